	.target	sm_80

	.elftype	@"ET_EXEC"


//--------------------- .note.nv.tkinfo           --------------------------
	.section	.note.nv.tkinfo,"",@"SHT_NOTE"
	.sectionflags	@"SHF_NOTE_NV_TKINFO"
	.tkinfo
        /*0018*/ 	.word	0x00000002
        /*0030*/ 	.string	""
        /*0030*/ 	.string	"ptxas"
        /*0030*/ 	.string	"Cuda compilation tools, release 13.0, V13.0.88"
        /*0030*/ 	.string	"Build cuda_13.0.r13.0/compiler.36424714_0"
        /*0030*/ 	.string	"-arch sm_80 -m 64 "



//--------------------- .note.nv.cuinfo           --------------------------
	.section	.note.nv.cuinfo,"",@"SHT_NOTE"
	.sectionflags	@"SHF_NOTE_NV_CUINFO"
        /*0018*/ 	.short	0x0002
        /*001a*/ 	.short	0x0050
        /*001c*/ 	.short	0x0082
	.zero		2


//--------------------- .nv.info                  --------------------------
	.section	.nv.info,"",@"SHT_CUDA_INFO"
	.align	4


	//----- nvinfo : EIATTR_REGCOUNT
	.align		4
        /*0000*/ 	.byte	0x04, 0x2f
        /*0002*/ 	.short	(.L_12 - .L_11)
	.align		4
.L_11:
        /*0004*/ 	.word	index@(_ZN7cutlass13device_kernelIN5flash19enable_sm80_to_sm89INS1_16FlashAttnFwdSm80INS1_25CollectiveMainloopFwdSm80ILi4ELi1ELb0EN4cute5tupleIJNS5_1CILi128EEENS7_ILi64EEES8_EEELi128ENS_6half_tEfNS_4arch4Sm80ELb1ELb0ELb1ELb1ELb1ELb1ELb1ELb0EEENS1_21CollectiveEpilogueFwdINS6_IJS8_S8_S9_EEENS6_IJNS7_ILi1EEESH_SH_EEESB_SD_Li128ELb1ELb1ELb0ELb0EEENS1_19SingleTileSchedulerILb1ELb0ELb1ELi128EEEEEEEEEvNT_6ParamsE)
        /*0008*/ 	.word	0x000000ff


	//----- nvinfo : EIATTR_FRAME_SIZE
	.align		4
.L_12:
        /*000c*/ 	.byte	0x04, 0x11
        /*000e*/ 	.short	(.L_14 - .L_13)
	.align		4
.L_13:
        /*0010*/ 	.word	index@($__internal_7_$__cuda_sm70_shflsync_idx_p)
        /*0014*/ 	.word	0x00000000


	//----- nvinfo : EIATTR_FRAME_SIZE
	.align		4
.L_14:
        /*0018*/ 	.byte	0x04, 0x11
        /*001a*/ 	.short	(.L_16 - .L_15)
	.align		4
.L_15:
        /*001c*/ 	.word	index@($__internal_6_$__cuda_sm70_shflsync_bfly_p)
        /*0020*/ 	.word	0x00000000


	//----- nvinfo : EIATTR_FRAME_SIZE
	.align		4
.L_16:
        /*0024*/ 	.byte	0x04, 0x11
        /*0026*/ 	.short	(.L_18 - .L_17)
	.align		4
.L_17:
        /*0028*/ 	.word	index@($_ZN7cutlass13device_kernelIN5flash19enable_sm80_to_sm89INS1_16FlashAttnFwdSm80INS1_25CollectiveMainloopFwdSm80ILi4ELi1ELb0EN4cute5tupleIJNS5_1CILi128EEENS7_ILi64EEES8_EEELi128ENS_6half_tEfNS_4arch4Sm80ELb1ELb0ELb1ELb1ELb1ELb1ELb1ELb0EEENS1_21CollectiveEpilogueFwdINS6_IJS8_S8_S9_EEENS6_IJNS7_ILi1EEESH_SH_EEESB_SD_Li128ELb1ELb1ELb0ELb0EEENS1_19SingleTileSchedulerILb1ELb0ELb1ELi128EEEEEEEEEvNT_6ParamsE$_ZZN5flash25CollectiveMainloopFwdSm80ILi4ELi1ELb0EN4cute5tupleIJNS1_1CILi128EEENS3_ILi64EEES4_EEELi128EN7cutlass6half_tEfNS7_4arch4Sm80ELb1ELb0ELb1ELb1ELb1ELb1ELb1ELb0EE3mmaINS_16FlashAttnFwdSm80ISB_NS_21CollectiveEpilogueFwdINS2_IJS4_S4_S5_EEENS2_IJNS3_ILi1EEESG_SG_EEES8_SA_Li128ELb1ELb1ELb0ELb0EEENS_19SingleTileSchedulerILb1ELb0ELb1ELi128EEEE13SharedStorageENS1_6TensorINS1_11ArrayEngineIfLm128EEENS1_6LayoutINS2_IJNS2_IJNS3_ILi2EEESR_EEESR_NS3_ILi16EEEEEENS2_IJNS2_IJSG_SR_EEENS3_ILi4EEENS3_ILi8EEEEEEEEEENS_7SoftmaxILi4ELi0EEEEEbRKNSB_6ParamsERT0_RT1_iRKNS_16SeqlenInfoQKNewKILb1ELb1EEENS2_IJiiiiEEERT_ENKUlvE_clEv)
        /*002c*/ 	.word	0x00000000


	//----- nvinfo : EIATTR_FRAME_SIZE
	.align		4
.L_18:
        /*0030*/ 	.byte	0x04, 0x11
        /*0032*/ 	.short	(.L_20 - .L_19)
	.align		4
.L_19:
        /*0034*/ 	.word	index@(_ZN7cutlass13device_kernelIN5flash19enable_sm80_to_sm89INS1_16FlashAttnFwdSm80INS1_25CollectiveMainloopFwdSm80ILi4ELi1ELb0EN4cute5tupleIJNS5_1CILi128EEENS7_ILi64EEES8_EEELi128ENS_6half_tEfNS_4arch4Sm80ELb1ELb0ELb1ELb1ELb1ELb1ELb1ELb0EEENS1_21CollectiveEpilogueFwdINS6_IJS8_S8_S9_EEENS6_IJNS7_ILi1EEESH_SH_EEESB_SD_Li128ELb1ELb1ELb0ELb0EEENS1_19SingleTileSchedulerILb1ELb0ELb1ELi128EEEEEEEEEvNT_6ParamsE)
        /*0038*/ 	.word	0x00000118


	//----- nvinfo : EIATTR_REGCOUNT
	.align		4
.L_20:
        /*003c*/ 	.byte	0x04, 0x2f
        /*003e*/ 	.short	(.L_22 - .L_21)
	.align		4
.L_21:
        /*0040*/ 	.word	index@(_ZN7cutlass13device_kernelIN5flash19enable_sm80_to_sm89INS1_16FlashAttnFwdSm80INS1_25CollectiveMainloopFwdSm80ILi4ELi1ELb0EN4cute5tupleIJNS5_1CILi128EEENS7_ILi64EEES8_EEELi128ENS_6half_tEfNS_4arch4Sm80ELb1ELb0ELb1ELb1ELb1ELb0ELb1ELb0EEENS1_21CollectiveEpilogueFwdINS6_IJS8_S8_S9_EEENS6_IJNS7_ILi1EEESH_SH_EEESB_SD_Li128ELb1ELb1ELb0ELb0EEENS1_19SingleTileSchedulerILb1ELb0ELb1ELi128EEEEEEEEEvNT_6ParamsE)
        /*0044*/ 	.word	0x000000ff


	//----- nvinfo : EIATTR_FRAME_SIZE
	.align		4
.L_22:
        /*0048*/ 	.byte	0x04, 0x11
        /*004a*/ 	.short	(.L_24 - .L_23)
	.align		4
.L_23:
        /*004c*/ 	.word	index@(_ZN7cutlass13device_kernelIN5flash19enable_sm80_to_sm89INS1_16FlashAttnFwdSm80INS1_25CollectiveMainloopFwdSm80ILi4ELi1ELb0EN4cute5tupleIJNS5_1CILi128EEENS7_ILi64EEES8_EEELi128ENS_6half_tEfNS_4arch4Sm80ELb1ELb0ELb1ELb1ELb1ELb0ELb1ELb0EEENS1_21CollectiveEpilogueFwdINS6_IJS8_S8_S9_EEENS6_IJNS7_ILi1EEESH_SH_EEESB_SD_Li128ELb1ELb1ELb0ELb0EEENS1_19SingleTileSchedulerILb1ELb0ELb1ELi128EEEEEEEEEvNT_6ParamsE)
        /*0050*/ 	.word	0x000000c0


	//----- nvinfo : EIATTR_REGCOUNT
	.align		4
.L_24:
        /*0054*/ 	.byte	0x04, 0x2f
        /*0056*/ 	.short	(.L_26 - .L_25)
	.align		4
.L_25:
        /*0058*/ 	.word	index@(_ZN7cutlass13device_kernelIN5flash19enable_sm80_to_sm89INS1_16FlashAttnFwdSm80INS1_25CollectiveMainloopFwdSm80ILi4ELi1ELb0EN4cute5tupleIJNS5_1CILi128EEENS7_ILi64EEES8_EEELi128ENS_6half_tEfNS_4arch4Sm80ELb1ELb0ELb1ELb0ELb1ELb0ELb1ELb0EEENS1_21CollectiveEpilogueFwdINS6_IJS8_S8_S9_EEENS6_IJNS7_ILi1EEESH_SH_EEESB_SD_Li128ELb0ELb1ELb0ELb0EEENS1_30DynamicPersistentTileSchedulerILi128ELi128ELb0ELb1ELb0EEEEEEEEEvNT_6ParamsE)
        /*005c*/ 	.word	0x000000ff


	//----- nvinfo : EIATTR_FRAME_SIZE
	.align		4
.L_26:
        /*0060*/ 	.byte	0x04, 0x11
        /*0062*/ 	.short	(.L_28 - .L_27)
	.align		4
.L_27:
        /*0064*/ 	.word	index@($__internal_5_$__cuda_sm70_shflsync_idx_p)
        /*0068*/ 	.word	0x00000000


	//----- nvinfo : EIATTR_FRAME_SIZE
	.align		4
.L_28:
        /*006c*/ 	.byte	0x04, 0x11
        /*006e*/ 	.short	(.L_30 - .L_29)
	.align		4
.L_29:
        /*0070*/ 	.word	index@($__internal_4_$__cuda_sm70_shflsync_bfly_p)
        /*0074*/ 	.word	0x00000000


	//----- nvinfo : EIATTR_FRAME_SIZE
	.align		4
.L_30:
        /*0078*/ 	.byte	0x04, 0x11
        /*007a*/ 	.short	(.L_32 - .L_31)
	.align		4
.L_31:
        /*007c*/ 	.word	index@(_ZN7cutlass13device_kernelIN5flash19enable_sm80_to_sm89INS1_16FlashAttnFwdSm80INS1_25CollectiveMainloopFwdSm80ILi4ELi1ELb0EN4cute5tupleIJNS5_1CILi128EEENS7_ILi64EEES8_EEELi128ENS_6half_tEfNS_4arch4Sm80ELb1ELb0ELb1ELb0ELb1ELb0ELb1ELb0EEENS1_21CollectiveEpilogueFwdINS6_IJS8_S8_S9_EEENS6_IJNS7_ILi1EEESH_SH_EEESB_SD_Li128ELb0ELb1ELb0ELb0EEENS1_30DynamicPersistentTileSchedulerILi128ELi128ELb0ELb1ELb0EEEEEEEEEvNT_6ParamsE)
        /*0080*/ 	.word	0x00000080


	//----- nvinfo : EIATTR_REGCOUNT
	.align		4
.L_32:
        /*0084*/ 	.byte	0x04, 0x2f
        /*0086*/ 	.short	(.L_34 - .L_33)
	.align		4
.L_33:
        /*0088*/ 	.word	index@(_ZN7cutlass13device_kernelIN5flash19enable_sm80_to_sm89INS1_16FlashAttnFwdSm80INS1_25CollectiveMainloopFwdSm80ILi4ELi1ELb0EN4cute5tupleIJNS5_1CILi128EEENS7_ILi48EEES8_EEELi128ENS_6half_tEfNS_4arch4Sm80ELb0ELb1ELb1ELb1ELb1ELb1ELb1ELb0EEENS1_21CollectiveEpilogueFwdINS6_IJS8_S8_S9_EEENS6_IJNS7_ILi1EEESH_SH_EEESB_SD_Li128ELb1ELb1ELb0ELb0EEENS1_19SingleTileSchedulerILb1ELb0ELb1ELi128EEEEEEEEEvNT_6ParamsE)
        /*008c*/ 	.word	0x000000ff


	//----- nvinfo : EIATTR_FRAME_SIZE
	.align		4
.L_34:
        /*0090*/ 	.byte	0x04, 0x11
        /*0092*/ 	.short	(.L_36 - .L_35)
	.align		4
.L_35:
        /*0094*/ 	.word	index@($__internal_3_$__cuda_sm70_shflsync_idx_p)
        /*0098*/ 	.word	0x00000000


	//----- nvinfo : EIATTR_FRAME_SIZE
	.align		4
.L_36:
        /*009c*/ 	.byte	0x04, 0x11
        /*009e*/ 	.short	(.L_38 - .L_37)
	.align		4
.L_37:
        /*00a0*/ 	.word	index@($__internal_2_$__cuda_sm70_shflsync_bfly_p)
        /*00a4*/ 	.word	0x00000000


	//----- nvinfo : EIATTR_FRAME_SIZE
	.align		4
.L_38:
        /*00a8*/ 	.byte	0x04, 0x11
        /*00aa*/ 	.short	(.L_40 - .L_39)
	.align		4
.L_39:
        /*00ac*/ 	.word	index@($_ZN7cutlass13device_kernelIN5flash19enable_sm80_to_sm89INS1_16FlashAttnFwdSm80INS1_25CollectiveMainloopFwdSm80ILi4ELi1ELb0EN4cute5tupleIJNS5_1CILi128EEENS7_ILi48EEES8_EEELi128ENS_6half_tEfNS_4arch4Sm80ELb0ELb1ELb1ELb1ELb1ELb1ELb1ELb0EEENS1_21CollectiveEpilogueFwdINS6_IJS8_S8_S9_EEENS6_IJNS7_ILi1EEESH_SH_EEESB_SD_Li128ELb1ELb1ELb0ELb0EEENS1_19SingleTileSchedulerILb1ELb0ELb1ELi128EEEEEEEEEvNT_6ParamsE$_ZZN5flash25CollectiveMainloopFwdSm80ILi4ELi1ELb0EN4cute5tupleIJNS1_1CILi128EEENS3_ILi48EEES4_EEELi128EN7cutlass6half_tEfNS7_4arch4Sm80ELb0ELb1ELb1ELb1ELb1ELb1ELb1ELb0EE3mmaINS_16FlashAttnFwdSm80ISB_NS_21CollectiveEpilogueFwdINS2_IJS4_S4_S5_EEENS2_IJNS3_ILi1EEESG_SG_EEES8_SA_Li128ELb1ELb1ELb0ELb0EEENS_19SingleTileSchedulerILb1ELb0ELb1ELi128EEEE13SharedStorageENS1_6TensorINS1_11ArrayEngineIfLm128EEENS1_6LayoutINS2_IJNS2_IJNS3_ILi2EEESR_EEESR_NS3_ILi16EEEEEENS2_IJNS2_IJSG_SR_EEENS3_ILi4EEENS3_ILi8EEEEEEEEEENS_7SoftmaxILi4ELi0EEEEEbRKNSB_6ParamsERT0_RT1_iRKNS_16SeqlenInfoQKNewKILb1ELb1EEENS2_IJiiiiEEERT_ENKUlvE_clEv)
        /*00b0*/ 	.word	0x00000000


	//----- nvinfo : EIATTR_FRAME_SIZE
	.align		4
.L_40:
        /*00b4*/ 	.byte	0x04, 0x11
        /*00b6*/ 	.short	(.L_42 - .L_41)
	.align		4
.L_41:
        /*00b8*/ 	.word	index@(_ZN7cutlass13device_kernelIN5flash19enable_sm80_to_sm89INS1_16FlashAttnFwdSm80INS1_25CollectiveMainloopFwdSm80ILi4ELi1ELb0EN4cute5tupleIJNS5_1CILi128EEENS7_ILi48EEES8_EEELi128ENS_6half_tEfNS_4arch4Sm80ELb0ELb1ELb1ELb1ELb1ELb1ELb1ELb0EEENS1_21CollectiveEpilogueFwdINS6_IJS8_S8_S9_EEENS6_IJNS7_ILi1EEESH_SH_EEESB_SD_Li128ELb1ELb1ELb0ELb0EEENS1_19SingleTileSchedulerILb1ELb0ELb1ELi128EEEEEEEEEvNT_6ParamsE)
        /*00bc*/ 	.word	0x00000108


	//----- nvinfo : EIATTR_REGCOUNT
	.align		4
.L_42:
        /*00c0*/ 	.byte	0x04, 0x2f
        /*00c2*/ 	.short	(.L_44 - .L_43)
	.align		4
.L_43:
        /*00c4*/ 	.word	index@(_ZN7cutlass13device_kernelIN5flash19enable_sm80_to_sm89INS1_16FlashAttnFwdSm80INS1_25CollectiveMainloopFwdSm80ILi4ELi1ELb0EN4cute5tupleIJNS5_1CILi128EEENS7_ILi48EEES8_EEELi128ENS_6half_tEfNS_4arch4Sm80ELb0ELb1ELb1ELb1ELb1ELb0ELb1ELb0EEENS1_21CollectiveEpilogueFwdINS6_IJS8_S8_S9_EEENS6_IJNS7_ILi1EEESH_SH_EEESB_SD_Li128ELb1ELb1ELb0ELb0EEENS1_19SingleTileSchedulerILb1ELb0ELb1ELi128EEEEEEEEEvNT_6ParamsE)
        /*00c8*/ 	.word	0x000000ff


	//----- nvinfo : EIATTR_FRAME_SIZE
	.align		4
.L_44:
        /*00cc*/ 	.byte	0x04, 0x11
        /*00ce*/ 	.short	(.L_46 - .L_45)
	.align		4
.L_45:
        /*00d0*/ 	.word	index@(_ZN7cutlass13device_kernelIN5flash19enable_sm80_to_sm89INS1_16FlashAttnFwdSm80INS1_25CollectiveMainloopFwdSm80ILi4ELi1ELb0EN4cute5tupleIJNS5_1CILi128EEENS7_ILi48EEES8_EEELi128ENS_6half_tEfNS_4arch4Sm80ELb0ELb1ELb1ELb1ELb1ELb0ELb1ELb0EEENS1_21CollectiveEpilogueFwdINS6_IJS8_S8_S9_EEENS6_IJNS7_ILi1EEESH_SH_EEESB_SD_Li128ELb1ELb1ELb0ELb0EEENS1_19SingleTileSchedulerILb1ELb0ELb1ELi128EEEEEEEEEvNT_6ParamsE)
        /*00d4*/ 	.word	0x00000078


	//----- nvinfo : EIATTR_REGCOUNT
	.align		4
.L_46:
        /*00d8*/ 	.byte	0x04, 0x2f
        /*00da*/ 	.short	(.L_48 - .L_47)
	.align		4
.L_47:
        /*00dc*/ 	.word	index@(_ZN7cutlass13device_kernelIN5flash19enable_sm80_to_sm89INS1_16FlashAttnFwdSm80INS1_25CollectiveMainloopFwdSm80ILi4ELi1ELb0EN4cute5tupleIJNS5_1CILi128EEENS7_ILi48EEES8_EEELi128ENS_6half_tEfNS_4arch4Sm80ELb0ELb1ELb1ELb0ELb1ELb0ELb1ELb0EEENS1_21CollectiveEpilogueFwdINS6_IJS8_S8_S9_EEENS6_IJNS7_ILi1EEESH_SH_EEESB_SD_Li128ELb0ELb1ELb0ELb0EEENS1_19SingleTileSchedulerILb0ELb0ELb1ELi128EEEEEEEEEvNT_6ParamsE)
        /*00e0*/ 	.word	0x000000ff


	//----- nvinfo : EIATTR_FRAME_SIZE
	.align		4
.L_48:
        /*00e4*/ 	.byte	0x04, 0x11
        /*00e6*/ 	.short	(.L_50 - .L_49)
	.align		4
.L_49:
        /*00e8*/ 	.word	index@(_ZN7cutlass13device_kernelIN5flash19enable_sm80_to_sm89INS1_16FlashAttnFwdSm80INS1_25CollectiveMainloopFwdSm80ILi4ELi1ELb0EN4cute5tupleIJNS5_1CILi128EEENS7_ILi48EEES8_EEELi128ENS_6half_tEfNS_4arch4Sm80ELb0ELb1ELb1ELb0ELb1ELb0ELb1ELb0EEENS1_21CollectiveEpilogueFwdINS6_IJS8_S8_S9_EEENS6_IJNS7_ILi1EEESH_SH_EEESB_SD_Li128ELb0ELb1ELb0ELb0EEENS1_19SingleTileSchedulerILb0ELb0ELb1ELi128EEEEEEEEEvNT_6ParamsE)
        /*00ec*/ 	.word	0x00000068


	//----- nvinfo : EIATTR_REGCOUNT
	.align		4
.L_50:
        /*00f0*/ 	.byte	0x04, 0x2f
        /*00f2*/ 	.short	(.L_52 - .L_51)
	.align		4
.L_51:
        /*00f4*/ 	.word	index@(_ZN7cutlass13device_kernelIN5flash19enable_sm80_to_sm89INS1_16FlashAttnFwdSm80INS1_25CollectiveMainloopFwdSm80ILi4ELi1ELb0EN4cute5tupleIJNS5_1CILi128EEENS7_ILi64EEES8_EEELi128ENS_6half_tEfNS_4arch4Sm80ELb0ELb0ELb1ELb1ELb1ELb1ELb1ELb0EEENS1_21CollectiveEpilogueFwdINS6_IJS8_S8_S9_EEENS6_IJNS7_ILi1EEESH_SH_EEESB_SD_Li128ELb1ELb1ELb0ELb0EEENS1_19SingleTileSchedulerILb1ELb0ELb1ELi128EEEEEEEEEvNT_6ParamsE)
        /*00f8*/ 	.word	0x000000ff


	//----- nvinfo : EIATTR_FRAME_SIZE
	.align		4
.L_52:
        /*00fc*/ 	.byte	0x04, 0x11
        /*00fe*/ 	.short	(.L_54 - .L_53)
	.align		4
.L_53:
        /*0100*/ 	.word	index@(_ZN7cutlass13device_kernelIN5flash19enable_sm80_to_sm89INS1_16FlashAttnFwdSm80INS1_25CollectiveMainloopFwdSm80ILi4ELi1ELb0EN4cute5tupleIJNS5_1CILi128EEENS7_ILi64EEES8_EEELi128ENS_6half_tEfNS_4arch4Sm80ELb0ELb0ELb1ELb1ELb1ELb1ELb1ELb0EEENS1_21CollectiveEpilogueFwdINS6_IJS8_S8_S9_EEENS6_IJNS7_ILi1EEESH_SH_EEESB_SD_Li128ELb1ELb1ELb0ELb0EEENS1_19SingleTileSchedulerILb1ELb0ELb1ELi128EEEEEEEEEvNT_6ParamsE)
        /*0104*/ 	.word	0x000000a8


	//----- nvinfo : EIATTR_REGCOUNT
	.align		4
.L_54:
        /*0108*/ 	.byte	0x04, 0x2f
        /*010a*/ 	.short	(.L_56 - .L_55)
	.align		4
.L_55:
        /*010c*/ 	.word	index@(_ZN7cutlass13device_kernelIN5flash19enable_sm80_to_sm89INS1_16FlashAttnFwdSm80INS1_25CollectiveMainloopFwdSm80ILi4ELi1ELb0EN4cute5tupleIJNS5_1CILi128EEENS7_ILi64EEES8_EEELi128ENS_6half_tEfNS_4arch4Sm80ELb0ELb0ELb1ELb1ELb1ELb0ELb1ELb0EEENS1_21CollectiveEpilogueFwdINS6_IJS8_S8_S9_EEENS6_IJNS7_ILi1EEESH_SH_EEESB_SD_Li128ELb1ELb1ELb0ELb0EEENS1_19SingleTileSchedulerILb1ELb0ELb1ELi128EEEEEEEEEvNT_6ParamsE)
        /*0110*/ 	.word	0x000000ff


	//----- nvinfo : EIATTR_FRAME_SIZE
	.align		4
.L_56:
        /*0114*/ 	.byte	0x04, 0x11
        /*0116*/ 	.short	(.L_58 - .L_57)
	.align		4
.L_57:
        /*0118*/ 	.word	index@(_ZN7cutlass13device_kernelIN5flash19enable_sm80_to_sm89INS1_16FlashAttnFwdSm80INS1_25CollectiveMainloopFwdSm80ILi4ELi1ELb0EN4cute5tupleIJNS5_1CILi128EEENS7_ILi64EEES8_EEELi128ENS_6half_tEfNS_4arch4Sm80ELb0ELb0ELb1ELb1ELb1ELb0ELb1ELb0EEENS1_21CollectiveEpilogueFwdINS6_IJS8_S8_S9_EEENS6_IJNS7_ILi1EEESH_SH_EEESB_SD_Li128ELb1ELb1ELb0ELb0EEENS1_19SingleTileSchedulerILb1ELb0ELb1ELi128EEEEEEEEEvNT_6ParamsE)
        /*011c*/ 	.word	0x00000090


	//----- nvinfo : EIATTR_REGCOUNT
	.align		4
.L_58:
        /*0120*/ 	.byte	0x04, 0x2f
        /*0122*/ 	.short	(.L_60 - .L_59)
	.align		4
.L_59:
        /*0124*/ 	.word	index@(_ZN7cutlass13device_kernelIN5flash19enable_sm80_to_sm89INS1_16FlashAttnFwdSm80INS1_25CollectiveMainloopFwdSm80ILi4ELi1ELb0EN4cute5tupleIJNS5_1CILi128EEENS7_ILi64EEES8_EEELi128ENS_6half_tEfNS_4arch4Sm80ELb0ELb0ELb1ELb0ELb1ELb0ELb1ELb0EEENS1_21CollectiveEpilogueFwdINS6_IJS8_S8_S9_EEENS6_IJNS7_ILi1EEESH_SH_EEESB_SD_Li128ELb0ELb1ELb0ELb0EEENS1_19SingleTileSchedulerILb0ELb0ELb1ELi128EEEEEEEEEvNT_6ParamsE)
        /*0128*/ 	.word	0x000000ff


	//----- nvinfo : EIATTR_FRAME_SIZE
	.align		4
.L_60:
        /*012c*/ 	.byte	0x04, 0x11
        /*012e*/ 	.short	(.L_62 - .L_61)
	.align		4
.L_61:
        /*0130*/ 	.word	index@(_ZN7cutlass13device_kernelIN5flash19enable_sm80_to_sm89INS1_16FlashAttnFwdSm80INS1_25CollectiveMainloopFwdSm80ILi4ELi1ELb0EN4cute5tupleIJNS5_1CILi128EEENS7_ILi64EEES8_EEELi128ENS_6half_tEfNS_4arch4Sm80ELb0ELb0ELb1ELb0ELb1ELb0ELb1ELb0EEENS1_21CollectiveEpilogueFwdINS6_IJS8_S8_S9_EEENS6_IJNS7_ILi1EEESH_SH_EEESB_SD_Li128ELb0ELb1ELb0ELb0EEENS1_19SingleTileSchedulerILb0ELb0ELb1ELi128EEEEEEEEEvNT_6ParamsE)
        /*0134*/ 	.word	0x00000048


	//----- nvinfo : EIATTR_REGCOUNT
	.align		4
.L_62:
        /*0138*/ 	.byte	0x04, 0x2f
        /*013a*/ 	.short	(.L_64 - .L_63)
	.align		4
.L_63:
        /*013c*/ 	.word	index@(_ZN7cutlass13device_kernelIN5flash19enable_sm80_to_sm89INS1_16FlashAttnFwdSm80INS1_25CollectiveMainloopFwdSm80ILi8ELi1ELb1EN4cute5tupleIJNS5_1CILi128EEES8_S8_EEELi128ENS_6half_tEfNS_4arch4Sm80ELb1ELb0ELb1ELb1ELb1ELb1ELb1ELb0EEENS1_21CollectiveEpilogueFwdIS9_NS6_IJNS7_ILi1EEESF_SF_EEESA_SC_Li256ELb1ELb1ELb0ELb0EEENS1_19SingleTileSchedulerILb1ELb0ELb1ELi128EEEEEEEEEvNT_6ParamsE)
        /*0140*/ 	.word	0x000000ff


	//----- nvinfo : EIATTR_FRAME_SIZE
	.align		4
.L_64:
        /*0144*/ 	.byte	0x04, 0x11
        /*0146*/ 	.short	(.L_66 - .L_65)
	.align		4
.L_65:
        /*0148*/ 	.word	index@(_ZN7cutlass13device_kernelIN5flash19enable_sm80_to_sm89INS1_16FlashAttnFwdSm80INS1_25CollectiveMainloopFwdSm80ILi8ELi1ELb1EN4cute5tupleIJNS5_1CILi128EEES8_S8_EEELi128ENS_6half_tEfNS_4arch4Sm80ELb1ELb0ELb1ELb1ELb1ELb1ELb1ELb0EEENS1_21CollectiveEpilogueFwdIS9_NS6_IJNS7_ILi1EEESF_SF_EEESA_SC_Li256ELb1ELb1ELb0ELb0EEENS1_19SingleTileSchedulerILb1ELb0ELb1ELi128EEEEEEEEEvNT_6ParamsE)
        /*014c*/ 	.word	0x00000038


	//----- nvinfo : EIATTR_REGCOUNT
	.align		4
.L_66:
        /*0150*/ 	.byte	0x04, 0x2f
        /*0152*/ 	.short	(.L_68 - .L_67)
	.align		4
.L_67:
        /*0154*/ 	.word	index@(_ZN7cutlass13device_kernelIN5flash19enable_sm80_to_sm89INS1_16FlashAttnFwdSm80INS1_25CollectiveMainloopFwdSm80ILi8ELi1ELb1EN4cute5tupleIJNS5_1CILi128EEES8_S8_EEELi128ENS_6half_tEfNS_4arch4Sm80ELb1ELb0ELb1ELb1ELb1ELb0ELb1ELb0EEENS1_21CollectiveEpilogueFwdIS9_NS6_IJNS7_ILi1EEESF_SF_EEESA_SC_Li256ELb1ELb1ELb0ELb0EEENS1_19SingleTileSchedulerILb1ELb0ELb1ELi128EEEEEEEEEvNT_6ParamsE)
        /*0158*/ 	.word	0x000000ff


	//----- nvinfo : EIATTR_FRAME_SIZE
	.align		4
.L_68:
        /*015c*/ 	.byte	0x04, 0x11
        /*015e*/ 	.short	(.L_70 - .L_69)
	.align		4
.L_69:
        /*0160*/ 	.word	index@(_ZN7cutlass13device_kernelIN5flash19enable_sm80_to_sm89INS1_16FlashAttnFwdSm80INS1_25CollectiveMainloopFwdSm80ILi8ELi1ELb1EN4cute5tupleIJNS5_1CILi128EEES8_S8_EEELi128ENS_6half_tEfNS_4arch4Sm80ELb1ELb0ELb1ELb1ELb1ELb0ELb1ELb0EEENS1_21CollectiveEpilogueFwdIS9_NS6_IJNS7_ILi1EEESF_SF_EEESA_SC_Li256ELb1ELb1ELb0ELb0EEENS1_19SingleTileSchedulerILb1ELb0ELb1ELi128EEEEEEEEEvNT_6ParamsE)
        /*0164*/ 	.word	0x00000058


	//----- nvinfo : EIATTR_REGCOUNT
	.align		4
.L_70:
        /*0168*/ 	.byte	0x04, 0x2f
        /*016a*/ 	.short	(.L_72 - .L_71)
	.align		4
.L_71:
        /*016c*/ 	.word	index@(_ZN7cutlass13device_kernelIN5flash19enable_sm80_to_sm89INS1_16FlashAttnFwdSm80INS1_25CollectiveMainloopFwdSm80ILi8ELi1ELb1EN4cute5tupleIJNS5_1CILi128EEES8_S8_EEELi128ENS_6half_tEfNS_4arch4Sm80ELb1ELb0ELb1ELb0ELb1ELb0ELb1ELb0EEENS1_21CollectiveEpilogueFwdIS9_NS6_IJNS7_ILi1EEESF_SF_EEESA_SC_Li256ELb0ELb1ELb0ELb0EEENS1_30DynamicPersistentTileSchedulerILi256ELi256ELb0ELb1ELb0EEEEEEEEEvNT_6ParamsE)
        /*0170*/ 	.word	0x000000ff


	//----- nvinfo : EIATTR_FRAME_SIZE
	.align		4
.L_72:
        /*0174*/ 	.byte	0x04, 0x11
        /*0176*/ 	.short	(.L_74 - .L_73)
	.align		4
.L_73:
        /*0178*/ 	.word	index@($__internal_1_$__cuda_sm70_shflsync_idx_p)
        /*017c*/ 	.word	0x00000000


	//----- nvinfo : EIATTR_FRAME_SIZE
	.align		4
.L_74:
        /*0180*/ 	.byte	0x04, 0x11
        /*0182*/ 	.short	(.L_76 - .L_75)
	.align		4
.L_75:
        /*0184*/ 	.word	index@($__internal_0_$__cuda_sm70_shflsync_bfly_p)
        /*0188*/ 	.word	0x00000000


	//----- nvinfo : EIATTR_FRAME_SIZE
	.align		4
.L_76:
        /*018c*/ 	.byte	0x04, 0x11
        /*018e*/ 	.short	(.L_78 - .L_77)
	.align		4
.L_77:
        /*0190*/ 	.word	index@(_ZN7cutlass13device_kernelIN5flash19enable_sm80_to_sm89INS1_16FlashAttnFwdSm80INS1_25CollectiveMainloopFwdSm80ILi8ELi1ELb1EN4cute5tupleIJNS5_1CILi128EEES8_S8_EEELi128ENS_6half_tEfNS_4arch4Sm80ELb1ELb0ELb1ELb0ELb1ELb0ELb1ELb0EEENS1_21CollectiveEpilogueFwdIS9_NS6_IJNS7_ILi1EEESF_SF_EEESA_SC_Li256ELb0ELb1ELb0ELb0EEENS1_30DynamicPersistentTileSchedulerILi256ELi256ELb0ELb1ELb0EEEEEEEEEvNT_6ParamsE)
        /*0194*/ 	.word	0x00000080


	//----- nvinfo : EIATTR_REGCOUNT
	.align		4
.L_78:
        /*0198*/ 	.byte	0x04, 0x2f
        /*019a*/ 	.short	(.L_80 - .L_79)
	.align		4
.L_79:
        /*019c*/ 	.word	index@(_ZN7cutlass13device_kernelIN5flash19enable_sm80_to_sm89INS1_16FlashAttnFwdSm80INS1_25CollectiveMainloopFwdSm80ILi8ELi1ELb1EN4cute5tupleIJNS5_1CILi128EEENS7_ILi96EEES8_EEELi128ENS_6half_tEfNS_4arch4Sm80ELb0ELb1ELb1ELb1ELb1ELb1ELb1ELb0EEENS1_21CollectiveEpilogueFwdINS6_IJS8_S8_S9_EEENS6_IJNS7_ILi1EEESH_SH_EEESB_SD_Li256ELb1ELb1ELb0ELb0EEENS1_19SingleTileSchedulerILb1ELb0ELb1ELi128EEEEEEEEEvNT_6ParamsE)
        /*01a0*/ 	.word	0x000000ff


	//----- nvinfo : EIATTR_FRAME_SIZE
	.align		4
.L_80:
        /*01a4*/ 	.byte	0x04, 0x11
        /*01a6*/ 	.short	(.L_82 - .L_81)
	.align		4
.L_81:
        /*01a8*/ 	.word	index@(_ZN7cutlass13device_kernelIN5flash19enable_sm80_to_sm89INS1_16FlashAttnFwdSm80INS1_25CollectiveMainloopFwdSm80ILi8ELi1ELb1EN4cute5tupleIJNS5_1CILi128EEENS7_ILi96EEES8_EEELi128ENS_6half_tEfNS_4arch4Sm80ELb0ELb1ELb1ELb1ELb1ELb1ELb1ELb0EEENS1_21CollectiveEpilogueFwdINS6_IJS8_S8_S9_EEENS6_IJNS7_ILi1EEESH_SH_EEESB_SD_Li256ELb1ELb1ELb0ELb0EEENS1_19SingleTileSchedulerILb1ELb0ELb1ELi128EEEEEEEEEvNT_6ParamsE)
        /*01ac*/ 	.word	0x00000030


	//----- nvinfo : EIATTR_REGCOUNT
	.align		4
.L_82:
        /*01b0*/ 	.byte	0x04, 0x2f
        /*01b2*/ 	.short	(.L_84 - .L_83)
	.align		4
.L_83:
        /*01b4*/ 	.word	index@(_ZN7cutlass13device_kernelIN5flash19enable_sm80_to_sm89INS1_16FlashAttnFwdSm80INS1_25CollectiveMainloopFwdSm80ILi8ELi1ELb1EN4cute5tupleIJNS5_1CILi128EEENS7_ILi96EEES8_EEELi128ENS_6half_tEfNS_4arch4Sm80ELb0ELb1ELb1ELb1ELb1ELb0ELb1ELb0EEENS1_21CollectiveEpilogueFwdINS6_IJS8_S8_S9_EEENS6_IJNS7_ILi1EEESH_SH_EEESB_SD_Li256ELb1ELb1ELb0ELb0EEENS1_19SingleTileSchedulerILb1ELb0ELb1ELi128EEEEEEEEEvNT_6ParamsE)
        /*01b8*/ 	.word	0x000000ff


	//----- nvinfo : EIATTR_FRAME_SIZE
	.align		4
.L_84:
        /*01bc*/ 	.byte	0x04, 0x11
        /*01be*/ 	.short	(.L_86 - .L_85)
	.align		4
.L_85:
        /*01c0*/ 	.word	index@(_ZN7cutlass13device_kernelIN5flash19enable_sm80_to_sm89INS1_16FlashAttnFwdSm80INS1_25CollectiveMainloopFwdSm80ILi8ELi1ELb1EN4cute5tupleIJNS5_1CILi128EEENS7_ILi96EEES8_EEELi128ENS_6half_tEfNS_4arch4Sm80ELb0ELb1ELb1ELb1ELb1ELb0ELb1ELb0EEENS1_21CollectiveEpilogueFwdINS6_IJS8_S8_S9_EEENS6_IJNS7_ILi1EEESH_SH_EEESB_SD_Li256ELb1ELb1ELb0ELb0EEENS1_19SingleTileSchedulerILb1ELb0ELb1ELi128EEEEEEEEEvNT_6ParamsE)
        /*01c4*/ 	.word	0x00000030


	//----- nvinfo : EIATTR_REGCOUNT
	.align		4
.L_86:
        /*01c8*/ 	.byte	0x04, 0x2f
        /*01ca*/ 	.short	(.L_88 - .L_87)
	.align		4
.L_87:
        /*01cc*/ 	.word	index@(_ZN7cutlass13device_kernelIN5flash19enable_sm80_to_sm89INS1_16FlashAttnFwdSm80INS1_25CollectiveMainloopFwdSm80ILi8ELi1ELb1EN4cute5tupleIJNS5_1CILi128EEENS7_ILi96EEES8_EEELi128ENS_6half_tEfNS_4arch4Sm80ELb0ELb1ELb1ELb0ELb1ELb0ELb1ELb0EEENS1_21CollectiveEpilogueFwdINS6_IJS8_S8_S9_EEENS6_IJNS7_ILi1EEESH_SH_EEESB_SD_Li256ELb0ELb1ELb0ELb0EEENS1_19SingleTileSchedulerILb0ELb0ELb1ELi128EEEEEEEEEvNT_6ParamsE)
        /*01d0*/ 	.word	0x000000ff


	//----- nvinfo : EIATTR_FRAME_SIZE
	.align		4
.L_88:
        /*01d4*/ 	.byte	0x04, 0x11
        /*01d6*/ 	.short	(.L_90 - .L_89)
	.align		4
.L_89:
        /*01d8*/ 	.word	index@(_ZN7cutlass13device_kernelIN5flash19enable_sm80_to_sm89INS1_16FlashAttnFwdSm80INS1_25CollectiveMainloopFwdSm80ILi8ELi1ELb1EN4cute5tupleIJNS5_1CILi128EEENS7_ILi96EEES8_EEELi128ENS_6half_tEfNS_4arch4Sm80ELb0ELb1ELb1ELb0ELb1ELb0ELb1ELb0EEENS1_21CollectiveEpilogueFwdINS6_IJS8_S8_S9_EEENS6_IJNS7_ILi1EEESH_SH_EEESB_SD_Li256ELb0ELb1ELb0ELb0EEENS1_19SingleTileSchedulerILb0ELb0ELb1ELi128EEEEEEEEEvNT_6ParamsE)
        /*01dc*/ 	.word	0x00000000


	//----- nvinfo : EIATTR_REGCOUNT
	.align		4
.L_90:
        /*01e0*/ 	.byte	0x04, 0x2f
        /*01e2*/ 	.short	(.L_92 - .L_91)
	.align		4
.L_91:
        /*01e4*/ 	.word	index@(_ZN7cutlass13device_kernelIN5flash19enable_sm80_to_sm89INS1_16FlashAttnFwdSm80INS1_25CollectiveMainloopFwdSm80ILi8ELi1ELb1EN4cute5tupleIJNS5_1CILi128EEES8_S8_EEELi128ENS_6half_tEfNS_4arch4Sm80ELb0ELb0ELb1ELb1ELb1ELb1ELb1ELb0EEENS1_21CollectiveEpilogueFwdIS9_NS6_IJNS7_ILi1EEESF_SF_EEESA_SC_Li256ELb1ELb1ELb0ELb0EEENS1_19SingleTileSchedulerILb1ELb0ELb1ELi128EEEEEEEEEvNT_6ParamsE)
        /*01e8*/ 	.word	0x000000ff


	//----- nvinfo : EIATTR_FRAME_SIZE
	.align		4
.L_92:
        /*01ec*/ 	.byte	0x04, 0x11
        /*01ee*/ 	.short	(.L_94 - .L_93)
	.align		4
.L_93:
        /*01f0*/ 	.word	index@(_ZN7cutlass13device_kernelIN5flash19enable_sm80_to_sm89INS1_16FlashAttnFwdSm80INS1_25CollectiveMainloopFwdSm80ILi8ELi1ELb1EN4cute5tupleIJNS5_1CILi128EEES8_S8_EEELi128ENS_6half_tEfNS_4arch4Sm80ELb0ELb0ELb1ELb1ELb1ELb1ELb1ELb0EEENS1_21CollectiveEpilogueFwdIS9_NS6_IJNS7_ILi1EEESF_SF_EEESA_SC_Li256ELb1ELb1ELb0ELb0EEENS1_19SingleTileSchedulerILb1ELb0ELb1ELi128EEEEEEEEEvNT_6ParamsE)
        /*01f4*/ 	.word	0x00000018


	//----- nvinfo : EIATTR_REGCOUNT
	.align		4
.L_94:
        /*01f8*/ 	.byte	0x04, 0x2f
        /*01fa*/ 	.short	(.L_96 - .L_95)
	.align		4
.L_95:
        /*01fc*/ 	.word	index@(_ZN7cutlass13device_kernelIN5flash19enable_sm80_to_sm89INS1_16FlashAttnFwdSm80INS1_25CollectiveMainloopFwdSm80ILi8ELi1ELb1EN4cute5tupleIJNS5_1CILi128EEES8_S8_EEELi128ENS_6half_tEfNS_4arch4Sm80ELb0ELb0ELb1ELb1ELb1ELb0ELb1ELb0EEENS1_21CollectiveEpilogueFwdIS9_NS6_IJNS7_ILi1EEESF_SF_EEESA_SC_Li256ELb1ELb1ELb0ELb0EEENS1_19SingleTileSchedulerILb1ELb0ELb1ELi128EEEEEEEEEvNT_6ParamsE)
        /*0200*/ 	.word	0x000000ff


	//----- nvinfo : EIATTR_FRAME_SIZE
	.align		4
.L_96:
        /*0204*/ 	.byte	0x04, 0x11
        /*0206*/ 	.short	(.L_98 - .L_97)
	.align		4
.L_97:
        /*0208*/ 	.word	index@(_ZN7cutlass13device_kernelIN5flash19enable_sm80_to_sm89INS1_16FlashAttnFwdSm80INS1_25CollectiveMainloopFwdSm80ILi8ELi1ELb1EN4cute5tupleIJNS5_1CILi128EEES8_S8_EEELi128ENS_6half_tEfNS_4arch4Sm80ELb0ELb0ELb1ELb1ELb1ELb0ELb1ELb0EEENS1_21CollectiveEpilogueFwdIS9_NS6_IJNS7_ILi1EEESF_SF_EEESA_SC_Li256ELb1ELb1ELb0ELb0EEENS1_19SingleTileSchedulerILb1ELb0ELb1ELi128EEEEEEEEEvNT_6ParamsE)
        /*020c*/ 	.word	0x00000018


	//----- nvinfo : EIATTR_REGCOUNT
	.align		4
.L_98:
        /*0210*/ 	.byte	0x04, 0x2f
        /*0212*/ 	.short	(.L_100 - .L_99)
	.align		4
.L_99:
        /*0214*/ 	.word	index@(_ZN7cutlass13device_kernelIN5flash19enable_sm80_to_sm89INS1_16FlashAttnFwdSm80INS1_25CollectiveMainloopFwdSm80ILi8ELi1ELb1EN4cute5tupleIJNS5_1CILi128EEES8_S8_EEELi128ENS_6half_tEfNS_4arch4Sm80ELb0ELb0ELb1ELb0ELb1ELb0ELb1ELb0EEENS1_21CollectiveEpilogueFwdIS9_NS6_IJNS7_ILi1EEESF_SF_EEESA_SC_Li256ELb0ELb1ELb0ELb0EEENS1_19SingleTileSchedulerILb0ELb0ELb1ELi128EEEEEEEEEvNT_6ParamsE)
        /*0218*/ 	.word	0x000000ff


	//----- nvinfo : EIATTR_FRAME_SIZE
	.align		4
.L_100:
        /*021c*/ 	.byte	0x04, 0x11
        /*021e*/ 	.short	(.L_102 - .L_101)
	.align		4
.L_101:
        /*0220*/ 	.word	index@(_ZN7cutlass13device_kernelIN5flash19enable_sm80_to_sm89INS1_16FlashAttnFwdSm80INS1_25CollectiveMainloopFwdSm80ILi8ELi1ELb1EN4cute5tupleIJNS5_1CILi128EEES8_S8_EEELi128ENS_6half_tEfNS_4arch4Sm80ELb0ELb0ELb1ELb0ELb1ELb0ELb1ELb0EEENS1_21CollectiveEpilogueFwdIS9_NS6_IJNS7_ILi1EEESF_SF_EEESA_SC_Li256ELb0ELb1ELb0ELb0EEENS1_19SingleTileSchedulerILb0ELb0ELb1ELi128EEEEEEEEEvNT_6ParamsE)
        /*0224*/ 	.word	0x00000020


	//----- nvinfo : EIATTR_MIN_STACK_SIZE
	.align		4
.L_102:
        /*0228*/ 	.byte	0x04, 0x12
        /*022a*/ 	.short	(.L_104 - .L_103)
	.align		4
.L_103:
        /*022c*/ 	.word	index@(_ZN7cutlass13device_kernelIN5flash19enable_sm80_to_sm89INS1_16FlashAttnFwdSm80INS1_25CollectiveMainloopFwdSm80ILi8ELi1ELb1EN4cute5tupleIJNS5_1CILi128EEES8_S8_EEELi128ENS_6half_tEfNS_4arch4Sm80ELb0ELb0ELb1ELb0ELb1ELb0ELb1ELb0EEENS1_21CollectiveEpilogueFwdIS9_NS6_IJNS7_ILi1EEESF_SF_EEESA_SC_Li256ELb0ELb1ELb0ELb0EEENS1_19SingleTileSchedulerILb0ELb0ELb1ELi128EEEEEEEEEvNT_6ParamsE)
        /*0230*/ 	.word	0x00000020


	//----- nvinfo : EIATTR_MIN_STACK_SIZE
	.align		4
.L_104:
        /*0234*/ 	.byte	0x04, 0x12
        /*0236*/ 	.short	(.L_106 - .L_105)
	.align		4
.L_105:
        /*0238*/ 	.word	index@(_ZN7cutlass13device_kernelIN5flash19enable_sm80_to_sm89INS1_16FlashAttnFwdSm80INS1_25CollectiveMainloopFwdSm80ILi8ELi1ELb1EN4cute5tupleIJNS5_1CILi128EEES8_S8_EEELi128ENS_6half_tEfNS_4arch4Sm80ELb0ELb0ELb1ELb1ELb1ELb0ELb1ELb0EEENS1_21CollectiveEpilogueFwdIS9_NS6_IJNS7_ILi1EEESF_SF_EEESA_SC_Li256ELb1ELb1ELb0ELb0EEENS1_19SingleTileSchedulerILb1ELb0ELb1ELi128EEEEEEEEEvNT_6ParamsE)
        /*023c*/ 	.word	0x00000018


	//----- nvinfo : EIATTR_MIN_STACK_SIZE
	.align		4
.L_106:
        /*0240*/ 	.byte	0x04, 0x12
        /*0242*/ 	.short	(.L_108 - .L_107)
	.align		4
.L_107:
        /*0244*/ 	.word	index@(_ZN7cutlass13device_kernelIN5flash19enable_sm80_to_sm89INS1_16FlashAttnFwdSm80INS1_25CollectiveMainloopFwdSm80ILi8ELi1ELb1EN4cute5tupleIJNS5_1CILi128EEES8_S8_EEELi128ENS_6half_tEfNS_4arch4Sm80ELb0ELb0ELb1ELb1ELb1ELb1ELb1ELb0EEENS1_21CollectiveEpilogueFwdIS9_NS6_IJNS7_ILi1EEESF_SF_EEESA_SC_Li256ELb1ELb1ELb0ELb0EEENS1_19SingleTileSchedulerILb1ELb0ELb1ELi128EEEEEEEEEvNT_6ParamsE)
        /*0248*/ 	.word	0x00000018


	//----- nvinfo : EIATTR_MIN_STACK_SIZE
	.align		4
.L_108:
        /*024c*/ 	.byte	0x04, 0x12
        /*024e*/ 	.short	(.L_110 - .L_109)
	.align		4
.L_109:
        /*0250*/ 	.word	index@(_ZN7cutlass13device_kernelIN5flash19enable_sm80_to_sm89INS1_16FlashAttnFwdSm80INS1_25CollectiveMainloopFwdSm80ILi8ELi1ELb1EN4cute5tupleIJNS5_1CILi128EEENS7_ILi96EEES8_EEELi128ENS_6half_tEfNS_4arch4Sm80ELb0ELb1ELb1ELb0ELb1ELb0ELb1ELb0EEENS1_21CollectiveEpilogueFwdINS6_IJS8_S8_S9_EEENS6_IJNS7_ILi1EEESH_SH_EEESB_SD_Li256ELb0ELb1ELb0ELb0EEENS1_19SingleTileSchedulerILb0ELb0ELb1ELi128EEEEEEEEEvNT_6ParamsE)
        /*0254*/ 	.word	0x00000000


	//----- nvinfo : EIATTR_MIN_STACK_SIZE
	.align		4
.L_110:
        /*0258*/ 	.byte	0x04, 0x12
        /*025a*/ 	.short	(.L_112 - .L_111)
	.align		4
.L_111:
        /*025c*/ 	.word	index@(_ZN7cutlass13device_kernelIN5flash19enable_sm80_to_sm89INS1_16FlashAttnFwdSm80INS1_25CollectiveMainloopFwdSm80ILi8ELi1ELb1EN4cute5tupleIJNS5_1CILi128EEENS7_ILi96EEES8_EEELi128ENS_6half_tEfNS_4arch4Sm80ELb0ELb1ELb1ELb1ELb1ELb0ELb1ELb0EEENS1_21CollectiveEpilogueFwdINS6_IJS8_S8_S9_EEENS6_IJNS7_ILi1EEESH_SH_EEESB_SD_Li256ELb1ELb1ELb0ELb0EEENS1_19SingleTileSchedulerILb1ELb0ELb1ELi128EEEEEEEEEvNT_6ParamsE)
        /*0260*/ 	.word	0x00000030


	//----- nvinfo : EIATTR_MIN_STACK_SIZE
	.align		4
.L_112:
        /*0264*/ 	.byte	0x04, 0x12
        /*0266*/ 	.short	(.L_114 - .L_113)
	.align		4
.L_113:
        /*0268*/ 	.word	index@(_ZN7cutlass13device_kernelIN5flash19enable_sm80_to_sm89INS1_16FlashAttnFwdSm80INS1_25CollectiveMainloopFwdSm80ILi8ELi1ELb1EN4cute5tupleIJNS5_1CILi128EEENS7_ILi96EEES8_EEELi128ENS_6half_tEfNS_4arch4Sm80ELb0ELb1ELb1ELb1ELb1ELb1ELb1ELb0EEENS1_21CollectiveEpilogueFwdINS6_IJS8_S8_S9_EEENS6_IJNS7_ILi1EEESH_SH_EEESB_SD_Li256ELb1ELb1ELb0ELb0EEENS1_19SingleTileSchedulerILb1ELb0ELb1ELi128EEEEEEEEEvNT_6ParamsE)
        /*026c*/ 	.word	0x00000030


	//----- nvinfo : EIATTR_MIN_STACK_SIZE
	.align		4
.L_114:
        /*0270*/ 	.byte	0x04, 0x12
        /*0272*/ 	.short	(.L_116 - .L_115)
	.align		4
.L_115:
        /*0274*/ 	.word	index@(_ZN7cutlass13device_kernelIN5flash19enable_sm80_to_sm89INS1_16FlashAttnFwdSm80INS1_25CollectiveMainloopFwdSm80ILi8ELi1ELb1EN4cute5tupleIJNS5_1CILi128EEES8_S8_EEELi128ENS_6half_tEfNS_4arch4Sm80ELb1ELb0ELb1ELb0ELb1ELb0ELb1ELb0EEENS1_21CollectiveEpilogueFwdIS9_NS6_IJNS7_ILi1EEESF_SF_EEESA_SC_Li256ELb0ELb1ELb0ELb0EEENS1_30DynamicPersistentTileSchedulerILi256ELi256ELb0ELb1ELb0EEEEEEEEEvNT_6ParamsE)
        /*0278*/ 	.word	0x00000080


	//----- nvinfo : EIATTR_MIN_STACK_SIZE
	.align		4
.L_116:
        /*027c*/ 	.byte	0x04, 0x12
        /*027e*/ 	.short	(.L_118 - .L_117)
	.align		4
.L_117:
        /*0280*/ 	.word	index@(_ZN7cutlass13device_kernelIN5flash19enable_sm80_to_sm89INS1_16FlashAttnFwdSm80INS1_25CollectiveMainloopFwdSm80ILi8ELi1ELb1EN4cute5tupleIJNS5_1CILi128EEES8_S8_EEELi128ENS_6half_tEfNS_4arch4Sm80ELb1ELb0ELb1ELb1ELb1ELb0ELb1ELb0EEENS1_21CollectiveEpilogueFwdIS9_NS6_IJNS7_ILi1EEESF_SF_EEESA_SC_Li256ELb1ELb1ELb0ELb0EEENS1_19SingleTileSchedulerILb1ELb0ELb1ELi128EEEEEEEEEvNT_6ParamsE)
        /*0284*/ 	.word	0x00000058


	//----- nvinfo : EIATTR_MIN_STACK_SIZE
	.align		4
.L_118:
        /*0288*/ 	.byte	0x04, 0x12
        /*028a*/ 	.short	(.L_120 - .L_119)
	.align		4
.L_119:
        /*028c*/ 	.word	index@(_ZN7cutlass13device_kernelIN5flash19enable_sm80_to_sm89INS1_16FlashAttnFwdSm80INS1_25CollectiveMainloopFwdSm80ILi8ELi1ELb1EN4cute5tupleIJNS5_1CILi128EEES8_S8_EEELi128ENS_6half_tEfNS_4arch4Sm80ELb1ELb0ELb1ELb1ELb1ELb1ELb1ELb0EEENS1_21CollectiveEpilogueFwdIS9_NS6_IJNS7_ILi1EEESF_SF_EEESA_SC_Li256ELb1ELb1ELb0ELb0EEENS1_19SingleTileSchedulerILb1ELb0ELb1ELi128EEEEEEEEEvNT_6ParamsE)
        /*0290*/ 	.word	0x00000038


	//----- nvinfo : EIATTR_MIN_STACK_SIZE
	.align		4
.L_120:
        /*0294*/ 	.byte	0x04, 0x12
        /*0296*/ 	.short	(.L_122 - .L_121)
	.align		4
.L_121:
        /*0298*/ 	.word	index@(_ZN7cutlass13device_kernelIN5flash19enable_sm80_to_sm89INS1_16FlashAttnFwdSm80INS1_25CollectiveMainloopFwdSm80ILi4ELi1ELb0EN4cute5tupleIJNS5_1CILi128EEENS7_ILi64EEES8_EEELi128ENS_6half_tEfNS_4arch4Sm80ELb0ELb0ELb1ELb0ELb1ELb0ELb1ELb0EEENS1_21CollectiveEpilogueFwdINS6_IJS8_S8_S9_EEENS6_IJNS7_ILi1EEESH_SH_EEESB_SD_Li128ELb0ELb1ELb0ELb0EEENS1_19SingleTileSchedulerILb0ELb0ELb1ELi128EEEEEEEEEvNT_6ParamsE)
        /*029c*/ 	.word	0x00000048


	//----- nvinfo : EIATTR_MIN_STACK_SIZE
	.align		4
.L_122:
        /*02a0*/ 	.byte	0x04, 0x12
        /*02a2*/ 	.short	(.L_124 - .L_123)
	.align		4
.L_123:
        /*02a4*/ 	.word	index@(_ZN7cutlass13device_kernelIN5flash19enable_sm80_to_sm89INS1_16FlashAttnFwdSm80INS1_25CollectiveMainloopFwdSm80ILi4ELi1ELb0EN4cute5tupleIJNS5_1CILi128EEENS7_ILi64EEES8_EEELi128ENS_6half_tEfNS_4arch4Sm80ELb0ELb0ELb1ELb1ELb1ELb0ELb1ELb0EEENS1_21CollectiveEpilogueFwdINS6_IJS8_S8_S9_EEENS6_IJNS7_ILi1EEESH_SH_EEESB_SD_Li128ELb1ELb1ELb0ELb0EEENS1_19SingleTileSchedulerILb1ELb0ELb1ELi128EEEEEEEEEvNT_6ParamsE)
        /*02a8*/ 	.word	0x00000090


	//----- nvinfo : EIATTR_MIN_STACK_SIZE
	.align		4
.L_124:
        /*02ac*/ 	.byte	0x04, 0x12
        /*02ae*/ 	.short	(.L_126 - .L_125)
	.align		4
.L_125:
        /*02b0*/ 	.word	index@(_ZN7cutlass13device_kernelIN5flash19enable_sm80_to_sm89INS1_16FlashAttnFwdSm80INS1_25CollectiveMainloopFwdSm80ILi4ELi1ELb0EN4cute5tupleIJNS5_1CILi128EEENS7_ILi64EEES8_EEELi128ENS_6half_tEfNS_4arch4Sm80ELb0ELb0ELb1ELb1ELb1ELb1ELb1ELb0EEENS1_21CollectiveEpilogueFwdINS6_IJS8_S8_S9_EEENS6_IJNS7_ILi1EEESH_SH_EEESB_SD_Li128ELb1ELb1ELb0ELb0EEENS1_19SingleTileSchedulerILb1ELb0ELb1ELi128EEEEEEEEEvNT_6ParamsE)
        /*02b4*/ 	.word	0x000000a8


	//----- nvinfo : EIATTR_MIN_STACK_SIZE
	.align		4
.L_126:
        /*02b8*/ 	.byte	0x04, 0x12
        /*02ba*/ 	.short	(.L_128 - .L_127)
	.align		4
.L_127:
        /*02bc*/ 	.word	index@(_ZN7cutlass13device_kernelIN5flash19enable_sm80_to_sm89INS1_16FlashAttnFwdSm80INS1_25CollectiveMainloopFwdSm80ILi4ELi1ELb0EN4cute5tupleIJNS5_1CILi128EEENS7_ILi48EEES8_EEELi128ENS_6half_tEfNS_4arch4Sm80ELb0ELb1ELb1ELb0ELb1ELb0ELb1ELb0EEENS1_21CollectiveEpilogueFwdINS6_IJS8_S8_S9_EEENS6_IJNS7_ILi1EEESH_SH_EEESB_SD_Li128ELb0ELb1ELb0ELb0EEENS1_19SingleTileSchedulerILb0ELb0ELb1ELi128EEEEEEEEEvNT_6ParamsE)
        /*02c0*/ 	.word	0x00000068


	//----- nvinfo : EIATTR_MIN_STACK_SIZE
	.align		4
.L_128:
        /*02c4*/ 	.byte	0x04, 0x12
        /*02c6*/ 	.short	(.L_130 - .L_129)
	.align		4
.L_129:
        /*02c8*/ 	.word	index@(_ZN7cutlass13device_kernelIN5flash19enable_sm80_to_sm89INS1_16FlashAttnFwdSm80INS1_25CollectiveMainloopFwdSm80ILi4ELi1ELb0EN4cute5tupleIJNS5_1CILi128EEENS7_ILi48EEES8_EEELi128ENS_6half_tEfNS_4arch4Sm80ELb0ELb1ELb1ELb1ELb1ELb0ELb1ELb0EEENS1_21CollectiveEpilogueFwdINS6_IJS8_S8_S9_EEENS6_IJNS7_ILi1EEESH_SH_EEESB_SD_Li128ELb1ELb1ELb0ELb0EEENS1_19SingleTileSchedulerILb1ELb0ELb1ELi128EEEEEEEEEvNT_6ParamsE)
        /*02cc*/ 	.word	0x00000078


	//----- nvinfo : EIATTR_MIN_STACK_SIZE
	.align		4
.L_130:
        /*02d0*/ 	.byte	0x04, 0x12
        /*02d2*/ 	.short	(.L_132 - .L_131)
	.align		4
.L_131:
        /*02d4*/ 	.word	index@(_ZN7cutlass13device_kernelIN5flash19enable_sm80_to_sm89INS1_16FlashAttnFwdSm80INS1_25CollectiveMainloopFwdSm80ILi4ELi1ELb0EN4cute5tupleIJNS5_1CILi128EEENS7_ILi48EEES8_EEELi128ENS_6half_tEfNS_4arch4Sm80ELb0ELb1ELb1ELb1ELb1ELb1ELb1ELb0EEENS1_21CollectiveEpilogueFwdINS6_IJS8_S8_S9_EEENS6_IJNS7_ILi1EEESH_SH_EEESB_SD_Li128ELb1ELb1ELb0ELb0EEENS1_19SingleTileSchedulerILb1ELb0ELb1ELi128EEEEEEEEEvNT_6ParamsE)
        /*02d8*/ 	.word	0x00000108


	//----- nvinfo : EIATTR_MIN_STACK_SIZE
	.align		4
.L_132:
        /*02dc*/ 	.byte	0x04, 0x12
        /*02de*/ 	.short	(.L_134 - .L_133)
	.align		4
.L_133:
        /*02e0*/ 	.word	index@(_ZN7cutlass13device_kernelIN5flash19enable_sm80_to_sm89INS1_16FlashAttnFwdSm80INS1_25CollectiveMainloopFwdSm80ILi4ELi1ELb0EN4cute5tupleIJNS5_1CILi128EEENS7_ILi64EEES8_EEELi128ENS_6half_tEfNS_4arch4Sm80ELb1ELb0ELb1ELb0ELb1ELb0ELb1ELb0EEENS1_21CollectiveEpilogueFwdINS6_IJS8_S8_S9_EEENS6_IJNS7_ILi1EEESH_SH_EEESB_SD_Li128ELb0ELb1ELb0ELb0EEENS1_30DynamicPersistentTileSchedulerILi128ELi128ELb0ELb1ELb0EEEEEEEEEvNT_6ParamsE)
        /*02e4*/ 	.word	0x00000080


	//----- nvinfo : EIATTR_MIN_STACK_SIZE
	.align		4
.L_134:
        /*02e8*/ 	.byte	0x04, 0x12
        /*02ea*/ 	.short	(.L_136 - .L_135)
	.align		4
.L_135:
        /*02ec*/ 	.word	index@(_ZN7cutlass13device_kernelIN5flash19enable_sm80_to_sm89INS1_16FlashAttnFwdSm80INS1_25CollectiveMainloopFwdSm80ILi4ELi1ELb0EN4cute5tupleIJNS5_1CILi128EEENS7_ILi64EEES8_EEELi128ENS_6half_tEfNS_4arch4Sm80ELb1ELb0ELb1ELb1ELb1ELb0ELb1ELb0EEENS1_21CollectiveEpilogueFwdINS6_IJS8_S8_S9_EEENS6_IJNS7_ILi1EEESH_SH_EEESB_SD_Li128ELb1ELb1ELb0ELb0EEENS1_19SingleTileSchedulerILb1ELb0ELb1ELi128EEEEEEEEEvNT_6ParamsE)
        /*02f0*/ 	.word	0x000000c0


	//----- nvinfo : EIATTR_MIN_STACK_SIZE
	.align		4
.L_136:
        /*02f4*/ 	.byte	0x04, 0x12
        /*02f6*/ 	.short	(.L_138 - .L_137)
	.align		4
.L_137:
        /*02f8*/ 	.word	index@(_ZN7cutlass13device_kernelIN5flash19enable_sm80_to_sm89INS1_16FlashAttnFwdSm80INS1_25CollectiveMainloopFwdSm80ILi4ELi1ELb0EN4cute5tupleIJNS5_1CILi128EEENS7_ILi64EEES8_EEELi128ENS_6half_tEfNS_4arch4Sm80ELb1ELb0ELb1ELb1ELb1ELb1ELb1ELb0EEENS1_21CollectiveEpilogueFwdINS6_IJS8_S8_S9_EEENS6_IJNS7_ILi1EEESH_SH_EEESB_SD_Li128ELb1ELb1ELb0ELb0EEENS1_19SingleTileSchedulerILb1ELb0ELb1ELi128EEEEEEEEEvNT_6ParamsE)
        /*02fc*/ 	.word	0x00000118
.L_138:


//--------------------- .nv.info._ZN7cutlass13device_kernelIN5flash19enable_sm80_to_sm89INS1_16FlashAttnFwdSm80INS1_25CollectiveMainloopFwdSm80ILi8ELi1ELb1EN4cute5tupleIJNS5_1CILi128EEES8_S8_EEELi128ENS_6half_tEfNS_4arch4Sm80ELb0ELb0ELb1ELb0ELb1ELb0ELb1ELb0EEENS1_21CollectiveEpilogueFwdIS9_NS6_IJNS7_ILi1EEESF_SF_EEESA_SC_Li256ELb0ELb1ELb0ELb0EEENS1_19SingleTileSchedulerILb0ELb0ELb1ELi128EEEEEEEEEvNT_6ParamsE --------------------------
	.section	.nv.info._ZN7cutlass13device_kernelIN5flash19enable_sm80_to_sm89INS1_16FlashAttnFwdSm80INS1_25CollectiveMainloopFwdSm80ILi8ELi1ELb1EN4cute5tupleIJNS5_1CILi128EEES8_S8_EEELi128ENS_6half_tEfNS_4arch4Sm80ELb0ELb0ELb1ELb0ELb1ELb0ELb1ELb0EEENS1_21CollectiveEpilogueFwdIS9_NS6_IJNS7_ILi1EEESF_SF_EEESA_SC_Li256ELb0ELb1ELb0ELb0EEENS1_19SingleTileSchedulerILb0ELb0ELb1ELi128EEEEEEEEEvNT_6ParamsE,"",@"SHT_CUDA_INFO"
	.sectionflags	@""
	.align	4


	//----- nvinfo : EIATTR_CUDA_API_VERSION
	.align		4
        /*0000*/ 	.byte	0x04, 0x37
        /*0002*/ 	.short	(.L_140 - .L_139)
.L_139:
        /*0004*/ 	.word	0x00000082


	//----- nvinfo : EIATTR_SW2861232_WAR
	.align		4
.L_140:
        /*0008*/ 	.byte	0x01, 0x35
	.zero		2


	//----- nvinfo : EIATTR_PARAM_CBANK
	.align		4
        /*000c*/ 	.byte	0x04, 0x0a
        /*000e*/ 	.short	(.L_142 - .L_141)
	.align		4
.L_141:
        /*0010*/ 	.word	index@(.nv.constant0._ZN7cutlass13device_kernelIN5flash19enable_sm80_to_sm89INS1_16FlashAttnFwdSm80INS1_25CollectiveMainloopFwdSm80ILi8ELi1ELb1EN4cute5tupleIJNS5_1CILi128EEES8_S8_EEELi128ENS_6half_tEfNS_4arch4Sm80ELb0ELb0ELb1ELb0ELb1ELb0ELb1ELb0EEENS1_21CollectiveEpilogueFwdIS9_NS6_IJNS7_ILi1EEESF_SF_EEESA_SC_Li256ELb0ELb1ELb0ELb0EEENS1_19SingleTileSchedulerILb0ELb0ELb1ELi128EEEEEEEEEvNT_6ParamsE)
        /*0014*/ 	.short	0x0160
        /*0016*/ 	.short	0x0418


	//----- nvinfo : EIATTR_CBANK_PARAM_SIZE
	.align		4
.L_142:
        /*0018*/ 	.byte	0x03, 0x19
        /*001a*/ 	.short	0x0418


	//----- nvinfo : EIATTR_KPARAM_INFO
	.align		4
        /*001c*/ 	.byte	0x04, 0x17
        /*001e*/ 	.short	(.L_144 - .L_143)
.L_143:
        /*0020*/ 	.word	0x00000000
        /*0024*/ 	.short	0x0000
        /*0026*/ 	.short	0x0000
        /*0028*/ 	.byte	0x00, 0xf0, 0x61, 0x10


	//----- nvinfo : EIATTR_MAXREG_COUNT
	.align		4
.L_144:
        /*002c*/ 	.byte	0x03, 0x1b
        /*002e*/ 	.short	0x00ff


	//----- nvinfo : EIATTR_NUM_BARRIERS
	.align		4
        /*0030*/ 	.byte	0x02, 0x4c
        /*0032*/ 	.byte	0x02
	.zero		1


	//----- nvinfo : EIATTR_ANNOTATIONS
	.align		4
        /*0034*/ 	.byte	0x04, 0x55
        /*0036*/ 	.short	(.L_146 - .L_145)


	//   ....[0]....
.L_145:
        /*0038*/ 	.word	0x00000001
        /*003c*/ 	.byte	0x70, 0x06, 0x00, 0x00, 0x01, 0x00, 0x00, 0x00, 0x20, 0x07, 0x00, 0x00, 0x01, 0x00, 0x00, 0x00
        /* <DEDUP_REMOVED lines=9> */
        /*00dc*/ 	.byte	0x40, 0xa6, 0x00, 0x00


	//----- nvinfo : EIATTR_MERCURY_ISA_VERSION
	.align		4
.L_146:
        /*00e0*/ 	.byte	0x03, 0x5f
        /*00e2*/ 	.short	0x0000


	//----- nvinfo : EIATTR_COOP_GROUP_MASK_REGIDS
	.align		4
        /*00e4*/ 	.byte	0x04, 0x29
        /*00e6*/ 	.short	(.L_148 - .L_147)


	//   ....[0]....
.L_147:
        /*00e8*/ 	.word	0xffffffff


	//   ....[1]....
        /*00ec*/ 	.word	0xffffffff


	//   ....[2]....
        /*00f0*/ 	.word	0xffffffff


	//   ....[3]....
        /*00f4*/ 	.word	0xffffffff


	//   ....[4]....
        /*00f8*/ 	.word	0xffffffff


	//   ....[5]....
        /*00fc*/ 	.word	0xffffffff


	//   ....[6]....
        /*0100*/ 	.word	0xffffffff


	//   ....[7]....
        /*0104*/ 	.word	0xffffffff


	//   ....[8]....
        /*0108*/ 	.word	0xffffffff


	//   ....[9]....
        /*010c*/ 	.word	0xffffffff


	//   ....[10]....
        /*0110*/ 	.word	0xffffffff


	//   ....[11]....
        /*0114*/ 	.word	0xffffffff


	//   ....[12]....
        /*0118*/ 	.word	0xffffffff


	//   ....[13]....
        /*011c*/ 	.word	0xffffffff


	//   ....[14]....
        /*0120*/ 	.word	0xffffffff


	//   ....[15]....
        /*0124*/ 	.word	0xffffffff


	//   ....[16]....
        /*0128*/ 	.word	0xffffffff


	//   ....[17]....
        /*012c*/ 	.word	0xffffffff


	//   ....[18]....
        /*0130*/ 	.word	0xffffffff


	//   ....[19]....
        /*0134*/ 	.word	0xffffffff


	//   ....[20]....
        /*0138*/ 	.word	0xffffffff


	//   ....[21]....
        /*013c*/ 	.word	0xffffffff


	//   ....[22]....
        /*0140*/ 	.word	0xffffffff


	//   ....[23]....
        /*0144*/ 	.word	0xffffffff


	//   ....[24]....
        /*0148*/ 	.word	0xffffffff


	//   ....[25]....
        /*014c*/ 	.word	0xffffffff


	//   ....[26]....
        /*0150*/ 	.word	0xffffffff


	//   ....[27]....
        /*0154*/ 	.word	0xffffffff


	//   ....[28]....
        /*0158*/ 	.word	0xffffffff


	//   ....[29]....
        /*015c*/ 	.word	0xffffffff


	//   ....[30]....
        /*0160*/ 	.word	0xffffffff


	//   ....[31]....
        /*0164*/ 	.word	0xffffffff


	//   ....[32]....
        /*0168*/ 	.word	0xffffffff


	//   ....[33]....
        /*016c*/ 	.word	0xffffffff


	//   ....[34]....
        /*0170*/ 	.word	0xffffffff


	//   ....[35]....
        /*0174*/ 	.word	0xffffffff


	//   ....[36]....
        /*0178*/ 	.word	0xffffffff


	//   ....[37]....
        /*017c*/ 	.word	0xffffffff


	//   ....[38]....
        /*0180*/ 	.word	0xffffffff


	//   ....[39]....
        /*0184*/ 	.word	0xffffffff


	//   ....[40]....
        /*0188*/ 	.word	0xffffffff


	//   ....[41]....
        /*018c*/ 	.word	0xffffffff


	//   ....[42]....
        /*0190*/ 	.word	0xffffffff


	//   ....[43]....
        /*0194*/ 	.word	0xffffffff


	//   ....[44]....
        /*0198*/ 	.word	0xffffffff


	//   ....[45]....
        /*019c*/ 	.word	0xffffffff


	//   ....[46]....
        /*01a0*/ 	.word	0xffffffff


	//   ....[47]....
        /*01a4*/ 	.word	0xffffffff


	//   ....[48]....
        /*01a8*/ 	.word	0xffffffff


	//   ....[49]....
        /*01ac*/ 	.word	0xffffffff


	//   ....[50]....
        /*01b0*/ 	.word	0xffffffff


	//   ....[51]....
        /*01b4*/ 	.word	0xffffffff


	//   ....[52]....
        /*01b8*/ 	.word	0xffffffff


	//   ....[53]....
        /*01bc*/ 	.word	0xffffffff


	//   ....[54]....
        /*01c0*/ 	.word	0xffffffff


	//   ....[55]....
        /*01c4*/ 	.word	0xffffffff


	//   ....[56]....
        /*01c8*/ 	.word	0xffffffff


	//   ....[57]....
        /*01cc*/ 	.word	0xffffffff


	//   ....[58]....
        /*01d0*/ 	.word	0xffffffff


	//   ....[59]....
        /*01d4*/ 	.word	0xffffffff


	//   ....[60]....
        /*01d8*/ 	.word	0xffffffff


	//   ....[61]....
        /*01dc*/ 	.word	0xffffffff


	//   ....[62]....
        /*01e0*/ 	.word	0xffffffff


	//   ....[63]....
        /*01e4*/ 	.word	0xffffffff


	//   ....[64]....
        /*01e8*/ 	.word	0xffffffff


	//   ....[65]....
        /*01ec*/ 	.word	0xffffffff


	//   ....[66]....
        /*01f0*/ 	.word	0xffffffff


	//   ....[67]....
        /*01f4*/ 	.word	0xffffffff


	//   ....[68]....
        /*01f8*/ 	.word	0xffffffff


	//   ....[69]....
        /*01fc*/ 	.word	0xffffffff


	//   ....[70]....
        /*0200*/ 	.word	0xffffffff


	//   ....[71]....
        /*0204*/ 	.word	0xffffffff


	//----- nvinfo : EIATTR_COOP_GROUP_INSTR_OFFSETS
	.align		4
.L_148:
        /*0208*/ 	.byte	0x04, 0x28
        /*020a*/ 	.short	(.L_150 - .L_149)


	//   ....[0]....
.L_149:
        /*020c*/ 	.word	0x00000860


	//   ....[1]....
        /*0210*/ 	.word	0x00000890


	//   ....[2]....
        /*0214*/ 	.word	0x000008c0


	//   ....[3]....
        /*0218*/ 	.word	0x000008f0


	//   ....[4]....
        /*021c*/ 	.word	0x00000a00


	//   ....[5]....
        /*0220*/ 	.word	0x00000a30


	//   ....[6]....
        /*0224*/ 	.word	0x00000b80


	//   ....[7]....
        /*0228*/ 	.word	0x00000b90


	//   ....[8]....
        /*022c*/ 	.word	0x00000d20


	//   ....[9]....
        /*0230*/ 	.word	0x00000d40


	//   ....[10]....
        /*0234*/ 	.word	0x00000e40


	//   ....[11]....
        /*0238*/ 	.word	0x00000e70


	//   ....[12]....
        /*023c*/ 	.word	0x00000e90


	//   ....[13]....
        /*0240*/ 	.word	0x00000eb0


	//   ....[14]....
        /*0244*/ 	.word	0x00000ed0


	//   ....[15]....
        /*0248*/ 	.word	0x00000ee0


	//   ....[16]....
        /*024c*/ 	.word	0x00001630


	//   ....[17]....
        /*0250*/ 	.word	0x00001650


	//   ....[18]....
        /*0254*/ 	.word	0x00001670


	//   ....[19]....
        /*0258*/ 	.word	0x000016a0


	//   ....[20]....
        /*025c*/ 	.word	0x000016c0


	//   ....[21]....
        /*0260*/ 	.word	0x00001720


	//   ....[22]....
        /*0264*/ 	.word	0x00001750


	//   ....[23]....
        /*0268*/ 	.word	0x000017c0


	//   ....[24]....
        /*026c*/ 	.word	0x00002f30


	//   ....[25]....
        /*0270*/ 	.word	0x00002f40


	//   ....[26]....
        /*0274*/ 	.word	0x00002f50


	//   ....[27]....
        /*0278*/ 	.word	0x00002f60


	//   ....[28]....
        /*027c*/ 	.word	0x00002f70


	//   ....[29]....
        /*0280*/ 	.word	0x00002f80


	//   ....[30]....
        /*0284*/ 	.word	0x00002f90


	//   ....[31]....
        /*0288*/ 	.word	0x00002fb0


	//   ....[32]....
        /*028c*/ 	.word	0x00003bf0


	//   ....[33]....
        /*0290*/ 	.word	0x00003cc0


	//   ....[34]....
        /*0294*/ 	.word	0x00003cd0


	//   ....[35]....
        /*0298*/ 	.word	0x00003d00


	//   ....[36]....
        /*029c*/ 	.word	0x00005ea0


	//   ....[37]....
        /*02a0*/ 	.word	0x00005eb0


	//   ....[38]....
        /*02a4*/ 	.word	0x00005ec0


	//   ....[39]....
        /*02a8*/ 	.word	0x00005ed0


	//   ....[40]....
        /*02ac*/ 	.word	0x00005ee0


	//   ....[41]....
        /*02b0*/ 	.word	0x00005ef0


	//   ....[42]....
        /*02b4*/ 	.word	0x00005f00


	//   ....[43]....
        /*02b8*/ 	.word	0x00005f10


	//   ....[44]....
        /*02bc*/ 	.word	0x00006380


	//   ....[45]....
        /*02c0*/ 	.word	0x000063a0


	//   ....[46]....
        /*02c4*/ 	.word	0x000063c0


	//   ....[47]....
        /*02c8*/ 	.word	0x000063e0


	//   ....[48]....
        /*02cc*/ 	.word	0x00006400


	//   ....[49]....
        /*02d0*/ 	.word	0x00006420


	//   ....[50]....
        /*02d4*/ 	.word	0x00006440


	//   ....[51]....
        /*02d8*/ 	.word	0x00006460


	//   ....[52]....
        /*02dc*/ 	.word	0x00007d20


	//   ....[53]....
        /*02e0*/ 	.word	0x00007d70


	//   ....[54]....
        /*02e4*/ 	.word	0x00007da0


	//   ....[55]....
        /*02e8*/ 	.word	0x00007db0


	//   ....[56]....
        /*02ec*/ 	.word	0x0000a240


	//   ....[57]....
        /*02f0*/ 	.word	0x0000a250


	//   ....[58]....
        /*02f4*/ 	.word	0x0000a280


	//   ....[59]....
        /*02f8*/ 	.word	0x0000a2a0


	//   ....[60]....
        /*02fc*/ 	.word	0x0000b1c0


	//   ....[61]....
        /*0300*/ 	.word	0x0000b1d0


	//   ....[62]....
        /*0304*/ 	.word	0x0000b1f0


	//   ....[63]....
        /*0308*/ 	.word	0x0000b200


	//   ....[64]....
        /*030c*/ 	.word	0x0000b320


	//   ....[65]....
        /*0310*/ 	.word	0x0000b350


	//   ....[66]....
        /*0314*/ 	.word	0x0000b450


	//   ....[67]....
        /*0318*/ 	.word	0x0000b480


	//   ....[68]....
        /*031c*/ 	.word	0x0000b550


	//   ....[69]....
        /*0320*/ 	.word	0x0000b580


	//   ....[70]....
        /*0324*/ 	.word	0x0000b650


	//   ....[71]....
        /*0328*/ 	.word	0x0000b670


	//----- nvinfo : EIATTR_EXIT_INSTR_OFFSETS
	.align		4
.L_150:
        /*032c*/ 	.byte	0x04, 0x1c
        /*032e*/ 	.short	(.L_152 - .L_151)


	//   ....[0]....
.L_151:
        /*0330*/ 	.word	0x00000040


	//   ....[1]....
        /*0334*/ 	.word	0x0000b680


	//   ....[2]....
        /*0338*/ 	.word	0x0000b6d0


	//   ....[3]....
        /*033c*/ 	.word	0x0000b730


	//----- nvinfo : EIATTR_CTAIDZ_USED
	.align		4
.L_152:
        /*0340*/ 	.byte	0x01, 0x04
	.zero		2


	//----- nvinfo : EIATTR_MAX_THREADS
	.align		4
        /*0344*/ 	.byte	0x04, 0x05
        /*0346*/ 	.short	(.L_154 - .L_153)
.L_153:
        /*0348*/ 	.word	0x00000100
        /*034c*/ 	.word	0x00000001
        /*0350*/ 	.word	0x00000001


	//----- nvinfo : EIATTR_CRS_STACK_SIZE
	.align		4
.L_154:
        /*0354*/ 	.byte	0x04, 0x1e
        /*0356*/ 	.short	(.L_156 - .L_155)
.L_155:
        /*0358*/ 	.word	0x00000000
.L_156:


//--------------------- .nv.info._ZN7cutlass13device_kernelIN5flash19enable_sm80_to_sm89INS1_16FlashAttnFwdSm80INS1_25CollectiveMainloopFwdSm80ILi8ELi1ELb1EN4cute5tupleIJNS5_1CILi128EEES8_S8_EEELi128ENS_6half_tEfNS_4arch4Sm80ELb0ELb0ELb1ELb1ELb1ELb0ELb1ELb0EEENS1_21CollectiveEpilogueFwdIS9_NS6_IJNS7_ILi1EEESF_SF_EEESA_SC_Li256ELb1ELb1ELb0ELb0EEENS1_19SingleTileSchedulerILb1ELb0ELb1ELi128EEEEEEEEEvNT_6ParamsE --------------------------
	.section	.nv.info._ZN7cutlass13device_kernelIN5flash19enable_sm80_to_sm89INS1_16FlashAttnFwdSm80INS1_25CollectiveMainloopFwdSm80ILi8ELi1ELb1EN4cute5tupleIJNS5_1CILi128EEES8_S8_EEELi128ENS_6half_tEfNS_4arch4Sm80ELb0ELb0ELb1ELb1ELb1ELb0ELb1ELb0EEENS1_21CollectiveEpilogueFwdIS9_NS6_IJNS7_ILi1EEESF_SF_EEESA_SC_Li256ELb1ELb1ELb0ELb0EEENS1_19SingleTileSchedulerILb1ELb0ELb1ELi128EEEEEEEEEvNT_6ParamsE,"",@"SHT_CUDA_INFO"
	.sectionflags	@""
	.align	4


	//----- nvinfo : EIATTR_CUDA_API_VERSION
	.align		4
        /*0000*/ 	.byte	0x04, 0x37
        /*0002*/ 	.short	(.L_158 - .L_157)
.L_157:
        /*0004*/ 	.word	0x00000082


	//----- nvinfo : EIATTR_SW2861232_WAR
	.align		4
.L_158:
        /*0008*/ 	.byte	0x01, 0x35
	.zero		2


	//----- nvinfo : EIATTR_PARAM_CBANK
	.align		4
        /*000c*/ 	.byte	0x04, 0x0a
        /*000e*/ 	.short	(.L_160 - .L_159)
	.align		4
.L_159:
        /*0010*/ 	.word	index@(.nv.constant0._ZN7cutlass13device_kernelIN5flash19enable_sm80_to_sm89INS1_16FlashAttnFwdSm80INS1_25CollectiveMainloopFwdSm80ILi8ELi1ELb1EN4cute5tupleIJNS5_1CILi128EEES8_S8_EEELi128ENS_6half_tEfNS_4arch4Sm80ELb0ELb0ELb1ELb1ELb1ELb0ELb1ELb0EEENS1_21CollectiveEpilogueFwdIS9_NS6_IJNS7_ILi1EEESF_SF_EEESA_SC_Li256ELb1ELb1ELb0ELb0EEENS1_19SingleTileSchedulerILb1ELb0ELb1ELi128EEEEEEEEEvNT_6ParamsE)
        /*0014*/ 	.short	0x0160
        /*0016*/ 	.short	0x0418


	//----- nvinfo : EIATTR_CBANK_PARAM_SIZE
	.align		4
.L_160:
        /*0018*/ 	.byte	0x03, 0x19
        /*001a*/ 	.short	0x0418


	//----- nvinfo : EIATTR_KPARAM_INFO
	.align		4
        /*001c*/ 	.byte	0x04, 0x17
        /*001e*/ 	.short	(.L_162 - .L_161)
.L_161:
        /*0020*/ 	.word	0x00000000
        /*0024*/ 	.short	0x0000
        /*0026*/ 	.short	0x0000
        /*0028*/ 	.byte	0x00, 0xf0, 0x61, 0x10


	//----- nvinfo : EIATTR_MAXREG_COUNT
	.align		4
.L_162:
        /*002c*/ 	.byte	0x03, 0x1b
        /*002e*/ 	.short	0x00ff


	//----- nvinfo : EIATTR_NUM_BARRIERS
	.align		4
        /*0030*/ 	.byte	0x02, 0x4c
        /*0032*/ 	.byte	0x02
	.zero		1


	//----- nvinfo : EIATTR_ANNOTATIONS
	.align		4
        /*0034*/ 	.byte	0x04, 0x55
        /*0036*/ 	.short	(.L_164 - .L_163)


	//   ....[0]....
.L_163:
        /*0038*/ 	.word	0x00000001
        /*003c*/ 	.byte	0x20, 0x72, 0x00, 0x00, 0x01, 0x00, 0x00, 0x00, 0x40, 0x72, 0x00, 0x00, 0x01, 0x00, 0x00, 0x00
        /*004c*/ 	.byte	0xa0, 0x72, 0x00, 0x00, 0x01, 0x00, 0x00, 0x00, 0xd0, 0x72, 0x00, 0x00, 0x01, 0x00, 0x00, 0x00
        /*005c*/ 	.byte	0x70, 0x73, 0x00, 0x00, 0x01, 0x00, 0x00, 0x00, 0x00, 0x74, 0x00, 0x00, 0x01, 0x00, 0x00, 0x00
        /*006c*/ 	.byte	0x70, 0x7a, 0x00, 0x00, 0x01, 0x00, 0x00, 0x00, 0xa0, 0x7a, 0x00, 0x00, 0x01, 0x00, 0x00, 0x00
        /*007c*/ 	.byte	0xd0, 0x7a, 0x00, 0x00, 0x01, 0x00, 0x00, 0x00, 0x00, 0x7b, 0x00, 0x00, 0x01, 0x00, 0x00, 0x00
        /*008c*/ 	.byte	0x30, 0x7b, 0x00, 0x00, 0x01, 0x00, 0x00, 0x00, 0x60, 0x7b, 0x00, 0x00


	//----- nvinfo : EIATTR_MERCURY_ISA_VERSION
	.align		4
.L_164:
        /*0098*/ 	.byte	0x03, 0x5f
        /*009a*/ 	.short	0x0000


	//----- nvinfo : EIATTR_COOP_GROUP_MASK_REGIDS
	.align		4
        /*009c*/ 	.byte	0x04, 0x29
        /*009e*/ 	.short	(.L_166 - .L_165)


	//   ....[0]....
.L_165:
        /*00a0*/ 	.word	0xffffffff


	//   ....[1]....
        /*00a4*/ 	.word	0xffffffff


	//   ....[2]....
        /*00a8*/ 	.word	0xffffffff


	//   ....[3]....
        /*00ac*/ 	.word	0xffffffff


	//   ....[4]....
        /*00b0*/ 	.word	0xffffffff


	//   ....[5]....
        /*00b4*/ 	.word	0xffffffff


	//   ....[6]....
        /*00b8*/ 	.word	0xffffffff


	//   ....[7]....
        /*00bc*/ 	.word	0xffffffff


	//   ....[8]....
        /*00c0*/ 	.word	0xffffffff


	//   ....[9]....
        /*00c4*/ 	.word	0xffffffff


	//   ....[10]....
        /*00c8*/ 	.word	0xffffffff


	//   ....[11]....
        /*00cc*/ 	.word	0xffffffff


	//   ....[12]....
        /*00d0*/ 	.word	0xffffffff


	//   ....[13]....
        /*00d4*/ 	.word	0xffffffff


	//   ....[14]....
        /*00d8*/ 	.word	0xffffffff


	//   ....[15]....
        /*00dc*/ 	.word	0xffffffff


	//   ....[16]....
        /*00e0*/ 	.word	0xffffffff


	//   ....[17]....
        /*00e4*/ 	.word	0xffffffff


	//   ....[18]....
        /*00e8*/ 	.word	0xffffffff


	//   ....[19]....
        /*00ec*/ 	.word	0xffffffff


	//   ....[20]....
        /*00f0*/ 	.word	0xffffffff


	//   ....[21]....
        /*00f4*/ 	.word	0xffffffff


	//   ....[22]....
        /*00f8*/ 	.word	0xffffffff


	//   ....[23]....
        /*00fc*/ 	.word	0xffffffff


	//   ....[24]....
        /*0100*/ 	.word	0xffffffff


	//   ....[25]....
        /*0104*/ 	.word	0xffffffff


	//   ....[26]....
        /*0108*/ 	.word	0xffffffff


	//   ....[27]....
        /*010c*/ 	.word	0xffffffff


	//   ....[28]....
        /*0110*/ 	.word	0xffffffff


	//   ....[29]....
        /*0114*/ 	.word	0xffffffff


	//   ....[30]....
        /*0118*/ 	.word	0xffffffff


	//   ....[31]....
        /*011c*/ 	.word	0xffffffff


	//   ....[32]....
        /*0120*/ 	.word	0xffffffff


	//   ....[33]....
        /*0124*/ 	.word	0xffffffff


	//   ....[34]....
        /*0128*/ 	.word	0xffffffff


	//   ....[35]....
        /*012c*/ 	.word	0xffffffff


	//   ....[36]....
        /*0130*/ 	.word	0xffffffff


	//   ....[37]....
        /*0134*/ 	.word	0xffffffff


	//   ....[38]....
        /*0138*/ 	.word	0xffffffff


	//   ....[39]....
        /*013c*/ 	.word	0xffffffff


	//   ....[40]....
        /*0140*/ 	.word	0xffffffff


	//   ....[41]....
        /*0144*/ 	.word	0xffffffff


	//   ....[42]....
        /*0148*/ 	.word	0xffffffff


	//   ....[43]....
        /*014c*/ 	.word	0xffffffff


	//   ....[44]....
        /*0150*/ 	.word	0xffffffff


	//   ....[45]....
        /*0154*/ 	.word	0xffffffff


	//   ....[46]....
        /*0158*/ 	.word	0xffffffff


	//   ....[47]....
        /*015c*/ 	.word	0xffffffff


	//   ....[48]....
        /*0160*/ 	.word	0xffffffff


	//   ....[49]....
        /*0164*/ 	.word	0xffffffff


	//   ....[50]....
        /*0168*/ 	.word	0xffffffff


	//   ....[51]....
        /*016c*/ 	.word	0xffffffff


	//   ....[52]....
        /*0170*/ 	.word	0xffffffff


	//   ....[53]....
        /*0174*/ 	.word	0xffffffff


	//   ....[54]....
        /*0178*/ 	.word	0xffffffff


	//   ....[55]....
        /*017c*/ 	.word	0xffffffff


	//   ....[56]....
        /*0180*/ 	.word	0xffffffff


	//   ....[57]....
        /*0184*/ 	.word	0xffffffff


	//   ....[58]....
        /*0188*/ 	.word	0xffffffff


	//   ....[59]....
        /*018c*/ 	.word	0xffffffff


	//   ....[60]....
        /*0190*/ 	.word	0xffffffff


	//   ....[61]....
        /*0194*/ 	.word	0xffffffff


	//   ....[62]....
        /*0198*/ 	.word	0xffffffff


	//   ....[63]....
        /*019c*/ 	.word	0xffffffff


	//   ....[64]....
        /*01a0*/ 	.word	0xffffffff


	//   ....[65]....
        /*01a4*/ 	.word	0xffffffff


	//   ....[66]....
        /*01a8*/ 	.word	0xffffffff


	//   ....[67]....
        /*01ac*/ 	.word	0xffffffff


	//   ....[68]....
        /*01b0*/ 	.word	0xffffffff


	//   ....[69]....
        /*01b4*/ 	.word	0xffffffff


	//   ....[70]....
        /*01b8*/ 	.word	0xffffffff


	//   ....[71]....
        /*01bc*/ 	.word	0xffffffff


	//   ....[72]....
        /*01c0*/ 	.word	0xffffffff


	//   ....[73]....
        /*01c4*/ 	.word	0xffffffff


	//   ....[74]....
        /*01c8*/ 	.word	0xffffffff


	//   ....[75]....
        /*01cc*/ 	.word	0xffffffff


	//   ....[76]....
        /*01d0*/ 	.word	0xffffffff


	//   ....[77]....
        /*01d4*/ 	.word	0xffffffff


	//   ....[78]....
        /*01d8*/ 	.word	0xffffffff


	//   ....[79]....
        /*01dc*/ 	.word	0xffffffff


	//   ....[80]....
        /*01e0*/ 	.word	0xffffffff


	//----- nvinfo : EIATTR_COOP_GROUP_INSTR_OFFSETS
	.align		4
.L_166:
        /*01e4*/ 	.byte	0x04, 0x28
        /*01e6*/ 	.short	(.L_168 - .L_167)


	//   ....[0]....
.L_167:
        /*01e8*/ 	.word	0x000000a0


	//   ....[1]....
        /*01ec*/ 	.word	0x00001200


	//   ....[2]....
        /*01f0*/ 	.word	0x00001240


	//   ....[3]....
        /*01f4*/ 	.word	0x00001280


	//   ....[4]....
        /*01f8*/ 	.word	0x000012c0


	//   ....[5]....
        /*01fc*/ 	.word	0x00001300


	//   ....[6]....
        /*0200*/ 	.word	0x000014e0


	//   ....[7]....
        /*0204*/ 	.word	0x00001500


	//   ....[8]....
        /*0208*/ 	.word	0x00001530


	//   ....[9]....
        /*020c*/ 	.word	0x000016d0


	//   ....[10]....
        /*0210*/ 	.word	0x00001700


	//   ....[11]....
        /*0214*/ 	.word	0x00001730


	//   ....[12]....
        /*0218*/ 	.word	0x00001760


	//   ....[13]....
        /*021c*/ 	.word	0x00001790


	//   ....[14]....
        /*0220*/ 	.word	0x000017c0


	//   ....[15]....
        /*0224*/ 	.word	0x000017d0


	//   ....[16]....
        /*0228*/ 	.word	0x000017e0


	//   ....[17]....
        /*022c*/ 	.word	0x00001cd0


	//   ....[18]....
        /*0230*/ 	.word	0x00001ce0


	//   ....[19]....
        /*0234*/ 	.word	0x00001cf0


	//   ....[20]....
        /*0238*/ 	.word	0x00001d00


	//   ....[21]....
        /*023c*/ 	.word	0x00001d10


	//   ....[22]....
        /*0240*/ 	.word	0x00001d50


	//   ....[23]....
        /*0244*/ 	.word	0x00001d70


	//   ....[24]....
        /*0248*/ 	.word	0x00001d90


	//   ....[25]....
        /*024c*/ 	.word	0x00003690


	//   ....[26]....
        /*0250*/ 	.word	0x000036b0


	//   ....[27]....
        /*0254*/ 	.word	0x000036c0


	//   ....[28]....
        /*0258*/ 	.word	0x000036d0


	//   ....[29]....
        /*025c*/ 	.word	0x000036e0


	//   ....[30]....
        /*0260*/ 	.word	0x000036f0


	//   ....[31]....
        /*0264*/ 	.word	0x00003700


	//   ....[32]....
        /*0268*/ 	.word	0x00003720


	//   ....[33]....
        /*026c*/ 	.word	0x000043a0


	//   ....[34]....
        /*0270*/ 	.word	0x00004410


	//   ....[35]....
        /*0274*/ 	.word	0x00004430


	//   ....[36]....
        /*0278*/ 	.word	0x00004450


	//   ....[37]....
        /*027c*/ 	.word	0x00006080


	//   ....[38]....
        /*0280*/ 	.word	0x00006090


	//   ....[39]....
        /*0284*/ 	.word	0x000060a0


	//   ....[40]....
        /*0288*/ 	.word	0x000060b0


	//   ....[41]....
        /*028c*/ 	.word	0x000060c0


	//   ....[42]....
        /*0290*/ 	.word	0x000060d0


	//   ....[43]....
        /*0294*/ 	.word	0x000060e0


	//   ....[44]....
        /*0298*/ 	.word	0x00006110


	//   ....[45]....
        /*029c*/ 	.word	0x00006510


	//   ....[46]....
        /*02a0*/ 	.word	0x00006530


	//   ....[47]....
        /*02a4*/ 	.word	0x00006550


	//   ....[48]....
        /*02a8*/ 	.word	0x00006570


	//   ....[49]....
        /*02ac*/ 	.word	0x000066c0


	//   ....[50]....
        /*02b0*/ 	.word	0x000066e0


	//   ....[51]....
        /*02b4*/ 	.word	0x00006720


	//   ....[52]....
        /*02b8*/ 	.word	0x00006750


	//   ....[53]....
        /*02bc*/ 	.word	0x00007fe0


	//   ....[54]....
        /*02c0*/ 	.word	0x00008000


	//   ....[55]....
        /*02c4*/ 	.word	0x00008020


	//   ....[56]....
        /*02c8*/ 	.word	0x00008040


	//   ....[57]....
        /*02cc*/ 	.word	0x00009fb0


	//   ....[58]....
        /*02d0*/ 	.word	0x00009fe0


	//   ....[59]....
        /*02d4*/ 	.word	0x0000a030


	//   ....[60]....
        /*02d8*/ 	.word	0x0000a040


	//   ....[61]....
        /*02dc*/ 	.word	0x0000b2f0


	//   ....[62]....
        /*02e0*/ 	.word	0x0000b330


	//   ....[63]....
        /*02e4*/ 	.word	0x0000b370


	//   ....[64]....
        /*02e8*/ 	.word	0x0000b3b0


	//   ....[65]....
        /*02ec*/ 	.word	0x0000b570


	//   ....[66]....
        /*02f0*/ 	.word	0x0000b580


	//   ....[67]....
        /*02f4*/ 	.word	0x0000b670


	//   ....[68]....
        /*02f8*/ 	.word	0x0000b6a0


	//   ....[69]....
        /*02fc*/ 	.word	0x0000b770


	//   ....[70]....
        /*0300*/ 	.word	0x0000b7a0


	//   ....[71]....
        /*0304*/ 	.word	0x0000b870


	//   ....[72]....
        /*0308*/ 	.word	0x0000b890


	//   ....[73]....
        /*030c*/ 	.word	0x0000c140


	//   ....[74]....
        /*0310*/ 	.word	0x0000c150


	//   ....[75]....
        /*0314*/ 	.word	0x0000c220


	//   ....[76]....
        /*0318*/ 	.word	0x0000c250


	//   ....[77]....
        /*031c*/ 	.word	0x0000c320


	//   ....[78]....
        /*0320*/ 	.word	0x0000c350


	//   ....[79]....
        /*0324*/ 	.word	0x0000c420


	//   ....[80]....
        /*0328*/ 	.word	0x0000c440


	//----- nvinfo : EIATTR_EXIT_INSTR_OFFSETS
	.align		4
.L_168:
        /*032c*/ 	.byte	0x04, 0x1c
        /*032e*/ 	.short	(.L_170 - .L_169)


	//   ....[0]....
.L_169:
        /*0330*/ 	.word	0x00000450


	//   ....[1]....
        /*0334*/ 	.word	0x0000b8a0


	//   ....[2]....
        /*0338*/ 	.word	0x0000b8f0


	//   ....[3]....
        /*033c*/ 	.word	0x0000b950


	//   ....[4]....
        /*0340*/ 	.word	0x0000c450


	//   ....[5]....
        /*0344*/ 	.word	0x0000c4a0


	//   ....[6]....
        /*0348*/ 	.word	0x0000c500


	//----- nvinfo : EIATTR_CTAIDZ_USED
	.align		4
.L_170:
        /*034c*/ 	.byte	0x01, 0x04
	.zero		2


	//----- nvinfo : EIATTR_MAX_THREADS
	.align		4
        /*0350*/ 	.byte	0x04, 0x05
        /*0352*/ 	.short	(.L_172 - .L_171)
.L_171:
        /*0354*/ 	.word	0x00000100
        /*0358*/ 	.word	0x00000001
        /*035c*/ 	.word	0x00000001


	//----- nvinfo : EIATTR_CRS_STACK_SIZE
	.align		4
.L_172:
        /*0360*/ 	.byte	0x04, 0x1e
        /*0362*/ 	.short	(.L_174 - .L_173)
.L_173:
        /*0364*/ 	.word	0x00000000
.L_174:


//--------------------- .nv.info._ZN7cutlass13device_kernelIN5flash19enable_sm80_to_sm89INS1_16FlashAttnFwdSm80INS1_25CollectiveMainloopFwdSm80ILi8ELi1ELb1EN4cute5tupleIJNS5_1CILi128EEES8_S8_EEELi128ENS_6half_tEfNS_4arch4Sm80ELb0ELb0ELb1ELb1ELb1ELb1ELb1ELb0EEENS1_21CollectiveEpilogueFwdIS9_NS6_IJNS7_ILi1EEESF_SF_EEESA_SC_Li256ELb1ELb1ELb0ELb0EEENS1_19SingleTileSchedulerILb1ELb0ELb1ELi128EEEEEEEEEvNT_6ParamsE --------------------------
	.section	.nv.info._ZN7cutlass13device_kernelIN5flash19enable_sm80_to_sm89INS1_16FlashAttnFwdSm80INS1_25CollectiveMainloopFwdSm80ILi8ELi1ELb1EN4cute5tupleIJNS5_1CILi128EEES8_S8_EEELi128ENS_6half_tEfNS_4arch4Sm80ELb0ELb0ELb1ELb1ELb1ELb1ELb1ELb0EEENS1_21CollectiveEpilogueFwdIS9_NS6_IJNS7_ILi1EEESF_SF_EEESA_SC_Li256ELb1ELb1ELb0ELb0EEENS1_19SingleTileSchedulerILb1ELb0ELb1ELi128EEEEEEEEEvNT_6ParamsE,"",@"SHT_CUDA_INFO"
	.sectionflags	@""
	.align	4


	//----- nvinfo : EIATTR_CUDA_API_VERSION
	.align		4
        /*0000*/ 	.byte	0x04, 0x37
        /*0002*/ 	.short	(.L_176 - .L_175)
.L_175:
        /*0004*/ 	.word	0x00000082


	//----- nvinfo : EIATTR_SW2861232_WAR
	.align		4
.L_176:
        /*0008*/ 	.byte	0x01, 0x35
	.zero		2


	//----- nvinfo : EIATTR_PARAM_CBANK
	.align		4
        /*000c*/ 	.byte	0x04, 0x0a
        /*000e*/ 	.short	(.L_178 - .L_177)
	.align		4
.L_177:
        /*0010*/ 	.word	index@(.nv.constant0._ZN7cutlass13device_kernelIN5flash19enable_sm80_to_sm89INS1_16FlashAttnFwdSm80INS1_25CollectiveMainloopFwdSm80ILi8ELi1ELb1EN4cute5tupleIJNS5_1CILi128EEES8_S8_EEELi128ENS_6half_tEfNS_4arch4Sm80ELb0ELb0ELb1ELb1ELb1ELb1ELb1ELb0EEENS1_21CollectiveEpilogueFwdIS9_NS6_IJNS7_ILi1EEESF_SF_EEESA_SC_Li256ELb1ELb1ELb0ELb0EEENS1_19SingleTileSchedulerILb1ELb0ELb1ELi128EEEEEEEEEvNT_6ParamsE)
        /*0014*/ 	.short	0x0160
        /*0016*/ 	.short	0x0418


	//----- nvinfo : EIATTR_CBANK_PARAM_SIZE
	.align		4
.L_178:
        /*0018*/ 	.byte	0x03, 0x19
        /*001a*/ 	.short	0x0418


	//----- nvinfo : EIATTR_KPARAM_INFO
	.align		4
        /*001c*/ 	.byte	0x04, 0x17
        /*001e*/ 	.short	(.L_180 - .L_179)
.L_179:
        /*0020*/ 	.word	0x00000000
        /*0024*/ 	.short	0x0000
        /*0026*/ 	.short	0x0000
        /*0028*/ 	.byte	0x00, 0xf0, 0x61, 0x10


	//----- nvinfo : EIATTR_MAXREG_COUNT
	.align		4
.L_180:
        /*002c*/ 	.byte	0x03, 0x1b
        /*002e*/ 	.short	0x00ff


	//----- nvinfo : EIATTR_NUM_BARRIERS
	.align		4
        /*0030*/ 	.byte	0x02, 0x4c
        /*0032*/ 	.byte	0x02
	.zero		1


	//----- nvinfo : EIATTR_ANNOTATIONS
	.align		4
        /*0034*/ 	.byte	0x04, 0x55
        /*0036*/ 	.short	(.L_182 - .L_181)


	//   ....[0]....
.L_181:
        /*0038*/ 	.word	0x00000001
        /*003c*/ 	.byte	0xc0, 0x1f, 0x01, 0x00, 0x01, 0x00, 0x00, 0x00, 0xe0, 0x1f, 0x01, 0x00, 0x01, 0x00, 0x00, 0x00
        /*004c*/ 	.byte	0x40, 0x20, 0x01, 0x00, 0x01, 0x00, 0x00, 0x00, 0x70, 0x20, 0x01, 0x00, 0x01, 0x00, 0x00, 0x00
        /*005c*/ 	.byte	0x10, 0x21, 0x01, 0x00, 0x01, 0x00, 0x00, 0x00, 0xa0, 0x21, 0x01, 0x00, 0x01, 0x00, 0x00, 0x00
        /*006c*/ 	.byte	0x10, 0x28, 0x01, 0x00, 0x01, 0x00, 0x00, 0x00, 0x40, 0x28, 0x01, 0x00, 0x01, 0x00, 0x00, 0x00
        /*007c*/ 	.byte	0x70, 0x28, 0x01, 0x00, 0x01, 0x00, 0x00, 0x00, 0xa0, 0x28, 0x01, 0x00, 0x01, 0x00, 0x00, 0x00
        /*008c*/ 	.byte	0xd0, 0x28, 0x01, 0x00, 0x01, 0x00, 0x00, 0x00, 0x00, 0x29, 0x01, 0x00


	//----- nvinfo : EIATTR_MERCURY_ISA_VERSION
	.align		4
.L_182:
        /*0098*/ 	.byte	0x03, 0x5f
        /*009a*/ 	.short	0x0000


	//----- nvinfo : EIATTR_COOP_GROUP_MASK_REGIDS
	.align		4
        /*009c*/ 	.byte	0x04, 0x29
        /*009e*/ 	.short	(.L_184 - .L_183)


	//   ....[0]....
.L_183:
        /*00a0*/ 	.word	0xffffffff


	//   ....[1]....
        /*00a4*/ 	.word	0xffffffff


	//   ....[2]....
        /*00a8*/ 	.word	0xffffffff


	//   ....[3]....
        /*00ac*/ 	.word	0xffffffff


	//   ....[4]....
        /*00b0*/ 	.word	0xffffffff


	//   ....[5]....
        /*00b4*/ 	.word	0xffffffff


	//   ....[6]....
        /*00b8*/ 	.word	0xffffffff


	//   ....[7]....
        /*00bc*/ 	.word	0xffffffff


	//   ....[8]....
        /*00c0*/ 	.word	0xffffffff


	//   ....[9]....
        /*00c4*/ 	.word	0xffffffff


	//   ....[10]....
        /*00c8*/ 	.word	0xffffffff


	//   ....[11]....
        /*00cc*/ 	.word	0xffffffff


	//   ....[12]....
        /*00d0*/ 	.word	0xffffffff


	//   ....[13]....
        /*00d4*/ 	.word	0xffffffff


	//   ....[14]....
        /*00d8*/ 	.word	0xffffffff


	//   ....[15]....
        /*00dc*/ 	.word	0xffffffff


	//   ....[16]....
        /*00e0*/ 	.word	0xffffffff


	//   ....[17]....
        /*00e4*/ 	.word	0xffffffff


	//   ....[18]....
        /*00e8*/ 	.word	0xffffffff


	//   ....[19]....
        /*00ec*/ 	.word	0xffffffff


	//   ....[20]....
        /*00f0*/ 	.word	0xffffffff


	//   ....[21]....
        /*00f4*/ 	.word	0xffffffff


	//   ....[22]....
        /*00f8*/ 	.word	0xffffffff


	//   ....[23]....
        /*00fc*/ 	.word	0xffffffff


	//   ....[24]....
        /*0100*/ 	.word	0xffffffff


	//   ....[25]....
        /*0104*/ 	.word	0xffffffff


	//   ....[26]....
        /*0108*/ 	.word	0xffffffff


	//   ....[27]....
        /*010c*/ 	.word	0xffffffff


	//   ....[28]....
        /*0110*/ 	.word	0xffffffff


	//   ....[29]....
        /*0114*/ 	.word	0xffffffff


	//   ....[30]....
        /*0118*/ 	.word	0xffffffff


	//   ....[31]....
        /*011c*/ 	.word	0xffffffff


	//   ....[32]....
        /*0120*/ 	.word	0xffffffff


	//   ....[33]....
        /*0124*/ 	.word	0xffffffff


	//   ....[34]....
        /*0128*/ 	.word	0xffffffff


	//   ....[35]....
        /*012c*/ 	.word	0xffffffff


	//   ....[36]....
        /*0130*/ 	.word	0xffffffff


	//   ....[37]....
        /*0134*/ 	.word	0xffffffff


	//   ....[38]....
        /*0138*/ 	.word	0xffffffff


	//   ....[39]....
        /*013c*/ 	.word	0xffffffff


	//   ....[40]....
        /*0140*/ 	.word	0xffffffff


	//   ....[41]....
        /*0144*/ 	.word	0xffffffff


	//   ....[42]....
        /*0148*/ 	.word	0xffffffff


	//   ....[43]....
        /*014c*/ 	.word	0xffffffff


	//   ....[44]....
        /*0150*/ 	.word	0xffffffff


	//   ....[45]....
        /*0154*/ 	.word	0xffffffff


	//   ....[46]....
        /*0158*/ 	.word	0xffffffff


	//   ....[47]....
        /*015c*/ 	.word	0xffffffff


	//   ....[48]....
        /*0160*/ 	.word	0xffffffff


	//   ....[49]....
        /*0164*/ 	.word	0xffffffff


	//   ....[50]....
        /*0168*/ 	.word	0xffffffff


	//   ....[51]....
        /*016c*/ 	.word	0xffffffff


	//   ....[52]....
        /*0170*/ 	.word	0xffffffff


	//   ....[53]....
        /*0174*/ 	.word	0xffffffff


	//   ....[54]....
        /*0178*/ 	.word	0xffffffff


	//   ....[55]....
        /*017c*/ 	.word	0xffffffff


	//   ....[56]....
        /*0180*/ 	.word	0xffffffff


	//   ....[57]....
        /*0184*/ 	.word	0xffffffff


	//   ....[58]....
        /*0188*/ 	.word	0xffffffff


	//   ....[59]....
        /*018c*/ 	.word	0xffffffff


	//   ....[60]....
        /*0190*/ 	.word	0xffffffff


	//   ....[61]....
        /*0194*/ 	.word	0xffffffff


	//   ....[62]....
        /*0198*/ 	.word	0xffffffff


	//   ....[63]....
        /*019c*/ 	.word	0xffffffff


	//   ....[64]....
        /*01a0*/ 	.word	0xffffffff


	//   ....[65]....
        /*01a4*/ 	.word	0xffffffff


	//   ....[66]....
        /*01a8*/ 	.word	0xffffffff


	//   ....[67]....
        /*01ac*/ 	.word	0xffffffff


	//   ....[68]....
        /*01b0*/ 	.word	0xffffffff


	//   ....[69]....
        /*01b4*/ 	.word	0xffffffff


	//   ....[70]....
        /*01b8*/ 	.word	0xffffffff


	//   ....[71]....
        /*01bc*/ 	.word	0xffffffff


	//   ....[72]....
        /*01c0*/ 	.word	0xffffffff


	//   ....[73]....
        /*01c4*/ 	.word	0xffffffff


	//   ....[74]....
        /*01c8*/ 	.word	0xffffffff


	//   ....[75]....
        /*01cc*/ 	.word	0xffffffff


	//   ....[76]....
        /*01d0*/ 	.word	0xffffffff


	//   ....[77]....
        /*01d4*/ 	.word	0xffffffff


	//   ....[78]....
        /*01d8*/ 	.word	0xffffffff


	//   ....[79]....
        /*01dc*/ 	.word	0xffffffff


	//   ....[80]....
        /*01e0*/ 	.word	0xffffffff


	//   ....[81]....
        /*01e4*/ 	.word	0xffffffff


	//   ....[82]....
        /*01e8*/ 	.word	0xffffffff


	//   ....[83]....
        /*01ec*/ 	.word	0xffffffff


	//   ....[84]....
        /*01f0*/ 	.word	0xffffffff


	//   ....[85]....
        /*01f4*/ 	.word	0xffffffff


	//   ....[86]....
        /*01f8*/ 	.word	0xffffffff


	//   ....[87]....
        /*01fc*/ 	.word	0xffffffff


	//   ....[88]....
        /*0200*/ 	.word	0xffffffff


	//   ....[89]....
        /*0204*/ 	.word	0xffffffff


	//   ....[90]....
        /*0208*/ 	.word	0xffffffff


	//   ....[91]....
        /*020c*/ 	.word	0xffffffff


	//   ....[92]....
        /*0210*/ 	.word	0xffffffff


	//   ....[93]....
        /*0214*/ 	.word	0xffffffff


	//   ....[94]....
        /*0218*/ 	.word	0xffffffff


	//   ....[95]....
        /*021c*/ 	.word	0xffffffff


	//   ....[96]....
        /*0220*/ 	.word	0xffffffff


	//   ....[97]....
        /*0224*/ 	.word	0xffffffff


	//   ....[98]....
        /*0228*/ 	.word	0xffffffff


	//   ....[99]....
        /*022c*/ 	.word	0xffffffff


	//   ....[100]....
        /*0230*/ 	.word	0xffffffff


	//   ....[101]....
        /*0234*/ 	.word	0xffffffff


	//   ....[102]....
        /*0238*/ 	.word	0xffffffff


	//   ....[103]....
        /*023c*/ 	.word	0xffffffff


	//   ....[104]....
        /*0240*/ 	.word	0xffffffff


	//   ....[105]....
        /*0244*/ 	.word	0xffffffff


	//   ....[106]....
        /*0248*/ 	.word	0xffffffff


	//   ....[107]....
        /*024c*/ 	.word	0xffffffff


	//   ....[108]....
        /*0250*/ 	.word	0xffffffff


	//   ....[109]....
        /*0254*/ 	.word	0xffffffff


	//   ....[110]....
        /*0258*/ 	.word	0xffffffff


	//   ....[111]....
        /*025c*/ 	.word	0xffffffff


	//   ....[112]....
        /*0260*/ 	.word	0xffffffff


	//----- nvinfo : EIATTR_COOP_GROUP_INSTR_OFFSETS
	.align		4
.L_184:
        /*0264*/ 	.byte	0x04, 0x28
        /*0266*/ 	.short	(.L_186 - .L_185)


	//   ....[0]....
.L_185:
        /*0268*/ 	.word	0x000000a0


	//   ....[1]....
        /*026c*/ 	.word	0x000028d0


	//   ....[2]....
        /*0270*/ 	.word	0x00002920


	//   ....[3]....
        /*0274*/ 	.word	0x000030f0


	//   ....[4]....
        /*0278*/ 	.word	0x00003110


	//   ....[5]....
        /*027c*/ 	.word	0x00003860


	//   ....[6]....
        /*0280*/ 	.word	0x00003880


	//   ....[7]....
        /*0284*/ 	.word	0x00003fd0


	//   ....[8]....
        /*0288*/ 	.word	0x00003fe0


	//   ....[9]....
        /*028c*/ 	.word	0x00004800


	//   ....[10]....
        /*0290*/ 	.word	0x00004840


	//   ....[11]....
        /*0294*/ 	.word	0x000055f0


	//   ....[12]....
        /*0298*/ 	.word	0x00005620


	//   ....[13]....
        /*029c*/ 	.word	0x00005db0


	//   ....[14]....
        /*02a0*/ 	.word	0x00005de0


	//   ....[15]....
        /*02a4*/ 	.word	0x00006570


	//   ....[16]....
        /*02a8*/ 	.word	0x00006590


	//   ....[17]....
        /*02ac*/ 	.word	0x00006d40


	//   ....[18]....
        /*02b0*/ 	.word	0x00006d70


	//   ....[19]....
        /*02b4*/ 	.word	0x00006e80


	//   ....[20]....
        /*02b8*/ 	.word	0x00006eb0


	//   ....[21]....
        /*02bc*/ 	.word	0x00006f80


	//   ....[22]....
        /*02c0*/ 	.word	0x00006fb0


	//   ....[23]....
        /*02c4*/ 	.word	0x00007080


	//   ....[24]....
        /*02c8*/ 	.word	0x000070a0


	//   ....[25]....
        /*02cc*/ 	.word	0x00007620


	//   ....[26]....
        /*02d0*/ 	.word	0x00007640


	//   ....[27]....
        /*02d4*/ 	.word	0x00007710


	//   ....[28]....
        /*02d8*/ 	.word	0x00007740


	//   ....[29]....
        /*02dc*/ 	.word	0x00007810


	//   ....[30]....
        /*02e0*/ 	.word	0x00007840


	//   ....[31]....
        /*02e4*/ 	.word	0x00007910


	//   ....[32]....
        /*02e8*/ 	.word	0x00007940


	//   ....[33]....
        /*02ec*/ 	.word	0x00008640


	//   ....[34]....
        /*02f0*/ 	.word	0x00008680


	//   ....[35]....
        /*02f4*/ 	.word	0x000086c0


	//   ....[36]....
        /*02f8*/ 	.word	0x00008700


	//   ....[37]....
        /*02fc*/ 	.word	0x00008760


	//   ....[38]....
        /*0300*/ 	.word	0x000087a0


	//   ....[39]....
        /*0304*/ 	.word	0x000087d0


	//   ....[40]....
        /*0308*/ 	.word	0x00008800


	//   ....[41]....
        /*030c*/ 	.word	0x00008a00


	//   ....[42]....
        /*0310*/ 	.word	0x00008a40


	//   ....[43]....
        /*0314*/ 	.word	0x00008a50


	//   ....[44]....
        /*0318*/ 	.word	0x00008ae0


	//   ....[45]....
        /*031c*/ 	.word	0x00008af0


	//   ....[46]....
        /*0320*/ 	.word	0x00008c60


	//   ....[47]....
        /*0324*/ 	.word	0x00008c90


	//   ....[48]....
        /*0328*/ 	.word	0x00008cb0


	//   ....[49]....
        /*032c*/ 	.word	0x0000c7e0


	//   ....[50]....
        /*0330*/ 	.word	0x0000c920


	//   ....[51]....
        /*0334*/ 	.word	0x0000c950


	//   ....[52]....
        /*0338*/ 	.word	0x0000c980


	//   ....[53]....
        /*033c*/ 	.word	0x0000c9b0


	//   ....[54]....
        /*0340*/ 	.word	0x0000c9e0


	//   ....[55]....
        /*0344*/ 	.word	0x0000ca10


	//   ....[56]....
        /*0348*/ 	.word	0x0000ca70


	//   ....[57]....
        /*034c*/ 	.word	0x0000e3b0


	//   ....[58]....
        /*0350*/ 	.word	0x0000e3d0


	//   ....[59]....
        /*0354*/ 	.word	0x0000e3e0


	//   ....[60]....
        /*0358*/ 	.word	0x0000e3f0


	//   ....[61]....
        /*035c*/ 	.word	0x0000e400


	//   ....[62]....
        /*0360*/ 	.word	0x0000e410


	//   ....[63]....
        /*0364*/ 	.word	0x0000e420


	//   ....[64]....
        /*0368*/ 	.word	0x0000e440


	//   ....[65]....
        /*036c*/ 	.word	0x0000f0d0


	//   ....[66]....
        /*0370*/ 	.word	0x0000f140


	//   ....[67]....
        /*0374*/ 	.word	0x0000f160


	//   ....[68]....
        /*0378*/ 	.word	0x0000f180


	//   ....[69]....
        /*037c*/ 	.word	0x00010e20


	//   ....[70]....
        /*0380*/ 	.word	0x00010e30


	//   ....[71]....
        /*0384*/ 	.word	0x00010e40


	//   ....[72]....
        /*0388*/ 	.word	0x00010e50


	//   ....[73]....
        /*038c*/ 	.word	0x00010e60


	//   ....[74]....
        /*0390*/ 	.word	0x00010e70


	//   ....[75]....
        /*0394*/ 	.word	0x00010e80


	//   ....[76]....
        /*0398*/ 	.word	0x00010eb0


	//   ....[77]....
        /*039c*/ 	.word	0x000112b0


	//   ....[78]....
        /*03a0*/ 	.word	0x000112d0


	//   ....[79]....
        /*03a4*/ 	.word	0x000112f0


	//   ....[80]....
        /*03a8*/ 	.word	0x00011310


	//   ....[81]....
        /*03ac*/ 	.word	0x00011460


	//   ....[82]....
        /*03b0*/ 	.word	0x00011480


	//   ....[83]....
        /*03b4*/ 	.word	0x000114c0


	//   ....[84]....
        /*03b8*/ 	.word	0x000114f0


	//   ....[85]....
        /*03bc*/ 	.word	0x00012d90


	//   ....[86]....
        /*03c0*/ 	.word	0x00012db0


	//   ....[87]....
        /*03c4*/ 	.word	0x00012dd0


	//   ....[88]....
        /*03c8*/ 	.word	0x00012df0


	//   ....[89]....
        /*03cc*/ 	.word	0x00014d80


	//   ....[90]....
        /*03d0*/ 	.word	0x00014db0


	//   ....[91]....
        /*03d4*/ 	.word	0x00014e00


	//   ....[92]....
        /*03d8*/ 	.word	0x00014e10


	//   ....[93]....
        /*03dc*/ 	.word	0x000160c0


	//   ....[94]....
        /*03e0*/ 	.word	0x00016100


	//   ....[95]....
        /*03e4*/ 	.word	0x00016140


	//   ....[96]....
        /*03e8*/ 	.word	0x00016180


	//   ....[97]....
        /*03ec*/ 	.word	0x00016330


	//   ....[98]....
        /*03f0*/ 	.word	0x00016340


	//   ....[99]....
        /*03f4*/ 	.word	0x00016430


	//   ....[100]....
        /*03f8*/ 	.word	0x00016460


	//   ....[101]....
        /*03fc*/ 	.word	0x00016530


	//   ....[102]....
        /*0400*/ 	.word	0x00016560


	//   ....[103]....
        /*0404*/ 	.word	0x00016630


	//   ....[104]....
        /*0408*/ 	.word	0x00016650


	//   ....[105]....
        /*040c*/ 	.word	0x00016f00


	//   ....[106]....
        /*0410*/ 	.word	0x00016f10


	//   ....[107]....
        /*0414*/ 	.word	0x00016fe0


	//   ....[108]....
        /*0418*/ 	.word	0x00017010


	//   ....[109]....
        /*041c*/ 	.word	0x000170e0


	//   ....[110]....
        /*0420*/ 	.word	0x00017110


	//   ....[111]....
        /*0424*/ 	.word	0x000171e0


	//   ....[112]....
        /*0428*/ 	.word	0x00017200


	//----- nvinfo : EIATTR_EXIT_INSTR_OFFSETS
	.align		4
.L_186:
        /*042c*/ 	.byte	0x04, 0x1c
        /*042e*/ 	.short	(.L_188 - .L_187)


	//   ....[0]....
.L_187:
        /*0430*/ 	.word	0x00000450


	//   ....[1]....
        /*0434*/ 	.word	0x00016660


	//   ....[2]....
        /*0438*/ 	.word	0x000166b0


	//   ....[3]....
        /*043c*/ 	.word	0x00016710


	//   ....[4]....
        /*0440*/ 	.word	0x00017210


	//   ....[5]....
        /*0444*/ 	.word	0x00017260


	//   ....[6]....
        /*0448*/ 	.word	0x000172c0


	//----- nvinfo : EIATTR_CTAIDZ_USED
	.align		4
.L_188:
        /*044c*/ 	.byte	0x01, 0x04
	.zero		2


	//----- nvinfo : EIATTR_MAX_THREADS
	.align		4
        /*0450*/ 	.byte	0x04, 0x05
        /*0452*/ 	.short	(.L_190 - .L_189)
.L_189:
        /*0454*/ 	.word	0x00000100
        /*0458*/ 	.word	0x00000001
        /*045c*/ 	.word	0x00000001


	//----- nvinfo : EIATTR_CRS_STACK_SIZE
	.align		4
.L_190:
        /*0460*/ 	.byte	0x04, 0x1e
        /*0462*/ 	.short	(.L_192 - .L_191)
.L_191:
        /*0464*/ 	.word	0x00000000
.L_192:


//--------------------- .nv.info._ZN7cutlass13device_kernelIN5flash19enable_sm80_to_sm89INS1_16FlashAttnFwdSm80INS1_25CollectiveMainloopFwdSm80ILi8ELi1ELb1EN4cute5tupleIJNS5_1CILi128EEENS7_ILi96EEES8_EEELi128ENS_6half_tEfNS_4arch4Sm80ELb0ELb1ELb1ELb0ELb1ELb0ELb1ELb0EEENS1_21CollectiveEpilogueFwdINS6_IJS8_S8_S9_EEENS6_IJNS7_ILi1EEESH_SH_EEESB_SD_Li256ELb0ELb1ELb0ELb0EEENS1_19SingleTileSchedulerILb0ELb0ELb1ELi128EEEEEEEEEvNT_6ParamsE --------------------------
	.section	.nv.info._ZN7cutlass13device_kernelIN5flash19enable_sm80_to_sm89INS1_16FlashAttnFwdSm80INS1_25CollectiveMainloopFwdSm80ILi8ELi1ELb1EN4cute5tupleIJNS5_1CILi128EEENS7_ILi96EEES8_EEELi128ENS_6half_tEfNS_4arch4Sm80ELb0ELb1ELb1ELb0ELb1ELb0ELb1ELb0EEENS1_21CollectiveEpilogueFwdINS6_IJS8_S8_S9_EEENS6_IJNS7_ILi1EEESH_SH_EEESB_SD_Li256ELb0ELb1ELb0ELb0EEENS1_19SingleTileSchedulerILb0ELb0ELb1ELi128EEEEEEEEEvNT_6ParamsE,"",@"SHT_CUDA_INFO"
	.sectionflags	@""
	.align	4


	//----- nvinfo : EIATTR_CUDA_API_VERSION
	.align		4
        /*0000*/ 	.byte	0x04, 0x37
        /*0002*/ 	.short	(.L_194 - .L_193)
.L_193:
        /*0004*/ 	.word	0x00000082


	//----- nvinfo : EIATTR_SW2861232_WAR
	.align		4
.L_194:
        /*0008*/ 	.byte	0x01, 0x35
	.zero		2


	//----- nvinfo : EIATTR_PARAM_CBANK
	.align		4
        /*000c*/ 	.byte	0x04, 0x0a
        /*000e*/ 	.short	(.L_196 - .L_195)
	.align		4
.L_195:
        /*0010*/ 	.word	index@(.nv.constant0._ZN7cutlass13device_kernelIN5flash19enable_sm80_to_sm89INS1_16FlashAttnFwdSm80INS1_25CollectiveMainloopFwdSm80ILi8ELi1ELb1EN4cute5tupleIJNS5_1CILi128EEENS7_ILi96EEES8_EEELi128ENS_6half_tEfNS_4arch4Sm80ELb0ELb1ELb1ELb0ELb1ELb0ELb1ELb0EEENS1_21CollectiveEpilogueFwdINS6_IJS8_S8_S9_EEENS6_IJNS7_ILi1EEESH_SH_EEESB_SD_Li256ELb0ELb1ELb0ELb0EEENS1_19SingleTileSchedulerILb0ELb0ELb1ELi128EEEEEEEEEvNT_6ParamsE)
        /*0014*/ 	.short	0x0160
        /*0016*/ 	.short	0x0418


	//----- nvinfo : EIATTR_CBANK_PARAM_SIZE
	.align		4
.L_196:
        /*0018*/ 	.byte	0x03, 0x19
        /*001a*/ 	.short	0x0418


	//----- nvinfo : EIATTR_KPARAM_INFO
	.align		4
        /*001c*/ 	.byte	0x04, 0x17
        /*001e*/ 	.short	(.L_198 - .L_197)
.L_197:
        /*0020*/ 	.word	0x00000000
        /*0024*/ 	.short	0x0000
        /*0026*/ 	.short	0x0000
        /*0028*/ 	.byte	0x00, 0xf0, 0x61, 0x10


	//----- nvinfo : EIATTR_MAXREG_COUNT
	.align		4
.L_198:
        /*002c*/ 	.byte	0x03, 0x1b
        /*002e*/ 	.short	0x00ff


	//----- nvinfo : EIATTR_NUM_BARRIERS
	.align		4
        /*0030*/ 	.byte	0x02, 0x4c
        /*0032*/ 	.byte	0x02
	.zero		1


	//----- nvinfo : EIATTR_MERCURY_ISA_VERSION
	.align		4
        /*0034*/ 	.byte	0x03, 0x5f
        /*0036*/ 	.short	0x0000


	//----- nvinfo : EIATTR_COOP_GROUP_MASK_REGIDS
	.align		4
        /*0038*/ 	.byte	0x04, 0x29
        /*003a*/ 	.short	(.L_200 - .L_199)


	//   ....[0]....
.L_199:
        /*003c*/ 	.word	0xffffffff


	//   ....[1]....
        /*0040*/ 	.word	0xffffffff


	//   ....[2]....
        /*0044*/ 	.word	0xffffffff


	//   ....[3]....
        /*0048*/ 	.word	0xffffffff


	//   ....[4]....
        /*004c*/ 	.word	0xffffffff


	//   ....[5]....
        /*0050*/ 	.word	0xffffffff


	//   ....[6]....
        /*0054*/ 	.word	0xffffffff


	//   ....[7]....
        /*0058*/ 	.word	0xffffffff


	//   ....[8]....
        /*005c*/ 	.word	0xffffffff


	//   ....[9]....
        /*0060*/ 	.word	0xffffffff


	//   ....[10]....
        /*0064*/ 	.word	0xffffffff


	//   ....[11]....
        /*0068*/ 	.word	0xffffffff


	//   ....[12]....
        /*006c*/ 	.word	0xffffffff


	//   ....[13]....
        /*0070*/ 	.word	0xffffffff


	//   ....[14]....
        /*0074*/ 	.word	0xffffffff


	//   ....[15]....
        /*0078*/ 	.word	0xffffffff


	//   ....[16]....
        /*007c*/ 	.word	0xffffffff


	//   ....[17]....
        /*0080*/ 	.word	0xffffffff


	//   ....[18]....
        /*0084*/ 	.word	0xffffffff


	//   ....[19]....
        /*0088*/ 	.word	0xffffffff


	//   ....[20]....
        /*008c*/ 	.word	0xffffffff


	//   ....[21]....
        /*0090*/ 	.word	0xffffffff


	//   ....[22]....
        /*0094*/ 	.word	0xffffffff


	//   ....[23]....
        /*0098*/ 	.word	0xffffffff


	//   ....[24]....
        /*009c*/ 	.word	0xffffffff


	//   ....[25]....
        /*00a0*/ 	.word	0xffffffff


	//   ....[26]....
        /*00a4*/ 	.word	0xffffffff


	//   ....[27]....
        /*00a8*/ 	.word	0xffffffff


	//   ....[28]....
        /*00ac*/ 	.word	0xffffffff


	//   ....[29]....
        /*00b0*/ 	.word	0xffffffff


	//   ....[30]....
        /*00b4*/ 	.word	0xffffffff


	//   ....[31]....
        /*00b8*/ 	.word	0xffffffff


	//   ....[32]....
        /*00bc*/ 	.word	0xffffffff


	//   ....[33]....
        /*00c0*/ 	.word	0xffffffff


	//   ....[34]....
        /*00c4*/ 	.word	0xffffffff


	//   ....[35]....
        /*00c8*/ 	.word	0xffffffff


	//   ....[36]....
        /*00cc*/ 	.word	0xffffffff


	//   ....[37]....
        /*00d0*/ 	.word	0xffffffff


	//   ....[38]....
        /*00d4*/ 	.word	0xffffffff


	//   ....[39]....
        /*00d8*/ 	.word	0xffffffff


	//   ....[40]....
        /*00dc*/ 	.word	0xffffffff


	//   ....[41]....
        /*00e0*/ 	.word	0xffffffff


	//   ....[42]....
        /*00e4*/ 	.word	0xffffffff


	//   ....[43]....
        /*00e8*/ 	.word	0xffffffff


	//   ....[44]....
        /*00ec*/ 	.word	0xffffffff


	//   ....[45]....
        /*00f0*/ 	.word	0xffffffff


	//   ....[46]....
        /*00f4*/ 	.word	0xffffffff


	//   ....[47]....
        /*00f8*/ 	.word	0xffffffff


	//   ....[48]....
        /*00fc*/ 	.word	0xffffffff


	//   ....[49]....
        /*0100*/ 	.word	0xffffffff


	//   ....[50]....
        /*0104*/ 	.word	0xffffffff


	//   ....[51]....
        /*0108*/ 	.word	0xffffffff


	//   ....[52]....
        /*010c*/ 	.word	0xffffffff


	//   ....[53]....
        /*0110*/ 	.word	0xffffffff


	//   ....[54]....
        /*0114*/ 	.word	0xffffffff


	//   ....[55]....
        /*0118*/ 	.word	0xffffffff


	//   ....[56]....
        /*011c*/ 	.word	0xffffffff


	//   ....[57]....
        /*0120*/ 	.word	0xffffffff


	//   ....[58]....
        /*0124*/ 	.word	0xffffffff


	//   ....[59]....
        /*0128*/ 	.word	0xffffffff


	//   ....[60]....
        /*012c*/ 	.word	0xffffffff


	//   ....[61]....
        /*0130*/ 	.word	0xffffffff


	//   ....[62]....
        /*0134*/ 	.word	0xffffffff


	//   ....[63]....
        /*0138*/ 	.word	0xffffffff


	//   ....[64]....
        /*013c*/ 	.word	0xffffffff


	//   ....[65]....
        /*0140*/ 	.word	0xffffffff


	//   ....[66]....
        /*0144*/ 	.word	0xffffffff


	//   ....[67]....
        /*0148*/ 	.word	0xffffffff


	//   ....[68]....
        /*014c*/ 	.word	0xffffffff


	//   ....[69]....
        /*0150*/ 	.word	0xffffffff


	//   ....[70]....
        /*0154*/ 	.word	0xffffffff


	//   ....[71]....
        /*0158*/ 	.word	0xffffffff


	//   ....[72]....
        /*015c*/ 	.word	0xffffffff


	//   ....[73]....
        /*0160*/ 	.word	0xffffffff


	//   ....[74]....
        /*0164*/ 	.word	0xffffffff


	//   ....[75]....
        /*0168*/ 	.word	0xffffffff


	//   ....[76]....
        /*016c*/ 	.word	0xffffffff


	//   ....[77]....
        /*0170*/ 	.word	0xffffffff


	//   ....[78]....
        /*0174*/ 	.word	0xffffffff


	//   ....[79]....
        /*0178*/ 	.word	0xffffffff


	//   ....[80]....
        /*017c*/ 	.word	0xffffffff


	//   ....[81]....
        /*0180*/ 	.word	0xffffffff


	//   ....[82]....
        /*0184*/ 	.word	0xffffffff


	//   ....[83]....
        /*0188*/ 	.word	0xffffffff


	//   ....[84]....
        /*018c*/ 	.word	0xffffffff


	//   ....[85]....
        /*0190*/ 	.word	0xffffffff


	//   ....[86]....
        /*0194*/ 	.word	0xffffffff


	//   ....[87]....
        /*0198*/ 	.word	0xffffffff


	//   ....[88]....
        /*019c*/ 	.word	0xffffffff


	//   ....[89]....
        /*01a0*/ 	.word	0xffffffff


	//   ....[90]....
        /*01a4*/ 	.word	0xffffffff


	//   ....[91]....
        /*01a8*/ 	.word	0xffffffff


	//   ....[92]....
        /*01ac*/ 	.word	0xffffffff


	//   ....[93]....
        /*01b0*/ 	.word	0xffffffff


	//   ....[94]....
        /*01b4*/ 	.word	0xffffffff


	//   ....[95]....
        /*01b8*/ 	.word	0xffffffff


	//   ....[96]....
        /*01bc*/ 	.word	0xffffffff


	//   ....[97]....
        /*01c0*/ 	.word	0xffffffff


	//   ....[98]....
        /*01c4*/ 	.word	0xffffffff


	//   ....[99]....
        /*01c8*/ 	.word	0xffffffff


	//   ....[100]....
        /*01cc*/ 	.word	0xffffffff


	//   ....[101]....
        /*01d0*/ 	.word	0xffffffff


	//   ....[102]....
        /*01d4*/ 	.word	0xffffffff


	//   ....[103]....
        /*01d8*/ 	.word	0xffffffff


	//   ....[104]....
        /*01dc*/ 	.word	0xffffffff


	//   ....[105]....
        /*01e0*/ 	.word	0xffffffff


	//   ....[106]....
        /*01e4*/ 	.word	0xffffffff


	//   ....[107]....
        /*01e8*/ 	.word	0xffffffff


	//----- nvinfo : EIATTR_COOP_GROUP_INSTR_OFFSETS
	.align		4
.L_200:
        /*01ec*/ 	.byte	0x04, 0x28
        /*01ee*/ 	.short	(.L_202 - .L_201)


	//   ....[0]....
.L_201:
        /*01f0*/ 	.word	0x00000fd0


	//   ....[1]....
        /*01f4*/ 	.word	0x00001010


	//   ....[2]....
        /*01f8*/ 	.word	0x00001050


	//   ....[3]....
        /*01fc*/ 	.word	0x00001090


	//   ....[4]....
        /*0200*/ 	.word	0x000010c0


	//   ....[5]....
        /*0204*/ 	.word	0x00001140


	//   ....[6]....
        /*0208*/ 	.word	0x000012d0


	//   ....[7]....
        /*020c*/ 	.word	0x00001300


	//   ....[8]....
        /*0210*/ 	.word	0x00001520


	//   ....[9]....
        /*0214*/ 	.word	0x00001550


	//   ....[10]....
        /*0218*/ 	.word	0x00001570


	//   ....[11]....
        /*021c*/ 	.word	0x00001590


	//   ....[12]....
        /*0220*/ 	.word	0x000015a0


	//   ....[13]....
        /*0224*/ 	.word	0x000015b0


	//   ....[14]....
        /*0228*/ 	.word	0x00001b40


	//   ....[15]....
        /*022c*/ 	.word	0x00001b60


	//   ....[16]....
        /*0230*/ 	.word	0x00001b80


	//   ....[17]....
        /*0234*/ 	.word	0x00001b90


	//   ....[18]....
        /*0238*/ 	.word	0x00001bb0


	//   ....[19]....
        /*023c*/ 	.word	0x00001bc0


	//   ....[20]....
        /*0240*/ 	.word	0x00002860


	//   ....[21]....
        /*0244*/ 	.word	0x00002880


	//   ....[22]....
        /*0248*/ 	.word	0x00002890


	//   ....[23]....
        /*024c*/ 	.word	0x000028a0


	//   ....[24]....
        /*0250*/ 	.word	0x000028b0


	//   ....[25]....
        /*0254*/ 	.word	0x000028c0


	//   ....[26]....
        /*0258*/ 	.word	0x00002d30


	//   ....[27]....
        /*025c*/ 	.word	0x00003130


	//   ....[28]....
        /*0260*/ 	.word	0x00004920


	//   ....[29]....
        /*0264*/ 	.word	0x00004a80


	//   ....[30]....
        /*0268*/ 	.word	0x00004a90


	//   ....[31]....
        /*026c*/ 	.word	0x00004ae0


	//   ....[32]....
        /*0270*/ 	.word	0x00006260


	//   ....[33]....
        /*0274*/ 	.word	0x00006280


	//   ....[34]....
        /*0278*/ 	.word	0x000062a0


	//   ....[35]....
        /*027c*/ 	.word	0x000062b0


	//   ....[36]....
        /*0280*/ 	.word	0x000062c0


	//   ....[37]....
        /*0284*/ 	.word	0x000062d0


	//   ....[38]....
        /*0288*/ 	.word	0x00007440


	//   ....[39]....
        /*028c*/ 	.word	0x00007460


	//   ....[40]....
        /*0290*/ 	.word	0x00007480


	//   ....[41]....
        /*0294*/ 	.word	0x00007490


	//   ....[42]....
        /*0298*/ 	.word	0x000074a0


	//   ....[43]....
        /*029c*/ 	.word	0x000074b0


	//   ....[44]....
        /*02a0*/ 	.word	0x00007690


	//   ....[45]....
        /*02a4*/ 	.word	0x000078c0


	//   ....[46]....
        /*02a8*/ 	.word	0x000088d0


	//   ....[47]....
        /*02ac*/ 	.word	0x00008a50


	//   ....[48]....
        /*02b0*/ 	.word	0x00008cd0


	//   ....[49]....
        /*02b4*/ 	.word	0x00008dc0


	//   ....[50]....
        /*02b8*/ 	.word	0x0000aa90


	//   ....[51]....
        /*02bc*/ 	.word	0x0000aab0


	//   ....[52]....
        /*02c0*/ 	.word	0x0000aad0


	//   ....[53]....
        /*02c4*/ 	.word	0x0000aae0


	//   ....[54]....
        /*02c8*/ 	.word	0x0000aaf0


	//   ....[55]....
        /*02cc*/ 	.word	0x0000ab00


	//   ....[56]....
        /*02d0*/ 	.word	0x0000bc70


	//   ....[57]....
        /*02d4*/ 	.word	0x0000bc90


	//   ....[58]....
        /*02d8*/ 	.word	0x0000bcb0


	//   ....[59]....
        /*02dc*/ 	.word	0x0000bcc0


	//   ....[60]....
        /*02e0*/ 	.word	0x0000bcd0


	//   ....[61]....
        /*02e4*/ 	.word	0x0000bce0


	//   ....[62]....
        /*02e8*/ 	.word	0x0000c190


	//   ....[63]....
        /*02ec*/ 	.word	0x0000c1a0


	//   ....[64]....
        /*02f0*/ 	.word	0x0000c1d0


	//   ....[65]....
        /*02f4*/ 	.word	0x0000c1e0


	//   ....[66]....
        /*02f8*/ 	.word	0x0000dcb0


	//   ....[67]....
        /*02fc*/ 	.word	0x0000dcd0


	//   ....[68]....
        /*0300*/ 	.word	0x0000dcf0


	//   ....[69]....
        /*0304*/ 	.word	0x0000dd10


	//   ....[70]....
        /*0308*/ 	.word	0x0000dd50


	//   ....[71]....
        /*030c*/ 	.word	0x0000ddf0


	//   ....[72]....
        /*0310*/ 	.word	0x0000ee30


	//   ....[73]....
        /*0314*/ 	.word	0x0000ee40


	//   ....[74]....
        /*0318*/ 	.word	0x0000ee50


	//   ....[75]....
        /*031c*/ 	.word	0x0000ee60


	//   ....[76]....
        /*0320*/ 	.word	0x0000ee70


	//   ....[77]....
        /*0324*/ 	.word	0x0000ee80


	//   ....[78]....
        /*0328*/ 	.word	0x0000f090


	//   ....[79]....
        /*032c*/ 	.word	0x0000f540


	//   ....[80]....
        /*0330*/ 	.word	0x00010310


	//   ....[81]....
        /*0334*/ 	.word	0x00010610


	//   ....[82]....
        /*0338*/ 	.word	0x00010660


	//   ....[83]....
        /*033c*/ 	.word	0x00010720


	//   ....[84]....
        /*0340*/ 	.word	0x00011f30


	//   ....[85]....
        /*0344*/ 	.word	0x00011f60


	//   ....[86]....
        /*0348*/ 	.word	0x00011fa0


	//   ....[87]....
        /*034c*/ 	.word	0x00011fb0


	//   ....[88]....
        /*0350*/ 	.word	0x00013130


	//   ....[89]....
        /*0354*/ 	.word	0x00013140


	//   ....[90]....
        /*0358*/ 	.word	0x00013160


	//   ....[91]....
        /*035c*/ 	.word	0x00013180


	//   ....[92]....
        /*0360*/ 	.word	0x000131a0


	//   ....[93]....
        /*0364*/ 	.word	0x000131c0


	//   ....[94]....
        /*0368*/ 	.word	0x00013340


	//   ....[95]....
        /*036c*/ 	.word	0x00013370


	//   ....[96]....
        /*0370*/ 	.word	0x00013440


	//   ....[97]....
        /*0374*/ 	.word	0x00013470


	//   ....[98]....
        /*0378*/ 	.word	0x00013540


	//   ....[99]....
        /*037c*/ 	.word	0x00013560


	//   ....[100]....
        /*0380*/ 	.word	0x00013b90


	//   ....[101]....
        /*0384*/ 	.word	0x00013bc0


	//   ....[102]....
        /*0388*/ 	.word	0x00013c90


	//   ....[103]....
        /*038c*/ 	.word	0x00013cc0


	//   ....[104]....
        /*0390*/ 	.word	0x00013d90


	//   ....[105]....
        /*0394*/ 	.word	0x00013dc0


	//   ....[106]....
        /*0398*/ 	.word	0x00013e90


	//   ....[107]....
        /*039c*/ 	.word	0x00013eb0


	//----- nvinfo : EIATTR_EXIT_INSTR_OFFSETS
	.align		4
.L_202:
        /*03a0*/ 	.byte	0x04, 0x1c
        /*03a2*/ 	.short	(.L_204 - .L_203)


	//   ....[0]....
.L_203:
        /*03a4*/ 	.word	0x00000030


	//   ....[1]....
        /*03a8*/ 	.word	0x00013570


	//   ....[2]....
        /*03ac*/ 	.word	0x000135c0


	//   ....[3]....
        /*03b0*/ 	.word	0x00013620


	//   ....[4]....
        /*03b4*/ 	.word	0x00013ec0


	//   ....[5]....
        /*03b8*/ 	.word	0x00013f10


	//   ....[6]....
        /*03bc*/ 	.word	0x00013f70


	//----- nvinfo : EIATTR_CTAIDZ_USED
	.align		4
.L_204:
        /*03c0*/ 	.byte	0x01, 0x04
	.zero		2


	//----- nvinfo : EIATTR_MAX_THREADS
	.align		4
        /*03c4*/ 	.byte	0x04, 0x05
        /*03c6*/ 	.short	(.L_206 - .L_205)
.L_205:
        /*03c8*/ 	.word	0x00000100
        /*03cc*/ 	.word	0x00000001
        /*03d0*/ 	.word	0x00000001


	//----- nvinfo : EIATTR_CRS_STACK_SIZE
	.align		4
.L_206:
        /*03d4*/ 	.byte	0x04, 0x1e
        /*03d6*/ 	.short	(.L_208 - .L_207)
.L_207:
        /*03d8*/ 	.word	0x00000000
.L_208:


//--------------------- .nv.info._ZN7cutlass13device_kernelIN5flash19enable_sm80_to_sm89INS1_16FlashAttnFwdSm80INS1_25CollectiveMainloopFwdSm80ILi8ELi1ELb1EN4cute5tupleIJNS5_1CILi128EEENS7_ILi96EEES8_EEELi128ENS_6half_tEfNS_4arch4Sm80ELb0ELb1ELb1ELb1ELb1ELb0ELb1ELb0EEENS1_21CollectiveEpilogueFwdINS6_IJS8_S8_S9_EEENS6_IJNS7_ILi1EEESH_SH_EEESB_SD_Li256ELb1ELb1ELb0ELb0EEENS1_19SingleTileSchedulerILb1ELb0ELb1ELi128EEEEEEEEEvNT_6ParamsE --------------------------
	.section	.nv.info._ZN7cutlass13device_kernelIN5flash19enable_sm80_to_sm89INS1_16FlashAttnFwdSm80INS1_25CollectiveMainloopFwdSm80ILi8ELi1ELb1EN4cute5tupleIJNS5_1CILi128EEENS7_ILi96EEES8_EEELi128ENS_6half_tEfNS_4arch4Sm80ELb0ELb1ELb1ELb1ELb1ELb0ELb1ELb0EEENS1_21CollectiveEpilogueFwdINS6_IJS8_S8_S9_EEENS6_IJNS7_ILi1EEESH_SH_EEESB_SD_Li256ELb1ELb1ELb0ELb0EEENS1_19SingleTileSchedulerILb1ELb0ELb1ELi128EEEEEEEEEvNT_6ParamsE,"",@"SHT_CUDA_INFO"
	.sectionflags	@""
	.align	4


	//----- nvinfo : EIATTR_CUDA_API_VERSION
	.align		4
        /*0000*/ 	.byte	0x04, 0x37
        /*0002*/ 	.short	(.L_210 - .L_209)
.L_209:
        /*0004*/ 	.word	0x00000082


	//----- nvinfo : EIATTR_SW2861232_WAR
	.align		4
.L_210:
        /*0008*/ 	.byte	0x01, 0x35
	.zero		2


	//----- nvinfo : EIATTR_PARAM_CBANK
	.align		4
        /*000c*/ 	.byte	0x04, 0x0a
        /*000e*/ 	.short	(.L_212 - .L_211)
	.align		4
.L_211:
        /*0010*/ 	.word	index@(.nv.constant0._ZN7cutlass13device_kernelIN5flash19enable_sm80_to_sm89INS1_16FlashAttnFwdSm80INS1_25CollectiveMainloopFwdSm80ILi8ELi1ELb1EN4cute5tupleIJNS5_1CILi128EEENS7_ILi96EEES8_EEELi128ENS_6half_tEfNS_4arch4Sm80ELb0ELb1ELb1ELb1ELb1ELb0ELb1ELb0EEENS1_21CollectiveEpilogueFwdINS6_IJS8_S8_S9_EEENS6_IJNS7_ILi1EEESH_SH_EEESB_SD_Li256ELb1ELb1ELb0ELb0EEENS1_19SingleTileSchedulerILb1ELb0ELb1ELi128EEEEEEEEEvNT_6ParamsE)
        /*0014*/ 	.short	0x0160
        /*0016*/ 	.short	0x0418


	//----- nvinfo : EIATTR_CBANK_PARAM_SIZE
	.align		4
.L_212:
        /*0018*/ 	.byte	0x03, 0x19
        /*001a*/ 	.short	0x0418


	//----- nvinfo : EIATTR_KPARAM_INFO
	.align		4
        /*001c*/ 	.byte	0x04, 0x17
        /*001e*/ 	.short	(.L_214 - .L_213)
.L_213:
        /*0020*/ 	.word	0x00000000
        /*0024*/ 	.short	0x0000
        /*0026*/ 	.short	0x0000
        /*0028*/ 	.byte	0x00, 0xf0, 0x61, 0x10


	//----- nvinfo : EIATTR_MAXREG_COUNT
	.align		4
.L_214:
        /*002c*/ 	.byte	0x03, 0x1b
        /*002e*/ 	.short	0x00ff


	//----- nvinfo : EIATTR_NUM_BARRIERS
	.align		4
        /*0030*/ 	.byte	0x02, 0x4c
        /*0032*/ 	.byte	0x02
	.zero		1


	//----- nvinfo : EIATTR_ANNOTATIONS
	.align		4
        /*0034*/ 	.byte	0x04, 0x55
        /*0036*/ 	.short	(.L_216 - .L_215)


	//   ....[0]....
.L_215:
        /* <DEDUP_REMOVED lines=17> */
        /*013c*/ 	.byte	0xe0, 0x24, 0x01, 0x00, 0x01, 0x00, 0x00, 0x00, 0x70, 0x37, 0x01, 0x00


	//----- nvinfo : EIATTR_MERCURY_ISA_VERSION
	.align		4
.L_216:
        /*0148*/ 	.byte	0x03, 0x5f
        /*014a*/ 	.short	0x0000


	//----- nvinfo : EIATTR_COOP_GROUP_MASK_REGIDS
	.align		4
        /*014c*/ 	.byte	0x04, 0x29
        /*014e*/ 	.short	(.L_218 - .L_217)


	//   ....[0]....
.L_217:
        /*0150*/ 	.word	0xffffffff


	//   ....[1]....
        /*0154*/ 	.word	0xffffffff


	//   ....[2]....
        /*0158*/ 	.word	0xffffffff


	//   ....[3]....
        /*015c*/ 	.word	0xffffffff


	//   ....[4]....
        /*0160*/ 	.word	0xffffffff


	//   ....[5]....
        /*0164*/ 	.word	0xffffffff


	//   ....[6]....
        /*0168*/ 	.word	0xffffffff


	//   ....[7]....
        /*016c*/ 	.word	0xffffffff


	//   ....[8]....
        /*0170*/ 	.word	0xffffffff


	//   ....[9]....
        /*0174*/ 	.word	0xffffffff


	//   ....[10]....
        /*0178*/ 	.word	0xffffffff


	//   ....[11]....
        /*017c*/ 	.word	0xffffffff


	//   ....[12]....
        /*0180*/ 	.word	0xffffffff


	//   ....[13]....
        /*0184*/ 	.word	0xffffffff


	//   ....[14]....
        /*0188*/ 	.word	0xffffffff


	//   ....[15]....
        /*018c*/ 	.word	0xffffffff


	//   ....[16]....
        /*0190*/ 	.word	0xffffffff


	//   ....[17]....
        /*0194*/ 	.word	0xffffffff


	//   ....[18]....
        /*0198*/ 	.word	0xffffffff


	//   ....[19]....
        /*019c*/ 	.word	0xffffffff


	//   ....[20]....
        /*01a0*/ 	.word	0xffffffff


	//   ....[21]....
        /*01a4*/ 	.word	0xffffffff


	//   ....[22]....
        /*01a8*/ 	.word	0xffffffff


	//   ....[23]....
        /*01ac*/ 	.word	0xffffffff


	//   ....[24]....
        /*01b0*/ 	.word	0xffffffff


	//   ....[25]....
        /*01b4*/ 	.word	0xffffffff


	//   ....[26]....
        /*01b8*/ 	.word	0xffffffff


	//   ....[27]....
        /*01bc*/ 	.word	0xffffffff


	//   ....[28]....
        /*01c0*/ 	.word	0xffffffff


	//   ....[29]....
        /*01c4*/ 	.word	0xffffffff


	//   ....[30]....
        /*01c8*/ 	.word	0xffffffff


	//   ....[31]....
        /*01cc*/ 	.word	0xffffffff


	//   ....[32]....
        /*01d0*/ 	.word	0xffffffff


	//   ....[33]....
        /*01d4*/ 	.word	0xffffffff


	//   ....[34]....
        /*01d8*/ 	.word	0xffffffff


	//   ....[35]....
        /*01dc*/ 	.word	0xffffffff


	//   ....[36]....
        /*01e0*/ 	.word	0xffffffff


	//   ....[37]....
        /*01e4*/ 	.word	0xffffffff


	//   ....[38]....
        /*01e8*/ 	.word	0xffffffff


	//   ....[39]....
        /*01ec*/ 	.word	0xffffffff


	//   ....[40]....
        /*01f0*/ 	.word	0xffffffff


	//   ....[41]....
        /*01f4*/ 	.word	0xffffffff


	//   ....[42]....
        /*01f8*/ 	.word	0xffffffff


	//   ....[43]....
        /*01fc*/ 	.word	0xffffffff


	//   ....[44]....
        /*0200*/ 	.word	0xffffffff


	//   ....[45]....
        /*0204*/ 	.word	0xffffffff


	//   ....[46]....
        /*0208*/ 	.word	0xffffffff


	//   ....[47]....
        /*020c*/ 	.word	0xffffffff


	//   ....[48]....
        /*0210*/ 	.word	0xffffffff


	//   ....[49]....
        /*0214*/ 	.word	0xffffffff


	//   ....[50]....
        /*0218*/ 	.word	0xffffffff


	//   ....[51]....
        /*021c*/ 	.word	0xffffffff


	//   ....[52]....
        /*0220*/ 	.word	0xffffffff


	//   ....[53]....
        /*0224*/ 	.word	0xffffffff


	//   ....[54]....
        /*0228*/ 	.word	0xffffffff


	//   ....[55]....
        /*022c*/ 	.word	0xffffffff


	//   ....[56]....
        /*0230*/ 	.word	0xffffffff


	//   ....[57]....
        /*0234*/ 	.word	0xffffffff


	//   ....[58]....
        /*0238*/ 	.word	0xffffffff


	//   ....[59]....
        /*023c*/ 	.word	0xffffffff


	//   ....[60]....
        /*0240*/ 	.word	0xffffffff


	//   ....[61]....
        /*0244*/ 	.word	0xffffffff


	//   ....[62]....
        /*0248*/ 	.word	0xffffffff


	//   ....[63]....
        /*024c*/ 	.word	0xffffffff


	//   ....[64]....
        /*0250*/ 	.word	0xffffffff


	//   ....[65]....
        /*0254*/ 	.word	0xffffffff


	//   ....[66]....
        /*0258*/ 	.word	0xffffffff


	//   ....[67]....
        /*025c*/ 	.word	0xffffffff


	//   ....[68]....
        /*0260*/ 	.word	0xffffffff


	//   ....[69]....
        /*0264*/ 	.word	0xffffffff


	//   ....[70]....
        /*0268*/ 	.word	0xffffffff


	//   ....[71]....
        /*026c*/ 	.word	0xffffffff


	//   ....[72]....
        /*0270*/ 	.word	0xffffffff


	//   ....[73]....
        /*0274*/ 	.word	0xffffffff


	//   ....[74]....
        /*0278*/ 	.word	0xffffffff


	//   ....[75]....
        /*027c*/ 	.word	0xffffffff


	//   ....[76]....
        /*0280*/ 	.word	0xffffffff


	//   ....[77]....
        /*0284*/ 	.word	0xffffffff


	//   ....[78]....
        /*0288*/ 	.word	0xffffffff


	//   ....[79]....
        /*028c*/ 	.word	0xffffffff


	//   ....[80]....
        /*0290*/ 	.word	0xffffffff


	//   ....[81]....
        /*0294*/ 	.word	0xffffffff


	//   ....[82]....
        /*0298*/ 	.word	0xffffffff


	//   ....[83]....
        /*029c*/ 	.word	0xffffffff


	//   ....[84]....
        /*02a0*/ 	.word	0xffffffff


	//   ....[85]....
        /*02a4*/ 	.word	0xffffffff


	//   ....[86]....
        /*02a8*/ 	.word	0xffffffff


	//   ....[87]....
        /*02ac*/ 	.word	0xffffffff


	//   ....[88]....
        /*02b0*/ 	.word	0xffffffff


	//   ....[89]....
        /*02b4*/ 	.word	0xffffffff


	//   ....[90]....
        /*02b8*/ 	.word	0xffffffff


	//   ....[91]....
        /*02bc*/ 	.word	0xffffffff


	//   ....[92]....
        /*02c0*/ 	.word	0xffffffff


	//   ....[93]....
        /*02c4*/ 	.word	0xffffffff


	//   ....[94]....
        /*02c8*/ 	.word	0xffffffff


	//   ....[95]....
        /*02cc*/ 	.word	0xffffffff


	//   ....[96]....
        /*02d0*/ 	.word	0xffffffff


	//   ....[97]....
        /*02d4*/ 	.word	0xffffffff


	//   ....[98]....
        /*02d8*/ 	.word	0xffffffff


	//   ....[99]....
        /*02dc*/ 	.word	0xffffffff


	//   ....[100]....
        /*02e0*/ 	.word	0xffffffff


	//   ....[101]....
        /*02e4*/ 	.word	0xffffffff


	//   ....[102]....
        /*02e8*/ 	.word	0xffffffff


	//   ....[103]....
        /*02ec*/ 	.word	0xffffffff


	//   ....[104]....
        /*02f0*/ 	.word	0xffffffff


	//   ....[105]....
        /*02f4*/ 	.word	0xffffffff


	//   ....[106]....
        /*02f8*/ 	.word	0xffffffff


	//   ....[107]....
        /*02fc*/ 	.word	0xffffffff


	//   ....[108]....
        /*0300*/ 	.word	0xffffffff


	//----- nvinfo : EIATTR_COOP_GROUP_INSTR_OFFSETS
	.align		4
.L_218:
        /*0304*/ 	.byte	0x04, 0x28
        /*0306*/ 	.short	(.L_220 - .L_219)


	//   ....[0]....
.L_219:
        /*0308*/ 	.word	0x00000090


	//   ....[1]....
        /*030c*/ 	.word	0x00001260


	//   ....[2]....
        /*0310*/ 	.word	0x00001290


	//   ....[3]....
        /*0314*/ 	.word	0x000012c0


	//   ....[4]....
        /*0318*/ 	.word	0x00001340


	//   ....[5]....
        /*031c*/ 	.word	0x00001470


	//   ....[6]....
        /*0320*/ 	.word	0x00001490


	//   ....[7]....
        /*0324*/ 	.word	0x00001510


	//   ....[8]....
        /*0328*/ 	.word	0x00001540


	//   ....[9]....
        /*032c*/ 	.word	0x00001660


	//   ....[10]....
        /*0330*/ 	.word	0x00001670


	//   ....[11]....
        /*0334*/ 	.word	0x000016d0


	//   ....[12]....
        /*0338*/ 	.word	0x00001700


	//   ....[13]....
        /*033c*/ 	.word	0x00001840


	//   ....[14]....
        /*0340*/ 	.word	0x00001860


	//   ....[15]....
        /*0344*/ 	.word	0x000018b0


	//   ....[16]....
        /*0348*/ 	.word	0x000018d0


	//   ....[17]....
        /*034c*/ 	.word	0x000018f0


	//   ....[18]....
        /*0350*/ 	.word	0x00001910


	//   ....[19]....
        /*0354*/ 	.word	0x00001920


	//   ....[20]....
        /*0358*/ 	.word	0x00001930


	//   ....[21]....
        /*035c*/ 	.word	0x00002b20


	//   ....[22]....
        /*0360*/ 	.word	0x00002b50


	//   ....[23]....
        /*0364*/ 	.word	0x00002b80


	//   ....[24]....
        /*0368*/ 	.word	0x00002be0


	//   ....[25]....
        /*036c*/ 	.word	0x00002c00


	//   ....[26]....
        /*0370*/ 	.word	0x00002c20


	//   ....[27]....
        /*0374*/ 	.word	0x00003180


	//   ....[28]....
        /*0378*/ 	.word	0x000033f0


	//   ....[29]....
        /*037c*/ 	.word	0x00004380


	//   ....[30]....
        /*0380*/ 	.word	0x00004800


	//   ....[31]....
        /*0384*/ 	.word	0x00004990


	//   ....[32]....
        /*0388*/ 	.word	0x000049c0


	//   ....[33]....
        /*038c*/ 	.word	0x00006260


	//   ....[34]....
        /*0390*/ 	.word	0x00006270


	//   ....[35]....
        /*0394*/ 	.word	0x00006280


	//   ....[36]....
        /*0398*/ 	.word	0x00006290


	//   ....[37]....
        /*039c*/ 	.word	0x000062a0


	//   ....[38]....
        /*03a0*/ 	.word	0x000062b0


	//   ....[39]....
        /*03a4*/ 	.word	0x000074e0


	//   ....[40]....
        /*03a8*/ 	.word	0x000074f0


	//   ....[41]....
        /*03ac*/ 	.word	0x00007500


	//   ....[42]....
        /*03b0*/ 	.word	0x00007510


	//   ....[43]....
        /*03b4*/ 	.word	0x00007520


	//   ....[44]....
        /*03b8*/ 	.word	0x00007530


	//   ....[45]....
        /*03bc*/ 	.word	0x00007700


	//   ....[46]....
        /*03c0*/ 	.word	0x00007910


	//   ....[47]....
        /*03c4*/ 	.word	0x000088c0


	//   ....[48]....
        /*03c8*/ 	.word	0x00008b40


	//   ....[49]....
        /*03cc*/ 	.word	0x00008b90


	//   ....[50]....
        /*03d0*/ 	.word	0x00008c20


	//   ....[51]....
        /*03d4*/ 	.word	0x0000a9e0


	//   ....[52]....
        /*03d8*/ 	.word	0x0000a9f0


	//   ....[53]....
        /*03dc*/ 	.word	0x0000aa00


	//   ....[54]....
        /*03e0*/ 	.word	0x0000aa10


	//   ....[55]....
        /*03e4*/ 	.word	0x0000aa20


	//   ....[56]....
        /*03e8*/ 	.word	0x0000aa30


	//   ....[57]....
        /*03ec*/ 	.word	0x0000bc60


	//   ....[58]....
        /*03f0*/ 	.word	0x0000bc70


	//   ....[59]....
        /*03f4*/ 	.word	0x0000bc80


	//   ....[60]....
        /*03f8*/ 	.word	0x0000bc90


	//   ....[61]....
        /*03fc*/ 	.word	0x0000bca0


	//   ....[62]....
        /*0400*/ 	.word	0x0000bcb0


	//   ....[63]....
        /*0404*/ 	.word	0x0000c150


	//   ....[64]....
        /*0408*/ 	.word	0x0000c170


	//   ....[65]....
        /*040c*/ 	.word	0x0000c1a0


	//   ....[66]....
        /*0410*/ 	.word	0x0000c1b0


	//   ....[67]....
        /*0414*/ 	.word	0x0000dd60


	//   ....[68]....
        /*0418*/ 	.word	0x0000dd80


	//   ....[69]....
        /*041c*/ 	.word	0x0000dda0


	//   ....[70]....
        /*0420*/ 	.word	0x0000ddc0


	//   ....[71]....
        /*0424*/ 	.word	0x0000df10


	//   ....[72]....
        /*0428*/ 	.word	0x0000df30


	//   ....[73]....
        /*042c*/ 	.word	0x0000efb0


	//   ....[74]....
        /*0430*/ 	.word	0x0000efc0


	//   ....[75]....
        /*0434*/ 	.word	0x0000efd0


	//   ....[76]....
        /*0438*/ 	.word	0x0000efe0


	//   ....[77]....
        /*043c*/ 	.word	0x0000eff0


	//   ....[78]....
        /*0440*/ 	.word	0x0000f000


	//   ....[79]....
        /*0444*/ 	.word	0x0000f1b0


	//   ....[80]....
        /*0448*/ 	.word	0x0000fb10


	//   ....[81]....
        /*044c*/ 	.word	0x00010200


	//   ....[82]....
        /*0450*/ 	.word	0x00010380


	//   ....[83]....
        /*0454*/ 	.word	0x00010670


	//   ....[84]....
        /*0458*/ 	.word	0x00010700


	//   ....[85]....
        /*045c*/ 	.word	0x00011f00


	//   ....[86]....
        /*0460*/ 	.word	0x00011f30


	//   ....[87]....
        /*0464*/ 	.word	0x00011f80


	//   ....[88]....
        /*0468*/ 	.word	0x00011f90


	//   ....[89]....
        /*046c*/ 	.word	0x00013130


	//   ....[90]....
        /*0470*/ 	.word	0x00013160


	//   ....[91]....
        /*0474*/ 	.word	0x00013190


	//   ....[92]....
        /*0478*/ 	.word	0x000131c0


	//   ....[93]....
        /*047c*/ 	.word	0x00013380


	//   ....[94]....
        /*0480*/ 	.word	0x00013390


	//   ....[95]....
        /*0484*/ 	.word	0x00013480


	//   ....[96]....
        /*0488*/ 	.word	0x000134b0


	//   ....[97]....
        /*048c*/ 	.word	0x00013580


	//   ....[98]....
        /*0490*/ 	.word	0x000135b0


	//   ....[99]....
        /*0494*/ 	.word	0x00013680


	//   ....[100]....
        /*0498*/ 	.word	0x000136a0


	//   ....[101]....
        /*049c*/ 	.word	0x00013de0


	//   ....[102]....
        /*04a0*/ 	.word	0x00013e00


	//   ....[103]....
        /*04a4*/ 	.word	0x00013ee0


	//   ....[104]....
        /*04a8*/ 	.word	0x00013f10


	//   ....[105]....
        /*04ac*/ 	.word	0x00013fe0


	//   ....[106]....
        /*04b0*/ 	.word	0x00014010


	//   ....[107]....
        /*04b4*/ 	.word	0x000140e0


	//   ....[108]....
        /*04b8*/ 	.word	0x00014100


	//----- nvinfo : EIATTR_EXIT_INSTR_OFFSETS
	.align		4
.L_220:
        /*04bc*/ 	.byte	0x04, 0x1c
        /*04be*/ 	.short	(.L_222 - .L_221)


	//   ....[0]....
.L_221:
        /*04c0*/ 	.word	0x00000370


	//   ....[1]....
        /*04c4*/ 	.word	0x000136b0


	//   ....[2]....
        /*04c8*/ 	.word	0x00013700


	//   ....[3]....
        /*04cc*/ 	.word	0x00013760


	//   ....[4]....
        /*04d0*/ 	.word	0x00014110


	//   ....[5]....
        /*04d4*/ 	.word	0x00014160


	//   ....[6]....
        /*04d8*/ 	.word	0x000141c0


	//----- nvinfo : EIATTR_CTAIDZ_USED
	.align		4
.L_222:
        /*04dc*/ 	.byte	0x01, 0x04
	.zero		2


	//----- nvinfo : EIATTR_MAX_THREADS
	.align		4
        /*04e0*/ 	.byte	0x04, 0x05
        /*04e2*/ 	.short	(.L_224 - .L_223)
.L_223:
        /*04e4*/ 	.word	0x00000100
        /*04e8*/ 	.word	0x00000001
        /*04ec*/ 	.word	0x00000001


	//----- nvinfo : EIATTR_CRS_STACK_SIZE
	.align		4
.L_224:
        /*04f0*/ 	.byte	0x04, 0x1e
        /*04f2*/ 	.short	(.L_226 - .L_225)
.L_225:
        /*04f4*/ 	.word	0x00000000
.L_226:


//--------------------- .nv.info._ZN7cutlass13device_kernelIN5flash19enable_sm80_to_sm89INS1_16FlashAttnFwdSm80INS1_25CollectiveMainloopFwdSm80ILi8ELi1ELb1EN4cute5tupleIJNS5_1CILi128EEENS7_ILi96EEES8_EEELi128ENS_6half_tEfNS_4arch4Sm80ELb0ELb1ELb1ELb1ELb1ELb1ELb1ELb0EEENS1_21CollectiveEpilogueFwdINS6_IJS8_S8_S9_EEENS6_IJNS7_ILi1EEESH_SH_EEESB_SD_Li256ELb1ELb1ELb0ELb0EEENS1_19SingleTileSchedulerILb1ELb0ELb1ELi128EEEEEEEEEvNT_6ParamsE --------------------------
	.section	.nv.info._ZN7cutlass13device_kernelIN5flash19enable_sm80_to_sm89INS1_16FlashAttnFwdSm80INS1_25CollectiveMainloopFwdSm80ILi8ELi1ELb1EN4cute5tupleIJNS5_1CILi128EEENS7_ILi96EEES8_EEELi128ENS_6half_tEfNS_4arch4Sm80ELb0ELb1ELb1ELb1ELb1ELb1ELb1ELb0EEENS1_21CollectiveEpilogueFwdINS6_IJS8_S8_S9_EEENS6_IJNS7_ILi1EEESH_SH_EEESB_SD_Li256ELb1ELb1ELb0ELb0EEENS1_19SingleTileSchedulerILb1ELb0ELb1ELi128EEEEEEEEEvNT_6ParamsE,"",@"SHT_CUDA_INFO"
	.sectionflags	@""
	.align	4


	//----- nvinfo : EIATTR_CUDA_API_VERSION
	.align		4
        /*0000*/ 	.byte	0x04, 0x37
        /*0002*/ 	.short	(.L_228 - .L_227)
.L_227:
        /*0004*/ 	.word	0x00000082


	//----- nvinfo : EIATTR_SW2861232_WAR
	.align		4
.L_228:
        /*0008*/ 	.byte	0x01, 0x35
	.zero		2


	//----- nvinfo : EIATTR_PARAM_CBANK
	.align		4
        /*000c*/ 	.byte	0x04, 0x0a
        /*000e*/ 	.short	(.L_230 - .L_229)
	.align		4
.L_229:
        /*0010*/ 	.word	index@(.nv.constant0._ZN7cutlass13device_kernelIN5flash19enable_sm80_to_sm89INS1_16FlashAttnFwdSm80INS1_25CollectiveMainloopFwdSm80ILi8ELi1ELb1EN4cute5tupleIJNS5_1CILi128EEENS7_ILi96EEES8_EEELi128ENS_6half_tEfNS_4arch4Sm80ELb0ELb1ELb1ELb1ELb1ELb1ELb1ELb0EEENS1_21CollectiveEpilogueFwdINS6_IJS8_S8_S9_EEENS6_IJNS7_ILi1EEESH_SH_EEESB_SD_Li256ELb1ELb1ELb0ELb0EEENS1_19SingleTileSchedulerILb1ELb0ELb1ELi128EEEEEEEEEvNT_6ParamsE)
        /*0014*/ 	.short	0x0160
        /*0016*/ 	.short	0x0418


	//----- nvinfo : EIATTR_CBANK_PARAM_SIZE
	.align		4
.L_230:
        /*0018*/ 	.byte	0x03, 0x19
        /*001a*/ 	.short	0x0418


	//----- nvinfo : EIATTR_KPARAM_INFO
	.align		4
        /*001c*/ 	.byte	0x04, 0x17
        /*001e*/ 	.short	(.L_232 - .L_231)
.L_231:
        /*0020*/ 	.word	0x00000000
        /*0024*/ 	.short	0x0000
        /*0026*/ 	.short	0x0000
        /*0028*/ 	.byte	0x00, 0xf0, 0x61, 0x10


	//----- nvinfo : EIATTR_MAXREG_COUNT
	.align		4
.L_232:
        /*002c*/ 	.byte	0x03, 0x1b
        /*002e*/ 	.short	0x00ff


	//----- nvinfo : EIATTR_NUM_BARRIERS
	.align		4
        /*0030*/ 	.byte	0x02, 0x4c
        /*0032*/ 	.byte	0x02
	.zero		1


	//----- nvinfo : EIATTR_ANNOTATIONS
	.align		4
        /*0034*/ 	.byte	0x04, 0x55
        /*0036*/ 	.short	(.L_234 - .L_233)


	//   ....[0]....
.L_233:
        /* <DEDUP_REMOVED lines=22> */


	//----- nvinfo : EIATTR_MERCURY_ISA_VERSION
	.align		4
.L_234:
        /*0180*/ 	.byte	0x03, 0x5f
        /*0182*/ 	.short	0x0000


	//----- nvinfo : EIATTR_COOP_GROUP_MASK_REGIDS
	.align		4
        /*0184*/ 	.byte	0x04, 0x29
        /*0186*/ 	.short	(.L_236 - .L_235)


	//   ....[0]....
.L_235:
        /*0188*/ 	.word	0xffffffff


	//   ....[1]....
        /*018c*/ 	.word	0xffffffff


	//   ....[2]....
        /*0190*/ 	.word	0xffffffff


	//   ....[3]....
        /*0194*/ 	.word	0xffffffff


	//   ....[4]....
        /*0198*/ 	.word	0xffffffff


	//   ....[5]....
        /*019c*/ 	.word	0xffffffff


	//   ....[6]....
        /*01a0*/ 	.word	0xffffffff


	//   ....[7]....
        /*01a4*/ 	.word	0xffffffff


	//   ....[8]....
        /*01a8*/ 	.word	0xffffffff


	//   ....[9]....
        /*01ac*/ 	.word	0xffffffff


	//   ....[10]....
        /*01b0*/ 	.word	0xffffffff


	//   ....[11]....
        /*01b4*/ 	.word	0xffffffff


	//   ....[12]....
        /*01b8*/ 	.word	0xffffffff


	//   ....[13]....
        /*01bc*/ 	.word	0xffffffff


	//   ....[14]....
        /*01c0*/ 	.word	0xffffffff


	//   ....[15]....
        /*01c4*/ 	.word	0xffffffff


	//   ....[16]....
        /*01c8*/ 	.word	0xffffffff


	//   ....[17]....
        /*01cc*/ 	.word	0xffffffff


	//   ....[18]....
        /*01d0*/ 	.word	0xffffffff


	//   ....[19]....
        /*01d4*/ 	.word	0xffffffff


	//   ....[20]....
        /*01d8*/ 	.word	0xffffffff


	//   ....[21]....
        /*01dc*/ 	.word	0xffffffff


	//   ....[22]....
        /*01e0*/ 	.word	0xffffffff


	//   ....[23]....
        /*01e4*/ 	.word	0xffffffff


	//   ....[24]....
        /*01e8*/ 	.word	0xffffffff


	//   ....[25]....
        /*01ec*/ 	.word	0xffffffff


	//   ....[26]....
        /*01f0*/ 	.word	0xffffffff


	//   ....[27]....
        /*01f4*/ 	.word	0xffffffff


	//   ....[28]....
        /*01f8*/ 	.word	0xffffffff


	//   ....[29]....
        /*01fc*/ 	.word	0xffffffff


	//   ....[30]....
        /*0200*/ 	.word	0xffffffff


	//   ....[31]....
        /*0204*/ 	.word	0xffffffff


	//   ....[32]....
        /*0208*/ 	.word	0xffffffff


	//   ....[33]....
        /*020c*/ 	.word	0xffffffff


	//   ....[34]....
        /*0210*/ 	.word	0xffffffff


	//   ....[35]....
        /*0214*/ 	.word	0xffffffff


	//   ....[36]....
        /*0218*/ 	.word	0xffffffff


	//   ....[37]....
        /*021c*/ 	.word	0xffffffff


	//   ....[38]....
        /*0220*/ 	.word	0xffffffff


	//   ....[39]....
        /*0224*/ 	.word	0xffffffff


	//   ....[40]....
        /*0228*/ 	.word	0xffffffff


	//   ....[41]....
        /*022c*/ 	.word	0xffffffff


	//   ....[42]....
        /*0230*/ 	.word	0xffffffff


	//   ....[43]....
        /*0234*/ 	.word	0xffffffff


	//   ....[44]....
        /*0238*/ 	.word	0xffffffff


	//   ....[45]....
        /*023c*/ 	.word	0xffffffff


	//   ....[46]....
        /*0240*/ 	.word	0xffffffff


	//   ....[47]....
        /*0244*/ 	.word	0xffffffff


	//   ....[48]....
        /*0248*/ 	.word	0xffffffff


	//   ....[49]....
        /*024c*/ 	.word	0xffffffff


	//   ....[50]....
        /*0250*/ 	.word	0xffffffff


	//   ....[51]....
        /*0254*/ 	.word	0xffffffff


	//   ....[52]....
        /*0258*/ 	.word	0xffffffff


	//   ....[53]....
        /*025c*/ 	.word	0xffffffff


	//   ....[54]....
        /*0260*/ 	.word	0xffffffff


	//   ....[55]....
        /*0264*/ 	.word	0xffffffff


	//   ....[56]....
        /*0268*/ 	.word	0xffffffff


	//   ....[57]....
        /*026c*/ 	.word	0xffffffff


	//   ....[58]....
        /*0270*/ 	.word	0xffffffff


	//   ....[59]....
        /*0274*/ 	.word	0xffffffff


	//   ....[60]....
        /*0278*/ 	.word	0xffffffff


	//   ....[61]....
        /*027c*/ 	.word	0xffffffff


	//   ....[62]....
        /*0280*/ 	.word	0xffffffff


	//   ....[63]....
        /*0284*/ 	.word	0xffffffff


	//   ....[64]....
        /*0288*/ 	.word	0xffffffff


	//   ....[65]....
        /*028c*/ 	.word	0xffffffff


	//   ....[66]....
        /*0290*/ 	.word	0xffffffff


	//   ....[67]....
        /*0294*/ 	.word	0xffffffff


	//   ....[68]....
        /*0298*/ 	.word	0xffffffff


	//   ....[69]....
        /*029c*/ 	.word	0xffffffff


	//   ....[70]....
        /*02a0*/ 	.word	0xffffffff


	//   ....[71]....
        /*02a4*/ 	.word	0xffffffff


	//   ....[72]....
        /*02a8*/ 	.word	0xffffffff


	//   ....[73]....
        /*02ac*/ 	.word	0xffffffff


	//   ....[74]....
        /*02b0*/ 	.word	0xffffffff


	//   ....[75]....
        /*02b4*/ 	.word	0xffffffff


	//   ....[76]....
        /*02b8*/ 	.word	0xffffffff


	//   ....[77]....
        /*02bc*/ 	.word	0xffffffff


	//   ....[78]....
        /*02c0*/ 	.word	0xffffffff


	//   ....[79]....
        /*02c4*/ 	.word	0xffffffff


	//   ....[80]....
        /*02c8*/ 	.word	0xffffffff


	//   ....[81]....
        /*02cc*/ 	.word	0xffffffff


	//   ....[82]....
        /*02d0*/ 	.word	0xffffffff


	//   ....[83]....
        /*02d4*/ 	.word	0xffffffff


	//   ....[84]....
        /*02d8*/ 	.word	0xffffffff


	//   ....[85]....
        /*02dc*/ 	.word	0xffffffff


	//   ....[86]....
        /*02e0*/ 	.word	0xffffffff


	//   ....[87]....
        /*02e4*/ 	.word	0xffffffff


	//   ....[88]....
        /*02e8*/ 	.word	0xffffffff


	//   ....[89]....
        /*02ec*/ 	.word	0xffffffff


	//   ....[90]....
        /*02f0*/ 	.word	0xffffffff


	//   ....[91]....
        /*02f4*/ 	.word	0xffffffff


	//   ....[92]....
        /*02f8*/ 	.word	0xffffffff


	//   ....[93]....
        /*02fc*/ 	.word	0xffffffff


	//   ....[94]....
        /*0300*/ 	.word	0xffffffff


	//   ....[95]....
        /*0304*/ 	.word	0xffffffff


	//   ....[96]....
        /*0308*/ 	.word	0xffffffff


	//   ....[97]....
        /*030c*/ 	.word	0xffffffff


	//   ....[98]....
        /*0310*/ 	.word	0xffffffff


	//   ....[99]....
        /*0314*/ 	.word	0xffffffff


	//   ....[100]....
        /*0318*/ 	.word	0xffffffff


	//   ....[101]....
        /*031c*/ 	.word	0xffffffff


	//   ....[102]....
        /*0320*/ 	.word	0xffffffff


	//   ....[103]....
        /*0324*/ 	.word	0xffffffff


	//   ....[104]....
        /*0328*/ 	.word	0xffffffff


	//   ....[105]....
        /*032c*/ 	.word	0xffffffff


	//   ....[106]....
        /*0330*/ 	.word	0xffffffff


	//   ....[107]....
        /*0334*/ 	.word	0xffffffff


	//   ....[108]....
        /*0338*/ 	.word	0xffffffff


	//   ....[109]....
        /*033c*/ 	.word	0xffffffff


	//   ....[110]....
        /*0340*/ 	.word	0xffffffff


	//   ....[111]....
        /*0344*/ 	.word	0xffffffff


	//   ....[112]....
        /*0348*/ 	.word	0xffffffff


	//   ....[113]....
        /*034c*/ 	.word	0xffffffff


	//   ....[114]....
        /*0350*/ 	.word	0xffffffff


	//   ....[115]....
        /*0354*/ 	.word	0xffffffff


	//   ....[116]....
        /*0358*/ 	.word	0xffffffff


	//   ....[117]....
        /*035c*/ 	.word	0xffffffff


	//   ....[118]....
        /*0360*/ 	.word	0xffffffff


	//   ....[119]....
        /*0364*/ 	.word	0xffffffff


	//   ....[120]....
        /*0368*/ 	.word	0xffffffff


	//   ....[121]....
        /*036c*/ 	.word	0xffffffff


	//   ....[122]....
        /*0370*/ 	.word	0xffffffff


	//   ....[123]....
        /*0374*/ 	.word	0xffffffff


	//   ....[124]....
        /*0378*/ 	.word	0xffffffff


	//   ....[125]....
        /*037c*/ 	.word	0xffffffff


	//   ....[126]....
        /*0380*/ 	.word	0xffffffff


	//   ....[127]....
        /*0384*/ 	.word	0xffffffff


	//   ....[128]....
        /*0388*/ 	.word	0xffffffff


	//   ....[129]....
        /*038c*/ 	.word	0xffffffff


	//   ....[130]....
        /*0390*/ 	.word	0xffffffff


	//   ....[131]....
        /*0394*/ 	.word	0xffffffff


	//   ....[132]....
        /*0398*/ 	.word	0xffffffff


	//   ....[133]....
        /*039c*/ 	.word	0xffffffff


	//   ....[134]....
        /*03a0*/ 	.word	0xffffffff


	//   ....[135]....
        /*03a4*/ 	.word	0xffffffff


	//   ....[136]....
        /*03a8*/ 	.word	0xffffffff


	//   ....[137]....
        /*03ac*/ 	.word	0xffffffff


	//   ....[138]....
        /*03b0*/ 	.word	0xffffffff


	//   ....[139]....
        /*03b4*/ 	.word	0xffffffff


	//   ....[140]....
        /*03b8*/ 	.word	0xffffffff


	//   ....[141]....
        /*03bc*/ 	.word	0xffffffff


	//   ....[142]....
        /*03c0*/ 	.word	0xffffffff


	//   ....[143]....
        /*03c4*/ 	.word	0xffffffff


	//   ....[144]....
        /*03c8*/ 	.word	0xffffffff


	//   ....[145]....
        /*03cc*/ 	.word	0xffffffff


	//   ....[146]....
        /*03d0*/ 	.word	0xffffffff


	//   ....[147]....
        /*03d4*/ 	.word	0xffffffff


	//   ....[148]....
        /*03d8*/ 	.word	0xffffffff


	//   ....[149]....
        /*03dc*/ 	.word	0xffffffff


	//   ....[150]....
        /*03e0*/ 	.word	0xffffffff


	//   ....[151]....
        /*03e4*/ 	.word	0xffffffff


	//   ....[152]....
        /*03e8*/ 	.word	0xffffffff


	//   ....[153]....
        /*03ec*/ 	.word	0xffffffff


	//   ....[154]....
        /*03f0*/ 	.word	0xffffffff


	//   ....[155]....
        /*03f4*/ 	.word	0xffffffff


	//   ....[156]....
        /*03f8*/ 	.word	0xffffffff


	//   ....[157]....
        /*03fc*/ 	.word	0xffffffff


	//   ....[158]....
        /*0400*/ 	.word	0xffffffff


	//   ....[159]....
        /*0404*/ 	.word	0xffffffff


	//   ....[160]....
        /*0408*/ 	.word	0xffffffff


	//   ....[161]....
        /*040c*/ 	.word	0xffffffff


	//   ....[162]....
        /*0410*/ 	.word	0xffffffff


	//   ....[163]....
        /*0414*/ 	.word	0xffffffff


	//   ....[164]....
        /*0418*/ 	.word	0xffffffff


	//----- nvinfo : EIATTR_COOP_GROUP_INSTR_OFFSETS
	.align		4
.L_236:
        /*041c*/ 	.byte	0x04, 0x28
        /*041e*/ 	.short	(.L_238 - .L_237)


	//   ....[0]....
.L_237:
        /*0420*/ 	.word	0x00000090


	//   ....[1]....
        /*0424*/ 	.word	0x00002380


	//   ....[2]....
        /*0428*/ 	.word	0x000023d0


	//   ....[3]....
        /*042c*/ 	.word	0x00002ba0


	//   ....[4]....
        /*0430*/ 	.word	0x00002bc0


	//   ....[5]....
        /*0434*/ 	.word	0x00003310


	//   ....[6]....
        /*0438*/ 	.word	0x00003320


	//   ....[7]....
        /*043c*/ 	.word	0x00003b30


	//   ....[8]....
        /*0440*/ 	.word	0x00003b60


	//   ....[9]....
        /*0444*/ 	.word	0x00004750


	//   ....[10]....
        /*0448*/ 	.word	0x00004780


	//   ....[11]....
        /*044c*/ 	.word	0x00004f00


	//   ....[12]....
        /*0450*/ 	.word	0x00004f20


	//   ....[13]....
        /*0454*/ 	.word	0x000056c0


	//   ....[14]....
        /*0458*/ 	.word	0x000056f0


	//   ....[15]....
        /*045c*/ 	.word	0x00005800


	//   ....[16]....
        /*0460*/ 	.word	0x00005830


	//   ....[17]....
        /*0464*/ 	.word	0x00005900


	//   ....[18]....
        /*0468*/ 	.word	0x00005920


	//   ....[19]....
        /*046c*/ 	.word	0x00005d10


	//   ....[20]....
        /*0470*/ 	.word	0x00005d40


	//   ....[21]....
        /*0474*/ 	.word	0x00005ed0


	//   ....[22]....
        /*0478*/ 	.word	0x00005f00


	//   ....[23]....
        /*047c*/ 	.word	0x00005fd0


	//   ....[24]....
        /*0480*/ 	.word	0x00006000


	//   ....[25]....
        /*0484*/ 	.word	0x00006fe0


	//   ....[26]....
        /*0488*/ 	.word	0x00006ff0


	//   ....[27]....
        /*048c*/ 	.word	0x000070a0


	//   ....[28]....
        /*0490*/ 	.word	0x000070d0


	//   ....[29]....
        /*0494*/ 	.word	0x00007260


	//   ....[30]....
        /*0498*/ 	.word	0x00007290


	//   ....[31]....
        /*049c*/ 	.word	0x000072b0


	//   ....[32]....
        /*04a0*/ 	.word	0x000072d0


	//   ....[33]....
        /*04a4*/ 	.word	0x00007460


	//   ....[34]....
        /*04a8*/ 	.word	0x00007470


	//   ....[35]....
        /*04ac*/ 	.word	0x00007540


	//   ....[36]....
        /*04b0*/ 	.word	0x00007550


	//   ....[37]....
        /*04b4*/ 	.word	0x00007630


	//   ....[38]....
        /*04b8*/ 	.word	0x00007640


	//   ....[39]....
        /*04bc*/ 	.word	0x00007ae0


	//   ....[40]....
        /*04c0*/ 	.word	0x00007b00


	//   ....[41]....
        /*04c4*/ 	.word	0x00007b50


	//   ....[42]....
        /*04c8*/ 	.word	0x00007b60


	//   ....[43]....
        /*04cc*/ 	.word	0x00007cc0


	//   ....[44]....
        /*04d0*/ 	.word	0x00007d80


	//   ....[45]....
        /*04d4*/ 	.word	0x00007dc0


	//   ....[46]....
        /*04d8*/ 	.word	0x00007e00


	//   ....[47]....
        /*04dc*/ 	.word	0x00007f80


	//   ....[48]....
        /*04e0*/ 	.word	0x00008040


	//   ....[49]....
        /*04e4*/ 	.word	0x00008080


	//   ....[50]....
        /*04e8*/ 	.word	0x000080c0


	//   ....[51]....
        /*04ec*/ 	.word	0x00008260


	//   ....[52]....
        /*04f0*/ 	.word	0x00008320


	//   ....[53]....
        /*04f4*/ 	.word	0x00008360


	//   ....[54]....
        /*04f8*/ 	.word	0x000083a0


	//   ....[55]....
        /*04fc*/ 	.word	0x00009f00


	//   ....[56]....
        /*0500*/ 	.word	0x00009f40


	//   ....[57]....
        /*0504*/ 	.word	0x00009f60


	//   ....[58]....
        /*0508*/ 	.word	0x00009fd0


	//   ....[59]....
        /*050c*/ 	.word	0x0000a050


	//   ....[60]....
        /*0510*/ 	.word	0x0000a070


	//   ....[61]....
        /*0514*/ 	.word	0x0000a090


	//   ....[62]....
        /*0518*/ 	.word	0x0000a0b0


	//   ....[63]....
        /*051c*/ 	.word	0x0000a2a0


	//   ....[64]....
        /*0520*/ 	.word	0x0000a2e0


	//   ....[65]....
        /*0524*/ 	.word	0x0000a2f0


	//   ....[66]....
        /*0528*/ 	.word	0x0000a330


	//   ....[67]....
        /*052c*/ 	.word	0x0000a4b0


	//   ....[68]....
        /*0530*/ 	.word	0x0000a4d0


	//   ....[69]....
        /*0534*/ 	.word	0x0000a4f0


	//   ....[70]....
        /*0538*/ 	.word	0x0000a510


	//   ....[71]....
        /*053c*/ 	.word	0x0000c450


	//   ....[72]....
        /*0540*/ 	.word	0x0000c480


	//   ....[73]....
        /*0544*/ 	.word	0x0000c4c0


	//   ....[74]....
        /*0548*/ 	.word	0x0000c510


	//   ....[75]....
        /*054c*/ 	.word	0x0000c540


	//   ....[76]....
        /*0550*/ 	.word	0x0000c560


	//   ....[77]....
        /*0554*/ 	.word	0x0000d4f0


	//   ....[78]....
        /*0558*/ 	.word	0x0000d520


	//   ....[79]....
        /*055c*/ 	.word	0x0000d550


	//   ....[80]....
        /*0560*/ 	.word	0x0000d5b0


	//   ....[81]....
        /*0564*/ 	.word	0x0000d5d0


	//   ....[82]....
        /*0568*/ 	.word	0x0000d5e0


	//   ....[83]....
        /*056c*/ 	.word	0x0000db50


	//   ....[84]....
        /*0570*/ 	.word	0x0000ddb0


	//   ....[85]....
        /*0574*/ 	.word	0x0000f1c0


	//   ....[86]....
        /*0578*/ 	.word	0x0000f240


	//   ....[87]....
        /*057c*/ 	.word	0x0000f250


	//   ....[88]....
        /*0580*/ 	.word	0x0000f280


	//   ....[89]....
        /*0584*/ 	.word	0x00010bc0


	//   ....[90]....
        /*0588*/ 	.word	0x00010be0


	//   ....[91]....
        /*058c*/ 	.word	0x00010c10


	//   ....[92]....
        /*0590*/ 	.word	0x00010c20


	//   ....[93]....
        /*0594*/ 	.word	0x00010c30


	//   ....[94]....
        /*0598*/ 	.word	0x00010c40


	//   ....[95]....
        /*059c*/ 	.word	0x00011eb0


	//   ....[96]....
        /*05a0*/ 	.word	0x00011ee0


	//   ....[97]....
        /*05a4*/ 	.word	0x00011f00


	//   ....[98]....
        /*05a8*/ 	.word	0x00011f10


	//   ....[99]....
        /*05ac*/ 	.word	0x00011f20


	//   ....[100]....
        /*05b0*/ 	.word	0x00011f30


	//   ....[101]....
        /*05b4*/ 	.word	0x00012140


	//   ....[102]....
        /*05b8*/ 	.word	0x00012350


	//   ....[103]....
        /*05bc*/ 	.word	0x000132a0


	//   ....[104]....
        /*05c0*/ 	.word	0x00013650


	//   ....[105]....
        /*05c4*/ 	.word	0x00013680


	//   ....[106]....
        /*05c8*/ 	.word	0x000136f0


	//   ....[107]....
        /*05cc*/ 	.word	0x000154a0


	//   ....[108]....
        /*05d0*/ 	.word	0x000154d0


	//   ....[109]....
        /*05d4*/ 	.word	0x000154f0


	//   ....[110]....
        /*05d8*/ 	.word	0x00015500


	//   ....[111]....
        /*05dc*/ 	.word	0x00015510


	//   ....[112]....
        /*05e0*/ 	.word	0x00015520


	//   ....[113]....
        /*05e4*/ 	.word	0x00016790


	//   ....[114]....
        /*05e8*/ 	.word	0x000167c0


	//   ....[115]....
        /*05ec*/ 	.word	0x000167e0


	//   ....[116]....
        /*05f0*/ 	.word	0x000167f0


	//   ....[117]....
        /*05f4*/ 	.word	0x00016800


	//   ....[118]....
        /*05f8*/ 	.word	0x00016810


	//   ....[119]....
        /*05fc*/ 	.word	0x00016cb0


	//   ....[120]....
        /*0600*/ 	.word	0x00016cd0


	//   ....[121]....
        /*0604*/ 	.word	0x00016d00


	//   ....[122]....
        /*0608*/ 	.word	0x00016d10


	//   ....[123]....
        /*060c*/ 	.word	0x000188a0


	//   ....[124]....
        /*0610*/ 	.word	0x000188c0


	//   ....[125]....
        /*0614*/ 	.word	0x000188e0


	//   ....[126]....
        /*0618*/ 	.word	0x00018900


	//   ....[127]....
        /*061c*/ 	.word	0x00018a50


	//   ....[128]....
        /*0620*/ 	.word	0x00018a70


	//   ....[129]....
        /*0624*/ 	.word	0x00019b30


	//   ....[130]....
        /*0628*/ 	.word	0x00019b40


	//   ....[131]....
        /*062c*/ 	.word	0x00019b50


	//   ....[132]....
        /*0630*/ 	.word	0x00019b60


	//   ....[133]....
        /*0634*/ 	.word	0x00019b70


	//   ....[134]....
        /*0638*/ 	.word	0x00019b80


	//   ....[135]....
        /*063c*/ 	.word	0x00019d80


	//   ....[136]....
        /*0640*/ 	.word	0x0001a7c0


	//   ....[137]....
        /*0644*/ 	.word	0x0001af60


	//   ....[138]....
        /*0648*/ 	.word	0x0001b280


	//   ....[139]....
        /*064c*/ 	.word	0x0001b2b0


	//   ....[140]....
        /*0650*/ 	.word	0x0001b2d0


	//   ....[141]....
        /*0654*/ 	.word	0x0001cb70


	//   ....[142]....
        /*0658*/ 	.word	0x0001cba0


	//   ....[143]....
        /*065c*/ 	.word	0x0001cbf0


	//   ....[144]....
        /*0660*/ 	.word	0x0001cc00


	//   ....[145]....
        /*0664*/ 	.word	0x0001dda0


	//   ....[146]....
        /*0668*/ 	.word	0x0001ddd0


	//   ....[147]....
        /*066c*/ 	.word	0x0001de00


	//   ....[148]....
        /*0670*/ 	.word	0x0001de30


	//   ....[149]....
        /*0674*/ 	.word	0x0001dff0


	//   ....[150]....
        /*0678*/ 	.word	0x0001e000


	//   ....[151]....
        /*067c*/ 	.word	0x0001e0f0


	//   ....[152]....
        /*0680*/ 	.word	0x0001e120


	//   ....[153]....
        /*0684*/ 	.word	0x0001e1f0


	//   ....[154]....
        /*0688*/ 	.word	0x0001e220


	//   ....[155]....
        /*068c*/ 	.word	0x0001e2f0


	//   ....[156]....
        /*0690*/ 	.word	0x0001e310


	//   ....[157]....
        /*0694*/ 	.word	0x0001ea50


	//   ....[158]....
        /*0698*/ 	.word	0x0001ea70


	//   ....[159]....
        /*069c*/ 	.word	0x0001eb50


	//   ....[160]....
        /*06a0*/ 	.word	0x0001eb80


	//   ....[161]....
        /*06a4*/ 	.word	0x0001ec50


	//   ....[162]....
        /*06a8*/ 	.word	0x0001ec80


	//   ....[163]....
        /*06ac*/ 	.word	0x0001ed50


	//   ....[164]....
        /*06b0*/ 	.word	0x0001ed70


	//----- nvinfo : EIATTR_EXIT_INSTR_OFFSETS
	.align		4
.L_238:
        /*06b4*/ 	.byte	0x04, 0x1c
        /*06b6*/ 	.short	(.L_240 - .L_239)


	//   ....[0]....
.L_239:
        /*06b8*/ 	.word	0x00000370


	//   ....[1]....
        /*06bc*/ 	.word	0x0001e320


	//   ....[2]....
        /*06c0*/ 	.word	0x0001e370


	//   ....[3]....
        /*06c4*/ 	.word	0x0001e3d0


	//   ....[4]....
        /*06c8*/ 	.word	0x0001ed80


	//   ....[5]....
        /*06cc*/ 	.word	0x0001edd0


	//   ....[6]....
        /*06d0*/ 	.word	0x0001ee30


	//----- nvinfo : EIATTR_CTAIDZ_USED
	.align		4
.L_240:
        /*06d4*/ 	.byte	0x01, 0x04
	.zero		2


	//----- nvinfo : EIATTR_MAX_THREADS
	.align		4
        /*06d8*/ 	.byte	0x04, 0x05
        /*06da*/ 	.short	(.L_242 - .L_241)
.L_241:
        /*06dc*/ 	.word	0x00000100
        /*06e0*/ 	.word	0x00000001
        /*06e4*/ 	.word	0x00000001


	//----- nvinfo : EIATTR_CRS_STACK_SIZE
	.align		4
.L_242:
        /*06e8*/ 	.byte	0x04, 0x1e
        /*06ea*/ 	.short	(.L_244 - .L_243)
.L_243:
        /*06ec*/ 	.word	0x00000000
.L_244:


//--------------------- .nv.info._ZN7cutlass13device_kernelIN5flash19enable_sm80_to_sm89INS1_16FlashAttnFwdSm80INS1_25CollectiveMainloopFwdSm80ILi8ELi1ELb1EN4cute5tupleIJNS5_1CILi128EEES8_S8_EEELi128ENS_6half_tEfNS_4arch4Sm80ELb1ELb0ELb1ELb0ELb1ELb0ELb1ELb0EEENS1_21CollectiveEpilogueFwdIS9_NS6_IJNS7_ILi1EEESF_SF_EEESA_SC_Li256ELb0ELb1ELb0ELb0EEENS1_30DynamicPersistentTileSchedulerILi256ELi256ELb0ELb1ELb0EEEEEEEEEvNT_6ParamsE --------------------------
	.section	.nv.info._ZN7cutlass13device_kernelIN5flash19enable_sm80_to_sm89INS1_16FlashAttnFwdSm80INS1_25CollectiveMainloopFwdSm80ILi8ELi1ELb1EN4cute5tupleIJNS5_1CILi128EEES8_S8_EEELi128ENS_6half_tEfNS_4arch4Sm80ELb1ELb0ELb1ELb0ELb1ELb0ELb1ELb0EEENS1_21CollectiveEpilogueFwdIS9_NS6_IJNS7_ILi1EEESF_SF_EEESA_SC_Li256ELb0ELb1ELb0ELb0EEENS1_30DynamicPersistentTileSchedulerILi256ELi256ELb0ELb1ELb0EEEEEEEEEvNT_6ParamsE,"",@"SHT_CUDA_INFO"
	.sectionflags	@""
	.align	4


	//----- nvinfo : EIATTR_CUDA_API_VERSION
	.align		4
        /*0000*/ 	.byte	0x04, 0x37
        /*0002*/ 	.short	(.L_246 - .L_245)
.L_245:
        /*0004*/ 	.word	0x00000082


	//----- nvinfo : EIATTR_SW2861232_WAR
	.align		4
.L_246:
        /*0008*/ 	.byte	0x01, 0x35
	.zero		2


	//----- nvinfo : EIATTR_PARAM_CBANK
	.align		4
        /*000c*/ 	.byte	0x04, 0x0a
        /*000e*/ 	.short	(.L_248 - .L_247)
	.align		4
.L_247:
        /*0010*/ 	.word	index@(.nv.constant0._ZN7cutlass13device_kernelIN5flash19enable_sm80_to_sm89INS1_16FlashAttnFwdSm80INS1_25CollectiveMainloopFwdSm80ILi8ELi1ELb1EN4cute5tupleIJNS5_1CILi128EEES8_S8_EEELi128ENS_6half_tEfNS_4arch4Sm80ELb1ELb0ELb1ELb0ELb1ELb0ELb1ELb0EEENS1_21CollectiveEpilogueFwdIS9_NS6_IJNS7_ILi1EEESF_SF_EEESA_SC_Li256ELb0ELb1ELb0ELb0EEENS1_30DynamicPersistentTileSchedulerILi256ELi256ELb0ELb1ELb0EEEEEEEEEvNT_6ParamsE)
        /*0014*/ 	.short	0x0160
        /*0016*/ 	.short	0x0428


	//----- nvinfo : EIATTR_CBANK_PARAM_SIZE
	.align		4
.L_248:
        /*0018*/ 	.byte	0x03, 0x19
        /*001a*/ 	.short	0x0428


	//----- nvinfo : EIATTR_KPARAM_INFO
	.align		4
        /*001c*/ 	.byte	0x04, 0x17
        /*001e*/ 	.short	(.L_250 - .L_249)
.L_249:
        /*0020*/ 	.word	0x00000000
        /*0024*/ 	.short	0x0000
        /*0026*/ 	.short	0x0000
        /*0028*/ 	.byte	0x00, 0xf0, 0xa1, 0x10


	//----- nvinfo : EIATTR_MAXREG_COUNT
	.align		4
.L_250:
        /*002c*/ 	.byte	0x03, 0x1b
        /*002e*/ 	.short	0x00ff


	//----- nvinfo : EIATTR_NUM_BARRIERS
	.align		4
        /*0030*/ 	.byte	0x02, 0x4c
        /*0032*/ 	.byte	0x06
	.zero		1


	//----- nvinfo : EIATTR_ANNOTATIONS
	.align		4
        /*0034*/ 	.byte	0x04, 0x55
        /*0036*/ 	.short	(.L_252 - .L_251)


	//   ....[0]....
.L_251:
        /* <DEDUP_REMOVED lines=49> */


	//----- nvinfo : EIATTR_MERCURY_ISA_VERSION
	.align		4
.L_252:
        /*0330*/ 	.byte	0x03, 0x5f
        /*0332*/ 	.short	0x0000


	//----- nvinfo : EIATTR_INT_WARP_WIDE_INSTR_OFFSETS
	.align		4
        /*0334*/ 	.byte	0x04, 0x31
        /*0336*/ 	.short	(.L_254 - .L_253)


	//   ....[0]....
.L_253:
        /*0338*/ 	.word	0x0000fab0


	//   ....[1]....
        /*033c*/ 	.word	0x0000fb30


	//----- nvinfo : EIATTR_COOP_GROUP_MASK_REGIDS
	.align		4
.L_254:
        /*0340*/ 	.byte	0x04, 0x29
        /*0342*/ 	.short	(.L_256 - .L_255)


	//   ....[0]....
.L_255:
        /*0344*/ 	.word	0xffffffff


	//   ....[1]....
        /*0348*/ 	.word	0xffffffff


	//   ....[2]....
        /*034c*/ 	.word	0xffffffff


	//   ....[3]....
        /*0350*/ 	.word	0xffffffff


	//   ....[4]....
        /*0354*/ 	.word	0xffffffff


	//   ....[5]....
        /*0358*/ 	.word	0xffffffff


	//   ....[6]....
        /*035c*/ 	.word	0xffffffff


	//   ....[7]....
        /*0360*/ 	.word	0xffffffff


	//   ....[8]....
        /*0364*/ 	.word	0xffffffff


	//   ....[9]....
        /*0368*/ 	.word	0xffffffff


	//   ....[10]....
        /*036c*/ 	.word	0xffffffff


	//   ....[11]....
        /*0370*/ 	.word	0xffffffff


	//   ....[12]....
        /*0374*/ 	.word	0xffffffff


	//   ....[13]....
        /*0378*/ 	.word	0xffffffff


	//   ....[14]....
        /*037c*/ 	.word	0xffffffff


	//   ....[15]....
        /*0380*/ 	.word	0xffffffff


	//   ....[16]....
        /*0384*/ 	.word	0xffffffff


	//   ....[17]....
        /*0388*/ 	.word	0xffffffff


	//   ....[18]....
        /*038c*/ 	.word	0xffffffff


	//   ....[19]....
        /*0390*/ 	.word	0xffffffff


	//   ....[20]....
        /*0394*/ 	.word	0xffffffff


	//   ....[21]....
        /*0398*/ 	.word	0xffffffff


	//   ....[22]....
        /*039c*/ 	.word	0xffffffff


	//   ....[23]....
        /*03a0*/ 	.word	0xffffffff


	//   ....[24]....
        /*03a4*/ 	.word	0xffffffff


	//   ....[25]....
        /*03a8*/ 	.word	0xffffffff


	//   ....[26]....
        /*03ac*/ 	.word	0xffffffff


	//   ....[27]....
        /*03b0*/ 	.word	0xffffffff


	//   ....[28]....
        /*03b4*/ 	.word	0xffffffff


	//   ....[29]....
        /*03b8*/ 	.word	0xffffffff


	//   ....[30]....
        /*03bc*/ 	.word	0xffffffff


	//   ....[31]....
        /*03c0*/ 	.word	0xffffffff


	//   ....[32]....
        /*03c4*/ 	.word	0xffffffff


	//   ....[33]....
        /*03c8*/ 	.word	0xffffffff


	//   ....[34]....
        /*03cc*/ 	.word	0xffffffff


	//   ....[35]....
        /*03d0*/ 	.word	0xffffffff


	//   ....[36]....
        /*03d4*/ 	.word	0xffffffff


	//   ....[37]....
        /*03d8*/ 	.word	0xffffffff


	//   ....[38]....
        /*03dc*/ 	.word	0xffffffff


	//   ....[39]....
        /*03e0*/ 	.word	0xffffffff


	//   ....[40]....
        /*03e4*/ 	.word	0xffffffff


	//   ....[41]....
        /*03e8*/ 	.word	0xffffffff


	//   ....[42]....
        /*03ec*/ 	.word	0xffffffff


	//   ....[43]....
        /*03f0*/ 	.word	0xffffffff


	//   ....[44]....
        /*03f4*/ 	.word	0xffffffff


	//   ....[45]....
        /*03f8*/ 	.word	0xffffffff


	//   ....[46]....
        /*03fc*/ 	.word	0xffffffff


	//   ....[47]....
        /*0400*/ 	.word	0xffffffff


	//   ....[48]....
        /*0404*/ 	.word	0xffffffff


	//   ....[49]....
        /*0408*/ 	.word	0xffffffff


	//   ....[50]....
        /*040c*/ 	.word	0xffffffff


	//   ....[51]....
        /*0410*/ 	.word	0xffffffff


	//   ....[52]....
        /*0414*/ 	.word	0xffffffff


	//   ....[53]....
        /*0418*/ 	.word	0xffffffff


	//   ....[54]....
        /*041c*/ 	.word	0xffffffff


	//   ....[55]....
        /*0420*/ 	.word	0xffffffff


	//   ....[56]....
        /*0424*/ 	.word	0xffffffff


	//   ....[57]....
        /*0428*/ 	.word	0xffffffff


	//   ....[58]....
        /*042c*/ 	.word	0xffffffff


	//   ....[59]....
        /*0430*/ 	.word	0xffffffff


	//   ....[60]....
        /*0434*/ 	.word	0xffffffff


	//   ....[61]....
        /*0438*/ 	.word	0xffffffff


	//   ....[62]....
        /*043c*/ 	.word	0xffffffff


	//   ....[63]....
        /*0440*/ 	.word	0xffffffff


	//   ....[64]....
        /*0444*/ 	.word	0xffffffff


	//   ....[65]....
        /*0448*/ 	.word	0xffffffff


	//   ....[66]....
        /*044c*/ 	.word	0xffffffff


	//   ....[67]....
        /*0450*/ 	.word	0xffffffff


	//   ....[68]....
        /*0454*/ 	.word	0xffffffff


	//   ....[69]....
        /*0458*/ 	.word	0xffffffff


	//   ....[70]....
        /*045c*/ 	.word	0xffffffff


	//   ....[71]....
        /*0460*/ 	.word	0xffffffff


	//   ....[72]....
        /*0464*/ 	.word	0xffffffff


	//   ....[73]....
        /*0468*/ 	.word	0xffffffff


	//   ....[74]....
        /*046c*/ 	.word	0xffffffff


	//   ....[75]....
        /*0470*/ 	.word	0xffffffff


	//   ....[76]....
        /*0474*/ 	.word	0xffffffff


	//   ....[77]....
        /*0478*/ 	.word	0xffffffff


	//   ....[78]....
        /*047c*/ 	.word	0xffffffff


	//   ....[79]....
        /*0480*/ 	.word	0xffffffff


	//   ....[80]....
        /*0484*/ 	.word	0xffffffff


	//   ....[81]....
        /*0488*/ 	.word	0xffffffff


	//   ....[82]....
        /*048c*/ 	.word	0xffffffff


	//   ....[83]....
        /*0490*/ 	.word	0xffffffff


	//   ....[84]....
        /*0494*/ 	.word	0xffffffff


	//   ....[85]....
        /*0498*/ 	.word	0xffffffff


	//   ....[86]....
        /*049c*/ 	.word	0xffffffff


	//   ....[87]....
        /*04a0*/ 	.word	0xffffffff


	//   ....[88]....
        /*04a4*/ 	.word	0xffffffff


	//   ....[89]....
        /*04a8*/ 	.word	0xffffffff


	//   ....[90]....
        /*04ac*/ 	.word	0xffffffff


	//   ....[91]....
        /*04b0*/ 	.word	0xffffffff


	//   ....[92]....
        /*04b4*/ 	.word	0xffffffff


	//   ....[93]....
        /*04b8*/ 	.word	0xffffffff


	//   ....[94]....
        /*04bc*/ 	.word	0xffffffff


	//   ....[95]....
        /*04c0*/ 	.word	0xffffffff


	//   ....[96]....
        /*04c4*/ 	.word	0xffffffff


	//   ....[97]....
        /*04c8*/ 	.word	0xffffffff


	//   ....[98]....
        /*04cc*/ 	.word	0xffffffff


	//   ....[99]....
        /*04d0*/ 	.word	0xffffffff


	//   ....[100]....
        /*04d4*/ 	.word	0xffffffff


	//   ....[101]....
        /*04d8*/ 	.word	0xffffffff


	//   ....[102]....
        /*04dc*/ 	.word	0xffffffff


	//   ....[103]....
        /*04e0*/ 	.word	0xffffffff


	//   ....[104]....
        /*04e4*/ 	.word	0xffffffff


	//   ....[105]....
        /*04e8*/ 	.word	0xffffffff


	//   ....[106]....
        /*04ec*/ 	.word	0xffffffff


	//   ....[107]....
        /*04f0*/ 	.word	0xffffffff


	//   ....[108]....
        /*04f4*/ 	.word	0xffffffff


	//   ....[109]....
        /*04f8*/ 	.word	0xffffffff


	//   ....[110]....
        /*04fc*/ 	.word	0xffffffff


	//   ....[111]....
        /*0500*/ 	.word	0xffffffff


	//   ....[112]....
        /*0504*/ 	.word	0xffffffff


	//   ....[113]....
        /*0508*/ 	.word	0xffffffff


	//   ....[114]....
        /*050c*/ 	.word	0xffffffff


	//   ....[115]....
        /*0510*/ 	.word	0xffffffff


	//   ....[116]....
        /*0514*/ 	.word	0xffffffff


	//   ....[117]....
        /*0518*/ 	.word	0xffffffff


	//   ....[118]....
        /*051c*/ 	.word	0xffffffff


	//   ....[119]....
        /*0520*/ 	.word	0xffffffff


	//   ....[120]....
        /*0524*/ 	.word	0xffffffff


	//   ....[121]....
        /*0528*/ 	.word	0xffffffff


	//   ....[122]....
        /*052c*/ 	.word	0xffffffff


	//   ....[123]....
        /*0530*/ 	.word	0xffffffff


	//   ....[124]....
        /*0534*/ 	.word	0xffffffff


	//   ....[125]....
        /*0538*/ 	.word	0xffffffff


	//   ....[126]....
        /*053c*/ 	.word	0xffffffff


	//   ....[127]....
        /*0540*/ 	.word	0xffffffff


	//   ....[128]....
        /*0544*/ 	.word	0xffffffff


	//   ....[129]....
        /*0548*/ 	.word	0xffffffff


	//   ....[130]....
        /*054c*/ 	.word	0xffffffff


	//   ....[131]....
        /*0550*/ 	.word	0xffffffff


	//   ....[132]....
        /*0554*/ 	.word	0xffffffff


	//   ....[133]....
        /*0558*/ 	.word	0xffffffff


	//   ....[134]....
        /*055c*/ 	.word	0xffffffff


	//   ....[135]....
        /*0560*/ 	.word	0xffffffff


	//   ....[136]....
        /*0564*/ 	.word	0xffffffff


	//   ....[137]....
        /*0568*/ 	.word	0xffffffff


	//   ....[138]....
        /*056c*/ 	.word	0xffffffff


	//   ....[139]....
        /*0570*/ 	.word	0xffffffff


	//   ....[140]....
        /*0574*/ 	.word	0xffffffff


	//   ....[141]....
        /*0578*/ 	.word	0xffffffff


	//   ....[142]....
        /*057c*/ 	.word	0xffffffff


	//   ....[143]....
        /*0580*/ 	.word	0xffffffff


	//   ....[144]....
        /*0584*/ 	.word	0xffffffff


	//   ....[145]....
        /*0588*/ 	.word	0xffffffff


	//   ....[146]....
        /*058c*/ 	.word	0xffffffff


	//   ....[147]....
        /*0590*/ 	.word	0xffffffff


	//   ....[148]....
        /*0594*/ 	.word	0xffffffff


	//   ....[149]....
        /*0598*/ 	.word	0xffffffff


	//   ....[150]....
        /*059c*/ 	.word	0xffffffff


	//   ....[151]....
        /*05a0*/ 	.word	0xffffffff


	//   ....[152]....
        /*05a4*/ 	.word	0xffffffff


	//   ....[153]....
        /*05a8*/ 	.word	0xffffffff


	//   ....[154]....
        /*05ac*/ 	.word	0xffffffff


	//   ....[155]....
        /*05b0*/ 	.word	0xffffffff


	//   ....[156]....
        /*05b4*/ 	.word	0xffffffff


	//   ....[157]....
        /*05b8*/ 	.word	0xffffffff


	//   ....[158]....
        /*05bc*/ 	.word	0xffffffff


	//   ....[159]....
        /*05c0*/ 	.word	0xffffffff


	//   ....[160]....
        /*05c4*/ 	.word	0xffffffff


	//   ....[161]....
        /*05c8*/ 	.word	0xffffffff


	//   ....[162]....
        /*05cc*/ 	.word	0xffffffff


	//   ....[163]....
        /*05d0*/ 	.word	0xffffffff


	//   ....[164]....
        /*05d4*/ 	.word	0xffffffff


	//   ....[165]....
        /*05d8*/ 	.word	0xffffffff


	//   ....[166]....
        /*05dc*/ 	.word	0xffffffff


	//   ....[167]....
        /*05e0*/ 	.word	0xffffffff


	//   ....[168]....
        /*05e4*/ 	.word	0xffffffff


	//----- nvinfo : EIATTR_COOP_GROUP_INSTR_OFFSETS
	.align		4
.L_256:
        /*05e8*/ 	.byte	0x04, 0x28
        /*05ea*/ 	.short	(.L_258 - .L_257)


	//   ....[0]....
.L_257:
        /*05ec*/ 	.word	0x00000050


	//   ....[1]....
        /*05f0*/ 	.word	0x00001540


	//   ....[2]....
        /*05f4*/ 	.word	0x00001560


	//   ....[3]....
        /*05f8*/ 	.word	0x00001570


	//   ....[4]....
        /*05fc*/ 	.word	0x00001580


	//   ....[5]....
        /*0600*/ 	.word	0x00001590


	//   ....[6]....
        /*0604*/ 	.word	0x000015a0


	//   ....[7]....
        /*0608*/ 	.word	0x000015e0


	//   ....[8]....
        /*060c*/ 	.word	0x00001640


	//   ....[9]....
        /*0610*/ 	.word	0x00001840


	//   ....[10]....
        /*0614*/ 	.word	0x00001860


	//   ....[11]....
        /*0618*/ 	.word	0x00001870


	//   ....[12]....
        /*061c*/ 	.word	0x000018a0


	//   ....[13]....
        /*0620*/ 	.word	0x000018b0


	//   ....[14]....
        /*0624*/ 	.word	0x00001900


	//   ....[15]....
        /*0628*/ 	.word	0x00001960


	//   ....[16]....
        /*062c*/ 	.word	0x000019b0


	//   ....[17]....
        /*0630*/ 	.word	0x00001f30


	//   ....[18]....
        /*0634*/ 	.word	0x00001f50


	//   ....[19]....
        /*0638*/ 	.word	0x00001f60


	//   ....[20]....
        /*063c*/ 	.word	0x00001f80


	//   ....[21]....
        /*0640*/ 	.word	0x00001f90


	//   ....[22]....
        /*0644*/ 	.word	0x00001fb0


	//   ....[23]....
        /*0648*/ 	.word	0x00001fc0


	//   ....[24]....
        /*064c*/ 	.word	0x00001fe0


	//   ....[25]....
        /*0650*/ 	.word	0x00003720


	//   ....[26]....
        /*0654*/ 	.word	0x00003740


	//   ....[27]....
        /*0658*/ 	.word	0x00003770


	//   ....[28]....
        /*065c*/ 	.word	0x00003780


	//   ....[29]....
        /*0660*/ 	.word	0x00003790


	//   ....[30]....
        /*0664*/ 	.word	0x000037a0


	//   ....[31]....
        /*0668*/ 	.word	0x000037b0


	//   ....[32]....
        /*066c*/ 	.word	0x000037d0


	//   ....[33]....
        /*0670*/ 	.word	0x00003af0


	//   ....[34]....
        /*0674*/ 	.word	0x00003f30


	//   ....[35]....
        /*0678*/ 	.word	0x00004730


	//   ....[36]....
        /*067c*/ 	.word	0x00004750


	//   ....[37]....
        /*0680*/ 	.word	0x00004770


	//   ....[38]....
        /*0684*/ 	.word	0x00004790


	//   ....[39]....
        /*0688*/ 	.word	0x00006670


	//   ....[40]....
        /*068c*/ 	.word	0x00006690


	//   ....[41]....
        /*0690*/ 	.word	0x000066c0


	//   ....[42]....
        /*0694*/ 	.word	0x000066d0


	//   ....[43]....
        /*0698*/ 	.word	0x000066e0


	//   ....[44]....
        /*069c*/ 	.word	0x000066f0


	//   ....[45]....
        /*06a0*/ 	.word	0x00006820


	//   ....[46]....
        /*06a4*/ 	.word	0x00006830


	//   ....[47]....
        /*06a8*/ 	.word	0x00007f40


	//   ....[48]....
        /*06ac*/ 	.word	0x00007f60


	//   ....[49]....
        /*06b0*/ 	.word	0x00007f90


	//   ....[50]....
        /*06b4*/ 	.word	0x00007fa0


	//   ....[51]....
        /*06b8*/ 	.word	0x00007fb0


	//   ....[52]....
        /*06bc*/ 	.word	0x00007fc0


	//   ....[53]....
        /*06c0*/ 	.word	0x000080f0


	//   ....[54]....
        /*06c4*/ 	.word	0x00008100


	//   ....[55]....
        /*06c8*/ 	.word	0x00008310


	//   ....[56]....
        /*06cc*/ 	.word	0x00008750


	//   ....[57]....
        /*06d0*/ 	.word	0x00008f50


	//   ....[58]....
        /*06d4*/ 	.word	0x00008f70


	//   ....[59]....
        /*06d8*/ 	.word	0x00008f90


	//   ....[60]....
        /*06dc*/ 	.word	0x00008fb0


	//   ....[61]....
        /*06e0*/ 	.word	0x0000b360


	//   ....[62]....
        /*06e4*/ 	.word	0x0000b380


	//   ....[63]....
        /*06e8*/ 	.word	0x0000b3e0


	//   ....[64]....
        /*06ec*/ 	.word	0x0000b420


	//   ....[65]....
        /*06f0*/ 	.word	0x0000b440


	//   ....[66]....
        /*06f4*/ 	.word	0x0000b460


	//   ....[67]....
        /*06f8*/ 	.word	0x0000b480


	//   ....[68]....
        /*06fc*/ 	.word	0x0000b490


	//   ....[69]....
        /*0700*/ 	.word	0x0000cbe0


	//   ....[70]....
        /*0704*/ 	.word	0x0000cc00


	//   ....[71]....
        /*0708*/ 	.word	0x0000cc30


	//   ....[72]....
        /*070c*/ 	.word	0x0000cc50


	//   ....[73]....
        /*0710*/ 	.word	0x0000cc60


	//   ....[74]....
        /*0714*/ 	.word	0x0000cc70


	//   ....[75]....
        /*0718*/ 	.word	0x0000cc80


	//   ....[76]....
        /*071c*/ 	.word	0x0000cc90


	//   ....[77]....
        /*0720*/ 	.word	0x0000d2c0


	//   ....[78]....
        /*0724*/ 	.word	0x0000d2d0


	//   ....[79]....
        /*0728*/ 	.word	0x0000d300


	//   ....[80]....
        /*072c*/ 	.word	0x0000d310


	//   ....[81]....
        /*0730*/ 	.word	0x0000f460


	//   ....[82]....
        /*0734*/ 	.word	0x0000f4b0


	//   ....[83]....
        /*0738*/ 	.word	0x0000f4d0


	//   ....[84]....
        /*073c*/ 	.word	0x0000f4f0


	//   ....[85]....
        /*0740*/ 	.word	0x00010110


	//   ....[86]....
        /*0744*/ 	.word	0x00010480


	//   ....[87]....
        /*0748*/ 	.word	0x000104b0


	//   ....[88]....
        /*074c*/ 	.word	0x000104c0


	//   ....[89]....
        /*0750*/ 	.word	0x000104d0


	//   ....[90]....
        /*0754*/ 	.word	0x00010700


	//   ....[91]....
        /*0758*/ 	.word	0x00010710


	//   ....[92]....
        /*075c*/ 	.word	0x000107f0


	//   ....[93]....
        /*0760*/ 	.word	0x00010820


	//   ....[94]....
        /*0764*/ 	.word	0x000108e0


	//   ....[95]....
        /*0768*/ 	.word	0x00010910


	//   ....[96]....
        /*076c*/ 	.word	0x000109d0


	//   ....[97]....
        /*0770*/ 	.word	0x000109f0


	//   ....[98]....
        /*0774*/ 	.word	0x00010f40


	//   ....[99]....
        /*0778*/ 	.word	0x00010f60


	//   ....[100]....
        /*077c*/ 	.word	0x000110e0


	//   ....[101]....
        /*0780*/ 	.word	0x000110f0


	//   ....[102]....
        /*0784*/ 	.word	0x00011200


	//   ....[103]....
        /*0788*/ 	.word	0x00011220


	//   ....[104]....
        /*078c*/ 	.word	0x00011330


	//   ....[105]....
        /*0790*/ 	.word	0x00011340


	//   ....[106]....
        /*0794*/ 	.word	0x000114c0


	//   ....[107]....
        /*0798*/ 	.word	0x000115b0


	//   ....[108]....
        /*079c*/ 	.word	0x00011620


	//   ....[109]....
        /*07a0*/ 	.word	0x00011740


	//   ....[110]....
        /*07a4*/ 	.word	0x000117a0


	//   ....[111]....
        /*07a8*/ 	.word	0x000118e0


	//   ....[112]....
        /*07ac*/ 	.word	0x00011940


	//   ....[113]....
        /*07b0*/ 	.word	0x00011a80


	//   ....[114]....
        /*07b4*/ 	.word	0x00011ae0


	//   ....[115]....
        /*07b8*/ 	.word	0x00011b40


	//   ....[116]....
        /*07bc*/ 	.word	0x00011b90


	//   ....[117]....
        /*07c0*/ 	.word	0x000123d0


	//   ....[118]....
        /*07c4*/ 	.word	0x00012420


	//   ....[119]....
        /*07c8*/ 	.word	0x00012470


	//   ....[120]....
        /*07cc*/ 	.word	0x000124c0


	//   ....[121]....
        /*07d0*/ 	.word	0x00012530


	//   ....[122]....
        /*07d4*/ 	.word	0x000125a0


	//   ....[123]....
        /*07d8*/ 	.word	0x000126c0


	//   ....[124]....
        /*07dc*/ 	.word	0x00012720


	//   ....[125]....
        /*07e0*/ 	.word	0x00012860


	//   ....[126]....
        /*07e4*/ 	.word	0x000128c0


	//   ....[127]....
        /*07e8*/ 	.word	0x00012a00


	//   ....[128]....
        /*07ec*/ 	.word	0x00012a60


	//   ....[129]....
        /*07f0*/ 	.word	0x00012ad0


	//   ....[130]....
        /*07f4*/ 	.word	0x00012b40


	//   ....[131]....
        /*07f8*/ 	.word	0x00012c60


	//   ....[132]....
        /*07fc*/ 	.word	0x00012cc0


	//   ....[133]....
        /*0800*/ 	.word	0x00012e00


	//   ....[134]....
        /*0804*/ 	.word	0x00012e60


	//   ....[135]....
        /*0808*/ 	.word	0x00012fa0


	//   ....[136]....
        /*080c*/ 	.word	0x00013000


	//   ....[137]....
        /*0810*/ 	.word	0x00013070


	//   ....[138]....
        /*0814*/ 	.word	0x000130e0


	//   ....[139]....
        /*0818*/ 	.word	0x00013920


	//   ....[140]....
        /*081c*/ 	.word	0x00013960


	//   ....[141]....
        /*0820*/ 	.word	0x000139b0


	//   ....[142]....
        /*0824*/ 	.word	0x000139f0


	//   ....[143]....
        /*0828*/ 	.word	0x00013a40


	//   ....[144]....
        /*082c*/ 	.word	0x00013aa0


	//   ....[145]....
        /*0830*/ 	.word	0x00013b10


	//   ....[146]....
        /*0834*/ 	.word	0x00013c20


	//   ....[147]....
        /*0838*/ 	.word	0x00013c80


	//   ....[148]....
        /*083c*/ 	.word	0x00013d90


	//   ....[149]....
        /*0840*/ 	.word	0x00013df0


	//   ....[150]....
        /*0844*/ 	.word	0x00013f00


	//   ....[151]....
        /*0848*/ 	.word	0x00013f60


	//   ....[152]....
        /*084c*/ 	.word	0x00013fb0


	//   ....[153]....
        /*0850*/ 	.word	0x00013ff0


	//   ....[154]....
        /*0854*/ 	.word	0x00014040


	//   ....[155]....
        /*0858*/ 	.word	0x00014080


	//   ....[156]....
        /*085c*/ 	.word	0x000140d0


	//   ....[157]....
        /*0860*/ 	.word	0x00014130


	//   ....[158]....
        /*0864*/ 	.word	0x00014180


	//   ....[159]....
        /*0868*/ 	.word	0x000141d0


	//   ....[160]....
        /*086c*/ 	.word	0x00014240


	//   ....[161]....
        /*0870*/ 	.word	0x000142b0


	//   ....[162]....
        /*0874*/ 	.word	0x00014320


	//   ....[163]....
        /*0878*/ 	.word	0x00014380


	//   ....[164]....
        /*087c*/ 	.word	0x000143f0


	//   ....[165]....
        /*0880*/ 	.word	0x00014460


	//   ....[166]....
        /*0884*/ 	.word	0x000144d0


	//   ....[167]....
        /*0888*/ 	.word	0x00014530


	//   ....[168]....
        /*088c*/ 	.word	0x000145a0


	//----- nvinfo : EIATTR_EXIT_INSTR_OFFSETS
	.align		4
.L_258:
        /*0890*/ 	.byte	0x04, 0x1c
        /*0892*/ 	.short	(.L_260 - .L_259)


	//   ....[0]....
.L_259:
        /*0894*/ 	.word	0x000000a0


	//   ....[1]....
        /*0898*/ 	.word	0x00011560


	//----- nvinfo : EIATTR_MAX_THREADS
	.align		4
.L_260:
        /*089c*/ 	.byte	0x04, 0x05
        /*089e*/ 	.short	(.L_262 - .L_261)
.L_261:
        /*08a0*/ 	.word	0x00000100
        /*08a4*/ 	.word	0x00000001
        /*08a8*/ 	.word	0x00000001


	//----- nvinfo : EIATTR_CRS_STACK_SIZE
	.align		4
.L_262:
        /*08ac*/ 	.byte	0x04, 0x1e
        /*08ae*/ 	.short	(.L_264 - .L_263)
.L_263:
        /*08b0*/ 	.word	0x00000000
.L_264:


//--------------------- .nv.info._ZN7cutlass13device_kernelIN5flash19enable_sm80_to_sm89INS1_16FlashAttnFwdSm80INS1_25CollectiveMainloopFwdSm80ILi8ELi1ELb1EN4cute5tupleIJNS5_1CILi128EEES8_S8_EEELi128ENS_6half_tEfNS_4arch4Sm80ELb1ELb0ELb1ELb1ELb1ELb0ELb1ELb0EEENS1_21CollectiveEpilogueFwdIS9_NS6_IJNS7_ILi1EEESF_SF_EEESA_SC_Li256ELb1ELb1ELb0ELb0EEENS1_19SingleTileSchedulerILb1ELb0ELb1ELi128EEEEEEEEEvNT_6ParamsE --------------------------
	.section	.nv.info._ZN7cutlass13device_kernelIN5flash19enable_sm80_to_sm89INS1_16FlashAttnFwdSm80INS1_25CollectiveMainloopFwdSm80ILi8ELi1ELb1EN4cute5tupleIJNS5_1CILi128EEES8_S8_EEELi128ENS_6half_tEfNS_4arch4Sm80ELb1ELb0ELb1ELb1ELb1ELb0ELb1ELb0EEENS1_21CollectiveEpilogueFwdIS9_NS6_IJNS7_ILi1EEESF_SF_EEESA_SC_Li256ELb1ELb1ELb0ELb0EEENS1_19SingleTileSchedulerILb1ELb0ELb1ELi128EEEEEEEEEvNT_6ParamsE,"",@"SHT_CUDA_INFO"
	.sectionflags	@""
	.align	4


	//----- nvinfo : EIATTR_CUDA_API_VERSION
	.align		4
        /*0000*/ 	.byte	0x04, 0x37
        /*0002*/ 	.short	(.L_266 - .L_265)
.L_265:
        /*0004*/ 	.word	0x00000082


	//----- nvinfo : EIATTR_SW2861232_WAR
	.align		4
.L_266:
        /*0008*/ 	.byte	0x01, 0x35
	.zero		2


	//----- nvinfo : EIATTR_PARAM_CBANK
	.align		4
        /*000c*/ 	.byte	0x04, 0x0a
        /*000e*/ 	.short	(.L_268 - .L_267)
	.align		4
.L_267:
        /*0010*/ 	.word	index@(.nv.constant0._ZN7cutlass13device_kernelIN5flash19enable_sm80_to_sm89INS1_16FlashAttnFwdSm80INS1_25CollectiveMainloopFwdSm80ILi8ELi1ELb1EN4cute5tupleIJNS5_1CILi128EEES8_S8_EEELi128ENS_6half_tEfNS_4arch4Sm80ELb1ELb0ELb1ELb1ELb1ELb0ELb1ELb0EEENS1_21CollectiveEpilogueFwdIS9_NS6_IJNS7_ILi1EEESF_SF_EEESA_SC_Li256ELb1ELb1ELb0ELb0EEENS1_19SingleTileSchedulerILb1ELb0ELb1ELi128EEEEEEEEEvNT_6ParamsE)
        /*0014*/ 	.short	0x0160
        /*0016*/ 	.short	0x0418


	//----- nvinfo : EIATTR_CBANK_PARAM_SIZE
	.align		4
.L_268:
        /*0018*/ 	.byte	0x03, 0x19
        /*001a*/ 	.short	0x0418


	//----- nvinfo : EIATTR_KPARAM_INFO
	.align		4
        /*001c*/ 	.byte	0x04, 0x17
        /*001e*/ 	.short	(.L_270 - .L_269)
.L_269:
        /*0020*/ 	.word	0x00000000
        /*0024*/ 	.short	0x0000
        /*0026*/ 	.short	0x0000
        /*0028*/ 	.byte	0x00, 0xf0, 0x61, 0x10


	//----- nvinfo : EIATTR_MAXREG_COUNT
	.align		4
.L_270:
        /*002c*/ 	.byte	0x03, 0x1b
        /*002e*/ 	.short	0x00ff


	//----- nvinfo : EIATTR_NUM_BARRIERS
	.align		4
        /*0030*/ 	.byte	0x02, 0x4c
        /*0032*/ 	.byte	0x02
	.zero		1


	//----- nvinfo : EIATTR_ANNOTATIONS
	.align		4
        /*0034*/ 	.byte	0x04, 0x55
        /*0036*/ 	.short	(.L_272 - .L_271)


	//   ....[0]....
.L_271:
        /* <DEDUP_REMOVED lines=36> */


	//----- nvinfo : EIATTR_MERCURY_ISA_VERSION
	.align		4
.L_272:
        /*0268*/ 	.byte	0x03, 0x5f
        /*026a*/ 	.short	0x0000


	//----- nvinfo : EIATTR_COOP_GROUP_MASK_REGIDS
	.align		4
        /*026c*/ 	.byte	0x04, 0x29
        /*026e*/ 	.short	(.L_274 - .L_273)


	//   ....[0]....
.L_273:
        /*0270*/ 	.word	0xffffffff


	//   ....[1]....
        /*0274*/ 	.word	0xffffffff


	//   ....[2]....
        /*0278*/ 	.word	0xffffffff


	//   ....[3]....
        /*027c*/ 	.word	0xffffffff


	//   ....[4]....
        /*0280*/ 	.word	0xffffffff


	//   ....[5]....
        /*0284*/ 	.word	0xffffffff


	//   ....[6]....
        /*0288*/ 	.word	0xffffffff


	//   ....[7]....
        /*028c*/ 	.word	0xffffffff


	//   ....[8]....
        /*0290*/ 	.word	0xffffffff


	//   ....[9]....
        /*0294*/ 	.word	0xffffffff


	//   ....[10]....
        /*0298*/ 	.word	0xffffffff


	//   ....[11]....
        /*029c*/ 	.word	0xffffffff


	//   ....[12]....
        /*02a0*/ 	.word	0xffffffff


	//   ....[13]....
        /*02a4*/ 	.word	0xffffffff


	//   ....[14]....
        /*02a8*/ 	.word	0xffffffff


	//   ....[15]....
        /*02ac*/ 	.word	0xffffffff


	//   ....[16]....
        /*02b0*/ 	.word	0xffffffff


	//   ....[17]....
        /*02b4*/ 	.word	0xffffffff


	//   ....[18]....
        /*02b8*/ 	.word	0xffffffff


	//   ....[19]....
        /*02bc*/ 	.word	0xffffffff


	//   ....[20]....
        /*02c0*/ 	.word	0xffffffff


	//   ....[21]....
        /*02c4*/ 	.word	0xffffffff


	//   ....[22]....
        /*02c8*/ 	.word	0xffffffff


	//   ....[23]....
        /*02cc*/ 	.word	0xffffffff


	//   ....[24]....
        /*02d0*/ 	.word	0xffffffff


	//   ....[25]....
        /*02d4*/ 	.word	0xffffffff


	//   ....[26]....
        /*02d8*/ 	.word	0xffffffff


	//   ....[27]....
        /*02dc*/ 	.word	0xffffffff


	//   ....[28]....
        /*02e0*/ 	.word	0xffffffff


	//   ....[29]....
        /*02e4*/ 	.word	0xffffffff


	//   ....[30]....
        /*02e8*/ 	.word	0xffffffff


	//   ....[31]....
        /*02ec*/ 	.word	0xffffffff


	//   ....[32]....
        /*02f0*/ 	.word	0xffffffff


	//   ....[33]....
        /*02f4*/ 	.word	0xffffffff


	//   ....[34]....
        /*02f8*/ 	.word	0xffffffff


	//   ....[35]....
        /*02fc*/ 	.word	0xffffffff


	//   ....[36]....
        /*0300*/ 	.word	0xffffffff


	//   ....[37]....
        /*0304*/ 	.word	0xffffffff


	//   ....[38]....
        /*0308*/ 	.word	0xffffffff


	//   ....[39]....
        /*030c*/ 	.word	0xffffffff


	//   ....[40]....
        /*0310*/ 	.word	0xffffffff


	//   ....[41]....
        /*0314*/ 	.word	0xffffffff


	//   ....[42]....
        /*0318*/ 	.word	0xffffffff


	//   ....[43]....
        /*031c*/ 	.word	0xffffffff


	//   ....[44]....
        /*0320*/ 	.word	0xffffffff


	//   ....[45]....
        /*0324*/ 	.word	0xffffffff


	//   ....[46]....
        /*0328*/ 	.word	0xffffffff


	//   ....[47]....
        /*032c*/ 	.word	0xffffffff


	//   ....[48]....
        /*0330*/ 	.word	0xffffffff


	//   ....[49]....
        /*0334*/ 	.word	0xffffffff


	//   ....[50]....
        /*0338*/ 	.word	0xffffffff


	//   ....[51]....
        /*033c*/ 	.word	0xffffffff


	//   ....[52]....
        /*0340*/ 	.word	0xffffffff


	//   ....[53]....
        /*0344*/ 	.word	0xffffffff


	//   ....[54]....
        /*0348*/ 	.word	0xffffffff


	//   ....[55]....
        /*034c*/ 	.word	0xffffffff


	//   ....[56]....
        /*0350*/ 	.word	0xffffffff


	//   ....[57]....
        /*0354*/ 	.word	0xffffffff


	//   ....[58]....
        /*0358*/ 	.word	0xffffffff


	//   ....[59]....
        /*035c*/ 	.word	0xffffffff


	//   ....[60]....
        /*0360*/ 	.word	0xffffffff


	//   ....[61]....
        /*0364*/ 	.word	0xffffffff


	//   ....[62]....
        /*0368*/ 	.word	0xffffffff


	//   ....[63]....
        /*036c*/ 	.word	0xffffffff


	//   ....[64]....
        /*0370*/ 	.word	0xffffffff


	//   ....[65]....
        /*0374*/ 	.word	0xffffffff


	//   ....[66]....
        /*0378*/ 	.word	0xffffffff


	//   ....[67]....
        /*037c*/ 	.word	0xffffffff


	//   ....[68]....
        /*0380*/ 	.word	0xffffffff


	//   ....[69]....
        /*0384*/ 	.word	0xffffffff


	//   ....[70]....
        /*0388*/ 	.word	0xffffffff


	//   ....[71]....
        /*038c*/ 	.word	0xffffffff


	//   ....[72]....
        /*0390*/ 	.word	0xffffffff


	//   ....[73]....
        /*0394*/ 	.word	0xffffffff


	//   ....[74]....
        /*0398*/ 	.word	0xffffffff


	//   ....[75]....
        /*039c*/ 	.word	0xffffffff


	//   ....[76]....
        /*03a0*/ 	.word	0xffffffff


	//   ....[77]....
        /*03a4*/ 	.word	0xffffffff


	//   ....[78]....
        /*03a8*/ 	.word	0xffffffff


	//   ....[79]....
        /*03ac*/ 	.word	0xffffffff


	//   ....[80]....
        /*03b0*/ 	.word	0xffffffff


	//   ....[81]....
        /*03b4*/ 	.word	0xffffffff


	//   ....[82]....
        /*03b8*/ 	.word	0xffffffff


	//   ....[83]....
        /*03bc*/ 	.word	0xffffffff


	//   ....[84]....
        /*03c0*/ 	.word	0xffffffff


	//   ....[85]....
        /*03c4*/ 	.word	0xffffffff


	//   ....[86]....
        /*03c8*/ 	.word	0xffffffff


	//   ....[87]....
        /*03cc*/ 	.word	0xffffffff


	//   ....[88]....
        /*03d0*/ 	.word	0xffffffff


	//   ....[89]....
        /*03d4*/ 	.word	0xffffffff


	//   ....[90]....
        /*03d8*/ 	.word	0xffffffff


	//   ....[91]....
        /*03dc*/ 	.word	0xffffffff


	//   ....[92]....
        /*03e0*/ 	.word	0xffffffff


	//   ....[93]....
        /*03e4*/ 	.word	0xffffffff


	//   ....[94]....
        /*03e8*/ 	.word	0xffffffff


	//   ....[95]....
        /*03ec*/ 	.word	0xffffffff


	//   ....[96]....
        /*03f0*/ 	.word	0xffffffff


	//   ....[97]....
        /*03f4*/ 	.word	0xffffffff


	//   ....[98]....
        /*03f8*/ 	.word	0xffffffff


	//   ....[99]....
        /*03fc*/ 	.word	0xffffffff


	//   ....[100]....
        /*0400*/ 	.word	0xffffffff


	//   ....[101]....
        /*0404*/ 	.word	0xffffffff


	//   ....[102]....
        /*0408*/ 	.word	0xffffffff


	//   ....[103]....
        /*040c*/ 	.word	0xffffffff


	//   ....[104]....
        /*0410*/ 	.word	0xffffffff


	//----- nvinfo : EIATTR_COOP_GROUP_INSTR_OFFSETS
	.align		4
.L_274:
        /*0414*/ 	.byte	0x04, 0x28
        /*0416*/ 	.short	(.L_276 - .L_275)


	//   ....[0]....
.L_275:
        /*0418*/ 	.word	0x000000a0


	//   ....[1]....
        /*041c*/ 	.word	0x000012b0


	//   ....[2]....
        /*0420*/ 	.word	0x000012f0


	//   ....[3]....
        /*0424*/ 	.word	0x00001330


	//   ....[4]....
        /*0428*/ 	.word	0x000013f0


	//   ....[5]....
        /*042c*/ 	.word	0x00001480


	//   ....[6]....
        /*0430*/ 	.word	0x00001530


	//   ....[7]....
        /*0434*/ 	.word	0x00001570


	//   ....[8]....
        /*0438*/ 	.word	0x000015a0


	//   ....[9]....
        /*043c*/ 	.word	0x00001810


	//   ....[10]....
        /*0440*/ 	.word	0x00001830


	//   ....[11]....
        /*0444*/ 	.word	0x00001840


	//   ....[12]....
        /*0448*/ 	.word	0x00001850


	//   ....[13]....
        /*044c*/ 	.word	0x00001860


	//   ....[14]....
        /*0450*/ 	.word	0x00001870


	//   ....[15]....
        /*0454*/ 	.word	0x00001880


	//   ....[16]....
        /*0458*/ 	.word	0x00001890


	//   ....[17]....
        /*045c*/ 	.word	0x00001f70


	//   ....[18]....
        /*0460*/ 	.word	0x00001f90


	//   ....[19]....
        /*0464*/ 	.word	0x00001fb0


	//   ....[20]....
        /*0468*/ 	.word	0x00001fc0


	//   ....[21]....
        /*046c*/ 	.word	0x00001fe0


	//   ....[22]....
        /*0470*/ 	.word	0x00001ff0


	//   ....[23]....
        /*0474*/ 	.word	0x00002020


	//   ....[24]....
        /*0478*/ 	.word	0x00002040


	//   ....[25]....
        /*047c*/ 	.word	0x000030b0


	//   ....[26]....
        /*0480*/ 	.word	0x000030d0


	//   ....[27]....
        /*0484*/ 	.word	0x000030e0


	//   ....[28]....
        /*0488*/ 	.word	0x000030f0


	//   ....[29]....
        /*048c*/ 	.word	0x00003100


	//   ....[30]....
        /*0490*/ 	.word	0x00003110


	//   ....[31]....
        /*0494*/ 	.word	0x00003120


	//   ....[32]....
        /*0498*/ 	.word	0x00003150


	//   ....[33]....
        /*049c*/ 	.word	0x000036b0


	//   ....[34]....
        /*04a0*/ 	.word	0x000036e0


	//   ....[35]....
        /*04a4*/ 	.word	0x00004500


	//   ....[36]....
        /*04a8*/ 	.word	0x00004af0


	//   ....[37]....
        /*04ac*/ 	.word	0x00004b00


	//   ....[38]....
        /*04b0*/ 	.word	0x00004b30


	//   ....[39]....
        /*04b4*/ 	.word	0x00006920


	//   ....[40]....
        /*04b8*/ 	.word	0x00006940


	//   ....[41]....
        /*04bc*/ 	.word	0x00006950


	//   ....[42]....
        /*04c0*/ 	.word	0x00006960


	//   ....[43]....
        /*04c4*/ 	.word	0x00006970


	//   ....[44]....
        /*04c8*/ 	.word	0x00006980


	//   ....[45]....
        /*04cc*/ 	.word	0x00006990


	//   ....[46]....
        /*04d0*/ 	.word	0x000069a0


	//   ....[47]....
        /*04d4*/ 	.word	0x000080d0


	//   ....[48]....
        /*04d8*/ 	.word	0x000080f0


	//   ....[49]....
        /*04dc*/ 	.word	0x00008110


	//   ....[50]....
        /*04e0*/ 	.word	0x00008120


	//   ....[51]....
        /*04e4*/ 	.word	0x00008130


	//   ....[52]....
        /*04e8*/ 	.word	0x00008140


	//   ....[53]....
        /*04ec*/ 	.word	0x00008150


	//   ....[54]....
        /*04f0*/ 	.word	0x00008180


	//   ....[55]....
        /*04f4*/ 	.word	0x000083d0


	//   ....[56]....
        /*04f8*/ 	.word	0x00008400


	//   ....[57]....
        /*04fc*/ 	.word	0x00009040


	//   ....[58]....
        /*0500*/ 	.word	0x00009050


	//   ....[59]....
        /*0504*/ 	.word	0x00009070


	//   ....[60]....
        /*0508*/ 	.word	0x00009090


	//   ....[61]....
        /*050c*/ 	.word	0x0000b2a0


	//   ....[62]....
        /*0510*/ 	.word	0x0000b2b0


	//   ....[63]....
        /*0514*/ 	.word	0x0000b2c0


	//   ....[64]....
        /*0518*/ 	.word	0x0000b2d0


	//   ....[65]....
        /*051c*/ 	.word	0x0000b2e0


	//   ....[66]....
        /*0520*/ 	.word	0x0000b2f0


	//   ....[67]....
        /*0524*/ 	.word	0x0000b300


	//   ....[68]....
        /*0528*/ 	.word	0x0000b330


	//   ....[69]....
        /*052c*/ 	.word	0x0000b730


	//   ....[70]....
        /*0530*/ 	.word	0x0000b750


	//   ....[71]....
        /*0534*/ 	.word	0x0000b770


	//   ....[72]....
        /*0538*/ 	.word	0x0000b880


	//   ....[73]....
        /*053c*/ 	.word	0x0000b890


	//   ....[74]....
        /*0540*/ 	.word	0x0000b8a0


	//   ....[75]....
        /*0544*/ 	.word	0x0000b8c0


	//   ....[76]....
        /*0548*/ 	.word	0x0000b8f0


	//   ....[77]....
        /*054c*/ 	.word	0x0000d1d0


	//   ....[78]....
        /*0550*/ 	.word	0x0000d1f0


	//   ....[79]....
        /*0554*/ 	.word	0x0000d210


	//   ....[80]....
        /*0558*/ 	.word	0x0000d230


	//   ....[81]....
        /*055c*/ 	.word	0x0000f1a0


	//   ....[82]....
        /*0560*/ 	.word	0x0000f1b0


	//   ....[83]....
        /*0564*/ 	.word	0x0000f1f0


	//   ....[84]....
        /*0568*/ 	.word	0x0000f200


	//   ....[85]....
        /*056c*/ 	.word	0x00010480


	//   ....[86]....
        /*0570*/ 	.word	0x000104c0


	//   ....[87]....
        /*0574*/ 	.word	0x00010500


	//   ....[88]....
        /*0578*/ 	.word	0x00010540


	//   ....[89]....
        /*057c*/ 	.word	0x00010730


	//   ....[90]....
        /*0580*/ 	.word	0x00010740


	//   ....[91]....
        /*0584*/ 	.word	0x00010830


	//   ....[92]....
        /*0588*/ 	.word	0x00010860


	//   ....[93]....
        /*058c*/ 	.word	0x00010930


	//   ....[94]....
        /*0590*/ 	.word	0x00010960


	//   ....[95]....
        /*0594*/ 	.word	0x00010a30


	//   ....[96]....
        /*0598*/ 	.word	0x00010a50


	//   ....[97]....
        /*059c*/ 	.word	0x00011300


	//   ....[98]....
        /*05a0*/ 	.word	0x00011310


	//   ....[99]....
        /*05a4*/ 	.word	0x000113e0


	//   ....[100]....
        /*05a8*/ 	.word	0x00011410


	//   ....[101]....
        /*05ac*/ 	.word	0x000114e0


	//   ....[102]....
        /*05b0*/ 	.word	0x00011510


	//   ....[103]....
        /*05b4*/ 	.word	0x000115e0


	//   ....[104]....
        /*05b8*/ 	.word	0x00011600


	//----- nvinfo : EIATTR_EXIT_INSTR_OFFSETS
	.align		4
.L_276:
        /*05bc*/ 	.byte	0x04, 0x1c
        /*05be*/ 	.short	(.L_278 - .L_277)


	//   ....[0]....
.L_277:
        /*05c0*/ 	.word	0x00000450


	//   ....[1]....
        /*05c4*/ 	.word	0x00010a60


	//   ....[2]....
        /*05c8*/ 	.word	0x00010ab0


	//   ....[3]....
        /*05cc*/ 	.word	0x00010b10


	//   ....[4]....
        /*05d0*/ 	.word	0x00011610


	//   ....[5]....
        /*05d4*/ 	.word	0x00011660


	//   ....[6]....
        /*05d8*/ 	.word	0x000116c0


	//----- nvinfo : EIATTR_CTAIDZ_USED
	.align		4
.L_278:
        /*05dc*/ 	.byte	0x01, 0x04
	.zero		2


	//----- nvinfo : EIATTR_MAX_THREADS
	.align		4
        /*05e0*/ 	.byte	0x04, 0x05
        /*05e2*/ 	.short	(.L_280 - .L_279)
.L_279:
        /*05e4*/ 	.word	0x00000100
        /*05e8*/ 	.word	0x00000001
        /*05ec*/ 	.word	0x00000001


	//----- nvinfo : EIATTR_CRS_STACK_SIZE
	.align		4
.L_280:
        /*05f0*/ 	.byte	0x04, 0x1e
        /*05f2*/ 	.short	(.L_282 - .L_281)
.L_281:
        /*05f4*/ 	.word	0x00000000
.L_282:


//--------------------- .nv.info._ZN7cutlass13device_kernelIN5flash19enable_sm80_to_sm89INS1_16FlashAttnFwdSm80INS1_25CollectiveMainloopFwdSm80ILi8ELi1ELb1EN4cute5tupleIJNS5_1CILi128EEES8_S8_EEELi128ENS_6half_tEfNS_4arch4Sm80ELb1ELb0ELb1ELb1ELb1ELb1ELb1ELb0EEENS1_21CollectiveEpilogueFwdIS9_NS6_IJNS7_ILi1EEESF_SF_EEESA_SC_Li256ELb1ELb1ELb0ELb0EEENS1_19SingleTileSchedulerILb1ELb0ELb1ELi128EEEEEEEEEvNT_6ParamsE --------------------------
	.section	.nv.info._ZN7cutlass13device_kernelIN5flash19enable_sm80_to_sm89INS1_16FlashAttnFwdSm80INS1_25CollectiveMainloopFwdSm80ILi8ELi1ELb1EN4cute5tupleIJNS5_1CILi128EEES8_S8_EEELi128ENS_6half_tEfNS_4arch4Sm80ELb1ELb0ELb1ELb1ELb1ELb1ELb1ELb0EEENS1_21CollectiveEpilogueFwdIS9_NS6_IJNS7_ILi1EEESF_SF_EEESA_SC_Li256ELb1ELb1ELb0ELb0EEENS1_19SingleTileSchedulerILb1ELb0ELb1ELi128EEEEEEEEEvNT_6ParamsE,"",@"SHT_CUDA_INFO"
	.sectionflags	@""
	.align	4


	//----- nvinfo : EIATTR_CUDA_API_VERSION
	.align		4
        /*0000*/ 	.byte	0x04, 0x37
        /*0002*/ 	.short	(.L_284 - .L_283)
.L_283:
        /*0004*/ 	.word	0x00000082


	//----- nvinfo : EIATTR_SW2861232_WAR
	.align		4
.L_284:
        /*0008*/ 	.byte	0x01, 0x35
	.zero		2


	//----- nvinfo : EIATTR_PARAM_CBANK
	.align		4
        /*000c*/ 	.byte	0x04, 0x0a
        /*000e*/ 	.short	(.L_286 - .L_285)
	.align		4
.L_285:
        /*0010*/ 	.word	index@(.nv.constant0._ZN7cutlass13device_kernelIN5flash19enable_sm80_to_sm89INS1_16FlashAttnFwdSm80INS1_25CollectiveMainloopFwdSm80ILi8ELi1ELb1EN4cute5tupleIJNS5_1CILi128EEES8_S8_EEELi128ENS_6half_tEfNS_4arch4Sm80ELb1ELb0ELb1ELb1ELb1ELb1ELb1ELb0EEENS1_21CollectiveEpilogueFwdIS9_NS6_IJNS7_ILi1EEESF_SF_EEESA_SC_Li256ELb1ELb1ELb0ELb0EEENS1_19SingleTileSchedulerILb1ELb0ELb1ELi128EEEEEEEEEvNT_6ParamsE)
        /*0014*/ 	.short	0x0160
        /*0016*/ 	.short	0x0418


	//----- nvinfo : EIATTR_CBANK_PARAM_SIZE
	.align		4
.L_286:
        /*0018*/ 	.byte	0x03, 0x19
        /*001a*/ 	.short	0x0418


	//----- nvinfo : EIATTR_KPARAM_INFO
	.align		4
        /*001c*/ 	.byte	0x04, 0x17
        /*001e*/ 	.short	(.L_288 - .L_287)
.L_287:
        /*0020*/ 	.word	0x00000000
        /*0024*/ 	.short	0x0000
        /*0026*/ 	.short	0x0000
        /*0028*/ 	.byte	0x00, 0xf0, 0x61, 0x10


	//----- nvinfo : EIATTR_MAXREG_COUNT
	.align		4
.L_288:
        /*002c*/ 	.byte	0x03, 0x1b
        /*002e*/ 	.short	0x00ff


	//----- nvinfo : EIATTR_NUM_BARRIERS
	.align		4
        /*0030*/ 	.byte	0x02, 0x4c
        /*0032*/ 	.byte	0x02
	.zero		1


	//----- nvinfo : EIATTR_ANNOTATIONS
	.align		4
        /*0034*/ 	.byte	0x04, 0x55
        /*0036*/ 	.short	(.L_290 - .L_289)


	//   ....[0]....
.L_289:
        /* <DEDUP_REMOVED lines=26> */


	//----- nvinfo : EIATTR_MERCURY_ISA_VERSION
	.align		4
.L_290:
        /*01c0*/ 	.byte	0x03, 0x5f
        /*01c2*/ 	.short	0x0000


	//----- nvinfo : EIATTR_COOP_GROUP_MASK_REGIDS
	.align		4
        /*01c4*/ 	.byte	0x04, 0x29
        /*01c6*/ 	.short	(.L_292 - .L_291)


	//   ....[0]....
.L_291:
        /*01c8*/ 	.word	0xffffffff


	//   ....[1]....
        /*01cc*/ 	.word	0xffffffff


	//   ....[2]....
        /*01d0*/ 	.word	0xffffffff


	//   ....[3]....
        /*01d4*/ 	.word	0xffffffff


	//   ....[4]....
        /*01d8*/ 	.word	0xffffffff


	//   ....[5]....
        /*01dc*/ 	.word	0xffffffff


	//   ....[6]....
        /*01e0*/ 	.word	0xffffffff


	//   ....[7]....
        /*01e4*/ 	.word	0xffffffff


	//   ....[8]....
        /*01e8*/ 	.word	0xffffffff


	//   ....[9]....
        /*01ec*/ 	.word	0xffffffff


	//   ....[10]....
        /*01f0*/ 	.word	0xffffffff


	//   ....[11]....
        /*01f4*/ 	.word	0xffffffff


	//   ....[12]....
        /*01f8*/ 	.word	0xffffffff


	//   ....[13]....
        /*01fc*/ 	.word	0xffffffff


	//   ....[14]....
        /*0200*/ 	.word	0xffffffff


	//   ....[15]....
        /*0204*/ 	.word	0xffffffff


	//   ....[16]....
        /*0208*/ 	.word	0xffffffff


	//   ....[17]....
        /*020c*/ 	.word	0xffffffff


	//   ....[18]....
        /*0210*/ 	.word	0xffffffff


	//   ....[19]....
        /*0214*/ 	.word	0xffffffff


	//   ....[20]....
        /*0218*/ 	.word	0xffffffff


	//   ....[21]....
        /*021c*/ 	.word	0xffffffff


	//   ....[22]....
        /*0220*/ 	.word	0xffffffff


	//   ....[23]....
        /*0224*/ 	.word	0xffffffff


	//   ....[24]....
        /*0228*/ 	.word	0xffffffff


	//   ....[25]....
        /*022c*/ 	.word	0xffffffff


	//   ....[26]....
        /*0230*/ 	.word	0xffffffff


	//   ....[27]....
        /*0234*/ 	.word	0xffffffff


	//   ....[28]....
        /*0238*/ 	.word	0xffffffff


	//   ....[29]....
        /*023c*/ 	.word	0xffffffff


	//   ....[30]....
        /*0240*/ 	.word	0xffffffff


	//   ....[31]....
        /*0244*/ 	.word	0xffffffff


	//   ....[32]....
        /*0248*/ 	.word	0xffffffff


	//   ....[33]....
        /*024c*/ 	.word	0xffffffff


	//   ....[34]....
        /*0250*/ 	.word	0xffffffff


	//   ....[35]....
        /*0254*/ 	.word	0xffffffff


	//   ....[36]....
        /*0258*/ 	.word	0xffffffff


	//   ....[37]....
        /*025c*/ 	.word	0xffffffff


	//   ....[38]....
        /*0260*/ 	.word	0xffffffff


	//   ....[39]....
        /*0264*/ 	.word	0xffffffff


	//   ....[40]....
        /*0268*/ 	.word	0xffffffff


	//   ....[41]....
        /*026c*/ 	.word	0xffffffff


	//   ....[42]....
        /*0270*/ 	.word	0xffffffff


	//   ....[43]....
        /*0274*/ 	.word	0xffffffff


	//   ....[44]....
        /*0278*/ 	.word	0xffffffff


	//   ....[45]....
        /*027c*/ 	.word	0xffffffff


	//   ....[46]....
        /*0280*/ 	.word	0xffffffff


	//   ....[47]....
        /*0284*/ 	.word	0xffffffff


	//   ....[48]....
        /*0288*/ 	.word	0xffffffff


	//   ....[49]....
        /*028c*/ 	.word	0xffffffff


	//   ....[50]....
        /*0290*/ 	.word	0xffffffff


	//   ....[51]....
        /*0294*/ 	.word	0xffffffff


	//   ....[52]....
        /*0298*/ 	.word	0xffffffff


	//   ....[53]....
        /*029c*/ 	.word	0xffffffff


	//   ....[54]....
        /*02a0*/ 	.word	0xffffffff


	//   ....[55]....
        /*02a4*/ 	.word	0xffffffff


	//   ....[56]....
        /*02a8*/ 	.word	0xffffffff


	//   ....[57]....
        /*02ac*/ 	.word	0xffffffff


	//   ....[58]....
        /*02b0*/ 	.word	0xffffffff


	//   ....[59]....
        /*02b4*/ 	.word	0xffffffff


	//   ....[60]....
        /*02b8*/ 	.word	0xffffffff


	//   ....[61]....
        /*02bc*/ 	.word	0xffffffff


	//   ....[62]....
        /*02c0*/ 	.word	0xffffffff


	//   ....[63]....
        /*02c4*/ 	.word	0xffffffff


	//   ....[64]....
        /*02c8*/ 	.word	0xffffffff


	//   ....[65]....
        /*02cc*/ 	.word	0xffffffff


	//   ....[66]....
        /*02d0*/ 	.word	0xffffffff


	//   ....[67]....
        /*02d4*/ 	.word	0xffffffff


	//   ....[68]....
        /*02d8*/ 	.word	0xffffffff


	//   ....[69]....
        /*02dc*/ 	.word	0xffffffff


	//   ....[70]....
        /*02e0*/ 	.word	0xffffffff


	//   ....[71]....
        /*02e4*/ 	.word	0xffffffff


	//   ....[72]....
        /*02e8*/ 	.word	0xffffffff


	//   ....[73]....
        /*02ec*/ 	.word	0xffffffff


	//   ....[74]....
        /*02f0*/ 	.word	0xffffffff


	//   ....[75]....
        /*02f4*/ 	.word	0xffffffff


	//   ....[76]....
        /*02f8*/ 	.word	0xffffffff


	//   ....[77]....
        /*02fc*/ 	.word	0xffffffff


	//   ....[78]....
        /*0300*/ 	.word	0xffffffff


	//   ....[79]....
        /*0304*/ 	.word	0xffffffff


	//   ....[80]....
        /*0308*/ 	.word	0xffffffff


	//   ....[81]....
        /*030c*/ 	.word	0xffffffff


	//   ....[82]....
        /*0310*/ 	.word	0xffffffff


	//   ....[83]....
        /*0314*/ 	.word	0xffffffff


	//   ....[84]....
        /*0318*/ 	.word	0xffffffff


	//   ....[85]....
        /*031c*/ 	.word	0xffffffff


	//   ....[86]....
        /*0320*/ 	.word	0xffffffff


	//   ....[87]....
        /*0324*/ 	.word	0xffffffff


	//   ....[88]....
        /*0328*/ 	.word	0xffffffff


	//   ....[89]....
        /*032c*/ 	.word	0xffffffff


	//   ....[90]....
        /*0330*/ 	.word	0xffffffff


	//   ....[91]....
        /*0334*/ 	.word	0xffffffff


	//   ....[92]....
        /*0338*/ 	.word	0xffffffff


	//   ....[93]....
        /*033c*/ 	.word	0xffffffff


	//   ....[94]....
        /*0340*/ 	.word	0xffffffff


	//   ....[95]....
        /*0344*/ 	.word	0xffffffff


	//   ....[96]....
        /*0348*/ 	.word	0xffffffff


	//   ....[97]....
        /*034c*/ 	.word	0xffffffff


	//   ....[98]....
        /*0350*/ 	.word	0xffffffff


	//   ....[99]....
        /*0354*/ 	.word	0xffffffff


	//   ....[100]....
        /*0358*/ 	.word	0xffffffff


	//   ....[101]....
        /*035c*/ 	.word	0xffffffff


	//   ....[102]....
        /*0360*/ 	.word	0xffffffff


	//   ....[103]....
        /*0364*/ 	.word	0xffffffff


	//   ....[104]....
        /*0368*/ 	.word	0xffffffff


	//   ....[105]....
        /*036c*/ 	.word	0xffffffff


	//   ....[106]....
        /*0370*/ 	.word	0xffffffff


	//   ....[107]....
        /*0374*/ 	.word	0xffffffff


	//   ....[108]....
        /*0378*/ 	.word	0xffffffff


	//   ....[109]....
        /*037c*/ 	.word	0xffffffff


	//   ....[110]....
        /*0380*/ 	.word	0xffffffff


	//   ....[111]....
        /*0384*/ 	.word	0xffffffff


	//   ....[112]....
        /*0388*/ 	.word	0xffffffff


	//   ....[113]....
        /*038c*/ 	.word	0xffffffff


	//   ....[114]....
        /*0390*/ 	.word	0xffffffff


	//   ....[115]....
        /*0394*/ 	.word	0xffffffff


	//   ....[116]....
        /*0398*/ 	.word	0xffffffff


	//   ....[117]....
        /*039c*/ 	.word	0xffffffff


	//   ....[118]....
        /*03a0*/ 	.word	0xffffffff


	//   ....[119]....
        /*03a4*/ 	.word	0xffffffff


	//   ....[120]....
        /*03a8*/ 	.word	0xffffffff


	//   ....[121]....
        /*03ac*/ 	.word	0xffffffff


	//   ....[122]....
        /*03b0*/ 	.word	0xffffffff


	//   ....[123]....
        /*03b4*/ 	.word	0xffffffff


	//   ....[124]....
        /*03b8*/ 	.word	0xffffffff


	//   ....[125]....
        /*03bc*/ 	.word	0xffffffff


	//   ....[126]....
        /*03c0*/ 	.word	0xffffffff


	//   ....[127]....
        /*03c4*/ 	.word	0xffffffff


	//   ....[128]....
        /*03c8*/ 	.word	0xffffffff


	//   ....[129]....
        /*03cc*/ 	.word	0xffffffff


	//   ....[130]....
        /*03d0*/ 	.word	0xffffffff


	//   ....[131]....
        /*03d4*/ 	.word	0xffffffff


	//   ....[132]....
        /*03d8*/ 	.word	0xffffffff


	//   ....[133]....
        /*03dc*/ 	.word	0xffffffff


	//   ....[134]....
        /*03e0*/ 	.word	0xffffffff


	//   ....[135]....
        /*03e4*/ 	.word	0xffffffff


	//   ....[136]....
        /*03e8*/ 	.word	0xffffffff


	//   ....[137]....
        /*03ec*/ 	.word	0xffffffff


	//   ....[138]....
        /*03f0*/ 	.word	0xffffffff


	//   ....[139]....
        /*03f4*/ 	.word	0xffffffff


	//   ....[140]....
        /*03f8*/ 	.word	0xffffffff


	//   ....[141]....
        /*03fc*/ 	.word	0xffffffff


	//   ....[142]....
        /*0400*/ 	.word	0xffffffff


	//   ....[143]....
        /*0404*/ 	.word	0xffffffff


	//   ....[144]....
        /*0408*/ 	.word	0xffffffff


	//   ....[145]....
        /*040c*/ 	.word	0xffffffff


	//   ....[146]....
        /*0410*/ 	.word	0xffffffff


	//   ....[147]....
        /*0414*/ 	.word	0xffffffff


	//   ....[148]....
        /*0418*/ 	.word	0xffffffff


	//   ....[149]....
        /*041c*/ 	.word	0xffffffff


	//   ....[150]....
        /*0420*/ 	.word	0xffffffff


	//   ....[151]....
        /*0424*/ 	.word	0xffffffff


	//   ....[152]....
        /*0428*/ 	.word	0xffffffff


	//   ....[153]....
        /*042c*/ 	.word	0xffffffff


	//   ....[154]....
        /*0430*/ 	.word	0xffffffff


	//   ....[155]....
        /*0434*/ 	.word	0xffffffff


	//   ....[156]....
        /*0438*/ 	.word	0xffffffff


	//   ....[157]....
        /*043c*/ 	.word	0xffffffff


	//   ....[158]....
        /*0440*/ 	.word	0xffffffff


	//   ....[159]....
        /*0444*/ 	.word	0xffffffff


	//   ....[160]....
        /*0448*/ 	.word	0xffffffff


	//   ....[161]....
        /*044c*/ 	.word	0xffffffff


	//   ....[162]....
        /*0450*/ 	.word	0xffffffff


	//   ....[163]....
        /*0454*/ 	.word	0xffffffff


	//   ....[164]....
        /*0458*/ 	.word	0xffffffff


	//   ....[165]....
        /*045c*/ 	.word	0xffffffff


	//   ....[166]....
        /*0460*/ 	.word	0xffffffff


	//   ....[167]....
        /*0464*/ 	.word	0xffffffff


	//   ....[168]....
        /*0468*/ 	.word	0xffffffff


	//----- nvinfo : EIATTR_COOP_GROUP_INSTR_OFFSETS
	.align		4
.L_292:
        /*046c*/ 	.byte	0x04, 0x28
        /*046e*/ 	.short	(.L_294 - .L_293)


	//   ....[0]....
.L_293:
        /*0470*/ 	.word	0x000000a0


	//   ....[1]....
        /*0474*/ 	.word	0x00002980


	//   ....[2]....
        /*0478*/ 	.word	0x000029d0


	//   ....[3]....
        /*047c*/ 	.word	0x000031a0


	//   ....[4]....
        /*0480*/ 	.word	0x000031c0


	//   ....[5]....
        /*0484*/ 	.word	0x00003910


	//   ....[6]....
        /*0488*/ 	.word	0x00003930


	//   ....[7]....
        /*048c*/ 	.word	0x00004080


	//   ....[8]....
        /*0490*/ 	.word	0x00004090


	//   ....[9]....
        /*0494*/ 	.word	0x00004910


	//   ....[10]....
        /*0498*/ 	.word	0x00004960


	//   ....[11]....
        /*049c*/ 	.word	0x000056a0


	//   ....[12]....
        /*04a0*/ 	.word	0x000056d0


	//   ....[13]....
        /*04a4*/ 	.word	0x00005e50


	//   ....[14]....
        /*04a8*/ 	.word	0x00005e80


	//   ....[15]....
        /*04ac*/ 	.word	0x00006600


	//   ....[16]....
        /*04b0*/ 	.word	0x00006620


	//   ....[17]....
        /*04b4*/ 	.word	0x00006dc0


	//   ....[18]....
        /*04b8*/ 	.word	0x00006df0


	//   ....[19]....
        /*04bc*/ 	.word	0x00006f00


	//   ....[20]....
        /*04c0*/ 	.word	0x00006f30


	//   ....[21]....
        /*04c4*/ 	.word	0x00007000


	//   ....[22]....
        /*04c8*/ 	.word	0x00007030


	//   ....[23]....
        /*04cc*/ 	.word	0x00007100


	//   ....[24]....
        /*04d0*/ 	.word	0x00007120


	//   ....[25]....
        /*04d4*/ 	.word	0x000076b0


	//   ....[26]....
        /*04d8*/ 	.word	0x000076d0


	//   ....[27]....
        /*04dc*/ 	.word	0x000077a0


	//   ....[28]....
        /*04e0*/ 	.word	0x000077d0


	//   ....[29]....
        /*04e4*/ 	.word	0x000078a0


	//   ....[30]....
        /*04e8*/ 	.word	0x000078d0


	//   ....[31]....
        /*04ec*/ 	.word	0x000079a0


	//   ....[32]....
        /*04f0*/ 	.word	0x000079d0


	//   ....[33]....
        /*04f4*/ 	.word	0x00008740


	//   ....[34]....
        /*04f8*/ 	.word	0x000087c0


	//   ....[35]....
        /*04fc*/ 	.word	0x00008810


	//   ....[36]....
        /*0500*/ 	.word	0x00008850


	//   ....[37]....
        /*0504*/ 	.word	0x00008890


	//   ....[38]....
        /*0508*/ 	.word	0x00008930


	//   ....[39]....
        /*050c*/ 	.word	0x00008a50


	//   ....[40]....
        /*0510*/ 	.word	0x00008a70


	//   ....[41]....
        /*0514*/ 	.word	0x00008c90


	//   ....[42]....
        /*0518*/ 	.word	0x00008cc0


	//   ....[43]....
        /*051c*/ 	.word	0x00008de0


	//   ....[44]....
        /*0520*/ 	.word	0x00008e00


	//   ....[45]....
        /*0524*/ 	.word	0x00008e90


	//   ....[46]....
        /*0528*/ 	.word	0x00008eb0


	//   ....[47]....
        /*052c*/ 	.word	0x00008f40


	//   ....[48]....
        /*0530*/ 	.word	0x00008f60


	//   ....[49]....
        /*0534*/ 	.word	0x000093b0


	//   ....[50]....
        /*0538*/ 	.word	0x000093d0


	//   ....[51]....
        /*053c*/ 	.word	0x00009420


	//   ....[52]....
        /*0540*/ 	.word	0x00009430


	//   ....[53]....
        /*0544*/ 	.word	0x00009590


	//   ....[54]....
        /*0548*/ 	.word	0x00009650


	//   ....[55]....
        /*054c*/ 	.word	0x00009690


	//   ....[56]....
        /*0550*/ 	.word	0x000096d0


	//   ....[57]....
        /*0554*/ 	.word	0x00009860


	//   ....[58]....
        /*0558*/ 	.word	0x00009920


	//   ....[59]....
        /*055c*/ 	.word	0x00009960


	//   ....[60]....
        /*0560*/ 	.word	0x000099a0


	//   ....[61]....
        /*0564*/ 	.word	0x00009b50


	//   ....[62]....
        /*0568*/ 	.word	0x00009bd0


	//   ....[63]....
        /*056c*/ 	.word	0x00009c10


	//   ....[64]....
        /*0570*/ 	.word	0x00009c50


	//   ....[65]....
        /*0574*/ 	.word	0x0000b8a0


	//   ....[66]....
        /*0578*/ 	.word	0x0000b8e0


	//   ....[67]....
        /*057c*/ 	.word	0x0000b900


	//   ....[68]....
        /*0580*/ 	.word	0x0000b980


	//   ....[69]....
        /*0584*/ 	.word	0x0000b9f0


	//   ....[70]....
        /*0588*/ 	.word	0x0000ba10


	//   ....[71]....
        /*058c*/ 	.word	0x0000ba30


	//   ....[72]....
        /*0590*/ 	.word	0x0000ba50


	//   ....[73]....
        /*0594*/ 	.word	0x0000bc40


	//   ....[74]....
        /*0598*/ 	.word	0x0000bc80


	//   ....[75]....
        /*059c*/ 	.word	0x0000bce0


	//   ....[76]....
        /*05a0*/ 	.word	0x0000bd00


	//   ....[77]....
        /*05a4*/ 	.word	0x0000be70


	//   ....[78]....
        /*05a8*/ 	.word	0x0000be90


	//   ....[79]....
        /*05ac*/ 	.word	0x0000beb0


	//   ....[80]....
        /*05b0*/ 	.word	0x0000bed0


	//   ....[81]....
        /*05b4*/ 	.word	0x0000dfe0


	//   ....[82]....
        /*05b8*/ 	.word	0x0000e010


	//   ....[83]....
        /*05bc*/ 	.word	0x0000e040


	//   ....[84]....
        /*05c0*/ 	.word	0x0000e070


	//   ....[85]....
        /*05c4*/ 	.word	0x0000e0a0


	//   ....[86]....
        /*05c8*/ 	.word	0x0000e110


	//   ....[87]....
        /*05cc*/ 	.word	0x0000e140


	//   ....[88]....
        /*05d0*/ 	.word	0x0000e160


	//   ....[89]....
        /*05d4*/ 	.word	0x0000f2c0


	//   ....[90]....
        /*05d8*/ 	.word	0x0000f2e0


	//   ....[91]....
        /*05dc*/ 	.word	0x0000f2f0


	//   ....[92]....
        /*05e0*/ 	.word	0x0000f300


	//   ....[93]....
        /*05e4*/ 	.word	0x0000f310


	//   ....[94]....
        /*05e8*/ 	.word	0x0000f320


	//   ....[95]....
        /*05ec*/ 	.word	0x0000f330


	//   ....[96]....
        /*05f0*/ 	.word	0x0000f340


	//   ....[97]....
        /*05f4*/ 	.word	0x0000fed0


	//   ....[98]....
        /*05f8*/ 	.word	0x0000fee0


	//   ....[99]....
        /*05fc*/ 	.word	0x00010c60


	//   ....[100]....
        /*0600*/ 	.word	0x00010d00


	//   ....[101]....
        /*0604*/ 	.word	0x00010d20


	//   ....[102]....
        /*0608*/ 	.word	0x00010d40


	//   ....[103]....
        /*060c*/ 	.word	0x000130b0


	//   ....[104]....
        /*0610*/ 	.word	0x000130c0


	//   ....[105]....
        /*0614*/ 	.word	0x000130d0


	//   ....[106]....
        /*0618*/ 	.word	0x000130e0


	//   ....[107]....
        /*061c*/ 	.word	0x000130f0


	//   ....[108]....
        /*0620*/ 	.word	0x00013100


	//   ....[109]....
        /*0624*/ 	.word	0x00013110


	//   ....[110]....
        /*0628*/ 	.word	0x00013140


	//   ....[111]....
        /*062c*/ 	.word	0x000148f0


	//   ....[112]....
        /*0630*/ 	.word	0x00014900


	//   ....[113]....
        /*0634*/ 	.word	0x00014910


	//   ....[114]....
        /*0638*/ 	.word	0x00014920


	//   ....[115]....
        /*063c*/ 	.word	0x00014930


	//   ....[116]....
        /*0640*/ 	.word	0x00014940


	//   ....[117]....
        /*0644*/ 	.word	0x00014950


	//   ....[118]....
        /*0648*/ 	.word	0x00014980


	//   ....[119]....
        /*064c*/ 	.word	0x00014ba0


	//   ....[120]....
        /*0650*/ 	.word	0x00014bb0


	//   ....[121]....
        /*0654*/ 	.word	0x00015770


	//   ....[122]....
        /*0658*/ 	.word	0x00015880


	//   ....[123]....
        /*065c*/ 	.word	0x000158a0


	//   ....[124]....
        /*0660*/ 	.word	0x00015900


	//   ....[125]....
        /*0664*/ 	.word	0x00017d10


	//   ....[126]....
        /*0668*/ 	.word	0x00017d20


	//   ....[127]....
        /*066c*/ 	.word	0x00017d30


	//   ....[128]....
        /*0670*/ 	.word	0x00017d40


	//   ....[129]....
        /*0674*/ 	.word	0x00017d50


	//   ....[130]....
        /*0678*/ 	.word	0x00017d60


	//   ....[131]....
        /*067c*/ 	.word	0x00017d70


	//   ....[132]....
        /*0680*/ 	.word	0x00017d90


	//   ....[133]....
        /*0684*/ 	.word	0x00018290


	//   ....[134]....
        /*0688*/ 	.word	0x000182c0


	//   ....[135]....
        /*068c*/ 	.word	0x000182e0


	//   ....[136]....
        /*0690*/ 	.word	0x00018320


	//   ....[137]....
        /*0694*/ 	.word	0x00018350


	//   ....[138]....
        /*0698*/ 	.word	0x00018390


	//   ....[139]....
        /*069c*/ 	.word	0x000183f0


	//   ....[140]....
        /*06a0*/ 	.word	0x00018410


	//   ....[141]....
        /*06a4*/ 	.word	0x00019bb0


	//   ....[142]....
        /*06a8*/ 	.word	0x00019bf0


	//   ....[143]....
        /*06ac*/ 	.word	0x00019c20


	//   ....[144]....
        /*06b0*/ 	.word	0x00019c30


	//   ....[145]....
        /*06b4*/ 	.word	0x0001be80


	//   ....[146]....
        /*06b8*/ 	.word	0x0001be90


	//   ....[147]....
        /*06bc*/ 	.word	0x0001bec0


	//   ....[148]....
        /*06c0*/ 	.word	0x0001bee0


	//   ....[149]....
        /*06c4*/ 	.word	0x0001d0f0


	//   ....[150]....
        /*06c8*/ 	.word	0x0001d140


	//   ....[151]....
        /*06cc*/ 	.word	0x0001d1c0


	//   ....[152]....
        /*06d0*/ 	.word	0x0001d1f0


	//   ....[153]....
        /*06d4*/ 	.word	0x0001d400


	//   ....[154]....
        /*06d8*/ 	.word	0x0001d410


	//   ....[155]....
        /*06dc*/ 	.word	0x0001d500


	//   ....[156]....
        /*06e0*/ 	.word	0x0001d530


	//   ....[157]....
        /*06e4*/ 	.word	0x0001d600


	//   ....[158]....
        /*06e8*/ 	.word	0x0001d630


	//   ....[159]....
        /*06ec*/ 	.word	0x0001d700


	//   ....[160]....
        /*06f0*/ 	.word	0x0001d720


	//   ....[161]....
        /*06f4*/ 	.word	0x0001dfb0


	//   ....[162]....
        /*06f8*/ 	.word	0x0001dfd0


	//   ....[163]....
        /*06fc*/ 	.word	0x0001e0b0


	//   ....[164]....
        /*0700*/ 	.word	0x0001e0e0


	//   ....[165]....
        /*0704*/ 	.word	0x0001e1b0


	//   ....[166]....
        /*0708*/ 	.word	0x0001e1e0


	//   ....[167]....
        /*070c*/ 	.word	0x0001e2b0


	//   ....[168]....
        /*0710*/ 	.word	0x0001e2d0


	//----- nvinfo : EIATTR_EXIT_INSTR_OFFSETS
	.align		4
.L_294:
        /*0714*/ 	.byte	0x04, 0x1c
        /*0716*/ 	.short	(.L_296 - .L_295)


	//   ....[0]....
.L_295:
        /*0718*/ 	.word	0x00000450


	//   ....[1]....
        /*071c*/ 	.word	0x0001d730


	//   ....[2]....
        /*0720*/ 	.word	0x0001d780


	//   ....[3]....
        /*0724*/ 	.word	0x0001d7e0


	//   ....[4]....
        /*0728*/ 	.word	0x0001e2e0


	//   ....[5]....
        /*072c*/ 	.word	0x0001e330


	//   ....[6]....
        /*0730*/ 	.word	0x0001e390


	//----- nvinfo : EIATTR_CTAIDZ_USED
	.align		4
.L_296:
        /*0734*/ 	.byte	0x01, 0x04
	.zero		2


	//----- nvinfo : EIATTR_MAX_THREADS
	.align		4
        /*0738*/ 	.byte	0x04, 0x05
        /*073a*/ 	.short	(.L_298 - .L_297)
.L_297:
        /*073c*/ 	.word	0x00000100
        /*0740*/ 	.word	0x00000001
        /*0744*/ 	.word	0x00000001


	//----- nvinfo : EIATTR_CRS_STACK_SIZE
	.align		4
.L_298:
        /*0748*/ 	.byte	0x04, 0x1e
        /*074a*/ 	.short	(.L_300 - .L_299)
.L_299:
        /*074c*/ 	.word	0x00000000
.L_300:


//--------------------- .nv.info._ZN7cutlass13device_kernelIN5flash19enable_sm80_to_sm89INS1_16FlashAttnFwdSm80INS1_25CollectiveMainloopFwdSm80ILi4ELi1ELb0EN4cute5tupleIJNS5_1CILi128EEENS7_ILi64EEES8_EEELi128ENS_6half_tEfNS_4arch4Sm80ELb0ELb0ELb1ELb0ELb1ELb0ELb1ELb0EEENS1_21CollectiveEpilogueFwdINS6_IJS8_S8_S9_EEENS6_IJNS7_ILi1EEESH_SH_EEESB_SD_Li128ELb0ELb1ELb0ELb0EEENS1_19SingleTileSchedulerILb0ELb0ELb1ELi128EEEEEEEEEvNT_6ParamsE --------------------------
	.section	.nv.info._ZN7cutlass13device_kernelIN5flash19enable_sm80_to_sm89INS1_16FlashAttnFwdSm80INS1_25CollectiveMainloopFwdSm80ILi4ELi1ELb0EN4cute5tupleIJNS5_1CILi128EEENS7_ILi64EEES8_EEELi128ENS_6half_tEfNS_4arch4Sm80ELb0ELb0ELb1ELb0ELb1ELb0ELb1ELb0EEENS1_21CollectiveEpilogueFwdINS6_IJS8_S8_S9_EEENS6_IJNS7_ILi1EEESH_SH_EEESB_SD_Li128ELb0ELb1ELb0ELb0EEENS1_19SingleTileSchedulerILb0ELb0ELb1ELi128EEEEEEEEEvNT_6ParamsE,"",@"SHT_CUDA_INFO"
	.sectionflags	@""
	.align	4


	//----- nvinfo : EIATTR_CUDA_API_VERSION
	.align		4
        /*0000*/ 	.byte	0x04, 0x37
        /*0002*/ 	.short	(.L_302 - .L_301)
.L_301:
        /*0004*/ 	.word	0x00000082


	//----- nvinfo : EIATTR_SW2861232_WAR
	.align		4
.L_302:
        /*0008*/ 	.byte	0x01, 0x35
	.zero		2


	//----- nvinfo : EIATTR_PARAM_CBANK
	.align		4
        /*000c*/ 	.byte	0x04, 0x0a
        /*000e*/ 	.short	(.L_304 - .L_303)
	.align		4
.L_303:
        /*0010*/ 	.word	index@(.nv.constant0._ZN7cutlass13device_kernelIN5flash19enable_sm80_to_sm89INS1_16FlashAttnFwdSm80INS1_25CollectiveMainloopFwdSm80ILi4ELi1ELb0EN4cute5tupleIJNS5_1CILi128EEENS7_ILi64EEES8_EEELi128ENS_6half_tEfNS_4arch4Sm80ELb0ELb0ELb1ELb0ELb1ELb0ELb1ELb0EEENS1_21CollectiveEpilogueFwdINS6_IJS8_S8_S9_EEENS6_IJNS7_ILi1EEESH_SH_EEESB_SD_Li128ELb0ELb1ELb0ELb0EEENS1_19SingleTileSchedulerILb0ELb0ELb1ELi128EEEEEEEEEvNT_6ParamsE)
        /*0014*/ 	.short	0x0160
        /*0016*/ 	.short	0x0418


	//----- nvinfo : EIATTR_CBANK_PARAM_SIZE
	.align		4
.L_304:
        /*0018*/ 	.byte	0x03, 0x19
        /*001a*/ 	.short	0x0418


	//----- nvinfo : EIATTR_KPARAM_INFO
	.align		4
        /*001c*/ 	.byte	0x04, 0x17
        /*001e*/ 	.short	(.L_306 - .L_305)
.L_305:
        /*0020*/ 	.word	0x00000000
        /*0024*/ 	.short	0x0000
        /*0026*/ 	.short	0x0000
        /*0028*/ 	.byte	0x00, 0xf0, 0x61, 0x10


	//----- nvinfo : EIATTR_MAXREG_COUNT
	.align		4
.L_306:
        /*002c*/ 	.byte	0x03, 0x1b
        /*002e*/ 	.short	0x00ff


	//----- nvinfo : EIATTR_NUM_BARRIERS
	.align		4
        /*0030*/ 	.byte	0x02, 0x4c
        /*0032*/ 	.byte	0x02
	.zero		1


	//----- nvinfo : EIATTR_ANNOTATIONS
	.align		4
        /*0034*/ 	.byte	0x04, 0x55
        /*0036*/ 	.short	(.L_308 - .L_307)


	//   ....[0]....
.L_307:
        /* <DEDUP_REMOVED lines=27> */


	//----- nvinfo : EIATTR_MERCURY_ISA_VERSION
	.align		4
.L_308:
        /*01d0*/ 	.byte	0x03, 0x5f
        /*01d2*/ 	.short	0x0000


	//----- nvinfo : EIATTR_COOP_GROUP_MASK_REGIDS
	.align		4
        /*01d4*/ 	.byte	0x04, 0x29
        /*01d6*/ 	.short	(.L_310 - .L_309)


	//   ....[0]....
.L_309:
        /*01d8*/ 	.word	0xffffffff


	//   ....[1]....
        /*01dc*/ 	.word	0xffffffff


	//   ....[2]....
        /*01e0*/ 	.word	0xffffffff


	//   ....[3]....
        /*01e4*/ 	.word	0xffffffff


	//   ....[4]....
        /*01e8*/ 	.word	0xffffffff


	//   ....[5]....
        /*01ec*/ 	.word	0xffffffff


	//   ....[6]....
        /*01f0*/ 	.word	0xffffffff


	//   ....[7]....
        /*01f4*/ 	.word	0xffffffff


	//   ....[8]....
        /*01f8*/ 	.word	0xffffffff


	//   ....[9]....
        /*01fc*/ 	.word	0xffffffff


	//   ....[10]....
        /*0200*/ 	.word	0xffffffff


	//   ....[11]....
        /*0204*/ 	.word	0xffffffff


	//   ....[12]....
        /*0208*/ 	.word	0xffffffff


	//   ....[13]....
        /*020c*/ 	.word	0xffffffff


	//   ....[14]....
        /*0210*/ 	.word	0xffffffff


	//   ....[15]....
        /*0214*/ 	.word	0xffffffff


	//   ....[16]....
        /*0218*/ 	.word	0xffffffff


	//   ....[17]....
        /*021c*/ 	.word	0xffffffff


	//   ....[18]....
        /*0220*/ 	.word	0xffffffff


	//   ....[19]....
        /*0224*/ 	.word	0xffffffff


	//   ....[20]....
        /*0228*/ 	.word	0xffffffff


	//   ....[21]....
        /*022c*/ 	.word	0xffffffff


	//   ....[22]....
        /*0230*/ 	.word	0xffffffff


	//   ....[23]....
        /*0234*/ 	.word	0xffffffff


	//   ....[24]....
        /*0238*/ 	.word	0xffffffff


	//   ....[25]....
        /*023c*/ 	.word	0xffffffff


	//   ....[26]....
        /*0240*/ 	.word	0xffffffff


	//   ....[27]....
        /*0244*/ 	.word	0xffffffff


	//   ....[28]....
        /*0248*/ 	.word	0xffffffff


	//   ....[29]....
        /*024c*/ 	.word	0xffffffff


	//   ....[30]....
        /*0250*/ 	.word	0xffffffff


	//   ....[31]....
        /*0254*/ 	.word	0xffffffff


	//   ....[32]....
        /*0258*/ 	.word	0xffffffff


	//   ....[33]....
        /*025c*/ 	.word	0xffffffff


	//   ....[34]....
        /*0260*/ 	.word	0xffffffff


	//   ....[35]....
        /*0264*/ 	.word	0xffffffff


	//   ....[36]....
        /*0268*/ 	.word	0xffffffff


	//   ....[37]....
        /*026c*/ 	.word	0xffffffff


	//   ....[38]....
        /*0270*/ 	.word	0xffffffff


	//   ....[39]....
        /*0274*/ 	.word	0xffffffff


	//   ....[40]....
        /*0278*/ 	.word	0xffffffff


	//   ....[41]....
        /*027c*/ 	.word	0xffffffff


	//   ....[42]....
        /*0280*/ 	.word	0xffffffff


	//   ....[43]....
        /*0284*/ 	.word	0xffffffff


	//   ....[44]....
        /*0288*/ 	.word	0xffffffff


	//   ....[45]....
        /*028c*/ 	.word	0xffffffff


	//   ....[46]....
        /*0290*/ 	.word	0xffffffff


	//   ....[47]....
        /*0294*/ 	.word	0xffffffff


	//   ....[48]....
        /*0298*/ 	.word	0xffffffff


	//   ....[49]....
        /*029c*/ 	.word	0xffffffff


	//   ....[50]....
        /*02a0*/ 	.word	0xffffffff


	//   ....[51]....
        /*02a4*/ 	.word	0xffffffff


	//   ....[52]....
        /*02a8*/ 	.word	0xffffffff


	//   ....[53]....
        /*02ac*/ 	.word	0xffffffff


	//   ....[54]....
        /*02b0*/ 	.word	0xffffffff


	//   ....[55]....
        /*02b4*/ 	.word	0xffffffff


	//   ....[56]....
        /*02b8*/ 	.word	0xffffffff


	//   ....[57]....
        /*02bc*/ 	.word	0xffffffff


	//   ....[58]....
        /*02c0*/ 	.word	0xffffffff


	//   ....[59]....
        /*02c4*/ 	.word	0xffffffff


	//   ....[60]....
        /*02c8*/ 	.word	0xffffffff


	//   ....[61]....
        /*02cc*/ 	.word	0xffffffff


	//   ....[62]....
        /*02d0*/ 	.word	0xffffffff


	//   ....[63]....
        /*02d4*/ 	.word	0xffffffff


	//   ....[64]....
        /*02d8*/ 	.word	0xffffffff


	//   ....[65]....
        /*02dc*/ 	.word	0xffffffff


	//   ....[66]....
        /*02e0*/ 	.word	0xffffffff


	//   ....[67]....
        /*02e4*/ 	.word	0xffffffff


	//   ....[68]....
        /*02e8*/ 	.word	0xffffffff


	//   ....[69]....
        /*02ec*/ 	.word	0xffffffff


	//   ....[70]....
        /*02f0*/ 	.word	0xffffffff


	//   ....[71]....
        /*02f4*/ 	.word	0xffffffff


	//   ....[72]....
        /*02f8*/ 	.word	0xffffffff


	//   ....[73]....
        /*02fc*/ 	.word	0xffffffff


	//   ....[74]....
        /*0300*/ 	.word	0xffffffff


	//   ....[75]....
        /*0304*/ 	.word	0xffffffff


	//   ....[76]....
        /*0308*/ 	.word	0xffffffff


	//   ....[77]....
        /*030c*/ 	.word	0xffffffff


	//   ....[78]....
        /*0310*/ 	.word	0xffffffff


	//   ....[79]....
        /*0314*/ 	.word	0xffffffff


	//   ....[80]....
        /*0318*/ 	.word	0xffffffff


	//   ....[81]....
        /*031c*/ 	.word	0xffffffff


	//   ....[82]....
        /*0320*/ 	.word	0xffffffff


	//   ....[83]....
        /*0324*/ 	.word	0xffffffff


	//   ....[84]....
        /*0328*/ 	.word	0xffffffff


	//   ....[85]....
        /*032c*/ 	.word	0xffffffff


	//   ....[86]....
        /*0330*/ 	.word	0xffffffff


	//   ....[87]....
        /*0334*/ 	.word	0xffffffff


	//   ....[88]....
        /*0338*/ 	.word	0xffffffff


	//   ....[89]....
        /*033c*/ 	.word	0xffffffff


	//   ....[90]....
        /*0340*/ 	.word	0xffffffff


	//   ....[91]....
        /*0344*/ 	.word	0xffffffff


	//   ....[92]....
        /*0348*/ 	.word	0xffffffff


	//   ....[93]....
        /*034c*/ 	.word	0xffffffff


	//   ....[94]....
        /*0350*/ 	.word	0xffffffff


	//   ....[95]....
        /*0354*/ 	.word	0xffffffff


	//   ....[96]....
        /*0358*/ 	.word	0xffffffff


	//   ....[97]....
        /*035c*/ 	.word	0xffffffff


	//   ....[98]....
        /*0360*/ 	.word	0xffffffff


	//   ....[99]....
        /*0364*/ 	.word	0xffffffff


	//   ....[100]....
        /*0368*/ 	.word	0xffffffff


	//   ....[101]....
        /*036c*/ 	.word	0xffffffff


	//   ....[102]....
        /*0370*/ 	.word	0xffffffff


	//   ....[103]....
        /*0374*/ 	.word	0xffffffff


	//----- nvinfo : EIATTR_COOP_GROUP_INSTR_OFFSETS
	.align		4
.L_310:
        /*0378*/ 	.byte	0x04, 0x28
        /*037a*/ 	.short	(.L_312 - .L_311)


	//   ....[0]....
.L_311:
        /*037c*/ 	.word	0x00000520


	//   ....[1]....
        /*0380*/ 	.word	0x00000530


	//   ....[2]....
        /*0384*/ 	.word	0x00000550


	//   ....[3]....
        /*0388*/ 	.word	0x00000560


	//   ....[4]....
        /*038c*/ 	.word	0x00000640


	//   ....[5]....
        /*0390*/ 	.word	0x00000660


	//   ....[6]....
        /*0394*/ 	.word	0x00000730


	//   ....[7]....
        /*0398*/ 	.word	0x00000810


	//   ....[8]....
        /*039c*/ 	.word	0x00000820


	//   ....[9]....
        /*03a0*/ 	.word	0x00000900


	//   ....[10]....
        /*03a4*/ 	.word	0x00000920


	//   ....[11]....
        /*03a8*/ 	.word	0x000009f0


	//   ....[12]....
        /*03ac*/ 	.word	0x00000a10


	//   ....[13]....
        /*03b0*/ 	.word	0x00000b60


	//   ....[14]....
        /*03b4*/ 	.word	0x00000b70


	//   ....[15]....
        /*03b8*/ 	.word	0x00000b80


	//   ....[16]....
        /*03bc*/ 	.word	0x000010a0


	//   ....[17]....
        /*03c0*/ 	.word	0x000010c0


	//   ....[18]....
        /*03c4*/ 	.word	0x000010f0


	//   ....[19]....
        /*03c8*/ 	.word	0x00001120


	//   ....[20]....
        /*03cc*/ 	.word	0x00001150


	//   ....[21]....
        /*03d0*/ 	.word	0x00001170


	//   ....[22]....
        /*03d4*/ 	.word	0x00001190


	//   ....[23]....
        /*03d8*/ 	.word	0x000011b0


	//   ....[24]....
        /*03dc*/ 	.word	0x00001840


	//   ....[25]....
        /*03e0*/ 	.word	0x00001870


	//   ....[26]....
        /*03e4*/ 	.word	0x00001880


	//   ....[27]....
        /*03e8*/ 	.word	0x000018c0


	//   ....[28]....
        /*03ec*/ 	.word	0x00001900


	//   ....[29]....
        /*03f0*/ 	.word	0x00001920


	//   ....[30]....
        /*03f4*/ 	.word	0x00001940


	//   ....[31]....
        /*03f8*/ 	.word	0x00001950


	//   ....[32]....
        /*03fc*/ 	.word	0x00003070


	//   ....[33]....
        /*0400*/ 	.word	0x00003090


	//   ....[34]....
        /*0404*/ 	.word	0x000030b0


	//   ....[35]....
        /*0408*/ 	.word	0x000030d0


	//   ....[36]....
        /*040c*/ 	.word	0x000030f0


	//   ....[37]....
        /*0410*/ 	.word	0x00003100


	//   ....[38]....
        /*0414*/ 	.word	0x00003110


	//   ....[39]....
        /*0418*/ 	.word	0x00003130


	//   ....[40]....
        /*041c*/ 	.word	0x000039c0


	//   ....[41]....
        /*0420*/ 	.word	0x00003ac0


	//   ....[42]....
        /*0424*/ 	.word	0x00003ba0


	//   ....[43]....
        /*0428*/ 	.word	0x00003d00


	//   ....[44]....
        /*042c*/ 	.word	0x00003db0


	//   ....[45]....
        /*0430*/ 	.word	0x00003dd0


	//   ....[46]....
        /*0434*/ 	.word	0x00003ee0


	//   ....[47]....
        /*0438*/ 	.word	0x00003f10


	//   ....[48]....
        /*043c*/ 	.word	0x00005b10


	//   ....[49]....
        /*0440*/ 	.word	0x00005b20


	//   ....[50]....
        /*0444*/ 	.word	0x00005b30


	//   ....[51]....
        /*0448*/ 	.word	0x00005b40


	//   ....[52]....
        /*044c*/ 	.word	0x00005b50


	//   ....[53]....
        /*0450*/ 	.word	0x00005b60


	//   ....[54]....
        /*0454*/ 	.word	0x00005b70


	//   ....[55]....
        /*0458*/ 	.word	0x00005b90


	//   ....[56]....
        /*045c*/ 	.word	0x00005fa0


	//   ....[57]....
        /*0460*/ 	.word	0x00005fb0


	//   ....[58]....
        /*0464*/ 	.word	0x00005fc0


	//   ....[59]....
        /*0468*/ 	.word	0x00005fd0


	//   ....[60]....
        /*046c*/ 	.word	0x00005ff0


	//   ....[61]....
        /*0470*/ 	.word	0x00006010


	//   ....[62]....
        /*0474*/ 	.word	0x00006060


	//   ....[63]....
        /*0478*/ 	.word	0x000060a0


	//   ....[64]....
        /*047c*/ 	.word	0x000076c0


	//   ....[65]....
        /*0480*/ 	.word	0x00007790


	//   ....[66]....
        /*0484*/ 	.word	0x00007880


	//   ....[67]....
        /*0488*/ 	.word	0x000078c0


	//   ....[68]....
        /*048c*/ 	.word	0x000078d0


	//   ....[69]....
        /*0490*/ 	.word	0x00007900


	//   ....[70]....
        /*0494*/ 	.word	0x00007990


	//   ....[71]....
        /*0498*/ 	.word	0x00007ad0


	//   ....[72]....
        /*049c*/ 	.word	0x0000a130


	//   ....[73]....
        /*04a0*/ 	.word	0x0000a2d0


	//   ....[74]....
        /*04a4*/ 	.word	0x0000a2e0


	//   ....[75]....
        /*04a8*/ 	.word	0x0000a310


	//   ....[76]....
        /*04ac*/ 	.word	0x0000a320


	//   ....[77]....
        /*04b0*/ 	.word	0x0000a340


	//   ....[78]....
        /*04b4*/ 	.word	0x0000a390


	//   ....[79]....
        /*04b8*/ 	.word	0x0000a3c0


	//   ....[80]....
        /*04bc*/ 	.word	0x0000bc60


	//   ....[81]....
        /*04c0*/ 	.word	0x0000bc70


	//   ....[82]....
        /*04c4*/ 	.word	0x0000bc90


	//   ....[83]....
        /*04c8*/ 	.word	0x0000bca0


	//   ....[84]....
        /*04cc*/ 	.word	0x0000bcb0


	//   ....[85]....
        /*04d0*/ 	.word	0x0000bcc0


	//   ....[86]....
        /*04d4*/ 	.word	0x0000bcd0


	//   ....[87]....
        /*04d8*/ 	.word	0x0000bce0


	//   ....[88]....
        /*04dc*/ 	.word	0x0000be80


	//   ....[89]....
        /*04e0*/ 	.word	0x0000bea0


	//   ....[90]....
        /*04e4*/ 	.word	0x0000bf90


	//   ....[91]....
        /*04e8*/ 	.word	0x0000bfc0


	//   ....[92]....
        /*04ec*/ 	.word	0x0000c090


	//   ....[93]....
        /*04f0*/ 	.word	0x0000c0c0


	//   ....[94]....
        /*04f4*/ 	.word	0x0000c190


	//   ....[95]....
        /*04f8*/ 	.word	0x0000c1c0


	//   ....[96]....
        /*04fc*/ 	.word	0x0000c290


	//   ....[97]....
        /*0500*/ 	.word	0x0000c2c0


	//   ....[98]....
        /*0504*/ 	.word	0x0000c390


	//   ....[99]....
        /*0508*/ 	.word	0x0000c3c0


	//   ....[100]....
        /*050c*/ 	.word	0x0000c490


	//   ....[101]....
        /*0510*/ 	.word	0x0000c4c0


	//   ....[102]....
        /*0514*/ 	.word	0x0000c580


	//   ....[103]....
        /*0518*/ 	.word	0x0000c590


	//----- nvinfo : EIATTR_EXIT_INSTR_OFFSETS
	.align		4
.L_312:
        /*051c*/ 	.byte	0x04, 0x1c
        /*051e*/ 	.short	(.L_314 - .L_313)


	//   ....[0]....
.L_313:
        /*0520*/ 	.word	0x00000040


	//   ....[1]....
        /*0524*/ 	.word	0x0000c5c0


	//   ....[2]....
        /*0528*/ 	.word	0x0000c610


	//   ....[3]....
        /*052c*/ 	.word	0x0000c670


	//----- nvinfo : EIATTR_CTAIDZ_USED
	.align		4
.L_314:
        /*0530*/ 	.byte	0x01, 0x04
	.zero		2


	//----- nvinfo : EIATTR_MAX_THREADS
	.align		4
        /*0534*/ 	.byte	0x04, 0x05
        /*0536*/ 	.short	(.L_316 - .L_315)
.L_315:
        /*0538*/ 	.word	0x00000080
        /*053c*/ 	.word	0x00000001
        /*0540*/ 	.word	0x00000001


	//----- nvinfo : EIATTR_CRS_STACK_SIZE
	.align		4
.L_316:
        /*0544*/ 	.byte	0x04, 0x1e
        /*0546*/ 	.short	(.L_318 - .L_317)
.L_317:
        /*0548*/ 	.word	0x00000000
.L_318:


//--------------------- .nv.info._ZN7cutlass13device_kernelIN5flash19enable_sm80_to_sm89INS1_16FlashAttnFwdSm80INS1_25CollectiveMainloopFwdSm80ILi4ELi1ELb0EN4cute5tupleIJNS5_1CILi128EEENS7_ILi64EEES8_EEELi128ENS_6half_tEfNS_4arch4Sm80ELb0ELb0ELb1ELb1ELb1ELb0ELb1ELb0EEENS1_21CollectiveEpilogueFwdINS6_IJS8_S8_S9_EEENS6_IJNS7_ILi1EEESH_SH_EEESB_SD_Li128ELb1ELb1ELb0ELb0EEENS1_19SingleTileSchedulerILb1ELb0ELb1ELi128EEEEEEEEEvNT_6ParamsE --------------------------
	.section	.nv.info._ZN7cutlass13device_kernelIN5flash19enable_sm80_to_sm89INS1_16FlashAttnFwdSm80INS1_25CollectiveMainloopFwdSm80ILi4ELi1ELb0EN4cute5tupleIJNS5_1CILi128EEENS7_ILi64EEES8_EEELi128ENS_6half_tEfNS_4arch4Sm80ELb0ELb0ELb1ELb1ELb1ELb0ELb1ELb0EEENS1_21CollectiveEpilogueFwdINS6_IJS8_S8_S9_EEENS6_IJNS7_ILi1EEESH_SH_EEESB_SD_Li128ELb1ELb1ELb0ELb0EEENS1_19SingleTileSchedulerILb1ELb0ELb1ELi128EEEEEEEEEvNT_6ParamsE,"",@"SHT_CUDA_INFO"
	.sectionflags	@""
	.align	4


	//----- nvinfo : EIATTR_CUDA_API_VERSION
	.align		4
        /*0000*/ 	.byte	0x04, 0x37
        /*0002*/ 	.short	(.L_320 - .L_319)
.L_319:
        /*0004*/ 	.word	0x00000082


	//----- nvinfo : EIATTR_SW2861232_WAR
	.align		4
.L_320:
        /*0008*/ 	.byte	0x01, 0x35
	.zero		2


	//----- nvinfo : EIATTR_PARAM_CBANK
	.align		4
        /*000c*/ 	.byte	0x04, 0x0a
        /*000e*/ 	.short	(.L_322 - .L_321)
	.align		4
.L_321:
        /*0010*/ 	.word	index@(.nv.constant0._ZN7cutlass13device_kernelIN5flash19enable_sm80_to_sm89INS1_16FlashAttnFwdSm80INS1_25CollectiveMainloopFwdSm80ILi4ELi1ELb0EN4cute5tupleIJNS5_1CILi128EEENS7_ILi64EEES8_EEELi128ENS_6half_tEfNS_4arch4Sm80ELb0ELb0ELb1ELb1ELb1ELb0ELb1ELb0EEENS1_21CollectiveEpilogueFwdINS6_IJS8_S8_S9_EEENS6_IJNS7_ILi1EEESH_SH_EEESB_SD_Li128ELb1ELb1ELb0ELb0EEENS1_19SingleTileSchedulerILb1ELb0ELb1ELi128EEEEEEEEEvNT_6ParamsE)
        /*0014*/ 	.short	0x0160
        /*0016*/ 	.short	0x0418


	//----- nvinfo : EIATTR_CBANK_PARAM_SIZE
	.align		4
.L_322:
        /*0018*/ 	.byte	0x03, 0x19
        /*001a*/ 	.short	0x0418


	//----- nvinfo : EIATTR_KPARAM_INFO
	.align		4
        /*001c*/ 	.byte	0x04, 0x17
        /*001e*/ 	.short	(.L_324 - .L_323)
.L_323:
        /*0020*/ 	.word	0x00000000
        /*0024*/ 	.short	0x0000
        /*0026*/ 	.short	0x0000
        /*0028*/ 	.byte	0x00, 0xf0, 0x61, 0x10


	//----- nvinfo : EIATTR_MAXREG_COUNT
	.align		4
.L_324:
        /*002c*/ 	.byte	0x03, 0x1b
        /*002e*/ 	.short	0x00ff


	//----- nvinfo : EIATTR_NUM_BARRIERS
	.align		4
        /*0030*/ 	.byte	0x02, 0x4c
        /*0032*/ 	.byte	0x02
	.zero		1


	//----- nvinfo : EIATTR_ANNOTATIONS
	.align		4
        /*0034*/ 	.byte	0x04, 0x55
        /*0036*/ 	.short	(.L_326 - .L_325)


	//   ....[0]....
.L_325:
        /* <DEDUP_REMOVED lines=58> */


	//----- nvinfo : EIATTR_MERCURY_ISA_VERSION
	.align		4
.L_326:
        /*03c8*/ 	.byte	0x03, 0x5f
        /*03ca*/ 	.short	0x0000


	//----- nvinfo : EIATTR_COOP_GROUP_MASK_REGIDS
	.align		4
        /*03cc*/ 	.byte	0x04, 0x29
        /*03ce*/ 	.short	(.L_328 - .L_327)


	//   ....[0]....
.L_327:
        /*03d0*/ 	.word	0xffffffff


	//   ....[1]....
        /*03d4*/ 	.word	0xffffffff


	//   ....[2]....
        /*03d8*/ 	.word	0xffffffff


	//   ....[3]....
        /*03dc*/ 	.word	0xffffffff


	//   ....[4]....
        /*03e0*/ 	.word	0xffffffff


	//   ....[5]....
        /*03e4*/ 	.word	0xffffffff


	//   ....[6]....
        /*03e8*/ 	.word	0xffffffff


	//   ....[7]....
        /*03ec*/ 	.word	0xffffffff


	//   ....[8]....
        /*03f0*/ 	.word	0xffffffff


	//   ....[9]....
        /*03f4*/ 	.word	0xffffffff


	//   ....[10]....
        /*03f8*/ 	.word	0xffffffff


	//   ....[11]....
        /*03fc*/ 	.word	0xffffffff


	//   ....[12]....
        /*0400*/ 	.word	0xffffffff


	//   ....[13]....
        /*0404*/ 	.word	0xffffffff


	//   ....[14]....
        /*0408*/ 	.word	0xffffffff


	//   ....[15]....
        /*040c*/ 	.word	0xffffffff


	//   ....[16]....
        /*0410*/ 	.word	0xffffffff


	//   ....[17]....
        /*0414*/ 	.word	0xffffffff


	//   ....[18]....
        /*0418*/ 	.word	0xffffffff


	//   ....[19]....
        /*041c*/ 	.word	0xffffffff


	//   ....[20]....
        /*0420*/ 	.word	0xffffffff


	//   ....[21]....
        /*0424*/ 	.word	0xffffffff


	//   ....[22]....
        /*0428*/ 	.word	0xffffffff


	//   ....[23]....
        /*042c*/ 	.word	0xffffffff


	//   ....[24]....
        /*0430*/ 	.word	0xffffffff


	//   ....[25]....
        /*0434*/ 	.word	0xffffffff


	//   ....[26]....
        /*0438*/ 	.word	0xffffffff


	//   ....[27]....
        /*043c*/ 	.word	0xffffffff


	//   ....[28]....
        /*0440*/ 	.word	0xffffffff


	//   ....[29]....
        /*0444*/ 	.word	0xffffffff


	//   ....[30]....
        /*0448*/ 	.word	0xffffffff


	//   ....[31]....
        /*044c*/ 	.word	0xffffffff


	//   ....[32]....
        /*0450*/ 	.word	0xffffffff


	//   ....[33]....
        /*0454*/ 	.word	0xffffffff


	//   ....[34]....
        /*0458*/ 	.word	0xffffffff


	//   ....[35]....
        /*045c*/ 	.word	0xffffffff


	//   ....[36]....
        /*0460*/ 	.word	0xffffffff


	//   ....[37]....
        /*0464*/ 	.word	0xffffffff


	//   ....[38]....
        /*0468*/ 	.word	0xffffffff


	//   ....[39]....
        /*046c*/ 	.word	0xffffffff


	//   ....[40]....
        /*0470*/ 	.word	0xffffffff


	//   ....[41]....
        /*0474*/ 	.word	0xffffffff


	//   ....[42]....
        /*0478*/ 	.word	0xffffffff


	//   ....[43]....
        /*047c*/ 	.word	0xffffffff


	//   ....[44]....
        /*0480*/ 	.word	0xffffffff


	//   ....[45]....
        /*0484*/ 	.word	0xffffffff


	//   ....[46]....
        /*0488*/ 	.word	0xffffffff


	//   ....[47]....
        /*048c*/ 	.word	0xffffffff


	//   ....[48]....
        /*0490*/ 	.word	0xffffffff


	//   ....[49]....
        /*0494*/ 	.word	0xffffffff


	//   ....[50]....
        /*0498*/ 	.word	0xffffffff


	//   ....[51]....
        /*049c*/ 	.word	0xffffffff


	//   ....[52]....
        /*04a0*/ 	.word	0xffffffff


	//   ....[53]....
        /*04a4*/ 	.word	0xffffffff


	//   ....[54]....
        /*04a8*/ 	.word	0xffffffff


	//   ....[55]....
        /*04ac*/ 	.word	0xffffffff


	//   ....[56]....
        /*04b0*/ 	.word	0xffffffff


	//   ....[57]....
        /*04b4*/ 	.word	0xffffffff


	//   ....[58]....
        /*04b8*/ 	.word	0xffffffff


	//   ....[59]....
        /*04bc*/ 	.word	0xffffffff


	//   ....[60]....
        /*04c0*/ 	.word	0xffffffff


	//   ....[61]....
        /*04c4*/ 	.word	0xffffffff


	//   ....[62]....
        /*04c8*/ 	.word	0xffffffff


	//   ....[63]....
        /*04cc*/ 	.word	0xffffffff


	//   ....[64]....
        /*04d0*/ 	.word	0xffffffff


	//   ....[65]....
        /*04d4*/ 	.word	0xffffffff


	//   ....[66]....
        /*04d8*/ 	.word	0xffffffff


	//   ....[67]....
        /*04dc*/ 	.word	0xffffffff


	//   ....[68]....
        /*04e0*/ 	.word	0xffffffff


	//   ....[69]....
        /*04e4*/ 	.word	0xffffffff


	//   ....[70]....
        /*04e8*/ 	.word	0xffffffff


	//   ....[71]....
        /*04ec*/ 	.word	0xffffffff


	//   ....[72]....
        /*04f0*/ 	.word	0xffffffff


	//   ....[73]....
        /*04f4*/ 	.word	0xffffffff


	//   ....[74]....
        /*04f8*/ 	.word	0xffffffff


	//   ....[75]....
        /*04fc*/ 	.word	0xffffffff


	//   ....[76]....
        /*0500*/ 	.word	0xffffffff


	//   ....[77]....
        /*0504*/ 	.word	0xffffffff


	//   ....[78]....
        /*0508*/ 	.word	0xffffffff


	//   ....[79]....
        /*050c*/ 	.word	0xffffffff


	//   ....[80]....
        /*0510*/ 	.word	0xffffffff


	//   ....[81]....
        /*0514*/ 	.word	0xffffffff


	//   ....[82]....
        /*0518*/ 	.word	0xffffffff


	//   ....[83]....
        /*051c*/ 	.word	0xffffffff


	//   ....[84]....
        /*0520*/ 	.word	0xffffffff


	//   ....[85]....
        /*0524*/ 	.word	0xffffffff


	//   ....[86]....
        /*0528*/ 	.word	0xffffffff


	//   ....[87]....
        /*052c*/ 	.word	0xffffffff


	//   ....[88]....
        /*0530*/ 	.word	0xffffffff


	//   ....[89]....
        /*0534*/ 	.word	0xffffffff


	//   ....[90]....
        /*0538*/ 	.word	0xffffffff


	//   ....[91]....
        /*053c*/ 	.word	0xffffffff


	//   ....[92]....
        /*0540*/ 	.word	0xffffffff


	//   ....[93]....
        /*0544*/ 	.word	0xffffffff


	//   ....[94]....
        /*0548*/ 	.word	0xffffffff


	//   ....[95]....
        /*054c*/ 	.word	0xffffffff


	//   ....[96]....
        /*0550*/ 	.word	0xffffffff


	//   ....[97]....
        /*0554*/ 	.word	0xffffffff


	//   ....[98]....
        /*0558*/ 	.word	0xffffffff


	//   ....[99]....
        /*055c*/ 	.word	0xffffffff


	//   ....[100]....
        /*0560*/ 	.word	0xffffffff


	//   ....[101]....
        /*0564*/ 	.word	0xffffffff


	//   ....[102]....
        /*0568*/ 	.word	0xffffffff


	//   ....[103]....
        /*056c*/ 	.word	0xffffffff


	//   ....[104]....
        /*0570*/ 	.word	0xffffffff


	//   ....[105]....
        /*0574*/ 	.word	0xffffffff


	//   ....[106]....
        /*0578*/ 	.word	0xffffffff


	//   ....[107]....
        /*057c*/ 	.word	0xffffffff


	//   ....[108]....
        /*0580*/ 	.word	0xffffffff


	//   ....[109]....
        /*0584*/ 	.word	0xffffffff


	//   ....[110]....
        /*0588*/ 	.word	0xffffffff


	//   ....[111]....
        /*058c*/ 	.word	0xffffffff


	//   ....[112]....
        /*0590*/ 	.word	0xffffffff


	//   ....[113]....
        /*0594*/ 	.word	0xffffffff


	//   ....[114]....
        /*0598*/ 	.word	0xffffffff


	//   ....[115]....
        /*059c*/ 	.word	0xffffffff


	//   ....[116]....
        /*05a0*/ 	.word	0xffffffff


	//   ....[117]....
        /*05a4*/ 	.word	0xffffffff


	//   ....[118]....
        /*05a8*/ 	.word	0xffffffff


	//   ....[119]....
        /*05ac*/ 	.word	0xffffffff


	//   ....[120]....
        /*05b0*/ 	.word	0xffffffff


	//----- nvinfo : EIATTR_COOP_GROUP_INSTR_OFFSETS
	.align		4
.L_328:
        /*05b4*/ 	.byte	0x04, 0x28
        /*05b6*/ 	.short	(.L_330 - .L_329)


	//   ....[0]....
.L_329:
        /*05b8*/ 	.word	0x000000a0


	//   ....[1]....
        /*05bc*/ 	.word	0x00001300


	//   ....[2]....
        /*05c0*/ 	.word	0x00001330


	//   ....[3]....
        /*05c4*/ 	.word	0x00001500


	//   ....[4]....
        /*05c8*/ 	.word	0x00001530


	//   ....[5]....
        /*05cc*/ 	.word	0x00001600


	//   ....[6]....
        /*05d0*/ 	.word	0x00001630


	//   ....[7]....
        /*05d4*/ 	.word	0x00001700


	//   ....[8]....
        /*05d8*/ 	.word	0x00001730


	//   ....[9]....
        /*05dc*/ 	.word	0x00001800


	//   ....[10]....
        /*05e0*/ 	.word	0x00001830


	//   ....[11]....
        /*05e4*/ 	.word	0x00001900


	//   ....[12]....
        /*05e8*/ 	.word	0x00001930


	//   ....[13]....
        /*05ec*/ 	.word	0x00001a00


	//   ....[14]....
        /*05f0*/ 	.word	0x00001a30


	//   ....[15]....
        /*05f4*/ 	.word	0x00001b10


	//   ....[16]....
        /*05f8*/ 	.word	0x00001b80


	//   ....[17]....
        /*05fc*/ 	.word	0x00001fd0


	//   ....[18]....
        /*0600*/ 	.word	0x00001ff0


	//   ....[19]....
        /*0604*/ 	.word	0x00002000


	//   ....[20]....
        /*0608*/ 	.word	0x00002010


	//   ....[21]....
        /*060c*/ 	.word	0x00002020


	//   ....[22]....
        /*0610*/ 	.word	0x00002030


	//   ....[23]....
        /*0614*/ 	.word	0x00002040


	//   ....[24]....
        /*0618*/ 	.word	0x00002050


	//   ....[25]....
        /*061c*/ 	.word	0x00002490


	//   ....[26]....
        /*0620*/ 	.word	0x000024a0


	//   ....[27]....
        /*0624*/ 	.word	0x000024b0


	//   ....[28]....
        /*0628*/ 	.word	0x000024c0


	//   ....[29]....
        /*062c*/ 	.word	0x000024d0


	//   ....[30]....
        /*0630*/ 	.word	0x000024e0


	//   ....[31]....
        /*0634*/ 	.word	0x000025a0


	//   ....[32]....
        /*0638*/ 	.word	0x000025b0


	//   ....[33]....
        /*063c*/ 	.word	0x00003e40


	//   ....[34]....
        /*0640*/ 	.word	0x00003e60


	//   ....[35]....
        /*0644*/ 	.word	0x00003e70


	//   ....[36]....
        /*0648*/ 	.word	0x00003e80


	//   ....[37]....
        /*064c*/ 	.word	0x00003e90


	//   ....[38]....
        /*0650*/ 	.word	0x00003ea0


	//   ....[39]....
        /*0654*/ 	.word	0x00003eb0


	//   ....[40]....
        /*0658*/ 	.word	0x00003ed0


	//   ....[41]....
        /*065c*/ 	.word	0x000048c0


	//   ....[42]....
        /*0660*/ 	.word	0x000049a0


	//   ....[43]....
        /*0664*/ 	.word	0x00004b60


	//   ....[44]....
        /*0668*/ 	.word	0x00004b80


	//   ....[45]....
        /*066c*/ 	.word	0x00004d10


	//   ....[46]....
        /*0670*/ 	.word	0x00004da0


	//   ....[47]....
        /*0674*/ 	.word	0x00005090


	//   ....[48]....
        /*0678*/ 	.word	0x000051e0


	//   ....[49]....
        /*067c*/ 	.word	0x00007c90


	//   ....[50]....
        /*0680*/ 	.word	0x00007ca0


	//   ....[51]....
        /*0684*/ 	.word	0x00007cb0


	//   ....[52]....
        /*0688*/ 	.word	0x00007cc0


	//   ....[53]....
        /*068c*/ 	.word	0x00007cd0


	//   ....[54]....
        /*0690*/ 	.word	0x00007ce0


	//   ....[55]....
        /*0694*/ 	.word	0x00007cf0


	//   ....[56]....
        /*0698*/ 	.word	0x00007d20


	//   ....[57]....
        /*069c*/ 	.word	0x00008100


	//   ....[58]....
        /*06a0*/ 	.word	0x00008120


	//   ....[59]....
        /*06a4*/ 	.word	0x00008140


	//   ....[60]....
        /*06a8*/ 	.word	0x00008160


	//   ....[61]....
        /*06ac*/ 	.word	0x000081b0


	//   ....[62]....
        /*06b0*/ 	.word	0x00008220


	//   ....[63]....
        /*06b4*/ 	.word	0x000082d0


	//   ....[64]....
        /*06b8*/ 	.word	0x000082f0


	//   ....[65]....
        /*06bc*/ 	.word	0x00009ac0


	//   ....[66]....
        /*06c0*/ 	.word	0x00009af0


	//   ....[67]....
        /*06c4*/ 	.word	0x00009b60


	//   ....[68]....
        /*06c8*/ 	.word	0x00009bb0


	//   ....[69]....
        /*06cc*/ 	.word	0x00009bf0


	//   ....[70]....
        /*06d0*/ 	.word	0x00009ce0


	//   ....[71]....
        /*06d4*/ 	.word	0x00009cf0


	//   ....[72]....
        /*06d8*/ 	.word	0x0000a2c0


	//   ....[73]....
        /*06dc*/ 	.word	0x0000cc80


	//   ....[74]....
        /*06e0*/ 	.word	0x0000cc90


	//   ....[75]....
        /*06e4*/ 	.word	0x0000cca0


	//   ....[76]....
        /*06e8*/ 	.word	0x0000ccb0


	//   ....[77]....
        /*06ec*/ 	.word	0x0000cce0


	//   ....[78]....
        /*06f0*/ 	.word	0x0000cd00


	//   ....[79]....
        /*06f4*/ 	.word	0x0000cd20


	//   ....[80]....
        /*06f8*/ 	.word	0x0000cd30


	//   ....[81]....
        /*06fc*/ 	.word	0x0000e9a0


	//   ....[82]....
        /*0700*/ 	.word	0x0000e9e0


	//   ....[83]....
        /*0704*/ 	.word	0x0000ea10


	//   ....[84]....
        /*0708*/ 	.word	0x0000ea40


	//   ....[85]....
        /*070c*/ 	.word	0x0000ea80


	//   ....[86]....
        /*0710*/ 	.word	0x0000eac0


	//   ....[87]....
        /*0714*/ 	.word	0x0000eae0


	//   ....[88]....
        /*0718*/ 	.word	0x0000eaf0


	//   ....[89]....
        /*071c*/ 	.word	0x0000ecb0


	//   ....[90]....
        /*0720*/ 	.word	0x0000ecc0


	//   ....[91]....
        /*0724*/ 	.word	0x0000edc0


	//   ....[92]....
        /*0728*/ 	.word	0x0000edf0


	//   ....[93]....
        /*072c*/ 	.word	0x0000eed0


	//   ....[94]....
        /*0730*/ 	.word	0x0000ef00


	//   ....[95]....
        /*0734*/ 	.word	0x0000efe0


	//   ....[96]....
        /*0738*/ 	.word	0x0000f010


	//   ....[97]....
        /*073c*/ 	.word	0x0000f0f0


	//   ....[98]....
        /*0740*/ 	.word	0x0000f120


	//   ....[99]....
        /*0744*/ 	.word	0x0000f200


	//   ....[100]....
        /*0748*/ 	.word	0x0000f230


	//   ....[101]....
        /*074c*/ 	.word	0x0000f310


	//   ....[102]....
        /*0750*/ 	.word	0x0000f340


	//   ....[103]....
        /*0754*/ 	.word	0x0000f420


	//   ....[104]....
        /*0758*/ 	.word	0x0000f440


	//   ....[105]....
        /*075c*/ 	.word	0x0000fd00


	//   ....[106]....
        /*0760*/ 	.word	0x0000fd10


	//   ....[107]....
        /*0764*/ 	.word	0x0000fde0


	//   ....[108]....
        /*0768*/ 	.word	0x0000fe10


	//   ....[109]....
        /*076c*/ 	.word	0x0000fee0


	//   ....[110]....
        /*0770*/ 	.word	0x0000ff10


	//   ....[111]....
        /*0774*/ 	.word	0x0000ffe0


	//   ....[112]....
        /*0778*/ 	.word	0x00010010


	//   ....[113]....
        /*077c*/ 	.word	0x000100e0


	//   ....[114]....
        /*0780*/ 	.word	0x00010110


	//   ....[115]....
        /*0784*/ 	.word	0x000101e0


	//   ....[116]....
        /*0788*/ 	.word	0x00010210


	//   ....[117]....
        /*078c*/ 	.word	0x000102e0


	//   ....[118]....
        /*0790*/ 	.word	0x00010310


	//   ....[119]....
        /*0794*/ 	.word	0x000103e0


	//   ....[120]....
        /*0798*/ 	.word	0x00010400


	//----- nvinfo : EIATTR_EXIT_INSTR_OFFSETS
	.align		4
.L_330:
        /*079c*/ 	.byte	0x04, 0x1c
        /*079e*/ 	.short	(.L_332 - .L_331)


	//   ....[0]....
.L_331:
        /*07a0*/ 	.word	0x00000450


	//   ....[1]....
        /*07a4*/ 	.word	0x0000f450


	//   ....[2]....
        /*07a8*/ 	.word	0x0000f4b0


	//   ....[3]....
        /*07ac*/ 	.word	0x0000f510


	//   ....[4]....
        /*07b0*/ 	.word	0x00010410


	//   ....[5]....
        /*07b4*/ 	.word	0x00010460


	//   ....[6]....
        /*07b8*/ 	.word	0x000104c0


	//----- nvinfo : EIATTR_CTAIDZ_USED
	.align		4
.L_332:
        /*07bc*/ 	.byte	0x01, 0x04
	.zero		2


	//----- nvinfo : EIATTR_MAX_THREADS
	.align		4
        /*07c0*/ 	.byte	0x04, 0x05
        /*07c2*/ 	.short	(.L_334 - .L_333)
.L_333:
        /*07c4*/ 	.word	0x00000080
        /*07c8*/ 	.word	0x00000001
        /*07cc*/ 	.word	0x00000001


	//----- nvinfo : EIATTR_CRS_STACK_SIZE
	.align		4
.L_334:
        /*07d0*/ 	.byte	0x04, 0x1e
        /*07d2*/ 	.short	(.L_336 - .L_335)
.L_335:
        /*07d4*/ 	.word	0x00000000
.L_336:


//--------------------- .nv.info._ZN7cutlass13device_kernelIN5flash19enable_sm80_to_sm89INS1_16FlashAttnFwdSm80INS1_25CollectiveMainloopFwdSm80ILi4ELi1ELb0EN4cute5tupleIJNS5_1CILi128EEENS7_ILi64EEES8_EEELi128ENS_6half_tEfNS_4arch4Sm80ELb0ELb0ELb1ELb1ELb1ELb1ELb1ELb0EEENS1_21CollectiveEpilogueFwdINS6_IJS8_S8_S9_EEENS6_IJNS7_ILi1EEESH_SH_EEESB_SD_Li128ELb1ELb1ELb0ELb0EEENS1_19SingleTileSchedulerILb1ELb0ELb1ELi128EEEEEEEEEvNT_6ParamsE --------------------------
	.section	.nv.info._ZN7cutlass13device_kernelIN5flash19enable_sm80_to_sm89INS1_16FlashAttnFwdSm80INS1_25CollectiveMainloopFwdSm80ILi4ELi1ELb0EN4cute5tupleIJNS5_1CILi128EEENS7_ILi64EEES8_EEELi128ENS_6half_tEfNS_4arch4Sm80ELb0ELb0ELb1ELb1ELb1ELb1ELb1ELb0EEENS1_21CollectiveEpilogueFwdINS6_IJS8_S8_S9_EEENS6_IJNS7_ILi1EEESH_SH_EEESB_SD_Li128ELb1ELb1ELb0ELb0EEENS1_19SingleTileSchedulerILb1ELb0ELb1ELi128EEEEEEEEEvNT_6ParamsE,"",@"SHT_CUDA_INFO"
	.sectionflags	@""
	.align	4


	//----- nvinfo : EIATTR_CUDA_API_VERSION
	.align		4
        /*0000*/ 	.byte	0x04, 0x37
        /*0002*/ 	.short	(.L_338 - .L_337)
.L_337:
        /*0004*/ 	.word	0x00000082


	//----- nvinfo : EIATTR_SW2861232_WAR
	.align		4
.L_338:
        /*0008*/ 	.byte	0x01, 0x35
	.zero		2


	//----- nvinfo : EIATTR_PARAM_CBANK
	.align		4
        /*000c*/ 	.byte	0x04, 0x0a
        /*000e*/ 	.short	(.L_340 - .L_339)
	.align		4
.L_339:
        /*0010*/ 	.word	index@(.nv.constant0._ZN7cutlass13device_kernelIN5flash19enable_sm80_to_sm89INS1_16FlashAttnFwdSm80INS1_25CollectiveMainloopFwdSm80ILi4ELi1ELb0EN4cute5tupleIJNS5_1CILi128EEENS7_ILi64EEES8_EEELi128ENS_6half_tEfNS_4arch4Sm80ELb0ELb0ELb1ELb1ELb1ELb1ELb1ELb0EEENS1_21CollectiveEpilogueFwdINS6_IJS8_S8_S9_EEENS6_IJNS7_ILi1EEESH_SH_EEESB_SD_Li128ELb1ELb1ELb0ELb0EEENS1_19SingleTileSchedulerILb1ELb0ELb1ELi128EEEEEEEEEvNT_6ParamsE)
        /*0014*/ 	.short	0x0160
        /*0016*/ 	.short	0x0418


	//----- nvinfo : EIATTR_CBANK_PARAM_SIZE
	.align		4
.L_340:
        /*0018*/ 	.byte	0x03, 0x19
        /*001a*/ 	.short	0x0418


	//----- nvinfo : EIATTR_KPARAM_INFO
	.align		4
        /*001c*/ 	.byte	0x04, 0x17
        /*001e*/ 	.short	(.L_342 - .L_341)
.L_341:
        /*0020*/ 	.word	0x00000000
        /*0024*/ 	.short	0x0000
        /*0026*/ 	.short	0x0000
        /*0028*/ 	.byte	0x00, 0xf0, 0x61, 0x10


	//----- nvinfo : EIATTR_MAXREG_COUNT
	.align		4
.L_342:
        /*002c*/ 	.byte	0x03, 0x1b
        /*002e*/ 	.short	0x00ff


	//----- nvinfo : EIATTR_NUM_BARRIERS
	.align		4
        /*0030*/ 	.byte	0x02, 0x4c
        /*0032*/ 	.byte	0x02
	.zero		1


	//----- nvinfo : EIATTR_ANNOTATIONS
	.align		4
        /*0034*/ 	.byte	0x04, 0x55
        /*0036*/ 	.short	(.L_344 - .L_343)


	//   ....[0]....
.L_343:
        /* <DEDUP_REMOVED lines=67> */


	//----- nvinfo : EIATTR_MERCURY_ISA_VERSION
	.align		4
.L_344:
        /*0450*/ 	.byte	0x03, 0x5f
        /*0452*/ 	.short	0x0000


	//----- nvinfo : EIATTR_INT_WARP_WIDE_INSTR_OFFSETS
	.align		4
        /*0454*/ 	.byte	0x04, 0x31
        /*0456*/ 	.short	(.L_346 - .L_345)


	//   ....[0]....
.L_345:
        /*0458*/ 	.word	0x00001250


	//----- nvinfo : EIATTR_COOP_GROUP_MASK_REGIDS
	.align		4
.L_346:
        /*045c*/ 	.byte	0x04, 0x29
        /*045e*/ 	.short	(.L_348 - .L_347)


	//   ....[0]....
.L_347:
        /*0460*/ 	.word	0xffffffff


	//   ....[1]....
        /*0464*/ 	.word	0xffffffff


	//   ....[2]....
        /*0468*/ 	.word	0xffffffff


	//   ....[3]....
        /*046c*/ 	.word	0xffffffff


	//   ....[4]....
        /*0470*/ 	.word	0xffffffff


	//   ....[5]....
        /*0474*/ 	.word	0xffffffff


	//   ....[6]....
        /*0478*/ 	.word	0xffffffff


	//   ....[7]....
        /*047c*/ 	.word	0xffffffff


	//   ....[8]....
        /*0480*/ 	.word	0xffffffff


	//   ....[9]....
        /*0484*/ 	.word	0xffffffff


	//   ....[10]....
        /*0488*/ 	.word	0xffffffff


	//   ....[11]....
        /*048c*/ 	.word	0xffffffff


	//   ....[12]....
        /*0490*/ 	.word	0xffffffff


	//   ....[13]....
        /*0494*/ 	.word	0xffffffff


	//   ....[14]....
        /*0498*/ 	.word	0xffffffff


	//   ....[15]....
        /*049c*/ 	.word	0xffffffff


	//   ....[16]....
        /*04a0*/ 	.word	0xffffffff


	//   ....[17]....
        /*04a4*/ 	.word	0xffffffff


	//   ....[18]....
        /*04a8*/ 	.word	0xffffffff


	//   ....[19]....
        /*04ac*/ 	.word	0xffffffff


	//   ....[20]....
        /*04b0*/ 	.word	0xffffffff


	//   ....[21]....
        /*04b4*/ 	.word	0xffffffff


	//   ....[22]....
        /*04b8*/ 	.word	0xffffffff


	//   ....[23]....
        /*04bc*/ 	.word	0xffffffff


	//   ....[24]....
        /*04c0*/ 	.word	0xffffffff


	//   ....[25]....
        /*04c4*/ 	.word	0xffffffff


	//   ....[26]....
        /*04c8*/ 	.word	0xffffffff


	//   ....[27]....
        /*04cc*/ 	.word	0xffffffff


	//   ....[28]....
        /*04d0*/ 	.word	0xffffffff


	//   ....[29]....
        /*04d4*/ 	.word	0xffffffff


	//   ....[30]....
        /*04d8*/ 	.word	0xffffffff


	//   ....[31]....
        /*04dc*/ 	.word	0xffffffff


	//   ....[32]....
        /*04e0*/ 	.word	0xffffffff


	//   ....[33]....
        /*04e4*/ 	.word	0xffffffff


	//   ....[34]....
        /*04e8*/ 	.word	0xffffffff


	//   ....[35]....
        /*04ec*/ 	.word	0xffffffff


	//   ....[36]....
        /*04f0*/ 	.word	0xffffffff


	//   ....[37]....
        /*04f4*/ 	.word	0xffffffff


	//   ....[38]....
        /*04f8*/ 	.word	0xffffffff


	//   ....[39]....
        /*04fc*/ 	.word	0xffffffff


	//   ....[40]....
        /*0500*/ 	.word	0xffffffff


	//   ....[41]....
        /*0504*/ 	.word	0xffffffff


	//   ....[42]....
        /*0508*/ 	.word	0xffffffff


	//   ....[43]....
        /*050c*/ 	.word	0xffffffff


	//   ....[44]....
        /*0510*/ 	.word	0xffffffff


	//   ....[45]....
        /*0514*/ 	.word	0xffffffff


	//   ....[46]....
        /*0518*/ 	.word	0xffffffff


	//   ....[47]....
        /*051c*/ 	.word	0xffffffff


	//   ....[48]....
        /*0520*/ 	.word	0xffffffff


	//   ....[49]....
        /*0524*/ 	.word	0xffffffff


	//   ....[50]....
        /*0528*/ 	.word	0xffffffff


	//   ....[51]....
        /*052c*/ 	.word	0xffffffff


	//   ....[52]....
        /*0530*/ 	.word	0xffffffff


	//   ....[53]....
        /*0534*/ 	.word	0xffffffff


	//   ....[54]....
        /*0538*/ 	.word	0xffffffff


	//   ....[55]....
        /*053c*/ 	.word	0xffffffff


	//   ....[56]....
        /*0540*/ 	.word	0xffffffff


	//   ....[57]....
        /*0544*/ 	.word	0xffffffff


	//   ....[58]....
        /*0548*/ 	.word	0xffffffff


	//   ....[59]....
        /*054c*/ 	.word	0xffffffff


	//   ....[60]....
        /*0550*/ 	.word	0xffffffff


	//   ....[61]....
        /*0554*/ 	.word	0xffffffff


	//   ....[62]....
        /*0558*/ 	.word	0xffffffff


	//   ....[63]....
        /*055c*/ 	.word	0xffffffff


	//   ....[64]....
        /*0560*/ 	.word	0xffffffff


	//   ....[65]....
        /*0564*/ 	.word	0xffffffff


	//   ....[66]....
        /*0568*/ 	.word	0xffffffff


	//   ....[67]....
        /*056c*/ 	.word	0xffffffff


	//   ....[68]....
        /*0570*/ 	.word	0xffffffff


	//   ....[69]....
        /*0574*/ 	.word	0xffffffff


	//   ....[70]....
        /*0578*/ 	.word	0xffffffff


	//   ....[71]....
        /*057c*/ 	.word	0xffffffff


	//   ....[72]....
        /*0580*/ 	.word	0xffffffff


	//   ....[73]....
        /*0584*/ 	.word	0xffffffff


	//   ....[74]....
        /*0588*/ 	.word	0xffffffff


	//   ....[75]....
        /*058c*/ 	.word	0xffffffff


	//   ....[76]....
        /*0590*/ 	.word	0xffffffff


	//   ....[77]....
        /*0594*/ 	.word	0xffffffff


	//   ....[78]....
        /*0598*/ 	.word	0xffffffff


	//   ....[79]....
        /*059c*/ 	.word	0xffffffff


	//   ....[80]....
        /*05a0*/ 	.word	0xffffffff


	//   ....[81]....
        /*05a4*/ 	.word	0xffffffff


	//   ....[82]....
        /*05a8*/ 	.word	0xffffffff


	//   ....[83]....
        /*05ac*/ 	.word	0xffffffff


	//   ....[84]....
        /*05b0*/ 	.word	0xffffffff


	//   ....[85]....
        /*05b4*/ 	.word	0xffffffff


	//   ....[86]....
        /*05b8*/ 	.word	0xffffffff


	//   ....[87]....
        /*05bc*/ 	.word	0xffffffff


	//   ....[88]....
        /*05c0*/ 	.word	0xffffffff


	//   ....[89]....
        /*05c4*/ 	.word	0xffffffff


	//   ....[90]....
        /*05c8*/ 	.word	0xffffffff


	//   ....[91]....
        /*05cc*/ 	.word	0xffffffff


	//   ....[92]....
        /*05d0*/ 	.word	0xffffffff


	//   ....[93]....
        /*05d4*/ 	.word	0xffffffff


	//   ....[94]....
        /*05d8*/ 	.word	0xffffffff


	//   ....[95]....
        /*05dc*/ 	.word	0xffffffff


	//   ....[96]....
        /*05e0*/ 	.word	0xffffffff


	//   ....[97]....
        /*05e4*/ 	.word	0xffffffff


	//   ....[98]....
        /*05e8*/ 	.word	0xffffffff


	//   ....[99]....
        /*05ec*/ 	.word	0xffffffff


	//   ....[100]....
        /*05f0*/ 	.word	0xffffffff


	//   ....[101]....
        /*05f4*/ 	.word	0xffffffff


	//   ....[102]....
        /*05f8*/ 	.word	0xffffffff


	//   ....[103]....
        /*05fc*/ 	.word	0xffffffff


	//   ....[104]....
        /*0600*/ 	.word	0xffffffff


	//   ....[105]....
        /*0604*/ 	.word	0xffffffff


	//   ....[106]....
        /*0608*/ 	.word	0xffffffff


	//   ....[107]....
        /*060c*/ 	.word	0xffffffff


	//   ....[108]....
        /*0610*/ 	.word	0xffffffff


	//   ....[109]....
        /*0614*/ 	.word	0xffffffff


	//   ....[110]....
        /*0618*/ 	.word	0xffffffff


	//   ....[111]....
        /*061c*/ 	.word	0xffffffff


	//   ....[112]....
        /*0620*/ 	.word	0xffffffff


	//   ....[113]....
        /*0624*/ 	.word	0xffffffff


	//   ....[114]....
        /*0628*/ 	.word	0xffffffff


	//   ....[115]....
        /*062c*/ 	.word	0xffffffff


	//   ....[116]....
        /*0630*/ 	.word	0xffffffff


	//   ....[117]....
        /*0634*/ 	.word	0xffffffff


	//   ....[118]....
        /*0638*/ 	.word	0xffffffff


	//   ....[119]....
        /*063c*/ 	.word	0xffffffff


	//   ....[120]....
        /*0640*/ 	.word	0xffffffff


	//   ....[121]....
        /*0644*/ 	.word	0xffffffff


	//   ....[122]....
        /*0648*/ 	.word	0xffffffff


	//   ....[123]....
        /*064c*/ 	.word	0xffffffff


	//   ....[124]....
        /*0650*/ 	.word	0xffffffff


	//   ....[125]....
        /*0654*/ 	.word	0xffffffff


	//   ....[126]....
        /*0658*/ 	.word	0xffffffff


	//   ....[127]....
        /*065c*/ 	.word	0xffffffff


	//   ....[128]....
        /*0660*/ 	.word	0xffffffff


	//   ....[129]....
        /*0664*/ 	.word	0xffffffff


	//   ....[130]....
        /*0668*/ 	.word	0xffffffff


	//   ....[131]....
        /*066c*/ 	.word	0xffffffff


	//   ....[132]....
        /*0670*/ 	.word	0xffffffff


	//   ....[133]....
        /*0674*/ 	.word	0xffffffff


	//   ....[134]....
        /*0678*/ 	.word	0xffffffff


	//   ....[135]....
        /*067c*/ 	.word	0xffffffff


	//   ....[136]....
        /*0680*/ 	.word	0xffffffff


	//   ....[137]....
        /*0684*/ 	.word	0xffffffff


	//   ....[138]....
        /*0688*/ 	.word	0xffffffff


	//   ....[139]....
        /*068c*/ 	.word	0xffffffff


	//   ....[140]....
        /*0690*/ 	.word	0xffffffff


	//   ....[141]....
        /*0694*/ 	.word	0xffffffff


	//   ....[142]....
        /*0698*/ 	.word	0xffffffff


	//   ....[143]....
        /*069c*/ 	.word	0xffffffff


	//   ....[144]....
        /*06a0*/ 	.word	0xffffffff


	//   ....[145]....
        /*06a4*/ 	.word	0xffffffff


	//   ....[146]....
        /*06a8*/ 	.word	0xffffffff


	//   ....[147]....
        /*06ac*/ 	.word	0xffffffff


	//   ....[148]....
        /*06b0*/ 	.word	0xffffffff


	//   ....[149]....
        /*06b4*/ 	.word	0xffffffff


	//   ....[150]....
        /*06b8*/ 	.word	0xffffffff


	//   ....[151]....
        /*06bc*/ 	.word	0xffffffff


	//   ....[152]....
        /*06c0*/ 	.word	0xffffffff


	//----- nvinfo : EIATTR_COOP_GROUP_INSTR_OFFSETS
	.align		4
.L_348:
        /*06c4*/ 	.byte	0x04, 0x28
        /*06c6*/ 	.short	(.L_350 - .L_349)


	//   ....[0]....
.L_349:
        /*06c8*/ 	.word	0x000000a0


	//   ....[1]....
        /*06cc*/ 	.word	0x00002890


	//   ....[2]....
        /*06d0*/ 	.word	0x000028e0


	//   ....[3]....
        /*06d4*/ 	.word	0x000030b0


	//   ....[4]....
        /*06d8*/ 	.word	0x000030d0


	//   ....[5]....
        /*06dc*/ 	.word	0x00003820


	//   ....[6]....
        /*06e0*/ 	.word	0x00003840


	//   ....[7]....
        /*06e4*/ 	.word	0x00003f90


	//   ....[8]....
        /*06e8*/ 	.word	0x00003fa0


	//   ....[9]....
        /*06ec*/ 	.word	0x00004820


	//   ....[10]....
        /*06f0*/ 	.word	0x00004870


	//   ....[11]....
        /*06f4*/ 	.word	0x000055b0


	//   ....[12]....
        /*06f8*/ 	.word	0x000055e0


	//   ....[13]....
        /*06fc*/ 	.word	0x00005d60


	//   ....[14]....
        /*0700*/ 	.word	0x00005d90


	//   ....[15]....
        /*0704*/ 	.word	0x00006510


	//   ....[16]....
        /*0708*/ 	.word	0x00006530


	//   ....[17]....
        /*070c*/ 	.word	0x00006cd0


	//   ....[18]....
        /*0710*/ 	.word	0x00006d00


	//   ....[19]....
        /*0714*/ 	.word	0x00006e10


	//   ....[20]....
        /*0718*/ 	.word	0x00006e40


	//   ....[21]....
        /*071c*/ 	.word	0x00006f10


	//   ....[22]....
        /*0720*/ 	.word	0x00006f40


	//   ....[23]....
        /*0724*/ 	.word	0x00007010


	//   ....[24]....
        /*0728*/ 	.word	0x00007030


	//   ....[25]....
        /*072c*/ 	.word	0x000075c0


	//   ....[26]....
        /*0730*/ 	.word	0x000075e0


	//   ....[27]....
        /*0734*/ 	.word	0x000076b0


	//   ....[28]....
        /*0738*/ 	.word	0x000076e0


	//   ....[29]....
        /*073c*/ 	.word	0x000077b0


	//   ....[30]....
        /*0740*/ 	.word	0x000077e0


	//   ....[31]....
        /*0744*/ 	.word	0x000078b0


	//   ....[32]....
        /*0748*/ 	.word	0x000078e0


	//   ....[33]....
        /*074c*/ 	.word	0x000086e0


	//   ....[34]....
        /*0750*/ 	.word	0x00008730


	//   ....[35]....
        /*0754*/ 	.word	0x00008760


	//   ....[36]....
        /*0758*/ 	.word	0x00008790


	//   ....[37]....
        /*075c*/ 	.word	0x000087c0


	//   ....[38]....
        /*0760*/ 	.word	0x000087f0


	//   ....[39]....
        /*0764*/ 	.word	0x00008840


	//   ....[40]....
        /*0768*/ 	.word	0x00008970


	//   ....[41]....
        /*076c*/ 	.word	0x00008a40


	//   ....[42]....
        /*0770*/ 	.word	0x00008a80


	//   ....[43]....
        /*0774*/ 	.word	0x00008ab0


	//   ....[44]....
        /*0778*/ 	.word	0x00008ad0


	//   ....[45]....
        /*077c*/ 	.word	0x00008bc0


	//   ....[46]....
        /*0780*/ 	.word	0x00008c00


	//   ....[47]....
        /*0784*/ 	.word	0x00008d10


	//   ....[48]....
        /*0788*/ 	.word	0x00008d40


	//   ....[49]....
        /*078c*/ 	.word	0x000090b0


	//   ....[50]....
        /*0790*/ 	.word	0x000090f0


	//   ....[51]....
        /*0794*/ 	.word	0x00009100


	//   ....[52]....
        /*0798*/ 	.word	0x00009110


	//   ....[53]....
        /*079c*/ 	.word	0x000091f0


	//   ....[54]....
        /*07a0*/ 	.word	0x00009200


	//   ....[55]....
        /*07a4*/ 	.word	0x00009220


	//   ....[56]....
        /*07a8*/ 	.word	0x00009240


	//   ....[57]....
        /*07ac*/ 	.word	0x0000fba0


	//   ....[58]....
        /*07b0*/ 	.word	0x0000fbd0


	//   ....[59]....
        /*07b4*/ 	.word	0x0000fc00


	//   ....[60]....
        /*07b8*/ 	.word	0x0000fc10


	//   ....[61]....
        /*07bc*/ 	.word	0x0000fc20


	//   ....[62]....
        /*07c0*/ 	.word	0x0000fc30


	//   ....[63]....
        /*07c4*/ 	.word	0x0000fc40


	//   ....[64]....
        /*07c8*/ 	.word	0x0000fc80


	//   ....[65]....
        /*07cc*/ 	.word	0x00011720


	//   ....[66]....
        /*07d0*/ 	.word	0x00011740


	//   ....[67]....
        /*07d4*/ 	.word	0x00011750


	//   ....[68]....
        /*07d8*/ 	.word	0x00011760


	//   ....[69]....
        /*07dc*/ 	.word	0x00011770


	//   ....[70]....
        /*07e0*/ 	.word	0x00011780


	//   ....[71]....
        /*07e4*/ 	.word	0x00011790


	//   ....[72]....
        /*07e8*/ 	.word	0x000117b0


	//   ....[73]....
        /*07ec*/ 	.word	0x000121c0


	//   ....[74]....
        /*07f0*/ 	.word	0x00012290


	//   ....[75]....
        /*07f4*/ 	.word	0x00012440


	//   ....[76]....
        /*07f8*/ 	.word	0x00012460


	//   ....[77]....
        /*07fc*/ 	.word	0x00012870


	//   ....[78]....
        /*0800*/ 	.word	0x00012910


	//   ....[79]....
        /*0804*/ 	.word	0x00012960


	//   ....[80]....
        /*0808*/ 	.word	0x00012a70


	//   ....[81]....
        /*080c*/ 	.word	0x00015840


	//   ....[82]....
        /*0810*/ 	.word	0x00015850


	//   ....[83]....
        /*0814*/ 	.word	0x00015860


	//   ....[84]....
        /*0818*/ 	.word	0x00015870


	//   ....[85]....
        /*081c*/ 	.word	0x00015880


	//   ....[86]....
        /*0820*/ 	.word	0x00015890


	//   ....[87]....
        /*0824*/ 	.word	0x000158a0


	//   ....[88]....
        /*0828*/ 	.word	0x000158d0


	//   ....[89]....
        /*082c*/ 	.word	0x00015cb0


	//   ....[90]....
        /*0830*/ 	.word	0x00015cd0


	//   ....[91]....
        /*0834*/ 	.word	0x00015cf0


	//   ....[92]....
        /*0838*/ 	.word	0x00015d10


	//   ....[93]....
        /*083c*/ 	.word	0x00015d60


	//   ....[94]....
        /*0840*/ 	.word	0x00015dd0


	//   ....[95]....
        /*0844*/ 	.word	0x00015e80


	//   ....[96]....
        /*0848*/ 	.word	0x00015ea0


	//   ....[97]....
        /*084c*/ 	.word	0x00017670


	//   ....[98]....
        /*0850*/ 	.word	0x000176a0


	//   ....[99]....
        /*0854*/ 	.word	0x00017710


	//   ....[100]....
        /*0858*/ 	.word	0x00017760


	//   ....[101]....
        /*085c*/ 	.word	0x000177a0


	//   ....[102]....
        /*0860*/ 	.word	0x00017890


	//   ....[103]....
        /*0864*/ 	.word	0x000178a0


	//   ....[104]....
        /*0868*/ 	.word	0x00017e70


	//   ....[105]....
        /*086c*/ 	.word	0x0001a830


	//   ....[106]....
        /*0870*/ 	.word	0x0001a840


	//   ....[107]....
        /*0874*/ 	.word	0x0001a850


	//   ....[108]....
        /*0878*/ 	.word	0x0001a860


	//   ....[109]....
        /*087c*/ 	.word	0x0001a890


	//   ....[110]....
        /*0880*/ 	.word	0x0001a8b0


	//   ....[111]....
        /*0884*/ 	.word	0x0001a8d0


	//   ....[112]....
        /*0888*/ 	.word	0x0001a8e0


	//   ....[113]....
        /*088c*/ 	.word	0x0001c560


	//   ....[114]....
        /*0890*/ 	.word	0x0001c5a0


	//   ....[115]....
        /*0894*/ 	.word	0x0001c5d0


	//   ....[116]....
        /*0898*/ 	.word	0x0001c600


	//   ....[117]....
        /*089c*/ 	.word	0x0001c640


	//   ....[118]....
        /*08a0*/ 	.word	0x0001c680


	//   ....[119]....
        /*08a4*/ 	.word	0x0001c6a0


	//   ....[120]....
        /*08a8*/ 	.word	0x0001c6b0


	//   ....[121]....
        /*08ac*/ 	.word	0x0001c870


	//   ....[122]....
        /*08b0*/ 	.word	0x0001c880


	//   ....[123]....
        /*08b4*/ 	.word	0x0001c980


	//   ....[124]....
        /*08b8*/ 	.word	0x0001c9b0


	//   ....[125]....
        /*08bc*/ 	.word	0x0001ca90


	//   ....[126]....
        /*08c0*/ 	.word	0x0001cac0


	//   ....[127]....
        /*08c4*/ 	.word	0x0001cba0


	//   ....[128]....
        /*08c8*/ 	.word	0x0001cbd0


	//   ....[129]....
        /*08cc*/ 	.word	0x0001ccb0


	//   ....[130]....
        /*08d0*/ 	.word	0x0001cce0


	//   ....[131]....
        /*08d4*/ 	.word	0x0001cdc0


	//   ....[132]....
        /*08d8*/ 	.word	0x0001cdf0


	//   ....[133]....
        /*08dc*/ 	.word	0x0001ced0


	//   ....[134]....
        /*08e0*/ 	.word	0x0001cf00


	//   ....[135]....
        /*08e4*/ 	.word	0x0001cfe0


	//   ....[136]....
        /*08e8*/ 	.word	0x0001d000


	//   ....[137]....
        /*08ec*/ 	.word	0x0001d8c0


	//   ....[138]....
        /*08f0*/ 	.word	0x0001d8d0


	//   ....[139]....
        /*08f4*/ 	.word	0x0001d9a0


	//   ....[140]....
        /*08f8*/ 	.word	0x0001d9d0


	//   ....[141]....
        /*08fc*/ 	.word	0x0001daa0


	//   ....[142]....
        /*0900*/ 	.word	0x0001dad0


	//   ....[143]....
        /*0904*/ 	.word	0x0001dba0


	//   ....[144]....
        /*0908*/ 	.word	0x0001dbd0


	//   ....[145]....
        /*090c*/ 	.word	0x0001dca0


	//   ....[146]....
        /*0910*/ 	.word	0x0001dcd0


	//   ....[147]....
        /*0914*/ 	.word	0x0001dda0


	//   ....[148]....
        /*0918*/ 	.word	0x0001ddd0


	//   ....[149]....
        /*091c*/ 	.word	0x0001dea0


	//   ....[150]....
        /*0920*/ 	.word	0x0001ded0


	//   ....[151]....
        /*0924*/ 	.word	0x0001dfa0


	//   ....[152]....
        /*0928*/ 	.word	0x0001dfc0


	//----- nvinfo : EIATTR_EXIT_INSTR_OFFSETS
	.align		4
.L_350:
        /*092c*/ 	.byte	0x04, 0x1c
        /*092e*/ 	.short	(.L_352 - .L_351)


	//   ....[0]....
.L_351:
        /*0930*/ 	.word	0x00000450


	//   ....[1]....
        /*0934*/ 	.word	0x0001d010


	//   ....[2]....
        /*0938*/ 	.word	0x0001d070


	//   ....[3]....
        /*093c*/ 	.word	0x0001d0d0


	//   ....[4]....
        /*0940*/ 	.word	0x0001dfd0


	//   ....[5]....
        /*0944*/ 	.word	0x0001e020


	//   ....[6]....
        /*0948*/ 	.word	0x0001e080


	//----- nvinfo : EIATTR_CTAIDZ_USED
	.align		4
.L_352:
        /*094c*/ 	.byte	0x01, 0x04
	.zero		2


	//----- nvinfo : EIATTR_MAX_THREADS
	.align		4
        /*0950*/ 	.byte	0x04, 0x05
        /*0952*/ 	.short	(.L_354 - .L_353)
.L_353:
        /*0954*/ 	.word	0x00000080
        /*0958*/ 	.word	0x00000001
        /*095c*/ 	.word	0x00000001


	//----- nvinfo : EIATTR_CRS_STACK_SIZE
	.align		4
.L_354:
        /*0960*/ 	.byte	0x04, 0x1e
        /*0962*/ 	.short	(.L_356 - .L_355)
.L_355:
        /*0964*/ 	.word	0x00000000
.L_356:


//--------------------- .nv.info._ZN7cutlass13device_kernelIN5flash19enable_sm80_to_sm89INS1_16FlashAttnFwdSm80INS1_25CollectiveMainloopFwdSm80ILi4ELi1ELb0EN4cute5tupleIJNS5_1CILi128EEENS7_ILi48EEES8_EEELi128ENS_6half_tEfNS_4arch4Sm80ELb0ELb1ELb1ELb0ELb1ELb0ELb1ELb0EEENS1_21CollectiveEpilogueFwdINS6_IJS8_S8_S9_EEENS6_IJNS7_ILi1EEESH_SH_EEESB_SD_Li128ELb0ELb1ELb0ELb0EEENS1_19SingleTileSchedulerILb0ELb0ELb1ELi128EEEEEEEEEvNT_6ParamsE --------------------------
	.section	.nv.info._ZN7cutlass13device_kernelIN5flash19enable_sm80_to_sm89INS1_16FlashAttnFwdSm80INS1_25CollectiveMainloopFwdSm80ILi4ELi1ELb0EN4cute5tupleIJNS5_1CILi128EEENS7_ILi48EEES8_EEELi128ENS_6half_tEfNS_4arch4Sm80ELb0ELb1ELb1ELb0ELb1ELb0ELb1ELb0EEENS1_21CollectiveEpilogueFwdINS6_IJS8_S8_S9_EEENS6_IJNS7_ILi1EEESH_SH_EEESB_SD_Li128ELb0ELb1ELb0ELb0EEENS1_19SingleTileSchedulerILb0ELb0ELb1ELi128EEEEEEEEEvNT_6ParamsE,"",@"SHT_CUDA_INFO"
	.sectionflags	@""
	.align	4


	//----- nvinfo : EIATTR_CUDA_API_VERSION
	.align		4
        /*0000*/ 	.byte	0x04, 0x37
        /*0002*/ 	.short	(.L_358 - .L_357)
.L_357:
        /*0004*/ 	.word	0x00000082


	//----- nvinfo : EIATTR_SW2861232_WAR
	.align		4
.L_358:
        /*0008*/ 	.byte	0x01, 0x35
	.zero		2


	//----- nvinfo : EIATTR_PARAM_CBANK
	.align		4
        /*000c*/ 	.byte	0x04, 0x0a
        /*000e*/ 	.short	(.L_360 - .L_359)
	.align		4
.L_359:
        /*0010*/ 	.word	index@(.nv.constant0._ZN7cutlass13device_kernelIN5flash19enable_sm80_to_sm89INS1_16FlashAttnFwdSm80INS1_25CollectiveMainloopFwdSm80ILi4ELi1ELb0EN4cute5tupleIJNS5_1CILi128EEENS7_ILi48EEES8_EEELi128ENS_6half_tEfNS_4arch4Sm80ELb0ELb1ELb1ELb0ELb1ELb0ELb1ELb0EEENS1_21CollectiveEpilogueFwdINS6_IJS8_S8_S9_EEENS6_IJNS7_ILi1EEESH_SH_EEESB_SD_Li128ELb0ELb1ELb0ELb0EEENS1_19SingleTileSchedulerILb0ELb0ELb1ELi128EEEEEEEEEvNT_6ParamsE)
        /*0014*/ 	.short	0x0160
        /*0016*/ 	.short	0x0418


	//----- nvinfo : EIATTR_CBANK_PARAM_SIZE
	.align		4
.L_360:
        /*0018*/ 	.byte	0x03, 0x19
        /*001a*/ 	.short	0x0418


	//----- nvinfo : EIATTR_KPARAM_INFO
	.align		4
        /*001c*/ 	.byte	0x04, 0x17
        /*001e*/ 	.short	(.L_362 - .L_361)
.L_361:
        /*0020*/ 	.word	0x00000000
        /*0024*/ 	.short	0x0000
        /*0026*/ 	.short	0x0000
        /*0028*/ 	.byte	0x00, 0xf0, 0x61, 0x10


	//----- nvinfo : EIATTR_MAXREG_COUNT
	.align		4
.L_362:
        /*002c*/ 	.byte	0x03, 0x1b
        /*002e*/ 	.short	0x00ff


	//----- nvinfo : EIATTR_NUM_BARRIERS
	.align		4
        /*0030*/ 	.byte	0x02, 0x4c
        /*0032*/ 	.byte	0x02
	.zero		1


	//----- nvinfo : EIATTR_ANNOTATIONS
	.align		4
        /*0034*/ 	.byte	0x04, 0x55
        /*0036*/ 	.short	(.L_364 - .L_363)


	//   ....[0]....
.L_363:
        /* <DEDUP_REMOVED lines=47> */


	//----- nvinfo : EIATTR_MERCURY_ISA_VERSION
	.align		4
.L_364:
        /*0318*/ 	.byte	0x03, 0x5f
        /*031a*/ 	.short	0x0000


	//----- nvinfo : EIATTR_COOP_GROUP_MASK_REGIDS
	.align		4
        /*031c*/ 	.byte	0x04, 0x29
        /*031e*/ 	.short	(.L_366 - .L_365)


	//   ....[0]....
.L_365:
        /*0320*/ 	.word	0xffffffff


	//   ....[1]....
        /*0324*/ 	.word	0xffffffff


	//   ....[2]....
        /*0328*/ 	.word	0xffffffff


	//   ....[3]....
        /*032c*/ 	.word	0xffffffff


	//   ....[4]....
        /*0330*/ 	.word	0xffffffff


	//   ....[5]....
        /*0334*/ 	.word	0xffffffff


	//   ....[6]....
        /*0338*/ 	.word	0xffffffff


	//   ....[7]....
        /*033c*/ 	.word	0xffffffff


	//   ....[8]....
        /*0340*/ 	.word	0xffffffff


	//   ....[9]....
        /*0344*/ 	.word	0xffffffff


	//   ....[10]....
        /*0348*/ 	.word	0xffffffff


	//   ....[11]....
        /*034c*/ 	.word	0xffffffff


	//   ....[12]....
        /*0350*/ 	.word	0xffffffff


	//   ....[13]....
        /*0354*/ 	.word	0xffffffff


	//   ....[14]....
        /*0358*/ 	.word	0xffffffff


	//   ....[15]....
        /*035c*/ 	.word	0xffffffff


	//   ....[16]....
        /*0360*/ 	.word	0xffffffff


	//   ....[17]....
        /*0364*/ 	.word	0xffffffff


	//   ....[18]....
        /*0368*/ 	.word	0xffffffff


	//   ....[19]....
        /*036c*/ 	.word	0xffffffff


	//   ....[20]....
        /*0370*/ 	.word	0xffffffff


	//   ....[21]....
        /*0374*/ 	.word	0xffffffff


	//   ....[22]....
        /*0378*/ 	.word	0xffffffff


	//   ....[23]....
        /*037c*/ 	.word	0xffffffff


	//   ....[24]....
        /*0380*/ 	.word	0xffffffff


	//   ....[25]....
        /*0384*/ 	.word	0xffffffff


	//   ....[26]....
        /*0388*/ 	.word	0xffffffff


	//   ....[27]....
        /*038c*/ 	.word	0xffffffff


	//   ....[28]....
        /*0390*/ 	.word	0xffffffff


	//   ....[29]....
        /*0394*/ 	.word	0xffffffff


	//   ....[30]....
        /*0398*/ 	.word	0xffffffff


	//   ....[31]....
        /*039c*/ 	.word	0xffffffff


	//   ....[32]....
        /*03a0*/ 	.word	0xffffffff


	//   ....[33]....
        /*03a4*/ 	.word	0xffffffff


	//   ....[34]....
        /*03a8*/ 	.word	0xffffffff


	//   ....[35]....
        /*03ac*/ 	.word	0xffffffff


	//   ....[36]....
        /*03b0*/ 	.word	0xffffffff


	//   ....[37]....
        /*03b4*/ 	.word	0xffffffff


	//   ....[38]....
        /*03b8*/ 	.word	0xffffffff


	//   ....[39]....
        /*03bc*/ 	.word	0xffffffff


	//   ....[40]....
        /*03c0*/ 	.word	0xffffffff


	//   ....[41]....
        /*03c4*/ 	.word	0xffffffff


	//   ....[42]....
        /*03c8*/ 	.word	0xffffffff


	//   ....[43]....
        /*03cc*/ 	.word	0xffffffff


	//   ....[44]....
        /*03d0*/ 	.word	0xffffffff


	//   ....[45]....
        /*03d4*/ 	.word	0xffffffff


	//   ....[46]....
        /*03d8*/ 	.word	0xffffffff


	//   ....[47]....
        /*03dc*/ 	.word	0xffffffff


	//   ....[48]....
        /*03e0*/ 	.word	0xffffffff


	//   ....[49]....
        /*03e4*/ 	.word	0xffffffff


	//   ....[50]....
        /*03e8*/ 	.word	0xffffffff


	//   ....[51]....
        /*03ec*/ 	.word	0xffffffff


	//   ....[52]....
        /*03f0*/ 	.word	0xffffffff


	//   ....[53]....
        /*03f4*/ 	.word	0xffffffff


	//   ....[54]....
        /*03f8*/ 	.word	0xffffffff


	//   ....[55]....
        /*03fc*/ 	.word	0xffffffff


	//   ....[56]....
        /*0400*/ 	.word	0xffffffff


	//   ....[57]....
        /*0404*/ 	.word	0xffffffff


	//   ....[58]....
        /*0408*/ 	.word	0xffffffff


	//   ....[59]....
        /*040c*/ 	.word	0xffffffff


	//   ....[60]....
        /*0410*/ 	.word	0xffffffff


	//   ....[61]....
        /*0414*/ 	.word	0xffffffff


	//   ....[62]....
        /*0418*/ 	.word	0xffffffff


	//   ....[63]....
        /*041c*/ 	.word	0xffffffff


	//   ....[64]....
        /*0420*/ 	.word	0xffffffff


	//   ....[65]....
        /*0424*/ 	.word	0xffffffff


	//   ....[66]....
        /*0428*/ 	.word	0xffffffff


	//   ....[67]....
        /*042c*/ 	.word	0xffffffff


	//   ....[68]....
        /*0430*/ 	.word	0xffffffff


	//   ....[69]....
        /*0434*/ 	.word	0xffffffff


	//   ....[70]....
        /*0438*/ 	.word	0xffffffff


	//   ....[71]....
        /*043c*/ 	.word	0xffffffff


	//   ....[72]....
        /*0440*/ 	.word	0xffffffff


	//   ....[73]....
        /*0444*/ 	.word	0xffffffff


	//   ....[74]....
        /*0448*/ 	.word	0xffffffff


	//   ....[75]....
        /*044c*/ 	.word	0xffffffff


	//   ....[76]....
        /*0450*/ 	.word	0xffffffff


	//   ....[77]....
        /*0454*/ 	.word	0xffffffff


	//   ....[78]....
        /*0458*/ 	.word	0xffffffff


	//   ....[79]....
        /*045c*/ 	.word	0xffffffff


	//   ....[80]....
        /*0460*/ 	.word	0xffffffff


	//   ....[81]....
        /*0464*/ 	.word	0xffffffff


	//   ....[82]....
        /*0468*/ 	.word	0xffffffff


	//   ....[83]....
        /*046c*/ 	.word	0xffffffff


	//   ....[84]....
        /*0470*/ 	.word	0xffffffff


	//   ....[85]....
        /*0474*/ 	.word	0xffffffff


	//   ....[86]....
        /*0478*/ 	.word	0xffffffff


	//   ....[87]....
        /*047c*/ 	.word	0xffffffff


	//   ....[88]....
        /*0480*/ 	.word	0xffffffff


	//   ....[89]....
        /*0484*/ 	.word	0xffffffff


	//   ....[90]....
        /*0488*/ 	.word	0xffffffff


	//   ....[91]....
        /*048c*/ 	.word	0xffffffff


	//   ....[92]....
        /*0490*/ 	.word	0xffffffff


	//   ....[93]....
        /*0494*/ 	.word	0xffffffff


	//   ....[94]....
        /*0498*/ 	.word	0xffffffff


	//   ....[95]....
        /*049c*/ 	.word	0xffffffff


	//   ....[96]....
        /*04a0*/ 	.word	0xffffffff


	//   ....[97]....
        /*04a4*/ 	.word	0xffffffff


	//   ....[98]....
        /*04a8*/ 	.word	0xffffffff


	//   ....[99]....
        /*04ac*/ 	.word	0xffffffff


	//   ....[100]....
        /*04b0*/ 	.word	0xffffffff


	//   ....[101]....
        /*04b4*/ 	.word	0xffffffff


	//   ....[102]....
        /*04b8*/ 	.word	0xffffffff


	//   ....[103]....
        /*04bc*/ 	.word	0xffffffff


	//   ....[104]....
        /*04c0*/ 	.word	0xffffffff


	//   ....[105]....
        /*04c4*/ 	.word	0xffffffff


	//   ....[106]....
        /*04c8*/ 	.word	0xffffffff


	//   ....[107]....
        /*04cc*/ 	.word	0xffffffff


	//   ....[108]....
        /*04d0*/ 	.word	0xffffffff


	//   ....[109]....
        /*04d4*/ 	.word	0xffffffff


	//   ....[110]....
        /*04d8*/ 	.word	0xffffffff


	//   ....[111]....
        /*04dc*/ 	.word	0xffffffff


	//   ....[112]....
        /*04e0*/ 	.word	0xffffffff


	//   ....[113]....
        /*04e4*/ 	.word	0xffffffff


	//   ....[114]....
        /*04e8*/ 	.word	0xffffffff


	//   ....[115]....
        /*04ec*/ 	.word	0xffffffff


	//   ....[116]....
        /*04f0*/ 	.word	0xffffffff


	//   ....[117]....
        /*04f4*/ 	.word	0xffffffff


	//   ....[118]....
        /*04f8*/ 	.word	0xffffffff


	//   ....[119]....
        /*04fc*/ 	.word	0xffffffff


	//   ....[120]....
        /*0500*/ 	.word	0xffffffff


	//   ....[121]....
        /*0504*/ 	.word	0xffffffff


	//   ....[122]....
        /*0508*/ 	.word	0xffffffff


	//   ....[123]....
        /*050c*/ 	.word	0xffffffff


	//   ....[124]....
        /*0510*/ 	.word	0xffffffff


	//   ....[125]....
        /*0514*/ 	.word	0xffffffff


	//   ....[126]....
        /*0518*/ 	.word	0xffffffff


	//   ....[127]....
        /*051c*/ 	.word	0xffffffff


	//   ....[128]....
        /*0520*/ 	.word	0xffffffff


	//   ....[129]....
        /*0524*/ 	.word	0xffffffff


	//   ....[130]....
        /*0528*/ 	.word	0xffffffff


	//   ....[131]....
        /*052c*/ 	.word	0xffffffff


	//   ....[132]....
        /*0530*/ 	.word	0xffffffff


	//   ....[133]....
        /*0534*/ 	.word	0xffffffff


	//   ....[134]....
        /*0538*/ 	.word	0xffffffff


	//   ....[135]....
        /*053c*/ 	.word	0xffffffff


	//   ....[136]....
        /*0540*/ 	.word	0xffffffff


	//   ....[137]....
        /*0544*/ 	.word	0xffffffff


	//   ....[138]....
        /*0548*/ 	.word	0xffffffff


	//   ....[139]....
        /*054c*/ 	.word	0xffffffff


	//   ....[140]....
        /*0550*/ 	.word	0xffffffff


	//   ....[141]....
        /*0554*/ 	.word	0xffffffff


	//   ....[142]....
        /*0558*/ 	.word	0xffffffff


	//   ....[143]....
        /*055c*/ 	.word	0xffffffff


	//   ....[144]....
        /*0560*/ 	.word	0xffffffff


	//   ....[145]....
        /*0564*/ 	.word	0xffffffff


	//   ....[146]....
        /*0568*/ 	.word	0xffffffff


	//   ....[147]....
        /*056c*/ 	.word	0xffffffff


	//   ....[148]....
        /*0570*/ 	.word	0xffffffff


	//   ....[149]....
        /*0574*/ 	.word	0xffffffff


	//   ....[150]....
        /*0578*/ 	.word	0xffffffff


	//   ....[151]....
        /*057c*/ 	.word	0xffffffff


	//   ....[152]....
        /*0580*/ 	.word	0xffffffff


	//   ....[153]....
        /*0584*/ 	.word	0xffffffff


	//   ....[154]....
        /*0588*/ 	.word	0xffffffff


	//   ....[155]....
        /*058c*/ 	.word	0xffffffff


	//   ....[156]....
        /*0590*/ 	.word	0xffffffff


	//   ....[157]....
        /*0594*/ 	.word	0xffffffff


	//   ....[158]....
        /*0598*/ 	.word	0xffffffff


	//   ....[159]....
        /*059c*/ 	.word	0xffffffff


	//   ....[160]....
        /*05a0*/ 	.word	0xffffffff


	//   ....[161]....
        /*05a4*/ 	.word	0xffffffff


	//----- nvinfo : EIATTR_COOP_GROUP_INSTR_OFFSETS
	.align		4
.L_366:
        /*05a8*/ 	.byte	0x04, 0x28
        /*05aa*/ 	.short	(.L_368 - .L_367)


	//   ....[0]....
.L_367:
        /*05ac*/ 	.word	0x000011e0


	//   ....[1]....
        /*05b0*/ 	.word	0x00001220


	//   ....[2]....
        /*05b4*/ 	.word	0x00001250


	//   ....[3]....
        /*05b8*/ 	.word	0x00001280


	//   ....[4]....
        /*05bc*/ 	.word	0x000012c0


	//   ....[5]....
        /*05c0*/ 	.word	0x000012e0


	//   ....[6]....
        /*05c4*/ 	.word	0x00001300


	//   ....[7]....
        /*05c8*/ 	.word	0x00001320


	//   ....[8]....
        /*05cc*/ 	.word	0x00001330


	//   ....[9]....
        /*05d0*/ 	.word	0x00001350


	//   ....[10]....
        /*05d4*/ 	.word	0x000014c0


	//   ....[11]....
        /*05d8*/ 	.word	0x000014e0


	//   ....[12]....
        /*05dc*/ 	.word	0x000015c0


	//   ....[13]....
        /*05e0*/ 	.word	0x000015d0


	//   ....[14]....
        /*05e4*/ 	.word	0x000015f0


	//   ....[15]....
        /*05e8*/ 	.word	0x00001610


	//   ....[16]....
        /*05ec*/ 	.word	0x00001a40


	//   ....[17]....
        /*05f0*/ 	.word	0x00001a60


	//   ....[18]....
        /*05f4*/ 	.word	0x00001a80


	//   ....[19]....
        /*05f8*/ 	.word	0x00001a90


	//   ....[20]....
        /*05fc*/ 	.word	0x00001aa0


	//   ....[21]....
        /*0600*/ 	.word	0x00001ab0


	//   ....[22]....
        /*0604*/ 	.word	0x00001db0


	//   ....[23]....
        /*0608*/ 	.word	0x00001de0


	//   ....[24]....
        /*060c*/ 	.word	0x00001e10


	//   ....[25]....
        /*0610*/ 	.word	0x00001e30


	//   ....[26]....
        /*0614*/ 	.word	0x00001e60


	//   ....[27]....
        /*0618*/ 	.word	0x00001e90


	//   ....[28]....
        /*061c*/ 	.word	0x00002c40


	//   ....[29]....
        /*0620*/ 	.word	0x00002c60


	//   ....[30]....
        /*0624*/ 	.word	0x00002c70


	//   ....[31]....
        /*0628*/ 	.word	0x00002c80


	//   ....[32]....
        /*062c*/ 	.word	0x00002c90


	//   ....[33]....
        /*0630*/ 	.word	0x00002ca0


	//   ....[34]....
        /*0634*/ 	.word	0x00003220


	//   ....[35]....
        /*0638*/ 	.word	0x000039f0


	//   ....[36]....
        /*063c*/ 	.word	0x00004120


	//   ....[37]....
        /*0640*/ 	.word	0x00004850


	//   ....[38]....
        /*0644*/ 	.word	0x00004c90


	//   ....[39]....
        /*0648*/ 	.word	0x00004cd0


	//   ....[40]....
        /*064c*/ 	.word	0x00004e10


	//   ....[41]....
        /*0650*/ 	.word	0x00004e40


	//   ....[42]....
        /*0654*/ 	.word	0x00005250


	//   ....[43]....
        /*0658*/ 	.word	0x000053d0


	//   ....[44]....
        /*065c*/ 	.word	0x000053e0


	//   ....[45]....
        /*0660*/ 	.word	0x00005480


	//   ....[46]....
        /*0664*/ 	.word	0x000076c0


	//   ....[47]....
        /*0668*/ 	.word	0x000076d0


	//   ....[48]....
        /*066c*/ 	.word	0x000076e0


	//   ....[49]....
        /*0670*/ 	.word	0x000076f0


	//   ....[50]....
        /*0674*/ 	.word	0x00007700


	//   ....[51]....
        /*0678*/ 	.word	0x00007710


	//   ....[52]....
        /*067c*/ 	.word	0x00008870


	//   ....[53]....
        /*0680*/ 	.word	0x00008880


	//   ....[54]....
        /*0684*/ 	.word	0x00008890


	//   ....[55]....
        /*0688*/ 	.word	0x000088a0


	//   ....[56]....
        /*068c*/ 	.word	0x000088b0


	//   ....[57]....
        /*0690*/ 	.word	0x000088c0


	//   ....[58]....
        /*0694*/ 	.word	0x00008ae0


	//   ....[59]....
        /*0698*/ 	.word	0x00008d20


	//   ....[60]....
        /*069c*/ 	.word	0x00009350


	//   ....[61]....
        /*06a0*/ 	.word	0x00009960


	//   ....[62]....
        /*06a4*/ 	.word	0x0000a1a0


	//   ....[63]....
        /*06a8*/ 	.word	0x0000a2b0


	//   ....[64]....
        /*06ac*/ 	.word	0x0000a310


	//   ....[65]....
        /*06b0*/ 	.word	0x0000a360


	//   ....[66]....
        /*06b4*/ 	.word	0x0000a4b0


	//   ....[67]....
        /*06b8*/ 	.word	0x0000a5b0


	//   ....[68]....
        /*06bc*/ 	.word	0x0000a7e0


	//   ....[69]....
        /*06c0*/ 	.word	0x0000a900


	//   ....[70]....
        /*06c4*/ 	.word	0x0000ccd0


	//   ....[71]....
        /*06c8*/ 	.word	0x0000cce0


	//   ....[72]....
        /*06cc*/ 	.word	0x0000ccf0


	//   ....[73]....
        /*06d0*/ 	.word	0x0000cd00


	//   ....[74]....
        /*06d4*/ 	.word	0x0000cd10


	//   ....[75]....
        /*06d8*/ 	.word	0x0000cd20


	//   ....[76]....
        /*06dc*/ 	.word	0x0000de80


	//   ....[77]....
        /*06e0*/ 	.word	0x0000de90


	//   ....[78]....
        /*06e4*/ 	.word	0x0000dea0


	//   ....[79]....
        /*06e8*/ 	.word	0x0000deb0


	//   ....[80]....
        /*06ec*/ 	.word	0x0000dec0


	//   ....[81]....
        /*06f0*/ 	.word	0x0000ded0


	//   ....[82]....
        /*06f4*/ 	.word	0x0000e1f0


	//   ....[83]....
        /*06f8*/ 	.word	0x0000e230


	//   ....[84]....
        /*06fc*/ 	.word	0x0000e2d0


	//   ....[85]....
        /*0700*/ 	.word	0x0000e320


	//   ....[86]....
        /*0704*/ 	.word	0x0000e360


	//   ....[87]....
        /*0708*/ 	.word	0x0000e460


	//   ....[88]....
        /*070c*/ 	.word	0x0000e4f0


	//   ....[89]....
        /*0710*/ 	.word	0x0000e8d0


	//   ....[90]....
        /*0714*/ 	.word	0x00010750


	//   ....[91]....
        /*0718*/ 	.word	0x00010760


	//   ....[92]....
        /*071c*/ 	.word	0x00010780


	//   ....[93]....
        /*0720*/ 	.word	0x000107a0


	//   ....[94]....
        /*0724*/ 	.word	0x00010850


	//   ....[95]....
        /*0728*/ 	.word	0x00010860


	//   ....[96]....
        /*072c*/ 	.word	0x00011950


	//   ....[97]....
        /*0730*/ 	.word	0x00011960


	//   ....[98]....
        /*0734*/ 	.word	0x00011970


	//   ....[99]....
        /*0738*/ 	.word	0x00011980


	//   ....[100]....
        /*073c*/ 	.word	0x00011990


	//   ....[101]....
        /*0740*/ 	.word	0x000119a0


	//   ....[102]....
        /*0744*/ 	.word	0x00011bc0


	//   ....[103]....
        /*0748*/ 	.word	0x00011de0


	//   ....[104]....
        /*074c*/ 	.word	0x00012400


	//   ....[105]....
        /*0750*/ 	.word	0x00012a00


	//   ....[106]....
        /*0754*/ 	.word	0x00013240


	//   ....[107]....
        /*0758*/ 	.word	0x00013360


	//   ....[108]....
        /*075c*/ 	.word	0x000135f0


	//   ....[109]....
        /*0760*/ 	.word	0x00013790


	//   ....[110]....
        /*0764*/ 	.word	0x000137c0


	//   ....[111]....
        /*0768*/ 	.word	0x00013810


	//   ....[112]....
        /*076c*/ 	.word	0x00013870


	//   ....[113]....
        /*0770*/ 	.word	0x000138e0


	//   ....[114]....
        /*0774*/ 	.word	0x00015810


	//   ....[115]....
        /*0778*/ 	.word	0x00015820


	//   ....[116]....
        /*077c*/ 	.word	0x00015830


	//   ....[117]....
        /*0780*/ 	.word	0x00015840


	//   ....[118]....
        /*0784*/ 	.word	0x00015870


	//   ....[119]....
        /*0788*/ 	.word	0x00015890


	//   ....[120]....
        /*078c*/ 	.word	0x000158b0


	//   ....[121]....
        /*0790*/ 	.word	0x000158c0


	//   ....[122]....
        /*0794*/ 	.word	0x00017420


	//   ....[123]....
        /*0798*/ 	.word	0x00017430


	//   ....[124]....
        /*079c*/ 	.word	0x00017450


	//   ....[125]....
        /*07a0*/ 	.word	0x00017460


	//   ....[126]....
        /*07a4*/ 	.word	0x00017470


	//   ....[127]....
        /*07a8*/ 	.word	0x00017480


	//   ....[128]....
        /*07ac*/ 	.word	0x00017490


	//   ....[129]....
        /*07b0*/ 	.word	0x000174a0


	//   ....[130]....
        /*07b4*/ 	.word	0x00017600


	//   ....[131]....
        /*07b8*/ 	.word	0x00017610


	//   ....[132]....
        /*07bc*/ 	.word	0x00017710


	//   ....[133]....
        /*07c0*/ 	.word	0x00017740


	//   ....[134]....
        /*07c4*/ 	.word	0x00017820


	//   ....[135]....
        /*07c8*/ 	.word	0x00017850


	//   ....[136]....
        /*07cc*/ 	.word	0x00017930


	//   ....[137]....
        /*07d0*/ 	.word	0x00017960


	//   ....[138]....
        /*07d4*/ 	.word	0x00017a40


	//   ....[139]....
        /*07d8*/ 	.word	0x00017a70


	//   ....[140]....
        /*07dc*/ 	.word	0x00017b50


	//   ....[141]....
        /*07e0*/ 	.word	0x00017b80


	//   ....[142]....
        /*07e4*/ 	.word	0x00017c60


	//   ....[143]....
        /*07e8*/ 	.word	0x00017c90


	//   ....[144]....
        /*07ec*/ 	.word	0x00017d70


	//   ....[145]....
        /*07f0*/ 	.word	0x00017d90


	//   ....[146]....
        /*07f4*/ 	.word	0x000183e0


	//   ....[147]....
        /*07f8*/ 	.word	0x000183f0


	//   ....[148]....
        /*07fc*/ 	.word	0x000184c0


	//   ....[149]....
        /*0800*/ 	.word	0x000184f0


	//   ....[150]....
        /*0804*/ 	.word	0x000185c0


	//   ....[151]....
        /*0808*/ 	.word	0x000185f0


	//   ....[152]....
        /*080c*/ 	.word	0x000186c0


	//   ....[153]....
        /*0810*/ 	.word	0x000186f0


	//   ....[154]....
        /*0814*/ 	.word	0x000187c0


	//   ....[155]....
        /*0818*/ 	.word	0x000187f0


	//   ....[156]....
        /*081c*/ 	.word	0x000188c0


	//   ....[157]....
        /*0820*/ 	.word	0x000188f0


	//   ....[158]....
        /*0824*/ 	.word	0x000189c0


	//   ....[159]....
        /*0828*/ 	.word	0x000189f0


	//   ....[160]....
        /*082c*/ 	.word	0x00018ac0


	//   ....[161]....
        /*0830*/ 	.word	0x00018ae0


	//----- nvinfo : EIATTR_EXIT_INSTR_OFFSETS
	.align		4
.L_368:
        /*0834*/ 	.byte	0x04, 0x1c
        /*0836*/ 	.short	(.L_370 - .L_369)


	//   ....[0]....
.L_369:
        /*0838*/ 	.word	0x00000040


	//   ....[1]....
        /*083c*/ 	.word	0x00017da0


	//   ....[2]....
        /*0840*/ 	.word	0x00017e00


	//   ....[3]....
        /*0844*/ 	.word	0x00017e60


	//   ....[4]....
        /*0848*/ 	.word	0x00018af0


	//   ....[5]....
        /*084c*/ 	.word	0x00018b40


	//   ....[6]....
        /*0850*/ 	.word	0x00018ba0


	//----- nvinfo : EIATTR_CTAIDZ_USED
	.align		4
.L_370:
        /*0854*/ 	.byte	0x01, 0x04
	.zero		2


	//----- nvinfo : EIATTR_MAX_THREADS
	.align		4
        /*0858*/ 	.byte	0x04, 0x05
        /*085a*/ 	.short	(.L_372 - .L_371)
.L_371:
        /*085c*/ 	.word	0x00000080
        /*0860*/ 	.word	0x00000001
        /*0864*/ 	.word	0x00000001


	//----- nvinfo : EIATTR_CRS_STACK_SIZE
	.align		4
.L_372:
        /*0868*/ 	.byte	0x04, 0x1e
        /*086a*/ 	.short	(.L_374 - .L_373)
.L_373:
        /*086c*/ 	.word	0x00000000
.L_374:


//--------------------- .nv.info._ZN7cutlass13device_kernelIN5flash19enable_sm80_to_sm89INS1_16FlashAttnFwdSm80INS1_25CollectiveMainloopFwdSm80ILi4ELi1ELb0EN4cute5tupleIJNS5_1CILi128EEENS7_ILi48EEES8_EEELi128ENS_6half_tEfNS_4arch4Sm80ELb0ELb1ELb1ELb1ELb1ELb0ELb1ELb0EEENS1_21CollectiveEpilogueFwdINS6_IJS8_S8_S9_EEENS6_IJNS7_ILi1EEESH_SH_EEESB_SD_Li128ELb1ELb1ELb0ELb0EEENS1_19SingleTileSchedulerILb1ELb0ELb1ELi128EEEEEEEEEvNT_6ParamsE --------------------------
	.section	.nv.info._ZN7cutlass13device_kernelIN5flash19enable_sm80_to_sm89INS1_16FlashAttnFwdSm80INS1_25CollectiveMainloopFwdSm80ILi4ELi1ELb0EN4cute5tupleIJNS5_1CILi128EEENS7_ILi48EEES8_EEELi128ENS_6half_tEfNS_4arch4Sm80ELb0ELb1ELb1ELb1ELb1ELb0ELb1ELb0EEENS1_21CollectiveEpilogueFwdINS6_IJS8_S8_S9_EEENS6_IJNS7_ILi1EEESH_SH_EEESB_SD_Li128ELb1ELb1ELb0ELb0EEENS1_19SingleTileSchedulerILb1ELb0ELb1ELi128EEEEEEEEEvNT_6ParamsE,"",@"SHT_CUDA_INFO"
	.sectionflags	@""
	.align	4


	//----- nvinfo : EIATTR_CUDA_API_VERSION
	.align		4
        /*0000*/ 	.byte	0x04, 0x37
        /*0002*/ 	.short	(.L_376 - .L_375)
.L_375:
        /*0004*/ 	.word	0x00000082


	//----- nvinfo : EIATTR_SW2861232_WAR
	.align		4
.L_376:
        /*0008*/ 	.byte	0x01, 0x35
	.zero		2


	//----- nvinfo : EIATTR_PARAM_CBANK
	.align		4
        /*000c*/ 	.byte	0x04, 0x0a
        /*000e*/ 	.short	(.L_378 - .L_377)
	.align		4
.L_377:
        /*0010*/ 	.word	index@(.nv.constant0._ZN7cutlass13device_kernelIN5flash19enable_sm80_to_sm89INS1_16FlashAttnFwdSm80INS1_25CollectiveMainloopFwdSm80ILi4ELi1ELb0EN4cute5tupleIJNS5_1CILi128EEENS7_ILi48EEES8_EEELi128ENS_6half_tEfNS_4arch4Sm80ELb0ELb1ELb1ELb1ELb1ELb0ELb1ELb0EEENS1_21CollectiveEpilogueFwdINS6_IJS8_S8_S9_EEENS6_IJNS7_ILi1EEESH_SH_EEESB_SD_Li128ELb1ELb1ELb0ELb0EEENS1_19SingleTileSchedulerILb1ELb0ELb1ELi128EEEEEEEEEvNT_6ParamsE)
        /*0014*/ 	.short	0x0160
        /*0016*/ 	.short	0x0418


	//----- nvinfo : EIATTR_CBANK_PARAM_SIZE
	.align		4
.L_378:
        /*0018*/ 	.byte	0x03, 0x19
        /*001a*/ 	.short	0x0418


	//----- nvinfo : EIATTR_KPARAM_INFO
	.align		4
        /*001c*/ 	.byte	0x04, 0x17
        /*001e*/ 	.short	(.L_380 - .L_379)
.L_379:
        /*0020*/ 	.word	0x00000000
        /*0024*/ 	.short	0x0000
        /*0026*/ 	.short	0x0000
        /*0028*/ 	.byte	0x00, 0xf0, 0x61, 0x10


	//----- nvinfo : EIATTR_MAXREG_COUNT
	.align		4
.L_380:
        /*002c*/ 	.byte	0x03, 0x1b
        /*002e*/ 	.short	0x00ff


	//----- nvinfo : EIATTR_NUM_BARRIERS
	.align		4
        /*0030*/ 	.byte	0x02, 0x4c
        /*0032*/ 	.byte	0x02
	.zero		1


	//----- nvinfo : EIATTR_ANNOTATIONS
	.align		4
        /*0034*/ 	.byte	0x04, 0x55
        /*0036*/ 	.short	(.L_382 - .L_381)


	//   ....[0]....
.L_381:
        /* <DEDUP_REMOVED lines=53> */


	//----- nvinfo : EIATTR_MERCURY_ISA_VERSION
	.align		4
.L_382:
        /*0378*/ 	.byte	0x03, 0x5f
        /*037a*/ 	.short	0x0000


	//----- nvinfo : EIATTR_COOP_GROUP_MASK_REGIDS
	.align		4
        /*037c*/ 	.byte	0x04, 0x29
        /*037e*/ 	.short	(.L_384 - .L_383)


	//   ....[0]....
.L_383:
        /*0380*/ 	.word	0xffffffff


	//   ....[1]....
        /*0384*/ 	.word	0xffffffff


	//   ....[2]....
        /*0388*/ 	.word	0xffffffff


	//   ....[3]....
        /*038c*/ 	.word	0xffffffff


	//   ....[4]....
        /*0390*/ 	.word	0xffffffff


	//   ....[5]....
        /*0394*/ 	.word	0xffffffff


	//   ....[6]....
        /*0398*/ 	.word	0xffffffff


	//   ....[7]....
        /*039c*/ 	.word	0xffffffff


	//   ....[8]....
        /*03a0*/ 	.word	0xffffffff


	//   ....[9]....
        /*03a4*/ 	.word	0xffffffff


	//   ....[10]....
        /*03a8*/ 	.word	0xffffffff


	//   ....[11]....
        /*03ac*/ 	.word	0xffffffff


	//   ....[12]....
        /*03b0*/ 	.word	0xffffffff


	//   ....[13]....
        /*03b4*/ 	.word	0xffffffff


	//   ....[14]....
        /*03b8*/ 	.word	0xffffffff


	//   ....[15]....
        /*03bc*/ 	.word	0xffffffff


	//   ....[16]....
        /*03c0*/ 	.word	0xffffffff


	//   ....[17]....
        /*03c4*/ 	.word	0xffffffff


	//   ....[18]....
        /*03c8*/ 	.word	0xffffffff


	//   ....[19]....
        /*03cc*/ 	.word	0xffffffff


	//   ....[20]....
        /*03d0*/ 	.word	0xffffffff


	//   ....[21]....
        /*03d4*/ 	.word	0xffffffff


	//   ....[22]....
        /*03d8*/ 	.word	0xffffffff


	//   ....[23]....
        /*03dc*/ 	.word	0xffffffff


	//   ....[24]....
        /*03e0*/ 	.word	0xffffffff


	//   ....[25]....
        /*03e4*/ 	.word	0xffffffff


	//   ....[26]....
        /*03e8*/ 	.word	0xffffffff


	//   ....[27]....
        /*03ec*/ 	.word	0xffffffff


	//   ....[28]....
        /*03f0*/ 	.word	0xffffffff


	//   ....[29]....
        /*03f4*/ 	.word	0xffffffff


	//   ....[30]....
        /*03f8*/ 	.word	0xffffffff


	//   ....[31]....
        /*03fc*/ 	.word	0xffffffff


	//   ....[32]....
        /*0400*/ 	.word	0xffffffff


	//   ....[33]....
        /*0404*/ 	.word	0xffffffff


	//   ....[34]....
        /*0408*/ 	.word	0xffffffff


	//   ....[35]....
        /*040c*/ 	.word	0xffffffff


	//   ....[36]....
        /*0410*/ 	.word	0xffffffff


	//   ....[37]....
        /*0414*/ 	.word	0xffffffff


	//   ....[38]....
        /*0418*/ 	.word	0xffffffff


	//   ....[39]....
        /*041c*/ 	.word	0xffffffff


	//   ....[40]....
        /*0420*/ 	.word	0xffffffff


	//   ....[41]....
        /*0424*/ 	.word	0xffffffff


	//   ....[42]....
        /*0428*/ 	.word	0xffffffff


	//   ....[43]....
        /*042c*/ 	.word	0xffffffff


	//   ....[44]....
        /*0430*/ 	.word	0xffffffff


	//   ....[45]....
        /*0434*/ 	.word	0xffffffff


	//   ....[46]....
        /*0438*/ 	.word	0xffffffff


	//   ....[47]....
        /*043c*/ 	.word	0xffffffff


	//   ....[48]....
        /*0440*/ 	.word	0xffffffff


	//   ....[49]....
        /*0444*/ 	.word	0xffffffff


	//   ....[50]....
        /*0448*/ 	.word	0xffffffff


	//   ....[51]....
        /*044c*/ 	.word	0xffffffff


	//   ....[52]....
        /*0450*/ 	.word	0xffffffff


	//   ....[53]....
        /*0454*/ 	.word	0xffffffff


	//   ....[54]....
        /*0458*/ 	.word	0xffffffff


	//   ....[55]....
        /*045c*/ 	.word	0xffffffff


	//   ....[56]....
        /*0460*/ 	.word	0xffffffff


	//   ....[57]....
        /*0464*/ 	.word	0xffffffff


	//   ....[58]....
        /*0468*/ 	.word	0xffffffff


	//   ....[59]....
        /*046c*/ 	.word	0xffffffff


	//   ....[60]....
        /*0470*/ 	.word	0xffffffff


	//   ....[61]....
        /*0474*/ 	.word	0xffffffff


	//   ....[62]....
        /*0478*/ 	.word	0xffffffff


	//   ....[63]....
        /*047c*/ 	.word	0xffffffff


	//   ....[64]....
        /*0480*/ 	.word	0xffffffff


	//   ....[65]....
        /*0484*/ 	.word	0xffffffff


	//   ....[66]....
        /*0488*/ 	.word	0xffffffff


	//   ....[67]....
        /*048c*/ 	.word	0xffffffff


	//   ....[68]....
        /*0490*/ 	.word	0xffffffff


	//   ....[69]....
        /*0494*/ 	.word	0xffffffff


	//   ....[70]....
        /*0498*/ 	.word	0xffffffff


	//   ....[71]....
        /*049c*/ 	.word	0xffffffff


	//   ....[72]....
        /*04a0*/ 	.word	0xffffffff


	//   ....[73]....
        /*04a4*/ 	.word	0xffffffff


	//   ....[74]....
        /*04a8*/ 	.word	0xffffffff


	//   ....[75]....
        /*04ac*/ 	.word	0xffffffff


	//   ....[76]....
        /*04b0*/ 	.word	0xffffffff


	//   ....[77]....
        /*04b4*/ 	.word	0xffffffff


	//   ....[78]....
        /*04b8*/ 	.word	0xffffffff


	//   ....[79]....
        /*04bc*/ 	.word	0xffffffff


	//   ....[80]....
        /*04c0*/ 	.word	0xffffffff


	//   ....[81]....
        /*04c4*/ 	.word	0xffffffff


	//   ....[82]....
        /*04c8*/ 	.word	0xffffffff


	//   ....[83]....
        /*04cc*/ 	.word	0xffffffff


	//   ....[84]....
        /*04d0*/ 	.word	0xffffffff


	//   ....[85]....
        /*04d4*/ 	.word	0xffffffff


	//   ....[86]....
        /*04d8*/ 	.word	0xffffffff


	//   ....[87]....
        /*04dc*/ 	.word	0xffffffff


	//   ....[88]....
        /*04e0*/ 	.word	0xffffffff


	//   ....[89]....
        /*04e4*/ 	.word	0xffffffff


	//   ....[90]....
        /*04e8*/ 	.word	0xffffffff


	//   ....[91]....
        /*04ec*/ 	.word	0xffffffff


	//   ....[92]....
        /*04f0*/ 	.word	0xffffffff


	//   ....[93]....
        /*04f4*/ 	.word	0xffffffff


	//   ....[94]....
        /*04f8*/ 	.word	0xffffffff


	//   ....[95]....
        /*04fc*/ 	.word	0xffffffff


	//   ....[96]....
        /*0500*/ 	.word	0xffffffff


	//   ....[97]....
        /*0504*/ 	.word	0xffffffff


	//   ....[98]....
        /*0508*/ 	.word	0xffffffff


	//   ....[99]....
        /*050c*/ 	.word	0xffffffff


	//   ....[100]....
        /*0510*/ 	.word	0xffffffff


	//   ....[101]....
        /*0514*/ 	.word	0xffffffff


	//   ....[102]....
        /*0518*/ 	.word	0xffffffff


	//   ....[103]....
        /*051c*/ 	.word	0xffffffff


	//   ....[104]....
        /*0520*/ 	.word	0xffffffff


	//   ....[105]....
        /*0524*/ 	.word	0xffffffff


	//   ....[106]....
        /*0528*/ 	.word	0xffffffff


	//   ....[107]....
        /*052c*/ 	.word	0xffffffff


	//   ....[108]....
        /*0530*/ 	.word	0xffffffff


	//   ....[109]....
        /*0534*/ 	.word	0xffffffff


	//   ....[110]....
        /*0538*/ 	.word	0xffffffff


	//   ....[111]....
        /*053c*/ 	.word	0xffffffff


	//   ....[112]....
        /*0540*/ 	.word	0xffffffff


	//   ....[113]....
        /*0544*/ 	.word	0xffffffff


	//   ....[114]....
        /*0548*/ 	.word	0xffffffff


	//   ....[115]....
        /*054c*/ 	.word	0xffffffff


	//   ....[116]....
        /*0550*/ 	.word	0xffffffff


	//   ....[117]....
        /*0554*/ 	.word	0xffffffff


	//   ....[118]....
        /*0558*/ 	.word	0xffffffff


	//   ....[119]....
        /*055c*/ 	.word	0xffffffff


	//   ....[120]....
        /*0560*/ 	.word	0xffffffff


	//   ....[121]....
        /*0564*/ 	.word	0xffffffff


	//   ....[122]....
        /*0568*/ 	.word	0xffffffff


	//   ....[123]....
        /*056c*/ 	.word	0xffffffff


	//   ....[124]....
        /*0570*/ 	.word	0xffffffff


	//   ....[125]....
        /*0574*/ 	.word	0xffffffff


	//   ....[126]....
        /*0578*/ 	.word	0xffffffff


	//   ....[127]....
        /*057c*/ 	.word	0xffffffff


	//   ....[128]....
        /*0580*/ 	.word	0xffffffff


	//   ....[129]....
        /*0584*/ 	.word	0xffffffff


	//   ....[130]....
        /*0588*/ 	.word	0xffffffff


	//   ....[131]....
        /*058c*/ 	.word	0xffffffff


	//   ....[132]....
        /*0590*/ 	.word	0xffffffff


	//   ....[133]....
        /*0594*/ 	.word	0xffffffff


	//   ....[134]....
        /*0598*/ 	.word	0xffffffff


	//   ....[135]....
        /*059c*/ 	.word	0xffffffff


	//   ....[136]....
        /*05a0*/ 	.word	0xffffffff


	//   ....[137]....
        /*05a4*/ 	.word	0xffffffff


	//   ....[138]....
        /*05a8*/ 	.word	0xffffffff


	//   ....[139]....
        /*05ac*/ 	.word	0xffffffff


	//   ....[140]....
        /*05b0*/ 	.word	0xffffffff


	//   ....[141]....
        /*05b4*/ 	.word	0xffffffff


	//   ....[142]....
        /*05b8*/ 	.word	0xffffffff


	//   ....[143]....
        /*05bc*/ 	.word	0xffffffff


	//   ....[144]....
        /*05c0*/ 	.word	0xffffffff


	//   ....[145]....
        /*05c4*/ 	.word	0xffffffff


	//   ....[146]....
        /*05c8*/ 	.word	0xffffffff


	//   ....[147]....
        /*05cc*/ 	.word	0xffffffff


	//   ....[148]....
        /*05d0*/ 	.word	0xffffffff


	//   ....[149]....
        /*05d4*/ 	.word	0xffffffff


	//   ....[150]....
        /*05d8*/ 	.word	0xffffffff


	//   ....[151]....
        /*05dc*/ 	.word	0xffffffff


	//   ....[152]....
        /*05e0*/ 	.word	0xffffffff


	//   ....[153]....
        /*05e4*/ 	.word	0xffffffff


	//   ....[154]....
        /*05e8*/ 	.word	0xffffffff


	//   ....[155]....
        /*05ec*/ 	.word	0xffffffff


	//   ....[156]....
        /*05f0*/ 	.word	0xffffffff


	//   ....[157]....
        /*05f4*/ 	.word	0xffffffff


	//   ....[158]....
        /*05f8*/ 	.word	0xffffffff


	//   ....[159]....
        /*05fc*/ 	.word	0xffffffff


	//   ....[160]....
        /*0600*/ 	.word	0xffffffff


	//   ....[161]....
        /*0604*/ 	.word	0xffffffff


	//   ....[162]....
        /*0608*/ 	.word	0xffffffff


	//----- nvinfo : EIATTR_COOP_GROUP_INSTR_OFFSETS
	.align		4
.L_384:
        /*060c*/ 	.byte	0x04, 0x28
        /*060e*/ 	.short	(.L_386 - .L_385)


	//   ....[0]....
.L_385:
        /*0610*/ 	.word	0x000000a0


	//   ....[1]....
        /*0614*/ 	.word	0x000017e0


	//   ....[2]....
        /*0618*/ 	.word	0x00001810


	//   ....[3]....
        /*061c*/ 	.word	0x000019d0


	//   ....[4]....
        /*0620*/ 	.word	0x00001a00


	//   ....[5]....
        /*0624*/ 	.word	0x00001ad0


	//   ....[6]....
        /*0628*/ 	.word	0x00001b00


	//   ....[7]....
        /*062c*/ 	.word	0x00001bd0


	//   ....[8]....
        /*0630*/ 	.word	0x00001c00


	//   ....[9]....
        /*0634*/ 	.word	0x00001cd0


	//   ....[10]....
        /*0638*/ 	.word	0x00001d00


	//   ....[11]....
        /*063c*/ 	.word	0x00001dd0


	//   ....[12]....
        /*0640*/ 	.word	0x00001e00


	//   ....[13]....
        /*0644*/ 	.word	0x00001ed0


	//   ....[14]....
        /*0648*/ 	.word	0x00001f00


	//   ....[15]....
        /*064c*/ 	.word	0x00001fe0


	//   ....[16]....
        /*0650*/ 	.word	0x00002030


	//   ....[17]....
        /*0654*/ 	.word	0x00002500


	//   ....[18]....
        /*0658*/ 	.word	0x00002520


	//   ....[19]....
        /*065c*/ 	.word	0x00002540


	//   ....[20]....
        /*0660*/ 	.word	0x00002550


	//   ....[21]....
        /*0664*/ 	.word	0x00002560


	//   ....[22]....
        /*0668*/ 	.word	0x00002570


	//   ....[23]....
        /*066c*/ 	.word	0x000029e0


	//   ....[24]....
        /*0670*/ 	.word	0x00002a10


	//   ....[25]....
        /*0674*/ 	.word	0x00002a50


	//   ....[26]....
        /*0678*/ 	.word	0x00002a80


	//   ....[27]....
        /*067c*/ 	.word	0x00002aa0


	//   ....[28]....
        /*0680*/ 	.word	0x00002ab0


	//   ....[29]....
        /*0684*/ 	.word	0x00003710


	//   ....[30]....
        /*0688*/ 	.word	0x00003730


	//   ....[31]....
        /*068c*/ 	.word	0x00003740


	//   ....[32]....
        /*0690*/ 	.word	0x00003750


	//   ....[33]....
        /*0694*/ 	.word	0x00003760


	//   ....[34]....
        /*0698*/ 	.word	0x00003770


	//   ....[35]....
        /*069c*/ 	.word	0x00003ce0


	//   ....[36]....
        /*06a0*/ 	.word	0x00004420


	//   ....[37]....
        /*06a4*/ 	.word	0x00004be0


	//   ....[38]....
        /*06a8*/ 	.word	0x00005310


	//   ....[39]....
        /*06ac*/ 	.word	0x00005750


	//   ....[40]....
        /*06b0*/ 	.word	0x00005790


	//   ....[41]....
        /*06b4*/ 	.word	0x000058f0


	//   ....[42]....
        /*06b8*/ 	.word	0x00005920


	//   ....[43]....
        /*06bc*/ 	.word	0x00005d40


	//   ....[44]....
        /*06c0*/ 	.word	0x00005eb0


	//   ....[45]....
        /*06c4*/ 	.word	0x00005ec0


	//   ....[46]....
        /*06c8*/ 	.word	0x00005f60


	//   ....[47]....
        /*06cc*/ 	.word	0x00008060


	//   ....[48]....
        /*06d0*/ 	.word	0x00008070


	//   ....[49]....
        /*06d4*/ 	.word	0x00008080


	//   ....[50]....
        /*06d8*/ 	.word	0x00008090


	//   ....[51]....
        /*06dc*/ 	.word	0x000080a0


	//   ....[52]....
        /*06e0*/ 	.word	0x000080b0


	//   ....[53]....
        /*06e4*/ 	.word	0x00009220


	//   ....[54]....
        /*06e8*/ 	.word	0x00009230


	//   ....[55]....
        /*06ec*/ 	.word	0x00009240


	//   ....[56]....
        /*06f0*/ 	.word	0x00009250


	//   ....[57]....
        /*06f4*/ 	.word	0x00009260


	//   ....[58]....
        /*06f8*/ 	.word	0x00009270


	//   ....[59]....
        /*06fc*/ 	.word	0x00009490


	//   ....[60]....
        /*0700*/ 	.word	0x000096b0


	//   ....[61]....
        /*0704*/ 	.word	0x00009cd0


	//   ....[62]....
        /*0708*/ 	.word	0x0000a2d0


	//   ....[63]....
        /*070c*/ 	.word	0x0000ab00


	//   ....[64]....
        /*0710*/ 	.word	0x0000ab60


	//   ....[65]....
        /*0714*/ 	.word	0x0000ac90


	//   ....[66]....
        /*0718*/ 	.word	0x0000ace0


	//   ....[67]....
        /*071c*/ 	.word	0x0000ae60


	//   ....[68]....
        /*0720*/ 	.word	0x0000b0b0


	//   ....[69]....
        /*0724*/ 	.word	0x0000b140


	//   ....[70]....
        /*0728*/ 	.word	0x0000b220


	//   ....[71]....
        /*072c*/ 	.word	0x0000d5c0


	//   ....[72]....
        /*0730*/ 	.word	0x0000d5d0


	//   ....[73]....
        /*0734*/ 	.word	0x0000d5e0


	//   ....[74]....
        /*0738*/ 	.word	0x0000d5f0


	//   ....[75]....
        /*073c*/ 	.word	0x0000d600


	//   ....[76]....
        /*0740*/ 	.word	0x0000d610


	//   ....[77]....
        /*0744*/ 	.word	0x0000e780


	//   ....[78]....
        /*0748*/ 	.word	0x0000e790


	//   ....[79]....
        /*074c*/ 	.word	0x0000e7a0


	//   ....[80]....
        /*0750*/ 	.word	0x0000e7b0


	//   ....[81]....
        /*0754*/ 	.word	0x0000e7c0


	//   ....[82]....
        /*0758*/ 	.word	0x0000e7d0


	//   ....[83]....
        /*075c*/ 	.word	0x0000eaf0


	//   ....[84]....
        /*0760*/ 	.word	0x0000ebb0


	//   ....[85]....
        /*0764*/ 	.word	0x0000ebd0


	//   ....[86]....
        /*0768*/ 	.word	0x0000ec10


	//   ....[87]....
        /*076c*/ 	.word	0x0000ec50


	//   ....[88]....
        /*0770*/ 	.word	0x0000ec80


	//   ....[89]....
        /*0774*/ 	.word	0x0000ed90


	//   ....[90]....
        /*0778*/ 	.word	0x0000f1f0


	//   ....[91]....
        /*077c*/ 	.word	0x00011020


	//   ....[92]....
        /*0780*/ 	.word	0x00011030


	//   ....[93]....
        /*0784*/ 	.word	0x00011050


	//   ....[94]....
        /*0788*/ 	.word	0x00011070


	//   ....[95]....
        /*078c*/ 	.word	0x00011120


	//   ....[96]....
        /*0790*/ 	.word	0x00011130


	//   ....[97]....
        /*0794*/ 	.word	0x00012230


	//   ....[98]....
        /*0798*/ 	.word	0x00012240


	//   ....[99]....
        /*079c*/ 	.word	0x00012250


	//   ....[100]....
        /*07a0*/ 	.word	0x00012260


	//   ....[101]....
        /*07a4*/ 	.word	0x00012270


	//   ....[102]....
        /*07a8*/ 	.word	0x00012280


	//   ....[103]....
        /*07ac*/ 	.word	0x000124a0


	//   ....[104]....
        /*07b0*/ 	.word	0x000126b0


	//   ....[105]....
        /*07b4*/ 	.word	0x00012cc0


	//   ....[106]....
        /*07b8*/ 	.word	0x000132b0


	//   ....[107]....
        /*07bc*/ 	.word	0x00013b10


	//   ....[108]....
        /*07c0*/ 	.word	0x00013b70


	//   ....[109]....
        /*07c4*/ 	.word	0x00013ca0


	//   ....[110]....
        /*07c8*/ 	.word	0x00013cf0


	//   ....[111]....
        /*07cc*/ 	.word	0x00013e60


	//   ....[112]....
        /*07d0*/ 	.word	0x00014050


	//   ....[113]....
        /*07d4*/ 	.word	0x00014110


	//   ....[114]....
        /*07d8*/ 	.word	0x00014230


	//   ....[115]....
        /*07dc*/ 	.word	0x000160c0


	//   ....[116]....
        /*07e0*/ 	.word	0x000160d0


	//   ....[117]....
        /*07e4*/ 	.word	0x000160e0


	//   ....[118]....
        /*07e8*/ 	.word	0x000160f0


	//   ....[119]....
        /*07ec*/ 	.word	0x00016120


	//   ....[120]....
        /*07f0*/ 	.word	0x00016140


	//   ....[121]....
        /*07f4*/ 	.word	0x00016160


	//   ....[122]....
        /*07f8*/ 	.word	0x00016170


	//   ....[123]....
        /*07fc*/ 	.word	0x00017e30


	//   ....[124]....
        /*0800*/ 	.word	0x00017e70


	//   ....[125]....
        /*0804*/ 	.word	0x00017ea0


	//   ....[126]....
        /*0808*/ 	.word	0x00017ed0


	//   ....[127]....
        /*080c*/ 	.word	0x00017f10


	//   ....[128]....
        /*0810*/ 	.word	0x00017f50


	//   ....[129]....
        /*0814*/ 	.word	0x00017f70


	//   ....[130]....
        /*0818*/ 	.word	0x00017f80


	//   ....[131]....
        /*081c*/ 	.word	0x00018140


	//   ....[132]....
        /*0820*/ 	.word	0x00018150


	//   ....[133]....
        /*0824*/ 	.word	0x00018250


	//   ....[134]....
        /*0828*/ 	.word	0x00018280


	//   ....[135]....
        /*082c*/ 	.word	0x00018360


	//   ....[136]....
        /*0830*/ 	.word	0x00018390


	//   ....[137]....
        /*0834*/ 	.word	0x00018470


	//   ....[138]....
        /*0838*/ 	.word	0x000184a0


	//   ....[139]....
        /*083c*/ 	.word	0x00018580


	//   ....[140]....
        /*0840*/ 	.word	0x000185b0


	//   ....[141]....
        /*0844*/ 	.word	0x00018690


	//   ....[142]....
        /*0848*/ 	.word	0x000186c0


	//   ....[143]....
        /*084c*/ 	.word	0x000187a0


	//   ....[144]....
        /*0850*/ 	.word	0x000187d0


	//   ....[145]....
        /*0854*/ 	.word	0x000188b0


	//   ....[146]....
        /*0858*/ 	.word	0x000188d0


	//   ....[147]....
        /*085c*/ 	.word	0x00019190


	//   ....[148]....
        /*0860*/ 	.word	0x000191a0


	//   ....[149]....
        /*0864*/ 	.word	0x00019270


	//   ....[150]....
        /*0868*/ 	.word	0x000192a0


	//   ....[151]....
        /*086c*/ 	.word	0x00019370


	//   ....[152]....
        /*0870*/ 	.word	0x000193a0


	//   ....[153]....
        /*0874*/ 	.word	0x00019470


	//   ....[154]....
        /*0878*/ 	.word	0x000194a0


	//   ....[155]....
        /*087c*/ 	.word	0x00019570


	//   ....[156]....
        /*0880*/ 	.word	0x000195a0


	//   ....[157]....
        /*0884*/ 	.word	0x00019670


	//   ....[158]....
        /*0888*/ 	.word	0x000196a0


	//   ....[159]....
        /*088c*/ 	.word	0x00019770


	//   ....[160]....
        /*0890*/ 	.word	0x000197a0


	//   ....[161]....
        /*0894*/ 	.word	0x00019870


	//   ....[162]....
        /*0898*/ 	.word	0x00019890


	//----- nvinfo : EIATTR_EXIT_INSTR_OFFSETS
	.align		4
.L_386:
        /*089c*/ 	.byte	0x04, 0x1c
        /*089e*/ 	.short	(.L_388 - .L_387)


	//   ....[0]....
.L_387:
        /*08a0*/ 	.word	0x00000450


	//   ....[1]....
        /*08a4*/ 	.word	0x000188e0


	//   ....[2]....
        /*08a8*/ 	.word	0x00018940


	//   ....[3]....
        /*08ac*/ 	.word	0x000189a0


	//   ....[4]....
        /*08b0*/ 	.word	0x000198a0


	//   ....[5]....
        /*08b4*/ 	.word	0x000198f0


	//   ....[6]....
        /*08b8*/ 	.word	0x00019950


	//----- nvinfo : EIATTR_CTAIDZ_USED
	.align		4
.L_388:
        /*08bc*/ 	.byte	0x01, 0x04
	.zero		2


	//----- nvinfo : EIATTR_MAX_THREADS
	.align		4
        /*08c0*/ 	.byte	0x04, 0x05
        /*08c2*/ 	.short	(.L_390 - .L_389)
.L_389:
        /*08c4*/ 	.word	0x00000080
        /*08c8*/ 	.word	0x00000001
        /*08cc*/ 	.word	0x00000001


	//----- nvinfo : EIATTR_CRS_STACK_SIZE
	.align		4
.L_390:
        /*08d0*/ 	.byte	0x04, 0x1e
        /*08d2*/ 	.short	(.L_392 - .L_391)
.L_391:
        /*08d4*/ 	.word	0x00000000
.L_392:


//--------------------- .nv.info._ZN7cutlass13device_kernelIN5flash19enable_sm80_to_sm89INS1_16FlashAttnFwdSm80INS1_25CollectiveMainloopFwdSm80ILi4ELi1ELb0EN4cute5tupleIJNS5_1CILi128EEENS7_ILi48EEES8_EEELi128ENS_6half_tEfNS_4arch4Sm80ELb0ELb1ELb1ELb1ELb1ELb1ELb1ELb0EEENS1_21CollectiveEpilogueFwdINS6_IJS8_S8_S9_EEENS6_IJNS7_ILi1EEESH_SH_EEESB_SD_Li128ELb1ELb1ELb0ELb0EEENS1_19SingleTileSchedulerILb1ELb0ELb1ELi128EEEEEEEEEvNT_6ParamsE --------------------------
	.section	.nv.info._ZN7cutlass13device_kernelIN5flash19enable_sm80_to_sm89INS1_16FlashAttnFwdSm80INS1_25CollectiveMainloopFwdSm80ILi4ELi1ELb0EN4cute5tupleIJNS5_1CILi128EEENS7_ILi48EEES8_EEELi128ENS_6half_tEfNS_4arch4Sm80ELb0ELb1ELb1ELb1ELb1ELb1ELb1ELb0EEENS1_21CollectiveEpilogueFwdINS6_IJS8_S8_S9_EEENS6_IJNS7_ILi1EEESH_SH_EEESB_SD_Li128ELb1ELb1ELb0ELb0EEENS1_19SingleTileSchedulerILb1ELb0ELb1ELi128EEEEEEEEEvNT_6ParamsE,"",@"SHT_CUDA_INFO"
	.sectionflags	@""
	.align	4


	//----- nvinfo : EIATTR_CUDA_API_VERSION
	.align		4
        /*0000*/ 	.byte	0x04, 0x37
        /*0002*/ 	.short	(.L_394 - .L_393)
.L_393:
        /*0004*/ 	.word	0x00000082


	//----- nvinfo : EIATTR_SW2861232_WAR
	.align		4
.L_394:
        /*0008*/ 	.byte	0x01, 0x35
	.zero		2


	//----- nvinfo : EIATTR_PARAM_CBANK
	.align		4
        /*000c*/ 	.byte	0x04, 0x0a
        /*000e*/ 	.short	(.L_396 - .L_395)
	.align		4
.L_395:
        /*0010*/ 	.word	index@(.nv.constant0._ZN7cutlass13device_kernelIN5flash19enable_sm80_to_sm89INS1_16FlashAttnFwdSm80INS1_25CollectiveMainloopFwdSm80ILi4ELi1ELb0EN4cute5tupleIJNS5_1CILi128EEENS7_ILi48EEES8_EEELi128ENS_6half_tEfNS_4arch4Sm80ELb0ELb1ELb1ELb1ELb1ELb1ELb1ELb0EEENS1_21CollectiveEpilogueFwdINS6_IJS8_S8_S9_EEENS6_IJNS7_ILi1EEESH_SH_EEESB_SD_Li128ELb1ELb1ELb0ELb0EEENS1_19SingleTileSchedulerILb1ELb0ELb1ELi128EEEEEEEEEvNT_6ParamsE)
        /*0014*/ 	.short	0x0160
        /*0016*/ 	.short	0x0418


	//----- nvinfo : EIATTR_CBANK_PARAM_SIZE
	.align		4
.L_396:
        /*0018*/ 	.byte	0x03, 0x19
        /*001a*/ 	.short	0x0418


	//----- nvinfo : EIATTR_KPARAM_INFO
	.align		4
        /*001c*/ 	.byte	0x04, 0x17
        /*001e*/ 	.short	(.L_398 - .L_397)
.L_397:
        /*0020*/ 	.word	0x00000000
        /*0024*/ 	.short	0x0000
        /*0026*/ 	.short	0x0000
        /*0028*/ 	.byte	0x00, 0xf0, 0x61, 0x10


	//----- nvinfo : EIATTR_MAXREG_COUNT
	.align		4
.L_398:
        /*002c*/ 	.byte	0x03, 0x1b
        /*002e*/ 	.short	0x00ff


	//----- nvinfo : EIATTR_NUM_BARRIERS
	.align		4
        /*0030*/ 	.byte	0x02, 0x4c
        /*0032*/ 	.byte	0x02
	.zero		1


	//----- nvinfo : EIATTR_ANNOTATIONS
	.align		4
        /*0034*/ 	.byte	0x04, 0x55
        /*0036*/ 	.short	(.L_400 - .L_399)


	//   ....[0]....
.L_399:
        /* <DEDUP_REMOVED lines=350> */


	//----- nvinfo : EIATTR_MERCURY_ISA_VERSION
	.align		4
.L_400:
        /*1600*/ 	.byte	0x03, 0x5f
        /*1602*/ 	.short	0x0000


	//----- nvinfo : EIATTR_COOP_GROUP_MASK_REGIDS
	.align		4
        /*1604*/ 	.byte	0x04, 0x29
        /*1606*/ 	.short	(.L_402 - .L_401)


	//   ....[0]....
.L_401:
        /*1608*/ 	.word	0xffffffff


	//   ....[1]....
        /*160c*/ 	.word	0xffffffff


	//   ....[2]....
        /*1610*/ 	.word	0xffffffff


	//   ....[3]....
        /*1614*/ 	.word	0xffffffff


	//   ....[4]....
        /*1618*/ 	.word	0xffffffff


	//   ....[5]....
        /*161c*/ 	.word	0xffffffff


	//   ....[6]....
        /*1620*/ 	.word	0xffffffff


	//   ....[7]....
        /*1624*/ 	.word	0xffffffff


	//   ....[8]....
        /*1628*/ 	.word	0xffffffff


	//   ....[9]....
        /*162c*/ 	.word	0xffffffff


	//   ....[10]....
        /*1630*/ 	.word	0xffffffff


	//   ....[11]....
        /*1634*/ 	.word	0xffffffff


	//   ....[12]....
        /*1638*/ 	.word	0xffffffff


	//   ....[13]....
        /*163c*/ 	.word	0xffffffff


	//   ....[14]....
        /*1640*/ 	.word	0xffffffff


	//   ....[15]....
        /*1644*/ 	.word	0xffffffff


	//   ....[16]....
        /*1648*/ 	.word	0xffffffff


	//   ....[17]....
        /*164c*/ 	.word	0xffffffff


	//   ....[18]....
        /*1650*/ 	.word	0xffffffff


	//   ....[19]....
        /*1654*/ 	.word	0xffffffff


	//   ....[20]....
        /*1658*/ 	.word	0xffffffff


	//   ....[21]....
        /*165c*/ 	.word	0xffffffff


	//   ....[22]....
        /*1660*/ 	.word	0xffffffff


	//   ....[23]....
        /*1664*/ 	.word	0xffffffff


	//   ....[24]....
        /*1668*/ 	.word	0xffffffff


	//   ....[25]....
        /*166c*/ 	.word	0xffffffff


	//   ....[26]....
        /*1670*/ 	.word	0xffffffff


	//   ....[27]....
        /*1674*/ 	.word	0xffffffff


	//   ....[28]....
        /*1678*/ 	.word	0xffffffff


	//   ....[29]....
        /*167c*/ 	.word	0xffffffff


	//   ....[30]....
        /*1680*/ 	.word	0xffffffff


	//   ....[31]....
        /*1684*/ 	.word	0xffffffff


	//   ....[32]....
        /*1688*/ 	.word	0xffffffff


	//   ....[33]....
        /*168c*/ 	.word	0xffffffff


	//   ....[34]....
        /*1690*/ 	.word	0xffffffff


	//   ....[35]....
        /*1694*/ 	.word	0xffffffff


	//   ....[36]....
        /*1698*/ 	.word	0xffffffff


	//   ....[37]....
        /*169c*/ 	.word	0xffffffff


	//   ....[38]....
        /*16a0*/ 	.word	0xffffffff


	//   ....[39]....
        /*16a4*/ 	.word	0xffffffff


	//   ....[40]....
        /*16a8*/ 	.word	0xffffffff


	//   ....[41]....
        /*16ac*/ 	.word	0xffffffff


	//   ....[42]....
        /*16b0*/ 	.word	0xffffffff


	//   ....[43]....
        /*16b4*/ 	.word	0xffffffff


	//   ....[44]....
        /*16b8*/ 	.word	0xffffffff


	//   ....[45]....
        /*16bc*/ 	.word	0xffffffff


	//   ....[46]....
        /*16c0*/ 	.word	0xffffffff


	//   ....[47]....
        /*16c4*/ 	.word	0xffffffff


	//   ....[48]....
        /*16c8*/ 	.word	0xffffffff


	//   ....[49]....
        /*16cc*/ 	.word	0xffffffff


	//   ....[50]....
        /*16d0*/ 	.word	0xffffffff


	//   ....[51]....
        /*16d4*/ 	.word	0xffffffff


	//   ....[52]....
        /*16d8*/ 	.word	0xffffffff


	//   ....[53]....
        /*16dc*/ 	.word	0xffffffff


	//   ....[54]....
        /*16e0*/ 	.word	0xffffffff


	//   ....[55]....
        /*16e4*/ 	.word	0xffffffff


	//   ....[56]....
        /*16e8*/ 	.word	0xffffffff


	//   ....[57]....
        /*16ec*/ 	.word	0xffffffff


	//   ....[58]....
        /*16f0*/ 	.word	0xffffffff


	//   ....[59]....
        /*16f4*/ 	.word	0xffffffff


	//   ....[60]....
        /*16f8*/ 	.word	0xffffffff


	//   ....[61]....
        /*16fc*/ 	.word	0xffffffff


	//   ....[62]....
        /*1700*/ 	.word	0xffffffff


	//   ....[63]....
        /*1704*/ 	.word	0xffffffff


	//   ....[64]....
        /*1708*/ 	.word	0xffffffff


	//   ....[65]....
        /*170c*/ 	.word	0xffffffff


	//   ....[66]....
        /*1710*/ 	.word	0xffffffff


	//   ....[67]....
        /*1714*/ 	.word	0xffffffff


	//   ....[68]....
        /*1718*/ 	.word	0xffffffff


	//   ....[69]....
        /*171c*/ 	.word	0xffffffff


	//   ....[70]....
        /*1720*/ 	.word	0xffffffff


	//   ....[71]....
        /*1724*/ 	.word	0xffffffff


	//   ....[72]....
        /*1728*/ 	.word	0xffffffff


	//   ....[73]....
        /*172c*/ 	.word	0xffffffff


	//   ....[74]....
        /*1730*/ 	.word	0xffffffff


	//   ....[75]....
        /*1734*/ 	.word	0xffffffff


	//   ....[76]....
        /*1738*/ 	.word	0xffffffff


	//   ....[77]....
        /*173c*/ 	.word	0xffffffff


	//   ....[78]....
        /*1740*/ 	.word	0xffffffff


	//   ....[79]....
        /*1744*/ 	.word	0xffffffff


	//   ....[80]....
        /*1748*/ 	.word	0xffffffff


	//   ....[81]....
        /*174c*/ 	.word	0xffffffff


	//   ....[82]....
        /*1750*/ 	.word	0xffffffff


	//   ....[83]....
        /*1754*/ 	.word	0xffffffff


	//   ....[84]....
        /*1758*/ 	.word	0xffffffff


	//   ....[85]....
        /*175c*/ 	.word	0xffffffff


	//   ....[86]....
        /*1760*/ 	.word	0xffffffff


	//   ....[87]....
        /*1764*/ 	.word	0xffffffff


	//   ....[88]....
        /*1768*/ 	.word	0xffffffff


	//   ....[89]....
        /*176c*/ 	.word	0xffffffff


	//   ....[90]....
        /*1770*/ 	.word	0xffffffff


	//   ....[91]....
        /*1774*/ 	.word	0xffffffff


	//   ....[92]....
        /*1778*/ 	.word	0xffffffff


	//   ....[93]....
        /*177c*/ 	.word	0xffffffff


	//   ....[94]....
        /*1780*/ 	.word	0xffffffff


	//   ....[95]....
        /*1784*/ 	.word	0xffffffff


	//   ....[96]....
        /*1788*/ 	.word	0xffffffff


	//   ....[97]....
        /*178c*/ 	.word	0xffffffff


	//   ....[98]....
        /*1790*/ 	.word	0xffffffff


	//   ....[99]....
        /*1794*/ 	.word	0xffffffff


	//   ....[100]....
        /*1798*/ 	.word	0xffffffff


	//   ....[101]....
        /*179c*/ 	.word	0xffffffff


	//   ....[102]....
        /*17a0*/ 	.word	0xffffffff


	//   ....[103]....
        /*17a4*/ 	.word	0xffffffff


	//   ....[104]....
        /*17a8*/ 	.word	0xffffffff


	//   ....[105]....
        /*17ac*/ 	.word	0xffffffff


	//   ....[106]....
        /*17b0*/ 	.word	0xffffffff


	//   ....[107]....
        /*17b4*/ 	.word	0xffffffff


	//   ....[108]....
        /*17b8*/ 	.word	0xffffffff


	//   ....[109]....
        /*17bc*/ 	.word	0xffffffff


	//   ....[110]....
        /*17c0*/ 	.word	0xffffffff


	//   ....[111]....
        /*17c4*/ 	.word	0xffffffff


	//   ....[112]....
        /*17c8*/ 	.word	0xffffffff


	//   ....[113]....
        /*17cc*/ 	.word	0xffffffff


	//   ....[114]....
        /*17d0*/ 	.word	0xffffffff


	//   ....[115]....
        /*17d4*/ 	.word	0xffffffff


	//   ....[116]....
        /*17d8*/ 	.word	0xffffffff


	//   ....[117]....
        /*17dc*/ 	.word	0xffffffff


	//   ....[118]....
        /*17e0*/ 	.word	0xffffffff


	//   ....[119]....
        /*17e4*/ 	.word	0xffffffff


	//   ....[120]....
        /*17e8*/ 	.word	0xffffffff


	//   ....[121]....
        /*17ec*/ 	.word	0xffffffff


	//   ....[122]....
        /*17f0*/ 	.word	0xffffffff


	//   ....[123]....
        /*17f4*/ 	.word	0xffffffff


	//   ....[124]....
        /*17f8*/ 	.word	0xffffffff


	//   ....[125]....
        /*17fc*/ 	.word	0xffffffff


	//   ....[126]....
        /*1800*/ 	.word	0xffffffff


	//   ....[127]....
        /*1804*/ 	.word	0xffffffff


	//   ....[128]....
        /*1808*/ 	.word	0xffffffff


	//   ....[129]....
        /*180c*/ 	.word	0xffffffff


	//   ....[130]....
        /*1810*/ 	.word	0xffffffff


	//   ....[131]....
        /*1814*/ 	.word	0xffffffff


	//   ....[132]....
        /*1818*/ 	.word	0xffffffff


	//   ....[133]....
        /*181c*/ 	.word	0xffffffff


	//   ....[134]....
        /*1820*/ 	.word	0xffffffff


	//   ....[135]....
        /*1824*/ 	.word	0xffffffff


	//   ....[136]....
        /*1828*/ 	.word	0xffffffff


	//   ....[137]....
        /*182c*/ 	.word	0xffffffff


	//   ....[138]....
        /*1830*/ 	.word	0xffffffff


	//   ....[139]....
        /*1834*/ 	.word	0xffffffff


	//   ....[140]....
        /*1838*/ 	.word	0xffffffff


	//   ....[141]....
        /*183c*/ 	.word	0xffffffff


	//   ....[142]....
        /*1840*/ 	.word	0xffffffff


	//   ....[143]....
        /*1844*/ 	.word	0xffffffff


	//   ....[144]....
        /*1848*/ 	.word	0xffffffff


	//   ....[145]....
        /*184c*/ 	.word	0xffffffff


	//   ....[146]....
        /*1850*/ 	.word	0xffffffff


	//   ....[147]....
        /*1854*/ 	.word	0xffffffff


	//   ....[148]....
        /*1858*/ 	.word	0xffffffff


	//   ....[149]....
        /*185c*/ 	.word	0xffffffff


	//   ....[150]....
        /*1860*/ 	.word	0xffffffff


	//   ....[151]....
        /*1864*/ 	.word	0xffffffff


	//   ....[152]....
        /*1868*/ 	.word	0xffffffff


	//   ....[153]....
        /*186c*/ 	.word	0xffffffff


	//   ....[154]....
        /*1870*/ 	.word	0xffffffff


	//   ....[155]....
        /*1874*/ 	.word	0xffffffff


	//   ....[156]....
        /*1878*/ 	.word	0xffffffff


	//   ....[157]....
        /*187c*/ 	.word	0xffffffff


	//   ....[158]....
        /*1880*/ 	.word	0xffffffff


	//   ....[159]....
        /*1884*/ 	.word	0xffffffff


	//   ....[160]....
        /*1888*/ 	.word	0xffffffff


	//   ....[161]....
        /*188c*/ 	.word	0xffffffff


	//   ....[162]....
        /*1890*/ 	.word	0xffffffff


	//   ....[163]....
        /*1894*/ 	.word	0xffffffff


	//   ....[164]....
        /*1898*/ 	.word	0xffffffff


	//   ....[165]....
        /*189c*/ 	.word	0xffffffff


	//   ....[166]....
        /*18a0*/ 	.word	0xffffffff


	//   ....[167]....
        /*18a4*/ 	.word	0xffffffff


	//   ....[168]....
        /*18a8*/ 	.word	0xffffffff


	//   ....[169]....
        /*18ac*/ 	.word	0xffffffff


	//   ....[170]....
        /*18b0*/ 	.word	0xffffffff


	//   ....[171]....
        /*18b4*/ 	.word	0xffffffff


	//   ....[172]....
        /*18b8*/ 	.word	0xffffffff


	//   ....[173]....
        /*18bc*/ 	.word	0xffffffff


	//   ....[174]....
        /*18c0*/ 	.word	0xffffffff


	//   ....[175]....
        /*18c4*/ 	.word	0xffffffff


	//   ....[176]....
        /*18c8*/ 	.word	0xffffffff


	//   ....[177]....
        /*18cc*/ 	.word	0xffffffff


	//   ....[178]....
        /*18d0*/ 	.word	0xffffffff


	//   ....[179]....
        /*18d4*/ 	.word	0xffffffff


	//   ....[180]....
        /*18d8*/ 	.word	0xffffffff


	//   ....[181]....
        /*18dc*/ 	.word	0xffffffff


	//   ....[182]....
        /*18e0*/ 	.word	0xffffffff


	//   ....[183]....
        /*18e4*/ 	.word	0xffffffff


	//   ....[184]....
        /*18e8*/ 	.word	0xffffffff


	//   ....[185]....
        /*18ec*/ 	.word	0xffffffff


	//   ....[186]....
        /*18f0*/ 	.word	0xffffffff


	//   ....[187]....
        /*18f4*/ 	.word	0xffffffff


	//   ....[188]....
        /*18f8*/ 	.word	0xffffffff


	//   ....[189]....
        /*18fc*/ 	.word	0xffffffff


	//   ....[190]....
        /*1900*/ 	.word	0xffffffff


	//   ....[191]....
        /*1904*/ 	.word	0xffffffff


	//   ....[192]....
        /*1908*/ 	.word	0xffffffff


	//   ....[193]....
        /*190c*/ 	.word	0xffffffff


	//   ....[194]....
        /*1910*/ 	.word	0xffffffff


	//   ....[195]....
        /*1914*/ 	.word	0xffffffff


	//   ....[196]....
        /*1918*/ 	.word	0xffffffff


	//   ....[197]....
        /*191c*/ 	.word	0xffffffff


	//   ....[198]....
        /*1920*/ 	.word	0xffffffff


	//   ....[199]....
        /*1924*/ 	.word	0xffffffff


	//   ....[200]....
        /*1928*/ 	.word	0xffffffff


	//   ....[201]....
        /*192c*/ 	.word	0xffffffff


	//   ....[202]....
        /*1930*/ 	.word	0xffffffff


	//   ....[203]....
        /*1934*/ 	.word	0xffffffff


	//   ....[204]....
        /*1938*/ 	.word	0xffffffff


	//   ....[205]....
        /*193c*/ 	.word	0xffffffff


	//   ....[206]....
        /*1940*/ 	.word	0xffffffff


	//   ....[207]....
        /*1944*/ 	.word	0xffffffff


	//   ....[208]....
        /*1948*/ 	.word	0xffffffff


	//   ....[209]....
        /*194c*/ 	.word	0xffffffff


	//   ....[210]....
        /*1950*/ 	.word	0xffffffff


	//   ....[211]....
        /*1954*/ 	.word	0xffffffff


	//   ....[212]....
        /*1958*/ 	.word	0xffffffff


	//   ....[213]....
        /*195c*/ 	.word	0xffffffff


	//   ....[214]....
        /*1960*/ 	.word	0xffffffff


	//   ....[215]....
        /*1964*/ 	.word	0xffffffff


	//   ....[216]....
        /*1968*/ 	.word	0xffffffff


	//   ....[217]....
        /*196c*/ 	.word	0xffffffff


	//   ....[218]....
        /*1970*/ 	.word	0xffffffff


	//   ....[219]....
        /*1974*/ 	.word	0xffffffff


	//   ....[220]....
        /*1978*/ 	.word	0xffffffff


	//   ....[221]....
        /*197c*/ 	.word	0xffffffff


	//   ....[222]....
        /*1980*/ 	.word	0xffffffff


	//   ....[223]....
        /*1984*/ 	.word	0xffffffff


	//   ....[224]....
        /*1988*/ 	.word	0xffffffff


	//   ....[225]....
        /*198c*/ 	.word	0xffffffff


	//   ....[226]....
        /*1990*/ 	.word	0xffffffff


	//   ....[227]....
        /*1994*/ 	.word	0xffffffff


	//   ....[228]....
        /*1998*/ 	.word	0xffffffff


	//   ....[229]....
        /*199c*/ 	.word	0xffffffff


	//   ....[230]....
        /*19a0*/ 	.word	0xffffffff


	//   ....[231]....
        /*19a4*/ 	.word	0xffffffff


	//   ....[232]....
        /*19a8*/ 	.word	0xffffffff


	//   ....[233]....
        /*19ac*/ 	.word	0xffffffff


	//   ....[234]....
        /*19b0*/ 	.word	0xffffffff


	//   ....[235]....
        /*19b4*/ 	.word	0xffffffff


	//   ....[236]....
        /*19b8*/ 	.word	0xffffffff


	//   ....[237]....
        /*19bc*/ 	.word	0xffffffff


	//   ....[238]....
        /*19c0*/ 	.word	0xffffffff


	//   ....[239]....
        /*19c4*/ 	.word	0xffffffff


	//   ....[240]....
        /*19c8*/ 	.word	0xffffffff


	//   ....[241]....
        /*19cc*/ 	.word	0xffffffff


	//   ....[242]....
        /*19d0*/ 	.word	0xffffffff


	//   ....[243]....
        /*19d4*/ 	.word	0xffffffff


	//   ....[244]....
        /*19d8*/ 	.word	0xffffffff


	//   ....[245]....
        /*19dc*/ 	.word	0xffffffff


	//   ....[246]....
        /*19e0*/ 	.word	0xffffffff


	//   ....[247]....
        /*19e4*/ 	.word	0xffffffff


	//   ....[248]....
        /*19e8*/ 	.word	0xffffffff


	//   ....[249]....
        /*19ec*/ 	.word	0xffffffff


	//   ....[250]....
        /*19f0*/ 	.word	0xffffffff


	//   ....[251]....
        /*19f4*/ 	.word	0xffffffff


	//   ....[252]....
        /*19f8*/ 	.word	0xffffffff


	//   ....[253]....
        /*19fc*/ 	.word	0xffffffff


	//   ....[254]....
        /*1a00*/ 	.word	0xffffffff


	//   ....[255]....
        /*1a04*/ 	.word	0xffffffff


	//   ....[0]....
        /*1a08*/ 	.word	0xffffffff


	//   ....[1]....
        /*1a0c*/ 	.word	0xffffffff


	//   ....[2]....
        /*1a10*/ 	.word	0xffffffff


	//   ....[3]....
        /*1a14*/ 	.word	0xffffffff


	//   ....[4]....
        /*1a18*/ 	.word	0xffffffff


	//   ....[5]....
        /*1a1c*/ 	.word	0xffffffff


	//   ....[6]....
        /*1a20*/ 	.word	0xffffffff


	//   ....[7]....
        /*1a24*/ 	.word	0xffffffff


	//   ....[8]....
        /*1a28*/ 	.word	0xffffffff


	//   ....[9]....
        /*1a2c*/ 	.word	0xffffffff


	//   ....[10]....
        /*1a30*/ 	.word	0xffffffff


	//   ....[11]....
        /*1a34*/ 	.word	0xffffffff


	//   ....[12]....
        /*1a38*/ 	.word	0xffffffff


	//   ....[13]....
        /*1a3c*/ 	.word	0xffffffff


	//   ....[14]....
        /*1a40*/ 	.word	0xffffffff


	//   ....[15]....
        /*1a44*/ 	.word	0xffffffff


	//   ....[16]....
        /*1a48*/ 	.word	0xffffffff


	//   ....[17]....
        /*1a4c*/ 	.word	0xffffffff


	//   ....[18]....
        /*1a50*/ 	.word	0xffffffff


	//   ....[19]....
        /*1a54*/ 	.word	0xffffffff


	//   ....[20]....
        /*1a58*/ 	.word	0xffffffff


	//   ....[21]....
        /*1a5c*/ 	.word	0xffffffff


	//   ....[22]....
        /*1a60*/ 	.word	0xffffffff


	//   ....[23]....
        /*1a64*/ 	.word	0xffffffff


	//   ....[24]....
        /*1a68*/ 	.word	0xffffffff


	//   ....[25]....
        /*1a6c*/ 	.word	0xffffffff


	//   ....[26]....
        /*1a70*/ 	.word	0xffffffff


	//   ....[27]....
        /*1a74*/ 	.word	0xffffffff


	//   ....[28]....
        /*1a78*/ 	.word	0xffffffff


	//   ....[29]....
        /*1a7c*/ 	.word	0xffffffff


	//   ....[30]....
        /*1a80*/ 	.word	0xffffffff


	//   ....[31]....
        /*1a84*/ 	.word	0xffffffff


	//   ....[32]....
        /*1a88*/ 	.word	0xffffffff


	//   ....[33]....
        /*1a8c*/ 	.word	0xffffffff


	//   ....[34]....
        /*1a90*/ 	.word	0xffffffff


	//   ....[35]....
        /*1a94*/ 	.word	0xffffffff


	//   ....[36]....
        /*1a98*/ 	.word	0xffffffff


	//   ....[37]....
        /*1a9c*/ 	.word	0xffffffff


	//   ....[38]....
        /*1aa0*/ 	.word	0xffffffff


	//   ....[39]....
        /*1aa4*/ 	.word	0xffffffff


	//   ....[40]....
        /*1aa8*/ 	.word	0xffffffff


	//   ....[41]....
        /*1aac*/ 	.word	0xffffffff


	//   ....[42]....
        /*1ab0*/ 	.word	0xffffffff


	//   ....[43]....
        /*1ab4*/ 	.word	0xffffffff


	//   ....[44]....
        /*1ab8*/ 	.word	0xffffffff


	//   ....[45]....
        /*1abc*/ 	.word	0xffffffff


	//   ....[46]....
        /*1ac0*/ 	.word	0xffffffff


	//   ....[47]....
        /*1ac4*/ 	.word	0xffffffff


	//   ....[48]....
        /*1ac8*/ 	.word	0xffffffff


	//   ....[49]....
        /*1acc*/ 	.word	0xffffffff


	//   ....[50]....
        /*1ad0*/ 	.word	0xffffffff


	//   ....[51]....
        /*1ad4*/ 	.word	0xffffffff


	//   ....[52]....
        /*1ad8*/ 	.word	0xffffffff


	//   ....[53]....
        /*1adc*/ 	.word	0xffffffff


	//   ....[54]....
        /*1ae0*/ 	.word	0xffffffff


	//   ....[55]....
        /*1ae4*/ 	.word	0xffffffff


	//   ....[56]....
        /*1ae8*/ 	.word	0xffffffff


	//   ....[57]....
        /*1aec*/ 	.word	0xffffffff


	//   ....[58]....
        /*1af0*/ 	.word	0xffffffff


	//   ....[59]....
        /*1af4*/ 	.word	0xffffffff


	//   ....[60]....
        /*1af8*/ 	.word	0xffffffff


	//   ....[61]....
        /*1afc*/ 	.word	0xffffffff


	//   ....[62]....
        /*1b00*/ 	.word	0xffffffff


	//   ....[63]....
        /*1b04*/ 	.word	0xffffffff


	//   ....[64]....
        /*1b08*/ 	.word	0xffffffff


	//   ....[65]....
        /*1b0c*/ 	.word	0xffffffff


	//   ....[66]....
        /*1b10*/ 	.word	0xffffffff


	//   ....[67]....
        /*1b14*/ 	.word	0xffffffff


	//   ....[68]....
        /*1b18*/ 	.word	0xffffffff


	//   ....[69]....
        /*1b1c*/ 	.word	0xffffffff


	//   ....[70]....
        /*1b20*/ 	.word	0xffffffff


	//   ....[71]....
        /*1b24*/ 	.word	0xffffffff


	//   ....[72]....
        /*1b28*/ 	.word	0xffffffff


	//   ....[73]....
        /*1b2c*/ 	.word	0xffffffff


	//   ....[74]....
        /*1b30*/ 	.word	0xffffffff


	//   ....[75]....
        /*1b34*/ 	.word	0xffffffff


	//   ....[76]....
        /*1b38*/ 	.word	0xffffffff


	//   ....[77]....
        /*1b3c*/ 	.word	0xffffffff


	//   ....[78]....
        /*1b40*/ 	.word	0xffffffff


	//   ....[79]....
        /*1b44*/ 	.word	0xffffffff


	//   ....[80]....
        /*1b48*/ 	.word	0xffffffff


	//   ....[81]....
        /*1b4c*/ 	.word	0xffffffff


	//   ....[82]....
        /*1b50*/ 	.word	0xffffffff


	//   ....[83]....
        /*1b54*/ 	.word	0xffffffff


	//   ....[84]....
        /*1b58*/ 	.word	0xffffffff


	//   ....[85]....
        /*1b5c*/ 	.word	0xffffffff


	//   ....[86]....
        /*1b60*/ 	.word	0xffffffff


	//   ....[87]....
        /*1b64*/ 	.word	0xffffffff


	//   ....[88]....
        /*1b68*/ 	.word	0xffffffff


	//   ....[89]....
        /*1b6c*/ 	.word	0xffffffff


	//   ....[90]....
        /*1b70*/ 	.word	0xffffffff


	//   ....[91]....
        /*1b74*/ 	.word	0xffffffff


	//   ....[92]....
        /*1b78*/ 	.word	0xffffffff


	//   ....[93]....
        /*1b7c*/ 	.word	0xffffffff


	//   ....[94]....
        /*1b80*/ 	.word	0xffffffff


	//   ....[95]....
        /*1b84*/ 	.word	0xffffffff


	//   ....[96]....
        /*1b88*/ 	.word	0xffffffff


	//   ....[97]....
        /*1b8c*/ 	.word	0xffffffff


	//   ....[98]....
        /*1b90*/ 	.word	0xffffffff


	//   ....[99]....
        /*1b94*/ 	.word	0xffffffff


	//   ....[100]....
        /*1b98*/ 	.word	0xffffffff


	//   ....[101]....
        /*1b9c*/ 	.word	0xffffffff


	//   ....[102]....
        /*1ba0*/ 	.word	0xffffffff


	//   ....[103]....
        /*1ba4*/ 	.word	0xffffffff


	//   ....[104]....
        /*1ba8*/ 	.word	0xffffffff


	//   ....[105]....
        /*1bac*/ 	.word	0xffffffff


	//   ....[106]....
        /*1bb0*/ 	.word	0xffffffff


	//   ....[107]....
        /*1bb4*/ 	.word	0xffffffff


	//   ....[108]....
        /*1bb8*/ 	.word	0xffffffff


	//   ....[109]....
        /*1bbc*/ 	.word	0xffffffff


	//   ....[110]....
        /*1bc0*/ 	.word	0xffffffff


	//   ....[111]....
        /*1bc4*/ 	.word	0xffffffff


	//   ....[112]....
        /*1bc8*/ 	.word	0xffffffff


	//   ....[113]....
        /*1bcc*/ 	.word	0xffffffff


	//   ....[114]....
        /*1bd0*/ 	.word	0xffffffff


	//   ....[115]....
        /*1bd4*/ 	.word	0xffffffff


	//   ....[116]....
        /*1bd8*/ 	.word	0xffffffff


	//   ....[117]....
        /*1bdc*/ 	.word	0xffffffff


	//   ....[118]....
        /*1be0*/ 	.word	0xffffffff


	//   ....[119]....
        /*1be4*/ 	.word	0xffffffff


	//   ....[120]....
        /*1be8*/ 	.word	0xffffffff


	//   ....[121]....
        /*1bec*/ 	.word	0xffffffff


	//   ....[122]....
        /*1bf0*/ 	.word	0xffffffff


	//   ....[123]....
        /*1bf4*/ 	.word	0xffffffff


	//   ....[124]....
        /*1bf8*/ 	.word	0xffffffff


	//   ....[125]....
        /*1bfc*/ 	.word	0xffffffff


	//   ....[126]....
        /*1c00*/ 	.word	0xffffffff


	//   ....[127]....
        /*1c04*/ 	.word	0xffffffff


	//   ....[128]....
        /*1c08*/ 	.word	0xffffffff


	//   ....[129]....
        /*1c0c*/ 	.word	0xffffffff


	//   ....[130]....
        /*1c10*/ 	.word	0xffffffff


	//   ....[131]....
        /*1c14*/ 	.word	0xffffffff


	//   ....[132]....
        /*1c18*/ 	.word	0xffffffff


	//   ....[133]....
        /*1c1c*/ 	.word	0xffffffff


	//   ....[134]....
        /*1c20*/ 	.word	0xffffffff


	//   ....[135]....
        /*1c24*/ 	.word	0xffffffff


	//   ....[136]....
        /*1c28*/ 	.word	0xffffffff


	//   ....[137]....
        /*1c2c*/ 	.word	0xffffffff


	//   ....[138]....
        /*1c30*/ 	.word	0xffffffff


	//   ....[139]....
        /*1c34*/ 	.word	0xffffffff


	//   ....[140]....
        /*1c38*/ 	.word	0xffffffff


	//   ....[141]....
        /*1c3c*/ 	.word	0xffffffff


	//   ....[142]....
        /*1c40*/ 	.word	0xffffffff


	//   ....[143]....
        /*1c44*/ 	.word	0xffffffff


	//   ....[144]....
        /*1c48*/ 	.word	0xffffffff


	//   ....[145]....
        /*1c4c*/ 	.word	0xffffffff


	//   ....[146]....
        /*1c50*/ 	.word	0xffffffff


	//   ....[147]....
        /*1c54*/ 	.word	0xffffffff


	//   ....[148]....
        /*1c58*/ 	.word	0xffffffff


	//   ....[149]....
        /*1c5c*/ 	.word	0xffffffff


	//   ....[150]....
        /*1c60*/ 	.word	0xffffffff


	//   ....[151]....
        /*1c64*/ 	.word	0xffffffff


	//   ....[152]....
        /*1c68*/ 	.word	0xffffffff


	//   ....[153]....
        /*1c6c*/ 	.word	0xffffffff


	//   ....[154]....
        /*1c70*/ 	.word	0xffffffff


	//   ....[155]....
        /*1c74*/ 	.word	0xffffffff


	//   ....[156]....
        /*1c78*/ 	.word	0xffffffff


	//   ....[157]....
        /*1c7c*/ 	.word	0xffffffff


	//   ....[158]....
        /*1c80*/ 	.word	0xffffffff


	//   ....[159]....
        /*1c84*/ 	.word	0xffffffff


	//   ....[160]....
        /*1c88*/ 	.word	0xffffffff


	//   ....[161]....
        /*1c8c*/ 	.word	0xffffffff


	//   ....[162]....
        /*1c90*/ 	.word	0xffffffff


	//   ....[163]....
        /*1c94*/ 	.word	0xffffffff


	//   ....[164]....
        /*1c98*/ 	.word	0xffffffff


	//   ....[165]....
        /*1c9c*/ 	.word	0xffffffff


	//   ....[166]....
        /*1ca0*/ 	.word	0xffffffff


	//   ....[167]....
        /*1ca4*/ 	.word	0xffffffff


	//   ....[168]....
        /*1ca8*/ 	.word	0xffffffff


	//   ....[169]....
        /*1cac*/ 	.word	0xffffffff


	//   ....[170]....
        /*1cb0*/ 	.word	0xffffffff


	//   ....[171]....
        /*1cb4*/ 	.word	0xffffffff


	//   ....[172]....
        /*1cb8*/ 	.word	0xffffffff


	//   ....[173]....
        /*1cbc*/ 	.word	0xffffffff


	//   ....[174]....
        /*1cc0*/ 	.word	0xffffffff


	//   ....[175]....
        /*1cc4*/ 	.word	0xffffffff


	//   ....[176]....
        /*1cc8*/ 	.word	0xffffffff


	//   ....[177]....
        /*1ccc*/ 	.word	0xffffffff


	//   ....[178]....
        /*1cd0*/ 	.word	0xffffffff


	//   ....[179]....
        /*1cd4*/ 	.word	0xffffffff


	//   ....[180]....
        /*1cd8*/ 	.word	0xffffffff


	//   ....[181]....
        /*1cdc*/ 	.word	0xffffffff


	//   ....[182]....
        /*1ce0*/ 	.word	0xffffffff


	//   ....[183]....
        /*1ce4*/ 	.word	0xffffffff


	//   ....[184]....
        /*1ce8*/ 	.word	0xffffffff


	//   ....[185]....
        /*1cec*/ 	.word	0xffffffff


	//----- nvinfo : EIATTR_COOP_GROUP_INSTR_OFFSETS
	.align		4
.L_402:
        /*1cf0*/ 	.byte	0x04, 0x28
        /*1cf2*/ 	.short	(.L_404 - .L_403)


	//   ....[0]....
.L_403:
        /*1cf4*/ 	.word	0x00000090


	//   ....[1]....
        /*1cf8*/ 	.word	0x00002310


	//   ....[2]....
        /*1cfc*/ 	.word	0x00002360


	//   ....[3]....
        /*1d00*/ 	.word	0x00002b30


	//   ....[4]....
        /*1d04*/ 	.word	0x00002b50


	//   ....[5]....
        /*1d08*/ 	.word	0x000032a0


	//   ....[6]....
        /*1d0c*/ 	.word	0x000032b0


	//   ....[7]....
        /*1d10*/ 	.word	0x00003ac0


	//   ....[8]....
        /*1d14*/ 	.word	0x00003af0


	//   ....[9]....
        /*1d18*/ 	.word	0x000046e0


	//   ....[10]....
        /*1d1c*/ 	.word	0x00004710


	//   ....[11]....
        /*1d20*/ 	.word	0x00004e90


	//   ....[12]....
        /*1d24*/ 	.word	0x00004eb0


	//   ....[13]....
        /*1d28*/ 	.word	0x00005650


	//   ....[14]....
        /*1d2c*/ 	.word	0x00005680


	//   ....[15]....
        /*1d30*/ 	.word	0x00005790


	//   ....[16]....
        /*1d34*/ 	.word	0x000057c0


	//   ....[17]....
        /*1d38*/ 	.word	0x00005890


	//   ....[18]....
        /*1d3c*/ 	.word	0x000058b0


	//   ....[19]....
        /*1d40*/ 	.word	0x00005d60


	//   ....[20]....
        /*1d44*/ 	.word	0x00005d80


	//   ....[21]....
        /*1d48*/ 	.word	0x00005e90


	//   ....[22]....
        /*1d4c*/ 	.word	0x00005ec0


	//   ....[23]....
        /*1d50*/ 	.word	0x00005f90


	//   ....[24]....
        /*1d54*/ 	.word	0x00005fc0


	//   ....[25]....
        /*1d58*/ 	.word	0x00007190


	//   ....[26]....
        /*1d5c*/ 	.word	0x000071b0


	//   ....[27]....
        /*1d60*/ 	.word	0x000072f0


	//   ....[28]....
        /*1d64*/ 	.word	0x00007300


	//   ....[29]....
        /*1d68*/ 	.word	0x00007430


	//   ....[30]....
        /*1d6c*/ 	.word	0x00007450


	//   ....[31]....
        /*1d70*/ 	.word	0x00007580


	//   ....[32]....
        /*1d74*/ 	.word	0x00007590


	//   ....[33]....
        /*1d78*/ 	.word	0x000076c0


	//   ....[34]....
        /*1d7c*/ 	.word	0x000076e0


	//   ....[35]....
        /*1d80*/ 	.word	0x00007810


	//   ....[36]....
        /*1d84*/ 	.word	0x00007820


	//   ....[37]....
        /*1d88*/ 	.word	0x00007950


	//   ....[38]....
        /*1d8c*/ 	.word	0x00007970


	//   ....[39]....
        /*1d90*/ 	.word	0x00007aa0


	//   ....[40]....
        /*1d94*/ 	.word	0x00007ab0


	//   ....[41]....
        /*1d98*/ 	.word	0x000083a0


	//   ....[42]....
        /*1d9c*/ 	.word	0x000083d0


	//   ....[43]....
        /*1da0*/ 	.word	0x00008400


	//   ....[44]....
        /*1da4*/ 	.word	0x00008420


	//   ....[45]....
        /*1da8*/ 	.word	0x00008440


	//   ....[46]....
        /*1dac*/ 	.word	0x00008460


	//   ....[47]....
        /*1db0*/ 	.word	0x000089b0


	//   ....[48]....
        /*1db4*/ 	.word	0x000089c0


	//   ....[49]....
        /*1db8*/ 	.word	0x000089d0


	//   ....[50]....
        /*1dbc*/ 	.word	0x000089e0


	//   ....[51]....
        /*1dc0*/ 	.word	0x00008b50


	//   ....[52]....
        /*1dc4*/ 	.word	0x00008b60


	//   ....[53]....
        /*1dc8*/ 	.word	0x00009830


	//   ....[54]....
        /*1dcc*/ 	.word	0x000098b0


	//   ....[55]....
        /*1dd0*/ 	.word	0x000098c0


	//   ....[56]....
        /*1dd4*/ 	.word	0x000098d0


	//   ....[57]....
        /*1dd8*/ 	.word	0x000099f0


	//   ....[58]....
        /*1ddc*/ 	.word	0x00009a00


	//   ....[59]....
        /*1de0*/ 	.word	0x00009ea0


	//   ....[60]....
        /*1de4*/ 	.word	0x0000a5b0


	//   ....[61]....
        /*1de8*/ 	.word	0x0000ab90


	//   ....[62]....
        /*1dec*/ 	.word	0x0000b170


	//   ....[63]....
        /*1df0*/ 	.word	0x0000ba10


	//   ....[64]....
        /*1df4*/ 	.word	0x0000ba40


	//   ....[65]....
        /*1df8*/ 	.word	0x0000ba50


	//   ....[66]....
        /*1dfc*/ 	.word	0x0000ba60


	//   ....[67]....
        /*1e00*/ 	.word	0x0000ba80


	//   ....[68]....
        /*1e04*/ 	.word	0x0000baa0


	//   ....[69]....
        /*1e08*/ 	.word	0x0000bac0


	//   ....[70]....
        /*1e0c*/ 	.word	0x0000bad0


	//   ....[71]....
        /*1e10*/ 	.word	0x0000d3e0


	//   ....[72]....
        /*1e14*/ 	.word	0x0000d430


	//   ....[73]....
        /*1e18*/ 	.word	0x0000d440


	//   ....[74]....
        /*1e1c*/ 	.word	0x0000d450


	//   ....[75]....
        /*1e20*/ 	.word	0x0000d460


	//   ....[76]....
        /*1e24*/ 	.word	0x0000d560


	//   ....[77]....
        /*1e28*/ 	.word	0x0000e7b0


	//   ....[78]....
        /*1e2c*/ 	.word	0x0000e800


	//   ....[79]....
        /*1e30*/ 	.word	0x0000e810


	//   ....[80]....
        /*1e34*/ 	.word	0x0000e820


	//   ....[81]....
        /*1e38*/ 	.word	0x0000e830


	//   ....[82]....
        /*1e3c*/ 	.word	0x0000e840


	//   ....[83]....
        /*1e40*/ 	.word	0x0000eb70


	//   ....[84]....
        /*1e44*/ 	.word	0x0000f180


	//   ....[85]....
        /*1e48*/ 	.word	0x0000f640


	//   ....[86]....
        /*1e4c*/ 	.word	0x0000fb00


	//   ....[87]....
        /*1e50*/ 	.word	0x000102c0


	//   ....[88]....
        /*1e54*/ 	.word	0x000102f0


	//   ....[89]....
        /*1e58*/ 	.word	0x00010300


	//   ....[90]....
        /*1e5c*/ 	.word	0x00010310


	//   ....[91]....
        /*1e60*/ 	.word	0x00010320


	//   ....[92]....
        /*1e64*/ 	.word	0x00010370


	//   ....[93]....
        /*1e68*/ 	.word	0x00010380


	//   ....[94]....
        /*1e6c*/ 	.word	0x00010390


	//   ....[95]....
        /*1e70*/ 	.word	0x00012810


	//   ....[96]....
        /*1e74*/ 	.word	0x00012850


	//   ....[97]....
        /*1e78*/ 	.word	0x00012860


	//   ....[98]....
        /*1e7c*/ 	.word	0x00012870


	//   ....[99]....
        /*1e80*/ 	.word	0x00012880


	//   ....[100]....
        /*1e84*/ 	.word	0x00012980


	//   ....[101]....
        /*1e88*/ 	.word	0x00013ba0


	//   ....[102]....
        /*1e8c*/ 	.word	0x00013be0


	//   ....[103]....
        /*1e90*/ 	.word	0x00013bf0


	//   ....[104]....
        /*1e94*/ 	.word	0x00013c00


	//   ....[105]....
        /*1e98*/ 	.word	0x00013c10


	//   ....[106]....
        /*1e9c*/ 	.word	0x00013c20


	//   ....[107]....
        /*1ea0*/ 	.word	0x00014120


	//   ....[108]....
        /*1ea4*/ 	.word	0x00014150


	//   ....[109]....
        /*1ea8*/ 	.word	0x00014160


	//   ....[110]....
        /*1eac*/ 	.word	0x00014170


	//   ....[111]....
        /*1eb0*/ 	.word	0x000141b0


	//   ....[112]....
        /*1eb4*/ 	.word	0x000141c0


	//   ....[113]....
        /*1eb8*/ 	.word	0x000141d0


	//   ....[114]....
        /*1ebc*/ 	.word	0x000141e0


	//   ....[115]....
        /*1ec0*/ 	.word	0x00016270


	//   ....[116]....
        /*1ec4*/ 	.word	0x00016330


	//   ....[117]....
        /*1ec8*/ 	.word	0x00016340


	//   ....[118]....
        /*1ecc*/ 	.word	0x00016350


	//   ....[119]....
        /*1ed0*/ 	.word	0x00016360


	//   ....[120]....
        /*1ed4*/ 	.word	0x00016370


	//   ....[121]....
        /*1ed8*/ 	.word	0x000175d0


	//   ....[122]....
        /*1edc*/ 	.word	0x00017620


	//   ....[123]....
        /*1ee0*/ 	.word	0x00017630


	//   ....[124]....
        /*1ee4*/ 	.word	0x00017640


	//   ....[125]....
        /*1ee8*/ 	.word	0x00017650


	//   ....[126]....
        /*1eec*/ 	.word	0x00017660


	//   ....[127]....
        /*1ef0*/ 	.word	0x000179b0


	//   ....[128]....
        /*1ef4*/ 	.word	0x00017f80


	//   ....[129]....
        /*1ef8*/ 	.word	0x00018420


	//   ....[130]....
        /*1efc*/ 	.word	0x000188c0


	//   ....[131]....
        /*1f00*/ 	.word	0x00019060


	//   ....[132]....
        /*1f04*/ 	.word	0x00019090


	//   ....[133]....
        /*1f08*/ 	.word	0x000190a0


	//   ....[134]....
        /*1f0c*/ 	.word	0x000190b0


	//   ....[135]....
        /*1f10*/ 	.word	0x000190e0


	//   ....[136]....
        /*1f14*/ 	.word	0x00019100


	//   ....[137]....
        /*1f18*/ 	.word	0x00019110


	//   ....[138]....
        /*1f1c*/ 	.word	0x00019120


	//   ....[139]....
        /*1f20*/ 	.word	0x0001b0f0


	//   ....[140]....
        /*1f24*/ 	.word	0x0001b160


	//   ....[141]....
        /*1f28*/ 	.word	0x0001b170


	//   ....[142]....
        /*1f2c*/ 	.word	0x0001b180


	//   ....[143]....
        /*1f30*/ 	.word	0x0001b1b0


	//   ....[144]....
        /*1f34*/ 	.word	0x0001b1d0


	//   ....[145]....
        /*1f38*/ 	.word	0x0001b1e0


	//   ....[146]....
        /*1f3c*/ 	.word	0x0001b1f0


	//   ....[147]....
        /*1f40*/ 	.word	0x0001cd50


	//   ....[148]....
        /*1f44*/ 	.word	0x0001cd90


	//   ....[149]....
        /*1f48*/ 	.word	0x0001cdc0


	//   ....[150]....
        /*1f4c*/ 	.word	0x0001cde0


	//   ....[151]....
        /*1f50*/ 	.word	0x0001ce00


	//   ....[152]....
        /*1f54*/ 	.word	0x0001ce20


	//   ....[153]....
        /*1f58*/ 	.word	0x0001ce30


	//   ....[154]....
        /*1f5c*/ 	.word	0x0001ce40


	//   ....[155]....
        /*1f60*/ 	.word	0x0001d080


	//   ....[156]....
        /*1f64*/ 	.word	0x0001d090


	//   ....[157]....
        /*1f68*/ 	.word	0x0001d190


	//   ....[158]....
        /*1f6c*/ 	.word	0x0001d1c0


	//   ....[159]....
        /*1f70*/ 	.word	0x0001d2a0


	//   ....[160]....
        /*1f74*/ 	.word	0x0001d2d0


	//   ....[161]....
        /*1f78*/ 	.word	0x0001d3b0


	//   ....[162]....
        /*1f7c*/ 	.word	0x0001d3e0


	//   ....[163]....
        /*1f80*/ 	.word	0x0001d4c0


	//   ....[164]....
        /*1f84*/ 	.word	0x0001d4f0


	//   ....[165]....
        /*1f88*/ 	.word	0x0001d5d0


	//   ....[166]....
        /*1f8c*/ 	.word	0x0001d600


	//   ....[167]....
        /*1f90*/ 	.word	0x0001d6e0


	//   ....[168]....
        /*1f94*/ 	.word	0x0001d710


	//   ....[169]....
        /*1f98*/ 	.word	0x0001d7f0


	//   ....[170]....
        /*1f9c*/ 	.word	0x0001d810


	//   ....[171]....
        /*1fa0*/ 	.word	0x0001df90


	//   ....[172]....
        /*1fa4*/ 	.word	0x0001dfb0


	//   ....[173]....
        /*1fa8*/ 	.word	0x0001e0c0


	//   ....[174]....
        /*1fac*/ 	.word	0x0001e0d0


	//   ....[175]....
        /*1fb0*/ 	.word	0x0001e1e0


	//   ....[176]....
        /*1fb4*/ 	.word	0x0001e200


	//   ....[177]....
        /*1fb8*/ 	.word	0x0001e310


	//   ....[178]....
        /*1fbc*/ 	.word	0x0001e320


	//   ....[179]....
        /*1fc0*/ 	.word	0x0001e430


	//   ....[180]....
        /*1fc4*/ 	.word	0x0001e450


	//   ....[181]....
        /*1fc8*/ 	.word	0x0001e560


	//   ....[182]....
        /*1fcc*/ 	.word	0x0001e570


	//   ....[183]....
        /*1fd0*/ 	.word	0x0001e680


	//   ....[184]....
        /*1fd4*/ 	.word	0x0001e6a0


	//   ....[185]....
        /*1fd8*/ 	.word	0x0001e7b0


	//   ....[186]....
        /*1fdc*/ 	.word	0x0001e7c0


	//   ....[187]....
        /*1fe0*/ 	.word	0x0001e910


	//   ....[188]....
        /*1fe4*/ 	.word	0x0001e990


	//   ....[189]....
        /*1fe8*/ 	.word	0x0001ea20


	//   ....[190]....
        /*1fec*/ 	.word	0x0001eaa0


	//   ....[191]....
        /*1ff0*/ 	.word	0x0001eb30


	//   ....[192]....
        /*1ff4*/ 	.word	0x0001ebc0


	//   ....[193]....
        /*1ff8*/ 	.word	0x0001ec50


	//   ....[194]....
        /*1ffc*/ 	.word	0x0001ecd0


	//   ....[195]....
        /*2000*/ 	.word	0x0001ed60


	//   ....[196]....
        /*2004*/ 	.word	0x0001edf0


	//   ....[197]....
        /*2008*/ 	.word	0x0001ee80


	//   ....[198]....
        /*200c*/ 	.word	0x0001ef00


	//   ....[199]....
        /*2010*/ 	.word	0x0001ef90


	//   ....[200]....
        /*2014*/ 	.word	0x0001f020


	//   ....[201]....
        /*2018*/ 	.word	0x0001f0b0


	//   ....[202]....
        /*201c*/ 	.word	0x0001f130


	//   ....[203]....
        /*2020*/ 	.word	0x0001f1b0


	//   ....[204]....
        /*2024*/ 	.word	0x0001f220


	//   ....[205]....
        /*2028*/ 	.word	0x0001f470


	//   ....[206]....
        /*202c*/ 	.word	0x0001f4f0


	//   ....[207]....
        /*2030*/ 	.word	0x0001f630


	//   ....[208]....
        /*2034*/ 	.word	0x0001f6b0


	//   ....[209]....
        /*2038*/ 	.word	0x0001f730


	//   ....[210]....
        /*203c*/ 	.word	0x0001f7b0


	//   ....[211]....
        /*2040*/ 	.word	0x0001f9a0


	//   ....[212]....
        /*2044*/ 	.word	0x0001fa20


	//   ....[213]....
        /*2048*/ 	.word	0x0001fba0


	//   ....[214]....
        /*204c*/ 	.word	0x0001fc20


	//   ....[215]....
        /*2050*/ 	.word	0x0001fca0


	//   ....[216]....
        /*2054*/ 	.word	0x0001fd30


	//   ....[217]....
        /*2058*/ 	.word	0x0001fdc0


	//   ....[218]....
        /*205c*/ 	.word	0x0001fe50


	//   ....[219]....
        /*2060*/ 	.word	0x0001feb0


	//   ....[220]....
        /*2064*/ 	.word	0x0001ff10


	//   ....[221]....
        /*2068*/ 	.word	0x0001ff60


	//   ....[222]....
        /*206c*/ 	.word	0x0001ffb0


	//   ....[223]....
        /*2070*/ 	.word	0x00020000


	//   ....[224]....
        /*2074*/ 	.word	0x00020050


	//   ....[225]....
        /*2078*/ 	.word	0x000200a0


	//   ....[226]....
        /*207c*/ 	.word	0x000200f0


	//   ....[227]....
        /*2080*/ 	.word	0x00020170


	//   ....[228]....
        /*2084*/ 	.word	0x000201f0


	//   ....[229]....
        /*2088*/ 	.word	0x00020360


	//   ....[230]....
        /*208c*/ 	.word	0x000203e0


	//   ....[231]....
        /*2090*/ 	.word	0x00020550


	//   ....[232]....
        /*2094*/ 	.word	0x000205d0


	//   ....[233]....
        /*2098*/ 	.word	0x00020650


	//   ....[234]....
        /*209c*/ 	.word	0x000206d0


	//   ....[235]....
        /*20a0*/ 	.word	0x00020840


	//   ....[236]....
        /*20a4*/ 	.word	0x000208c0


	//   ....[237]....
        /*20a8*/ 	.word	0x00020a30


	//   ....[238]....
        /*20ac*/ 	.word	0x00020ab0


	//   ....[239]....
        /*20b0*/ 	.word	0x00020b30


	//   ....[240]....
        /*20b4*/ 	.word	0x00020bc0


	//   ....[241]....
        /*20b8*/ 	.word	0x00020c50


	//   ....[242]....
        /*20bc*/ 	.word	0x00020ce0


	//   ....[243]....
        /*20c0*/ 	.word	0x00020d30


	//   ....[244]....
        /*20c4*/ 	.word	0x00020d80


	//   ....[245]....
        /*20c8*/ 	.word	0x00020dd0


	//   ....[246]....
        /*20cc*/ 	.word	0x00020e10


	//   ....[247]....
        /*20d0*/ 	.word	0x00020e60


	//   ....[248]....
        /*20d4*/ 	.word	0x00020ea0


	//   ....[249]....
        /*20d8*/ 	.word	0x00020ef0


	//   ....[250]....
        /*20dc*/ 	.word	0x00020f40


	//   ....[251]....
        /*20e0*/ 	.word	0x00020fc0


	//   ....[252]....
        /*20e4*/ 	.word	0x00021040


	//   ....[253]....
        /*20e8*/ 	.word	0x00021190


	//   ....[254]....
        /*20ec*/ 	.word	0x00021210


	//   ....[255]....
        /*20f0*/ 	.word	0x00021360


	//   ....[0]....
        /*20f4*/ 	.word	0x000213e0


	//   ....[1]....
        /*20f8*/ 	.word	0x00021460


	//   ....[2]....
        /*20fc*/ 	.word	0x000214e0


	//   ....[3]....
        /*2100*/ 	.word	0x00021630


	//   ....[4]....
        /*2104*/ 	.word	0x000216b0


	//   ....[5]....
        /*2108*/ 	.word	0x00021800


	//   ....[6]....
        /*210c*/ 	.word	0x00021880


	//   ....[7]....
        /*2110*/ 	.word	0x000218d0


	//   ....[8]....
        /*2114*/ 	.word	0x00021930


	//   ....[9]....
        /*2118*/ 	.word	0x00021980


	//   ....[10]....
        /*211c*/ 	.word	0x000219c0


	//   ....[11]....
        /*2120*/ 	.word	0x00021a10


	//   ....[12]....
        /*2124*/ 	.word	0x00021a50


	//   ....[13]....
        /*2128*/ 	.word	0x00021aa0


	//   ....[14]....
        /*212c*/ 	.word	0x00021ae0


	//   ....[15]....
        /*2130*/ 	.word	0x00021b60


	//   ....[16]....
        /*2134*/ 	.word	0x00021be0


	//   ....[17]....
        /*2138*/ 	.word	0x00021c60


	//   ....[18]....
        /*213c*/ 	.word	0x00021dc0


	//   ....[19]....
        /*2140*/ 	.word	0x00021e40


	//   ....[20]....
        /*2144*/ 	.word	0x00021fa0


	//   ....[21]....
        /*2148*/ 	.word	0x00022020


	//   ....[22]....
        /*214c*/ 	.word	0x000220a0


	//   ....[23]....
        /*2150*/ 	.word	0x00022130


	//   ....[24]....
        /*2154*/ 	.word	0x000221c0


	//   ....[25]....
        /*2158*/ 	.word	0x00022250


	//   ....[26]....
        /*215c*/ 	.word	0x000222a0


	//   ....[27]....
        /*2160*/ 	.word	0x00022300


	//   ....[28]....
        /*2164*/ 	.word	0x00022350


	//   ....[29]....
        /*2168*/ 	.word	0x00022390


	//   ....[30]....
        /*216c*/ 	.word	0x000223e0


	//   ....[31]....
        /*2170*/ 	.word	0x00022420


	//   ....[32]....
        /*2174*/ 	.word	0x00022470


	//   ....[33]....
        /*2178*/ 	.word	0x000224b0


	//   ....[34]....
        /*217c*/ 	.word	0x00022510


	//   ....[35]....
        /*2180*/ 	.word	0x00022570


	//   ....[36]....
        /*2184*/ 	.word	0x000225c0


	//   ....[37]....
        /*2188*/ 	.word	0x00022620


	//   ....[38]....
        /*218c*/ 	.word	0x00022670


	//   ....[39]....
        /*2190*/ 	.word	0x000226d0


	//   ....[40]....
        /*2194*/ 	.word	0x00022720


	//   ....[41]....
        /*2198*/ 	.word	0x00022780


	//   ....[42]....
        /*219c*/ 	.word	0x000227f0


	//   ....[43]....
        /*21a0*/ 	.word	0x00022870


	//   ....[44]....
        /*21a4*/ 	.word	0x00022900


	//   ....[45]....
        /*21a8*/ 	.word	0x00022980


	//   ....[46]....
        /*21ac*/ 	.word	0x00022a10


	//   ....[47]....
        /*21b0*/ 	.word	0x00022aa0


	//   ....[48]....
        /*21b4*/ 	.word	0x00022b30


	//   ....[49]....
        /*21b8*/ 	.word	0x00022bb0


	//   ....[50]....
        /*21bc*/ 	.word	0x00022c40


	//   ....[51]....
        /*21c0*/ 	.word	0x00022cd0


	//   ....[52]....
        /*21c4*/ 	.word	0x00022d60


	//   ....[53]....
        /*21c8*/ 	.word	0x00022de0


	//   ....[54]....
        /*21cc*/ 	.word	0x00022e70


	//   ....[55]....
        /*21d0*/ 	.word	0x00022f00


	//   ....[56]....
        /*21d4*/ 	.word	0x00022f90


	//   ....[57]....
        /*21d8*/ 	.word	0x00023010


	//   ....[58]....
        /*21dc*/ 	.word	0x000234e0


	//   ....[59]....
        /*21e0*/ 	.word	0x00023500


	//   ....[60]....
        /*21e4*/ 	.word	0x00023520


	//   ....[61]....
        /*21e8*/ 	.word	0x00023530


	//   ....[62]....
        /*21ec*/ 	.word	0x00023820


	//   ....[63]....
        /*21f0*/ 	.word	0x00023830


	//   ....[64]....
        /*21f4*/ 	.word	0x00023840


	//   ....[65]....
        /*21f8*/ 	.word	0x00023850


	//   ....[66]....
        /*21fc*/ 	.word	0x00023b20


	//   ....[67]....
        /*2200*/ 	.word	0x00023b40


	//   ....[68]....
        /*2204*/ 	.word	0x00023b60


	//   ....[69]....
        /*2208*/ 	.word	0x00023b70


	//   ....[70]....
        /*220c*/ 	.word	0x00023e60


	//   ....[71]....
        /*2210*/ 	.word	0x00023e70


	//   ....[72]....
        /*2214*/ 	.word	0x00023e80


	//   ....[73]....
        /*2218*/ 	.word	0x00023e90


	//   ....[74]....
        /*221c*/ 	.word	0x00024160


	//   ....[75]....
        /*2220*/ 	.word	0x00024180


	//   ....[76]....
        /*2224*/ 	.word	0x000241a0


	//   ....[77]....
        /*2228*/ 	.word	0x000241b0


	//   ....[78]....
        /*222c*/ 	.word	0x000244b0


	//   ....[79]....
        /*2230*/ 	.word	0x000244d0


	//   ....[80]....
        /*2234*/ 	.word	0x000244f0


	//   ....[81]....
        /*2238*/ 	.word	0x00024500


	//   ....[82]....
        /*223c*/ 	.word	0x000247e0


	//   ....[83]....
        /*2240*/ 	.word	0x00024840


	//   ....[84]....
        /*2244*/ 	.word	0x00024850


	//   ....[85]....
        /*2248*/ 	.word	0x00024860


	//   ....[86]....
        /*224c*/ 	.word	0x00024b60


	//   ....[87]....
        /*2250*/ 	.word	0x00024bc0


	//   ....[88]....
        /*2254*/ 	.word	0x00024bd0


	//   ....[89]....
        /*2258*/ 	.word	0x00024be0


	//   ....[90]....
        /*225c*/ 	.word	0x00028210


	//   ....[91]....
        /*2260*/ 	.word	0x00028230


	//   ....[92]....
        /*2264*/ 	.word	0x00028250


	//   ....[93]....
        /*2268*/ 	.word	0x00028260


	//   ....[94]....
        /*226c*/ 	.word	0x00028490


	//   ....[95]....
        /*2270*/ 	.word	0x000284a0


	//   ....[96]....
        /*2274*/ 	.word	0x000284b0


	//   ....[97]....
        /*2278*/ 	.word	0x000284c0


	//   ....[98]....
        /*227c*/ 	.word	0x00028730


	//   ....[99]....
        /*2280*/ 	.word	0x00028750


	//   ....[100]....
        /*2284*/ 	.word	0x00028770


	//   ....[101]....
        /*2288*/ 	.word	0x00028780


	//   ....[102]....
        /*228c*/ 	.word	0x000289a0


	//   ....[103]....
        /*2290*/ 	.word	0x000289b0


	//   ....[104]....
        /*2294*/ 	.word	0x000289c0


	//   ....[105]....
        /*2298*/ 	.word	0x000289d0


	//   ....[106]....
        /*229c*/ 	.word	0x00028c40


	//   ....[107]....
        /*22a0*/ 	.word	0x00028c60


	//   ....[108]....
        /*22a4*/ 	.word	0x00028c80


	//   ....[109]....
        /*22a8*/ 	.word	0x00028c90


	//   ....[110]....
        /*22ac*/ 	.word	0x00028eb0


	//   ....[111]....
        /*22b0*/ 	.word	0x00028ec0


	//   ....[112]....
        /*22b4*/ 	.word	0x00028ed0


	//   ....[113]....
        /*22b8*/ 	.word	0x00028ee0


	//   ....[114]....
        /*22bc*/ 	.word	0x00029150


	//   ....[115]....
        /*22c0*/ 	.word	0x00029170


	//   ....[116]....
        /*22c4*/ 	.word	0x00029190


	//   ....[117]....
        /*22c8*/ 	.word	0x000291a0


	//   ....[118]....
        /*22cc*/ 	.word	0x00029420


	//   ....[119]....
        /*22d0*/ 	.word	0x00029430


	//   ....[120]....
        /*22d4*/ 	.word	0x00029440


	//   ....[121]....
        /*22d8*/ 	.word	0x00029450


	//   ....[122]....
        /*22dc*/ 	.word	0x0002ce40


	//   ....[123]....
        /*22e0*/ 	.word	0x0002cec0


	//   ....[124]....
        /*22e4*/ 	.word	0x0002cf50


	//   ....[125]....
        /*22e8*/ 	.word	0x0002cfc0


	//   ....[126]....
        /*22ec*/ 	.word	0x0002d050


	//   ....[127]....
        /*22f0*/ 	.word	0x0002d0d0


	//   ....[128]....
        /*22f4*/ 	.word	0x0002d170


	//   ....[129]....
        /*22f8*/ 	.word	0x0002d1f0


	//   ....[130]....
        /*22fc*/ 	.word	0x0002d280


	//   ....[131]....
        /*2300*/ 	.word	0x0002d310


	//   ....[132]....
        /*2304*/ 	.word	0x0002d3b0


	//   ....[133]....
        /*2308*/ 	.word	0x0002d430


	//   ....[134]....
        /*230c*/ 	.word	0x0002d4c0


	//   ....[135]....
        /*2310*/ 	.word	0x0002d540


	//   ....[136]....
        /*2314*/ 	.word	0x0002d5e0


	//   ....[137]....
        /*2318*/ 	.word	0x0002d660


	//   ....[138]....
        /*231c*/ 	.word	0x0002d6f0


	//   ....[139]....
        /*2320*/ 	.word	0x0002d780


	//   ....[140]....
        /*2324*/ 	.word	0x0002d820


	//   ....[141]....
        /*2328*/ 	.word	0x0002d8a0


	//   ....[142]....
        /*232c*/ 	.word	0x0002d930


	//   ....[143]....
        /*2330*/ 	.word	0x0002d9c0


	//   ....[144]....
        /*2334*/ 	.word	0x0002da60


	//   ....[145]....
        /*2338*/ 	.word	0x0002dae0


	//   ....[146]....
        /*233c*/ 	.word	0x0002db70


	//   ....[147]....
        /*2340*/ 	.word	0x0002dc00


	//   ....[148]....
        /*2344*/ 	.word	0x0002dc90


	//   ....[149]....
        /*2348*/ 	.word	0x0002dd10


	//   ....[150]....
        /*234c*/ 	.word	0x0002dda0


	//   ....[151]....
        /*2350*/ 	.word	0x0002de30


	//   ....[152]....
        /*2354*/ 	.word	0x0002dec0


	//   ....[153]....
        /*2358*/ 	.word	0x0002df40


	//   ....[154]....
        /*235c*/ 	.word	0x0002dfc0


	//   ....[155]....
        /*2360*/ 	.word	0x0002e040


	//   ....[156]....
        /*2364*/ 	.word	0x0002e0d0


	//   ....[157]....
        /*2368*/ 	.word	0x0002e140


	//   ....[158]....
        /*236c*/ 	.word	0x0002e1d0


	//   ....[159]....
        /*2370*/ 	.word	0x0002e250


	//   ....[160]....
        /*2374*/ 	.word	0x0002e2f0


	//   ....[161]....
        /*2378*/ 	.word	0x0002e370


	//   ....[162]....
        /*237c*/ 	.word	0x0002e400


	//   ....[163]....
        /*2380*/ 	.word	0x0002e490


	//   ....[164]....
        /*2384*/ 	.word	0x0002e530


	//   ....[165]....
        /*2388*/ 	.word	0x0002e5b0


	//   ....[166]....
        /*238c*/ 	.word	0x0002e640


	//   ....[167]....
        /*2390*/ 	.word	0x0002e6c0


	//   ....[168]....
        /*2394*/ 	.word	0x0002e760


	//   ....[169]....
        /*2398*/ 	.word	0x0002e7e0


	//   ....[170]....
        /*239c*/ 	.word	0x0002e870


	//   ....[171]....
        /*23a0*/ 	.word	0x0002e900


	//   ....[172]....
        /*23a4*/ 	.word	0x0002e9a0


	//   ....[173]....
        /*23a8*/ 	.word	0x0002ea20


	//   ....[174]....
        /*23ac*/ 	.word	0x0002eab0


	//   ....[175]....
        /*23b0*/ 	.word	0x0002eb30


	//   ....[176]....
        /*23b4*/ 	.word	0x0002ebd0


	//   ....[177]....
        /*23b8*/ 	.word	0x0002ec50


	//   ....[178]....
        /*23bc*/ 	.word	0x0002ece0


	//   ....[179]....
        /*23c0*/ 	.word	0x0002ed70


	//   ....[180]....
        /*23c4*/ 	.word	0x0002ee10


	//   ....[181]....
        /*23c8*/ 	.word	0x0002ee90


	//   ....[182]....
        /*23cc*/ 	.word	0x0002ef20


	//   ....[183]....
        /*23d0*/ 	.word	0x0002efa0


	//   ....[184]....
        /*23d4*/ 	.word	0x0002f030


	//   ....[185]....
        /*23d8*/ 	.word	0x0002f0b0


	//----- nvinfo : EIATTR_EXIT_INSTR_OFFSETS
	.align		4
.L_404:
        /*23dc*/ 	.byte	0x04, 0x1c
        /*23de*/ 	.short	(.L_406 - .L_405)


	//   ....[0]....
.L_405:
        /*23e0*/ 	.word	0x00000350


	//   ....[1]....
        /*23e4*/ 	.word	0x0001d820


	//   ....[2]....
        /*23e8*/ 	.word	0x0001d880


	//   ....[3]....
        /*23ec*/ 	.word	0x0001d8e0


	//   ....[4]....
        /*23f0*/ 	.word	0x0001e800


	//   ....[5]....
        /*23f4*/ 	.word	0x0001e850


	//   ....[6]....
        /*23f8*/ 	.word	0x0001e8b0


	//----- nvinfo : EIATTR_CTAIDZ_USED
	.align		4
.L_406:
        /*23fc*/ 	.byte	0x01, 0x04
	.zero		2


	//----- nvinfo : EIATTR_MAX_THREADS
	.align		4
        /*2400*/ 	.byte	0x04, 0x05
        /*2402*/ 	.short	(.L_408 - .L_407)
.L_407:
        /*2404*/ 	.word	0x00000080
        /*2408*/ 	.word	0x00000001
        /*240c*/ 	.word	0x00000001


	//----- nvinfo : EIATTR_CRS_STACK_SIZE
	.align		4
.L_408:
        /*2410*/ 	.byte	0x04, 0x1e
        /*2412*/ 	.short	(.L_410 - .L_409)
.L_409:
        /*2414*/ 	.word	0x00000000
.L_410:


//--------------------- .nv.info._ZN7cutlass13device_kernelIN5flash19enable_sm80_to_sm89INS1_16FlashAttnFwdSm80INS1_25CollectiveMainloopFwdSm80ILi4ELi1ELb0EN4cute5tupleIJNS5_1CILi128EEENS7_ILi64EEES8_EEELi128ENS_6half_tEfNS_4arch4Sm80ELb1ELb0ELb1ELb0ELb1ELb0ELb1ELb0EEENS1_21CollectiveEpilogueFwdINS6_IJS8_S8_S9_EEENS6_IJNS7_ILi1EEESH_SH_EEESB_SD_Li128ELb0ELb1ELb0ELb0EEENS1_30DynamicPersistentTileSchedulerILi128ELi128ELb0ELb1ELb0EEEEEEEEEvNT_6ParamsE --------------------------
	.section	.nv.info._ZN7cutlass13device_kernelIN5flash19enable_sm80_to_sm89INS1_16FlashAttnFwdSm80INS1_25CollectiveMainloopFwdSm80ILi4ELi1ELb0EN4cute5tupleIJNS5_1CILi128EEENS7_ILi64EEES8_EEELi128ENS_6half_tEfNS_4arch4Sm80ELb1ELb0ELb1ELb0ELb1ELb0ELb1ELb0EEENS1_21CollectiveEpilogueFwdINS6_IJS8_S8_S9_EEENS6_IJNS7_ILi1EEESH_SH_EEESB_SD_Li128ELb0ELb1ELb0ELb0EEENS1_30DynamicPersistentTileSchedulerILi128ELi128ELb0ELb1ELb0EEEEEEEEEvNT_6ParamsE,"",@"SHT_CUDA_INFO"
	.sectionflags	@""
	.align	4


	//----- nvinfo : EIATTR_CUDA_API_VERSION
	.align		4
        /*0000*/ 	.byte	0x04, 0x37
        /*0002*/ 	.short	(.L_412 - .L_411)
.L_411:
        /*0004*/ 	.word	0x00000082


	//----- nvinfo : EIATTR_SW2861232_WAR
	.align		4
.L_412:
        /*0008*/ 	.byte	0x01, 0x35
	.zero		2


	//----- nvinfo : EIATTR_PARAM_CBANK
	.align		4
        /*000c*/ 	.byte	0x04, 0x0a
        /*000e*/ 	.short	(.L_414 - .L_413)
	.align		4
.L_413:
        /*0010*/ 	.word	index@(.nv.constant0._ZN7cutlass13device_kernelIN5flash19enable_sm80_to_sm89INS1_16FlashAttnFwdSm80INS1_25CollectiveMainloopFwdSm80ILi4ELi1ELb0EN4cute5tupleIJNS5_1CILi128EEENS7_ILi64EEES8_EEELi128ENS_6half_tEfNS_4arch4Sm80ELb1ELb0ELb1ELb0ELb1ELb0ELb1ELb0EEENS1_21CollectiveEpilogueFwdINS6_IJS8_S8_S9_EEENS6_IJNS7_ILi1EEESH_SH_EEESB_SD_Li128ELb0ELb1ELb0ELb0EEENS1_30DynamicPersistentTileSchedulerILi128ELi128ELb0ELb1ELb0EEEEEEEEEvNT_6ParamsE)
        /*0014*/ 	.short	0x0160
        /*0016*/ 	.short	0x0428


	//----- nvinfo : EIATTR_CBANK_PARAM_SIZE
	.align		4
.L_414:
        /*0018*/ 	.byte	0x03, 0x19
        /*001a*/ 	.short	0x0428


	//----- nvinfo : EIATTR_KPARAM_INFO
	.align		4
        /*001c*/ 	.byte	0x04, 0x17
        /*001e*/ 	.short	(.L_416 - .L_415)
.L_415:
        /*0020*/ 	.word	0x00000000
        /*0024*/ 	.short	0x0000
        /*0026*/ 	.short	0x0000
        /*0028*/ 	.byte	0x00, 0xf0, 0xa1, 0x10


	//----- nvinfo : EIATTR_MAXREG_COUNT
	.align		4
.L_416:
        /*002c*/ 	.byte	0x03, 0x1b
        /*002e*/ 	.short	0x00ff


	//----- nvinfo : EIATTR_NUM_BARRIERS
	.align		4
        /*0030*/ 	.byte	0x02, 0x4c
        /*0032*/ 	.byte	0x06
	.zero		1


	//----- nvinfo : EIATTR_ANNOTATIONS
	.align		4
        /*0034*/ 	.byte	0x04, 0x55
        /*0036*/ 	.short	(.L_418 - .L_417)


	//   ....[0]....
.L_417:
        /* <DEDUP_REMOVED lines=72> */


	//----- nvinfo : EIATTR_MERCURY_ISA_VERSION
	.align		4
.L_418:
        /*04a0*/ 	.byte	0x03, 0x5f
        /*04a2*/ 	.short	0x0000


	//----- nvinfo : EIATTR_INT_WARP_WIDE_INSTR_OFFSETS
	.align		4
        /*04a4*/ 	.byte	0x04, 0x31
        /*04a6*/ 	.short	(.L_420 - .L_419)


	//   ....[0]....
.L_419:
        /*04a8*/ 	.word	0x00010da0


	//   ....[1]....
        /*04ac*/ 	.word	0x00010e40


	//----- nvinfo : EIATTR_COOP_GROUP_MASK_REGIDS
	.align		4
.L_420:
        /*04b0*/ 	.byte	0x04, 0x29
        /*04b2*/ 	.short	(.L_422 - .L_421)


	//   ....[0]....
.L_421:
        /*04b4*/ 	.word	0xffffffff


	//   ....[1]....
        /*04b8*/ 	.word	0xffffffff


	//   ....[2]....
        /*04bc*/ 	.word	0xffffffff


	//   ....[3]....
        /*04c0*/ 	.word	0xffffffff


	//   ....[4]....
        /*04c4*/ 	.word	0xffffffff


	//   ....[5]....
        /*04c8*/ 	.word	0xffffffff


	//   ....[6]....
        /*04cc*/ 	.word	0xffffffff


	//   ....[7]....
        /*04d0*/ 	.word	0xffffffff


	//   ....[8]....
        /*04d4*/ 	.word	0xffffffff


	//   ....[9]....
        /*04d8*/ 	.word	0xffffffff


	//   ....[10]....
        /*04dc*/ 	.word	0xffffffff


	//   ....[11]....
        /*04e0*/ 	.word	0xffffffff


	//   ....[12]....
        /*04e4*/ 	.word	0xffffffff


	//   ....[13]....
        /*04e8*/ 	.word	0xffffffff


	//   ....[14]....
        /*04ec*/ 	.word	0xffffffff


	//   ....[15]....
        /*04f0*/ 	.word	0xffffffff


	//   ....[16]....
        /*04f4*/ 	.word	0xffffffff


	//   ....[17]....
        /*04f8*/ 	.word	0xffffffff


	//   ....[18]....
        /*04fc*/ 	.word	0xffffffff


	//   ....[19]....
        /*0500*/ 	.word	0xffffffff


	//   ....[20]....
        /*0504*/ 	.word	0xffffffff


	//   ....[21]....
        /*0508*/ 	.word	0xffffffff


	//   ....[22]....
        /*050c*/ 	.word	0xffffffff


	//   ....[23]....
        /*0510*/ 	.word	0xffffffff


	//   ....[24]....
        /*0514*/ 	.word	0xffffffff


	//   ....[25]....
        /*0518*/ 	.word	0xffffffff


	//   ....[26]....
        /*051c*/ 	.word	0xffffffff


	//   ....[27]....
        /*0520*/ 	.word	0xffffffff


	//   ....[28]....
        /*0524*/ 	.word	0xffffffff


	//   ....[29]....
        /*0528*/ 	.word	0xffffffff


	//   ....[30]....
        /*052c*/ 	.word	0xffffffff


	//   ....[31]....
        /*0530*/ 	.word	0xffffffff


	//   ....[32]....
        /*0534*/ 	.word	0xffffffff


	//   ....[33]....
        /*0538*/ 	.word	0xffffffff


	//   ....[34]....
        /*053c*/ 	.word	0xffffffff


	//   ....[35]....
        /*0540*/ 	.word	0xffffffff


	//   ....[36]....
        /*0544*/ 	.word	0xffffffff


	//   ....[37]....
        /*0548*/ 	.word	0xffffffff


	//   ....[38]....
        /*054c*/ 	.word	0xffffffff


	//   ....[39]....
        /*0550*/ 	.word	0xffffffff


	//   ....[40]....
        /*0554*/ 	.word	0xffffffff


	//   ....[41]....
        /*0558*/ 	.word	0xffffffff


	//   ....[42]....
        /*055c*/ 	.word	0xffffffff


	//   ....[43]....
        /*0560*/ 	.word	0xffffffff


	//   ....[44]....
        /*0564*/ 	.word	0xffffffff


	//   ....[45]....
        /*0568*/ 	.word	0xffffffff


	//   ....[46]....
        /*056c*/ 	.word	0xffffffff


	//   ....[47]....
        /*0570*/ 	.word	0xffffffff


	//   ....[48]....
        /*0574*/ 	.word	0xffffffff


	//   ....[49]....
        /*0578*/ 	.word	0xffffffff


	//   ....[50]....
        /*057c*/ 	.word	0xffffffff


	//   ....[51]....
        /*0580*/ 	.word	0xffffffff


	//   ....[52]....
        /*0584*/ 	.word	0xffffffff


	//   ....[53]....
        /*0588*/ 	.word	0xffffffff


	//   ....[54]....
        /*058c*/ 	.word	0xffffffff


	//   ....[55]....
        /*0590*/ 	.word	0xffffffff


	//   ....[56]....
        /*0594*/ 	.word	0xffffffff


	//   ....[57]....
        /*0598*/ 	.word	0xffffffff


	//   ....[58]....
        /*059c*/ 	.word	0xffffffff


	//   ....[59]....
        /*05a0*/ 	.word	0xffffffff


	//   ....[60]....
        /*05a4*/ 	.word	0xffffffff


	//   ....[61]....
        /*05a8*/ 	.word	0xffffffff


	//   ....[62]....
        /*05ac*/ 	.word	0xffffffff


	//   ....[63]....
        /*05b0*/ 	.word	0xffffffff


	//   ....[64]....
        /*05b4*/ 	.word	0xffffffff


	//   ....[65]....
        /*05b8*/ 	.word	0xffffffff


	//   ....[66]....
        /*05bc*/ 	.word	0xffffffff


	//   ....[67]....
        /*05c0*/ 	.word	0xffffffff


	//   ....[68]....
        /*05c4*/ 	.word	0xffffffff


	//   ....[69]....
        /*05c8*/ 	.word	0xffffffff


	//   ....[70]....
        /*05cc*/ 	.word	0xffffffff


	//   ....[71]....
        /*05d0*/ 	.word	0xffffffff


	//   ....[72]....
        /*05d4*/ 	.word	0xffffffff


	//   ....[73]....
        /*05d8*/ 	.word	0xffffffff


	//   ....[74]....
        /*05dc*/ 	.word	0xffffffff


	//   ....[75]....
        /*05e0*/ 	.word	0xffffffff


	//   ....[76]....
        /*05e4*/ 	.word	0xffffffff


	//   ....[77]....
        /*05e8*/ 	.word	0xffffffff


	//   ....[78]....
        /*05ec*/ 	.word	0xffffffff


	//   ....[79]....
        /*05f0*/ 	.word	0xffffffff


	//   ....[80]....
        /*05f4*/ 	.word	0xffffffff


	//   ....[81]....
        /*05f8*/ 	.word	0xffffffff


	//   ....[82]....
        /*05fc*/ 	.word	0xffffffff


	//   ....[83]....
        /*0600*/ 	.word	0xffffffff


	//   ....[84]....
        /*0604*/ 	.word	0xffffffff


	//   ....[85]....
        /*0608*/ 	.word	0xffffffff


	//   ....[86]....
        /*060c*/ 	.word	0xffffffff


	//   ....[87]....
        /*0610*/ 	.word	0xffffffff


	//   ....[88]....
        /*0614*/ 	.word	0xffffffff


	//   ....[89]....
        /*0618*/ 	.word	0xffffffff


	//   ....[90]....
        /*061c*/ 	.word	0xffffffff


	//   ....[91]....
        /*0620*/ 	.word	0xffffffff


	//   ....[92]....
        /*0624*/ 	.word	0xffffffff


	//   ....[93]....
        /*0628*/ 	.word	0xffffffff


	//   ....[94]....
        /*062c*/ 	.word	0xffffffff


	//   ....[95]....
        /*0630*/ 	.word	0xffffffff


	//   ....[96]....
        /*0634*/ 	.word	0xffffffff


	//   ....[97]....
        /*0638*/ 	.word	0xffffffff


	//   ....[98]....
        /*063c*/ 	.word	0xffffffff


	//   ....[99]....
        /*0640*/ 	.word	0xffffffff


	//   ....[100]....
        /*0644*/ 	.word	0xffffffff


	//   ....[101]....
        /*0648*/ 	.word	0xffffffff


	//   ....[102]....
        /*064c*/ 	.word	0xffffffff


	//   ....[103]....
        /*0650*/ 	.word	0xffffffff


	//   ....[104]....
        /*0654*/ 	.word	0xffffffff


	//   ....[105]....
        /*0658*/ 	.word	0xffffffff


	//   ....[106]....
        /*065c*/ 	.word	0xffffffff


	//   ....[107]....
        /*0660*/ 	.word	0xffffffff


	//   ....[108]....
        /*0664*/ 	.word	0xffffffff


	//   ....[109]....
        /*0668*/ 	.word	0xffffffff


	//   ....[110]....
        /*066c*/ 	.word	0xffffffff


	//   ....[111]....
        /*0670*/ 	.word	0xffffffff


	//   ....[112]....
        /*0674*/ 	.word	0xffffffff


	//   ....[113]....
        /*0678*/ 	.word	0xffffffff


	//   ....[114]....
        /*067c*/ 	.word	0xffffffff


	//   ....[115]....
        /*0680*/ 	.word	0xffffffff


	//   ....[116]....
        /*0684*/ 	.word	0xffffffff


	//   ....[117]....
        /*0688*/ 	.word	0xffffffff


	//   ....[118]....
        /*068c*/ 	.word	0xffffffff


	//   ....[119]....
        /*0690*/ 	.word	0xffffffff


	//   ....[120]....
        /*0694*/ 	.word	0xffffffff


	//   ....[121]....
        /*0698*/ 	.word	0xffffffff


	//   ....[122]....
        /*069c*/ 	.word	0xffffffff


	//   ....[123]....
        /*06a0*/ 	.word	0xffffffff


	//   ....[124]....
        /*06a4*/ 	.word	0xffffffff


	//   ....[125]....
        /*06a8*/ 	.word	0xffffffff


	//   ....[126]....
        /*06ac*/ 	.word	0xffffffff


	//   ....[127]....
        /*06b0*/ 	.word	0xffffffff


	//   ....[128]....
        /*06b4*/ 	.word	0xffffffff


	//   ....[129]....
        /*06b8*/ 	.word	0xffffffff


	//   ....[130]....
        /*06bc*/ 	.word	0xffffffff


	//   ....[131]....
        /*06c0*/ 	.word	0xffffffff


	//   ....[132]....
        /*06c4*/ 	.word	0xffffffff


	//   ....[133]....
        /*06c8*/ 	.word	0xffffffff


	//   ....[134]....
        /*06cc*/ 	.word	0xffffffff


	//   ....[135]....
        /*06d0*/ 	.word	0xffffffff


	//   ....[136]....
        /*06d4*/ 	.word	0xffffffff


	//   ....[137]....
        /*06d8*/ 	.word	0xffffffff


	//   ....[138]....
        /*06dc*/ 	.word	0xffffffff


	//   ....[139]....
        /*06e0*/ 	.word	0xffffffff


	//   ....[140]....
        /*06e4*/ 	.word	0xffffffff


	//   ....[141]....
        /*06e8*/ 	.word	0xffffffff


	//   ....[142]....
        /*06ec*/ 	.word	0xffffffff


	//   ....[143]....
        /*06f0*/ 	.word	0xffffffff


	//   ....[144]....
        /*06f4*/ 	.word	0xffffffff


	//   ....[145]....
        /*06f8*/ 	.word	0xffffffff


	//   ....[146]....
        /*06fc*/ 	.word	0xffffffff


	//   ....[147]....
        /*0700*/ 	.word	0xffffffff


	//   ....[148]....
        /*0704*/ 	.word	0xffffffff


	//   ....[149]....
        /*0708*/ 	.word	0xffffffff


	//   ....[150]....
        /*070c*/ 	.word	0xffffffff


	//   ....[151]....
        /*0710*/ 	.word	0xffffffff


	//   ....[152]....
        /*0714*/ 	.word	0xffffffff


	//   ....[153]....
        /*0718*/ 	.word	0xffffffff


	//   ....[154]....
        /*071c*/ 	.word	0xffffffff


	//   ....[155]....
        /*0720*/ 	.word	0xffffffff


	//   ....[156]....
        /*0724*/ 	.word	0xffffffff


	//   ....[157]....
        /*0728*/ 	.word	0xffffffff


	//   ....[158]....
        /*072c*/ 	.word	0xffffffff


	//   ....[159]....
        /*0730*/ 	.word	0xffffffff


	//   ....[160]....
        /*0734*/ 	.word	0xffffffff


	//   ....[161]....
        /*0738*/ 	.word	0xffffffff


	//   ....[162]....
        /*073c*/ 	.word	0xffffffff


	//   ....[163]....
        /*0740*/ 	.word	0xffffffff


	//   ....[164]....
        /*0744*/ 	.word	0xffffffff


	//   ....[165]....
        /*0748*/ 	.word	0xffffffff


	//   ....[166]....
        /*074c*/ 	.word	0xffffffff


	//   ....[167]....
        /*0750*/ 	.word	0xffffffff


	//   ....[168]....
        /*0754*/ 	.word	0xffffffff


	//   ....[169]....
        /*0758*/ 	.word	0xffffffff


	//   ....[170]....
        /*075c*/ 	.word	0xffffffff


	//   ....[171]....
        /*0760*/ 	.word	0xffffffff


	//   ....[172]....
        /*0764*/ 	.word	0xffffffff


	//   ....[173]....
        /*0768*/ 	.word	0xffffffff


	//   ....[174]....
        /*076c*/ 	.word	0xffffffff


	//   ....[175]....
        /*0770*/ 	.word	0xffffffff


	//   ....[176]....
        /*0774*/ 	.word	0xffffffff


	//   ....[177]....
        /*0778*/ 	.word	0xffffffff


	//   ....[178]....
        /*077c*/ 	.word	0xffffffff


	//   ....[179]....
        /*0780*/ 	.word	0xffffffff


	//   ....[180]....
        /*0784*/ 	.word	0xffffffff


	//   ....[181]....
        /*0788*/ 	.word	0xffffffff


	//   ....[182]....
        /*078c*/ 	.word	0xffffffff


	//   ....[183]....
        /*0790*/ 	.word	0xffffffff


	//   ....[184]....
        /*0794*/ 	.word	0xffffffff


	//   ....[185]....
        /*0798*/ 	.word	0xffffffff


	//   ....[186]....
        /*079c*/ 	.word	0xffffffff


	//   ....[187]....
        /*07a0*/ 	.word	0xffffffff


	//   ....[188]....
        /*07a4*/ 	.word	0xffffffff


	//   ....[189]....
        /*07a8*/ 	.word	0xffffffff


	//   ....[190]....
        /*07ac*/ 	.word	0xffffffff


	//   ....[191]....
        /*07b0*/ 	.word	0xffffffff


	//   ....[192]....
        /*07b4*/ 	.word	0xffffffff


	//   ....[193]....
        /*07b8*/ 	.word	0xffffffff


	//   ....[194]....
        /*07bc*/ 	.word	0xffffffff


	//   ....[195]....
        /*07c0*/ 	.word	0xffffffff


	//   ....[196]....
        /*07c4*/ 	.word	0xffffffff


	//   ....[197]....
        /*07c8*/ 	.word	0xffffffff


	//   ....[198]....
        /*07cc*/ 	.word	0xffffffff


	//   ....[199]....
        /*07d0*/ 	.word	0xffffffff


	//   ....[200]....
        /*07d4*/ 	.word	0xffffffff


	//   ....[201]....
        /*07d8*/ 	.word	0xffffffff


	//   ....[202]....
        /*07dc*/ 	.word	0xffffffff


	//   ....[203]....
        /*07e0*/ 	.word	0xffffffff


	//   ....[204]....
        /*07e4*/ 	.word	0xffffffff


	//   ....[205]....
        /*07e8*/ 	.word	0xffffffff


	//   ....[206]....
        /*07ec*/ 	.word	0xffffffff


	//   ....[207]....
        /*07f0*/ 	.word	0xffffffff


	//   ....[208]....
        /*07f4*/ 	.word	0xffffffff


	//   ....[209]....
        /*07f8*/ 	.word	0xffffffff


	//   ....[210]....
        /*07fc*/ 	.word	0xffffffff


	//   ....[211]....
        /*0800*/ 	.word	0xffffffff


	//   ....[212]....
        /*0804*/ 	.word	0xffffffff


	//   ....[213]....
        /*0808*/ 	.word	0xffffffff


	//   ....[214]....
        /*080c*/ 	.word	0xffffffff


	//   ....[215]....
        /*0810*/ 	.word	0xffffffff


	//   ....[216]....
        /*0814*/ 	.word	0xffffffff


	//   ....[217]....
        /*0818*/ 	.word	0xffffffff


	//   ....[218]....
        /*081c*/ 	.word	0xffffffff


	//   ....[219]....
        /*0820*/ 	.word	0xffffffff


	//   ....[220]....
        /*0824*/ 	.word	0xffffffff


	//   ....[221]....
        /*0828*/ 	.word	0xffffffff


	//   ....[222]....
        /*082c*/ 	.word	0xffffffff


	//   ....[223]....
        /*0830*/ 	.word	0xffffffff


	//   ....[224]....
        /*0834*/ 	.word	0xffffffff


	//   ....[225]....
        /*0838*/ 	.word	0xffffffff


	//   ....[226]....
        /*083c*/ 	.word	0xffffffff


	//   ....[227]....
        /*0840*/ 	.word	0xffffffff


	//   ....[228]....
        /*0844*/ 	.word	0xffffffff


	//   ....[229]....
        /*0848*/ 	.word	0xffffffff


	//   ....[230]....
        /*084c*/ 	.word	0xffffffff


	//   ....[231]....
        /*0850*/ 	.word	0xffffffff


	//   ....[232]....
        /*0854*/ 	.word	0xffffffff


	//   ....[233]....
        /*0858*/ 	.word	0xffffffff


	//   ....[234]....
        /*085c*/ 	.word	0xffffffff


	//   ....[235]....
        /*0860*/ 	.word	0xffffffff


	//   ....[236]....
        /*0864*/ 	.word	0xffffffff


	//   ....[237]....
        /*0868*/ 	.word	0xffffffff


	//   ....[238]....
        /*086c*/ 	.word	0xffffffff


	//   ....[239]....
        /*0870*/ 	.word	0xffffffff


	//   ....[240]....
        /*0874*/ 	.word	0xffffffff


	//   ....[241]....
        /*0878*/ 	.word	0xffffffff


	//   ....[242]....
        /*087c*/ 	.word	0xffffffff


	//   ....[243]....
        /*0880*/ 	.word	0xffffffff


	//   ....[244]....
        /*0884*/ 	.word	0xffffffff


	//   ....[245]....
        /*0888*/ 	.word	0xffffffff


	//   ....[246]....
        /*088c*/ 	.word	0xffffffff


	//   ....[247]....
        /*0890*/ 	.word	0xffffffff


	//   ....[248]....
        /*0894*/ 	.word	0xffffffff


	//   ....[249]....
        /*0898*/ 	.word	0xffffffff


	//   ....[250]....
        /*089c*/ 	.word	0xffffffff


	//   ....[251]....
        /*08a0*/ 	.word	0xffffffff


	//   ....[252]....
        /*08a4*/ 	.word	0xffffffff


	//   ....[253]....
        /*08a8*/ 	.word	0xffffffff


	//   ....[254]....
        /*08ac*/ 	.word	0xffffffff


	//   ....[255]....
        /*08b0*/ 	.word	0xffffffff


	//   ....[0]....
        /*08b4*/ 	.word	0xffffffff


	//   ....[1]....
        /*08b8*/ 	.word	0xffffffff


	//   ....[2]....
        /*08bc*/ 	.word	0xffffffff


	//   ....[3]....
        /*08c0*/ 	.word	0xffffffff


	//   ....[4]....
        /*08c4*/ 	.word	0xffffffff


	//----- nvinfo : EIATTR_COOP_GROUP_INSTR_OFFSETS
	.align		4
.L_422:
        /*08c8*/ 	.byte	0x04, 0x28
        /*08ca*/ 	.short	(.L_424 - .L_423)


	//   ....[0]....
.L_423:
        /*08cc*/ 	.word	0x00000050


	//   ....[1]....
        /*08d0*/ 	.word	0x000013d0


	//   ....[2]....
        /*08d4*/ 	.word	0x000013f0


	//   ....[3]....
        /*08d8*/ 	.word	0x00001560


	//   ....[4]....
        /*08dc*/ 	.word	0x00001570


	//   ....[5]....
        /*08e0*/ 	.word	0x00001680


	//   ....[6]....
        /*08e4*/ 	.word	0x000016a0


	//   ....[7]....
        /*08e8*/ 	.word	0x000017b0


	//   ....[8]....
        /*08ec*/ 	.word	0x000017c0


	//   ....[9]....
        /*08f0*/ 	.word	0x000018d0


	//   ....[10]....
        /*08f4*/ 	.word	0x000018f0


	//   ....[11]....
        /*08f8*/ 	.word	0x00001a00


	//   ....[12]....
        /*08fc*/ 	.word	0x00001a10


	//   ....[13]....
        /*0900*/ 	.word	0x00001b20


	//   ....[14]....
        /*0904*/ 	.word	0x00001b40


	//   ....[15]....
        /*0908*/ 	.word	0x00001c50


	//   ....[16]....
        /*090c*/ 	.word	0x00001c60


	//   ....[17]....
        /*0910*/ 	.word	0x00002130


	//   ....[18]....
        /*0914*/ 	.word	0x00002150


	//   ....[19]....
        /*0918*/ 	.word	0x00002170


	//   ....[20]....
        /*091c*/ 	.word	0x00002180


	//   ....[21]....
        /*0920*/ 	.word	0x000021b0


	//   ....[22]....
        /*0924*/ 	.word	0x000021e0


	//   ....[23]....
        /*0928*/ 	.word	0x00002240


	//   ....[24]....
        /*092c*/ 	.word	0x00002250


	//   ....[25]....
        /*0930*/ 	.word	0x00002600


	//   ....[26]....
        /*0934*/ 	.word	0x00002610


	//   ....[27]....
        /*0938*/ 	.word	0x00002620


	//   ....[28]....
        /*093c*/ 	.word	0x00002630


	//   ....[29]....
        /*0940*/ 	.word	0x00002640


	//   ....[30]....
        /*0944*/ 	.word	0x00002660


	//   ....[31]....
        /*0948*/ 	.word	0x00002680


	//   ....[32]....
        /*094c*/ 	.word	0x00002690


	//   ....[33]....
        /*0950*/ 	.word	0x00003e00


	//   ....[34]....
        /*0954*/ 	.word	0x00003e40


	//   ....[35]....
        /*0958*/ 	.word	0x00003e50


	//   ....[36]....
        /*095c*/ 	.word	0x00003e60


	//   ....[37]....
        /*0960*/ 	.word	0x00003e70


	//   ....[38]....
        /*0964*/ 	.word	0x00003e80


	//   ....[39]....
        /*0968*/ 	.word	0x00003e90


	//   ....[40]....
        /*096c*/ 	.word	0x00003eb0


	//   ....[41]....
        /*0970*/ 	.word	0x000041c0


	//   ....[42]....
        /*0974*/ 	.word	0x00004400


	//   ....[43]....
        /*0978*/ 	.word	0x00004410


	//   ....[44]....
        /*097c*/ 	.word	0x00004420


	//   ....[45]....
        /*0980*/ 	.word	0x00004e20


	//   ....[46]....
        /*0984*/ 	.word	0x00004e50


	//   ....[47]....
        /*0988*/ 	.word	0x00004e70


	//   ....[48]....
        /*098c*/ 	.word	0x00004e80


	//   ....[49]....
        /*0990*/ 	.word	0x00004eb0


	//   ....[50]....
        /*0994*/ 	.word	0x00004ed0


	//   ....[51]....
        /*0998*/ 	.word	0x00004ef0


	//   ....[52]....
        /*099c*/ 	.word	0x00004f00


	//   ....[53]....
        /*09a0*/ 	.word	0x00006c00


	//   ....[54]....
        /*09a4*/ 	.word	0x00006c30


	//   ....[55]....
        /*09a8*/ 	.word	0x00006ce0


	//   ....[56]....
        /*09ac*/ 	.word	0x00006cf0


	//   ....[57]....
        /*09b0*/ 	.word	0x00006d20


	//   ....[58]....
        /*09b4*/ 	.word	0x00006d50


	//   ....[59]....
        /*09b8*/ 	.word	0x00006d80


	//   ....[60]....
        /*09bc*/ 	.word	0x00006e00


	//   ....[61]....
        /*09c0*/ 	.word	0x00008460


	//   ....[62]....
        /*09c4*/ 	.word	0x00008490


	//   ....[63]....
        /*09c8*/ 	.word	0x00008540


	//   ....[64]....
        /*09cc*/ 	.word	0x00008550


	//   ....[65]....
        /*09d0*/ 	.word	0x00008580


	//   ....[66]....
        /*09d4*/ 	.word	0x000085b0


	//   ....[67]....
        /*09d8*/ 	.word	0x000085e0


	//   ....[68]....
        /*09dc*/ 	.word	0x00008660


	//   ....[69]....
        /*09e0*/ 	.word	0x00008850


	//   ....[70]....
        /*09e4*/ 	.word	0x00008a80


	//   ....[71]....
        /*09e8*/ 	.word	0x00008a90


	//   ....[72]....
        /*09ec*/ 	.word	0x00008aa0


	//   ....[73]....
        /*09f0*/ 	.word	0x000090b0


	//   ....[74]....
        /*09f4*/ 	.word	0x000091b0


	//   ....[75]....
        /*09f8*/ 	.word	0x00009320


	//   ....[76]....
        /*09fc*/ 	.word	0x00009340


	//   ....[77]....
        /*0a00*/ 	.word	0x00009460


	//   ....[78]....
        /*0a04*/ 	.word	0x00009480


	//   ....[79]....
        /*0a08*/ 	.word	0x000095a0


	//   ....[80]....
        /*0a0c*/ 	.word	0x000095c0


	//   ....[81]....
        /*0a10*/ 	.word	0x0000bdc0


	//   ....[82]....
        /*0a14*/ 	.word	0x0000be10


	//   ....[83]....
        /*0a18*/ 	.word	0x0000be40


	//   ....[84]....
        /*0a1c*/ 	.word	0x0000be60


	//   ....[85]....
        /*0a20*/ 	.word	0x0000be80


	//   ....[86]....
        /*0a24*/ 	.word	0x0000be90


	//   ....[87]....
        /*0a28*/ 	.word	0x0000bea0


	//   ....[88]....
        /*0a2c*/ 	.word	0x0000beb0


	//   ....[89]....
        /*0a30*/ 	.word	0x0000d5a0


	//   ....[90]....
        /*0a34*/ 	.word	0x0000d5c0


	//   ....[91]....
        /*0a38*/ 	.word	0x0000d660


	//   ....[92]....
        /*0a3c*/ 	.word	0x0000d6a0


	//   ....[93]....
        /*0a40*/ 	.word	0x0000d6d0


	//   ....[94]....
        /*0a44*/ 	.word	0x0000d700


	//   ....[95]....
        /*0a48*/ 	.word	0x0000d720


	//   ....[96]....
        /*0a4c*/ 	.word	0x0000d770


	//   ....[97]....
        /*0a50*/ 	.word	0x0000dc90


	//   ....[98]....
        /*0a54*/ 	.word	0x0000dcb0


	//   ....[99]....
        /*0a58*/ 	.word	0x0000dcd0


	//   ....[100]....
        /*0a5c*/ 	.word	0x0000dcf0


	//   ....[101]....
        /*0a60*/ 	.word	0x0000dd10


	//   ....[102]....
        /*0a64*/ 	.word	0x0000dd30


	//   ....[103]....
        /*0a68*/ 	.word	0x0000dd50


	//   ....[104]....
        /*0a6c*/ 	.word	0x0000dd70


	//   ....[105]....
        /*0a70*/ 	.word	0x000101e0


	//   ....[106]....
        /*0a74*/ 	.word	0x00010230


	//   ....[107]....
        /*0a78*/ 	.word	0x00010240


	//   ....[108]....
        /*0a7c*/ 	.word	0x00010270


	//   ....[109]....
        /*0a80*/ 	.word	0x00010280


	//   ....[110]....
        /*0a84*/ 	.word	0x000102a0


	//   ....[111]....
        /*0a88*/ 	.word	0x000102c0


	//   ....[112]....
        /*0a8c*/ 	.word	0x000102d0


	//   ....[113]....
        /*0a90*/ 	.word	0x000117f0


	//   ....[114]....
        /*0a94*/ 	.word	0x00011ba0


	//   ....[115]....
        /*0a98*/ 	.word	0x00011bc0


	//   ....[116]....
        /*0a9c*/ 	.word	0x00011be0


	//   ....[117]....
        /*0aa0*/ 	.word	0x00011c00


	//   ....[118]....
        /*0aa4*/ 	.word	0x00011c10


	//   ....[119]....
        /*0aa8*/ 	.word	0x00011c20


	//   ....[120]....
        /*0aac*/ 	.word	0x00011c30


	//   ....[121]....
        /*0ab0*/ 	.word	0x00011c40


	//   ....[122]....
        /*0ab4*/ 	.word	0x00011ed0


	//   ....[123]....
        /*0ab8*/ 	.word	0x00011ee0


	//   ....[124]....
        /*0abc*/ 	.word	0x00011fc0


	//   ....[125]....
        /*0ac0*/ 	.word	0x00011ff0


	//   ....[126]....
        /*0ac4*/ 	.word	0x000120b0


	//   ....[127]....
        /*0ac8*/ 	.word	0x000120e0


	//   ....[128]....
        /*0acc*/ 	.word	0x000121a0


	//   ....[129]....
        /*0ad0*/ 	.word	0x000121d0


	//   ....[130]....
        /*0ad4*/ 	.word	0x00012290


	//   ....[131]....
        /*0ad8*/ 	.word	0x000122c0


	//   ....[132]....
        /*0adc*/ 	.word	0x00012380


	//   ....[133]....
        /*0ae0*/ 	.word	0x000123b0


	//   ....[134]....
        /*0ae4*/ 	.word	0x00012470


	//   ....[135]....
        /*0ae8*/ 	.word	0x000124a0


	//   ....[136]....
        /*0aec*/ 	.word	0x00012560


	//   ....[137]....
        /*0af0*/ 	.word	0x00012580


	//   ....[138]....
        /*0af4*/ 	.word	0x00012a90


	//   ....[139]....
        /*0af8*/ 	.word	0x00012ab0


	//   ....[140]....
        /*0afc*/ 	.word	0x00012c10


	//   ....[141]....
        /*0b00*/ 	.word	0x00012c20


	//   ....[142]....
        /*0b04*/ 	.word	0x00012d20


	//   ....[143]....
        /*0b08*/ 	.word	0x00012d40


	//   ....[144]....
        /*0b0c*/ 	.word	0x00012e40


	//   ....[145]....
        /*0b10*/ 	.word	0x00012e50


	//   ....[146]....
        /*0b14*/ 	.word	0x00012f50


	//   ....[147]....
        /*0b18*/ 	.word	0x00012f70


	//   ....[148]....
        /*0b1c*/ 	.word	0x00013070


	//   ....[149]....
        /*0b20*/ 	.word	0x00013080


	//   ....[150]....
        /*0b24*/ 	.word	0x00013180


	//   ....[151]....
        /*0b28*/ 	.word	0x000131a0


	//   ....[152]....
        /*0b2c*/ 	.word	0x000132a0


	//   ....[153]....
        /*0b30*/ 	.word	0x000132b0


	//   ....[154]....
        /*0b34*/ 	.word	0x00013420


	//   ....[155]....
        /*0b38*/ 	.word	0x00013510


	//   ....[156]....
        /*0b3c*/ 	.word	0x00013580


	//   ....[157]....
        /*0b40*/ 	.word	0x000135f0


	//   ....[158]....
        /*0b44*/ 	.word	0x00013650


	//   ....[159]....
        /*0b48*/ 	.word	0x000136c0


	//   ....[160]....
        /*0b4c*/ 	.word	0x00013730


	//   ....[161]....
        /*0b50*/ 	.word	0x000137a0


	//   ....[162]....
        /*0b54*/ 	.word	0x00013800


	//   ....[163]....
        /*0b58*/ 	.word	0x00013870


	//   ....[164]....
        /*0b5c*/ 	.word	0x000138e0


	//   ....[165]....
        /*0b60*/ 	.word	0x00013950


	//   ....[166]....
        /*0b64*/ 	.word	0x000139b0


	//   ....[167]....
        /*0b68*/ 	.word	0x00013a20


	//   ....[168]....
        /*0b6c*/ 	.word	0x00013a90


	//   ....[169]....
        /*0b70*/ 	.word	0x00013b00


	//   ....[170]....
        /*0b74*/ 	.word	0x00013b60


	//   ....[171]....
        /*0b78*/ 	.word	0x00013bd0


	//   ....[172]....
        /*0b7c*/ 	.word	0x00013c40


	//   ....[173]....
        /*0b80*/ 	.word	0x00013d70


	//   ....[174]....
        /*0b84*/ 	.word	0x00013dd0


	//   ....[175]....
        /*0b88*/ 	.word	0x00013f10


	//   ....[176]....
        /*0b8c*/ 	.word	0x00013f70


	//   ....[177]....
        /*0b90*/ 	.word	0x000140b0


	//   ....[178]....
        /*0b94*/ 	.word	0x00014110


	//   ....[179]....
        /*0b98*/ 	.word	0x00014170


	//   ....[180]....
        /*0b9c*/ 	.word	0x000141d0


	//   ....[181]....
        /*0ba0*/ 	.word	0x00014430


	//   ....[182]....
        /*0ba4*/ 	.word	0x00014690


	//   ....[183]....
        /*0ba8*/ 	.word	0x00014cb0


	//   ....[184]....
        /*0bac*/ 	.word	0x00014d00


	//   ....[185]....
        /*0bb0*/ 	.word	0x00014d50


	//   ....[186]....
        /*0bb4*/ 	.word	0x00014da0


	//   ....[187]....
        /*0bb8*/ 	.word	0x00014df0


	//   ....[188]....
        /*0bbc*/ 	.word	0x00014e40


	//   ....[189]....
        /*0bc0*/ 	.word	0x00014e90


	//   ....[190]....
        /*0bc4*/ 	.word	0x00014ee0


	//   ....[191]....
        /*0bc8*/ 	.word	0x00014f40


	//   ....[192]....
        /*0bcc*/ 	.word	0x00014fb0


	//   ....[193]....
        /*0bd0*/ 	.word	0x000150e0


	//   ....[194]....
        /*0bd4*/ 	.word	0x00015140


	//   ....[195]....
        /*0bd8*/ 	.word	0x00015280


	//   ....[196]....
        /*0bdc*/ 	.word	0x000152e0


	//   ....[197]....
        /*0be0*/ 	.word	0x00015420


	//   ....[198]....
        /*0be4*/ 	.word	0x00015480


	//   ....[199]....
        /*0be8*/ 	.word	0x000154e0


	//   ....[200]....
        /*0bec*/ 	.word	0x00015550


	//   ....[201]....
        /*0bf0*/ 	.word	0x00015680


	//   ....[202]....
        /*0bf4*/ 	.word	0x000156e0


	//   ....[203]....
        /*0bf8*/ 	.word	0x00015820


	//   ....[204]....
        /*0bfc*/ 	.word	0x00015880


	//   ....[205]....
        /*0c00*/ 	.word	0x000159c0


	//   ....[206]....
        /*0c04*/ 	.word	0x00015a20


	//   ....[207]....
        /*0c08*/ 	.word	0x00015a70


	//   ....[208]....
        /*0c0c*/ 	.word	0x00015ac0


	//   ....[209]....
        /*0c10*/ 	.word	0x00015d10


	//   ....[210]....
        /*0c14*/ 	.word	0x00015f60


	//   ....[211]....
        /*0c18*/ 	.word	0x000165a0


	//   ....[212]....
        /*0c1c*/ 	.word	0x000165e0


	//   ....[213]....
        /*0c20*/ 	.word	0x00016630


	//   ....[214]....
        /*0c24*/ 	.word	0x00016670


	//   ....[215]....
        /*0c28*/ 	.word	0x000166c0


	//   ....[216]....
        /*0c2c*/ 	.word	0x00016700


	//   ....[217]....
        /*0c30*/ 	.word	0x00016750


	//   ....[218]....
        /*0c34*/ 	.word	0x00016790


	//   ....[219]....
        /*0c38*/ 	.word	0x00016800


	//   ....[220]....
        /*0c3c*/ 	.word	0x00016870


	//   ....[221]....
        /*0c40*/ 	.word	0x000168e0


	//   ....[222]....
        /*0c44*/ 	.word	0x000169f0


	//   ....[223]....
        /*0c48*/ 	.word	0x00016a50


	//   ....[224]....
        /*0c4c*/ 	.word	0x00016b60


	//   ....[225]....
        /*0c50*/ 	.word	0x00016bc0


	//   ....[226]....
        /*0c54*/ 	.word	0x00016cd0


	//   ....[227]....
        /*0c58*/ 	.word	0x00016d30


	//   ....[228]....
        /*0c5c*/ 	.word	0x00016d70


	//   ....[229]....
        /*0c60*/ 	.word	0x00016db0


	//   ....[230]....
        /*0c64*/ 	.word	0x00016e00


	//   ....[231]....
        /*0c68*/ 	.word	0x00016e40


	//   ....[232]....
        /*0c6c*/ 	.word	0x00016e90


	//   ....[233]....
        /*0c70*/ 	.word	0x00016ed0


	//   ....[234]....
        /*0c74*/ 	.word	0x00016f20


	//   ....[235]....
        /*0c78*/ 	.word	0x00016f60


	//   ....[236]....
        /*0c7c*/ 	.word	0x00016fc0


	//   ....[237]....
        /*0c80*/ 	.word	0x00017020


	//   ....[238]....
        /*0c84*/ 	.word	0x00017070


	//   ....[239]....
        /*0c88*/ 	.word	0x000170d0


	//   ....[240]....
        /*0c8c*/ 	.word	0x00017120


	//   ....[241]....
        /*0c90*/ 	.word	0x00017170


	//   ....[242]....
        /*0c94*/ 	.word	0x000171c0


	//   ....[243]....
        /*0c98*/ 	.word	0x00017210


	//   ....[244]....
        /*0c9c*/ 	.word	0x00017270


	//   ....[245]....
        /*0ca0*/ 	.word	0x000172e0


	//   ....[246]....
        /*0ca4*/ 	.word	0x00017350


	//   ....[247]....
        /*0ca8*/ 	.word	0x000173b0


	//   ....[248]....
        /*0cac*/ 	.word	0x00017420


	//   ....[249]....
        /*0cb0*/ 	.word	0x00017490


	//   ....[250]....
        /*0cb4*/ 	.word	0x00017500


	//   ....[251]....
        /*0cb8*/ 	.word	0x00017560


	//   ....[252]....
        /*0cbc*/ 	.word	0x000175d0


	//   ....[253]....
        /*0cc0*/ 	.word	0x00017640


	//   ....[254]....
        /*0cc4*/ 	.word	0x000176b0


	//   ....[255]....
        /*0cc8*/ 	.word	0x00017710


	//   ....[0]....
        /*0ccc*/ 	.word	0x00017780


	//   ....[1]....
        /*0cd0*/ 	.word	0x000177f0


	//   ....[2]....
        /*0cd4*/ 	.word	0x00017860


	//   ....[3]....
        /*0cd8*/ 	.word	0x000178c0


	//   ....[4]....
        /*0cdc*/ 	.word	0x00017930


	//----- nvinfo : EIATTR_EXIT_INSTR_OFFSETS
	.align		4
.L_424:
        /*0ce0*/ 	.byte	0x04, 0x1c
        /*0ce2*/ 	.short	(.L_426 - .L_425)


	//   ....[0]....
.L_425:
        /*0ce4*/ 	.word	0x000000a0


	//   ....[1]....
        /*0ce8*/ 	.word	0x000134c0


	//----- nvinfo : EIATTR_MAX_THREADS
	.align		4
.L_426:
        /*0cec*/ 	.byte	0x04, 0x05
        /*0cee*/ 	.short	(.L_428 - .L_427)
.L_427:
        /*0cf0*/ 	.word	0x00000080
        /*0cf4*/ 	.word	0x00000001
        /*0cf8*/ 	.word	0x00000001


	//----- nvinfo : EIATTR_CRS_STACK_SIZE
	.align		4
.L_428:
        /*0cfc*/ 	.byte	0x04, 0x1e
        /*0cfe*/ 	.short	(.L_430 - .L_429)
.L_429:
        /*0d00*/ 	.word	0x00000000
.L_430:


//--------------------- .nv.info._ZN7cutlass13device_kernelIN5flash19enable_sm80_to_sm89INS1_16FlashAttnFwdSm80INS1_25CollectiveMainloopFwdSm80ILi4ELi1ELb0EN4cute5tupleIJNS5_1CILi128EEENS7_ILi64EEES8_EEELi128ENS_6half_tEfNS_4arch4Sm80ELb1ELb0ELb1ELb1ELb1ELb0ELb1ELb0EEENS1_21CollectiveEpilogueFwdINS6_IJS8_S8_S9_EEENS6_IJNS7_ILi1EEESH_SH_EEESB_SD_Li128ELb1ELb1ELb0ELb0EEENS1_19SingleTileSchedulerILb1ELb0ELb1ELi128EEEEEEEEEvNT_6ParamsE --------------------------
	.section	.nv.info._ZN7cutlass13device_kernelIN5flash19enable_sm80_to_sm89INS1_16FlashAttnFwdSm80INS1_25CollectiveMainloopFwdSm80ILi4ELi1ELb0EN4cute5tupleIJNS5_1CILi128EEENS7_ILi64EEES8_EEELi128ENS_6half_tEfNS_4arch4Sm80ELb1ELb0ELb1ELb1ELb1ELb0ELb1ELb0EEENS1_21CollectiveEpilogueFwdINS6_IJS8_S8_S9_EEENS6_IJNS7_ILi1EEESH_SH_EEESB_SD_Li128ELb1ELb1ELb0ELb0EEENS1_19SingleTileSchedulerILb1ELb0ELb1ELi128EEEEEEEEEvNT_6ParamsE,"",@"SHT_CUDA_INFO"
	.sectionflags	@""
	.align	4


	//----- nvinfo : EIATTR_CUDA_API_VERSION
	.align		4
        /*0000*/ 	.byte	0x04, 0x37
        /*0002*/ 	.short	(.L_432 - .L_431)
.L_431:
        /*0004*/ 	.word	0x00000082


	//----- nvinfo : EIATTR_SW2861232_WAR
	.align		4
.L_432:
        /*0008*/ 	.byte	0x01, 0x35
	.zero		2


	//----- nvinfo : EIATTR_PARAM_CBANK
	.align		4
        /*000c*/ 	.byte	0x04, 0x0a
        /*000e*/ 	.short	(.L_434 - .L_433)
	.align		4
.L_433:
        /*0010*/ 	.word	index@(.nv.constant0._ZN7cutlass13device_kernelIN5flash19enable_sm80_to_sm89INS1_16FlashAttnFwdSm80INS1_25CollectiveMainloopFwdSm80ILi4ELi1ELb0EN4cute5tupleIJNS5_1CILi128EEENS7_ILi64EEES8_EEELi128ENS_6half_tEfNS_4arch4Sm80ELb1ELb0ELb1ELb1ELb1ELb0ELb1ELb0EEENS1_21CollectiveEpilogueFwdINS6_IJS8_S8_S9_EEENS6_IJNS7_ILi1EEESH_SH_EEESB_SD_Li128ELb1ELb1ELb0ELb0EEENS1_19SingleTileSchedulerILb1ELb0ELb1ELi128EEEEEEEEEvNT_6ParamsE)
        /*0014*/ 	.short	0x0160
        /*0016*/ 	.short	0x0418


	//----- nvinfo : EIATTR_CBANK_PARAM_SIZE
	.align		4
.L_434:
        /*0018*/ 	.byte	0x03, 0x19
        /*001a*/ 	.short	0x0418


	//----- nvinfo : EIATTR_KPARAM_INFO
	.align		4
        /*001c*/ 	.byte	0x04, 0x17
        /*001e*/ 	.short	(.L_436 - .L_435)
.L_435:
        /*0020*/ 	.word	0x00000000
        /*0024*/ 	.short	0x0000
        /*0026*/ 	.short	0x0000
        /*0028*/ 	.byte	0x00, 0xf0, 0x61, 0x10


	//----- nvinfo : EIATTR_MAXREG_COUNT
	.align		4
.L_436:
        /*002c*/ 	.byte	0x03, 0x1b
        /*002e*/ 	.short	0x00ff


	//----- nvinfo : EIATTR_NUM_BARRIERS
	.align		4
        /*0030*/ 	.byte	0x02, 0x4c
        /*0032*/ 	.byte	0x02
	.zero		1


	//----- nvinfo : EIATTR_ANNOTATIONS
	.align		4
        /*0034*/ 	.byte	0x04, 0x55
        /*0036*/ 	.short	(.L_438 - .L_437)


	//   ....[0]....
.L_437:
        /* <DEDUP_REMOVED lines=85> */


	//----- nvinfo : EIATTR_MERCURY_ISA_VERSION
	.align		4
.L_438:
        /*0578*/ 	.byte	0x03, 0x5f
        /*057a*/ 	.short	0x0000


	//----- nvinfo : EIATTR_COOP_GROUP_MASK_REGIDS
	.align		4
        /*057c*/ 	.byte	0x04, 0x29
        /*057e*/ 	.short	(.L_440 - .L_439)


	//   ....[0]....
.L_439:
        /*0580*/ 	.word	0xffffffff


	//   ....[1]....
        /*0584*/ 	.word	0xffffffff


	//   ....[2]....
        /*0588*/ 	.word	0xffffffff


	//   ....[3]....
        /*058c*/ 	.word	0xffffffff


	//   ....[4]....
        /*0590*/ 	.word	0xffffffff


	//   ....[5]....
        /*0594*/ 	.word	0xffffffff


	//   ....[6]....
        /*0598*/ 	.word	0xffffffff


	//   ....[7]....
        /*059c*/ 	.word	0xffffffff


	//   ....[8]....
        /*05a0*/ 	.word	0xffffffff


	//   ....[9]....
        /*05a4*/ 	.word	0xffffffff


	//   ....[10]....
        /*05a8*/ 	.word	0xffffffff


	//   ....[11]....
        /*05ac*/ 	.word	0xffffffff


	//   ....[12]....
        /*05b0*/ 	.word	0xffffffff


	//   ....[13]....
        /*05b4*/ 	.word	0xffffffff


	//   ....[14]....
        /*05b8*/ 	.word	0xffffffff


	//   ....[15]....
        /*05bc*/ 	.word	0xffffffff


	//   ....[16]....
        /*05c0*/ 	.word	0xffffffff


	//   ....[17]....
        /*05c4*/ 	.word	0xffffffff


	//   ....[18]....
        /*05c8*/ 	.word	0xffffffff


	//   ....[19]....
        /*05cc*/ 	.word	0xffffffff


	//   ....[20]....
        /*05d0*/ 	.word	0xffffffff


	//   ....[21]....
        /*05d4*/ 	.word	0xffffffff


	//   ....[22]....
        /*05d8*/ 	.word	0xffffffff


	//   ....[23]....
        /*05dc*/ 	.word	0xffffffff


	//   ....[24]....
        /*05e0*/ 	.word	0xffffffff


	//   ....[25]....
        /*05e4*/ 	.word	0xffffffff


	//   ....[26]....
        /*05e8*/ 	.word	0xffffffff


	//   ....[27]....
        /*05ec*/ 	.word	0xffffffff


	//   ....[28]....
        /*05f0*/ 	.word	0xffffffff


	//   ....[29]....
        /*05f4*/ 	.word	0xffffffff


	//   ....[30]....
        /*05f8*/ 	.word	0xffffffff


	//   ....[31]....
        /*05fc*/ 	.word	0xffffffff


	//   ....[32]....
        /*0600*/ 	.word	0xffffffff


	//   ....[33]....
        /*0604*/ 	.word	0xffffffff


	//   ....[34]....
        /*0608*/ 	.word	0xffffffff


	//   ....[35]....
        /*060c*/ 	.word	0xffffffff


	//   ....[36]....
        /*0610*/ 	.word	0xffffffff


	//   ....[37]....
        /*0614*/ 	.word	0xffffffff


	//   ....[38]....
        /*0618*/ 	.word	0xffffffff


	//   ....[39]....
        /*061c*/ 	.word	0xffffffff


	//   ....[40]....
        /*0620*/ 	.word	0xffffffff


	//   ....[41]....
        /*0624*/ 	.word	0xffffffff


	//   ....[42]....
        /*0628*/ 	.word	0xffffffff


	//   ....[43]....
        /*062c*/ 	.word	0xffffffff


	//   ....[44]....
        /*0630*/ 	.word	0xffffffff


	//   ....[45]....
        /*0634*/ 	.word	0xffffffff


	//   ....[46]....
        /*0638*/ 	.word	0xffffffff


	//   ....[47]....
        /*063c*/ 	.word	0xffffffff


	//   ....[48]....
        /*0640*/ 	.word	0xffffffff


	//   ....[49]....
        /*0644*/ 	.word	0xffffffff


	//   ....[50]....
        /*0648*/ 	.word	0xffffffff


	//   ....[51]....
        /*064c*/ 	.word	0xffffffff


	//   ....[52]....
        /*0650*/ 	.word	0xffffffff


	//   ....[53]....
        /*0654*/ 	.word	0xffffffff


	//   ....[54]....
        /*0658*/ 	.word	0xffffffff


	//   ....[55]....
        /*065c*/ 	.word	0xffffffff


	//   ....[56]....
        /*0660*/ 	.word	0xffffffff


	//   ....[57]....
        /*0664*/ 	.word	0xffffffff


	//   ....[58]....
        /*0668*/ 	.word	0xffffffff


	//   ....[59]....
        /*066c*/ 	.word	0xffffffff


	//   ....[60]....
        /*0670*/ 	.word	0xffffffff


	//   ....[61]....
        /*0674*/ 	.word	0xffffffff


	//   ....[62]....
        /*0678*/ 	.word	0xffffffff


	//   ....[63]....
        /*067c*/ 	.word	0xffffffff


	//   ....[64]....
        /*0680*/ 	.word	0xffffffff


	//   ....[65]....
        /*0684*/ 	.word	0xffffffff


	//   ....[66]....
        /*0688*/ 	.word	0xffffffff


	//   ....[67]....
        /*068c*/ 	.word	0xffffffff


	//   ....[68]....
        /*0690*/ 	.word	0xffffffff


	//   ....[69]....
        /*0694*/ 	.word	0xffffffff


	//   ....[70]....
        /*0698*/ 	.word	0xffffffff


	//   ....[71]....
        /*069c*/ 	.word	0xffffffff


	//   ....[72]....
        /*06a0*/ 	.word	0xffffffff


	//   ....[73]....
        /*06a4*/ 	.word	0xffffffff


	//   ....[74]....
        /*06a8*/ 	.word	0xffffffff


	//   ....[75]....
        /*06ac*/ 	.word	0xffffffff


	//   ....[76]....
        /*06b0*/ 	.word	0xffffffff


	//   ....[77]....
        /*06b4*/ 	.word	0xffffffff


	//   ....[78]....
        /*06b8*/ 	.word	0xffffffff


	//   ....[79]....
        /*06bc*/ 	.word	0xffffffff


	//   ....[80]....
        /*06c0*/ 	.word	0xffffffff


	//   ....[81]....
        /*06c4*/ 	.word	0xffffffff


	//   ....[82]....
        /*06c8*/ 	.word	0xffffffff


	//   ....[83]....
        /*06cc*/ 	.word	0xffffffff


	//   ....[84]....
        /*06d0*/ 	.word	0xffffffff


	//   ....[85]....
        /*06d4*/ 	.word	0xffffffff


	//   ....[86]....
        /*06d8*/ 	.word	0xffffffff


	//   ....[87]....
        /*06dc*/ 	.word	0xffffffff


	//   ....[88]....
        /*06e0*/ 	.word	0xffffffff


	//   ....[89]....
        /*06e4*/ 	.word	0xffffffff


	//   ....[90]....
        /*06e8*/ 	.word	0xffffffff


	//   ....[91]....
        /*06ec*/ 	.word	0xffffffff


	//   ....[92]....
        /*06f0*/ 	.word	0xffffffff


	//   ....[93]....
        /*06f4*/ 	.word	0xffffffff


	//   ....[94]....
        /*06f8*/ 	.word	0xffffffff


	//   ....[95]....
        /*06fc*/ 	.word	0xffffffff


	//   ....[96]....
        /*0700*/ 	.word	0xffffffff


	//   ....[97]....
        /*0704*/ 	.word	0xffffffff


	//   ....[98]....
        /*0708*/ 	.word	0xffffffff


	//   ....[99]....
        /*070c*/ 	.word	0xffffffff


	//   ....[100]....
        /*0710*/ 	.word	0xffffffff


	//   ....[101]....
        /*0714*/ 	.word	0xffffffff


	//   ....[102]....
        /*0718*/ 	.word	0xffffffff


	//   ....[103]....
        /*071c*/ 	.word	0xffffffff


	//   ....[104]....
        /*0720*/ 	.word	0xffffffff


	//   ....[105]....
        /*0724*/ 	.word	0xffffffff


	//   ....[106]....
        /*0728*/ 	.word	0xffffffff


	//   ....[107]....
        /*072c*/ 	.word	0xffffffff


	//   ....[108]....
        /*0730*/ 	.word	0xffffffff


	//   ....[109]....
        /*0734*/ 	.word	0xffffffff


	//   ....[110]....
        /*0738*/ 	.word	0xffffffff


	//   ....[111]....
        /*073c*/ 	.word	0xffffffff


	//   ....[112]....
        /*0740*/ 	.word	0xffffffff


	//   ....[113]....
        /*0744*/ 	.word	0xffffffff


	//   ....[114]....
        /*0748*/ 	.word	0xffffffff


	//   ....[115]....
        /*074c*/ 	.word	0xffffffff


	//   ....[116]....
        /*0750*/ 	.word	0xffffffff


	//   ....[117]....
        /*0754*/ 	.word	0xffffffff


	//   ....[118]....
        /*0758*/ 	.word	0xffffffff


	//   ....[119]....
        /*075c*/ 	.word	0xffffffff


	//   ....[120]....
        /*0760*/ 	.word	0xffffffff


	//   ....[121]....
        /*0764*/ 	.word	0xffffffff


	//   ....[122]....
        /*0768*/ 	.word	0xffffffff


	//   ....[123]....
        /*076c*/ 	.word	0xffffffff


	//   ....[124]....
        /*0770*/ 	.word	0xffffffff


	//   ....[125]....
        /*0774*/ 	.word	0xffffffff


	//   ....[126]....
        /*0778*/ 	.word	0xffffffff


	//   ....[127]....
        /*077c*/ 	.word	0xffffffff


	//   ....[128]....
        /*0780*/ 	.word	0xffffffff


	//   ....[129]....
        /*0784*/ 	.word	0xffffffff


	//   ....[130]....
        /*0788*/ 	.word	0xffffffff


	//   ....[131]....
        /*078c*/ 	.word	0xffffffff


	//   ....[132]....
        /*0790*/ 	.word	0xffffffff


	//   ....[133]....
        /*0794*/ 	.word	0xffffffff


	//   ....[134]....
        /*0798*/ 	.word	0xffffffff


	//   ....[135]....
        /*079c*/ 	.word	0xffffffff


	//   ....[136]....
        /*07a0*/ 	.word	0xffffffff


	//   ....[137]....
        /*07a4*/ 	.word	0xffffffff


	//   ....[138]....
        /*07a8*/ 	.word	0xffffffff


	//   ....[139]....
        /*07ac*/ 	.word	0xffffffff


	//   ....[140]....
        /*07b0*/ 	.word	0xffffffff


	//   ....[141]....
        /*07b4*/ 	.word	0xffffffff


	//   ....[142]....
        /*07b8*/ 	.word	0xffffffff


	//   ....[143]....
        /*07bc*/ 	.word	0xffffffff


	//   ....[144]....
        /*07c0*/ 	.word	0xffffffff


	//   ....[145]....
        /*07c4*/ 	.word	0xffffffff


	//   ....[146]....
        /*07c8*/ 	.word	0xffffffff


	//   ....[147]....
        /*07cc*/ 	.word	0xffffffff


	//   ....[148]....
        /*07d0*/ 	.word	0xffffffff


	//   ....[149]....
        /*07d4*/ 	.word	0xffffffff


	//   ....[150]....
        /*07d8*/ 	.word	0xffffffff


	//   ....[151]....
        /*07dc*/ 	.word	0xffffffff


	//   ....[152]....
        /*07e0*/ 	.word	0xffffffff


	//----- nvinfo : EIATTR_COOP_GROUP_INSTR_OFFSETS
	.align		4
.L_440:
        /*07e4*/ 	.byte	0x04, 0x28
        /*07e6*/ 	.short	(.L_442 - .L_441)


	//   ....[0]....
.L_441:
        /*07e8*/ 	.word	0x000000a0


	//   ....[1]....
        /*07ec*/ 	.word	0x00001410


	//   ....[2]....
        /*07f0*/ 	.word	0x00001570


	//   ....[3]....
        /*07f4*/ 	.word	0x00001640


	//   ....[4]....
        /*07f8*/ 	.word	0x00001670


	//   ....[5]....
        /*07fc*/ 	.word	0x00001740


	//   ....[6]....
        /*0800*/ 	.word	0x00001770


	//   ....[7]....
        /*0804*/ 	.word	0x00001840


	//   ....[8]....
        /*0808*/ 	.word	0x00001870


	//   ....[9]....
        /*080c*/ 	.word	0x00001940


	//   ....[10]....
        /*0810*/ 	.word	0x00001970


	//   ....[11]....
        /*0814*/ 	.word	0x00001a40


	//   ....[12]....
        /*0818*/ 	.word	0x00001a70


	//   ....[13]....
        /*081c*/ 	.word	0x00001b40


	//   ....[14]....
        /*0820*/ 	.word	0x00001b70


	//   ....[15]....
        /*0824*/ 	.word	0x00001c40


	//   ....[16]....
        /*0828*/ 	.word	0x00001c80


	//   ....[17]....
        /*082c*/ 	.word	0x00002180


	//   ....[18]....
        /*0830*/ 	.word	0x000021b0


	//   ....[19]....
        /*0834*/ 	.word	0x000021c0


	//   ....[20]....
        /*0838*/ 	.word	0x000021d0


	//   ....[21]....
        /*083c*/ 	.word	0x000021e0


	//   ....[22]....
        /*0840*/ 	.word	0x000021f0


	//   ....[23]....
        /*0844*/ 	.word	0x00002200


	//   ....[24]....
        /*0848*/ 	.word	0x00002210


	//   ....[25]....
        /*084c*/ 	.word	0x00002610


	//   ....[26]....
        /*0850*/ 	.word	0x00002620


	//   ....[27]....
        /*0854*/ 	.word	0x00002630


	//   ....[28]....
        /*0858*/ 	.word	0x00002640


	//   ....[29]....
        /*085c*/ 	.word	0x00002650


	//   ....[30]....
        /*0860*/ 	.word	0x00002660


	//   ....[31]....
        /*0864*/ 	.word	0x00002680


	//   ....[32]....
        /*0868*/ 	.word	0x00002690


	//   ....[33]....
        /*086c*/ 	.word	0x00003760


	//   ....[34]....
        /*0870*/ 	.word	0x00003780


	//   ....[35]....
        /*0874*/ 	.word	0x00003790


	//   ....[36]....
        /*0878*/ 	.word	0x000037a0


	//   ....[37]....
        /*087c*/ 	.word	0x000037b0


	//   ....[38]....
        /*0880*/ 	.word	0x000037c0


	//   ....[39]....
        /*0884*/ 	.word	0x000037d0


	//   ....[40]....
        /*0888*/ 	.word	0x000037f0


	//   ....[41]....
        /*088c*/ 	.word	0x000043d0


	//   ....[42]....
        /*0890*/ 	.word	0x000043f0


	//   ....[43]....
        /*0894*/ 	.word	0x00004500


	//   ....[44]....
        /*0898*/ 	.word	0x00004780


	//   ....[45]....
        /*089c*/ 	.word	0x00004a50


	//   ....[46]....
        /*08a0*/ 	.word	0x00004c60


	//   ....[47]....
        /*08a4*/ 	.word	0x00004dc0


	//   ....[48]....
        /*08a8*/ 	.word	0x00004fc0


	//   ....[49]....
        /*08ac*/ 	.word	0x00005200


	//   ....[50]....
        /*08b0*/ 	.word	0x00005360


	//   ....[51]....
        /*08b4*/ 	.word	0x00005430


	//   ....[52]....
        /*08b8*/ 	.word	0x000054b0


	//   ....[53]....
        /*08bc*/ 	.word	0x00007f50


	//   ....[54]....
        /*08c0*/ 	.word	0x00007f60


	//   ....[55]....
        /*08c4*/ 	.word	0x00007f70


	//   ....[56]....
        /*08c8*/ 	.word	0x00007f80


	//   ....[57]....
        /*08cc*/ 	.word	0x00007f90


	//   ....[58]....
        /*08d0*/ 	.word	0x00007fa0


	//   ....[59]....
        /*08d4*/ 	.word	0x00007fb0


	//   ....[60]....
        /*08d8*/ 	.word	0x00007fd0


	//   ....[61]....
        /*08dc*/ 	.word	0x000096b0


	//   ....[62]....
        /*08e0*/ 	.word	0x000096c0


	//   ....[63]....
        /*08e4*/ 	.word	0x000096d0


	//   ....[64]....
        /*08e8*/ 	.word	0x000096e0


	//   ....[65]....
        /*08ec*/ 	.word	0x000096f0


	//   ....[66]....
        /*08f0*/ 	.word	0x00009700


	//   ....[67]....
        /*08f4*/ 	.word	0x00009710


	//   ....[68]....
        /*08f8*/ 	.word	0x00009720


	//   ....[69]....
        /*08fc*/ 	.word	0x00009aa0


	//   ....[70]....
        /*0900*/ 	.word	0x00009ad0


	//   ....[71]....
        /*0904*/ 	.word	0x00009ae0


	//   ....[72]....
        /*0908*/ 	.word	0x00009b00


	//   ....[73]....
        /*090c*/ 	.word	0x00009eb0


	//   ....[74]....
        /*0910*/ 	.word	0x0000a130


	//   ....[75]....
        /*0914*/ 	.word	0x0000a280


	//   ....[76]....
        /*0918*/ 	.word	0x0000a580


	//   ....[77]....
        /*091c*/ 	.word	0x0000a820


	//   ....[78]....
        /*0920*/ 	.word	0x0000a960


	//   ....[79]....
        /*0924*/ 	.word	0x0000a990


	//   ....[80]....
        /*0928*/ 	.word	0x0000aad0


	//   ....[81]....
        /*092c*/ 	.word	0x0000d490


	//   ....[82]....
        /*0930*/ 	.word	0x0000d4a0


	//   ....[83]....
        /*0934*/ 	.word	0x0000d4b0


	//   ....[84]....
        /*0938*/ 	.word	0x0000d4c0


	//   ....[85]....
        /*093c*/ 	.word	0x0000d4d0


	//   ....[86]....
        /*0940*/ 	.word	0x0000d4e0


	//   ....[87]....
        /*0944*/ 	.word	0x0000d4f0


	//   ....[88]....
        /*0948*/ 	.word	0x0000d520


	//   ....[89]....
        /*094c*/ 	.word	0x0000d930


	//   ....[90]....
        /*0950*/ 	.word	0x0000d950


	//   ....[91]....
        /*0954*/ 	.word	0x0000d970


	//   ....[92]....
        /*0958*/ 	.word	0x0000d990


	//   ....[93]....
        /*095c*/ 	.word	0x0000d9f0


	//   ....[94]....
        /*0960*/ 	.word	0x0000da50


	//   ....[95]....
        /*0964*/ 	.word	0x0000dab0


	//   ....[96]....
        /*0968*/ 	.word	0x0000db10


	//   ....[97]....
        /*096c*/ 	.word	0x0000f2f0


	//   ....[98]....
        /*0970*/ 	.word	0x0000f3d0


	//   ....[99]....
        /*0974*/ 	.word	0x0000f400


	//   ....[100]....
        /*0978*/ 	.word	0x0000f460


	//   ....[101]....
        /*097c*/ 	.word	0x0000f4b0


	//   ....[102]....
        /*0980*/ 	.word	0x0000f4d0


	//   ....[103]....
        /*0984*/ 	.word	0x0000f5f0


	//   ....[104]....
        /*0988*/ 	.word	0x0000fa90


	//   ....[105]....
        /*098c*/ 	.word	0x00012060


	//   ....[106]....
        /*0990*/ 	.word	0x00012070


	//   ....[107]....
        /*0994*/ 	.word	0x00012080


	//   ....[108]....
        /*0998*/ 	.word	0x00012090


	//   ....[109]....
        /*099c*/ 	.word	0x000120c0


	//   ....[110]....
        /*09a0*/ 	.word	0x000120e0


	//   ....[111]....
        /*09a4*/ 	.word	0x00012100


	//   ....[112]....
        /*09a8*/ 	.word	0x00012110


	//   ....[113]....
        /*09ac*/ 	.word	0x00013d80


	//   ....[114]....
        /*09b0*/ 	.word	0x00013dc0


	//   ....[115]....
        /*09b4*/ 	.word	0x00013df0


	//   ....[116]....
        /*09b8*/ 	.word	0x00013e20


	//   ....[117]....
        /*09bc*/ 	.word	0x00013e60


	//   ....[118]....
        /*09c0*/ 	.word	0x00013ea0


	//   ....[119]....
        /*09c4*/ 	.word	0x00013ec0


	//   ....[120]....
        /*09c8*/ 	.word	0x00013ed0


	//   ....[121]....
        /*09cc*/ 	.word	0x00014090


	//   ....[122]....
        /*09d0*/ 	.word	0x000140a0


	//   ....[123]....
        /*09d4*/ 	.word	0x000141a0


	//   ....[124]....
        /*09d8*/ 	.word	0x000141d0


	//   ....[125]....
        /*09dc*/ 	.word	0x000142b0


	//   ....[126]....
        /*09e0*/ 	.word	0x000142e0


	//   ....[127]....
        /*09e4*/ 	.word	0x000143c0


	//   ....[128]....
        /*09e8*/ 	.word	0x000143f0


	//   ....[129]....
        /*09ec*/ 	.word	0x000144d0


	//   ....[130]....
        /*09f0*/ 	.word	0x00014500


	//   ....[131]....
        /*09f4*/ 	.word	0x000145e0


	//   ....[132]....
        /*09f8*/ 	.word	0x00014610


	//   ....[133]....
        /*09fc*/ 	.word	0x000146f0


	//   ....[134]....
        /*0a00*/ 	.word	0x00014720


	//   ....[135]....
        /*0a04*/ 	.word	0x00014800


	//   ....[136]....
        /*0a08*/ 	.word	0x00014820


	//   ....[137]....
        /*0a0c*/ 	.word	0x000150e0


	//   ....[138]....
        /*0a10*/ 	.word	0x000150f0


	//   ....[139]....
        /*0a14*/ 	.word	0x000151c0


	//   ....[140]....
        /*0a18*/ 	.word	0x000151f0


	//   ....[141]....
        /*0a1c*/ 	.word	0x000152c0


	//   ....[142]....
        /*0a20*/ 	.word	0x000152f0


	//   ....[143]....
        /*0a24*/ 	.word	0x000153c0


	//   ....[144]....
        /*0a28*/ 	.word	0x000153f0


	//   ....[145]....
        /*0a2c*/ 	.word	0x000154c0


	//   ....[146]....
        /*0a30*/ 	.word	0x000154f0


	//   ....[147]....
        /*0a34*/ 	.word	0x000155c0


	//   ....[148]....
        /*0a38*/ 	.word	0x000155f0


	//   ....[149]....
        /*0a3c*/ 	.word	0x000156c0


	//   ....[150]....
        /*0a40*/ 	.word	0x000156f0


	//   ....[151]....
        /*0a44*/ 	.word	0x000157c0


	//   ....[152]....
        /*0a48*/ 	.word	0x000157e0


	//----- nvinfo : EIATTR_EXIT_INSTR_OFFSETS
	.align		4
.L_442:
        /*0a4c*/ 	.byte	0x04, 0x1c
        /*0a4e*/ 	.short	(.L_444 - .L_443)


	//   ....[0]....
.L_443:
        /*0a50*/ 	.word	0x00000450


	//   ....[1]....
        /*0a54*/ 	.word	0x00014830


	//   ....[2]....
        /*0a58*/ 	.word	0x00014890


	//   ....[3]....
        /*0a5c*/ 	.word	0x000148f0


	//   ....[4]....
        /*0a60*/ 	.word	0x000157f0


	//   ....[5]....
        /*0a64*/ 	.word	0x00015840


	//   ....[6]....
        /*0a68*/ 	.word	0x000158a0


	//----- nvinfo : EIATTR_CTAIDZ_USED
	.align		4
.L_444:
        /*0a6c*/ 	.byte	0x01, 0x04
	.zero		2


	//----- nvinfo : EIATTR_MAX_THREADS
	.align		4
        /*0a70*/ 	.byte	0x04, 0x05
        /*0a72*/ 	.short	(.L_446 - .L_445)
.L_445:
        /*0a74*/ 	.word	0x00000080
        /*0a78*/ 	.word	0x00000001
        /*0a7c*/ 	.word	0x00000001


	//----- nvinfo : EIATTR_CRS_STACK_SIZE
	.align		4
.L_446:
        /*0a80*/ 	.byte	0x04, 0x1e
        /*0a82*/ 	.short	(.L_448 - .L_447)
.L_447:
        /*0a84*/ 	.word	0x00000000
.L_448:


//--------------------- .nv.info._ZN7cutlass13device_kernelIN5flash19enable_sm80_to_sm89INS1_16FlashAttnFwdSm80INS1_25CollectiveMainloopFwdSm80ILi4ELi1ELb0EN4cute5tupleIJNS5_1CILi128EEENS7_ILi64EEES8_EEELi128ENS_6half_tEfNS_4arch4Sm80ELb1ELb0ELb1ELb1ELb1ELb1ELb1ELb0EEENS1_21CollectiveEpilogueFwdINS6_IJS8_S8_S9_EEENS6_IJNS7_ILi1EEESH_SH_EEESB_SD_Li128ELb1ELb1ELb0ELb0EEENS1_19SingleTileSchedulerILb1ELb0ELb1ELi128EEEEEEEEEvNT_6ParamsE --------------------------
	.section	.nv.info._ZN7cutlass13device_kernelIN5flash19enable_sm80_to_sm89INS1_16FlashAttnFwdSm80INS1_25CollectiveMainloopFwdSm80ILi4ELi1ELb0EN4cute5tupleIJNS5_1CILi128EEENS7_ILi64EEES8_EEELi128ENS_6half_tEfNS_4arch4Sm80ELb1ELb0ELb1ELb1ELb1ELb1ELb1ELb0EEENS1_21CollectiveEpilogueFwdINS6_IJS8_S8_S9_EEENS6_IJNS7_ILi1EEESH_SH_EEESB_SD_Li128ELb1ELb1ELb0ELb0EEENS1_19SingleTileSchedulerILb1ELb0ELb1ELi128EEEEEEEEEvNT_6ParamsE,"",@"SHT_CUDA_INFO"
	.sectionflags	@""
	.align	4


	//----- nvinfo : EIATTR_CUDA_API_VERSION
	.align		4
        /*0000*/ 	.byte	0x04, 0x37
        /*0002*/ 	.short	(.L_450 - .L_449)
.L_449:
        /*0004*/ 	.word	0x00000082


	//----- nvinfo : EIATTR_SW2861232_WAR
	.align		4
.L_450:
        /*0008*/ 	.byte	0x01, 0x35
	.zero		2


	//----- nvinfo : EIATTR_PARAM_CBANK
	.align		4
        /*000c*/ 	.byte	0x04, 0x0a
        /*000e*/ 	.short	(.L_452 - .L_451)
	.align		4
.L_451:
        /*0010*/ 	.word	index@(.nv.constant0._ZN7cutlass13device_kernelIN5flash19enable_sm80_to_sm89INS1_16FlashAttnFwdSm80INS1_25CollectiveMainloopFwdSm80ILi4ELi1ELb0EN4cute5tupleIJNS5_1CILi128EEENS7_ILi64EEES8_EEELi128ENS_6half_tEfNS_4arch4Sm80ELb1ELb0ELb1ELb1ELb1ELb1ELb1ELb0EEENS1_21CollectiveEpilogueFwdINS6_IJS8_S8_S9_EEENS6_IJNS7_ILi1EEESH_SH_EEESB_SD_Li128ELb1ELb1ELb0ELb0EEENS1_19SingleTileSchedulerILb1ELb0ELb1ELi128EEEEEEEEEvNT_6ParamsE)
        /*0014*/ 	.short	0x0160
        /*0016*/ 	.short	0x0418


	//----- nvinfo : EIATTR_CBANK_PARAM_SIZE
	.align		4
.L_452:
        /*0018*/ 	.byte	0x03, 0x19
        /*001a*/ 	.short	0x0418


	//----- nvinfo : EIATTR_KPARAM_INFO
	.align		4
        /*001c*/ 	.byte	0x04, 0x17
        /*001e*/ 	.short	(.L_454 - .L_453)
.L_453:
        /*0020*/ 	.word	0x00000000
        /*0024*/ 	.short	0x0000
        /*0026*/ 	.short	0x0000
        /*0028*/ 	.byte	0x00, 0xf0, 0x61, 0x10


	//----- nvinfo : EIATTR_MAXREG_COUNT
	.align		4
.L_454:
        /*002c*/ 	.byte	0x03, 0x1b
        /*002e*/ 	.short	0x00ff


	//----- nvinfo : EIATTR_NUM_BARRIERS
	.align		4
        /*0030*/ 	.byte	0x02, 0x4c
        /*0032*/ 	.byte	0x02
	.zero		1


	//----- nvinfo : EIATTR_ANNOTATIONS
	.align		4
        /*0034*/ 	.byte	0x04, 0x55
        /*0036*/ 	.short	(.L_456 - .L_455)


	//   ....[0]....
.L_455:
        /* <DEDUP_REMOVED lines=185> */


	//----- nvinfo : EIATTR_MERCURY_ISA_VERSION
	.align		4
.L_456:
        /*0bb8*/ 	.byte	0x03, 0x5f
        /*0bba*/ 	.short	0x0000


	//----- nvinfo : EIATTR_COOP_GROUP_MASK_REGIDS
	.align		4
        /*0bbc*/ 	.byte	0x04, 0x29
        /*0bbe*/ 	.short	(.L_458 - .L_457)


	//   ....[0]....
.L_457:
        /*0bc0*/ 	.word	0xffffffff


	//   ....[1]....
        /*0bc4*/ 	.word	0xffffffff


	//   ....[2]....
        /*0bc8*/ 	.word	0xffffffff


	//   ....[3]....
        /*0bcc*/ 	.word	0xffffffff


	//   ....[4]....
        /*0bd0*/ 	.word	0xffffffff


	//   ....[5]....
        /*0bd4*/ 	.word	0xffffffff


	//   ....[6]....
        /*0bd8*/ 	.word	0xffffffff


	//   ....[7]....
        /*0bdc*/ 	.word	0xffffffff


	//   ....[8]....
        /*0be0*/ 	.word	0xffffffff


	//   ....[9]....
        /*0be4*/ 	.word	0xffffffff


	//   ....[10]....
        /*0be8*/ 	.word	0xffffffff


	//   ....[11]....
        /*0bec*/ 	.word	0xffffffff


	//   ....[12]....
        /*0bf0*/ 	.word	0xffffffff


	//   ....[13]....
        /*0bf4*/ 	.word	0xffffffff


	//   ....[14]....
        /*0bf8*/ 	.word	0xffffffff


	//   ....[15]....
        /*0bfc*/ 	.word	0xffffffff


	//   ....[16]....
        /*0c00*/ 	.word	0xffffffff


	//   ....[17]....
        /*0c04*/ 	.word	0xffffffff


	//   ....[18]....
        /*0c08*/ 	.word	0xffffffff


	//   ....[19]....
        /*0c0c*/ 	.word	0xffffffff


	//   ....[20]....
        /*0c10*/ 	.word	0xffffffff


	//   ....[21]....
        /*0c14*/ 	.word	0xffffffff


	//   ....[22]....
        /*0c18*/ 	.word	0xffffffff


	//   ....[23]....
        /*0c1c*/ 	.word	0xffffffff


	//   ....[24]....
        /*0c20*/ 	.word	0xffffffff


	//   ....[25]....
        /*0c24*/ 	.word	0xffffffff


	//   ....[26]....
        /*0c28*/ 	.word	0xffffffff


	//   ....[27]....
        /*0c2c*/ 	.word	0xffffffff


	//   ....[28]....
        /*0c30*/ 	.word	0xffffffff


	//   ....[29]....
        /*0c34*/ 	.word	0xffffffff


	//   ....[30]....
        /*0c38*/ 	.word	0xffffffff


	//   ....[31]....
        /*0c3c*/ 	.word	0xffffffff


	//   ....[32]....
        /*0c40*/ 	.word	0xffffffff


	//   ....[33]....
        /*0c44*/ 	.word	0xffffffff


	//   ....[34]....
        /*0c48*/ 	.word	0xffffffff


	//   ....[35]....
        /*0c4c*/ 	.word	0xffffffff


	//   ....[36]....
        /*0c50*/ 	.word	0xffffffff


	//   ....[37]....
        /*0c54*/ 	.word	0xffffffff


	//   ....[38]....
        /*0c58*/ 	.word	0xffffffff


	//   ....[39]....
        /*0c5c*/ 	.word	0xffffffff


	//   ....[40]....
        /*0c60*/ 	.word	0xffffffff


	//   ....[41]....
        /*0c64*/ 	.word	0xffffffff


	//   ....[42]....
        /*0c68*/ 	.word	0xffffffff


	//   ....[43]....
        /*0c6c*/ 	.word	0xffffffff


	//   ....[44]....
        /*0c70*/ 	.word	0xffffffff


	//   ....[45]....
        /*0c74*/ 	.word	0xffffffff


	//   ....[46]....
        /*0c78*/ 	.word	0xffffffff


	//   ....[47]....
        /*0c7c*/ 	.word	0xffffffff


	//   ....[48]....
        /*0c80*/ 	.word	0xffffffff


	//   ....[49]....
        /*0c84*/ 	.word	0xffffffff


	//   ....[50]....
        /*0c88*/ 	.word	0xffffffff


	//   ....[51]....
        /*0c8c*/ 	.word	0xffffffff


	//   ....[52]....
        /*0c90*/ 	.word	0xffffffff


	//   ....[53]....
        /*0c94*/ 	.word	0xffffffff


	//   ....[54]....
        /*0c98*/ 	.word	0xffffffff


	//   ....[55]....
        /*0c9c*/ 	.word	0xffffffff


	//   ....[56]....
        /*0ca0*/ 	.word	0xffffffff


	//   ....[57]....
        /*0ca4*/ 	.word	0xffffffff


	//   ....[58]....
        /*0ca8*/ 	.word	0xffffffff


	//   ....[59]....
        /*0cac*/ 	.word	0xffffffff


	//   ....[60]....
        /*0cb0*/ 	.word	0xffffffff


	//   ....[61]....
        /*0cb4*/ 	.word	0xffffffff


	//   ....[62]....
        /*0cb8*/ 	.word	0xffffffff


	//   ....[63]....
        /*0cbc*/ 	.word	0xffffffff


	//   ....[64]....
        /*0cc0*/ 	.word	0xffffffff


	//   ....[65]....
        /*0cc4*/ 	.word	0xffffffff


	//   ....[66]....
        /*0cc8*/ 	.word	0xffffffff


	//   ....[67]....
        /*0ccc*/ 	.word	0xffffffff


	//   ....[68]....
        /*0cd0*/ 	.word	0xffffffff


	//   ....[69]....
        /*0cd4*/ 	.word	0xffffffff


	//   ....[70]....
        /*0cd8*/ 	.word	0xffffffff


	//   ....[71]....
        /*0cdc*/ 	.word	0xffffffff


	//   ....[72]....
        /*0ce0*/ 	.word	0xffffffff


	//   ....[73]....
        /*0ce4*/ 	.word	0xffffffff


	//   ....[74]....
        /*0ce8*/ 	.word	0xffffffff


	//   ....[75]....
        /*0cec*/ 	.word	0xffffffff


	//   ....[76]....
        /*0cf0*/ 	.word	0xffffffff


	//   ....[77]....
        /*0cf4*/ 	.word	0xffffffff


	//   ....[78]....
        /*0cf8*/ 	.word	0xffffffff


	//   ....[79]....
        /*0cfc*/ 	.word	0xffffffff


	//   ....[80]....
        /*0d00*/ 	.word	0xffffffff


	//   ....[81]....
        /*0d04*/ 	.word	0xffffffff


	//   ....[82]....
        /*0d08*/ 	.word	0xffffffff


	//   ....[83]....
        /*0d0c*/ 	.word	0xffffffff


	//   ....[84]....
        /*0d10*/ 	.word	0xffffffff


	//   ....[85]....
        /*0d14*/ 	.word	0xffffffff


	//   ....[86]....
        /*0d18*/ 	.word	0xffffffff


	//   ....[87]....
        /*0d1c*/ 	.word	0xffffffff


	//   ....[88]....
        /*0d20*/ 	.word	0xffffffff


	//   ....[89]....
        /*0d24*/ 	.word	0xffffffff


	//   ....[90]....
        /*0d28*/ 	.word	0xffffffff


	//   ....[91]....
        /*0d2c*/ 	.word	0xffffffff


	//   ....[92]....
        /*0d30*/ 	.word	0xffffffff


	//   ....[93]....
        /*0d34*/ 	.word	0xffffffff


	//   ....[94]....
        /*0d38*/ 	.word	0xffffffff


	//   ....[95]....
        /*0d3c*/ 	.word	0xffffffff


	//   ....[96]....
        /*0d40*/ 	.word	0xffffffff


	//   ....[97]....
        /*0d44*/ 	.word	0xffffffff


	//   ....[98]....
        /*0d48*/ 	.word	0xffffffff


	//   ....[99]....
        /*0d4c*/ 	.word	0xffffffff


	//   ....[100]....
        /*0d50*/ 	.word	0xffffffff


	//   ....[101]....
        /*0d54*/ 	.word	0xffffffff


	//   ....[102]....
        /*0d58*/ 	.word	0xffffffff


	//   ....[103]....
        /*0d5c*/ 	.word	0xffffffff


	//   ....[104]....
        /*0d60*/ 	.word	0xffffffff


	//   ....[105]....
        /*0d64*/ 	.word	0xffffffff


	//   ....[106]....
        /*0d68*/ 	.word	0xffffffff


	//   ....[107]....
        /*0d6c*/ 	.word	0xffffffff


	//   ....[108]....
        /*0d70*/ 	.word	0xffffffff


	//   ....[109]....
        /*0d74*/ 	.word	0xffffffff


	//   ....[110]....
        /*0d78*/ 	.word	0xffffffff


	//   ....[111]....
        /*0d7c*/ 	.word	0xffffffff


	//   ....[112]....
        /*0d80*/ 	.word	0xffffffff


	//   ....[113]....
        /*0d84*/ 	.word	0xffffffff


	//   ....[114]....
        /*0d88*/ 	.word	0xffffffff


	//   ....[115]....
        /*0d8c*/ 	.word	0xffffffff


	//   ....[116]....
        /*0d90*/ 	.word	0xffffffff


	//   ....[117]....
        /*0d94*/ 	.word	0xffffffff


	//   ....[118]....
        /*0d98*/ 	.word	0xffffffff


	//   ....[119]....
        /*0d9c*/ 	.word	0xffffffff


	//   ....[120]....
        /*0da0*/ 	.word	0xffffffff


	//   ....[121]....
        /*0da4*/ 	.word	0xffffffff


	//   ....[122]....
        /*0da8*/ 	.word	0xffffffff


	//   ....[123]....
        /*0dac*/ 	.word	0xffffffff


	//   ....[124]....
        /*0db0*/ 	.word	0xffffffff


	//   ....[125]....
        /*0db4*/ 	.word	0xffffffff


	//   ....[126]....
        /*0db8*/ 	.word	0xffffffff


	//   ....[127]....
        /*0dbc*/ 	.word	0xffffffff


	//   ....[128]....
        /*0dc0*/ 	.word	0xffffffff


	//   ....[129]....
        /*0dc4*/ 	.word	0xffffffff


	//   ....[130]....
        /*0dc8*/ 	.word	0xffffffff


	//   ....[131]....
        /*0dcc*/ 	.word	0xffffffff


	//   ....[132]....
        /*0dd0*/ 	.word	0xffffffff


	//   ....[133]....
        /*0dd4*/ 	.word	0xffffffff


	//   ....[134]....
        /*0dd8*/ 	.word	0xffffffff


	//   ....[135]....
        /*0ddc*/ 	.word	0xffffffff


	//   ....[136]....
        /*0de0*/ 	.word	0xffffffff


	//   ....[137]....
        /*0de4*/ 	.word	0xffffffff


	//   ....[138]....
        /*0de8*/ 	.word	0xffffffff


	//   ....[139]....
        /*0dec*/ 	.word	0xffffffff


	//   ....[140]....
        /*0df0*/ 	.word	0xffffffff


	//   ....[141]....
        /*0df4*/ 	.word	0xffffffff


	//   ....[142]....
        /*0df8*/ 	.word	0xffffffff


	//   ....[143]....
        /*0dfc*/ 	.word	0xffffffff


	//   ....[144]....
        /*0e00*/ 	.word	0xffffffff


	//   ....[145]....
        /*0e04*/ 	.word	0xffffffff


	//   ....[146]....
        /*0e08*/ 	.word	0xffffffff


	//   ....[147]....
        /*0e0c*/ 	.word	0xffffffff


	//   ....[148]....
        /*0e10*/ 	.word	0xffffffff


	//   ....[149]....
        /*0e14*/ 	.word	0xffffffff


	//   ....[150]....
        /*0e18*/ 	.word	0xffffffff


	//   ....[151]....
        /*0e1c*/ 	.word	0xffffffff


	//   ....[152]....
        /*0e20*/ 	.word	0xffffffff


	//   ....[153]....
        /*0e24*/ 	.word	0xffffffff


	//   ....[154]....
        /*0e28*/ 	.word	0xffffffff


	//   ....[155]....
        /*0e2c*/ 	.word	0xffffffff


	//   ....[156]....
        /*0e30*/ 	.word	0xffffffff


	//   ....[157]....
        /*0e34*/ 	.word	0xffffffff


	//   ....[158]....
        /*0e38*/ 	.word	0xffffffff


	//   ....[159]....
        /*0e3c*/ 	.word	0xffffffff


	//   ....[160]....
        /*0e40*/ 	.word	0xffffffff


	//   ....[161]....
        /*0e44*/ 	.word	0xffffffff


	//   ....[162]....
        /*0e48*/ 	.word	0xffffffff


	//   ....[163]....
        /*0e4c*/ 	.word	0xffffffff


	//   ....[164]....
        /*0e50*/ 	.word	0xffffffff


	//   ....[165]....
        /*0e54*/ 	.word	0xffffffff


	//   ....[166]....
        /*0e58*/ 	.word	0xffffffff


	//   ....[167]....
        /*0e5c*/ 	.word	0xffffffff


	//   ....[168]....
        /*0e60*/ 	.word	0xffffffff


	//   ....[169]....
        /*0e64*/ 	.word	0xffffffff


	//   ....[170]....
        /*0e68*/ 	.word	0xffffffff


	//   ....[171]....
        /*0e6c*/ 	.word	0xffffffff


	//   ....[172]....
        /*0e70*/ 	.word	0xffffffff


	//   ....[173]....
        /*0e74*/ 	.word	0xffffffff


	//   ....[174]....
        /*0e78*/ 	.word	0xffffffff


	//   ....[175]....
        /*0e7c*/ 	.word	0xffffffff


	//   ....[176]....
        /*0e80*/ 	.word	0xffffffff


	//   ....[177]....
        /*0e84*/ 	.word	0xffffffff


	//   ....[178]....
        /*0e88*/ 	.word	0xffffffff


	//   ....[179]....
        /*0e8c*/ 	.word	0xffffffff


	//   ....[180]....
        /*0e90*/ 	.word	0xffffffff


	//   ....[181]....
        /*0e94*/ 	.word	0xffffffff


	//   ....[182]....
        /*0e98*/ 	.word	0xffffffff


	//   ....[183]....
        /*0e9c*/ 	.word	0xffffffff


	//   ....[184]....
        /*0ea0*/ 	.word	0xffffffff


	//   ....[185]....
        /*0ea4*/ 	.word	0xffffffff


	//   ....[186]....
        /*0ea8*/ 	.word	0xffffffff


	//   ....[187]....
        /*0eac*/ 	.word	0xffffffff


	//   ....[188]....
        /*0eb0*/ 	.word	0xffffffff


	//   ....[189]....
        /*0eb4*/ 	.word	0xffffffff


	//   ....[190]....
        /*0eb8*/ 	.word	0xffffffff


	//   ....[191]....
        /*0ebc*/ 	.word	0xffffffff


	//   ....[192]....
        /*0ec0*/ 	.word	0xffffffff


	//   ....[193]....
        /*0ec4*/ 	.word	0xffffffff


	//   ....[194]....
        /*0ec8*/ 	.word	0xffffffff


	//   ....[195]....
        /*0ecc*/ 	.word	0xffffffff


	//   ....[196]....
        /*0ed0*/ 	.word	0xffffffff


	//   ....[197]....
        /*0ed4*/ 	.word	0xffffffff


	//   ....[198]....
        /*0ed8*/ 	.word	0xffffffff


	//   ....[199]....
        /*0edc*/ 	.word	0xffffffff


	//   ....[200]....
        /*0ee0*/ 	.word	0xffffffff


	//   ....[201]....
        /*0ee4*/ 	.word	0xffffffff


	//   ....[202]....
        /*0ee8*/ 	.word	0xffffffff


	//   ....[203]....
        /*0eec*/ 	.word	0xffffffff


	//   ....[204]....
        /*0ef0*/ 	.word	0xffffffff


	//   ....[205]....
        /*0ef4*/ 	.word	0xffffffff


	//   ....[206]....
        /*0ef8*/ 	.word	0xffffffff


	//   ....[207]....
        /*0efc*/ 	.word	0xffffffff


	//   ....[208]....
        /*0f00*/ 	.word	0xffffffff


	//   ....[209]....
        /*0f04*/ 	.word	0xffffffff


	//   ....[210]....
        /*0f08*/ 	.word	0xffffffff


	//   ....[211]....
        /*0f0c*/ 	.word	0xffffffff


	//   ....[212]....
        /*0f10*/ 	.word	0xffffffff


	//   ....[213]....
        /*0f14*/ 	.word	0xffffffff


	//   ....[214]....
        /*0f18*/ 	.word	0xffffffff


	//   ....[215]....
        /*0f1c*/ 	.word	0xffffffff


	//   ....[216]....
        /*0f20*/ 	.word	0xffffffff


	//   ....[217]....
        /*0f24*/ 	.word	0xffffffff


	//   ....[218]....
        /*0f28*/ 	.word	0xffffffff


	//   ....[219]....
        /*0f2c*/ 	.word	0xffffffff


	//   ....[220]....
        /*0f30*/ 	.word	0xffffffff


	//   ....[221]....
        /*0f34*/ 	.word	0xffffffff


	//   ....[222]....
        /*0f38*/ 	.word	0xffffffff


	//   ....[223]....
        /*0f3c*/ 	.word	0xffffffff


	//   ....[224]....
        /*0f40*/ 	.word	0xffffffff


	//   ....[225]....
        /*0f44*/ 	.word	0xffffffff


	//   ....[226]....
        /*0f48*/ 	.word	0xffffffff


	//   ....[227]....
        /*0f4c*/ 	.word	0xffffffff


	//   ....[228]....
        /*0f50*/ 	.word	0xffffffff


	//   ....[229]....
        /*0f54*/ 	.word	0xffffffff


	//   ....[230]....
        /*0f58*/ 	.word	0xffffffff


	//   ....[231]....
        /*0f5c*/ 	.word	0xffffffff


	//   ....[232]....
        /*0f60*/ 	.word	0xffffffff


	//   ....[233]....
        /*0f64*/ 	.word	0xffffffff


	//   ....[234]....
        /*0f68*/ 	.word	0xffffffff


	//   ....[235]....
        /*0f6c*/ 	.word	0xffffffff


	//   ....[236]....
        /*0f70*/ 	.word	0xffffffff


	//   ....[237]....
        /*0f74*/ 	.word	0xffffffff


	//   ....[238]....
        /*0f78*/ 	.word	0xffffffff


	//   ....[239]....
        /*0f7c*/ 	.word	0xffffffff


	//   ....[240]....
        /*0f80*/ 	.word	0xffffffff


	//   ....[241]....
        /*0f84*/ 	.word	0xffffffff


	//   ....[242]....
        /*0f88*/ 	.word	0xffffffff


	//   ....[243]....
        /*0f8c*/ 	.word	0xffffffff


	//   ....[244]....
        /*0f90*/ 	.word	0xffffffff


	//   ....[245]....
        /*0f94*/ 	.word	0xffffffff


	//   ....[246]....
        /*0f98*/ 	.word	0xffffffff


	//   ....[247]....
        /*0f9c*/ 	.word	0xffffffff


	//   ....[248]....
        /*0fa0*/ 	.word	0xffffffff


	//   ....[249]....
        /*0fa4*/ 	.word	0xffffffff


	//   ....[250]....
        /*0fa8*/ 	.word	0xffffffff


	//   ....[251]....
        /*0fac*/ 	.word	0xffffffff


	//   ....[252]....
        /*0fb0*/ 	.word	0xffffffff


	//   ....[253]....
        /*0fb4*/ 	.word	0xffffffff


	//   ....[254]....
        /*0fb8*/ 	.word	0xffffffff


	//   ....[255]....
        /*0fbc*/ 	.word	0xffffffff


	//   ....[0]....
        /*0fc0*/ 	.word	0xffffffff


	//   ....[1]....
        /*0fc4*/ 	.word	0xffffffff


	//   ....[2]....
        /*0fc8*/ 	.word	0xffffffff


	//   ....[3]....
        /*0fcc*/ 	.word	0xffffffff


	//   ....[4]....
        /*0fd0*/ 	.word	0xffffffff


	//   ....[5]....
        /*0fd4*/ 	.word	0xffffffff


	//   ....[6]....
        /*0fd8*/ 	.word	0xffffffff


	//   ....[7]....
        /*0fdc*/ 	.word	0xffffffff


	//   ....[8]....
        /*0fe0*/ 	.word	0xffffffff


	//   ....[9]....
        /*0fe4*/ 	.word	0xffffffff


	//   ....[10]....
        /*0fe8*/ 	.word	0xffffffff


	//   ....[11]....
        /*0fec*/ 	.word	0xffffffff


	//   ....[12]....
        /*0ff0*/ 	.word	0xffffffff


	//   ....[13]....
        /*0ff4*/ 	.word	0xffffffff


	//   ....[14]....
        /*0ff8*/ 	.word	0xffffffff


	//   ....[15]....
        /*0ffc*/ 	.word	0xffffffff


	//   ....[16]....
        /*1000*/ 	.word	0xffffffff


	//   ....[17]....
        /*1004*/ 	.word	0xffffffff


	//   ....[18]....
        /*1008*/ 	.word	0xffffffff


	//   ....[19]....
        /*100c*/ 	.word	0xffffffff


	//   ....[20]....
        /*1010*/ 	.word	0xffffffff


	//   ....[21]....
        /*1014*/ 	.word	0xffffffff


	//   ....[22]....
        /*1018*/ 	.word	0xffffffff


	//   ....[23]....
        /*101c*/ 	.word	0xffffffff


	//   ....[24]....
        /*1020*/ 	.word	0xffffffff


	//   ....[25]....
        /*1024*/ 	.word	0xffffffff


	//   ....[26]....
        /*1028*/ 	.word	0xffffffff


	//   ....[27]....
        /*102c*/ 	.word	0xffffffff


	//   ....[28]....
        /*1030*/ 	.word	0xffffffff


	//   ....[29]....
        /*1034*/ 	.word	0xffffffff


	//   ....[30]....
        /*1038*/ 	.word	0xffffffff


	//   ....[31]....
        /*103c*/ 	.word	0xffffffff


	//   ....[32]....
        /*1040*/ 	.word	0xffffffff


	//   ....[33]....
        /*1044*/ 	.word	0xffffffff


	//   ....[34]....
        /*1048*/ 	.word	0xffffffff


	//   ....[35]....
        /*104c*/ 	.word	0xffffffff


	//   ....[36]....
        /*1050*/ 	.word	0xffffffff


	//   ....[37]....
        /*1054*/ 	.word	0xffffffff


	//   ....[38]....
        /*1058*/ 	.word	0xffffffff


	//   ....[39]....
        /*105c*/ 	.word	0xffffffff


	//   ....[40]....
        /*1060*/ 	.word	0xffffffff


	//   ....[41]....
        /*1064*/ 	.word	0xffffffff


	//   ....[42]....
        /*1068*/ 	.word	0xffffffff


	//   ....[43]....
        /*106c*/ 	.word	0xffffffff


	//   ....[44]....
        /*1070*/ 	.word	0xffffffff


	//   ....[45]....
        /*1074*/ 	.word	0xffffffff


	//   ....[46]....
        /*1078*/ 	.word	0xffffffff


	//   ....[47]....
        /*107c*/ 	.word	0xffffffff


	//   ....[48]....
        /*1080*/ 	.word	0xffffffff


	//   ....[49]....
        /*1084*/ 	.word	0xffffffff


	//   ....[50]....
        /*1088*/ 	.word	0xffffffff


	//   ....[51]....
        /*108c*/ 	.word	0xffffffff


	//   ....[52]....
        /*1090*/ 	.word	0xffffffff


	//   ....[53]....
        /*1094*/ 	.word	0xffffffff


	//   ....[54]....
        /*1098*/ 	.word	0xffffffff


	//   ....[55]....
        /*109c*/ 	.word	0xffffffff


	//   ....[56]....
        /*10a0*/ 	.word	0xffffffff


	//   ....[57]....
        /*10a4*/ 	.word	0xffffffff


	//   ....[58]....
        /*10a8*/ 	.word	0xffffffff


	//   ....[59]....
        /*10ac*/ 	.word	0xffffffff


	//   ....[60]....
        /*10b0*/ 	.word	0xffffffff


	//   ....[61]....
        /*10b4*/ 	.word	0xffffffff


	//   ....[62]....
        /*10b8*/ 	.word	0xffffffff


	//   ....[63]....
        /*10bc*/ 	.word	0xffffffff


	//   ....[64]....
        /*10c0*/ 	.word	0xffffffff


	//   ....[65]....
        /*10c4*/ 	.word	0xffffffff


	//   ....[66]....
        /*10c8*/ 	.word	0xffffffff


	//   ....[67]....
        /*10cc*/ 	.word	0xffffffff


	//   ....[68]....
        /*10d0*/ 	.word	0xffffffff


	//   ....[69]....
        /*10d4*/ 	.word	0xffffffff


	//   ....[70]....
        /*10d8*/ 	.word	0xffffffff


	//   ....[71]....
        /*10dc*/ 	.word	0xffffffff


	//   ....[72]....
        /*10e0*/ 	.word	0xffffffff


	//   ....[73]....
        /*10e4*/ 	.word	0xffffffff


	//   ....[74]....
        /*10e8*/ 	.word	0xffffffff


	//   ....[75]....
        /*10ec*/ 	.word	0xffffffff


	//   ....[76]....
        /*10f0*/ 	.word	0xffffffff


	//   ....[77]....
        /*10f4*/ 	.word	0xffffffff


	//   ....[78]....
        /*10f8*/ 	.word	0xffffffff


	//   ....[79]....
        /*10fc*/ 	.word	0xffffffff


	//   ....[80]....
        /*1100*/ 	.word	0xffffffff


	//   ....[81]....
        /*1104*/ 	.word	0xffffffff


	//   ....[82]....
        /*1108*/ 	.word	0xffffffff


	//   ....[83]....
        /*110c*/ 	.word	0xffffffff


	//   ....[84]....
        /*1110*/ 	.word	0xffffffff


	//   ....[85]....
        /*1114*/ 	.word	0xffffffff


	//   ....[86]....
        /*1118*/ 	.word	0xffffffff


	//   ....[87]....
        /*111c*/ 	.word	0xffffffff


	//   ....[88]....
        /*1120*/ 	.word	0xffffffff


	//   ....[89]....
        /*1124*/ 	.word	0xffffffff


	//   ....[90]....
        /*1128*/ 	.word	0xffffffff


	//   ....[91]....
        /*112c*/ 	.word	0xffffffff


	//   ....[92]....
        /*1130*/ 	.word	0xffffffff


	//   ....[93]....
        /*1134*/ 	.word	0xffffffff


	//   ....[94]....
        /*1138*/ 	.word	0xffffffff


	//   ....[95]....
        /*113c*/ 	.word	0xffffffff


	//   ....[96]....
        /*1140*/ 	.word	0xffffffff


	//   ....[97]....
        /*1144*/ 	.word	0xffffffff


	//   ....[98]....
        /*1148*/ 	.word	0xffffffff


	//   ....[99]....
        /*114c*/ 	.word	0xffffffff


	//   ....[100]....
        /*1150*/ 	.word	0xffffffff


	//   ....[101]....
        /*1154*/ 	.word	0xffffffff


	//   ....[102]....
        /*1158*/ 	.word	0xffffffff


	//   ....[103]....
        /*115c*/ 	.word	0xffffffff


	//   ....[104]....
        /*1160*/ 	.word	0xffffffff


	//   ....[105]....
        /*1164*/ 	.word	0xffffffff


	//   ....[106]....
        /*1168*/ 	.word	0xffffffff


	//   ....[107]....
        /*116c*/ 	.word	0xffffffff


	//   ....[108]....
        /*1170*/ 	.word	0xffffffff


	//   ....[109]....
        /*1174*/ 	.word	0xffffffff


	//   ....[110]....
        /*1178*/ 	.word	0xffffffff


	//   ....[111]....
        /*117c*/ 	.word	0xffffffff


	//   ....[112]....
        /*1180*/ 	.word	0xffffffff


	//   ....[113]....
        /*1184*/ 	.word	0xffffffff


	//   ....[114]....
        /*1188*/ 	.word	0xffffffff


	//   ....[115]....
        /*118c*/ 	.word	0xffffffff


	//   ....[116]....
        /*1190*/ 	.word	0xffffffff


	//   ....[117]....
        /*1194*/ 	.word	0xffffffff


	//   ....[118]....
        /*1198*/ 	.word	0xffffffff


	//   ....[119]....
        /*119c*/ 	.word	0xffffffff


	//   ....[120]....
        /*11a0*/ 	.word	0xffffffff


	//   ....[121]....
        /*11a4*/ 	.word	0xffffffff


	//   ....[122]....
        /*11a8*/ 	.word	0xffffffff


	//   ....[123]....
        /*11ac*/ 	.word	0xffffffff


	//   ....[124]....
        /*11b0*/ 	.word	0xffffffff


	//   ....[125]....
        /*11b4*/ 	.word	0xffffffff


	//   ....[126]....
        /*11b8*/ 	.word	0xffffffff


	//   ....[127]....
        /*11bc*/ 	.word	0xffffffff


	//   ....[128]....
        /*11c0*/ 	.word	0xffffffff


	//   ....[129]....
        /*11c4*/ 	.word	0xffffffff


	//   ....[130]....
        /*11c8*/ 	.word	0xffffffff


	//   ....[131]....
        /*11cc*/ 	.word	0xffffffff


	//   ....[132]....
        /*11d0*/ 	.word	0xffffffff


	//   ....[133]....
        /*11d4*/ 	.word	0xffffffff


	//   ....[134]....
        /*11d8*/ 	.word	0xffffffff


	//   ....[135]....
        /*11dc*/ 	.word	0xffffffff


	//   ....[136]....
        /*11e0*/ 	.word	0xffffffff


	//   ....[137]....
        /*11e4*/ 	.word	0xffffffff


	//   ....[138]....
        /*11e8*/ 	.word	0xffffffff


	//   ....[139]....
        /*11ec*/ 	.word	0xffffffff


	//   ....[140]....
        /*11f0*/ 	.word	0xffffffff


	//   ....[141]....
        /*11f4*/ 	.word	0xffffffff


	//   ....[142]....
        /*11f8*/ 	.word	0xffffffff


	//   ....[143]....
        /*11fc*/ 	.word	0xffffffff


	//   ....[144]....
        /*1200*/ 	.word	0xffffffff


	//   ....[145]....
        /*1204*/ 	.word	0xffffffff


	//   ....[146]....
        /*1208*/ 	.word	0xffffffff


	//   ....[147]....
        /*120c*/ 	.word	0xffffffff


	//   ....[148]....
        /*1210*/ 	.word	0xffffffff


	//   ....[149]....
        /*1214*/ 	.word	0xffffffff


	//   ....[150]....
        /*1218*/ 	.word	0xffffffff


	//   ....[151]....
        /*121c*/ 	.word	0xffffffff


	//   ....[152]....
        /*1220*/ 	.word	0xffffffff


	//   ....[153]....
        /*1224*/ 	.word	0xffffffff


	//   ....[154]....
        /*1228*/ 	.word	0xffffffff


	//   ....[155]....
        /*122c*/ 	.word	0xffffffff


	//   ....[156]....
        /*1230*/ 	.word	0xffffffff


	//   ....[157]....
        /*1234*/ 	.word	0xffffffff


	//   ....[158]....
        /*1238*/ 	.word	0xffffffff


	//   ....[159]....
        /*123c*/ 	.word	0xffffffff


	//   ....[160]....
        /*1240*/ 	.word	0xffffffff


	//   ....[161]....
        /*1244*/ 	.word	0xffffffff


	//   ....[162]....
        /*1248*/ 	.word	0xffffffff


	//----- nvinfo : EIATTR_COOP_GROUP_INSTR_OFFSETS
	.align		4
.L_458:
        /*124c*/ 	.byte	0x04, 0x28
        /*124e*/ 	.short	(.L_460 - .L_459)


	//   ....[0]....
.L_459:
        /*1250*/ 	.word	0x00000090


	//   ....[1]....
        /*1254*/ 	.word	0x00002560


	//   ....[2]....
        /*1258*/ 	.word	0x000025b0


	//   ....[3]....
        /*125c*/ 	.word	0x00002d80


	//   ....[4]....
        /*1260*/ 	.word	0x00002da0


	//   ....[5]....
        /*1264*/ 	.word	0x000034f0


	//   ....[6]....
        /*1268*/ 	.word	0x00003510


	//   ....[7]....
        /*126c*/ 	.word	0x00003c60


	//   ....[8]....
        /*1270*/ 	.word	0x00003c70


	//   ....[9]....
        /*1274*/ 	.word	0x000044f0


	//   ....[10]....
        /*1278*/ 	.word	0x00004540


	//   ....[11]....
        /*127c*/ 	.word	0x00005280


	//   ....[12]....
        /*1280*/ 	.word	0x000052b0


	//   ....[13]....
        /*1284*/ 	.word	0x00005a30


	//   ....[14]....
        /*1288*/ 	.word	0x00005a60


	//   ....[15]....
        /*128c*/ 	.word	0x000061e0


	//   ....[16]....
        /*1290*/ 	.word	0x00006200


	//   ....[17]....
        /*1294*/ 	.word	0x000069a0


	//   ....[18]....
        /*1298*/ 	.word	0x000069d0


	//   ....[19]....
        /*129c*/ 	.word	0x00006ae0


	//   ....[20]....
        /*12a0*/ 	.word	0x00006b10


	//   ....[21]....
        /*12a4*/ 	.word	0x00006be0


	//   ....[22]....
        /*12a8*/ 	.word	0x00006c10


	//   ....[23]....
        /*12ac*/ 	.word	0x00006ce0


	//   ....[24]....
        /*12b0*/ 	.word	0x00006d00


	//   ....[25]....
        /*12b4*/ 	.word	0x00007290


	//   ....[26]....
        /*12b8*/ 	.word	0x000072b0


	//   ....[27]....
        /*12bc*/ 	.word	0x00007380


	//   ....[28]....
        /*12c0*/ 	.word	0x000073b0


	//   ....[29]....
        /*12c4*/ 	.word	0x00007480


	//   ....[30]....
        /*12c8*/ 	.word	0x000074b0


	//   ....[31]....
        /*12cc*/ 	.word	0x00007580


	//   ....[32]....
        /*12d0*/ 	.word	0x000075b0


	//   ....[33]....
        /*12d4*/ 	.word	0x00008590


	//   ....[34]....
        /*12d8*/ 	.word	0x000085b0


	//   ....[35]....
        /*12dc*/ 	.word	0x00008700


	//   ....[36]....
        /*12e0*/ 	.word	0x00008710


	//   ....[37]....
        /*12e4*/ 	.word	0x00008840


	//   ....[38]....
        /*12e8*/ 	.word	0x00008860


	//   ....[39]....
        /*12ec*/ 	.word	0x00008990


	//   ....[40]....
        /*12f0*/ 	.word	0x000089a0


	//   ....[41]....
        /*12f4*/ 	.word	0x00008ad0


	//   ....[42]....
        /*12f8*/ 	.word	0x00008af0


	//   ....[43]....
        /*12fc*/ 	.word	0x00008c20


	//   ....[44]....
        /*1300*/ 	.word	0x00008c30


	//   ....[45]....
        /*1304*/ 	.word	0x00008d60


	//   ....[46]....
        /*1308*/ 	.word	0x00008d80


	//   ....[47]....
        /*130c*/ 	.word	0x00008eb0


	//   ....[48]....
        /*1310*/ 	.word	0x00008ec0


	//   ....[49]....
        /*1314*/ 	.word	0x00009770


	//   ....[50]....
        /*1318*/ 	.word	0x000097a0


	//   ....[51]....
        /*131c*/ 	.word	0x000097d0


	//   ....[52]....
        /*1320*/ 	.word	0x000097f0


	//   ....[53]....
        /*1324*/ 	.word	0x00009820


	//   ....[54]....
        /*1328*/ 	.word	0x00009840


	//   ....[55]....
        /*132c*/ 	.word	0x00009870


	//   ....[56]....
        /*1330*/ 	.word	0x00009880


	//   ....[57]....
        /*1334*/ 	.word	0x00009de0


	//   ....[58]....
        /*1338*/ 	.word	0x00009e10


	//   ....[59]....
        /*133c*/ 	.word	0x00009e40


	//   ....[60]....
        /*1340*/ 	.word	0x00009ef0


	//   ....[61]....
        /*1344*/ 	.word	0x00009f00


	//   ....[62]....
        /*1348*/ 	.word	0x00009f10


	//   ....[63]....
        /*134c*/ 	.word	0x0000a0c0


	//   ....[64]....
        /*1350*/ 	.word	0x0000a0f0


	//   ....[65]....
        /*1354*/ 	.word	0x0000aed0


	//   ....[66]....
        /*1358*/ 	.word	0x0000af40


	//   ....[67]....
        /*135c*/ 	.word	0x0000af50


	//   ....[68]....
        /*1360*/ 	.word	0x0000af60


	//   ....[69]....
        /*1364*/ 	.word	0x0000af70


	//   ....[70]....
        /*1368*/ 	.word	0x0000af80


	//   ....[71]....
        /*136c*/ 	.word	0x0000b080


	//   ....[72]....
        /*1370*/ 	.word	0x0000b130


	//   ....[73]....
        /*1374*/ 	.word	0x0000b7a0


	//   ....[74]....
        /*1378*/ 	.word	0x0000bfe0


	//   ....[75]....
        /*137c*/ 	.word	0x0000bff0


	//   ....[76]....
        /*1380*/ 	.word	0x0000c000


	//   ....[77]....
        /*1384*/ 	.word	0x0000ca00


	//   ....[78]....
        /*1388*/ 	.word	0x0000ca30


	//   ....[79]....
        /*138c*/ 	.word	0x0000ca50


	//   ....[80]....
        /*1390*/ 	.word	0x0000ca60


	//   ....[81]....
        /*1394*/ 	.word	0x0000ca90


	//   ....[82]....
        /*1398*/ 	.word	0x0000cab0


	//   ....[83]....
        /*139c*/ 	.word	0x0000cad0


	//   ....[84]....
        /*13a0*/ 	.word	0x0000cae0


	//   ....[85]....
        /*13a4*/ 	.word	0x0000eda0


	//   ....[86]....
        /*13a8*/ 	.word	0x0000edf0


	//   ....[87]....
        /*13ac*/ 	.word	0x0000ee00


	//   ....[88]....
        /*13b0*/ 	.word	0x0000ee10


	//   ....[89]....
        /*13b4*/ 	.word	0x0000ee20


	//   ....[90]....
        /*13b8*/ 	.word	0x0000ee30


	//   ....[91]....
        /*13bc*/ 	.word	0x0000ef90


	//   ....[92]....
        /*13c0*/ 	.word	0x0000efa0


	//   ....[93]....
        /*13c4*/ 	.word	0x00010670


	//   ....[94]....
        /*13c8*/ 	.word	0x000106c0


	//   ....[95]....
        /*13cc*/ 	.word	0x00010760


	//   ....[96]....
        /*13d0*/ 	.word	0x00010770


	//   ....[97]....
        /*13d4*/ 	.word	0x000107e0


	//   ....[98]....
        /*13d8*/ 	.word	0x000107f0


	//   ....[99]....
        /*13dc*/ 	.word	0x00010880


	//   ....[100]....
        /*13e0*/ 	.word	0x00010890


	//   ....[101]....
        /*13e4*/ 	.word	0x00010b10


	//   ....[102]....
        /*13e8*/ 	.word	0x00010d70


	//   ....[103]....
        /*13ec*/ 	.word	0x00010da0


	//   ....[104]....
        /*13f0*/ 	.word	0x00010dd0


	//   ....[105]....
        /*13f4*/ 	.word	0x00011360


	//   ....[106]....
        /*13f8*/ 	.word	0x000113c0


	//   ....[107]....
        /*13fc*/ 	.word	0x00011730


	//   ....[108]....
        /*1400*/ 	.word	0x00011750


	//   ....[109]....
        /*1404*/ 	.word	0x00011770


	//   ....[110]....
        /*1408*/ 	.word	0x00011790


	//   ....[111]....
        /*140c*/ 	.word	0x000118b0


	//   ....[112]....
        /*1410*/ 	.word	0x000118d0


	//   ....[113]....
        /*1414*/ 	.word	0x000142a0


	//   ....[114]....
        /*1418*/ 	.word	0x00014340


	//   ....[115]....
        /*141c*/ 	.word	0x00014360


	//   ....[116]....
        /*1420*/ 	.word	0x00014380


	//   ....[117]....
        /*1424*/ 	.word	0x000143a0


	//   ....[118]....
        /*1428*/ 	.word	0x000143c0


	//   ....[119]....
        /*142c*/ 	.word	0x000143e0


	//   ....[120]....
        /*1430*/ 	.word	0x000143f0


	//   ....[121]....
        /*1434*/ 	.word	0x00015ae0


	//   ....[122]....
        /*1438*/ 	.word	0x00015b30


	//   ....[123]....
        /*143c*/ 	.word	0x00015b40


	//   ....[124]....
        /*1440*/ 	.word	0x00015b50


	//   ....[125]....
        /*1444*/ 	.word	0x00015b60


	//   ....[126]....
        /*1448*/ 	.word	0x00015b70


	//   ....[127]....
        /*144c*/ 	.word	0x00015bc0


	//   ....[128]....
        /*1450*/ 	.word	0x00015be0


	//   ....[129]....
        /*1454*/ 	.word	0x00016250


	//   ....[130]....
        /*1458*/ 	.word	0x00016260


	//   ....[131]....
        /*145c*/ 	.word	0x00016270


	//   ....[132]....
        /*1460*/ 	.word	0x00016280


	//   ....[133]....
        /*1464*/ 	.word	0x000162c0


	//   ....[134]....
        /*1468*/ 	.word	0x000162e0


	//   ....[135]....
        /*146c*/ 	.word	0x000162f0


	//   ....[136]....
        /*1470*/ 	.word	0x00016300


	//   ....[137]....
        /*1474*/ 	.word	0x00018a20


	//   ....[138]....
        /*1478*/ 	.word	0x00018a90


	//   ....[139]....
        /*147c*/ 	.word	0x00018aa0


	//   ....[140]....
        /*1480*/ 	.word	0x00018ab0


	//   ....[141]....
        /*1484*/ 	.word	0x00018ae0


	//   ....[142]....
        /*1488*/ 	.word	0x00018b00


	//   ....[143]....
        /*148c*/ 	.word	0x00018b10


	//   ....[144]....
        /*1490*/ 	.word	0x00018b20


	//   ....[145]....
        /*1494*/ 	.word	0x0001a680


	//   ....[146]....
        /*1498*/ 	.word	0x0001a6c0


	//   ....[147]....
        /*149c*/ 	.word	0x0001a6f0


	//   ....[148]....
        /*14a0*/ 	.word	0x0001a710


	//   ....[149]....
        /*14a4*/ 	.word	0x0001a730


	//   ....[150]....
        /*14a8*/ 	.word	0x0001a750


	//   ....[151]....
        /*14ac*/ 	.word	0x0001a760


	//   ....[152]....
        /*14b0*/ 	.word	0x0001a770


	//   ....[153]....
        /*14b4*/ 	.word	0x0001a9b0


	//   ....[154]....
        /*14b8*/ 	.word	0x0001a9c0


	//   ....[155]....
        /*14bc*/ 	.word	0x0001aac0


	//   ....[156]....
        /*14c0*/ 	.word	0x0001aaf0


	//   ....[157]....
        /*14c4*/ 	.word	0x0001abd0


	//   ....[158]....
        /*14c8*/ 	.word	0x0001ac00


	//   ....[159]....
        /*14cc*/ 	.word	0x0001ace0


	//   ....[160]....
        /*14d0*/ 	.word	0x0001ad10


	//   ....[161]....
        /*14d4*/ 	.word	0x0001adf0


	//   ....[162]....
        /*14d8*/ 	.word	0x0001ae20


	//   ....[163]....
        /*14dc*/ 	.word	0x0001af00


	//   ....[164]....
        /*14e0*/ 	.word	0x0001af30


	//   ....[165]....
        /*14e4*/ 	.word	0x0001b010


	//   ....[166]....
        /*14e8*/ 	.word	0x0001b040


	//   ....[167]....
        /*14ec*/ 	.word	0x0001b120


	//   ....[168]....
        /*14f0*/ 	.word	0x0001b140


	//   ....[169]....
        /*14f4*/ 	.word	0x0001b8b0


	//   ....[170]....
        /*14f8*/ 	.word	0x0001b8d0


	//   ....[171]....
        /*14fc*/ 	.word	0x0001b9e0


	//   ....[172]....
        /*1500*/ 	.word	0x0001b9f0


	//   ....[173]....
        /*1504*/ 	.word	0x0001bb00


	//   ....[174]....
        /*1508*/ 	.word	0x0001bb20


	//   ....[175]....
        /*150c*/ 	.word	0x0001bc30


	//   ....[176]....
        /*1510*/ 	.word	0x0001bc40


	//   ....[177]....
        /*1514*/ 	.word	0x0001bd50


	//   ....[178]....
        /*1518*/ 	.word	0x0001bd70


	//   ....[179]....
        /*151c*/ 	.word	0x0001be80


	//   ....[180]....
        /*1520*/ 	.word	0x0001be90


	//   ....[181]....
        /*1524*/ 	.word	0x0001bfa0


	//   ....[182]....
        /*1528*/ 	.word	0x0001bfc0


	//   ....[183]....
        /*152c*/ 	.word	0x0001c0d0


	//   ....[184]....
        /*1530*/ 	.word	0x0001c0e0


	//   ....[185]....
        /*1534*/ 	.word	0x0001c220


	//   ....[186]....
        /*1538*/ 	.word	0x0001c290


	//   ....[187]....
        /*153c*/ 	.word	0x0001c310


	//   ....[188]....
        /*1540*/ 	.word	0x0001c380


	//   ....[189]....
        /*1544*/ 	.word	0x0001c400


	//   ....[190]....
        /*1548*/ 	.word	0x0001c480


	//   ....[191]....
        /*154c*/ 	.word	0x0001c500


	//   ....[192]....
        /*1550*/ 	.word	0x0001c570


	//   ....[193]....
        /*1554*/ 	.word	0x0001c5f0


	//   ....[194]....
        /*1558*/ 	.word	0x0001c670


	//   ....[195]....
        /*155c*/ 	.word	0x0001c6f0


	//   ....[196]....
        /*1560*/ 	.word	0x0001c760


	//   ....[197]....
        /*1564*/ 	.word	0x0001c7e0


	//   ....[198]....
        /*1568*/ 	.word	0x0001c860


	//   ....[199]....
        /*156c*/ 	.word	0x0001c8e0


	//   ....[200]....
        /*1570*/ 	.word	0x0001c950


	//   ....[201]....
        /*1574*/ 	.word	0x0001c9c0


	//   ....[202]....
        /*1578*/ 	.word	0x0001ca30


	//   ....[203]....
        /*157c*/ 	.word	0x0001caa0


	//   ....[204]....
        /*1580*/ 	.word	0x0001cc60


	//   ....[205]....
        /*1584*/ 	.word	0x0001ccd0


	//   ....[206]....
        /*1588*/ 	.word	0x0001ce30


	//   ....[207]....
        /*158c*/ 	.word	0x0001cea0


	//   ....[208]....
        /*1590*/ 	.word	0x0001d000


	//   ....[209]....
        /*1594*/ 	.word	0x0001d070


	//   ....[210]....
        /*1598*/ 	.word	0x0001d0e0


	//   ....[211]....
        /*159c*/ 	.word	0x0001d160


	//   ....[212]....
        /*15a0*/ 	.word	0x0001d3e0


	//   ....[213]....
        /*15a4*/ 	.word	0x0001d660


	//   ....[214]....
        /*15a8*/ 	.word	0x0001dc80


	//   ....[215]....
        /*15ac*/ 	.word	0x0001dcd0


	//   ....[216]....
        /*15b0*/ 	.word	0x0001dd20


	//   ....[217]....
        /*15b4*/ 	.word	0x0001dd70


	//   ....[218]....
        /*15b8*/ 	.word	0x0001ddc0


	//   ....[219]....
        /*15bc*/ 	.word	0x0001de10


	//   ....[220]....
        /*15c0*/ 	.word	0x0001de60


	//   ....[221]....
        /*15c4*/ 	.word	0x0001deb0


	//   ....[222]....
        /*15c8*/ 	.word	0x0001df20


	//   ....[223]....
        /*15cc*/ 	.word	0x0001df90


	//   ....[224]....
        /*15d0*/ 	.word	0x0001e0e0


	//   ....[225]....
        /*15d4*/ 	.word	0x0001e150


	//   ....[226]....
        /*15d8*/ 	.word	0x0001e2b0


	//   ....[227]....
        /*15dc*/ 	.word	0x0001e320


	//   ....[228]....
        /*15e0*/ 	.word	0x0001e480


	//   ....[229]....
        /*15e4*/ 	.word	0x0001e4f0


	//   ....[230]....
        /*15e8*/ 	.word	0x0001e560


	//   ....[231]....
        /*15ec*/ 	.word	0x0001e5d0


	//   ....[232]....
        /*15f0*/ 	.word	0x0001e720


	//   ....[233]....
        /*15f4*/ 	.word	0x0001e790


	//   ....[234]....
        /*15f8*/ 	.word	0x0001e8f0


	//   ....[235]....
        /*15fc*/ 	.word	0x0001e960


	//   ....[236]....
        /*1600*/ 	.word	0x0001eac0


	//   ....[237]....
        /*1604*/ 	.word	0x0001eb30


	//   ....[238]....
        /*1608*/ 	.word	0x0001eba0


	//   ....[239]....
        /*160c*/ 	.word	0x0001ec20


	//   ....[240]....
        /*1610*/ 	.word	0x0001ee90


	//   ....[241]....
        /*1614*/ 	.word	0x0001f110


	//   ....[242]....
        /*1618*/ 	.word	0x0001f790


	//   ....[243]....
        /*161c*/ 	.word	0x0001f7d0


	//   ....[244]....
        /*1620*/ 	.word	0x0001f820


	//   ....[245]....
        /*1624*/ 	.word	0x0001f860


	//   ....[246]....
        /*1628*/ 	.word	0x0001f8b0


	//   ....[247]....
        /*162c*/ 	.word	0x0001f8f0


	//   ....[248]....
        /*1630*/ 	.word	0x0001f940


	//   ....[249]....
        /*1634*/ 	.word	0x0001f980


	//   ....[250]....
        /*1638*/ 	.word	0x0001f9e0


	//   ....[251]....
        /*163c*/ 	.word	0x0001fa40


	//   ....[252]....
        /*1640*/ 	.word	0x0001fab0


	//   ....[253]....
        /*1644*/ 	.word	0x0001fbd0


	//   ....[254]....
        /*1648*/ 	.word	0x0001fc40


	//   ....[255]....
        /*164c*/ 	.word	0x0001fd60


	//   ....[0]....
        /*1650*/ 	.word	0x0001fdd0


	//   ....[1]....
        /*1654*/ 	.word	0x0001fef0


	//   ....[2]....
        /*1658*/ 	.word	0x0001ff60


	//   ....[3]....
        /*165c*/ 	.word	0x0001ffb0


	//   ....[4]....
        /*1660*/ 	.word	0x0001fff0


	//   ....[5]....
        /*1664*/ 	.word	0x00020040


	//   ....[6]....
        /*1668*/ 	.word	0x00020080


	//   ....[7]....
        /*166c*/ 	.word	0x000200d0


	//   ....[8]....
        /*1670*/ 	.word	0x00020110


	//   ....[9]....
        /*1674*/ 	.word	0x00020160


	//   ....[10]....
        /*1678*/ 	.word	0x000201a0


	//   ....[11]....
        /*167c*/ 	.word	0x000201f0


	//   ....[12]....
        /*1680*/ 	.word	0x00020250


	//   ....[13]....
        /*1684*/ 	.word	0x000202a0


	//   ....[14]....
        /*1688*/ 	.word	0x00020300


	//   ....[15]....
        /*168c*/ 	.word	0x00020350


	//   ....[16]....
        /*1690*/ 	.word	0x000203b0


	//   ....[17]....
        /*1694*/ 	.word	0x00020400


	//   ....[18]....
        /*1698*/ 	.word	0x00020460


	//   ....[19]....
        /*169c*/ 	.word	0x000204d0


	//   ....[20]....
        /*16a0*/ 	.word	0x00020540


	//   ....[21]....
        /*16a4*/ 	.word	0x000205c0


	//   ....[22]....
        /*16a8*/ 	.word	0x00020630


	//   ....[23]....
        /*16ac*/ 	.word	0x000206b0


	//   ....[24]....
        /*16b0*/ 	.word	0x00020730


	//   ....[25]....
        /*16b4*/ 	.word	0x000207b0


	//   ....[26]....
        /*16b8*/ 	.word	0x00020820


	//   ....[27]....
        /*16bc*/ 	.word	0x000208a0


	//   ....[28]....
        /*16c0*/ 	.word	0x00020920


	//   ....[29]....
        /*16c4*/ 	.word	0x000209a0


	//   ....[30]....
        /*16c8*/ 	.word	0x00020a10


	//   ....[31]....
        /*16cc*/ 	.word	0x00020a90


	//   ....[32]....
        /*16d0*/ 	.word	0x00020b10


	//   ....[33]....
        /*16d4*/ 	.word	0x00020b90


	//   ....[34]....
        /*16d8*/ 	.word	0x00020c00


	//   ....[35]....
        /*16dc*/ 	.word	0x000210d0


	//   ....[36]....
        /*16e0*/ 	.word	0x000210f0


	//   ....[37]....
        /*16e4*/ 	.word	0x00021100


	//   ....[38]....
        /*16e8*/ 	.word	0x00021110


	//   ....[39]....
        /*16ec*/ 	.word	0x00021400


	//   ....[40]....
        /*16f0*/ 	.word	0x00021410


	//   ....[41]....
        /*16f4*/ 	.word	0x00021420


	//   ....[42]....
        /*16f8*/ 	.word	0x00021430


	//   ....[43]....
        /*16fc*/ 	.word	0x00021700


	//   ....[44]....
        /*1700*/ 	.word	0x00021720


	//   ....[45]....
        /*1704*/ 	.word	0x00021730


	//   ....[46]....
        /*1708*/ 	.word	0x00021740


	//   ....[47]....
        /*170c*/ 	.word	0x00021a30


	//   ....[48]....
        /*1710*/ 	.word	0x00021a40


	//   ....[49]....
        /*1714*/ 	.word	0x00021a50


	//   ....[50]....
        /*1718*/ 	.word	0x00021a60


	//   ....[51]....
        /*171c*/ 	.word	0x00021d30


	//   ....[52]....
        /*1720*/ 	.word	0x00021d50


	//   ....[53]....
        /*1724*/ 	.word	0x00021d60


	//   ....[54]....
        /*1728*/ 	.word	0x00021d70


	//   ....[55]....
        /*172c*/ 	.word	0x00022070


	//   ....[56]....
        /*1730*/ 	.word	0x00022090


	//   ....[57]....
        /*1734*/ 	.word	0x000220a0


	//   ....[58]....
        /*1738*/ 	.word	0x000220b0


	//   ....[59]....
        /*173c*/ 	.word	0x00022390


	//   ....[60]....
        /*1740*/ 	.word	0x000223f0


	//   ....[61]....
        /*1744*/ 	.word	0x00022400


	//   ....[62]....
        /*1748*/ 	.word	0x00022410


	//   ....[63]....
        /*174c*/ 	.word	0x00022710


	//   ....[64]....
        /*1750*/ 	.word	0x00022770


	//   ....[65]....
        /*1754*/ 	.word	0x00022780


	//   ....[66]....
        /*1758*/ 	.word	0x00022790


	//   ....[67]....
        /*175c*/ 	.word	0x00025dc0


	//   ....[68]....
        /*1760*/ 	.word	0x00025de0


	//   ....[69]....
        /*1764*/ 	.word	0x00025df0


	//   ....[70]....
        /*1768*/ 	.word	0x00025e00


	//   ....[71]....
        /*176c*/ 	.word	0x00026030


	//   ....[72]....
        /*1770*/ 	.word	0x00026040


	//   ....[73]....
        /*1774*/ 	.word	0x00026050


	//   ....[74]....
        /*1778*/ 	.word	0x00026060


	//   ....[75]....
        /*177c*/ 	.word	0x000262d0


	//   ....[76]....
        /*1780*/ 	.word	0x000262f0


	//   ....[77]....
        /*1784*/ 	.word	0x00026300


	//   ....[78]....
        /*1788*/ 	.word	0x00026310


	//   ....[79]....
        /*178c*/ 	.word	0x00026530


	//   ....[80]....
        /*1790*/ 	.word	0x00026540


	//   ....[81]....
        /*1794*/ 	.word	0x00026550


	//   ....[82]....
        /*1798*/ 	.word	0x00026560


	//   ....[83]....
        /*179c*/ 	.word	0x000267d0


	//   ....[84]....
        /*17a0*/ 	.word	0x000267f0


	//   ....[85]....
        /*17a4*/ 	.word	0x00026800


	//   ....[86]....
        /*17a8*/ 	.word	0x00026810


	//   ....[87]....
        /*17ac*/ 	.word	0x00026a30


	//   ....[88]....
        /*17b0*/ 	.word	0x00026a40


	//   ....[89]....
        /*17b4*/ 	.word	0x00026a50


	//   ....[90]....
        /*17b8*/ 	.word	0x00026a60


	//   ....[91]....
        /*17bc*/ 	.word	0x00026cd0


	//   ....[92]....
        /*17c0*/ 	.word	0x00026cf0


	//   ....[93]....
        /*17c4*/ 	.word	0x00026d00


	//   ....[94]....
        /*17c8*/ 	.word	0x00026d10


	//   ....[95]....
        /*17cc*/ 	.word	0x00026f90


	//   ....[96]....
        /*17d0*/ 	.word	0x00026fa0


	//   ....[97]....
        /*17d4*/ 	.word	0x00026fb0


	//   ....[98]....
        /*17d8*/ 	.word	0x00026fc0


	//   ....[99]....
        /*17dc*/ 	.word	0x0002a9a0


	//   ....[100]....
        /*17e0*/ 	.word	0x0002aa10


	//   ....[101]....
        /*17e4*/ 	.word	0x0002aa70


	//   ....[102]....
        /*17e8*/ 	.word	0x0002aad0


	//   ....[103]....
        /*17ec*/ 	.word	0x0002ab50


	//   ....[104]....
        /*17f0*/ 	.word	0x0002abc0


	//   ....[105]....
        /*17f4*/ 	.word	0x0002ac40


	//   ....[106]....
        /*17f8*/ 	.word	0x0002acb0


	//   ....[107]....
        /*17fc*/ 	.word	0x0002ad30


	//   ....[108]....
        /*1800*/ 	.word	0x0002adb0


	//   ....[109]....
        /*1804*/ 	.word	0x0002ae20


	//   ....[110]....
        /*1808*/ 	.word	0x0002ae90


	//   ....[111]....
        /*180c*/ 	.word	0x0002af10


	//   ....[112]....
        /*1810*/ 	.word	0x0002af80


	//   ....[113]....
        /*1814*/ 	.word	0x0002b000


	//   ....[114]....
        /*1818*/ 	.word	0x0002b070


	//   ....[115]....
        /*181c*/ 	.word	0x0002b0f0


	//   ....[116]....
        /*1820*/ 	.word	0x0002b170


	//   ....[117]....
        /*1824*/ 	.word	0x0002b1e0


	//   ....[118]....
        /*1828*/ 	.word	0x0002b250


	//   ....[119]....
        /*182c*/ 	.word	0x0002b2d0


	//   ....[120]....
        /*1830*/ 	.word	0x0002b350


	//   ....[121]....
        /*1834*/ 	.word	0x0002b3c0


	//   ....[122]....
        /*1838*/ 	.word	0x0002b430


	//   ....[123]....
        /*183c*/ 	.word	0x0002b4b0


	//   ....[124]....
        /*1840*/ 	.word	0x0002b530


	//   ....[125]....
        /*1844*/ 	.word	0x0002b5a0


	//   ....[126]....
        /*1848*/ 	.word	0x0002b610


	//   ....[127]....
        /*184c*/ 	.word	0x0002b690


	//   ....[128]....
        /*1850*/ 	.word	0x0002b710


	//   ....[129]....
        /*1854*/ 	.word	0x0002b780


	//   ....[130]....
        /*1858*/ 	.word	0x0002b7f0


	//   ....[131]....
        /*185c*/ 	.word	0x0002b860


	//   ....[132]....
        /*1860*/ 	.word	0x0002b8d0


	//   ....[133]....
        /*1864*/ 	.word	0x0002b930


	//   ....[134]....
        /*1868*/ 	.word	0x0002b990


	//   ....[135]....
        /*186c*/ 	.word	0x0002ba10


	//   ....[136]....
        /*1870*/ 	.word	0x0002ba80


	//   ....[137]....
        /*1874*/ 	.word	0x0002bb00


	//   ....[138]....
        /*1878*/ 	.word	0x0002bb70


	//   ....[139]....
        /*187c*/ 	.word	0x0002bbf0


	//   ....[140]....
        /*1880*/ 	.word	0x0002bc70


	//   ....[141]....
        /*1884*/ 	.word	0x0002bce0


	//   ....[142]....
        /*1888*/ 	.word	0x0002bd50


	//   ....[143]....
        /*188c*/ 	.word	0x0002bdd0


	//   ....[144]....
        /*1890*/ 	.word	0x0002be40


	//   ....[145]....
        /*1894*/ 	.word	0x0002bec0


	//   ....[146]....
        /*1898*/ 	.word	0x0002bf30


	//   ....[147]....
        /*189c*/ 	.word	0x0002bfb0


	//   ....[148]....
        /*18a0*/ 	.word	0x0002c030


	//   ....[149]....
        /*18a4*/ 	.word	0x0002c0a0


	//   ....[150]....
        /*18a8*/ 	.word	0x0002c110


	//   ....[151]....
        /*18ac*/ 	.word	0x0002c190


	//   ....[152]....
        /*18b0*/ 	.word	0x0002c200


	//   ....[153]....
        /*18b4*/ 	.word	0x0002c280


	//   ....[154]....
        /*18b8*/ 	.word	0x0002c2f0


	//   ....[155]....
        /*18bc*/ 	.word	0x0002c370


	//   ....[156]....
        /*18c0*/ 	.word	0x0002c3f0


	//   ....[157]....
        /*18c4*/ 	.word	0x0002c460


	//   ....[158]....
        /*18c8*/ 	.word	0x0002c4d0


	//   ....[159]....
        /*18cc*/ 	.word	0x0002c550


	//   ....[160]....
        /*18d0*/ 	.word	0x0002c5c0


	//   ....[161]....
        /*18d4*/ 	.word	0x0002c630


	//   ....[162]....
        /*18d8*/ 	.word	0x0002c6a0


	//----- nvinfo : EIATTR_EXIT_INSTR_OFFSETS
	.align		4
.L_460:
        /*18dc*/ 	.byte	0x04, 0x1c
        /*18de*/ 	.short	(.L_462 - .L_461)


	//   ....[0]....
.L_461:
        /*18e0*/ 	.word	0x00000350


	//   ....[1]....
        /*18e4*/ 	.word	0x0001b150


	//   ....[2]....
        /*18e8*/ 	.word	0x0001b1b0


	//   ....[3]....
        /*18ec*/ 	.word	0x0001b210


	//   ....[4]....
        /*18f0*/ 	.word	0x0001c120


	//   ....[5]....
        /*18f4*/ 	.word	0x0001c170


	//   ....[6]....
        /*18f8*/ 	.word	0x0001c1d0


	//----- nvinfo : EIATTR_CTAIDZ_USED
	.align		4
.L_462:
        /*18fc*/ 	.byte	0x01, 0x04
	.zero		2


	//----- nvinfo : EIATTR_MAX_THREADS
	.align		4
        /*1900*/ 	.byte	0x04, 0x05
        /*1902*/ 	.short	(.L_464 - .L_463)
.L_463:
        /*1904*/ 	.word	0x00000080
        /*1908*/ 	.word	0x00000001
        /*190c*/ 	.word	0x00000001


	//----- nvinfo : EIATTR_CRS_STACK_SIZE
	.align		4
.L_464:
        /*1910*/ 	.byte	0x04, 0x1e
        /*1912*/ 	.short	(.L_466 - .L_465)
.L_465:
        /*1914*/ 	.word	0x00000000
.L_466:


//--------------------- .nv.callgraph             --------------------------
	.section	.nv.callgraph,"",@"SHT_CUDA_CALLGRAPH"
	.align	4
	.sectionentsize	8
	.align		4
        /*0000*/ 	.word	0x00000000
	.align		4
        /*0004*/ 	.word	0xffffffff
	.align		4
        /*0008*/ 	.word	0x00000000
	.align		4
        /*000c*/ 	.word	0xfffffffe
	.align		4
        /*0010*/ 	.word	0x00000000
	.align		4
        /*0014*/ 	.word	0xfffffffd
	.align		4
        /*0018*/ 	.word	0x00000000
	.align		4
        /*001c*/ 	.word	0xfffffffc


//--------------------- .nv.rel.action            --------------------------
	.section	.nv.rel.action,"",@"SHT_CUDA_RELOCINFO"
	.align	8
	.sectionentsize	8
        /*0000*/ 	.byte	0x73, 0x00, 0x00, 0x00, 0x00, 0x00, 0x00, 0x00, 0x00, 0x00, 0x00, 0x11, 0x25, 0x00, 0x05, 0x36


//--------------------- .nv.constant4             --------------------------
	.section	.nv.constant4,"a",@progbits
	.align	8
	.align		8
.nv.constant4:
        /*0000*/ 	.dword	_ZN80_INTERNAL_77ea243b_44_flash_fwd_hdim128_fp16_paged_softcap_sm80_cu_cf07d2ef_28164cuda3std3__45__cpo5beginE
	.align		8
        /*0008*/ 	.dword	_ZN80_INTERNAL_77ea243b_44_flash_fwd_hdim128_fp16_paged_softcap_sm80_cu_cf07d2ef_28164cuda3std3__45__cpo3endE
	.align		8
        /*0010*/ 	.dword	_ZN80_INTERNAL_77ea243b_44_flash_fwd_hdim128_fp16_paged_softcap_sm80_cu_cf07d2ef_28164cuda3std3__45__cpo6cbeginE
	.align		8
        /*0018*/ 	.dword	_ZN80_INTERNAL_77ea243b_44_flash_fwd_hdim128_fp16_paged_softcap_sm80_cu_cf07d2ef_28164cuda3std3__45__cpo4cendE
	.align		8
        /*0020*/ 	.dword	_ZN80_INTERNAL_77ea243b_44_flash_fwd_hdim128_fp16_paged_softcap_sm80_cu_cf07d2ef_28164cuda3std3__482_GLOBAL__N__77ea243b_44_flash_fwd_hdim128_fp16_paged_softcap_sm80_cu_cf07d2ef_28166ignoreE
	.align		8
        /*0028*/ 	.dword	_ZN80_INTERNAL_77ea243b_44_flash_fwd_hdim128_fp16_paged_softcap_sm80_cu_cf07d2ef_28164cuda3std3__419piecewise_constructE
	.align		8
        /*0030*/ 	.dword	_ZN80_INTERNAL_77ea243b_44_flash_fwd_hdim128_fp16_paged_softcap_sm80_cu_cf07d2ef_28164cuda3std3__48in_placeE
	.align		8
        /*0038*/ 	.dword	_ZN80_INTERNAL_77ea243b_44_flash_fwd_hdim128_fp16_paged_softcap_sm80_cu_cf07d2ef_28164cuda3std6ranges3__45__cpo4swapE
	.align		8
        /*0040*/ 	.dword	_ZN80_INTERNAL_77ea243b_44_flash_fwd_hdim128_fp16_paged_softcap_sm80_cu_cf07d2ef_28164cuda3std6ranges3__45__cpo9iter_moveE
	.align		8
        /*0048*/ 	.dword	_ZN80_INTERNAL_77ea243b_44_flash_fwd_hdim128_fp16_paged_softcap_sm80_cu_cf07d2ef_28164cute7productE
	.align		8
        /*0050*/ 	.dword	_ZN80_INTERNAL_77ea243b_44_flash_fwd_hdim128_fp16_paged_softcap_sm80_cu_cf07d2ef_28164cute1_E


//--------------------- .nv.constant0._ZN7cutlass13device_kernelIN5flash19enable_sm80_to_sm89INS1_16FlashAttnFwdSm80INS1_25CollectiveMainloopFwdSm80ILi8ELi1ELb1EN4cute5tupleIJNS5_1CILi128EEES8_S8_EEELi128ENS_6half_tEfNS_4arch4Sm80ELb0ELb0ELb1ELb0ELb1ELb0ELb1ELb0EEENS1_21CollectiveEpilogueFwdIS9_NS6_IJNS7_ILi1EEESF_SF_EEESA_SC_Li256ELb0ELb1ELb0ELb0EEENS1_19SingleTileSchedulerILb0ELb0ELb1ELi128EEEEEEEEEvNT_6ParamsE --------------------------
	.section	.nv.constant0._ZN7cutlass13device_kernelIN5flash19enable_sm80_to_sm89INS1_16FlashAttnFwdSm80INS1_25CollectiveMainloopFwdSm80ILi8ELi1ELb1EN4cute5tupleIJNS5_1CILi128EEES8_S8_EEELi128ENS_6half_tEfNS_4arch4Sm80ELb0ELb0ELb1ELb0ELb1ELb0ELb1ELb0EEENS1_21CollectiveEpilogueFwdIS9_NS6_IJNS7_ILi1EEESF_SF_EEESA_SC_Li256ELb0ELb1ELb0ELb0EEENS1_19SingleTileSchedulerILb0ELb0ELb1ELi128EEEEEEEEEvNT_6ParamsE,"a",@progbits
	.sectionflags	@""
	.align	4
.nv.constant0._ZN7cutlass13device_kernelIN5flash19enable_sm80_to_sm89INS1_16FlashAttnFwdSm80INS1_25CollectiveMainloopFwdSm80ILi8ELi1ELb1EN4cute5tupleIJNS5_1CILi128EEES8_S8_EEELi128ENS_6half_tEfNS_4arch4Sm80ELb0ELb0ELb1ELb0ELb1ELb0ELb1ELb0EEENS1_21CollectiveEpilogueFwdIS9_NS6_IJNS7_ILi1EEESF_SF_EEESA_SC_Li256ELb0ELb1ELb0ELb0EEENS1_19SingleTileSchedulerILb0ELb0ELb1ELi128EEEEEEEEEvNT_6ParamsE:
	.zero		1400


//--------------------- .nv.constant0._ZN7cutlass13device_kernelIN5flash19enable_sm80_to_sm89INS1_16FlashAttnFwdSm80INS1_25CollectiveMainloopFwdSm80ILi8ELi1ELb1EN4cute5tupleIJNS5_1CILi128EEES8_S8_EEELi128ENS_6half_tEfNS_4arch4Sm80ELb0ELb0ELb1ELb1ELb1ELb0ELb1ELb0EEENS1_21CollectiveEpilogueFwdIS9_NS6_IJNS7_ILi1EEESF_SF_EEESA_SC_Li256ELb1ELb1ELb0ELb0EEENS1_19SingleTileSchedulerILb1ELb0ELb1ELi128EEEEEEEEEvNT_6ParamsE --------------------------
	.section	.nv.constant0._ZN7cutlass13device_kernelIN5flash19enable_sm80_to_sm89INS1_16FlashAttnFwdSm80INS1_25CollectiveMainloopFwdSm80ILi8ELi1ELb1EN4cute5tupleIJNS5_1CILi128EEES8_S8_EEELi128ENS_6half_tEfNS_4arch4Sm80ELb0ELb0ELb1ELb1ELb1ELb0ELb1ELb0EEENS1_21CollectiveEpilogueFwdIS9_NS6_IJNS7_ILi1EEESF_SF_EEESA_SC_Li256ELb1ELb1ELb0ELb0EEENS1_19SingleTileSchedulerILb1ELb0ELb1ELi128EEEEEEEEEvNT_6ParamsE,"a",@progbits
	.sectionflags	@""
	.align	4
.nv.constant0._ZN7cutlass13device_kernelIN5flash19enable_sm80_to_sm89INS1_16FlashAttnFwdSm80INS1_25CollectiveMainloopFwdSm80ILi8ELi1ELb1EN4cute5tupleIJNS5_1CILi128EEES8_S8_EEELi128ENS_6half_tEfNS_4arch4Sm80ELb0ELb0ELb1ELb1ELb1ELb0ELb1ELb0EEENS1_21CollectiveEpilogueFwdIS9_NS6_IJNS7_ILi1EEESF_SF_EEESA_SC_Li256ELb1ELb1ELb0ELb0EEENS1_19SingleTileSchedulerILb1ELb0ELb1ELi128EEEEEEEEEvNT_6ParamsE:
	.zero		1400


//--------------------- .nv.constant0._ZN7cutlass13device_kernelIN5flash19enable_sm80_to_sm89INS1_16FlashAttnFwdSm80INS1_25CollectiveMainloopFwdSm80ILi8ELi1ELb1EN4cute5tupleIJNS5_1CILi128EEES8_S8_EEELi128ENS_6half_tEfNS_4arch4Sm80ELb0ELb0ELb1ELb1ELb1ELb1ELb1ELb0EEENS1_21CollectiveEpilogueFwdIS9_NS6_IJNS7_ILi1EEESF_SF_EEESA_SC_Li256ELb1ELb1ELb0ELb0EEENS1_19SingleTileSchedulerILb1ELb0ELb1ELi128EEEEEEEEEvNT_6ParamsE --------------------------
	.section	.nv.constant0._ZN7cutlass13device_kernelIN5flash19enable_sm80_to_sm89INS1_16FlashAttnFwdSm80INS1_25CollectiveMainloopFwdSm80ILi8ELi1ELb1EN4cute5tupleIJNS5_1CILi128EEES8_S8_EEELi128ENS_6half_tEfNS_4arch4Sm80ELb0ELb0ELb1ELb1ELb1ELb1ELb1ELb0EEENS1_21CollectiveEpilogueFwdIS9_NS6_IJNS7_ILi1EEESF_SF_EEESA_SC_Li256ELb1ELb1ELb0ELb0EEENS1_19SingleTileSchedulerILb1ELb0ELb1ELi128EEEEEEEEEvNT_6ParamsE,"a",@progbits
	.sectionflags	@""
	.align	4
.nv.constant0._ZN7cutlass13device_kernelIN5flash19enable_sm80_to_sm89INS1_16FlashAttnFwdSm80INS1_25CollectiveMainloopFwdSm80ILi8ELi1ELb1EN4cute5tupleIJNS5_1CILi128EEES8_S8_EEELi128ENS_6half_tEfNS_4arch4Sm80ELb0ELb0ELb1ELb1ELb1ELb1ELb1ELb0EEENS1_21CollectiveEpilogueFwdIS9_NS6_IJNS7_ILi1EEESF_SF_EEESA_SC_Li256ELb1ELb1ELb0ELb0EEENS1_19SingleTileSchedulerILb1ELb0ELb1ELi128EEEEEEEEEvNT_6ParamsE:
	.zero		1400


//--------------------- .nv.constant0._ZN7cutlass13device_kernelIN5flash19enable_sm80_to_sm89INS1_16FlashAttnFwdSm80INS1_25CollectiveMainloopFwdSm80ILi8ELi1ELb1EN4cute5tupleIJNS5_1CILi128EEENS7_ILi96EEES8_EEELi128ENS_6half_tEfNS_4arch4Sm80ELb0ELb1ELb1ELb0ELb1ELb0ELb1ELb0EEENS1_21CollectiveEpilogueFwdINS6_IJS8_S8_S9_EEENS6_IJNS7_ILi1EEESH_SH_EEESB_SD_Li256ELb0ELb1ELb0ELb0EEENS1_19SingleTileSchedulerILb0ELb0ELb1ELi128EEEEEEEEEvNT_6ParamsE --------------------------
	.section	.nv.constant0._ZN7cutlass13device_kernelIN5flash19enable_sm80_to_sm89INS1_16FlashAttnFwdSm80INS1_25CollectiveMainloopFwdSm80ILi8ELi1ELb1EN4cute5tupleIJNS5_1CILi128EEENS7_ILi96EEES8_EEELi128ENS_6half_tEfNS_4arch4Sm80ELb0ELb1ELb1ELb0ELb1ELb0ELb1ELb0EEENS1_21CollectiveEpilogueFwdINS6_IJS8_S8_S9_EEENS6_IJNS7_ILi1EEESH_SH_EEESB_SD_Li256ELb0ELb1ELb0ELb0EEENS1_19SingleTileSchedulerILb0ELb0ELb1ELi128EEEEEEEEEvNT_6ParamsE,"a",@progbits
	.sectionflags	@""
	.align	4
.nv.constant0._ZN7cutlass13device_kernelIN5flash19enable_sm80_to_sm89INS1_16FlashAttnFwdSm80INS1_25CollectiveMainloopFwdSm80ILi8ELi1ELb1EN4cute5tupleIJNS5_1CILi128EEENS7_ILi96EEES8_EEELi128ENS_6half_tEfNS_4arch4Sm80ELb0ELb1ELb1ELb0ELb1ELb0ELb1ELb0EEENS1_21CollectiveEpilogueFwdINS6_IJS8_S8_S9_EEENS6_IJNS7_ILi1EEESH_SH_EEESB_SD_Li256ELb0ELb1ELb0ELb0EEENS1_19SingleTileSchedulerILb0ELb0ELb1ELi128EEEEEEEEEvNT_6ParamsE:
	.zero		1400


//--------------------- .nv.constant0._ZN7cutlass13device_kernelIN5flash19enable_sm80_to_sm89INS1_16FlashAttnFwdSm80INS1_25CollectiveMainloopFwdSm80ILi8ELi1ELb1EN4cute5tupleIJNS5_1CILi128EEENS7_ILi96EEES8_EEELi128ENS_6half_tEfNS_4arch4Sm80ELb0ELb1ELb1ELb1ELb1ELb0ELb1ELb0EEENS1_21CollectiveEpilogueFwdINS6_IJS8_S8_S9_EEENS6_IJNS7_ILi1EEESH_SH_EEESB_SD_Li256ELb1ELb1ELb0ELb0EEENS1_19SingleTileSchedulerILb1ELb0ELb1ELi128EEEEEEEEEvNT_6ParamsE --------------------------
	.section	.nv.constant0._ZN7cutlass13device_kernelIN5flash19enable_sm80_to_sm89INS1_16FlashAttnFwdSm80INS1_25CollectiveMainloopFwdSm80ILi8ELi1ELb1EN4cute5tupleIJNS5_1CILi128EEENS7_ILi96EEES8_EEELi128ENS_6half_tEfNS_4arch4Sm80ELb0ELb1ELb1ELb1ELb1ELb0ELb1ELb0EEENS1_21CollectiveEpilogueFwdINS6_IJS8_S8_S9_EEENS6_IJNS7_ILi1EEESH_SH_EEESB_SD_Li256ELb1ELb1ELb0ELb0EEENS1_19SingleTileSchedulerILb1ELb0ELb1ELi128EEEEEEEEEvNT_6ParamsE,"a",@progbits
	.sectionflags	@""
	.align	4
.nv.constant0._ZN7cutlass13device_kernelIN5flash19enable_sm80_to_sm89INS1_16FlashAttnFwdSm80INS1_25CollectiveMainloopFwdSm80ILi8ELi1ELb1EN4cute5tupleIJNS5_1CILi128EEENS7_ILi96EEES8_EEELi128ENS_6half_tEfNS_4arch4Sm80ELb0ELb1ELb1ELb1ELb1ELb0ELb1ELb0EEENS1_21CollectiveEpilogueFwdINS6_IJS8_S8_S9_EEENS6_IJNS7_ILi1EEESH_SH_EEESB_SD_Li256ELb1ELb1ELb0ELb0EEENS1_19SingleTileSchedulerILb1ELb0ELb1ELi128EEEEEEEEEvNT_6ParamsE:
	.zero		1400


//--------------------- .nv.constant0._ZN7cutlass13device_kernelIN5flash19enable_sm80_to_sm89INS1_16FlashAttnFwdSm80INS1_25CollectiveMainloopFwdSm80ILi8ELi1ELb1EN4cute5tupleIJNS5_1CILi128EEENS7_ILi96EEES8_EEELi128ENS_6half_tEfNS_4arch4Sm80ELb0ELb1ELb1ELb1ELb1ELb1ELb1ELb0EEENS1_21CollectiveEpilogueFwdINS6_IJS8_S8_S9_EEENS6_IJNS7_ILi1EEESH_SH_EEESB_SD_Li256ELb1ELb1ELb0ELb0EEENS1_19SingleTileSchedulerILb1ELb0ELb1ELi128EEEEEEEEEvNT_6ParamsE --------------------------
	.section	.nv.constant0._ZN7cutlass13device_kernelIN5flash19enable_sm80_to_sm89INS1_16FlashAttnFwdSm80INS1_25CollectiveMainloopFwdSm80ILi8ELi1ELb1EN4cute5tupleIJNS5_1CILi128EEENS7_ILi96EEES8_EEELi128ENS_6half_tEfNS_4arch4Sm80ELb0ELb1ELb1ELb1ELb1ELb1ELb1ELb0EEENS1_21CollectiveEpilogueFwdINS6_IJS8_S8_S9_EEENS6_IJNS7_ILi1EEESH_SH_EEESB_SD_Li256ELb1ELb1ELb0ELb0EEENS1_19SingleTileSchedulerILb1ELb0ELb1ELi128EEEEEEEEEvNT_6ParamsE,"a",@progbits
	.sectionflags	@""
	.align	4
.nv.constant0._ZN7cutlass13device_kernelIN5flash19enable_sm80_to_sm89INS1_16FlashAttnFwdSm80INS1_25CollectiveMainloopFwdSm80ILi8ELi1ELb1EN4cute5tupleIJNS5_1CILi128EEENS7_ILi96EEES8_EEELi128ENS_6half_tEfNS_4arch4Sm80ELb0ELb1ELb1ELb1ELb1ELb1ELb1ELb0EEENS1_21CollectiveEpilogueFwdINS6_IJS8_S8_S9_EEENS6_IJNS7_ILi1EEESH_SH_EEESB_SD_Li256ELb1ELb1ELb0ELb0EEENS1_19SingleTileSchedulerILb1ELb0ELb1ELi128EEEEEEEEEvNT_6ParamsE:
	.zero		1400


//--------------------- .nv.constant0._ZN7cutlass13device_kernelIN5flash19enable_sm80_to_sm89INS1_16FlashAttnFwdSm80INS1_25CollectiveMainloopFwdSm80ILi8ELi1ELb1EN4cute5tupleIJNS5_1CILi128EEES8_S8_EEELi128ENS_6half_tEfNS_4arch4Sm80ELb1ELb0ELb1ELb0ELb1ELb0ELb1ELb0EEENS1_21CollectiveEpilogueFwdIS9_NS6_IJNS7_ILi1EEESF_SF_EEESA_SC_Li256ELb0ELb1ELb0ELb0EEENS1_30DynamicPersistentTileSchedulerILi256ELi256ELb0ELb1ELb0EEEEEEEEEvNT_6ParamsE --------------------------
	.section	.nv.constant0._ZN7cutlass13device_kernelIN5flash19enable_sm80_to_sm89INS1_16FlashAttnFwdSm80INS1_25CollectiveMainloopFwdSm80ILi8ELi1ELb1EN4cute5tupleIJNS5_1CILi128EEES8_S8_EEELi128ENS_6half_tEfNS_4arch4Sm80ELb1ELb0ELb1ELb0ELb1ELb0ELb1ELb0EEENS1_21CollectiveEpilogueFwdIS9_NS6_IJNS7_ILi1EEESF_SF_EEESA_SC_Li256ELb0ELb1ELb0ELb0EEENS1_30DynamicPersistentTileSchedulerILi256ELi256ELb0ELb1ELb0EEEEEEEEEvNT_6ParamsE,"a",@progbits
	.sectionflags	@""
	.align	4
.nv.constant0._ZN7cutlass13device_kernelIN5flash19enable_sm80_to_sm89INS1_16FlashAttnFwdSm80INS1_25CollectiveMainloopFwdSm80ILi8ELi1ELb1EN4cute5tupleIJNS5_1CILi128EEES8_S8_EEELi128ENS_6half_tEfNS_4arch4Sm80ELb1ELb0ELb1ELb0ELb1ELb0ELb1ELb0EEENS1_21CollectiveEpilogueFwdIS9_NS6_IJNS7_ILi1EEESF_SF_EEESA_SC_Li256ELb0ELb1ELb0ELb0EEENS1_30DynamicPersistentTileSchedulerILi256ELi256ELb0ELb1ELb0EEEEEEEEEvNT_6ParamsE:
	.zero		1416


//--------------------- .nv.constant0._ZN7cutlass13device_kernelIN5flash19enable_sm80_to_sm89INS1_16FlashAttnFwdSm80INS1_25CollectiveMainloopFwdSm80ILi8ELi1ELb1EN4cute5tupleIJNS5_1CILi128EEES8_S8_EEELi128ENS_6half_tEfNS_4arch4Sm80ELb1ELb0ELb1ELb1ELb1ELb0ELb1ELb0EEENS1_21CollectiveEpilogueFwdIS9_NS6_IJNS7_ILi1EEESF_SF_EEESA_SC_Li256ELb1ELb1ELb0ELb0EEENS1_19SingleTileSchedulerILb1ELb0ELb1ELi128EEEEEEEEEvNT_6ParamsE --------------------------
	.section	.nv.constant0._ZN7cutlass13device_kernelIN5flash19enable_sm80_to_sm89INS1_16FlashAttnFwdSm80INS1_25CollectiveMainloopFwdSm80ILi8ELi1ELb1EN4cute5tupleIJNS5_1CILi128EEES8_S8_EEELi128ENS_6half_tEfNS_4arch4Sm80ELb1ELb0ELb1ELb1ELb1ELb0ELb1ELb0EEENS1_21CollectiveEpilogueFwdIS9_NS6_IJNS7_ILi1EEESF_SF_EEESA_SC_Li256ELb1ELb1ELb0ELb0EEENS1_19SingleTileSchedulerILb1ELb0ELb1ELi128EEEEEEEEEvNT_6ParamsE,"a",@progbits
	.sectionflags	@""
	.align	4
.nv.constant0._ZN7cutlass13device_kernelIN5flash19enable_sm80_to_sm89INS1_16FlashAttnFwdSm80INS1_25CollectiveMainloopFwdSm80ILi8ELi1ELb1EN4cute5tupleIJNS5_1CILi128EEES8_S8_EEELi128ENS_6half_tEfNS_4arch4Sm80ELb1ELb0ELb1ELb1ELb1ELb0ELb1ELb0EEENS1_21CollectiveEpilogueFwdIS9_NS6_IJNS7_ILi1EEESF_SF_EEESA_SC_Li256ELb1ELb1ELb0ELb0EEENS1_19SingleTileSchedulerILb1ELb0ELb1ELi128EEEEEEEEEvNT_6ParamsE:
	.zero		1400


//--------------------- .nv.constant0._ZN7cutlass13device_kernelIN5flash19enable_sm80_to_sm89INS1_16FlashAttnFwdSm80INS1_25CollectiveMainloopFwdSm80ILi8ELi1ELb1EN4cute5tupleIJNS5_1CILi128EEES8_S8_EEELi128ENS_6half_tEfNS_4arch4Sm80ELb1ELb0ELb1ELb1ELb1ELb1ELb1ELb0EEENS1_21CollectiveEpilogueFwdIS9_NS6_IJNS7_ILi1EEESF_SF_EEESA_SC_Li256ELb1ELb1ELb0ELb0EEENS1_19SingleTileSchedulerILb1ELb0ELb1ELi128EEEEEEEEEvNT_6ParamsE --------------------------
	.section	.nv.constant0._ZN7cutlass13device_kernelIN5flash19enable_sm80_to_sm89INS1_16FlashAttnFwdSm80INS1_25CollectiveMainloopFwdSm80ILi8ELi1ELb1EN4cute5tupleIJNS5_1CILi128EEES8_S8_EEELi128ENS_6half_tEfNS_4arch4Sm80ELb1ELb0ELb1ELb1ELb1ELb1ELb1ELb0EEENS1_21CollectiveEpilogueFwdIS9_NS6_IJNS7_ILi1EEESF_SF_EEESA_SC_Li256ELb1ELb1ELb0ELb0EEENS1_19SingleTileSchedulerILb1ELb0ELb1ELi128EEEEEEEEEvNT_6ParamsE,"a",@progbits
	.sectionflags	@""
	.align	4
.nv.constant0._ZN7cutlass13device_kernelIN5flash19enable_sm80_to_sm89INS1_16FlashAttnFwdSm80INS1_25CollectiveMainloopFwdSm80ILi8ELi1ELb1EN4cute5tupleIJNS5_1CILi128EEES8_S8_EEELi128ENS_6half_tEfNS_4arch4Sm80ELb1ELb0ELb1ELb1ELb1ELb1ELb1ELb0EEENS1_21CollectiveEpilogueFwdIS9_NS6_IJNS7_ILi1EEESF_SF_EEESA_SC_Li256ELb1ELb1ELb0ELb0EEENS1_19SingleTileSchedulerILb1ELb0ELb1ELi128EEEEEEEEEvNT_6ParamsE:
	.zero		1400


//--------------------- .nv.constant0._ZN7cutlass13device_kernelIN5flash19enable_sm80_to_sm89INS1_16FlashAttnFwdSm80INS1_25CollectiveMainloopFwdSm80ILi4ELi1ELb0EN4cute5tupleIJNS5_1CILi128EEENS7_ILi64EEES8_EEELi128ENS_6half_tEfNS_4arch4Sm80ELb0ELb0ELb1ELb0ELb1ELb0ELb1ELb0EEENS1_21CollectiveEpilogueFwdINS6_IJS8_S8_S9_EEENS6_IJNS7_ILi1EEESH_SH_EEESB_SD_Li128ELb0ELb1ELb0ELb0EEENS1_19SingleTileSchedulerILb0ELb0ELb1ELi128EEEEEEEEEvNT_6ParamsE --------------------------
	.section	.nv.constant0._ZN7cutlass13device_kernelIN5flash19enable_sm80_to_sm89INS1_16FlashAttnFwdSm80INS1_25CollectiveMainloopFwdSm80ILi4ELi1ELb0EN4cute5tupleIJNS5_1CILi128EEENS7_ILi64EEES8_EEELi128ENS_6half_tEfNS_4arch4Sm80ELb0ELb0ELb1ELb0ELb1ELb0ELb1ELb0EEENS1_21CollectiveEpilogueFwdINS6_IJS8_S8_S9_EEENS6_IJNS7_ILi1EEESH_SH_EEESB_SD_Li128ELb0ELb1ELb0ELb0EEENS1_19SingleTileSchedulerILb0ELb0ELb1ELi128EEEEEEEEEvNT_6ParamsE,"a",@progbits
	.sectionflags	@""
	.align	4
.nv.constant0._ZN7cutlass13device_kernelIN5flash19enable_sm80_to_sm89INS1_16FlashAttnFwdSm80INS1_25CollectiveMainloopFwdSm80ILi4ELi1ELb0EN4cute5tupleIJNS5_1CILi128EEENS7_ILi64EEES8_EEELi128ENS_6half_tEfNS_4arch4Sm80ELb0ELb0ELb1ELb0ELb1ELb0ELb1ELb0EEENS1_21CollectiveEpilogueFwdINS6_IJS8_S8_S9_EEENS6_IJNS7_ILi1EEESH_SH_EEESB_SD_Li128ELb0ELb1ELb0ELb0EEENS1_19SingleTileSchedulerILb0ELb0ELb1ELi128EEEEEEEEEvNT_6ParamsE:
	.zero		1400


//--------------------- .nv.constant0._ZN7cutlass13device_kernelIN5flash19enable_sm80_to_sm89INS1_16FlashAttnFwdSm80INS1_25CollectiveMainloopFwdSm80ILi4ELi1ELb0EN4cute5tupleIJNS5_1CILi128EEENS7_ILi64EEES8_EEELi128ENS_6half_tEfNS_4arch4Sm80ELb0ELb0ELb1ELb1ELb1ELb0ELb1ELb0EEENS1_21CollectiveEpilogueFwdINS6_IJS8_S8_S9_EEENS6_IJNS7_ILi1EEESH_SH_EEESB_SD_Li128ELb1ELb1ELb0ELb0EEENS1_19SingleTileSchedulerILb1ELb0ELb1ELi128EEEEEEEEEvNT_6ParamsE --------------------------
	.section	.nv.constant0._ZN7cutlass13device_kernelIN5flash19enable_sm80_to_sm89INS1_16FlashAttnFwdSm80INS1_25CollectiveMainloopFwdSm80ILi4ELi1ELb0EN4cute5tupleIJNS5_1CILi128EEENS7_ILi64EEES8_EEELi128ENS_6half_tEfNS_4arch4Sm80ELb0ELb0ELb1ELb1ELb1ELb0ELb1ELb0EEENS1_21CollectiveEpilogueFwdINS6_IJS8_S8_S9_EEENS6_IJNS7_ILi1EEESH_SH_EEESB_SD_Li128ELb1ELb1ELb0ELb0EEENS1_19SingleTileSchedulerILb1ELb0ELb1ELi128EEEEEEEEEvNT_6ParamsE,"a",@progbits
	.sectionflags	@""
	.align	4
.nv.constant0._ZN7cutlass13device_kernelIN5flash19enable_sm80_to_sm89INS1_16FlashAttnFwdSm80INS1_25CollectiveMainloopFwdSm80ILi4ELi1ELb0EN4cute5tupleIJNS5_1CILi128EEENS7_ILi64EEES8_EEELi128ENS_6half_tEfNS_4arch4Sm80ELb0ELb0ELb1ELb1ELb1ELb0ELb1ELb0EEENS1_21CollectiveEpilogueFwdINS6_IJS8_S8_S9_EEENS6_IJNS7_ILi1EEESH_SH_EEESB_SD_Li128ELb1ELb1ELb0ELb0EEENS1_19SingleTileSchedulerILb1ELb0ELb1ELi128EEEEEEEEEvNT_6ParamsE:
	.zero		1400


//--------------------- .nv.constant0._ZN7cutlass13device_kernelIN5flash19enable_sm80_to_sm89INS1_16FlashAttnFwdSm80INS1_25CollectiveMainloopFwdSm80ILi4ELi1ELb0EN4cute5tupleIJNS5_1CILi128EEENS7_ILi64EEES8_EEELi128ENS_6half_tEfNS_4arch4Sm80ELb0ELb0ELb1ELb1ELb1ELb1ELb1ELb0EEENS1_21CollectiveEpilogueFwdINS6_IJS8_S8_S9_EEENS6_IJNS7_ILi1EEESH_SH_EEESB_SD_Li128ELb1ELb1ELb0ELb0EEENS1_19SingleTileSchedulerILb1ELb0ELb1ELi128EEEEEEEEEvNT_6ParamsE --------------------------
	.section	.nv.constant0._ZN7cutlass13device_kernelIN5flash19enable_sm80_to_sm89INS1_16FlashAttnFwdSm80INS1_25CollectiveMainloopFwdSm80ILi4ELi1ELb0EN4cute5tupleIJNS5_1CILi128EEENS7_ILi64EEES8_EEELi128ENS_6half_tEfNS_4arch4Sm80ELb0ELb0ELb1ELb1ELb1ELb1ELb1ELb0EEENS1_21CollectiveEpilogueFwdINS6_IJS8_S8_S9_EEENS6_IJNS7_ILi1EEESH_SH_EEESB_SD_Li128ELb1ELb1ELb0ELb0EEENS1_19SingleTileSchedulerILb1ELb0ELb1ELi128EEEEEEEEEvNT_6ParamsE,"a",@progbits
	.sectionflags	@""
	.align	4
.nv.constant0._ZN7cutlass13device_kernelIN5flash19enable_sm80_to_sm89INS1_16FlashAttnFwdSm80INS1_25CollectiveMainloopFwdSm80ILi4ELi1ELb0EN4cute5tupleIJNS5_1CILi128EEENS7_ILi64EEES8_EEELi128ENS_6half_tEfNS_4arch4Sm80ELb0ELb0ELb1ELb1ELb1ELb1ELb1ELb0EEENS1_21CollectiveEpilogueFwdINS6_IJS8_S8_S9_EEENS6_IJNS7_ILi1EEESH_SH_EEESB_SD_Li128ELb1ELb1ELb0ELb0EEENS1_19SingleTileSchedulerILb1ELb0ELb1ELi128EEEEEEEEEvNT_6ParamsE:
	.zero		1400


//--------------------- .nv.constant0._ZN7cutlass13device_kernelIN5flash19enable_sm80_to_sm89INS1_16FlashAttnFwdSm80INS1_25CollectiveMainloopFwdSm80ILi4ELi1ELb0EN4cute5tupleIJNS5_1CILi128EEENS7_ILi48EEES8_EEELi128ENS_6half_tEfNS_4arch4Sm80ELb0ELb1ELb1ELb0ELb1ELb0ELb1ELb0EEENS1_21CollectiveEpilogueFwdINS6_IJS8_S8_S9_EEENS6_IJNS7_ILi1EEESH_SH_EEESB_SD_Li128ELb0ELb1ELb0ELb0EEENS1_19SingleTileSchedulerILb0ELb0ELb1ELi128EEEEEEEEEvNT_6ParamsE --------------------------
	.section	.nv.constant0._ZN7cutlass13device_kernelIN5flash19enable_sm80_to_sm89INS1_16FlashAttnFwdSm80INS1_25CollectiveMainloopFwdSm80ILi4ELi1ELb0EN4cute5tupleIJNS5_1CILi128EEENS7_ILi48EEES8_EEELi128ENS_6half_tEfNS_4arch4Sm80ELb0ELb1ELb1ELb0ELb1ELb0ELb1ELb0EEENS1_21CollectiveEpilogueFwdINS6_IJS8_S8_S9_EEENS6_IJNS7_ILi1EEESH_SH_EEESB_SD_Li128ELb0ELb1ELb0ELb0EEENS1_19SingleTileSchedulerILb0ELb0ELb1ELi128EEEEEEEEEvNT_6ParamsE,"a",@progbits
	.sectionflags	@""
	.align	4
.nv.constant0._ZN7cutlass13device_kernelIN5flash19enable_sm80_to_sm89INS1_16FlashAttnFwdSm80INS1_25CollectiveMainloopFwdSm80ILi4ELi1ELb0EN4cute5tupleIJNS5_1CILi128EEENS7_ILi48EEES8_EEELi128ENS_6half_tEfNS_4arch4Sm80ELb0ELb1ELb1ELb0ELb1ELb0ELb1ELb0EEENS1_21CollectiveEpilogueFwdINS6_IJS8_S8_S9_EEENS6_IJNS7_ILi1EEESH_SH_EEESB_SD_Li128ELb0ELb1ELb0ELb0EEENS1_19SingleTileSchedulerILb0ELb0ELb1ELi128EEEEEEEEEvNT_6ParamsE:
	.zero		1400


//--------------------- .nv.constant0._ZN7cutlass13device_kernelIN5flash19enable_sm80_to_sm89INS1_16FlashAttnFwdSm80INS1_25CollectiveMainloopFwdSm80ILi4ELi1ELb0EN4cute5tupleIJNS5_1CILi128EEENS7_ILi48EEES8_EEELi128ENS_6half_tEfNS_4arch4Sm80ELb0ELb1ELb1ELb1ELb1ELb0ELb1ELb0EEENS1_21CollectiveEpilogueFwdINS6_IJS8_S8_S9_EEENS6_IJNS7_ILi1EEESH_SH_EEESB_SD_Li128ELb1ELb1ELb0ELb0EEENS1_19SingleTileSchedulerILb1ELb0ELb1ELi128EEEEEEEEEvNT_6ParamsE --------------------------
	.section	.nv.constant0._ZN7cutlass13device_kernelIN5flash19enable_sm80_to_sm89INS1_16FlashAttnFwdSm80INS1_25CollectiveMainloopFwdSm80ILi4ELi1ELb0EN4cute5tupleIJNS5_1CILi128EEENS7_ILi48EEES8_EEELi128ENS_6half_tEfNS_4arch4Sm80ELb0ELb1ELb1ELb1ELb1ELb0ELb1ELb0EEENS1_21CollectiveEpilogueFwdINS6_IJS8_S8_S9_EEENS6_IJNS7_ILi1EEESH_SH_EEESB_SD_Li128ELb1ELb1ELb0ELb0EEENS1_19SingleTileSchedulerILb1ELb0ELb1ELi128EEEEEEEEEvNT_6ParamsE,"a",@progbits
	.sectionflags	@""
	.align	4
.nv.constant0._ZN7cutlass13device_kernelIN5flash19enable_sm80_to_sm89INS1_16FlashAttnFwdSm80INS1_25CollectiveMainloopFwdSm80ILi4ELi1ELb0EN4cute5tupleIJNS5_1CILi128EEENS7_ILi48EEES8_EEELi128ENS_6half_tEfNS_4arch4Sm80ELb0ELb1ELb1ELb1ELb1ELb0ELb1ELb0EEENS1_21CollectiveEpilogueFwdINS6_IJS8_S8_S9_EEENS6_IJNS7_ILi1EEESH_SH_EEESB_SD_Li128ELb1ELb1ELb0ELb0EEENS1_19SingleTileSchedulerILb1ELb0ELb1ELi128EEEEEEEEEvNT_6ParamsE:
	.zero		1400


//--------------------- .nv.constant0._ZN7cutlass13device_kernelIN5flash19enable_sm80_to_sm89INS1_16FlashAttnFwdSm80INS1_25CollectiveMainloopFwdSm80ILi4ELi1ELb0EN4cute5tupleIJNS5_1CILi128EEENS7_ILi48EEES8_EEELi128ENS_6half_tEfNS_4arch4Sm80ELb0ELb1ELb1ELb1ELb1ELb1ELb1ELb0EEENS1_21CollectiveEpilogueFwdINS6_IJS8_S8_S9_EEENS6_IJNS7_ILi1EEESH_SH_EEESB_SD_Li128ELb1ELb1ELb0ELb0EEENS1_19SingleTileSchedulerILb1ELb0ELb1ELi128EEEEEEEEEvNT_6ParamsE --------------------------
	.section	.nv.constant0._ZN7cutlass13device_kernelIN5flash19enable_sm80_to_sm89INS1_16FlashAttnFwdSm80INS1_25CollectiveMainloopFwdSm80ILi4ELi1ELb0EN4cute5tupleIJNS5_1CILi128EEENS7_ILi48EEES8_EEELi128ENS_6half_tEfNS_4arch4Sm80ELb0ELb1ELb1ELb1ELb1ELb1ELb1ELb0EEENS1_21CollectiveEpilogueFwdINS6_IJS8_S8_S9_EEENS6_IJNS7_ILi1EEESH_SH_EEESB_SD_Li128ELb1ELb1ELb0ELb0EEENS1_19SingleTileSchedulerILb1ELb0ELb1ELi128EEEEEEEEEvNT_6ParamsE,"a",@progbits
	.sectionflags	@""
	.align	4
.nv.constant0._ZN7cutlass13device_kernelIN5flash19enable_sm80_to_sm89INS1_16FlashAttnFwdSm80INS1_25CollectiveMainloopFwdSm80ILi4ELi1ELb0EN4cute5tupleIJNS5_1CILi128EEENS7_ILi48EEES8_EEELi128ENS_6half_tEfNS_4arch4Sm80ELb0ELb1ELb1ELb1ELb1ELb1ELb1ELb0EEENS1_21CollectiveEpilogueFwdINS6_IJS8_S8_S9_EEENS6_IJNS7_ILi1EEESH_SH_EEESB_SD_Li128ELb1ELb1ELb0ELb0EEENS1_19SingleTileSchedulerILb1ELb0ELb1ELi128EEEEEEEEEvNT_6ParamsE:
	.zero		1400


//--------------------- .nv.constant0._ZN7cutlass13device_kernelIN5flash19enable_sm80_to_sm89INS1_16FlashAttnFwdSm80INS1_25CollectiveMainloopFwdSm80ILi4ELi1ELb0EN4cute5tupleIJNS5_1CILi128EEENS7_ILi64EEES8_EEELi128ENS_6half_tEfNS_4arch4Sm80ELb1ELb0ELb1ELb0ELb1ELb0ELb1ELb0EEENS1_21CollectiveEpilogueFwdINS6_IJS8_S8_S9_EEENS6_IJNS7_ILi1EEESH_SH_EEESB_SD_Li128ELb0ELb1ELb0ELb0EEENS1_30DynamicPersistentTileSchedulerILi128ELi128ELb0ELb1ELb0EEEEEEEEEvNT_6ParamsE --------------------------
	.section	.nv.constant0._ZN7cutlass13device_kernelIN5flash19enable_sm80_to_sm89INS1_16FlashAttnFwdSm80INS1_25CollectiveMainloopFwdSm80ILi4ELi1ELb0EN4cute5tupleIJNS5_1CILi128EEENS7_ILi64EEES8_EEELi128ENS_6half_tEfNS_4arch4Sm80ELb1ELb0ELb1ELb0ELb1ELb0ELb1ELb0EEENS1_21CollectiveEpilogueFwdINS6_IJS8_S8_S9_EEENS6_IJNS7_ILi1EEESH_SH_EEESB_SD_Li128ELb0ELb1ELb0ELb0EEENS1_30DynamicPersistentTileSchedulerILi128ELi128ELb0ELb1ELb0EEEEEEEEEvNT_6ParamsE,"a",@progbits
	.sectionflags	@""
	.align	4
.nv.constant0._ZN7cutlass13device_kernelIN5flash19enable_sm80_to_sm89INS1_16FlashAttnFwdSm80INS1_25CollectiveMainloopFwdSm80ILi4ELi1ELb0EN4cute5tupleIJNS5_1CILi128EEENS7_ILi64EEES8_EEELi128ENS_6half_tEfNS_4arch4Sm80ELb1ELb0ELb1ELb0ELb1ELb0ELb1ELb0EEENS1_21CollectiveEpilogueFwdINS6_IJS8_S8_S9_EEENS6_IJNS7_ILi1EEESH_SH_EEESB_SD_Li128ELb0ELb1ELb0ELb0EEENS1_30DynamicPersistentTileSchedulerILi128ELi128ELb0ELb1ELb0EEEEEEEEEvNT_6ParamsE:
	.zero		1416


//--------------------- .nv.constant0._ZN7cutlass13device_kernelIN5flash19enable_sm80_to_sm89INS1_16FlashAttnFwdSm80INS1_25CollectiveMainloopFwdSm80ILi4ELi1ELb0EN4cute5tupleIJNS5_1CILi128EEENS7_ILi64EEES8_EEELi128ENS_6half_tEfNS_4arch4Sm80ELb1ELb0ELb1ELb1ELb1ELb0ELb1ELb0EEENS1_21CollectiveEpilogueFwdINS6_IJS8_S8_S9_EEENS6_IJNS7_ILi1EEESH_SH_EEESB_SD_Li128ELb1ELb1ELb0ELb0EEENS1_19SingleTileSchedulerILb1ELb0ELb1ELi128EEEEEEEEEvNT_6ParamsE --------------------------
	.section	.nv.constant0._ZN7cutlass13device_kernelIN5flash19enable_sm80_to_sm89INS1_16FlashAttnFwdSm80INS1_25CollectiveMainloopFwdSm80ILi4ELi1ELb0EN4cute5tupleIJNS5_1CILi128EEENS7_ILi64EEES8_EEELi128ENS_6half_tEfNS_4arch4Sm80ELb1ELb0ELb1ELb1ELb1ELb0ELb1ELb0EEENS1_21CollectiveEpilogueFwdINS6_IJS8_S8_S9_EEENS6_IJNS7_ILi1EEESH_SH_EEESB_SD_Li128ELb1ELb1ELb0ELb0EEENS1_19SingleTileSchedulerILb1ELb0ELb1ELi128EEEEEEEEEvNT_6ParamsE,"a",@progbits
	.sectionflags	@""
	.align	4
.nv.constant0._ZN7cutlass13device_kernelIN5flash19enable_sm80_to_sm89INS1_16FlashAttnFwdSm80INS1_25CollectiveMainloopFwdSm80ILi4ELi1ELb0EN4cute5tupleIJNS5_1CILi128EEENS7_ILi64EEES8_EEELi128ENS_6half_tEfNS_4arch4Sm80ELb1ELb0ELb1ELb1ELb1ELb0ELb1ELb0EEENS1_21CollectiveEpilogueFwdINS6_IJS8_S8_S9_EEENS6_IJNS7_ILi1EEESH_SH_EEESB_SD_Li128ELb1ELb1ELb0ELb0EEENS1_19SingleTileSchedulerILb1ELb0ELb1ELi128EEEEEEEEEvNT_6ParamsE:
	.zero		1400


//--------------------- .nv.constant0._ZN7cutlass13device_kernelIN5flash19enable_sm80_to_sm89INS1_16FlashAttnFwdSm80INS1_25CollectiveMainloopFwdSm80ILi4ELi1ELb0EN4cute5tupleIJNS5_1CILi128EEENS7_ILi64EEES8_EEELi128ENS_6half_tEfNS_4arch4Sm80ELb1ELb0ELb1ELb1ELb1ELb1ELb1ELb0EEENS1_21CollectiveEpilogueFwdINS6_IJS8_S8_S9_EEENS6_IJNS7_ILi1EEESH_SH_EEESB_SD_Li128ELb1ELb1ELb0ELb0EEENS1_19SingleTileSchedulerILb1ELb0ELb1ELi128EEEEEEEEEvNT_6ParamsE --------------------------
	.section	.nv.constant0._ZN7cutlass13device_kernelIN5flash19enable_sm80_to_sm89INS1_16FlashAttnFwdSm80INS1_25CollectiveMainloopFwdSm80ILi4ELi1ELb0EN4cute5tupleIJNS5_1CILi128EEENS7_ILi64EEES8_EEELi128ENS_6half_tEfNS_4arch4Sm80ELb1ELb0ELb1ELb1ELb1ELb1ELb1ELb0EEENS1_21CollectiveEpilogueFwdINS6_IJS8_S8_S9_EEENS6_IJNS7_ILi1EEESH_SH_EEESB_SD_Li128ELb1ELb1ELb0ELb0EEENS1_19SingleTileSchedulerILb1ELb0ELb1ELi128EEEEEEEEEvNT_6ParamsE,"a",@progbits
	.sectionflags	@""
	.align	4
.nv.constant0._ZN7cutlass13device_kernelIN5flash19enable_sm80_to_sm89INS1_16FlashAttnFwdSm80INS1_25CollectiveMainloopFwdSm80ILi4ELi1ELb0EN4cute5tupleIJNS5_1CILi128EEENS7_ILi64EEES8_EEELi128ENS_6half_tEfNS_4arch4Sm80ELb1ELb0ELb1ELb1ELb1ELb1ELb1ELb0EEENS1_21CollectiveEpilogueFwdINS6_IJS8_S8_S9_EEENS6_IJNS7_ILi1EEESH_SH_EEESB_SD_Li128ELb1ELb1ELb0ELb0EEENS1_19SingleTileSchedulerILb1ELb0ELb1ELi128EEEEEEEEEvNT_6ParamsE:
	.zero		1400


//--------------------- .text._ZN7cutlass13device_kernelIN5flash19enable_sm80_to_sm89INS1_16FlashAttnFwdSm80INS1_25CollectiveMainloopFwdSm80ILi8ELi1ELb1EN4cute5tupleIJNS5_1CILi128EEES8_S8_EEELi128ENS_6half_tEfNS_4arch4Sm80ELb0ELb0ELb1ELb0ELb1ELb0ELb1ELb0EEENS1_21CollectiveEpilogueFwdIS9_NS6_IJNS7_ILi1EEESF_SF_EEESA_SC_Li256ELb0ELb1ELb0ELb0EEENS1_19SingleTileSchedulerILb0ELb0ELb1ELi128EEEEEEEEEvNT_6ParamsE --------------------------
	.section	.text._ZN7cutlass13device_kernelIN5flash19enable_sm80_to_sm89INS1_16FlashAttnFwdSm80INS1_25CollectiveMainloopFwdSm80ILi8ELi1ELb1EN4cute5tupleIJNS5_1CILi128EEES8_S8_EEELi128ENS_6half_tEfNS_4arch4Sm80ELb0ELb0ELb1ELb0ELb1ELb0ELb1ELb0EEENS1_21CollectiveEpilogueFwdIS9_NS6_IJNS7_ILi1EEESF_SF_EEESA_SC_Li256ELb0ELb1ELb0ELb0EEENS1_19SingleTileSchedulerILb0ELb0ELb1ELi128EEEEEEEEEvNT_6ParamsE,"ax",@progbits
	.sectioninfo	@"SHI_REGISTERS=255"
	.align	128
.text._ZN7cutlass13device_kernelIN5flash19enable_sm80_to_sm89INS1_16FlashAttnFwdSm80INS1_25CollectiveMainloopFwdSm80ILi8ELi1ELb1EN4cute5tupleIJNS5_1CILi128EEES8_S8_EEELi128ENS_6half_tEfNS_4arch4Sm80ELb0ELb0ELb1ELb0ELb1ELb0ELb1ELb0EEENS1_21CollectiveEpilogueFwdIS9_NS6_IJNS7_ILi1EEESF_SF_EEESA_SC_Li256ELb0ELb1ELb0ELb0EEENS1_19SingleTileSchedulerILb0ELb0ELb1ELi128EEEEEEEEEvNT_6ParamsE:
        .type           _ZN7cutlass13device_kernelIN5flash19enable_sm80_to_sm89INS1_16FlashAttnFwdSm80INS1_25CollectiveMainloopFwdSm80ILi8ELi1ELb1EN4cute5tupleIJNS5_1CILi128EEES8_S8_EEELi128ENS_6half_tEfNS_4arch4Sm80ELb0ELb0ELb1ELb0ELb1ELb0ELb1ELb0EEENS1_21CollectiveEpilogueFwdIS9_NS6_IJNS7_ILi1EEESF_SF_EEESA_SC_Li256ELb0ELb1ELb0ELb0EEENS1_19SingleTileSchedulerILb0ELb0ELb1ELi128EEEEEEEEEvNT_6ParamsE,@function
        .size           _ZN7cutlass13device_kernelIN5flash19enable_sm80_to_sm89INS1_16FlashAttnFwdSm80INS1_25CollectiveMainloopFwdSm80ILi8ELi1ELb1EN4cute5tupleIJNS5_1CILi128EEES8_S8_EEELi128ENS_6half_tEfNS_4arch4Sm80ELb0ELb0ELb1ELb0ELb1ELb0ELb1ELb0EEENS1_21CollectiveEpilogueFwdIS9_NS6_IJNS7_ILi1EEESF_SF_EEESA_SC_Li256ELb0ELb1ELb0ELb0EEENS1_19SingleTileSchedulerILb0ELb0ELb1ELi128EEEEEEEEEvNT_6ParamsE,(.L_x_2165 - _ZN7cutlass13device_kernelIN5flash19enable_sm80_to_sm89INS1_16FlashAttnFwdSm80INS1_25CollectiveMainloopFwdSm80ILi8ELi1ELb1EN4cute5tupleIJNS5_1CILi128EEES8_S8_EEELi128ENS_6half_tEfNS_4arch4Sm80ELb0ELb0ELb1ELb0ELb1ELb0ELb1ELb0EEENS1_21CollectiveEpilogueFwdIS9_NS6_IJNS7_ILi1EEESF_SF_EEESA_SC_Li256ELb0ELb1ELb0ELb0EEENS1_19SingleTileSchedulerILb0ELb0ELb1ELi128EEEEEEEEEvNT_6ParamsE)
        .other          _ZN7cutlass13device_kernelIN5flash19enable_sm80_to_sm89INS1_16FlashAttnFwdSm80INS1_25CollectiveMainloopFwdSm80ILi8ELi1ELb1EN4cute5tupleIJNS5_1CILi128EEES8_S8_EEELi128ENS_6half_tEfNS_4arch4Sm80ELb0ELb0ELb1ELb0ELb1ELb0ELb1ELb0EEENS1_21CollectiveEpilogueFwdIS9_NS6_IJNS7_ILi1EEESF_SF_EEESA_SC_Li256ELb0ELb1ELb0ELb0EEENS1_19SingleTileSchedulerILb0ELb0ELb1ELi128EEEEEEEEEvNT_6ParamsE,@"STO_CUDA_ENTRY STV_DEFAULT"
_ZN7cutlass13device_kernelIN5flash19enable_sm80_to_sm89INS1_16FlashAttnFwdSm80INS1_25CollectiveMainloopFwdSm80ILi8ELi1ELb1EN4cute5tupleIJNS5_1CILi128EEES8_S8_EEELi128ENS_6half_tEfNS_4arch4Sm80ELb0ELb0ELb1ELb0ELb1ELb0ELb1ELb0EEENS1_21CollectiveEpilogueFwdIS9_NS6_IJNS7_ILi1EEESF_SF_EEESA_SC_Li256ELb0ELb1ELb0ELb0EEENS1_19SingleTileSchedulerILb0ELb0ELb1ELi128EEEEEEEEEvNT_6ParamsE:
[----:B------:R-:W-:-:S03]  /*0000*/  MOV R1, c[0x0][0x28] ;  /* 0x00000a0000017a02 */ /* 0x000fc60000000f00 */
[----:B------:R-:W1:Y:S01]  /*0010*/  S2UR UR16, SR_CTAID.Z ;  /* 0x00000000001079c3 */ /* 0x000e620000002700 */
[----:B------:R-:W-:Y:S02]  /*0020*/  IADD3 R1, R1, -0x20, RZ ;  /* 0xffffffe001017810 */ /* 0x000fe40007ffe0ff */
[----:B-1----:R-:W-:-:S13]  /*0030*/  ISETP.LE.AND P0, PT, RZ, UR16, PT ;  /* 0x00000010ff007c0c */ /* 0x002fda000bf03270 */
[----:B------:R-:W-:Y:S05]  /*0040*/  @!P0 EXIT ;  /* 0x000000000000894d */ /* 0x000fea0003800000 */
[----:B------:R-:W-:Y:S02]  /*0050*/  ULDC.64 UR6, c[0x0][0x370] ;  /* 0x0000dc0000067ab9 */ /* 0x000fe40000000a00 */
[----:B------:R-:W-:Y:S02]  /*0060*/  UISETP.NE.U32.AND UP1, UPT, URZ, UR6, UPT ;  /* 0x000000063f00728c */ /* 0x000fe4000bf25070 */
[----:B------:R-:W-:Y:S02]  /*0070*/  ULDC.64 UR4, c[0x0][0x340] ;  /* 0x0000d00000047ab9 */ /* 0x000fe40000000a00 */
[----:B------:R-:W-:Y:S02]  /*0080*/  UISETP.NE.AND.EX UP1, UPT, URZ, UR7, UPT, UP1 ;  /* 0x000000073f00728c */ /* 0x000fe4000bf25310 */
[----:B------:R-:W-:Y:S02]  /*0090*/  UISETP.NE.U32.AND UP0, UPT, URZ, UR4, UPT ;  /* 0x000000043f00728c */ /* 0x000fe4000bf05070 */
[----:B------:R-:W-:-:S02]  /*00a0*/  ULDC.64 UR8, c[0x0][0x370] ;  /* 0x0000dc0000087ab9 */ /* 0x000fc40000000a00 */
[----:B------:R-:W-:Y:S01]  /*00b0*/  UISETP.NE.AND.EX UP0, UPT, URZ, UR5, UPT, UP0 ;  /* 0x000000053f00728c */ /* 0x000fe2000bf05300 */
[----:B------:R-:W-:Y:S01]  /*00c0*/  PLOP3.LUT P1, PT, PT, PT, UP1, 0x80, 0x0 ;  /* 0x000000000000781c */ /* 0x000fe20003f2f018 */
[----:B------:R-:W-:Y:S02]  /*00d0*/  ULDC.64 UR14, c[0x0][0x118] ;  /* 0x00004600000e7ab9 */ /* 0x000fe40000000a00 */
[----:B------:R-:W-:Y:S02]  /*00e0*/  ULDC.64 UR6, c[0x0][0x340] ;  /* 0x0000d00000067ab9 */ /* 0x000fe40000000a00 */
[----:B------:R-:W-:Y:S01]  /*00f0*/  @UP1 UMOV UR5, 0x4 ;  /* 0x0000000400051882 */ /* 0x000fe20000000000 */
[----:B------:R-:W-:Y:S01]  /*0100*/  PLOP3.LUT P0, PT, PT, PT, UP0, 0x80, 0x0 ;  /* 0x000000000000781c */ /* 0x000fe20003f0f008 */
[----:B------:R-:W-:-:S03]  /*0110*/  @UP1 UIMAD.WIDE UR8, UR16, UR5, UR8 ;  /* 0x00000005100812a5 */ /* 0x000fc6000f8e0208 */
[----:B------:R-:W-:Y:S02]  /*0120*/  @UP0 UMOV UR4, 0x4 ;  /* 0x0000000400040882 */ /* 0x000fe40000000000 */
[----:B------:R-:W-:Y:S01]  /*0130*/  @UP0 UIMAD.WIDE UR4, UR16, UR4, UR6 ;  /* 0x00000004100402a5 */ /* 0x000fe2000f8e0206 */
[----:B------:R-:W-:Y:S02]  /*0140*/  IMAD.U32 R4, RZ, RZ, UR8 ;  /* 0x00000008ff047e24 */ /* 0x000fe4000f8e00ff */
[----:B------:R-:W-:-:S03]  /*0150*/  IMAD.U32 R5, RZ, RZ, UR9 ;  /* 0x00000009ff057e24 */ /* 0x000fc6000f8e00ff */
[----:B------:R-:W-:Y:S01]  /*0160*/  IMAD.U32 R2, RZ, RZ, UR4 ;  /* 0x00000004ff027e24 */ /* 0x000fe2000f8e00ff */
[----:B------:R-:W-:Y:S01]  /*0170*/  ULDC UR4, c[0x0][0x2ac] ;  /* 0x0000ab0000047ab9 */ /* 0x000fe20000000800 */
[----:B------:R-:W2:Y:S01]  /*0180*/  @P1 LDG.E R4, [R4.64] ;  /* 0x0000000e04041981 */ /* 0x000ea2000c1e1900 */
[----:B------:R-:W-:-:S05]  /*0190*/  IMAD.U32 R3, RZ, RZ, UR5 ;  /* 0x00000005ff037e24 */ /* 0x000fca000f8e00ff */
[----:B------:R1:W3:Y:S04]  /*01a0*/  @P0 LDG.E R2, [R2.64] ;  /* 0x0000000e02020981 */ /* 0x0002e8000c1e1900 */
[----:B------:R-:W4:Y:S01]  /*01b0*/  S2R R30, SR_TID.X ;  /* 0x00000000001e7919 */ /* 0x000f220000002100 */
[----:B------:R-:W-:Y:S02]  /*01c0*/  ULDC UR6, c[0x0][0x1d0] ;  /* 0x0000740000067ab9 */ /* 0x000fe40000000800 */
[----:B------:R-:W-:Y:S02]  /*01d0*/  UIMAD UR6, UR4, UR6, 0x7f ;  /* 0x0000007f040674a4 */ /* 0x000fe4000f8e0206 */
[----:B------:R-:W-:Y:S02]  /*01e0*/  UMOV UR11, URZ ;  /* 0x0000003f000b7c82 */ /* 0x000fe40008000000 */
[----:B------:R-:W-:-:S04]  /*01f0*/  USHF.R.S32.HI UR5, URZ, 0x1f, UR6 ;  /* 0x0000001f3f057899 */ /* 0x000fc80008011406 */
[----:B------:R-:W-:Y:S01]  /*0200*/  ULEA.HI UR5, UR5, UR6, URZ, 0x7 ;  /* 0x0000000605057291 */ /* 0x000fe2000f8f383f */
[----:B----4-:R-:W-:-:S04]  /*0210*/  SHF.R.S32.HI R24, RZ, 0x1f, R30 ;  /* 0x0000001fff187819 */ /* 0x010fc8000001141e */
[----:B-1----:R-:W-:Y:S01]  /*0220*/  LEA.HI R3, R24, R30, RZ, 0x3 ;  /* 0x0000001e18037211 */ /* 0x002fe200078f18ff */
[----:B------:R-:W-:-:S03]  /*0230*/  USHF.R.S32.HI UR8, URZ, 0x7, UR5 ;  /* 0x000000073f087899 */ /* 0x000fc60008011405 */
[----:B------:R-:W-:Y:S02]  /*0240*/  LOP3.LUT R0, R3, 0xfffffff8, RZ, 0xc0, !PT ;  /* 0xfffffff803007812 */ /* 0x000fe400078ec0ff */
[----:B------:R-:W-:-:S03]  /*0250*/  SHF.R.S32.HI R18, RZ, 0x3, R3 ;  /* 0x00000003ff127819 */ /* 0x000fc60000011403 */
[----:B------:R-:W-:Y:S01]  /*0260*/  IMAD.IADD R19, R30, 0x1, -R0 ;  /* 0x000000011e137824 */ /* 0x000fe200078e0a00 */
[----:B------:R-:W-:Y:S01]  /*0270*/  ULDC UR5, c[0x0][0x2b8] ;  /* 0x0000ae0000057ab9 */ /* 0x000fe20000000800 */
[----:B------:R-:W-:Y:S02]  /*0280*/  IMAD.U32 R0, RZ, RZ, UR8 ;  /* 0x00000008ff007e24 */ /* 0x000fe4000f8e00ff */
[----:B------:R-:W-:Y:S01]  /*0290*/  IMAD R138, R19, 0x20, R18 ;  /* 0x00000020138a7824 */ /* 0x000fe200078e0212 */
[----:B------:R-:W-:Y:S02]  /*02a0*/  UISETP.NE.AND UP1, UPT, UR5, 0x1, UPT ;  /* 0x000000010500788c */ /* 0x000fe4000bf25270 */
[----:B------:R-:W-:Y:S01]  /*02b0*/  ULDC UR10, c[0x0][0x1d0] ;  /* 0x00007400000a7ab9 */ /* 0x000fe20000000800 */
[----:B------:R-:W-:Y:S01]  /*02c0*/  IMAD R0, R0, 0x80, R138 ;  /* 0x0000008000007824 */ /* 0x000fe200078e028a */
[----:B------:R-:W-:-:S03]  /*02d0*/  UIMAD UR10, UR4, UR10, URZ ;  /* 0x0000000a040a72a4 */ /* 0x000fc6000f8e023f */
[----:B------:R-:W-:Y:S01]  /*02e0*/  ULDC.64 UR4, c[0x0][0x2b0] ;  /* 0x0000ac0000047ab9 */ /* 0x000fe20000000a00 */
[----:B------:R-:W-:-:S04]  /*02f0*/  IADD3 R0, R0, -0x80, RZ ;  /* 0xffffff8000007810 */ /* 0x000fc80007ffe0ff */
[----:B------:R-:W-:-:S04]  /*0300*/  ISETP.GE.AND P2, PT, R0, UR10, PT ;  /* 0x0000000a00007c0c */ /* 0x000fc8000bf46270 */
[----:B------:R-:W-:Y:S01]  /*0310*/  ISETP.GT.OR P2, PT, R138, 0x7f, P2 ;  /* 0x0000007f8a00780c */ /* 0x000fe20001744670 */
[----:B------:R-:W-:Y:S01]  /*0320*/  IMAD.MOV.U32 R244, RZ, RZ, RZ ;  /* 0x000000fffff47224 */ /* 0x000fe200078e00ff */
[----:B------:R-:W-:Y:S06]  /*0330*/  BAR.SYNC.DEFER_BLOCKING 0x0 ;  /* 0x0000000000007b1d */ /* 0x000fec0000010000 */
[----:B--2---:R-:W1:Y:S01]  /*0340*/  @P1 R2UR UR11, R4 ;  /* 0x00000000040b13c2 */ /* 0x004e6200000e0000 */
[----:B------:R-:W-:-:S07]  /*0350*/  PLOP3.LUT P1, PT, PT, PT, UP1, 0x80, 0x0 ;  /* 0x000000000000781c */ /* 0x000fce0003f2f018 */
[----:B---3--:R2:W3:Y:S01]  /*0360*/  @P0 R2UR UR7, R2 ;  /* 0x00000000020703c2 */ /* 0x0084e200000e0000 */
[----:B------:R-:W-:Y:S01]  /*0370*/  PLOP3.LUT P0, PT, PT, PT, UP1, 0x80, 0x0 ;  /* 0x000000000000781c */ /* 0x000fe20003f0f018 */
[----:B---3--:R-:W-:Y:S02]  /*0380*/  @!UP0 UMOV UR7, UR16 ;  /* 0x0000001000078c82 */ /* 0x008fe40008000000 */
[----:B------:R-:W-:-:S04]  /*0390*/  USHF.R.S32.HI UR6, URZ, 0x1f, UR7 ;  /* 0x0000001f3f067899 */ /* 0x000fc80008011407 */
[----:B------:R-:W-:Y:S01]  /*03a0*/  UIMAD UR6, UR6, UR4, URZ ;  /* 0x00000004060672a4 */ /* 0x000fe2000f8e023f */
[----:B-1----:R-:W-:Y:S01]  /*03b0*/  IADD3 R9, R0, UR11, RZ ;  /* 0x0000000b00097c10 */ /* 0x002fe2000fffe0ff */
[----:B------:R-:W-:-:S04]  /*03c0*/  UIMAD.WIDE.U32 UR12, UR7, UR4, URZ ;  /* 0x00000004070c72a5 */ /* 0x000fc8000f8e003f */
[----:B------:R-:W-:Y:S01]  /*03d0*/  @P1 IMAD.HI.U32 R0, R9, c[0x0][0x2bc], RZ ;  /* 0x0000af0009001a27 */ /* 0x000fe200078e00ff */
[----:B------:R-:W-:-:S03]  /*03e0*/  UIMAD UR6, UR7, UR5, UR6 ;  /* 0x00000005070672a4 */ /* 0x000fc6000f8e0206 */
[----:B------:R-:W-:Y:S01]  /*03f0*/  IMAD.MOV.U32 R7, RZ, RZ, R9 ;  /* 0x000000ffff077224 */ /* 0x000fe200078e0009 */
[----:B------:R-:W-:Y:S01]  /*0400*/  @P0 SHF.R.U32.HI R7, RZ, c[0x0][0x2c0], R0 ;  /* 0x0000b000ff070a19 */ /* 0x000fe20000011600 */
[----:B------:R-:W-:Y:S01]  /*0410*/  UIADD3 UR6, UR13, UR6, URZ ;  /* 0x000000060d067290 */ /* 0x000fe2000fffe03f */
[----:B------:R-:W1:Y:S01]  /*0420*/  S2UR UR9, SR_CTAID.Y ;  /* 0x00000000000979c3 */ /* 0x000e620000002600 */
[----:B------:R-:W-:Y:S01]  /*0430*/  ULDC.64 UR4, c[0x0][0x1b8] ;  /* 0x00006e0000047ab9 */ /* 0x000fe20000000a00 */
[----:B------:R-:W-:-:S04]  /*0440*/  @!P2 IADD3 R0, P1, R7, UR12, RZ ;  /* 0x0000000c0700ac10 */ /* 0x000fc8000ff3e0ff */
[----:B--2---:R-:W-:Y:S02]  /*0450*/  @!P2 LEA R2, P0, R0, c[0x0][0x2a0], 0x2 ;  /* 0x0000a8000002aa11 */ /* 0x004fe400078010ff */
[----:B------:R-:W-:-:S04]  /*0460*/  @!P2 LEA.HI.X.SX32 R3, R7, UR6, 0x1, P1 ;  /* 0x000000060703ac11 */ /* 0x000fc800088f0eff */
[----:B------:R-:W-:-:S05]  /*0470*/  @!P2 LEA.HI.X R3, R0, c[0x0][0x2a4], R3, 0x2, P0 ;  /* 0x0000a9000003aa11 */ /* 0x000fca00000f1403 */
[----:B------:R2:W3:Y:S01]  /*0480*/  @!P2 LDG.E R244, [R2.64] ;  /* 0x0000000e02f4a981 */ /* 0x0004e2000c1e1900 */
[----:B------:R-:W-:-:S05]  /*0490*/  IMAD.MOV.U32 R0, RZ, RZ, c[0x0][0x2c4] ;  /* 0x0000b100ff007624 */ /* 0x000fca00078e00ff */
[----:B------:R-:W-:Y:S01]  /*04a0*/  ISETP.NE.AND P0, PT, R0, 0x1, PT ;  /* 0x000000010000780c */ /* 0x000fe20003f05270 */
[----:B-1----:R-:W-:Y:S01]  /*04b0*/  USHF.R.S32.HI UR7, URZ, 0x1f, UR9 ;  /* 0x0000001f3f077899 */ /* 0x002fe20008011409 */
[----:B--2---:R-:W1:Y:S03]  /*04c0*/  S2R R2, SR_CTAID.X ;  /* 0x0000000000027919 */ /* 0x004e660000002500 */
[----:B------:R-:W-:Y:S02]  /*04d0*/  UIMAD UR18, UR7, UR4, URZ ;  /* 0x00000004071272a4 */ /* 0x000fe4000f8e023f */
[----:B------:R-:W-:Y:S02]  /*04e0*/  UIMAD.WIDE.U32 UR20, UR9, UR4, URZ ;  /* 0x00000004091472a5 */ /* 0x000fe4000f8e003f */
[----:B------:R-:W-:Y:S02]  /*04f0*/  UIMAD UR18, UR9, UR5, UR18 ;  /* 0x00000005091272a4 */ /* 0x000fe4000f8e0212 */
[----:B------:R-:W-:-:S02]  /*0500*/  USHF.R.S32.HI UR17, URZ, 0x1f, UR16 ;  /* 0x0000001f3f117899 */ /* 0x000fc40008011410 */
[----:B------:R-:W-:Y:S01]  /*0510*/  ULDC.64 UR4, c[0x0][0x1c0] ;  /* 0x0000700000047ab9 */ /* 0x000fe20000000a00 */
[----:B------:R-:W-:Y:S01]  /*0520*/  IMAD R12, R0, c[0x0][0x168], RZ ;  /* 0x00005a00000c7a24 */ /* 0x000fe200078e02ff */
[----:B------:R-:W-:Y:S02]  /*0530*/  UIMAD UR17, UR17, UR4, URZ ;  /* 0x00000004111172a4 */ /* 0x000fe4000f8e023f */
[----:B------:R-:W-:Y:S02]  /*0540*/  UIADD3 UR19, UR21, UR18, URZ ;  /* 0x0000001215137290 */ /* 0x000fe4000fffe03f */
[----:B------:R-:W-:Y:S02]  /*0550*/  UIMAD UR5, UR16, UR5, UR17 ;  /* 0x00000005100572a4 */ /* 0x000fe4000f8e0211 */
[----:B------:R-:W-:Y:S01]  /*0560*/  UMOV UR18, UR20 ;  /* 0x0000001400127c82 */ /* 0x000fe20008000000 */
[----:B-1----:R-:W-:-:S04]  /*0570*/  IMAD R8, R2, 0x80, R138 ;  /* 0x0000008002087824 */ /* 0x002fc800078e028a */
[----:B------:R-:W-:Y:S01]  /*0580*/  @P0 IMAD.HI.U32 R0, R8, c[0x0][0x2c8], RZ ;  /* 0x0000b20008000a27 */ /* 0x000fe200078e00ff */
[----:B------:R-:W-:-:S03]  /*0590*/  UIMAD.WIDE.U32 UR16, UR16, UR4, UR18 ;  /* 0x00000004101072a5 */ /* 0x000fc6000f8e0012 */
[----:B------:R-:W-:Y:S02]  /*05a0*/  IMAD R13, R2, 0x80, R18 ;  /* 0x00000080020d7824 */ /* 0x000fe400078e0212 */
[----:B------:R-:W-:Y:S01]  /*05b0*/  IMAD.MOV.U32 R4, RZ, RZ, R8 ;  /* 0x000000ffff047224 */ /* 0x000fe200078e0008 */
[----:B------:R-:W-:Y:S01]  /*05c0*/  @P0 SHF.R.U32.HI R4, RZ, c[0x0][0x2cc], R0 ;  /* 0x0000b300ff040a19 */ /* 0x000fe20000011600 */
[----:B------:R-:W-:Y:S01]  /*05d0*/  UIADD3 UR5, UR17, UR5, URZ ;  /* 0x0000000511057290 */ /* 0x000fe2000fffe03f */
[----:B------:R-:W-:Y:S02]  /*05e0*/  IADD3 R2, R13, 0x20, RZ ;  /* 0x000000200d027810 */ /* 0x000fe40007ffe0ff */
[--C-:B------:R-:W-:Y:S01]  /*05f0*/  SHF.R.S32.HI R0, RZ, 0x1f, R4.reuse ;  /* 0x0000001fff007819 */ /* 0x100fe20000011404 */
[----:B------:R-:W-:Y:S01]  /*0600*/  IMAD.MOV R5, RZ, RZ, -R4 ;  /* 0x000000ffff057224 */ /* 0x000fe200078e0a04 */
[----:B------:R-:W-:Y:S01]  /*0610*/  ISETP.GE.AND P5, PT, R2, R12, PT ;  /* 0x0000000c0200720c */ /* 0x000fe20003fa6270 */
[----:B------:R-:W-:-:S02]  /*0620*/  IMAD.U32 R3, RZ, RZ, UR17 ;  /* 0x00000011ff037e24 */ /* 0x000fc4000f8e00ff */
[----:B------:R-:W-:Y:S02]  /*0630*/  IMAD.U32 R2, RZ, RZ, UR16 ;  /* 0x00000010ff027e24 */ /* 0x000fe4000f8e00ff */
[----:B------:R-:W-:Y:S01]  /*0640*/  IMAD.U32 R3, RZ, RZ, UR5 ;  /* 0x00000005ff037e24 */ /* 0x000fe2000f8e00ff */
[----:B------:R-:W-:Y:S01]  /*0650*/  LEA.HI R10, R24, R30, RZ, 0x4 ;  /* 0x0000001e180a7211 */ /* 0x000fe200078f20ff */
[----:B------:R-:W-:Y:S01]  /*0660*/  IMAD R0, R0, c[0x0][0x1b0], RZ ;  /* 0x00006c0000007a24 */ /* 0x000fe200078e02ff */
[----:B------:R-:W-:Y:S01]  /*0670*/  STL [R1], R138 ;  /* 0x0000008a01007387 */ /* 0x000fe20000100800 */
[----:B------:R-:W-:Y:S01]  /*0680*/  IMAD R5, R5, c[0x0][0x2c4], R8 ;  /* 0x0000b10005057a24 */ /* 0x000fe200078e0208 */
[C---:B------:R-:W-:Y:S01]  /*0690*/  IADD3 R6, R13.reuse, 0x40, RZ ;  /* 0x000000400d067810 */ /* 0x040fe20007ffe0ff */
[----:B------:R-:W-:Y:S01]  /*06a0*/  IMAD.WIDE.U32 R2, R4, c[0x0][0x1b0], R2 ;  /* 0x00006c0004027a25 */ /* 0x000fe200078e0002 */
[----:B------:R-:W-:Y:S01]  /*06b0*/  ISETP.GE.AND P3, PT, R13, R12, PT ;  /* 0x0000000c0d00720c */ /* 0x000fe20003f66270 */
[----:B------:R-:W-:-:S02]  /*06c0*/  ULDC.64 UR4, c[0x0][0x1e8] ;  /* 0x00007a0000047ab9 */ /* 0x000fc40000000a00 */
[----:B------:R-:W-:Y:S01]  /*06d0*/  IMAD R0, R4, c[0x0][0x1b4], R0 ;  /* 0x00006d0004007a24 */ /* 0x000fe200078e0200 */
[----:B------:R-:W-:Y:S02]  /*06e0*/  SHF.R.S32.HI R4, RZ, 0x1f, R5 ;  /* 0x0000001fff047819 */ /* 0x000fe40000011405 */
[----:B------:R-:W-:Y:S01]  /*06f0*/  SHF.R.S32.HI R11, RZ, 0x4, R10 ;  /* 0x00000004ff0b7819 */ /* 0x000fe2000001140a */
[----:B------:R-:W-:Y:S02]  /*0700*/  IMAD.IADD R3, R3, 0x1, R0 ;  /* 0x0000000103037824 */ /* 0x000fe400078e0200 */
[----:B------:R-:W-:Y:S01]  /*0710*/  IMAD R0, R4, c[0x0][0x1a8], RZ ;  /* 0x00006a0004007a24 */ /* 0x000fe200078e02ff */
[----:B------:R-:W-:Y:S01]  /*0720*/  STL [R1+0x18], R13 ;  /* 0x0000180d01007387 */ /* 0x000fe20000100800 */
[C---:B------:R-:W-:Y:S01]  /*0730*/  IMAD.WIDE.U32 R2, R5.reuse, c[0x0][0x1a8], R2 ;  /* 0x00006a0005027a25 */ /* 0x040fe200078e0002 */
[----:B------:R-:W-:Y:S02]  /*0740*/  ISETP.GE.AND P4, PT, R6, R12, PT ;  /* 0x0000000c0600720c */ /* 0x000fe40003f86270 */
[----:B------:R1:W-:Y:S01]  /*0750*/  STL [R1+0x14], R8 ;  /* 0x0000140801007387 */ /* 0x0003e20000100800 */
[----:B------:R-:W-:Y:S01]  /*0760*/  IMAD R4, R5, c[0x0][0x1ac], R0 ;  /* 0x00006b0005047a24 */ /* 0x000fe200078e0200 */
[----:B------:R-:W-:Y:S01]  /*0770*/  IADD3 R6, R13, 0x60, RZ ;  /* 0x000000600d067810 */ /* 0x000fe20007ffe0ff */
[----:B------:R-:W-:Y:S01]  /*0780*/  IMAD.SHL.U32 R5, R18, 0x40, RZ ;  /* 0x0000004012057824 */ /* 0x000fe200078e00ff */
[----:B------:R-:W-:Y:S01]  /*0790*/  LOP3.LUT R0, R10, 0xfffffff0, RZ, 0xc0, !PT ;  /* 0xfffffff00a007812 */ /* 0x000fe200078ec0ff */
[----:B------:R-:W-:Y:S01]  /*07a0*/  IMAD.IADD R3, R3, 0x1, R4 ;  /* 0x0000000103037824 */ /* 0x000fe200078e0204 */
[----:B------:R-:W-:-:S02]  /*07b0*/  LEA R14, P1, R2, c[0x0][0x160], 0x1 ;  /* 0x00005800020e7a11 */ /* 0x000fc400078208ff */
[----:B------:R-:W-:Y:S01]  /*07c0*/  ISETP.GE.AND P0, PT, R6, R12, PT ;  /* 0x0000000c0600720c */ /* 0x000fe20003f06270 */
[----:B------:R-:W-:Y:S02]  /*07d0*/  IMAD.MOV R6, RZ, RZ, -R7 ;  /* 0x000000ffff067224 */ /* 0x000fe400078e0a07 */
[----:B------:R-:W-:Y:S02]  /*07e0*/  IMAD.SHL.U32 R148, R19, 0x8, RZ ;  /* 0x0000000813947824 */ /* 0x000fe400078e00ff */
[----:B------:R-:W-:Y:S01]  /*07f0*/  IMAD R245, R6, c[0x0][0x2b8], R9 ;  /* 0x0000ae0006f57a24 */ /* 0x000fe200078e0209 */
[----:B-1----:R-:W-:-:S04]  /*0800*/  LEA.HI R8, R10, R11, RZ, 0x1 ;  /* 0x0000000b0a087211 */ /* 0x002fc800078f08ff */
[----:B------:R-:W-:Y:S02]  /*0810*/  LOP3.LUT R8, R8, 0xfffffffe, RZ, 0xc0, !PT ;  /* 0xfffffffe08087812 */ /* 0x000fe400078ec0ff */
[----:B------:R-:W-:-:S03]  /*0820*/  LEA.HI.X R13, R2, c[0x0][0x164], R3, 0x1, P1 ;  /* 0x00005900020d7a11 */ /* 0x000fc600008f0c03 */
[----:B------:R-:W-:Y:S02]  /*0830*/  IMAD.IADD R23, R11, 0x1, -R8 ;  /* 0x000000010b177824 */ /* 0x000fe400078e0a08 */
[----:B------:R-:W-:Y:S01]  /*0840*/  IMAD.IADD R8, R30, 0x1, -R0 ;  /* 0x000000011e087824 */ /* 0x000fe200078e0a00 */
[----:B------:R-:W-:Y:S01]  /*0850*/  LOP3.LUT R0, R5, 0x1c0, RZ, 0xc0, !PT ;  /* 0x000001c005007812 */ /* 0x000fe200078ec0ff */
[----:B------:R-:W-:Y:S01]  /*0860*/  SHFL.IDX PT, R2, R14, RZ, 0x181f ;  /* 0x00181fff0e027589 */ /* 0x000fe200000e0000 */
[----:B------:R-:W-:Y:S02]  /*0870*/  SHF.R.S32.HI R29, RZ, 0x1f, R245 ;  /* 0x0000001fff1d7819 */ /* 0x000fe400000114f5 */
[----:B------:R-:W-:Y:S01]  /*0880*/  SHF.R.U32.HI R4, RZ, 0x3, R0 ;  /* 0x00000003ff047819 */ /* 0x000fe20000011600 */
[----:B------:R-:W1:Y:S01]  /*0890*/  SHFL.IDX PT, R3, R13, RZ, 0x181f ;  /* 0x00181fff0d037589 */ /* 0x000e6200000e0000 */
[----:B------:R-:W-:Y:S02]  /*08a0*/  LOP3.LUT R0, R0, 0x38, R148, 0xf8, !PT ;  /* 0x0000003800007812 */ /* 0x000fe400078ef894 */
[----:B------:R-:W-:Y:S01]  /*08b0*/  SHF.R.S32.HI R5, RZ, 0x1f, R8 ;  /* 0x0000001fff057819 */ /* 0x000fe20000011408 */
[----:B------:R-:W-:Y:S01]  /*08c0*/  SHFL.IDX PT, R6, R14, 0x1, 0x181f ;  /* 0x00381f000e067f89 */ /* 0x000fe200000e0000 */
[----:B------:R-:W-:Y:S01]  /*08d0*/  LOP3.LUT R15, R0, R4, RZ, 0x3c, !PT ;  /* 0x00000004000f7212 */ /* 0x000fe200078e3cff */
[----:B------:R-:W-:-:S02]  /*08e0*/  IMAD R0, R29, c[0x0][0x1e0], RZ ;  /* 0x000078001d007a24 */ /* 0x000fc400078e02ff */
[----:B------:R-:W2:Y:S01]  /*08f0*/  SHFL.IDX PT, R7, R13, 0x1, 0x181f ;  /* 0x00381f000d077f89 */ /* 0x000ea200000e0000 */
[----:B------:R-:W-:Y:S01]  /*0900*/  IADD3 R137, R148, 0x40, RZ ;  /* 0x0000004094897810 */ /* 0x000fe20007ffe0ff */
[----:B------:R-:W-:Y:S01]  /*0910*/  IMAD R0, R245, c[0x0][0x1e4], R0 ;  /* 0x00007900f5007a24 */ /* 0x000fe200078e0200 */
[----:B------:R-:W-:Y:S02]  /*0920*/  LEA.HI R11, R24, R30, RZ, 0x6 ;  /* 0x0000001e180b7211 */ /* 0x000fe400078f30ff */
[----:B------:R-:W-:Y:S01]  /*0930*/  LEA.HI R22, R5, R8, RZ, 0x3 ;  /* 0x0000000805167211 */ /* 0x000fe200078f18ff */
[----:B------:R-:W-:Y:S01]  /*0940*/  IMAD.WIDE.U32 R4, R245, c[0x0][0x1e0], RZ ;  /* 0x00007800f5047a25 */ /* 0x000fe200078e00ff */
[--C-:B------:R-:W-:Y:S02]  /*0950*/  @!P3 SHF.R.S32.HI R10, RZ, 0x1f, R137.reuse ;  /* 0x0000001fff0ab819 */ /* 0x100fe40000011489 */
[----:B------:R-:W-:Y:S01]  /*0960*/  LOP3.LUT R12, R22, 0xfffffff8, RZ, 0xc0, !PT ;  /* 0xfffffff8160c7812 */ /* 0x000fe200078ec0ff */
[----:B------:R-:W-:Y:S01]  /*0970*/  IMAD.SHL.U32 R11, R11, 0x8, RZ ;  /* 0x000000080b0b7824 */ /* 0x000fe200078e00ff */
[----:B------:R-:W-:Y:S01]  /*0980*/  @!P3 LEA.HI R10, R10, R137, RZ, 0x3 ;  /* 0x000000890a0ab211 */ /* 0x000fe200078f18ff */
[----:B------:R-:W-:Y:S01]  /*0990*/  IMAD.IADD R9, R5, 0x1, R0 ;  /* 0x0000000105097824 */ /* 0x000fe200078e0200 */
[----:B------:R-:W-:-:S02]  /*09a0*/  @!P5 SHF.R.S32.HI R0, RZ, 0x1f, R137 ;  /* 0x0000001fff00d819 */ /* 0x000fc40000011489 */
[----:B------:R-:W-:Y:S01]  /*09b0*/  ISETP.GE.AND P2, PT, R148, c[0x0][0x198], PT ;  /* 0x0000660094007a0c */ /* 0x000fe20003f46270 */
[----:B------:R-:W-:Y:S01]  /*09c0*/  IMAD.IADD R21, R8, 0x1, -R12 ;  /* 0x0000000108157824 */ /* 0x000fe200078e0a0c */
[----:B------:R-:W-:Y:S01]  /*09d0*/  @!P3 LOP3.LUT R10, R10, 0xfffffff8, RZ, 0xc0, !PT ;  /* 0xfffffff80a0ab812 */ /* 0x000fe200078ec0ff */
[----:B------:R-:W-:Y:S01]  /*09e0*/  IMAD.MOV.U32 R8, RZ, RZ, R4 ;  /* 0x000000ffff087224 */ /* 0x000fe200078e0004 */
[----:B------:R-:W-:Y:S01]  /*09f0*/  LOP3.LUT R136, R15, 0xfffffe00, R11, 0xf8, !PT ;  /* 0xfffffe000f887812 */ /* 0x000fe200078ef80b */
[----:B------:R-:W-:Y:S01]  /*0a00*/  SHFL.IDX PT, R4, R14, 0x2, 0x181f ;  /* 0x00581f000e047f89 */ /* 0x000fe200000e0000 */
[----:B------:R-:W-:Y:S02]  /*0a10*/  @!P5 LEA.HI R0, R0, R137, RZ, 0x3 ;  /* 0x000000890000d211 */ /* 0x000fe400078f18ff */
[----:B------:R-:W-:Y:S01]  /*0a20*/  ISETP.GE.AND P1, PT, R137, c[0x0][0x198], PT ;  /* 0x0000660089007a0c */ /* 0x000fe20003f26270 */
[----:B------:R-:W4:Y:S01]  /*0a30*/  SHFL.IDX PT, R5, R13, 0x2, 0x181f ;  /* 0x00581f000d057f89 */ /* 0x000f2200000e0000 */
[----:B-1----:R-:W-:Y:S01]  /*0a40*/  @!P3 IMAD.WIDE R10, R10, 0x2, R2 ;  /* 0x000000020a0ab825 */ /* 0x002fe200078e0202 */
[----:B------:R-:W-:-:S03]  /*0a50*/  @!P5 LOP3.LUT R0, R0, 0xfffffff8, RZ, 0xc0, !PT ;  /* 0xfffffff80000d812 */ /* 0x000fc600078ec0ff */
[----:B------:R-:W-:Y:S02]  /*0a60*/  @!P3 IMAD.SHL.U32 R12, R136, 0x2, RZ ;  /* 0x00000002880cb824 */ /* 0x000fe400078e00ff */
[----:B------:R-:W-:Y:S01]  /*0a70*/  @!P3 IMAD.WIDE R2, R148, 0x2, R2 ;  /* 0x000000029402b825 */ /* 0x000fe200078e0202 */
[----:B------:R-:W-:-:S03]  /*0a80*/  UIMAD UR16, UR7, UR4, URZ ;  /* 0x00000004071072a4 */ /* 0x000fc6000f8e023f */
[----:B--2---:R-:W-:Y:S01]  /*0a90*/  @!P5 IMAD.WIDE R16, R0, 0x2, R6 ;  /* 0x000000020010d825 */ /* 0x004fe200078e0206 */
[----:B------:R1:W-:Y:S01]  /*0aa0*/  @!P3 LDGSTS.E.BYPASS.LTC128B.128 [R12+0x100], [R2.64], !P2 ;  /* 0x00100000020cbfae */ /* 0x0003e2000d101d4e */
[----:B------:R-:W-:Y:S02]  /*0ab0*/  @!P4 SHF.R.S32.HI R0, RZ, 0x1f, R137 ;  /* 0x0000001fff00c819 */ /* 0x000fe40000011489 */
[----:B------:R-:W-:Y:S01]  /*0ac0*/  @!P5 IMAD.SHL.U32 R15, R136, 0x2, RZ ;  /* 0x00000002880fd824 */ /* 0x000fe200078e00ff */
[----:B------:R2:W-:Y:S01]  /*0ad0*/  @!P3 LDGSTS.E.BYPASS.LTC128B.128 [R12+0x4100], [R10.64], !P1 ;  /* 0x041000000a0cbfae */ /* 0x0005e2000c901d4e */
[----:B------:R-:W-:Y:S01]  /*0ae0*/  @!P5 IMAD.WIDE R6, R148, 0x2, R6 ;  /* 0x000000029406d825 */ /* 0x000fe200078e0206 */
[----:B------:R-:W-:Y:S01]  /*0af0*/  UIMAD.WIDE.U32 UR18, UR9, UR4, URZ ;  /* 0x00000004091272a5 */ /* 0x000fe2000f8e003f */
[----:B------:R-:W-:Y:S01]  /*0b00*/  @!P4 LEA.HI R0, R0, R137, RZ, 0x3 ;  /* 0x000000890000c211 */ /* 0x000fe200078f18ff */
[----:B------:R-:W-:Y:S02]  /*0b10*/  UIMAD UR16, UR9, UR5, UR16 ;  /* 0x00000005091072a4 */ /* 0x000fe4000f8e0210 */
[----:B------:R5:W-:Y:S01]  /*0b20*/  @!P5 LDGSTS.E.BYPASS.LTC128B.128 [R15+0x1100], [R6.64], !P2 ;  /* 0x01100000060fdfae */ /* 0x000be2000d101d4e */
[----:B------:R-:W-:Y:S01]  /*0b30*/  @!P4 LOP3.LUT R0, R0, 0xfffffff8, RZ, 0xc0, !PT ;  /* 0xfffffff80000c812 */ /* 0x000fe200078ec0ff */
[----:B------:R-:W-:-:S02]  /*0b40*/  UIADD3 UR16, UR19, UR16, URZ ;  /* 0x0000001013107290 */ /* 0x000fc4000fffe03f */
[----:B------:R-:W-:Y:S01]  /*0b50*/  ULEA UR17, UR8, 0xffffff80, 0x7 ;  /* 0xffffff8008117891 */ /* 0x000fe2000f8e383f */
[----:B------:R5:W-:Y:S01]  /*0b60*/  @!P5 LDGSTS.E.BYPASS.LTC128B.128 [R15+0x5100], [R16.64], !P1 ;  /* 0x05100000100fdfae */ /* 0x000be2000c901d4e */
[----:B------:R-:W-:-:S03]  /*0b70*/  UISETP.GE.AND UP0, UPT, UR10, 0x1, UPT ;  /* 0x000000010a00788c */ /* 0x000fc6000bf06270 */
[----:B-1----:R1:W-:Y:S04]  /*0b80*/  SHFL.IDX PT, R2, R14, 0x3, 0x181f ;  /* 0x00781f000e027f89 */ /* 0x0023e800000e0000 */
[----:B------:R4:W5:Y:S01]  /*0b90*/  SHFL.IDX PT, R3, R13, 0x3, 0x181f ;  /* 0x00781f000d037f89 */ /* 0x00096200000e0000 */
[----:B------:R-:W-:Y:S01]  /*0ba0*/  UIADD3 UR17, UR10, -UR17, URZ ;  /* 0x800000110a117290 */ /* 0x000fe2000fffe03f */
[----:B--2---:R-:W-:Y:S01]  /*0bb0*/  @!P4 IMAD.SHL.U32 R11, R136, 0x2, RZ ;  /* 0x00000002880bc824 */ /* 0x004fe200078e00ff */
[----:B------:R-:W-:Y:S01]  /*0bc0*/  ULDC.64 UR4, c[0x0][0x210] ;  /* 0x0000840000047ab9 */ /* 0x000fe20000000a00 */
[----:B-1----:R-:W-:Y:S01]  /*0bd0*/  @!P0 SHF.R.S32.HI R14, RZ, 0x1f, R137 ;  /* 0x0000001fff0e8819 */ /* 0x002fe20000011489 */
[----:B----4-:R-:W-:-:S03]  /*0be0*/  @!P4 IMAD.WIDE R12, R0, 0x2, R4 ;  /* 0x00000002000cc825 */ /* 0x010fc600078e0204 */
[----:B------:R-:W-:Y:S01]  /*0bf0*/  @!P0 LEA.HI R0, R14, R137, RZ, 0x3 ;  /* 0x000000890e008211 */ /* 0x000fe200078f18ff */
[----:B------:R-:W-:-:S03]  /*0c00*/  @!P4 IMAD.WIDE R4, R148, 0x2, R4 ;  /* 0x000000029404c825 */ /* 0x000fc600078e0204 */
[----:B------:R-:W-:Y:S02]  /*0c10*/  @!P0 LOP3.LUT R0, R0, 0xfffffff8, RZ, 0xc0, !PT ;  /* 0xfffffff800008812 */ /* 0x000fe400078ec0ff */
[----:B-----5:R-:W-:Y:S01]  /*0c20*/  IADD3 R15, -R18, UR17, RZ ;  /* 0x00000011120f7c10 */ /* 0x020fe2000fffe1ff */
[----:B------:R1:W-:Y:S03]  /*0c30*/  @!P4 LDGSTS.E.BYPASS.LTC128B.128 [R11+0x2100], [R4.64], !P2 ;  /* 0x02100000040bcfae */ /* 0x0003e6000d101d4e */
[C---:B------:R-:W-:Y:S01]  /*0c40*/  ISETP.GE.AND P5, PT, R15.reuse, 0x1, PT ;  /* 0x000000010f00780c */ /* 0x040fe20003fa6270 */
[----:B------:R2:W-:Y:S01]  /*0c50*/  @!P4 LDGSTS.E.BYPASS.LTC128B.128 [R11+0x6100], [R12.64], !P1 ;  /* 0x061000000c0bcfae */ /* 0x0005e2000c901d4e */
[----:B------:R-:W-:Y:S01]  /*0c60*/  ISETP.GE.AND P4, PT, R15, 0x21, PT ;  /* 0x000000210f00780c */ /* 0x000fe20003f86270 */
[----:B-1----:R-:W-:-:S04]  /*0c70*/  @!P0 IMAD.WIDE R4, R0, 0x2, R2 ;  /* 0x0000000200048825 */ /* 0x002fc800078e0202 */
[----:B------:R-:W-:Y:S01]  /*0c80*/  @!P0 IMAD.WIDE R2, R148, 0x2, R2 ;  /* 0x0000000294028825 */ /* 0x000fe200078e0202 */
[----:B---3--:R-:W-:-:S03]  /*0c90*/  SHF.R.S32.HI R28, RZ, 0x1f, R244 ;  /* 0x0000001fff1c7819 */ /* 0x008fc600000114f4 */
[----:B------:R-:W-:-:S04]  /*0ca0*/  IMAD.WIDE.U32 R6, R244, c[0x0][0x1f0], R8 ;  /* 0x00007c00f4067a25 */ /* 0x000fc800078e0008 */
[----:B------:R-:W-:Y:S01]  /*0cb0*/  IMAD R8, R28, c[0x0][0x1f0], RZ ;  /* 0x00007c001c087a24 */ /* 0x000fe200078e02ff */
[----:B------:R-:W-:-:S03]  /*0cc0*/  IADD3 R10, P3, R6, UR18, RZ ;  /* 0x00000012060a7c10 */ /* 0x000fc6000ff7e0ff */
[----:B------:R-:W-:-:S05]  /*0cd0*/  IMAD R8, R244, c[0x0][0x1f4], R8 ;  /* 0x00007d00f4087a24 */ /* 0x000fca00078e0208 */
[----:B------:R-:W-:Y:S02]  /*0ce0*/  IADD3.X R8, R7, UR16, R8, P3, !PT ;  /* 0x0000001007087c10 */ /* 0x000fe40009ffe408 */
[----:B------:R-:W-:-:S04]  /*0cf0*/  LEA R7, P3, R10, c[0x0][0x1c8], 0x1 ;  /* 0x000072000a077a11 */ /* 0x000fc800078608ff */
[----:B------:R-:W-:Y:S01]  /*0d00*/  LEA.HI.X R10, R10, c[0x0][0x1cc], R8, 0x1, P3 ;  /* 0x000073000a0a7a11 */ /* 0x000fe200018f0c08 */
[----:B------:R-:W-:Y:S01]  /*0d10*/  @!P0 IMAD.SHL.U32 R6, R136, 0x2, RZ ;  /* 0x0000000288068824 */ /* 0x000fe200078e00ff */
[----:B------:R-:W-:Y:S01]  /*0d20*/  SHFL.IDX PT, R8, R7, RZ, 0x181f ;  /* 0x00181fff07087589 */ /* 0x000fe200000e0000 */
[----:B------:R-:W-:-:S03]  /*0d30*/  IMAD.SHL.U32 R0, R19, 0x40, RZ ;  /* 0x0000004013007824 */ /* 0x000fc600078e00ff */
[----:B------:R-:W1:Y:S02]  /*0d40*/  SHFL.IDX PT, R9, R10, RZ, 0x181f ;  /* 0x00181fff0a097589 */ /* 0x000e6400000e0000 */
[----:B------:R-:W-:Y:S02]  /*0d50*/  LOP3.LUT R0, R0, 0x1c0, RZ, 0xc0, !PT ;  /* 0x000001c000007812 */ /* 0x000fe400078ec0ff */
[----:B------:R3:W-:Y:S02]  /*0d60*/  @!P0 LDGSTS.E.BYPASS.LTC128B.128 [R6+0x3100], [R2.64], !P2 ;  /* 0x0310000002068fae */ /* 0x0007e4000d101d4e */
[----:B------:R-:W-:Y:S02]  /*0d70*/  SHF.R.U32.HI R16, RZ, 0x3, R0 ;  /* 0x00000003ff107819 */ /* 0x000fe40000011600 */
[----:B------:R4:W-:Y:S01]  /*0d80*/  @!P0 LDGSTS.E.BYPASS.LTC128B.128 [R6+0x7100], [R4.64], !P1 ;  /* 0x0710000004068fae */ /* 0x0009e2000c901d4e */
[----:B------:R-:W-:Y:S02]  /*0d90*/  ISETP.GE.AND P0, PT, R148, c[0x0][0x1d4], PT ;  /* 0x0000750094007a0c */ /* 0x000fe40003f06270 */
[----:B------:R-:W-:Y:S01]  /*0da0*/  ISETP.GE.AND P3, PT, R137, c[0x0][0x1d4], PT ;  /* 0x0000750089007a0c */ /* 0x000fe20003f66270 */
[----:B--2---:R-:W-:Y:S01]  /*0db0*/  @P5 IMAD.SHL.U32 R12, R136, 0x2, RZ ;  /* 0x00000002880c5824 */ /* 0x004fe200078e00ff */
[C---:B------:R-:W-:Y:S01]  /*0dc0*/  ISETP.GE.AND P2, PT, R15.reuse, 0x41, PT ;  /* 0x000000410f00780c */ /* 0x040fe20003f46270 */
[----:B------:R-:W0:Y:S01]  /*0dd0*/  LDGDEPBAR ;  /* 0x00000000000079af */ /* 0x000e220000000000 */
[----:B------:R-:W-:Y:S01]  /*0de0*/  ISETP.GE.AND P1, PT, R15, 0x61, PT ;  /* 0x000000610f00780c */ /* 0x000fe20003f26270 */
[----:B---3--:R-:W-:-:S05]  /*0df0*/  IMAD.SHL.U32 R2, R18, 0x8, RZ ;  /* 0x0000000812027824 */ /* 0x008fca00078e00ff */
[----:B------:R-:W-:Y:S01]  /*0e00*/  LOP3.LUT R17, R0, 0x8, R2, 0xf8, !PT ;  /* 0x0000000800117812 */ /* 0x000fe200078ef802 */
[----:B------:R-:W-:Y:S01]  /*0e10*/  IMAD.SHL.U32 R2, R21, 0x40, RZ ;  /* 0x0000004015027824 */ /* 0x000fe200078e00ff */
[----:B------:R-:W-:Y:S01]  /*0e20*/  @P5 SHF.R.S32.HI R0, RZ, 0x1f, R137 ;  /* 0x0000001fff005819 */ /* 0x000fe20000011489 */
[----:B------:R-:W-:Y:S01]  /*0e30*/  IMAD.SHL.U32 R3, R23, 0x8, RZ ;  /* 0x0000000817037824 */ /* 0x000fe200078e00ff */
[----:B----4-:R-:W-:Y:S02]  /*0e40*/  SHFL.IDX PT, R6, R7, 0x1, 0x181f ;  /* 0x00381f0007067f89 */ /* 0x010fe400000e0000 */
[----:B------:R-:W-:Y:S02]  /*0e50*/  @P5 LEA.HI R0, R0, R137, RZ, 0x3 ;  /* 0x0000008900005211 */ /* 0x000fe400078f18ff */
[----:B------:R-:W-:Y:S01]  /*0e60*/  LOP3.LUT R11, R2, 0x1c0, RZ, 0xc0, !PT ;  /* 0x000001c0020b7812 */ /* 0x000fe200078ec0ff */
[----:B------:R-:W-:Y:S01]  /*0e70*/  SHFL.IDX PT, R4, R7, 0x2, 0x181f ;  /* 0x00581f0007047f89 */ /* 0x000fe200000e0000 */
[----:B------:R-:W-:-:S03]  /*0e80*/  @P5 LOP3.LUT R13, R0, 0xfffffff8, RZ, 0xc0, !PT ;  /* 0xfffffff8000d5812 */ /* 0x000fc600078ec0ff */
[----:B------:R-:W-:Y:S01]  /*0e90*/  SHFL.IDX PT, R2, R7, 0x3, 0x181f ;  /* 0x00781f0007027f89 */ /* 0x000fe200000e0000 */
[----:B------:R-:W-:-:S03]  /*0ea0*/  LOP3.LUT R14, R11, 0x8, R3, 0xf8, !PT ;  /* 0x000000080b0e7812 */ /* 0x000fc600078ef803 */
[----:B------:R-:W2:Y:S01]  /*0eb0*/  SHFL.IDX PT, R7, R10, 0x1, 0x181f ;  /* 0x00381f000a077f89 */ /* 0x000ea200000e0000 */
[----:B------:R-:W-:-:S03]  /*0ec0*/  SHF.R.U32.HI R0, RZ, 0x3, R11 ;  /* 0x00000003ff007819 */ /* 0x000fc6000001160b */
[----:B------:R-:W3:Y:S04]  /*0ed0*/  SHFL.IDX PT, R5, R10, 0x2, 0x181f ;  /* 0x00581f000a057f89 */ /* 0x000ee800000e0000 */
[----:B------:R1:W4:Y:S01]  /*0ee0*/  SHFL.IDX PT, R3, R10, 0x3, 0x181f ;  /* 0x00781f000a037f89 */ /* 0x00032200000e0000 */
[----:B------:R-:W-:Y:S02]  /*0ef0*/  LOP3.LUT R18, R14, R0, RZ, 0x3c, !PT ;  /* 0x000000000e127212 */ /* 0x000fe400078e3cff */
[----:B------:R-:W-:-:S04]  /*0f00*/  @P1 SHF.R.S32.HI R0, RZ, 0x1f, R137 ;  /* 0x0000001fff001819 */ /* 0x000fc80000011489 */
[----:B------:R-:W-:Y:S01]  /*0f10*/  @P1 LEA.HI R0, R0, R137, RZ, 0x3 ;  /* 0x0000008900001211 */ /* 0x000fe200078f18ff */
[----:B-1----:R-:W-:-:S04]  /*0f20*/  @P5 IMAD.WIDE R10, R148, 0x2, R8 ;  /* 0x00000002940a5825 */ /* 0x002fc800078e0208 */
[----:B------:R-:W-:Y:S01]  /*0f30*/  @P5 IMAD.WIDE R8, R13, 0x2, R8 ;  /* 0x000000020d085825 */ /* 0x000fe200078e0208 */
[----:B------:R1:W-:Y:S04]  /*0f40*/  @P5 LDGSTS.E.BYPASS.LTC128B.128 [R12+0x8100], [R10.64], !P0 ;  /* 0x081000000a0c5fae */ /* 0x0003e8000c101d4e */
[----:B------:R5:W-:Y:S01]  /*0f50*/  @P5 LDGSTS.E.BYPASS.LTC128B.128 [R12+0xc100], [R8.64], !P3 ;  /* 0x0c100000080c5fae */ /* 0x000be2000d901d4e */
[----:B------:R-:W-:Y:S02]  /*0f60*/  @P1 LOP3.LUT R0, R0, 0xfffffff8, RZ, 0xc0, !PT ;  /* 0xfffffff800001812 */ /* 0x000fe400078ec0ff */
[----:B------:R-:W-:Y:S01]  /*0f70*/  LOP3.LUT R20, R17, R16, RZ, 0x3c, !PT ;  /* 0x0000001011147212 */ /* 0x000fe200078e3cff */
[C---:B------:R-:W-:Y:S02]  /*0f80*/  @P4 IMAD.SHL.U32 R17, R136.reuse, 0x2, RZ ;  /* 0x0000000288114824 */ /* 0x040fe400078e00ff */
[----:B------:R-:W-:-:S02]  /*0f90*/  @P2 IMAD.SHL.U32 R16, R136, 0x2, RZ ;  /* 0x0000000288102824 */ /* 0x000fc400078e00ff */
[----:B------:R-:W-:Y:S01]  /*0fa0*/  @P1 IMAD.SHL.U32 R14, R136, 0x2, RZ ;  /* 0x00000002880e1824 */ /* 0x000fe200078e00ff */
[--C-:B-----5:R-:W-:Y:S02]  /*0fb0*/  @P4 SHF.R.S32.HI R9, RZ, 0x1f, R137.reuse ;  /* 0x0000001fff094819 */ /* 0x120fe40000011489 */
[----:B------:R-:W-:Y:S02]  /*0fc0*/  @P2 SHF.R.S32.HI R8, RZ, 0x1f, R137 ;  /* 0x0000001fff082819 */ /* 0x000fe40000011489 */
[-C--:B-1----:R-:W-:Y:S02]  /*0fd0*/  @P4 LEA.HI R10, R9, R137.reuse, RZ, 0x3 ;  /* 0x00000089090a4211 */ /* 0x082fe400078f18ff */
[----:B------:R-:W-:Y:S02]  /*0fe0*/  @P2 LEA.HI R9, R8, R137, RZ, 0x3 ;  /* 0x0000008908092211 */ /* 0x000fe400078f18ff */
[----:B------:R-:W-:Y:S02]  /*0ff0*/  @P4 LOP3.LUT R8, R10, 0xfffffff8, RZ, 0xc0, !PT ;  /* 0xfffffff80a084812 */ /* 0x000fe400078ec0ff */
[----:B------:R-:W-:Y:S01]  /*1000*/  @P2 LOP3.LUT R9, R9, 0xfffffff8, RZ, 0xc0, !PT ;  /* 0xfffffff809092812 */ /* 0x000fe200078ec0ff */
[----:B--2---:R-:W-:-:S04]  /*1010*/  @P4 IMAD.WIDE R10, R148, 0x2, R6 ;  /* 0x00000002940a4825 */ /* 0x004fc800078e0206 */
[----:B------:R-:W-:Y:S01]  /*1020*/  @P4 IMAD.WIDE R12, R8, 0x2, R6 ;  /* 0x00000002080c4825 */ /* 0x000fe200078e0206 */
[----:B------:R1:W-:Y:S03]  /*1030*/  @P4 LDGSTS.E.BYPASS.LTC128B.128 [R17+0x9100], [R10.64], !P0 ;  /* 0x091000000a114fae */ /* 0x0003e6000c101d4e */
[--C-:B---3--:R-:W-:Y:S01]  /*1040*/  @P2 IMAD.WIDE R8, R9, 0x2, R4.reuse ;  /* 0x0000000209082825 */ /* 0x108fe200078e0204 */
[----:B------:R1:W-:Y:S03]  /*1050*/  @P4 LDGSTS.E.BYPASS.LTC128B.128 [R17+0xd100], [R12.64], !P3 ;  /* 0x0d1000000c114fae */ /* 0x0003e6000d901d4e */
[----:B------:R-:W-:-:S04]  /*1060*/  @P2 IMAD.WIDE R6, R148, 0x2, R4 ;  /* 0x0000000294062825 */ /* 0x000fc800078e0204 */
[--C-:B----4-:R-:W-:Y:S01]  /*1070*/  @P1 IMAD.WIDE R4, R0, 0x2, R2.reuse ;  /* 0x0000000200041825 */ /* 0x110fe200078e0202 */
[----:B------:R2:W-:Y:S03]  /*1080*/  @P2 LDGSTS.E.BYPASS.LTC128B.128 [R16+0xa100], [R6.64], !P0 ;  /* 0x0a10000006102fae */ /* 0x0005e6000c101d4e */
[----:B------:R-:W-:Y:S01]  /*1090*/  @P1 IMAD.WIDE R2, R148, 0x2, R2 ;  /* 0x0000000294021825 */ /* 0x000fe200078e0202 */
[----:B------:R1:W-:Y:S04]  /*10a0*/  @P2 LDGSTS.E.BYPASS.LTC128B.128 [R16+0xe100], [R8.64], !P3 ;  /* 0x0e10000008102fae */ /* 0x0003e8000d901d4e */
[----:B------:R3:W-:Y:S04]  /*10b0*/  @P1 LDGSTS.E.BYPASS.LTC128B.128 [R14+0xb100], [R2.64], !P0 ;  /* 0x0b100000020e1fae */ /* 0x0007e8000c101d4e */
[----:B------:R4:W-:Y:S04]  /*10c0*/  @P1 LDGSTS.E.BYPASS.LTC128B.128 [R14+0xf100], [R4.64], !P3 ;  /* 0x0f100000040e1fae */ /* 0x0009e8000d901d4e */
[----:B------:R-:W0:Y:S01]  /*10d0*/  LDGDEPBAR ;  /* 0x00000000000079af */ /* 0x000e220000000000 */
[----:B------:R-:W-:-:S04]  /*10e0*/  LOP3.LUT P4, RZ, R19, 0x2, RZ, 0xc0, !PT ;  /* 0x0000000213ff7812 */ /* 0x000fc8000788c0ff */
[----:B------:R-:W-:Y:S01]  /*10f0*/  R2P PR, R21, 0x6 ;  /* 0x0000000615007804 */ /* 0x000fe20000000000 */
[----:B------:R-:W-:Y:S01]  /*1100*/  IMAD R0, R23, 0x200, R20 ;  /* 0x0000020017007824 */ /* 0x000fe200078e0214 */
[----:B---3--:R-:W-:Y:S01]  /*1110*/  LEA.HI R3, R24, R30, RZ, 0x5 ;  /* 0x0000001e18037211 */ /* 0x008fe200078f28ff */
[----:B----4-:R-:W-:Y:S01]  /*1120*/  IMAD.SHL.U32 R4, R22, 0x40, RZ ;  /* 0x0000004016047824 */ /* 0x010fe200078e00ff */
[----:B------:R-:W-:-:S04]  /*1130*/  DEPBAR.LE SB0, 0x1 ;  /* 0x000080400000791a */ /* 0x000fc80000000000 */
[----:B------:R-:W-:Y:S02]  /*1140*/  LOP3.LUT R4, R18, 0xfffffe00, R4, 0xf8, !PT ;  /* 0xfffffe0012047812 */ /* 0x000fe400078ef804 */
[----:B------:R-:W-:Y:S01]  /*1150*/  SHF.R.S32.HI R180, RZ, 0x5, R3 ;  /* 0x00000005ffb47819 */ /* 0x000fe20000011403 */
[----:B------:R-:W-:Y:S02]  /*1160*/  IMAD.MOV.U32 R5, RZ, RZ, 0x10 ;  /* 0x00000010ff057424 */ /* 0x000fe400078e00ff */
[----:B--2---:R-:W-:Y:S02]  /*1170*/  IMAD.MOV.U32 R6, RZ, RZ, 0x20 ;  /* 0x00000020ff067424 */ /* 0x004fe400078e00ff */
[----:B------:R-:W-:Y:S01]  /*1180*/  IMAD R180, R180, 0x400, R4 ;  /* 0x00000400b4b47824 */ /* 0x000fe200078e0204 */
[----:B------:R-:W-:Y:S01]  /*1190*/  SEL R5, R5, 0xfffffff0, !P1 ;  /* 0xfffffff005057807 */ /* 0x000fe20004800000 */
[----:B------:R-:W-:Y:S01]  /*11a0*/  IMAD.SHL.U32 R216, R0, 0x2, RZ ;  /* 0x0000000200d87824 */ /* 0x000fe200078e00ff */
[----:B------:R-:W-:Y:S01]  /*11b0*/  BAR.SYNC.DEFER_BLOCKING 0x0 ;  /* 0x0000000000007b1d */ /* 0x000fe20000010000 */
[----:B------:R-:W-:Y:S01]  /*11c0*/  IMAD.SHL.U32 R180, R180, 0x2, RZ ;  /* 0x00000002b4b47824 */ /* 0x000fe200078e00ff */
[----:B------:R-:W-:-:S03]  /*11d0*/  SEL R0, R6, 0xffffffe0, !P2 ;  /* 0xffffffe006007807 */ /* 0x000fc60005000000 */
[--C-:B------:R-:W-:Y:S02]  /*11e0*/  IMAD R184, R5, 0x2, R180.reuse ;  /* 0x0000000205b87824 */ /* 0x100fe400078e02b4 */
[C---:B------:R-:W-:Y:S02]  /*11f0*/  IMAD R192, R0.reuse, 0x2, R180 ;  /* 0x0000000200c07824 */ /* 0x040fe400078e02b4 */
[----:B------:R-:W-:Y:S01]  /*1200*/  IMAD R208, R0, 0x2, R184 ;  /* 0x0000000200d07824 */ /* 0x000fe200078e02b8 */
[----:B------:R1:W2:Y:S04]  /*1210*/  LDSM.16.M88.4 R140, [R180+0x100] ;  /* 0x00010000b48c783b */ /* 0x0002a80000000200 */
[----:B------:R1:W3:Y:S04]  /*1220*/  LDSM.16.M88.4 R144, [R184+0x100] ;  /* 0x00010000b890783b */ /* 0x0002e80000000200 */
[----:B------:R1:W4:Y:S04]  /*1230*/  LDSM.16.M88.4 R172, [R192+0x100] ;  /* 0x00010000c0ac783b */ /* 0x0003280000000200 */
[----:B------:R1:W1:Y:S04]  /*1240*/  LDSM.16.M88.4 R176, [R208+0x100] ;  /* 0x00010000d0b0783b */ /* 0x0002680000000200 */
[----:B------:R-:W1:Y:S04]  /*1250*/  LDSM.16.M88.4 R180, [R180+0x4100] ;  /* 0x00410000b4b4783b */ /* 0x000e680000000200 */
[----:B------:R-:W1:Y:S04]  /*1260*/  LDSM.16.M88.4 R184, [R184+0x4100] ;  /* 0x00410000b8b8783b */ /* 0x000e680000000200 */
[----:B------:R-:W1:Y:S04]  /*1270*/  LDSM.16.M88.4 R192, [R192+0x4100] ;  /* 0x00410000c0c0783b */ /* 0x000e680000000200 */
[----:B------:R-:W1:Y:S04]  /*1280*/  LDSM.16.M88.4 R208, [R208+0x4100] ;  /* 0x00410000d0d0783b */ /* 0x000e680000000200 */
[----:B------:R-:W-:Y:S06]  /*1290*/  BAR.SYNC.DEFER_BLOCKING 0x0 ;  /* 0x0000000000007b1d */ /* 0x000fec0000010000 */
[----:B------:R1:W-:Y:S04]  /*12a0*/  STL [R1+0x4], R137 ;  /* 0x0000048901007387 */ /* 0x0003e80000100800 */
[----:B------:R1:W-:Y:S01]  /*12b0*/  STL [R1+0x10], R136 ;  /* 0x0000108801007387 */ /* 0x0003e20000100800 */
[----:B------:R-:W-:Y:S01]  /*12c0*/  PLOP3.LUT P1, PT, PT, PT, UP0, 0x80, 0x0 ;  /* 0x000000000000781c */ /* 0x000fe20003f2f008 */
[----:B------:R-:W-:-:S04]  /*12d0*/  DEPBAR.LE SB0, 0x0 ;  /* 0x000080000000791a */ /* 0x000fc80000000000 */
[----:B------:R-:W-:Y:S01]  /*12e0*/  BAR.SYNC.DEFER_BLOCKING 0x0 ;  /* 0x0000000000007b1d */ /* 0x000fe20000010000 */
[C---:B------:R-:W-:Y:S01]  /*12f0*/  IADD3 R2, R216.reuse, 0x8100, RZ ;  /* 0x00008100d8027810 */ /* 0x040fe20007ffe0ff */
[----:B------:R-:W-:Y:S02]  /*1300*/  UIMAD.WIDE.U32 UR20, UR9, UR4, URZ ;  /* 0x00000004091472a5 */ /* 0x000fe4000f8e003f */
[----:B------:R-:W-:Y:S01]  /*1310*/  UIMAD UR4, UR7, UR4, URZ ;  /* 0x00000004070472a4 */ /* 0x000fe2000f8e023f */
[----:B------:R-:W-:Y:S02]  /*1320*/  IADD3 R223, R216, 0x8120, RZ ;  /* 0x00008120d8df7810 */ /* 0x000fe40007ffe0ff */
[----:B------:R-:W-:Y:S01]  /*1330*/  @P4 IADD3 R223, R2, -0x20, RZ ;  /* 0xffffffe002df4810 */ /* 0x000fe20007ffe0ff */
[----:B------:R-:W-:Y:S01]  /*1340*/  UIMAD UR4, UR9, UR5, UR4 ;  /* 0x00000005090472a4 */ /* 0x000fe2000f8e0204 */
[----:B------:R-:W-:Y:S02]  /*1350*/  LOP3.LUT R2, R3, 0xffffffe0, RZ, 0xc0, !PT ;  /* 0xffffffe003027812 */ /* 0x000fe400078ec0ff */
[----:B------:R-:W-:Y:S01]  /*1360*/  LOP3.LUT P2, RZ, R19, 0x4, RZ, 0xc0, !PT ;  /* 0x0000000413ff7812 */ /* 0x000fe2000784c0ff */
[----:B------:R-:W-:Y:S01]  /*1370*/  UIADD3 UR4, UR21, UR4, URZ ;  /* 0x0000000415047290 */ /* 0x000fe2000fffe03f */
[----:B------:R-:W-:Y:S01]  /*1380*/  ISETP.GT.AND P6, PT, R138, 0x7f, PT ;  /* 0x0000007f8a00780c */ /* 0x000fe20003fc4270 */
[----:B------:R-:W-:Y:S01]  /*1390*/  IMAD.IADD R132, R30, 0x1, -R2 ;  /* 0x000000011e847824 */ /* 0x000fe200078e0a02 */
[----:B------:R-:W-:-:S02]  /*13a0*/  SEL R2, R6, 0xffffffe0, !P2 ;  /* 0xffffffe006027807 */ /* 0x000fc40005000000 */
[----:B------:R-:W-:Y:S02]  /*13b0*/  SEL R135, RZ, 0x10, P3 ;  /* 0x00000010ff877807 */ /* 0x000fe40001800000 */
[C---:B------:R-:W-:Y:S02]  /*13c0*/  IADD3 R238, R223.reuse, 0x800, RZ ;  /* 0x00000800dfee7810 */ /* 0x040fe40007ffe0ff */
[C---:B------:R-:W-:Y:S01]  /*13d0*/  IADD3 R237, R223.reuse, 0x1000, RZ ;  /* 0x00001000dfed7810 */ /* 0x040fe20007ffe0ff */
[----:B------:R1:W1:Y:S01]  /*13e0*/  LDSM.16.M88.4 R24, [R216+0x8100] ;  /* 0x00810000d818783b */ /* 0x0002620000000200 */
[----:B------:R-:W-:-:S03]  /*13f0*/  IADD3 R236, R223, 0x1800, RZ ;  /* 0x00001800dfec7810 */ /* 0x000fc60007ffe0ff */
        /* <DEDUP_REMOVED lines=8> */
[----:B------:R1:W1:Y:S04]  /*1480*/  LDSM.16.M88.4 R76, [R216+0xa900] ;  /* 0x00a90000d84c783b */ /* 0x0002680000000200 */
[----:B------:R1:W1:Y:S04]  /*1490*/  LDSM.16.M88.4 R84, [R216+0xb100] ;  /* 0x00b10000d854783b */ /* 0x0002680000000200 */
[----:B------:R1:W1:Y:S04]  /*14a0*/  LDSM.16.M88.4 R88, [R216+0xb900] ;  /* 0x00b90000d858783b */ /* 0x0002680000000200 */
[----:B------:R1:W1:Y:S04]  /*14b0*/  LDSM.16.M88.4 R64, [R223] ;  /* 0x00000000df40783b */ /* 0x0002680000000200 */
[----:B------:R1:W1:Y:S04]  /*14c0*/  LDSM.16.M88.4 R56, [R223+0x800] ;  /* 0x00080000df38783b */ /* 0x0002680000000200 */
[----:B------:R1:W1:Y:S04]  /*14d0*/  LDSM.16.M88.4 R80, [R223+0x1000] ;  /* 0x00100000df50783b */ /* 0x0002680000000200 */
[----:B------:R1:W1:Y:S04]  /*14e0*/  LDSM.16.M88.4 R92, [R223+0x1800] ;  /* 0x00180000df5c783b */ /* 0x0002680000000200 */
[----:B------:R1:W1:Y:S04]  /*14f0*/  LDSM.16.M88.4 R128, [R223+0x2000] ;  /* 0x00200000df80783b */ /* 0x0002680000000200 */
[----:B------:R1:W1:Y:S04]  /*1500*/  LDSM.16.M88.4 R96, [R223+0x2800] ;  /* 0x00280000df60783b */ /* 0x0002680000000200 */
[----:B------:R1:W1:Y:S04]  /*1510*/  LDSM.16.M88.4 R116, [R223+0x3000] ;  /* 0x00300000df74783b */ /* 0x0002680000000200 */
[----:B------:R1:W1:Y:S01]  /*1520*/  LDSM.16.M88.4 R108, [R223+0x3800] ;  /* 0x00380000df6c783b */ /* 0x0002620000000200 */
[----:B------:R-:W-:Y:S05]  /*1530*/  @!P1 BRA `(.L_x_0) ;  /* 0x000003b000009947 */ /* 0x000fea0003800000 */
[----:B--234-:R-:W-:Y:S01]  /*1540*/  IMAD R3, R29, c[0x0][0x208], RZ ;  /* 0x000082001d037a24 */ /* 0x01cfe200078e02ff */
[----:B------:R-:W-:Y:S01]  /*1550*/  ISETP.GE.AND P4, PT, R148, c[0x0][0x1d4], PT ;  /* 0x0000750094007a0c */ /* 0x000fe20003f86270 */
[----:B------:R-:W-:Y:S01]  /*1560*/  IMAD.WIDE.U32 R6, R245, c[0x0][0x208], RZ ;  /* 0x00008200f5067a25 */ /* 0x000fe200078e00ff */
[----:B------:R-:W-:-:S02]  /*1570*/  ISETP.GE.AND P2, PT, R137, c[0x0][0x1d4], PT ;  /* 0x0000750089007a0c */ /* 0x000fc40003f46270 */
[----:B------:R-:W-:Y:S01]  /*1580*/  ISETP.LT.OR P5, PT, R15, 0x1, P4 ;  /* 0x000000010f00780c */ /* 0x000fe200027a1670 */
[----:B------:R-:W-:Y:S02]  /*1590*/  IMAD R3, R245, c[0x0][0x20c], R3 ;  /* 0x00008300f5037a24 */ /* 0x000fe400078e0203 */
[----:B------:R-:W-:-:S04]  /*15a0*/  IMAD.WIDE R18, R148, 0x2, RZ ;  /* 0x0000000294127825 */ /* 0x000fc800078e02ff */
[----:B------:R-:W-:Y:S02]  /*15b0*/  IMAD.IADD R7, R7, 0x1, R3 ;  /* 0x0000000107077824 */ /* 0x000fe400078e0203 */
[----:B------:R-:W-:Y:S02]  /*15c0*/  IMAD R3, R28, c[0x0][0x218], RZ ;  /* 0x000086001c037a24 */ /* 0x000fe400078e02ff */
[----:B------:R-:W-:-:S04]  /*15d0*/  IMAD.WIDE.U32 R6, R244, c[0x0][0x218], R6 ;  /* 0x00008600f4067a25 */ /* 0x000fc800078e0006 */
[----:B-1----:R-:W-:Y:S01]  /*15e0*/  IMAD R8, R244, c[0x0][0x21c], R3 ;  /* 0x00008700f4087a24 */ /* 0x002fe200078e0203 */
[----:B------:R-:W-:-:S04]  /*15f0*/  IADD3 R3, P1, R6, UR20, RZ ;  /* 0x0000001406037c10 */ /* 0x000fc8000ff3e0ff */
[----:B------:R-:W-:Y:S02]  /*1600*/  IADD3.X R6, R7, UR4, R8, P1, !PT ;  /* 0x0000000407067c10 */ /* 0x000fe40008ffe408 */
[----:B------:R-:W-:-:S04]  /*1610*/  LEA R9, P1, R3, c[0x0][0x1f8], 0x1 ;  /* 0x00007e0003097a11 */ /* 0x000fc800078208ff */
[----:B------:R-:W-:Y:S01]  /*1620*/  LEA.HI.X R8, R3, c[0x0][0x1fc], R6, 0x1, P1 ;  /* 0x00007f0003087a11 */ /* 0x000fe200008f0c06 */
[----:B------:R-:W1:Y:S01]  /*1630*/  SHFL.IDX PT, R12, R9, RZ, 0x181f ;  /* 0x00181fff090c7589 */ /* 0x000e6200000e0000 */
[----:B------:R-:W-:-:S03]  /*1640*/  SHF.R.S32.HI R3, RZ, 0x1f, R137 ;  /* 0x0000001fff037819 */ /* 0x000fc60000011489 */
[----:B------:R-:W2:Y:S01]  /*1650*/  SHFL.IDX PT, R13, R8, RZ, 0x181f ;  /* 0x00181fff080d7589 */ /* 0x000ea200000e0000 */
[----:B------:R-:W-:-:S03]  /*1660*/  LEA.HI R3, R3, R137, RZ, 0x3 ;  /* 0x0000008903037211 */ /* 0x000fc600078f18ff */
[----:B------:R-:W3:Y:S01]  /*1670*/  SHFL.IDX PT, R14, R9, 0x1, 0x181f ;  /* 0x00381f00090e7f89 */ /* 0x000ee200000e0000 */
[----:B------:R-:W-:Y:S01]  /*1680*/  LOP3.LUT R6, R3, 0xfffffff8, RZ, 0xc0, !PT ;  /* 0xfffffff803067812 */ /* 0x000fe200078ec0ff */
[----:B------:R-:W-:Y:S02]  /*1690*/  IMAD.SHL.U32 R3, R136, 0x2, RZ ;  /* 0x0000000288037824 */ /* 0x000fe400078e00ff */
[----:B------:R-:W4:Y:S02]  /*16a0*/  SHFL.IDX PT, R17, R8, 0x1, 0x181f ;  /* 0x00381f0008117f89 */ /* 0x000f2400000e0000 */
[----:B------:R-:W-:Y:S02]  /*16b0*/  IMAD.WIDE R6, R6, 0x2, RZ ;  /* 0x0000000206067825 */ /* 0x000fe400078e02ff */
[----:B------:R-:W-:Y:S01]  /*16c0*/  SHFL.IDX PT, R16, R8, 0x2, 0x181f ;  /* 0x00581f0008107f89 */ /* 0x000fe200000e0000 */
[----:B-1----:R-:W-:-:S05]  /*16d0*/  IADD3 R10, P1, R12, R18, RZ ;  /* 0x000000120c0a7210 */ /* 0x002fca0007f3e0ff */
[----:B--2---:R-:W-:Y:S01]  /*16e0*/  IMAD.X R11, R13, 0x1, R19, P1 ;  /* 0x000000010d0b7824 */ /* 0x004fe200008e0613 */
[----:B------:R-:W-:-:S04]  /*16f0*/  ISETP.LT.OR P1, PT, R15, 0x1, P2 ;  /* 0x000000010f00780c */ /* 0x000fc80001721670 */
[----:B------:R1:W-:Y:S02]  /*1700*/  LDGSTS.E.BYPASS.LTC128B.128 [R3+0x100], [R10.64], !P5 ;  /* 0x001000000a037fae */ /* 0x0003e4000e901d4e */
[----:B-1----:R-:W-:Y:S02]  /*1710*/  IADD3 R10, P5, R12, R6, RZ ;  /* 0x000000060c0a7210 */ /* 0x002fe40007fbe0ff */
[----:B------:R-:W1:Y:S03]  /*1720*/  SHFL.IDX PT, R12, R9, 0x2, 0x181f ;  /* 0x00581f00090c7f89 */ /* 0x000e6600000e0000 */
[----:B------:R-:W-:Y:S01]  /*1730*/  IMAD.X R11, R13, 0x1, R7, P5 ;  /* 0x000000010d0b7824 */ /* 0x000fe200028e0607 */
[----:B------:R-:W-:Y:S01]  /*1740*/  ISETP.LT.OR P5, PT, R15, 0x21, P4 ;  /* 0x000000210f00780c */ /* 0x000fe200027a1670 */
[----:B------:R-:W2:Y:S04]  /*1750*/  SHFL.IDX PT, R13, R9, 0x3, 0x181f ;  /* 0x00781f00090d7f89 */ /* 0x000ea800000e0000 */
[----:B------:R3:W-:Y:S02]  /*1760*/  LDGSTS.E.BYPASS.LTC128B.128 [R3+0x4100], [R10.64], !P1 ;  /* 0x041000000a037fae */ /* 0x0007e4000c901d4e */
[----:B---3--:R-:W-:-:S05]  /*1770*/  IADD3 R10, P1, R18, R14, RZ ;  /* 0x0000000e120a7210 */ /* 0x008fca0007f3e0ff */
[----:B----4-:R-:W-:Y:S01]  /*1780*/  IMAD.X R11, R19, 0x1, R17, P1 ;  /* 0x00000001130b7824 */ /* 0x010fe200008e0611 */
[----:B------:R-:W-:-:S04]  /*1790*/  ISETP.LT.OR P1, PT, R15, 0x21, P2 ;  /* 0x000000210f00780c */ /* 0x000fc80001721670 */
[----:B------:R3:W-:Y:S02]  /*17a0*/  LDGSTS.E.BYPASS.LTC128B.128 [R3+0x1100], [R10.64], !P5 ;  /* 0x011000000a037fae */ /* 0x0007e4000e901d4e */
[----:B---3--:R-:W-:Y:S02]  /*17b0*/  IADD3 R10, P5, R6, R14, RZ ;  /* 0x0000000e060a7210 */ /* 0x008fe40007fbe0ff */
[----:B------:R1:W3:Y:S03]  /*17c0*/  SHFL.IDX PT, R14, R8, 0x3, 0x181f ;  /* 0x00781f00080e7f89 */ /* 0x0002e600000e0000 */
[----:B------:R-:W-:Y:S01]  /*17d0*/  IMAD.X R11, R7, 0x1, R17, P5 ;  /* 0x00000001070b7824 */ /* 0x000fe200028e0611 */
[C---:B------:R-:W-:Y:S02]  /*17e0*/  ISETP.LT.OR P5, PT, R15.reuse, 0x41, P4 ;  /* 0x000000410f00780c */ /* 0x040fe400027a1670 */
[----:B------:R-:W-:-:S02]  /*17f0*/  ISETP.LT.OR P4, PT, R15, 0x61, P4 ;  /* 0x000000610f00780c */ /* 0x000fc40002781670 */
[----:B------:R4:W-:Y:S01]  /*1800*/  LDGSTS.E.BYPASS.LTC128B.128 [R3+0x5100], [R10.64], !P1 ;  /* 0x051000000a037fae */ /* 0x0009e2000c901d4e */
[----:B-1----:R-:W-:-:S05]  /*1810*/  IADD3 R8, P1, R18, R12, RZ ;  /* 0x0000000c12087210 */ /* 0x002fca0007f3e0ff */
[----:B------:R-:W-:-:S05]  /*1820*/  IMAD.X R9, R19, 0x1, R16, P1 ;  /* 0x0000000113097824 */ /* 0x000fca00008e0610 */
[----:B------:R2:W-:Y:S01]  /*1830*/  LDGSTS.E.BYPASS.LTC128B.128 [R3+0x2100], [R8.64], !P5 ;  /* 0x0210000008037fae */ /* 0x0005e2000e901d4e */
[C---:B------:R-:W-:Y:S02]  /*1840*/  ISETP.LT.OR P5, PT, R15.reuse, 0x41, P2 ;  /* 0x000000410f00780c */ /* 0x040fe400017a1670 */
[----:B----4-:R-:W-:Y:S02]  /*1850*/  IADD3 R10, P1, R6, R12, RZ ;  /* 0x0000000c060a7210 */ /* 0x010fe40007f3e0ff */
[----:B------:R-:W-:-:S03]  /*1860*/  ISETP.LT.OR P2, PT, R15, 0x61, P2 ;  /* 0x000000610f00780c */ /* 0x000fc60001741670 */
[----:B------:R-:W-:-:S06]  /*1870*/  IMAD.X R11, R7, 0x1, R16, P1 ;  /* 0x00000001070b7824 */ /* 0x000fcc00008e0610 */
[----:B------:R1:W-:Y:S01]  /*1880*/  LDGSTS.E.BYPASS.LTC128B.128 [R3+0x6100], [R10.64], !P5 ;  /* 0x061000000a037fae */ /* 0x0003e2000e901d4e */
[----:B--2---:R-:W-:-:S05]  /*1890*/  IADD3 R8, P1, R18, R13, RZ ;  /* 0x0000000d12087210 */ /* 0x004fca0007f3e0ff */
[----:B---3--:R-:W-:Y:S01]  /*18a0*/  IMAD.X R9, R19, 0x1, R14, P1 ;  /* 0x0000000113097824 */ /* 0x008fe200008e060e */
[----:B------:R-:W-:-:S04]  /*18b0*/  IADD3 R6, P1, R6, R13, RZ ;  /* 0x0000000d06067210 */ /* 0x000fc80007f3e0ff */
[----:B------:R1:W-:Y:S01]  /*18c0*/  LDGSTS.E.BYPASS.LTC128B.128 [R3+0x3100], [R8.64], !P4 ;  /* 0x0310000008037fae */ /* 0x0003e2000e101d4e */
[----:B------:R-:W-:-:S05]  /*18d0*/  IMAD.X R7, R7, 0x1, R14, P1 ;  /* 0x0000000107077824 */ /* 0x000fca00008e060e */
[----:B------:R1:W-:Y:S03]  /*18e0*/  LDGSTS.E.BYPASS.LTC128B.128 [R3+0x7100], [R6.64], !P2 ;  /* 0x0710000006037fae */ /* 0x0003e6000d101d4e */
.L_x_0:
[C---:B-1234-:R-:W-:Y:S01]  /*18f0*/  HMMA.16816.F32 R28, R140.reuse, R24, RZ ;  /* 0x000000188c1c723c */ /* 0x05efe200000018ff */
[C---:B------:R-:W-:Y:S01]  /*1900*/  LEA R222, R2.reuse, R216, 0x1 ;  /* 0x000000d802de7211 */ /* 0x040fe200078e08ff */
[----:B------:R-:W0:Y:S01]  /*1910*/  LDGDEPBAR ;  /* 0x00000000000079af */ /* 0x000e220000000000 */
[----:B------:R-:W-:Y:S01]  /*1920*/  LEA R219, R2, R223, 0x1 ;  /* 0x000000df02db7211 */ /* 0x000fe200078e08ff */
[----:B------:R-:W-:Y:S01]  /*1930*/  UISETP.GE.AND UP0, UPT, UR10, 0x81, UPT ;  /* 0x000000810a00788c */ /* 0x000fe2000bf06270 */
[C---:B------:R-:W-:Y:S01]  /*1940*/  IADD3 R231, R223.reuse, 0x4000, RZ ;  /* 0x00004000dfe77810 */ /* 0x040fe20007ffe0ff */
[----:B------:R-:W-:Y:S01]  /*1950*/  LDSM.16.M88.4 R48, [R222+0x8100] ;  /* 0x00810000de30783b */ /* 0x000fe20000000200 */
[C---:B------:R-:W-:Y:S01]  /*1960*/  IADD3 R230, R223.reuse, 0x4800, RZ ;  /* 0x00004800dfe67810 */ /* 0x040fe20007ffe0ff */
[----:B------:R-:W-:Y:S01]  /*1970*/  HMMA.16816.F32 R24, R140, R26, RZ ;  /* 0x0000001a8c18723c */ /* 0x000fe200000018ff */
[----:B------:R-:W-:Y:S02]  /*1980*/  IADD3 R229, R223, 0x5000, RZ ;  /* 0x00005000dfe57810 */ /* 0x000fe40007ffe0ff */
[----:B------:R-:W-:-:S02]  /*1990*/  PLOP3.LUT P1, PT, PT, PT, UP0, 0x40, 0x0 ;  /* 0x000000000000781c */ /* 0x000fc40003f2e808 */
[C---:B------:R-:W-:Y:S02]  /*19a0*/  IADD3 R228, R223.reuse, 0x5800, RZ ;  /* 0x00005800dfe47810 */ /* 0x040fe40007ffe0ff */
[C---:B------:R-:W-:Y:S01]  /*19b0*/  IADD3 R227, R223.reuse, 0x6000, RZ ;  /* 0x00006000dfe37810 */ /* 0x040fe20007ffe0ff */
[----:B------:R-:W-:Y:S01]  /*19c0*/  HMMA.16816.F32 R20, R140, R32, RZ ;  /* 0x000000208c14723c */ /* 0x000fe200000018ff */
[C---:B------:R-:W-:Y:S02]  /*19d0*/  IADD3 R226, R223.reuse, 0x6800, RZ ;  /* 0x00006800dfe27810 */ /* 0x040fe40007ffe0ff */
[C---:B------:R-:W-:Y:S02]  /*19e0*/  IADD3 R225, R223.reuse, 0x7000, RZ ;  /* 0x00007000dfe17810 */ /* 0x040fe40007ffe0ff */
[----:B------:R-:W-:-:S03]  /*19f0*/  IADD3 R224, R223, 0x7800, RZ ;  /* 0x00007800dfe07810 */ /* 0x000fc60007ffe0ff */
[C---:B------:R-:W-:Y:S08]  /*1a00*/  HMMA.16816.F32 R12, R140.reuse, R36, RZ ;  /* 0x000000248c0c723c */ /* 0x040ff000000018ff */
[C---:B------:R-:W-:Y:S08]  /*1a10*/  HMMA.16816.F32 R8, R140.reuse, R38, RZ ;  /* 0x000000268c08723c */ /* 0x040ff000000018ff */
[----:B------:R-:W-:Y:S08]  /*1a20*/  HMMA.16816.F32 R16, R140, R34, RZ ;  /* 0x000000228c10723c */ /* 0x000ff000000018ff */
[----:B------:R-:W-:Y:S08]  /*1a30*/  HMMA.16816.F32 R68, R144, R64, R28 ;  /* 0x000000409044723c */ /* 0x000ff0000000181c */
[----:B------:R-:W-:Y:S08]  /*1a40*/  HMMA.16816.F32 R36, R140, R52, RZ ;  /* 0x000000348c24723c */ /* 0x000ff000000018ff */
[----:B------:R-:W-:Y:S08]  /*1a50*/  HMMA.16816.F32 R64, R144, R66, R24 ;  /* 0x000000429040723c */ /* 0x000ff00000001818 */
[C---:B------:R-:W-:Y:S08]  /*1a60*/  HMMA.16816.F32 R44, R140.reuse, R40, RZ ;  /* 0x000000288c2c723c */ /* 0x040ff000000018ff */
[----:B------:R-:W-:Y:S01]  /*1a70*/  HMMA.16816.F32 R32, R140, R54, RZ ;  /* 0x000000368c20723c */ /* 0x000fe200000018ff */
[----:B------:R-:W1:Y:S07]  /*1a80*/  LDSM.16.M88.4 R52, [R222+0x8900] ;  /* 0x00890000de34783b */ /* 0x000e6e0000000200 */
[C---:B------:R-:W-:Y:S08]  /*1a90*/  HMMA.16816.F32 R60, R144.reuse, R56, R20 ;  /* 0x00000038903c723c */ /* 0x040ff00000001814 */
[----:B------:R-:W-:Y:S08]  /*1aa0*/  HMMA.16816.F32 R72, R144, R80, R12 ;  /* 0x000000509048723c */ /* 0x000ff0000000180c */
[C---:B------:R-:W-:Y:S08]  /*1ab0*/  HMMA.16816.F32 R24, R140.reuse, R78, RZ ;  /* 0x0000004e8c18723c */ /* 0x040ff000000018ff */
[C---:B------:R-:W-:Y:S08]  /*1ac0*/  HMMA.16816.F32 R20, R140.reuse, R84, RZ ;  /* 0x000000548c14723c */ /* 0x040ff000000018ff */
[----:B------:R-:W-:Y:S08]  /*1ad0*/  HMMA.16816.F32 R12, R140, R88, RZ ;  /* 0x000000588c0c723c */ /* 0x000ff000000018ff */
[C---:B------:R-:W-:Y:S08]  /*1ae0*/  HMMA.16816.F32 R80, R144.reuse, R82, R8 ;  /* 0x000000529050723c */ /* 0x040ff00000001808 */
[----:B------:R-:W-:Y:S08]  /*1af0*/  HMMA.16816.F32 R56, R144, R58, R16 ;  /* 0x0000003a9038723c */ /* 0x000ff00000001810 */
[C---:B------:R-:W-:Y:S08]  /*1b00*/  HMMA.16816.F32 R40, R140.reuse, R42, RZ ;  /* 0x0000002a8c28723c */ /* 0x040ff000000018ff */
[C---:B------:R-:W-:Y:S08]  /*1b10*/  HMMA.16816.F32 R8, R140.reuse, R90, RZ ;  /* 0x0000005a8c08723c */ /* 0x040ff000000018ff */
[C---:B------:R-:W-:Y:S01]  /*1b20*/  HMMA.16816.F32 R28, R140.reuse, R76, RZ ;  /* 0x0000004c8c1c723c */ /* 0x040fe200000018ff */
[----:B------:R-:W-:Y:S07]  /*1b30*/  LDSM.16.M88.4 R76, [R219+0x800] ;  /* 0x00080000db4c783b */ /* 0x000fee0000000200 */
[----:B------:R-:W-:Y:S08]  /*1b40*/  HMMA.16816.F32 R16, R140, R86, RZ ;  /* 0x000000568c10723c */ /* 0x000ff000000018ff */
[C---:B------:R-:W-:Y:S08]  /*1b50*/  HMMA.16816.F32 R36, R144.reuse, R128, R36 ;  /* 0x000000809024723c */ /* 0x040ff00000001824 */
[C---:B------:R-:W-:Y:S01]  /*1b60*/  HMMA.16816.F32 R88, R144.reuse, R92, R44 ;  /* 0x0000005c9058723c */ /* 0x040fe2000000182c */
[----:B------:R-:W2:Y:S07]  /*1b70*/  LDSM.16.M88.4 R44, [R222+0x9100] ;  /* 0x00910000de2c783b */ /* 0x000eae0000000200 */
[C---:B------:R-:W-:Y:S08]  /*1b80*/  HMMA.16816.F32 R128, R144.reuse, R130, R32 ;  /* 0x000000829080723c */ /* 0x040ff00000001820 */
[C---:B------:R-:W-:Y:S01]  /*1b90*/  HMMA.16816.F32 R32, R144.reuse, R98, R24 ;  /* 0x000000629020723c */ /* 0x040fe20000001818 */
[----:B------:R-:W3:Y:S07]  /*1ba0*/  LDSM.16.M88.4 R24, [R222+0x9900] ;  /* 0x00990000de18783b */ /* 0x000eee0000000200 */
[C---:B------:R-:W-:Y:S01]  /*1bb0*/  HMMA.16816.F32 R120, R144.reuse, R116, R20 ;  /* 0x000000749078723c */ /* 0x040fe20000001814 */
[----:B------:R-:W4:Y:S07]  /*1bc0*/  LDSM.16.M88.4 R20, [R222+0xa100] ;  /* 0x00a10000de14783b */ /* 0x000f2e0000000200 */
[C---:B------:R-:W-:Y:S01]  /*1bd0*/  HMMA.16816.F32 R112, R144.reuse, R108, R12 ;  /* 0x0000006c9070723c */ /* 0x040fe2000000180c */
[----:B------:R-:W5:Y:S07]  /*1be0*/  LDSM.16.M88.4 R12, [R222+0xb100] ;  /* 0x00b10000de0c783b */ /* 0x000f6e0000000200 */
[C---:B------:R-:W-:Y:S08]  /*1bf0*/  HMMA.16816.F32 R40, R144.reuse, R94, R40 ;  /* 0x0000005e9028723c */ /* 0x040ff00000001828 */
[C---:B------:R-:W-:Y:S01]  /*1c00*/  HMMA.16816.F32 R108, R144.reuse, R110, R8 ;  /* 0x0000006e906c723c */ /* 0x040fe20000001808 */
[----:B------:R-:W2:Y:S07]  /*1c10*/  LDSM.16.M88.4 R8, [R222+0xb900] ;  /* 0x00b90000de08783b */ /* 0x000eae0000000200 */
[C---:B------:R-:W-:Y:S01]  /*1c20*/  HMMA.16816.F32 R124, R144.reuse, R96, R28 ;  /* 0x00000060907c723c */ /* 0x040fe2000000181c */
[----:B------:R-:W3:Y:S07]  /*1c30*/  LDSM.16.M88.4 R28, [R219] ;  /* 0x00000000db1c783b */ /* 0x000eee0000000200 */
[----:B------:R-:W-:Y:S01]  /*1c40*/  HMMA.16816.F32 R116, R144, R118, R16 ;  /* 0x000000769074723c */ /* 0x000fe20000001810 */
[----:B------:R-:W4:Y:S07]  /*1c50*/  LDSM.16.M88.4 R16, [R222+0xa900] ;  /* 0x00a90000de10783b */ /* 0x000f2e0000000200 */
[C---:B-1----:R-:W-:Y:S01]  /*1c60*/  HMMA.16816.F32 R92, R172.reuse, R54, R56 ;  /* 0x00000036ac5c723c */ /* 0x042fe20000001838 */
[----:B------:R-:W1:Y:S07]  /*1c70*/  LDSM.16.M88.4 R56, [R219+0x2000] ;  /* 0x00200000db38783b */ /* 0x000e6e0000000200 */
[C---:B------:R-:W-:Y:S08]  /*1c80*/  HMMA.16816.F32 R104, R172.reuse, R48, R68 ;  /* 0x00000030ac68723c */ /* 0x040ff00000001844 */
[C---:B------:R-:W-:Y:S01]  /*1c90*/  HMMA.16816.F32 R96, R172.reuse, R50, R64 ;  /* 0x00000032ac60723c */ /* 0x040fe20000001840 */
[----:B------:R-:W-:Y:S07]  /*1ca0*/  LDSM.16.M88.4 R64, [R219+0x1000] ;  /* 0x00100000db40783b */ /* 0x000fee0000000200 */
[C---:B--2---:R-:W-:Y:S08]  /*1cb0*/  HMMA.16816.F32 R84, R172.reuse, R44, R72 ;  /* 0x0000002cac54723c */ /* 0x044ff00000001848 */
[C---:B---3--:R-:W-:Y:S08]  /*1cc0*/  HMMA.16816.F32 R72, R172.reuse, R24, R88 ;  /* 0x00000018ac48723c */ /* 0x048ff00000001858 */
[C---:B------:R-:W-:Y:S08]  /*1cd0*/  HMMA.16816.F32 R48, R172.reuse, R26, R40 ;  /* 0x0000001aac30723c */ /* 0x040ff00000001828 */
[C---:B----4-:R-:W-:Y:S08]  /*1ce0*/  HMMA.16816.F32 R40, R172.reuse, R22, R128 ;  /* 0x00000016ac28723c */ /* 0x050ff00000001880 */
[C---:B-----5:R-:W-:Y:S08]  /*1cf0*/  HMMA.16816.F32 R68, R172.reuse, R12, R120 ;  /* 0x0000000cac44723c */ /* 0x060ff00000001878 */
[C---:B------:R-:W-:Y:S01]  /*1d00*/  HMMA.16816.F32 R24, R172.reuse, R14, R116 ;  /* 0x0000000eac18723c */ /* 0x040fe20000001874 */
[----:B------:R-:W2:Y:S07]  /*1d10*/  LDSM.16.M88.4 R12, [R216+0xc100] ;  /* 0x00c10000d80c783b */ /* 0x000eae0000000200 */
[C---:B------:R-:W-:Y:S08]  /*1d20*/  HMMA.16816.F32 R112, R172.reuse, R8, R112 ;  /* 0x00000008ac70723c */ /* 0x040ff00000001870 */
[----:B------:R-:W-:Y:S08]  /*1d30*/  HMMA.16816.F32 R108, R172, R10, R108 ;  /* 0x0000000aac6c723c */ /* 0x000ff0000000186c */
[----:B------:R-:W-:Y:S08]  /*1d40*/  HMMA.16816.F32 R8, R176, R28, R104 ;  /* 0x0000001cb008723c */ /* 0x000ff00000001868 */
[C---:B------:R-:W-:Y:S08]  /*1d50*/  HMMA.16816.F32 R80, R172.reuse, R46, R80 ;  /* 0x0000002eac50723c */ /* 0x040ff00000001850 */
[C---:B------:R-:W-:Y:S01]  /*1d60*/  HMMA.16816.F32 R44, R172.reuse, R20, R36 ;  /* 0x00000014ac2c723c */ /* 0x040fe20000001824 */
[----:B------:R-:W-:Y:S07]  /*1d70*/  LDSM.16.M88.4 R20, [R219+0x3000] ;  /* 0x00300000db14783b */ /* 0x000fee0000000200 */
[C---:B------:R-:W-:Y:S08]  /*1d80*/  HMMA.16816.F32 R36, R172.reuse, R16, R124 ;  /* 0x00000010ac24723c */ /* 0x040ff0000000187c */
[----:B------:R-:W-:Y:S08]  /*1d90*/  HMMA.16816.F32 R32, R172, R18, R32 ;  /* 0x00000012ac20723c */ /* 0x000ff00000001820 */
[C---:B-1----:R-:W-:Y:S01]  /*1da0*/  HMMA.16816.F32 R88, R176.reuse, R58, R40 ;  /* 0x0000003ab058723c */ /* 0x042fe20000001828 */
[----:B------:R-:W1:Y:S07]  /*1db0*/  LDSM.16.M88.4 R40, [R223+0x4000] ;  /* 0x00400000df28783b */ /* 0x000e6e0000000200 */
[----:B------:R-:W-:Y:S01]  /*1dc0*/  HMMA.16816.F32 R16, R176, R30, R96 ;  /* 0x0000001eb010723c */ /* 0x000fe20000001860 */
[----:B------:R-:W-:Y:S07]  /*1dd0*/  LDSM.16.M88.4 R28, [R222+0xc100] ;  /* 0x00c10000de1c783b */ /* 0x000fee0000000200 */
[----:B------:R-:W-:Y:S01]  /*1de0*/  HMMA.16816.F32 R100, R172, R52, R60 ;  /* 0x00000034ac64723c */ /* 0x000fe2000000183c */
[----:B------:R-:W3:Y:S04]  /*1df0*/  LDSM.16.M88.4 R60, [R219+0x1800] ;  /* 0x00180000db3c783b */ /* 0x000ee80000000200 */
[----:B------:R-:W4:Y:S03]  /*1e00*/  LDSM.16.M88.4 R52, [R219+0x2800] ;  /* 0x00280000db34783b */ /* 0x000f260000000200 */
[C---:B--2---:R-:W-:Y:S08]  /*1e10*/  HMMA.16816.F32 R8, R180.reuse, R12, R8 ;  /* 0x0000000cb408723c */ /* 0x044ff00000001808 */
[----:B------:R-:W-:Y:S01]  /*1e20*/  HMMA.16816.F32 R12, R180, R14, R16 ;  /* 0x0000000eb40c723c */ /* 0x000fe20000001810 */
[----:B------:R-:W2:Y:S07]  /*1e30*/  LDSM.16.M88.4 R16, [R216+0xc900] ;  /* 0x00c90000d810783b */ /* 0x000eae0000000200 */
[----:B------:R-:W-:Y:S08]  /*1e40*/  HMMA.16816.F32 R100, R176, R76, R100 ;  /* 0x0000004cb064723c */ /* 0x000ff00000001864 */
[----:B-1----:R-:W-:Y:S08]  /*1e50*/  HMMA.16816.F32 R8, R184, R40, R8 ;  /* 0x00000028b808723c */ /* 0x002ff00000001808 */
[C---:B------:R-:W-:Y:S08]  /*1e60*/  HMMA.16816.F32 R84, R176.reuse, R64, R84 ;  /* 0x00000040b054723c */ /* 0x040ff00000001854 */
[C---:B------:R-:W-:Y:S08]  /*1e70*/  HMMA.16816.F32 R92, R176.reuse, R78, R92 ;  /* 0x0000004eb05c723c */ /* 0x040ff0000000185c */
[C---:B------:R-:W-:Y:S08]  /*1e80*/  HMMA.16816.F32 R64, R176.reuse, R66, R80 ;  /* 0x00000042b040723c */ /* 0x040ff00000001850 */
[C---:B---3--:R-:W-:Y:S01]  /*1e90*/  HMMA.16816.F32 R76, R176.reuse, R62, R48 ;  /* 0x0000003eb04c723c */ /* 0x048fe20000001830 */
[----:B------:R-:W-:Y:S07]  /*1ea0*/  LDSM.16.M88.4 R48, [R219+0x4000] ;  /* 0x00400000db30783b */ /* 0x000fee0000000200 */
[----:B------:R-:W-:Y:S01]  /*1eb0*/  HMMA.16816.F32 R80, R176, R56, R44 ;  /* 0x00000038b050723c */ /* 0x000fe2000000182c */
[----:B------:R-:W1:Y:S07]  /*1ec0*/  LDSM.16.M88.4 R44, [R219+0x3800] ;  /* 0x00380000db2c783b */ /* 0x000e6e0000000200 */
[----:B------:R-:W-:Y:S01]  /*1ed0*/  HMMA.16816.F32 R12, R184, R42, R12 ;  /* 0x0000002ab80c723c */ /* 0x000fe2000000180c */
[----:B------:R-:W3:Y:S07]  /*1ee0*/  LDSM.16.M88.4 R40, [R223+0x4800] ;  /* 0x00480000df28783b */ /* 0x000eee0000000200 */
[C---:B----4-:R-:W-:Y:S01]  /*1ef0*/  HMMA.16816.F32 R104, R176.reuse, R54, R32 ;  /* 0x00000036b068723c */ /* 0x050fe20000001820 */
[----:B------:R-:W4:Y:S07]  /*1f00*/  LDSM.16.M88.4 R32, [R216+0xd100] ;  /* 0x00d10000d820783b */ /* 0x000f2e0000000200 */
[C---:B------:R-:W-:Y:S08]  /*1f10*/  HMMA.16816.F32 R116, R176.reuse, R20, R68 ;  /* 0x00000014b074723c */ /* 0x040ff00000001844 */
[----:B------:R-:W-:Y:S08]  /*1f20*/  HMMA.16816.F32 R120, R176, R22, R24 ;  /* 0x00000016b078723c */ /* 0x000ff00000001818 */
[----:B------:R-:W-:Y:S08]  /*1f30*/  HMMA.16816.F32 R8, R192, R28, R8 ;  /* 0x0000001cc008723c */ /* 0x000ff00000001808 */
[C---:B--2---:R-:W-:Y:S08]  /*1f40*/  HMMA.16816.F32 R20, R180.reuse, R16, R100 ;  /* 0x00000010b414723c */ /* 0x044ff00000001864 */
[----:B------:R-:W-:Y:S08]  /*1f50*/  HMMA.16816.F32 R24, R180, R18, R92 ;  /* 0x00000012b418723c */ /* 0x000ff0000000185c */
[----:B------:R-:W-:Y:S01]  /*1f60*/  HMMA.16816.F32 R12, R192, R30, R12 ;  /* 0x0000001ec00c723c */ /* 0x000fe2000000180c */
[----:B------:R-:W2:Y:S07]  /*1f70*/  LDSM.16.M88.4 R28, [R222+0xc900] ;  /* 0x00c90000de1c783b */ /* 0x000eae0000000200 */
[C---:B-1----:R-:W-:Y:S08]  /*1f80*/  HMMA.16816.F32 R112, R176.reuse, R44, R112 ;  /* 0x0000002cb070723c */ /* 0x042ff00000001870 */
[----:B------:R-:W-:Y:S01]  /*1f90*/  HMMA.16816.F32 R108, R176, R46, R108 ;  /* 0x0000002eb06c723c */ /* 0x000fe2000000186c */
[----:B------:R-:W1:Y:S07]  /*1fa0*/  LDSM.16.M88.4 R44, [R223+0x5000] ;  /* 0x00500000df2c783b */ /* 0x000e6e0000000200 */
[----:B------:R-:W-:Y:S08]  /*1fb0*/  HMMA.16816.F32 R16, R208, R48, R8 ;  /* 0x00000030d010723c */ /* 0x000ff00000001808 */
[----:B---3--:R-:W-:Y:S08]  /*1fc0*/  HMMA.16816.F32 R8, R184, R40, R20 ;  /* 0x00000028b808723c */ /* 0x008ff00000001814 */
[----:B------:R-:W-:Y:S01]  /*1fd0*/  HMMA.16816.F32 R96, R176, R52, R36 ;  /* 0x00000034b060723c */ /* 0x000fe20000001824 */
[----:B------:R-:W3:Y:S04]  /*1fe0*/  LDSM.16.M88.4 R36, [R216+0xd900] ;  /* 0x00d90000d824783b */ /* 0x000ee80000000200 */
[----:B------:R-:W-:Y:S03]  /*1ff0*/  LDSM.16.M88.4 R52, [R222+0xd100] ;  /* 0x00d10000de34783b */ /* 0x000fe60000000200 */
[----:B------:R-:W-:Y:S01]  /*2000*/  HMMA.16816.F32 R20, R184, R42, R24 ;  /* 0x0000002ab814723c */ /* 0x000fe20000001818 */
[----:B------:R-:W5:Y:S01]  /*2010*/  LDSM.16.M88.4 R40, [R219+0x4800] ;  /* 0x00480000db28783b */ /* 0x000f620000000200 */
[----:B------:R-:W-:-:S03]  /*2020*/  FMUL.FTZ R2, R16, c[0x0][0x320] ;  /* 0x0000c80010027a20 */ /* 0x000fc60000410000 */
[----:B------:R-:W1:Y:S01]  /*2030*/  LDSM.16.M88.4 R24, [R223+0x5800] ;  /* 0x00580000df18783b */ /* 0x000e620000000200 */
[----:B------:R2:W1:Y:S02]  /*2040*/  MUFU.TANH R134, R2 ;  /* 0x0000000200867308 */ /* 0x0004640000002400 */
[----:B----4-:R-:W-:Y:S08]  /*2050*/  HMMA.16816.F32 R56, R180, R32, R84 ;  /* 0x00000020b438723c */ /* 0x010ff00000001854 */
[----:B------:R-:W-:Y:S01]  /*2060*/  HMMA.16816.F32 R72, R176, R60, R72 ;  /* 0x0000003cb048723c */ /* 0x000fe20000001848 */
[----:B------:R-:W4:Y:S01]  /*2070*/  LDSM.16.M88.4 R60, [R216+0xe100] ;  /* 0x00e10000d83c783b */ /* 0x000f220000000200 */
[----:B--2---:R-:W-:-:S06]  /*2080*/  FMUL.FTZ R2, R17, c[0x0][0x320] ;  /* 0x0000c80011027a20 */ /* 0x004fcc0000410000 */
[----:B------:R-:W-:Y:S01]  /*2090*/  HMMA.16816.F32 R8, R192, R28, R8 ;  /* 0x0000001cc008723c */ /* 0x000fe20000001808 */
[----:B------:R2:W1:Y:S07]  /*20a0*/  MUFU.TANH R133, R2 ;  /* 0x0000000200857308 */ /* 0x00046e0000002400 */
[----:B------:R-:W-:Y:S08]  /*20b0*/  HMMA.16816.F32 R64, R180, R34, R64 ;  /* 0x00000022b440723c */ /* 0x000ff00000001840 */
[----:B------:R-:W-:Y:S01]  /*20c0*/  HMMA.16816.F32 R32, R208, R50, R12 ;  /* 0x00000032d020723c */ /* 0x000fe2000000180c */
[----:B------:R-:W4:Y:S01]  /*20d0*/  LDSM.16.M88.4 R48, [R216+0xe900] ;  /* 0x00e90000d830783b */ /* 0x000f220000000200 */
[----:B--2---:R-:W-:-:S04]  /*20e0*/  FMUL.FTZ R2, R18, c[0x0][0x320] ;  /* 0x0000c80012027a20 */ /* 0x004fc80000410000 */
[----:B------:R2:W2:Y:S02]  /*20f0*/  MUFU.TANH R131, R2 ;  /* 0x0000000200837308 */ /* 0x0004a40000002400 */
[----:B-1----:R-:W-:Y:S01]  /*2100*/  HMMA.16816.F32 R12, R184, R44, R56 ;  /* 0x0000002cb80c723c */ /* 0x002fe20000001838 */
[----:B------:R-:W-:Y:S07]  /*2110*/  LDSM.16.M88.4 R56, [R222+0xd900] ;  /* 0x00d90000de38783b */ /* 0x000fee0000000200 */
[----:B---3--:R-:W-:Y:S01]  /*2120*/  HMMA.16816.F32 R68, R180, R36, R72 ;  /* 0x00000024b444723c */ /* 0x008fe20000001848 */
[----:B--2---:R-:W-:-:S07]  /*2130*/  FMUL.FTZ R2, R19, c[0x0][0x320] ;  /* 0x0000c80013027a20 */ /* 0x004fce0000410000 */
[----:B------:R-:W-:Y:S01]  /*2140*/  HMMA.16816.F32 R16, R192, R30, R20 ;  /* 0x0000001ec010723c */ /* 0x000fe20000001814 */
[----:B------:R1:W2:Y:S07]  /*2150*/  MUFU.TANH R130, R2 ;  /* 0x0000000200827308 */ /* 0x0002ae0000002400 */
[----:B------:R-:W-:Y:S01]  /*2160*/  HMMA.16816.F32 R76, R180, R38, R76 ;  /* 0x00000026b44c723c */ /* 0x000fe2000000184c */
[----:B------:R-:W-:Y:S07]  /*2170*/  LDSM.16.M88.4 R36, [R219+0x5000] ;  /* 0x00500000db24783b */ /* 0x000fee0000000200 */
[----:B-----5:R-:W-:Y:S01]  /*2180*/  HMMA.16816.F32 R20, R208, R40, R8 ;  /* 0x00000028d014723c */ /* 0x020fe20000001808 */
[----:B-1----:R-:W-:-:S04]  /*2190*/  FMUL.FTZ R2, R32, c[0x0][0x320] ;  /* 0x0000c80020027a20 */ /* 0x002fc80000410000 */
[----:B------:R1:W3:Y:S03]  /*21a0*/  MUFU.TANH R129, R2 ;  /* 0x0000000200817308 */ /* 0x0002e60000002400 */
[----:B------:R-:W-:Y:S08]  /*21b0*/  HMMA.16816.F32 R8, R192, R52, R12 ;  /* 0x00000034c008723c */ /* 0x000ff0000000180c */
[----:B------:R-:W-:Y:S01]  /*21c0*/  HMMA.16816.F32 R28, R184, R46, R64 ;  /* 0x0000002eb81c723c */ /* 0x000fe20000001840 */
[----:B------:R-:W-:Y:S01]  /*21d0*/  LDSM.16.M88.4 R44, [R219+0x5800] ;  /* 0x00580000db2c783b */ /* 0x000fe20000000200 */
[----:B-1----:R-:W-:-:S06]  /*21e0*/  FMUL.FTZ R2, R33, c[0x0][0x320] ;  /* 0x0000c80021027a20 */ /* 0x002fcc0000410000 */
[----:B------:R-:W-:Y:S01]  /*21f0*/  HMMA.16816.F32 R12, R208, R42, R16 ;  /* 0x0000002ad00c723c */ /* 0x000fe20000001810 */
[----:B------:R-:W-:Y:S01]  /*2200*/  LDSM.16.M88.4 R40, [R223+0x6800] ;  /* 0x00680000df28783b */ /* 0x000fe20000000200 */
[----:B------:R1:W1:Y:S06]  /*2210*/  MUFU.TANH R128, R2 ;  /* 0x0000000200807308 */ /* 0x00026c0000002400 */
[----:B------:R-:W-:Y:S08]  /*2220*/  HMMA.16816.F32 R16, R184, R24, R68 ;  /* 0x00000018b810723c */ /* 0x000ff00000001844 */
[----:B----4-:R-:W-:Y:S01]  /*2230*/  HMMA.16816.F32 R80, R180, R60, R80 ;  /* 0x0000003cb450723c */ /* 0x010fe20000001850 */
[----:B-1----:R-:W-:-:S04]  /*2240*/  FMUL.FTZ R2, R34, c[0x0][0x320] ;  /* 0x0000c80022027a20 */ /* 0x002fc80000410000 */
[----:B------:R1:W4:Y:S03]  /*2250*/  MUFU.TANH R127, R2 ;  /* 0x00000002007f7308 */ /* 0x0003260000002400 */
[----:B------:R-:W-:Y:S08]  /*2260*/  HMMA.16816.F32 R64, R180, R48, R96 ;  /* 0x00000030b440723c */ /* 0x000ff00000001860 */
[----:B------:R-:W-:Y:S01]  /*2270*/  HMMA.16816.F32 R24, R184, R26, R76 ;  /* 0x0000001ab818723c */ /* 0x000fe2000000184c */
[----:B-1----:R-:W-:-:S02]  /*2280*/  FMUL.FTZ R2, R35, c[0x0][0x320] ;  /* 0x0000c80023027a20 */ /* 0x002fc40000410000 */
[----:B------:R-:W-:Y:S05]  /*2290*/  LDSM.16.M88.4 R32, [R223+0x6000] ;  /* 0x00600000df20783b */ /* 0x000fea0000000200 */
[C---:B------:R-:W-:Y:S01]  /*22a0*/  HMMA.16816.F32 R72, R180.reuse, R62, R88 ;  /* 0x0000003eb448723c */ /* 0x040fe20000001858 */
[----:B------:R1:W1:Y:S01]  /*22b0*/  MUFU.TANH R126, R2 ;  /* 0x00000002007e7308 */ /* 0x0002620000002400 */
[----:B------:R-:W5:Y:S06]  /*22c0*/  LDSM.16.M88.4 R60, [R216+0xf100] ;  /* 0x00f10000d83c783b */ /* 0x000f6c0000000200 */
[----:B------:R-:W-:Y:S01]  /*22d0*/  HMMA.16816.F32 R68, R180, R50, R104 ;  /* 0x00000032b444723c */ /* 0x000fe20000001868 */
[----:B------:R-:W-:Y:S01]  /*22e0*/  LDSM.16.M88.4 R48, [R222+0xe900] ;  /* 0x00e90000de30783b */ /* 0x000fe20000000200 */
[----:B-1----:R-:W-:-:S04]  /*22f0*/  FMUL.FTZ R2, R20, c[0x0][0x320] ;  /* 0x0000c80014027a20 */ /* 0x002fc80000410000 */
[----:B------:R1:W1:Y:S02]  /*2300*/  MUFU.TANH R125, R2 ;  /* 0x00000002007d7308 */ /* 0x0002640000002400 */
[----:B-1----:R-:W-:-:S06]  /*2310*/  FMUL.FTZ R2, R21, c[0x0][0x320] ;  /* 0x0000c80015027a20 */ /* 0x002fcc0000410000 */
[----:B------:R1:W1:Y:S01]  /*2320*/  MUFU.TANH R124, R2 ;  /* 0x00000002007c7308 */ /* 0x0002620000002400 */
[----:B-----5:R-:W-:Y:S01]  /*2330*/  HMMA.16816.F32 R76, R180, R60, R116 ;  /* 0x0000003cb44c723c */ /* 0x020fe20000001874 */
[----:B-1----:R-:W-:-:S06]  /*2340*/  FMUL.FTZ R2, R22, c[0x0][0x320] ;  /* 0x0000c80016027a20 */ /* 0x002fcc0000410000 */
[----:B------:R1:W1:Y:S02]  /*2350*/  MUFU.TANH R103, R2 ;  /* 0x0000000200677308 */ /* 0x0002640000002400 */
[----:B-1----:R-:W-:Y:S02]  /*2360*/  FMUL.FTZ R2, R23, c[0x0][0x320] ;  /* 0x0000c80017027a20 */ /* 0x002fe40000410000 */
[----:B------:R-:W-:Y:S04]  /*2370*/  HMMA.16816.F32 R20, R208, R36, R8 ;  /* 0x00000024d014723c */ /* 0x000fe80000001808 */
[----:B------:R1:W1:Y:S04]  /*2380*/  MUFU.TANH R102, R2 ;  /* 0x0000000200667308 */ /* 0x0002680000002400 */
[----:B------:R-:W-:Y:S01]  /*2390*/  HMMA.16816.F32 R8, R192, R54, R28 ;  /* 0x00000036c008723c */ /* 0x000fe2000000181c */
[----:B------:R-:W-:Y:S01]  /*23a0*/  LDSM.16.M88.4 R52, [R219+0x6000] ;  /* 0x00600000db34783b */ /* 0x000fe20000000200 */
[----:B-1----:R-:W-:-:S04]  /*23b0*/  FMUL.FTZ R2, R12, c[0x0][0x320] ;  /* 0x0000c8000c027a20 */ /* 0x002fc80000410000 */
[----:B------:R1:W1:Y:S11]  /*23c0*/  MUFU.TANH R101, R2 ;  /* 0x0000000200657308 */ /* 0x0002760000002400 */
[----:B------:R-:W-:Y:S07]  /*23d0*/  @!UPT UIADD3 URZ, URZ, URZ, URZ ;  /* 0x0000003f3f3ff290 */ /* 0x000fee000fffe03f */
[----:B------:R-:W-:Y:S01]  /*23e0*/  HMMA.16816.F32 R8, R208, R38, R8 ;  /* 0x00000026d008723c */ /* 0x000fe20000001808 */
[----:B------:R-:W5:Y:S01]  /*23f0*/  LDSM.16.M88.4 R36, [R222+0xe100] ;  /* 0x00e10000de24783b */ /* 0x000f620000000200 */
[----:B-1----:R-:W-:-:S04]  /*2400*/  FMUL.FTZ R2, R13, c[0x0][0x320] ;  /* 0x0000c8000d027a20 */ /* 0x002fc80000410000 */
[----:B------:R1:W1:Y:S02]  /*2410*/  MUFU.TANH R100, R2 ;  /* 0x0000000200647308 */ /* 0x0002640000002400 */
[----:B-1----:R-:W-:-:S06]  /*2420*/  FMUL.FTZ R2, R14, c[0x0][0x320] ;  /* 0x0000c8000e027a20 */ /* 0x002fcc0000410000 */
[----:B------:R1:W1:Y:S02]  /*2430*/  MUFU.TANH R97, R2 ;  /* 0x0000000200617308 */ /* 0x0002640000002400 */
[----:B-1----:R-:W-:Y:S02]  /*2440*/  FMUL.FTZ R2, R15, c[0x0][0x320] ;  /* 0x0000c8000f027a20 */ /* 0x002fe40000410000 */
[----:B------:R-:W-:Y:S04]  /*2450*/  HMMA.16816.F32 R12, R192, R56, R16 ;  /* 0x00000038c00c723c */ /* 0x000fe80000001810 */
[----:B------:R1:W1:Y:S04]  /*2460*/  MUFU.TANH R96, R2 ;  /* 0x0000000200607308 */ /* 0x0002680000002400 */
[----:B------:R-:W-:Y:S01]  /*2470*/  HMMA.16816.F32 R16, R184, R32, R80 ;  /* 0x00000020b810723c */ /* 0x000fe20000001850 */
[----:B-1----:R-:W-:-:S04]  /*2480*/  FMUL.FTZ R2, R20, c[0x0][0x320] ;  /* 0x0000c80014027a20 */ /* 0x002fc80000410000 */
[----:B------:R1:W1:Y:S11]  /*2490*/  MUFU.TANH R95, R2 ;  /* 0x00000002005f7308 */ /* 0x0002760000002400 */
[----:B------:R-:W-:Y:S08]  /*24a0*/  HMMA.16816.F32 R28, R208, R44, R12 ;  /* 0x0000002cd01c723c */ /* 0x000ff0000000180c */
[----:B------:R-:W-:Y:S01]  /*24b0*/  HMMA.16816.F32 R12, R192, R58, R24 ;  /* 0x0000003ac00c723c */ /* 0x000fe20000001818 */
[----:B-1----:R-:W-:-:S07]  /*24c0*/  FMUL.FTZ R2, R21, c[0x0][0x320] ;  /* 0x0000c80015027a20 */ /* 0x002fce0000410000 */
[----:B------:R-:W-:Y:S01]  /*24d0*/  HMMA.16816.F32 R24, R184, R34, R72 ;  /* 0x00000022b818723c */ /* 0x000fe20000001848 */
[----:B------:R-:W-:Y:S01]  /*24e0*/  LDSM.16.M88.4 R32, [R223+0x7000] ;  /* 0x00700000df20783b */ /* 0x000fe20000000200 */
[----:B------:R1:W1:Y:S02]  /*24f0*/  MUFU.TANH R94, R2 ;  /* 0x00000002005e7308 */ /* 0x0002640000002400 */
[----:B-1----:R-:W-:-:S06]  /*2500*/  FMUL.FTZ R2, R22, c[0x0][0x320] ;  /* 0x0000c80016027a20 */ /* 0x002fcc0000410000 */
[----:B------:R1:W1:Y:S02]  /*2510*/  MUFU.TANH R91, R2 ;  /* 0x00000002005b7308 */ /* 0x0002640000002400 */
[----:B-1----:R-:W-:Y:S02]  /*2520*/  FMUL.FTZ R2, R23, c[0x0][0x320] ;  /* 0x0000c80017027a20 */ /* 0x002fe40000410000 */
[----:B-----5:R-:W-:Y:S04]  /*2530*/  HMMA.16816.F32 R20, R192, R36, R16 ;  /* 0x00000024c014723c */ /* 0x020fe80000001810 */
[----:B------:R1:W1:Y:S04]  /*2540*/  MUFU.TANH R89, R2 ;  /* 0x0000000200597308 */ /* 0x0002680000002400 */
[----:B------:R-:W-:Y:S01]  /*2550*/  HMMA.16816.F32 R16, R184, R40, R64 ;  /* 0x00000028b810723c */ /* 0x000fe20000001840 */
[----:B------:R-:W5:Y:S01]  /*2560*/  LDSM.16.M88.4 R64, [R216+0xf900] ;  /* 0x00f90000d840783b */ /* 0x000f620000000200 */
        /* <DEDUP_REMOVED lines=11> */
[----:B------:R-:W5:Y:S07]  /*2620*/  LDSM.16.M88.4 R36, [R219+0x6800] ;  /* 0x00680000db24783b */ /* 0x000f6e0000000200 */
[----:B------:R-:W-:Y:S01]  /*2630*/  HMMA.16816.F32 R24, R184, R42, R68 ;  /* 0x0000002ab818723c */ /* 0x000fe20000001844 */
[----:B------:R-:W-:Y:S01]  /*2640*/  LDSM.16.M88.4 R40, [R219+0x7000] ;  /* 0x00700000db28783b */ /* 0x000fe20000000200 */
[----:B-1----:R-:W-:-:S04]  /*2650*/  FMUL.FTZ R2, R28, c[0x0][0x320] ;  /* 0x0000c8001c027a20 */ /* 0x002fc80000410000 */
[----:B------:R1:W1:Y:S02]  /*2660*/  MUFU.TANH R87, R2 ;  /* 0x0000000200577308 */ /* 0x0002640000002400 */
[----:B------:R-:W-:Y:S01]  /*2670*/  HMMA.16816.F32 R44, R180, R62, R120 ;  /* 0x0000003eb42c723c */ /* 0x000fe20000001878 */
[----:B-1----:R-:W-:-:S05]  /*2680*/  FMUL.FTZ R2, R29, c[0x0][0x320] ;  /* 0x0000c8001d027a20 */ /* 0x002fca0000410000 */
[----:B------:R1:W1:Y:S02]  /*2690*/  MUFU.TANH R86, R2 ;  /* 0x0000000200567308 */ /* 0x0002640000002400 */
[----:B-1----:R-:W-:-:S06]  /*26a0*/  FMUL.FTZ R2, R30, c[0x0][0x320] ;  /* 0x0000c8001e027a20 */ /* 0x002fcc0000410000 */
[----:B------:R1:W1:Y:S02]  /*26b0*/  MUFU.TANH R85, R2 ;  /* 0x0000000200557308 */ /* 0x0002640000002400 */
[----:B-1----:R-:W-:Y:S02]  /*26c0*/  FMUL.FTZ R2, R31, c[0x0][0x320] ;  /* 0x0000c8001f027a20 */ /* 0x002fe40000410000 */
[----:B------:R-:W-:Y:S04]  /*26d0*/  HMMA.16816.F32 R28, R208, R52, R20 ;  /* 0x00000034d01c723c */ /* 0x000fe80000001814 */
[----:B------:R1:W1:Y:S04]  /*26e0*/  MUFU.TANH R84, R2 ;  /* 0x0000000200547308 */ /* 0x0002680000002400 */
[----:B------:R-:W-:Y:S08]  /*26f0*/  HMMA.16816.F32 R20, R192, R48, R16 ;  /* 0x00000030c014723c */ /* 0x000ff00000001810 */
[----:B------:R-:W-:Y:S01]  /*2700*/  HMMA.16816.F32 R16, R184, R32, R76 ;  /* 0x00000020b810723c */ /* 0x000fe2000000184c */
[----:B-1----:R-:W-:-:S04]  /*2710*/  FMUL.FTZ R2, R8, c[0x0][0x320] ;  /* 0x0000c80008027a20 */ /* 0x002fc80000410000 */
[----:B------:R1:W1:Y:S02]  /*2720*/  MUFU.TANH R83, R2 ;  /* 0x0000000200537308 */ /* 0x0002640000002400 */
[----:B-1----:R-:W-:-:S06]  /*2730*/  FMUL.FTZ R2, R9, c[0x0][0x320] ;  /* 0x0000c80009027a20 */ /* 0x002fcc0000410000 */
[----:B------:R1:W1:Y:S02]  /*2740*/  MUFU.TANH R82, R2 ;  /* 0x0000000200527308 */ /* 0x0002640000002400 */
[----:B-1----:R-:W-:-:S06]  /*2750*/  FMUL.FTZ R2, R10, c[0x0][0x320] ;  /* 0x0000c8000a027a20 */ /* 0x002fcc0000410000 */
[----:B------:R1:W1:Y:S02]  /*2760*/  MUFU.TANH R81, R2 ;  /* 0x0000000200517308 */ /* 0x0002640000002400 */
[----:B-1----:R-:W-:Y:S02]  /*2770*/  FMUL.FTZ R2, R11, c[0x0][0x320] ;  /* 0x0000c8000b027a20 */ /* 0x002fe40000410000 */
[----:B------:R-:W-:Y:S01]  /*2780*/  HMMA.16816.F32 R8, R208, R54, R12 ;  /* 0x00000036d008723c */ /* 0x000fe2000000180c */
[----:B------:R-:W1:Y:S03]  /*2790*/  LDSM.16.M88.4 R52, [R222+0xf100] ;  /* 0x00f10000de34783b */ /* 0x000e660000000200 */
[----:B------:R2:W1:Y:S04]  /*27a0*/  MUFU.TANH R80, R2 ;  /* 0x0000000200507308 */ /* 0x0004680000002400 */
[----:B------:R-:W-:Y:S01]  /*27b0*/  HMMA.16816.F32 R12, R192, R50, R24 ;  /* 0x00000032c00c723c */ /* 0x000fe20000001818 */
[----:B------:R-:W3:Y:S07]  /*27c0*/  LDSM.16.M88.4 R48, [R223+0x7800] ;  /* 0x00780000df30783b */ /* 0x000eee0000000200 */
[----:B-----5:R-:W-:Y:S01]  /*27d0*/  HMMA.16816.F32 R24, R208, R36, R20 ;  /* 0x00000024d018723c */ /* 0x020fe20000001814 */
[----:B--2---:R-:W-:-:S04]  /*27e0*/  FMUL.FTZ R2, R28, c[0x0][0x320] ;  /* 0x0000c8001c027a20 */ /* 0x004fc80000410000 */
[----:B------:R2:W1:Y:S11]  /*27f0*/  MUFU.TANH R75, R2 ;  /* 0x00000002004b7308 */ /* 0x0004760000002400 */
[----:B------:R-:W-:Y:S01]  /*2800*/  HMMA.16816.F32 R12, R208, R38, R12 ;  /* 0x00000026d00c723c */ /* 0x000fe2000000180c */
[----:B------:R-:W5:Y:S01]  /*2810*/  LDSM.16.M88.4 R36, [R222+0xf900] ;  /* 0x00f90000de24783b */ /* 0x000f620000000200 */
[----:B--2---:R-:W-:-:S06]  /*2820*/  FMUL.FTZ R2, R29, c[0x0][0x320] ;  /* 0x0000c8001d027a20 */ /* 0x004fcc0000410000 */
[----:B------:R-:W-:Y:S01]  /*2830*/  FMUL.FTZ R25, R25, c[0x0][0x320] ;  /* 0x0000c80019197a20 */ /* 0x000fe20000410000 */
[----:B-1----:R-:W-:Y:S01]  /*2840*/  HMMA.16816.F32 R20, R192, R52, R16 ;  /* 0x00000034c014723c */ /* 0x002fe20000001810 */
[----:B------:R1:W2:Y:S01]  /*2850*/  MUFU.TANH R74, R2 ;  /* 0x00000002004a7308 */ /* 0x0002a20000002400 */
[----:B------:R-:W-:Y:S02]  /*2860*/  FMUL.FTZ R26, R26, c[0x0][0x320] ;  /* 0x0000c8001a1a7a20 */ /* 0x000fe40000410000 */
[----:B------:R-:W-:-:S04]  /*2870*/  FMUL.FTZ R27, R27, c[0x0][0x320] ;  /* 0x0000c8001b1b7a20 */ /* 0x000fc80000410000 */
[----:B---3--:R-:W-:Y:S01]  /*2880*/  HMMA.16816.F32 R16, R184, R48, R56 ;  /* 0x00000030b810723c */ /* 0x008fe20000001838 */
[----:B------:R-:W3:Y:S06]  /*2890*/  MUFU.TANH R60, R25 ;  /* 0x00000019003c7308 */ /* 0x000eec0000002400 */
[----:B------:R-:W-:Y:S02]  /*28a0*/  FMUL.FTZ R12, R12, c[0x0][0x320] ;  /* 0x0000c8000c0c7a20 */ /* 0x000fe40000410000 */
[----:B-1----:R-:W-:Y:S01]  /*28b0*/  FMUL.FTZ R2, R30, c[0x0][0x320] ;  /* 0x0000c8001e027a20 */ /* 0x002fe20000410000 */
[----:B------:R-:W1:Y:S01]  /*28c0*/  MUFU.TANH R56, R26 ;  /* 0x0000001a00387308 */ /* 0x000e620000002400 */
[----:B------:R-:W-:-:S02]  /*28d0*/  FMUL.FTZ R13, R13, c[0x0][0x320] ;  /* 0x0000c8000d0d7a20 */ /* 0x000fc40000410000 */
[----:B------:R-:W-:Y:S02]  /*28e0*/  FMUL.FTZ R14, R14, c[0x0][0x320] ;  /* 0x0000c8000e0e7a20 */ /* 0x000fe40000410000 */
[----:B------:R-:W-:-:S03]  /*28f0*/  FMUL.FTZ R15, R15, c[0x0][0x320] ;  /* 0x0000c8000f0f7a20 */ /* 0x000fc60000410000 */
[----:B------:R1:W1:Y:S06]  /*2900*/  MUFU.TANH R73, R2 ;  /* 0x0000000200497308 */ /* 0x00026c0000002400 */
[----:B-----5:R-:W-:Y:S02]  /*2910*/  HMMA.16816.F32 R16, R192, R36, R16 ;  /* 0x00000024c010723c */ /* 0x020fe40000001810 */
[----:B------:R-:W2:Y:S01]  /*2920*/  MUFU.TANH R53, R12 ;  /* 0x0000000c00357308 */ /* 0x000ea20000002400 */
[----:B-1----:R-:W-:-:S07]  /*2930*/  FMUL.FTZ R2, R31, c[0x0][0x320] ;  /* 0x0000c8001f027a20 */ /* 0x002fce0000410000 */
[----:B------:R-:W1:Y:S01]  /*2940*/  MUFU.TANH R52, R13 ;  /* 0x0000000d00347308 */ /* 0x000e620000002400 */
[----:B------:R-:W-:Y:S01]  /*2950*/  HMMA.16816.F32 R28, R184, R34, R44 ;  /* 0x00000022b81c723c */ /* 0x000fe2000000182c */
[----:B------:R-:W5:Y:S01]  /*2960*/  LDSM.16.M88.4 R32, [R219+0x7800] ;  /* 0x00780000db20783b */ /* 0x000f620000000200 */
[----:B------:R-:W-:-:S05]  /*2970*/  DEPBAR.LE SB0, 0x0 ;  /* 0x000080000000791a */ /* 0x000fca0000000000 */
[----:B------:R1:W1:Y:S08]  /*2980*/  MUFU.TANH R72, R2 ;  /* 0x0000000200487308 */ /* 0x0002700000002400 */
[----:B------:R-:W2:Y:S01]  /*2990*/  MUFU.TANH R49, R15 ;  /* 0x0000000f00317308 */ /* 0x000ea20000002400 */
[----:B-1----:R-:W-:-:S08]  /*29a0*/  FMUL.FTZ R2, R8, c[0x0][0x320] ;  /* 0x0000c80008027a20 */ /* 0x002fd00000410000 */
[----:B------:R-:W-:Y:S01]  /*29b0*/  HMMA.16816.F32 R28, R192, R54, R28 ;  /* 0x00000036c01c723c */ /* 0x000fe2000000181c */
[----:B------:R-:W1:Y:S08]  /*29c0*/  MUFU.TANH R54, R27 ;  /* 0x0000001b00367308 */ /* 0x000e700000002400 */
[----:B------:R1:W1:Y:S02]  /*29d0*/  MUFU.TANH R65, R2 ;  /* 0x0000000200417308 */ /* 0x0002640000002400 */
[----:B-1----:R-:W-:-:S06]  /*29e0*/  FMUL.FTZ R2, R9, c[0x0][0x320] ;  /* 0x0000c80009027a20 */ /* 0x002fcc0000410000 */
[----:B------:R1:W1:Y:S02]  /*29f0*/  MUFU.TANH R64, R2 ;  /* 0x0000000200407308 */ /* 0x0002640000002400 */
[----:B-1----:R-:W-:-:S06]  /*2a00*/  FMUL.FTZ R2, R10, c[0x0][0x320] ;  /* 0x0000c8000a027a20 */ /* 0x002fcc0000410000 */
[----:B------:R1:W1:Y:S02]  /*2a10*/  MUFU.TANH R63, R2 ;  /* 0x00000002003f7308 */ /* 0x0002640000002400 */
[----:B-1----:R-:W-:Y:S02]  /*2a20*/  FMUL.FTZ R2, R11, c[0x0][0x320] ;  /* 0x0000c8000b027a20 */ /* 0x002fe40000410000 */
[----:B------:R-:W-:Y:S04]  /*2a30*/  HMMA.16816.F32 R8, R180, R66, R108 ;  /* 0x00000042b408723c */ /* 0x000fe8000000186c */
[----:B------:R1:W1:Y:S02]  /*2a40*/  MUFU.TANH R62, R2 ;  /* 0x00000002003e7308 */ /* 0x0002640000002400 */
[----:B-1----:R-:W-:-:S02]  /*2a50*/  FMUL.FTZ R2, R24, c[0x0][0x320] ;  /* 0x0000c80018027a20 */ /* 0x002fc40000410000 */
[----:B------:R-:W-:Y:S04]  /*2a60*/  HMMA.16816.F32 R24, R208, R40, R20 ;  /* 0x00000028d018723c */ /* 0x000fe80000001814 */
[----:B------:R-:W1:Y:S11]  /*2a70*/  MUFU.TANH R61, R2 ;  /* 0x00000002003d7308 */ /* 0x000e760000002400 */
[----:B------:R-:W-:Y:S01]  /*2a80*/  @!UPT UIADD3 URZ, URZ, URZ, URZ ;  /* 0x0000003f3f3ff290 */ /* 0x000fe2000fffe03f */
[----:B------:R-:W-:Y:S01]  /*2a90*/  HMMA.16816.F32 R8, R184, R50, R8 ;  /* 0x00000032b808723c */ /* 0x000fe20000001808 */
[----:B------:R5:W1:Y:S07]  /*2aa0*/  MUFU.TANH R50, R14 ;  /* 0x0000000e00327308 */ /* 0x000a6e0000002400 */
[----:B------:R-:W-:Y:S01]  /*2ab0*/  HMMA.16816.F32 R20, R208, R42, R28 ;  /* 0x0000002ad014723c */ /* 0x000fe2000000181c */
[----:B------:R-:W-:-:S07]  /*2ac0*/  FMUL.FTZ R27, R27, c[0x0][0x320] ;  /* 0x0000c8001b1b7a20 */ /* 0x000fce0000410000 */
[----:B-----5:R-:W-:Y:S01]  /*2ad0*/  HMMA.16816.F32 R12, R208, R32, R16 ;  /* 0x00000020d00c723c */ /* 0x020fe20000001810 */
[----:B------:R-:W-:Y:S01]  /*2ae0*/  FMUL.FTZ R24, R24, c[0x0][0x320] ;  /* 0x0000c80018187a20 */ /* 0x000fe20000410000 */
[----:B------:R1:W1:Y:S01]  /*2af0*/  MUFU.TANH R45, R27 ;  /* 0x0000001b002d7308 */ /* 0x0002620000002400 */
[----:B------:R-:W-:Y:S02]  /*2b00*/  FMUL.FTZ R25, R25, c[0x0][0x320] ;  /* 0x0000c80019197a20 */ /* 0x000fe40000410000 */
[----:B------:R-:W-:-:S03]  /*2b10*/  FMUL.FTZ R26, R26, c[0x0][0x320] ;  /* 0x0000c8001a1a7a20 */ /* 0x000fc60000410000 */
[----:B------:R-:W-:Y:S02]  /*2b20*/  HMMA.16816.F32 R8, R192, R38, R8 ;  /* 0x00000026c008723c */ /* 0x000fe40000001808 */
[----:B------:R1:W1:Y:S06]  /*2b30*/  MUFU.TANH R48, R24 ;  /* 0x0000001800307308 */ /* 0x00026c0000002400 */
[----:B------:R-:W-:Y:S02]  /*2b40*/  FMUL.FTZ R20, R20, c[0x0][0x320] ;  /* 0x0000c80014147a20 */ /* 0x000fe40000410000 */
[----:B------:R-:W-:-:S02]  /*2b50*/  FMUL.FTZ R21, R21, c[0x0][0x320] ;  /* 0x0000c80015157a20 */ /* 0x000fc40000410000 */
[----:B------:R-:W-:Y:S01]  /*2b60*/  FMUL.FTZ R22, R22, c[0x0][0x320] ;  /* 0x0000c80016167a20 */ /* 0x000fe20000410000 */
[----:B------:R1:W1:Y:S01]  /*2b70*/  MUFU.TANH R47, R25 ;  /* 0x00000019002f7308 */ /* 0x0002620000002400 */
[----:B------:R-:W-:Y:S02]  /*2b80*/  FMUL.FTZ R23, R23, c[0x0][0x320] ;  /* 0x0000c80017177a20 */ /* 0x000fe40000410000 */
[----:B------:R-:W-:Y:S02]  /*2b90*/  FMUL.FTZ R12, R12, c[0x0][0x320] ;  /* 0x0000c8000c0c7a20 */ /* 0x000fe40000410000 */
[----:B------:R-:W-:-:S03]  /*2ba0*/  FMUL.FTZ R13, R13, c[0x0][0x320] ;  /* 0x0000c8000d0d7a20 */ /* 0x000fc60000410000 */
[----:B------:R1:W1:Y:S01]  /*2bb0*/  MUFU.TANH R46, R26 ;  /* 0x0000001a002e7308 */ /* 0x0002620000002400 */
[----:B------:R-:W-:Y:S02]  /*2bc0*/  FMUL.FTZ R14, R14, c[0x0][0x320] ;  /* 0x0000c8000e0e7a20 */ /* 0x000fe40000410000 */
[----:B------:R-:W-:Y:S01]  /*2bd0*/  FMUL.FTZ R15, R15, c[0x0][0x320] ;  /* 0x0000c8000f0f7a20 */ /* 0x000fe20000410000 */
[----:B------:R-:W-:Y:S04]  /*2be0*/  HMMA.16816.F32 R8, R208, R34, R8 ;  /* 0x00000022d008723c */ /* 0x000fe80000001808 */
[----:B------:R1:W1:Y:S08]  /*2bf0*/  MUFU.TANH R44, R20 ;  /* 0x00000014002c7308 */ /* 0x0002700000002400 */
[----:B------:R1:W1:Y:S08]  /*2c00*/  MUFU.TANH R43, R21 ;  /* 0x00000015002b7308 */ /* 0x0002700000002400 */
[----:B------:R1:W1:Y:S04]  /*2c10*/  MUFU.TANH R39, R22 ;  /* 0x0000001600277308 */ /* 0x0002680000002400 */
[----:B------:R-:W-:-:S02]  /*2c20*/  FMUL.FTZ R8, R8, c[0x0][0x320] ;  /* 0x0000c80008087a20 */ /* 0x000fc40000410000 */
[----:B------:R-:W-:Y:S02]  /*2c30*/  FMUL.FTZ R9, R9, c[0x0][0x320] ;  /* 0x0000c80009097a20 */ /* 0x000fe40000410000 */
[----:B------:R1:W1:Y:S01]  /*2c40*/  MUFU.TANH R42, R23 ;  /* 0x00000017002a7308 */ /* 0x0002620000002400 */
[----:B------:R-:W-:Y:S02]  /*2c50*/  FMUL.FTZ R10, R10, c[0x0][0x320] ;  /* 0x0000c8000a0a7a20 */ /* 0x000fe40000410000 */
[----:B------:R-:W-:-:S05]  /*2c60*/  FMUL.FTZ R11, R11, c[0x0][0x320] ;  /* 0x0000c8000b0b7a20 */ /* 0x000fca0000410000 */
[----:B------:R1:W1:Y:S08]  /*2c70*/  MUFU.TANH R36, R12 ;  /* 0x0000000c00247308 */ /* 0x0002700000002400 */
[----:B------:R1:W1:Y:S08]  /*2c80*/  MUFU.TANH R35, R13 ;  /* 0x0000000d00237308 */ /* 0x0002700000002400 */
[----:B------:R1:W1:Y:S08]  /*2c90*/  MUFU.TANH R41, R14 ;  /* 0x0000000e00297308 */ /* 0x0002700000002400 */
[----:B------:R1:W1:Y:S08]  /*2ca0*/  MUFU.TANH R40, R15 ;  /* 0x0000000f00287308 */ /* 0x0002700000002400 */
[----:B------:R1:W1:Y:S08]  /*2cb0*/  MUFU.TANH R34, R8 ;  /* 0x0000000800227308 */ /* 0x0002700000002400 */
[----:B------:R1:W1:Y:S08]  /*2cc0*/  MUFU.TANH R27, R9 ;  /* 0x00000009001b7308 */ /* 0x0002700000002400 */
[----:B------:R1:W1:Y:S08]  /*2cd0*/  MUFU.TANH R38, R10 ;  /* 0x0000000a00267308 */ /* 0x0002700000002400 */
[----:B------:R1:W1:Y:S01]  /*2ce0*/  MUFU.TANH R37, R11 ;  /* 0x0000000b00257308 */ /* 0x0002620000002400 */
[----:B------:R-:W-:Y:S06]  /*2cf0*/  BAR.SYNC.DEFER_BLOCKING 0x0 ;  /* 0x0000000000007b1d */ /* 0x000fec0000010000 */
[----:B------:R-:W-:Y:S05]  /*2d00*/  @P1 BRA `(.L_x_1) ;  /* 0x000004a000001947 */ /* 0x000fea0003800000 */
[----:B--234-:R-:W-:Y:S01]  /*2d10*/  ULEA UR5, UR8, UR11, 0x7 ;  /* 0x0000000b08057291 */ /* 0x01cfe2000f8e383f */
[----:B------:R-:W-:Y:S01]  /*2d20*/  PLOP3.LUT P2, PT, PT, PT, UP1, 0x80, 0x0 ;  /* 0x000000000000781c */ /* 0x000fe20003f4f018 */
[----:B------:R-:W-:Y:S01]  /*2d30*/  IMAD.MOV.U32 R244, RZ, RZ, RZ ;  /* 0x000000fffff47224 */ /* 0x000fe200078e00ff */
[----:B------:R-:W-:-:S03]  /*2d40*/  PLOP3.LUT P1, PT, PT, PT, UP1, 0x80, 0x0 ;  /* 0x000000000000781c */ /* 0x000fc60003f2f018 */
[----:B------:R-:W-:-:S05]  /*2d50*/  IMAD.U32 R3, RZ, RZ, UR5 ;  /* 0x00000005ff037e24 */ /* 0x000fca000f8e00ff */
[----:B------:R-:W-:-:S05]  /*2d60*/  IADD3 R3, R3, -0x100, R138 ;  /* 0xffffff0003037810 */ /* 0x000fca0007ffe08a */
[----:B------:R-:W-:-:S04]  /*2d70*/  @P2 IMAD.HI.U32 R6, R3, c[0x0][0x2bc], RZ ;  /* 0x0000af0003062a27 */ /* 0x000fc800078e00ff */
[----:B------:R-:W-:Y:S01]  /*2d80*/  IMAD.MOV.U32 R2, RZ, RZ, R3 ;  /* 0x000000ffff027224 */ /* 0x000fe200078e0003 */
[----:B------:R-:W-:-:S04]  /*2d90*/  @P1 SHF.R.U32.HI R2, RZ, c[0x0][0x2c0], R6 ;  /* 0x0000b000ff021a19 */ /* 0x000fc80000011606 */
[----:B------:R-:W-:-:S04]  /*2da0*/  @!P6 IADD3 R7, P1, R2, UR12, RZ ;  /* 0x0000000c0207ec10 */ /* 0x000fc8000ff3e0ff */
[----:B-1----:R-:W-:Y:S02]  /*2db0*/  @!P6 LEA.HI.X.SX32 R8, R2, UR6, 0x1, P1 ;  /* 0x000000060208ec11 */ /* 0x002fe400088f0eff */
[----:B------:R-:W-:-:S04]  /*2dc0*/  @!P6 LEA R6, P1, R7, c[0x0][0x2a0], 0x2 ;  /* 0x0000a8000706ea11 */ /* 0x000fc800078210ff */
[----:B------:R-:W-:-:S05]  /*2dd0*/  @!P6 LEA.HI.X R7, R7, c[0x0][0x2a4], R8, 0x2, P1 ;  /* 0x0000a9000707ea11 */ /* 0x000fca00008f1408 */
[----:B------:R1:W2:Y:S01]  /*2de0*/  @!P6 LDG.E R244, [R6.64] ;  /* 0x0000000e06f4e981 */ /* 0x0002a2000c1e1900 */
[----:B------:R-:W-:Y:S01]  /*2df0*/  IMAD.MOV R245, RZ, RZ, -R2 ;  /* 0x000000fffff57224 */ /* 0x000fe200078e0a02 */
[----:B------:R-:W-:Y:S01]  /*2e00*/  SEL R26, RZ, 0x10, P0 ;  /* 0x00000010ff1a7807 */ /* 0x000fe20000000000 */
[----:B------:R-:W-:Y:S01]  /*2e10*/  IMAD.WIDE R24, R148, 0x2, RZ ;  /* 0x0000000294187825 */ /* 0x000fe200078e02ff */
[----:B------:R-:W-:Y:S02]  /*2e20*/  ISETP.NE.U32.AND P5, PT, R135, RZ, PT ;  /* 0x000000ff8700720c */ /* 0x000fe40003fa5070 */
[----:B------:R-:W-:Y:S01]  /*2e30*/  IADD3 R8, -R26, 0x10, RZ ;  /* 0x000000101a087810 */ /* 0x000fe20007ffe1ff */
[----:B------:R-:W-:-:S03]  /*2e40*/  IMAD R245, R245, c[0x0][0x2b8], R3 ;  /* 0x0000ae00f5f57a24 */ /* 0x000fc600078e0203 */
[----:B------:R-:W-:Y:S02]  /*2e50*/  LOP3.LUT R8, R8, 0xf, RZ, 0xc0, !PT ;  /* 0x0000000f08087812 */ /* 0x000fe400078ec0ff */
[----:B------:R-:W-:-:S05]  /*2e60*/  SHF.R.S32.HI R2, RZ, 0x1f, R245 ;  /* 0x0000001fff027819 */ /* 0x000fca00000114f5 */
[----:B-1----:R-:W-:Y:S02]  /*2e70*/  IMAD R6, R2, c[0x0][0x1e0], RZ ;  /* 0x0000780002067a24 */ /* 0x002fe400078e02ff */
[----:B------:R-:W-:-:S04]  /*2e80*/  IMAD.WIDE.U32 R2, R245, c[0x0][0x1e0], RZ ;  /* 0x00007800f5027a25 */ /* 0x000fc800078e00ff */
[----:B------:R-:W-:-:S04]  /*2e90*/  IMAD R6, R245, c[0x0][0x1e4], R6 ;  /* 0x00007900f5067a24 */ /* 0x000fc800078e0206 */
[----:B------:R-:W-:Y:S01]  /*2ea0*/  IMAD.IADD R3, R3, 0x1, R6 ;  /* 0x0000000103037824 */ /* 0x000fe200078e0206 */
[----:B--2---:R-:W-:-:S03]  /*2eb0*/  SHF.R.S32.HI R6, RZ, 0x1f, R244 ;  /* 0x0000001fff067819 */ /* 0x004fc600000114f4 */
[----:B------:R-:W-:-:S04]  /*2ec0*/  IMAD.WIDE.U32 R2, R244, c[0x0][0x1f0], R2 ;  /* 0x00007c00f4027a25 */ /* 0x000fc800078e0002 */
[----:B------:R-:W-:Y:S01]  /*2ed0*/  IMAD R6, R6, c[0x0][0x1f0], RZ ;  /* 0x00007c0006067a24 */ /* 0x000fe200078e02ff */
[----:B------:R-:W-:-:S03]  /*2ee0*/  IADD3 R2, P1, R2, UR18, RZ ;  /* 0x0000001202027c10 */ /* 0x000fc6000ff3e0ff */
[----:B------:R-:W-:-:S05]  /*2ef0*/  IMAD R6, R244, c[0x0][0x1f4], R6 ;  /* 0x00007d00f4067a24 */ /* 0x000fca00078e0206 */
[----:B------:R-:W-:Y:S02]  /*2f00*/  IADD3.X R6, R3, UR16, R6, P1, !PT ;  /* 0x0000001003067c10 */ /* 0x000fe40008ffe406 */
[----:B------:R-:W-:-:S04]  /*2f10*/  LEA R3, P1, R2, c[0x0][0x1c8], 0x1 ;  /* 0x0000720002037a11 */ /* 0x000fc800078208ff */
[----:B------:R-:W-:Y:S01]  /*2f20*/  LEA.HI.X R2, R2, c[0x0][0x1cc], R6, 0x1, P1 ;  /* 0x0000730002027a11 */ /* 0x000fe200008f0c06 */
[----:B------:R-:W1:Y:S04]  /*2f30*/  SHFL.IDX PT, R18, R3, RZ, 0x181f ;  /* 0x00181fff03127589 */ /* 0x000e6800000e0000 */
[----:B------:R-:W2:Y:S04]  /*2f40*/  SHFL.IDX PT, R14, R3, 0x1, 0x181f ;  /* 0x00381f00030e7f89 */ /* 0x000ea800000e0000 */
[----:B------:R-:W3:Y:S04]  /*2f50*/  SHFL.IDX PT, R10, R3, 0x2, 0x181f ;  /* 0x00581f00030a7f89 */ /* 0x000ee800000e0000 */
[----:B------:R-:W4:Y:S04]  /*2f60*/  SHFL.IDX PT, R6, R2, RZ, 0x181f ;  /* 0x00181fff02067589 */ /* 0x000f2800000e0000 */
[----:B------:R-:W5:Y:S04]  /*2f70*/  SHFL.IDX PT, R11, R2, 0x1, 0x181f ;  /* 0x00381f00020b7f89 */ /* 0x000f6800000e0000 */
[----:B------:R-:W5:Y:S04]  /*2f80*/  SHFL.IDX PT, R23, R2, 0x2, 0x181f ;  /* 0x00581f0002177f89 */ /* 0x000f6800000e0000 */
[----:B------:R-:W5:Y:S01]  /*2f90*/  SHFL.IDX PT, R7, R3, 0x3, 0x181f ;  /* 0x00781f0003077f89 */ /* 0x000f6200000e0000 */
[----:B-1----:R-:W-:-:S03]  /*2fa0*/  IADD3 R20, P2, R24, R18, RZ ;  /* 0x0000001218147210 */ /* 0x002fc60007f5e0ff */
[----:B------:R1:W1:Y:S01]  /*2fb0*/  SHFL.IDX PT, R22, R2, 0x3, 0x181f ;  /* 0x00781f0002167f89 */ /* 0x00026200000e0000 */
[C---:B--2---:R-:W-:Y:S02]  /*2fc0*/  IADD3 R16, P1, R24.reuse, R14, RZ ;  /* 0x0000000e18107210 */ /* 0x044fe40007f3e0ff */
[----:B---3--:R-:W-:Y:S01]  /*2fd0*/  IADD3 R12, P4, R24, R10, RZ ;  /* 0x0000000a180c7210 */ /* 0x008fe20007f9e0ff */
[C---:B----4-:R-:W-:Y:S02]  /*2fe0*/  IMAD.X R21, R25.reuse, 0x1, R6, P2 ;  /* 0x0000000119157824 */ /* 0x050fe400010e0606 */
[C---:B-----5:R-:W-:Y:S02]  /*2ff0*/  IMAD.X R17, R25.reuse, 0x1, R11, P1 ;  /* 0x0000000119117824 */ /* 0x060fe400008e060b */
[----:B------:R-:W-:Y:S01]  /*3000*/  IMAD.X R13, R25, 0x1, R23, P4 ;  /* 0x00000001190d7824 */ /* 0x000fe200020e0617 */
[----:B------:R-:W-:Y:S02]  /*3010*/  IADD3 R8, P2, P1, R8, R7, R24 ;  /* 0x0000000708087210 */ /* 0x000fe4000795e018 */
[----:B------:R-:W-:-:S02]  /*3020*/  IADD3 R24, -R135, 0x10, RZ ;  /* 0x0000001087187810 */ /* 0x000fc40007ffe1ff */
[----:B-1----:R-:W-:Y:S02]  /*3030*/  SHF.R.S32.HI R2, RZ, 0x1f, R137 ;  /* 0x0000001fff027819 */ /* 0x002fe40000011489 */
[----:B------:R-:W-:Y:S02]  /*3040*/  IADD3.X R9, RZ, R22, R25, P2, P1 ;  /* 0x00000016ff097210 */ /* 0x000fe400017e2419 */
[----:B------:R-:W-:Y:S02]  /*3050*/  LEA.HI R2, R2, R137, RZ, 0x3 ;  /* 0x0000008902027211 */ /* 0x000fe400078f18ff */
[----:B------:R-:W-:Y:S02]  /*3060*/  LOP3.LUT R24, R24, 0xf, RZ, 0xc0, !PT ;  /* 0x0000000f18187812 */ /* 0x000fe400078ec0ff */
[----:B------:R-:W-:-:S05]  /*3070*/  LOP3.LUT R2, R2, 0xfffffff8, RZ, 0xc0, !PT ;  /* 0xfffffff802027812 */ /* 0x000fca00078ec0ff */
[----:B------:R-:W-:-:S05]  /*3080*/  IMAD.WIDE R2, R2, 0x2, RZ ;  /* 0x0000000202027825 */ /* 0x000fca00078e02ff */
[C---:B------:R-:W-:Y:S02]  /*3090*/  IADD3 R18, P4, R2.reuse, R18, RZ ;  /* 0x0000001202127210 */ /* 0x040fe40007f9e0ff */
[----:B------:R-:W-:-:S03]  /*30a0*/  IADD3 R14, P1, R2, R14, RZ ;  /* 0x0000000e020e7210 */ /* 0x000fc60007f3e0ff */
[C---:B------:R-:W-:Y:S01]  /*30b0*/  IMAD.X R19, R3.reuse, 0x1, R6, P4 ;  /* 0x0000000103137824 */ /* 0x040fe200020e0606 */
[----:B------:R-:W-:Y:S01]  /*30c0*/  IADD3 R10, P4, R2, R10, RZ ;  /* 0x0000000a020a7210 */ /* 0x000fe20007f9e0ff */
[C---:B------:R-:W-:Y:S01]  /*30d0*/  IMAD.X R15, R3.reuse, 0x1, R11, P1 ;  /* 0x00000001030f7824 */ /* 0x040fe200008e060b */
[----:B------:R-:W-:Y:S01]  /*30e0*/  IADD3 R6, P2, P1, R24, R7, R2 ;  /* 0x0000000718067210 */ /* 0x000fe2000795e002 */
[----:B------:R-:W-:Y:S02]  /*30f0*/  IMAD.SHL.U32 R2, R136, 0x2, RZ ;  /* 0x0000000288027824 */ /* 0x000fe400078e00ff */
[----:B------:R-:W-:Y:S01]  /*3100*/  IMAD.X R11, R3, 0x1, R23, P4 ;  /* 0x00000001030b7824 */ /* 0x000fe200020e0617 */
[----:B------:R-:W-:Y:S02]  /*3110*/  ISETP.NE.U32.AND P4, PT, R26, RZ, PT ;  /* 0x000000ff1a00720c */ /* 0x000fe40003f85070 */
[----:B------:R1:W-:Y:S01]  /*3120*/  LDGSTS.E.BYPASS.LTC128B.128 [R2+0x8100], [R20.64], !P0 ;  /* 0x0810000014027fae */ /* 0x0003e2000c101d4e */
[----:B------:R-:W-:-:S03]  /*3130*/  IADD3.X R7, RZ, R22, R3, P2, P1 ;  /* 0x00000016ff077210 */ /* 0x000fc600017e2403 */
[----:B------:R1:W-:Y:S04]  /*3140*/  LDGSTS.E.BYPASS.LTC128B.128 [R2+0xc100], [R18.64], !P3 ;  /* 0x0c10000012027fae */ /* 0x0003e8000d901d4e */
[----:B------:R1:W-:Y:S04]  /*3150*/  LDGSTS.E.BYPASS.LTC128B.128 [R2+0x9100], [R16.64], !P0 ;  /* 0x0910000010027fae */ /* 0x0003e8000c101d4e */
[----:B------:R1:W-:Y:S04]  /*3160*/  LDGSTS.E.BYPASS.LTC128B.128 [R2+0xd100], [R14.64], !P3 ;  /* 0x0d1000000e027fae */ /* 0x0003e8000d901d4e */
[----:B------:R1:W-:Y:S04]  /*3170*/  LDGSTS.E.BYPASS.LTC128B.128 [R2+0xa100], [R12.64], !P0 ;  /* 0x0a1000000c027fae */ /* 0x0003e8000c101d4e */
[----:B------:R1:W-:Y:S04]  /*3180*/  LDGSTS.E.BYPASS.LTC128B.128 [R2+0xe100], [R10.64], !P3 ;  /* 0x0e1000000a027fae */ /* 0x0003e8000d901d4e */
[----:B------:R1:W-:Y:S04]  /*3190*/  LDGSTS.E.BYPASS.LTC128B.128.ZFILL [R2+0xb100], [R8.64], P4 ;  /* 0x0b10000008027fae */ /* 0x0003e8000a141d4e */
[----:B------:R1:W-:Y:S02]  /*31a0*/  LDGSTS.E.BYPASS.LTC128B.128.ZFILL [R2+0xf100], [R6.64], P5 ;  /* 0x0f10000006027fae */ /* 0x0003e4000a941d4e */
.L_x_1:
[----:B-1234-:R-:W-:Y:S01]  /*31b0*/  SHF.R.S32.HI R2, RZ, 0x1f, R132 ;  /* 0x0000001fff027819 */ /* 0x01efe20000011484 */
[----:B------:R-:W-:Y:S01]  /*31c0*/  IMAD.SHL.U32 R217, R4, 0x2, RZ ;  /* 0x0000000204d97824 */ /* 0x000fe200078e00ff */
[----:B------:R-:W0:Y:S02]  /*31d0*/  LDGDEPBAR ;  /* 0x00000000000079af */ /* 0x000e240000000000 */
[----:B------:R-:W-:Y:S01]  /*31e0*/  LEA.HI R3, R2, R132, RZ, 0x2 ;  /* 0x0000008402037211 */ /* 0x000fe200078f10ff */
[--C-:B------:R-:W-:Y:S01]  /*31f0*/  IMAD R218, R5, 0x2, R217.reuse ;  /* 0x0000000205da7824 */ /* 0x100fe200078e02d9 */
[----:B------:R-:W-:Y:S01]  /*3200*/  LDSM.16.MT88.4 R20, [R217+0x100] ;  /* 0x00010000d914783b */ /* 0x000fe20000004200 */
[C---:B------:R-:W-:Y:S01]  /*3210*/  IMAD R221, R0.reuse, 0x2, R217 ;  /* 0x0000000200dd7824 */ /* 0x040fe200078e02d9 */
[----:B------:R-:W-:Y:S01]  /*3220*/  LOP3.LUT R2, R3, 0x7ffffffc, RZ, 0xc0, !PT ;  /* 0x7ffffffc03027812 */ /* 0x000fe200078ec0ff */
[----:B------:R-:W-:Y:S01]  /*3230*/  IMAD R220, R0, 0x2, R218 ;  /* 0x0000000200dc7824 */ /* 0x000fe200078e02da */
[----:B------:R1:W-:Y:S03]  /*3240*/  STL [R1+0x1c], R3 ;  /* 0x00001c0301007387 */ /* 0x0003e60000100800 */
[----:B------:R-:W-:Y:S01]  /*3250*/  IMAD.IADD R2, R132, 0x1, -R2 ;  /* 0x0000000184027824 */ /* 0x000fe200078e0a02 */
[----:B------:R-:W-:Y:S01]  /*3260*/  LDSM.16.MT88.4 R16, [R218+0x100] ;  /* 0x00010000da10783b */ /* 0x000fe20000004200 */
[----:B-1----:R-:W-:-:S04]  /*3270*/  IMAD.MOV.U32 R3, RZ, RZ, -0x2 ;  /* 0xfffffffeff037424 */ /* 0x002fc800078e00ff */
[----:B------:R-:W-:-:S05]  /*3280*/  IMAD R2, R2, R3, UR17 ;  /* 0x0000001102027e24 */ /* 0x000fca000f8e0203 */
[C---:B------:R-:W-:Y:S02]  /*3290*/  ISETP.GT.AND P5, PT, R2.reuse, RZ, PT ;  /* 0x000000ff0200720c */ /* 0x040fe40003fa4270 */
[C---:B------:R-:W-:Y:S02]  /*32a0*/  ISETP.GT.AND P4, PT, R2.reuse, 0x1, PT ;  /* 0x000000010200780c */ /* 0x040fe40003f84270 */
[----:B------:R-:W-:Y:S02]  /*32b0*/  ISETP.GT.AND P2, PT, R2, 0x8, PT ;  /* 0x000000080200780c */ /* 0x000fe40003f44270 */
[----:B------:R-:W-:Y:S02]  /*32c0*/  FSEL R8, R134, -INF , P5 ;  /* 0xff80000086087808 */ /* 0x000fe40002800000 */
[----:B------:R-:W-:Y:S02]  /*32d0*/  FSEL R9, R133, -INF , P4 ;  /* 0xff80000085097808 */ /* 0x000fe40002000000 */
[----:B------:R-:W-:-:S02]  /*32e0*/  ISETP.GT.AND P1, PT, R2, 0x9, PT ;  /* 0x000000090200780c */ /* 0x000fc40003f24270 */
[----:B------:R-:W-:Y:S02]  /*32f0*/  FSEL R10, R129, -INF , P2 ;  /* 0xff800000810a7808 */ /* 0x000fe40001000000 */
[----:B------:R-:W-:Y:S02]  /*3300*/  FMNMX.FTZ R68, R8, R9, !PT ;  /* 0x0000000908447209 */ /* 0x000fe40007810000 */
[----:B------:R-:W-:Y:S02]  /*3310*/  FSEL R12, R131, -INF , P5 ;  /* 0xff800000830c7808 */ /* 0x000fe40002800000 */
[----:B------:R-:W-:Y:S02]  /*3320*/  ISETP.GT.AND P5, PT, R2, 0x10, PT ;  /* 0x000000100200780c */ /* 0x000fe40003fa4270 */
[----:B------:R-:W-:Y:S02]  /*3330*/  FSEL R11, R128, -INF , P1 ;  /* 0xff800000800b7808 */ /* 0x000fe40000800000 */
[----:B------:R-:W-:-:S02]  /*3340*/  FMNMX.FTZ R68, R10, R68, !PT ;  /* 0x000000440a447209 */ /* 0x000fc40007810000 */
[----:B------:R-:W-:Y:S02]  /*3350*/  FSEL R13, R130, -INF , P4 ;  /* 0xff800000820d7808 */ /* 0x000fe40002000000 */
[C---:B------:R-:W-:Y:S02]  /*3360*/  ISETP.GT.AND P4, PT, R2.reuse, 0x11, PT ;  /* 0x000000110200780c */ /* 0x040fe40003f84270 */
[----:B------:R-:W-:Y:S02]  /*3370*/  FSEL R28, R125, -INF , P5 ;  /* 0xff8000007d1c7808 */ /* 0x000fe40002800000 */
[----:B------:R-:W-:Y:S02]  /*3380*/  FMNMX.FTZ R68, R11, R68, !PT ;  /* 0x000000440b447209 */ /* 0x000fe40007810000 */
        /* <DEDUP_REMOVED lines=9> */
[----:B------:R-:W-:Y:S02]  /*3420*/  ISETP.GT.AND P5, PT, R2, 0x20, PT ;  /* 0x000000200200780c */ /* 0x000fe40003fa4270 */
[----:B------:R-:W-:Y:S02]  /*3430*/  FSEL R31, R100, -INF , P1 ;  /* 0xff800000641f7808 */ /* 0x000fe40000800000 */
[----:B------:R-:W-:Y:S02]  /*3440*/  FMNMX.FTZ R68, R30, R68, !PT ;  /* 0x000000441e447209 */ /* 0x000fe40007810000 */
[----:B------:R-:W-:Y:S02]  /*3450*/  FSEL R33, R102, -INF , P4 ;  /* 0xff80000066217808 */ /* 0x000fe40002000000 */
[----:B------:R-:W-:-:S02]  /*3460*/  ISETP.GT.AND P4, PT, R2, 0x21, PT ;  /* 0x000000210200780c */ /* 0x000fc40003f84270 */
[----:B------:R-:W-:Y:S02]  /*3470*/  FSEL R71, R95, -INF , P5 ;  /* 0xff8000005f477808 */ /* 0x000fe40002800000 */
[----:B------:R-:W-:Y:S02]  /*3480*/  FMNMX.FTZ R68, R31, R68, !PT ;  /* 0x000000441f447209 */ /* 0x000fe40007810000 */
[----:B------:R-:W-:Y:S02]  /*3490*/  FMNMX.FTZ R3, R12, R13, !PT ;  /* 0x0000000d0c037209 */ /* 0x000fe40007810000 */
[----:B------:R-:W-:Y:S02]  /*34a0*/  FSEL R69, R97, -INF , P2 ;  /* 0xff80000061457808 */ /* 0x000fe40001000000 */
[----:B------:R-:W-:Y:S02]  /*34b0*/  ISETP.GT.AND P2, PT, R2, 0x28, PT ;  /* 0x000000280200780c */ /* 0x000fe40003f44270 */
[----:B------:R-:W-:-:S02]  /*34c0*/  FSEL R112, R89, -INF , P4 ;  /* 0xff80000059707808 */ /* 0x000fc40002000000 */
        /* <DEDUP_REMOVED lines=10> */
[----:B------:R-:W-:Y:S02]  /*3570*/  FSEL R114, R90, -INF , P1 ;  /* 0xff8000005a727808 */ /* 0x000fe40000800000 */
[----:B------:R-:W-:-:S02]  /*3580*/  ISETP.GT.AND P5, PT, R2, 0x30, PT ;  /* 0x000000300200780c */ /* 0x000fc40003fa4270 */
[----:B------:R-:W-:Y:S02]  /*3590*/  FSEL R90, R92, -INF , P1 ;  /* 0xff8000005c5a7808 */ /* 0x000fe40000800000 */
[----:B------:R-:W-:Y:S02]  /*35a0*/  FMNMX.FTZ R68, R88, R68, !PT ;  /* 0x0000004458447209 */ /* 0x000fe40007810000 */
[----:B------:R-:W-:Y:S02]  /*35b0*/  FMNMX.FTZ R3, R32, R3, !PT ;  /* 0x0000000320037209 */ /* 0x000fe40007810000 */
[----:B------:R-:W-:Y:S02]  /*35c0*/  ISETP.GT.AND P4, PT, R2, 0x31, PT ;  /* 0x000000310200780c */ /* 0x000fe40003f84270 */
[----:B------:R-:W-:Y:S02]  /*35d0*/  FSEL R149, R87, -INF , P5 ;  /* 0xff80000057957808 */ /* 0x000fe40002800000 */
[----:B------:R-:W-:-:S02]  /*35e0*/  FMNMX.FTZ R68, R90, R68, !PT ;  /* 0x000000445a447209 */ /* 0x000fc40007810000 */
[----:B------:R-:W-:Y:S02]  /*35f0*/  FMNMX.FTZ R3, R33, R3, !PT ;  /* 0x0000000321037209 */ /* 0x000fe40007810000 */
[----:B------:R-:W-:Y:S02]  /*3600*/  ISETP.GT.AND P2, PT, R2, 0x38, PT ;  /* 0x000000380200780c */ /* 0x000fe40003f44270 */
[----:B------:R-:W-:Y:S02]  /*3610*/  FSEL R151, R86, -INF , P4 ;  /* 0xff80000056977808 */ /* 0x000fe40002000000 */
[----:B------:R-:W-:Y:S02]  /*3620*/  FMNMX.FTZ R68, R149, R68, !PT ;  /* 0x0000004495447209 */ /* 0x000fe40007810000 */
[----:B------:R-:W-:Y:S02]  /*3630*/  FMNMX.FTZ R3, R69, R3, !PT ;  /* 0x0000000345037209 */ /* 0x000fe40007810000 */
[----:B------:R-:W-:-:S02]  /*3640*/  ISETP.GT.AND P1, PT, R2, 0x39, PT ;  /* 0x000000390200780c */ /* 0x000fc40003f24270 */
[----:B------:R-:W-:Y:S02]  /*3650*/  FSEL R150, R83, -INF , P2 ;  /* 0xff80000053967808 */ /* 0x000fe40001000000 */
[----:B------:R-:W-:Y:S02]  /*3660*/  FMNMX.FTZ R68, R151, R68, !PT ;  /* 0x0000004497447209 */ /* 0x000fe40007810000 */
[----:B------:R-:W-:Y:S02]  /*3670*/  FMNMX.FTZ R3, R70, R3, !PT ;  /* 0x0000000346037209 */ /* 0x000fe40007810000 */
[----:B------:R-:W-:Y:S02]  /*3680*/  FSEL R158, R85, -INF , P5 ;  /* 0xff800000559e7808 */ /* 0x000fe40002800000 */
[----:B------:R-:W-:Y:S02]  /*3690*/  ISETP.GT.AND P5, PT, R2, 0x40, PT ;  /* 0x000000400200780c */ /* 0x000fe40003fa4270 */
[----:B------:R-:W-:-:S02]  /*36a0*/  FSEL R156, R82, -INF , P1 ;  /* 0xff800000529c7808 */ /* 0x000fc40000800000 */
[----:B------:R-:W-:Y:S02]  /*36b0*/  FMNMX.FTZ R68, R150, R68, !PT ;  /* 0x0000004496447209 */ /* 0x000fe40007810000 */
[----:B------:R-:W-:Y:S02]  /*36c0*/  FMNMX.FTZ R3, R91, R3, !PT ;  /* 0x000000035b037209 */ /* 0x000fe40007810000 */
[----:B------:R-:W-:Y:S02]  /*36d0*/  FSEL R157, R84, -INF , P4 ;  /* 0xff800000549d7808 */ /* 0x000fe40002000000 */
[----:B------:R-:W-:Y:S02]  /*36e0*/  ISETP.GT.AND P4, PT, R2, 0x41, PT ;  /* 0x000000410200780c */ /* 0x000fe40003f84270 */
[----:B------:R-:W-:Y:S02]  /*36f0*/  FSEL R162, R75, -INF , P5 ;  /* 0xff8000004ba27808 */ /* 0x000fe40002800000 */
[----:B------:R-:W-:-:S02]  /*3700*/  FMNMX.FTZ R68, R156, R68, !PT ;  /* 0x000000449c447209 */ /* 0x000fc40007810000 */
[----:B------:R-:W-:Y:S02]  /*3710*/  FMNMX.FTZ R3, R112, R3, !PT ;  /* 0x0000000370037209 */ /* 0x000fe40007810000 */
[----:B------:R-:W-:Y:S02]  /*3720*/  FSEL R159, R81, -INF , P2 ;  /* 0xff800000519f7808 */ /* 0x000fe40001000000 */
[----:B------:R-:W-:Y:S02]  /*3730*/  ISETP.GT.AND P2, PT, R2, 0x48, PT ;  /* 0x000000480200780c */ /* 0x000fe40003f44270 */
[----:B------:R-:W-:Y:S02]  /*3740*/  FSEL R163, R74, -INF , P4 ;  /* 0xff8000004aa37808 */ /* 0x000fe40002000000 */
[----:B------:R-:W-:Y:S02]  /*3750*/  FMNMX.FTZ R68, R162, R68, !PT ;  /* 0x00000044a2447209 */ /* 0x000fe40007810000 */
[----:B------:R-:W-:-:S02]  /*3760*/  FMNMX.FTZ R3, R113, R3, !PT ;  /* 0x0000000371037209 */ /* 0x000fc40007810000 */
[----:B------:R-:W-:Y:S02]  /*3770*/  FSEL R160, R80, -INF , P1 ;  /* 0xff80000050a07808 */ /* 0x000fe40000800000 */
[----:B------:R-:W-:Y:S02]  /*3780*/  ISETP.GT.AND P1, PT, R2, 0x49, PT ;  /* 0x000000490200780c */ /* 0x000fe40003f24270 */
[----:B------:R-:W-:Y:S02]  /*3790*/  FSEL R161, R65, -INF , P2 ;  /* 0xff80000041a17808 */ /* 0x000fe40001000000 */
[----:B------:R-:W-:Y:S02]  /*37a0*/  FMNMX.FTZ R68, R163, R68, !PT ;  /* 0x00000044a3447209 */ /* 0x000fe40007810000 */
[----:B------:R-:W-:Y:S02]  /*37b0*/  FMNMX.FTZ R3, R114, R3, !PT ;  /* 0x0000000372037209 */ /* 0x000fe40007810000 */
[----:B------:R-:W-:-:S02]  /*37c0*/  FSEL R165, R73, -INF , P5 ;  /* 0xff80000049a57808 */ /* 0x000fc40002800000 */
[----:B------:R-:W-:Y:S02]  /*37d0*/  ISETP.GT.AND P5, PT, R2, 0x50, PT ;  /* 0x000000500200780c */ /* 0x000fe40003fa4270 */
[----:B------:R-:W-:Y:S02]  /*37e0*/  FSEL R164, R64, -INF , P1 ;  /* 0xff80000040a47808 */ /* 0x000fe40000800000 */
[----:B------:R-:W-:Y:S02]  /*37f0*/  FMNMX.FTZ R68, R161, R68, !PT ;  /* 0x00000044a1447209 */ /* 0x000fe40007810000 */
        /* <DEDUP_REMOVED lines=57> */
[----:B------:R-:W-:Y:S01]  /*3b90*/  FMNMX.FTZ R68, R249, R68, !PT ;  /* 0x00000044f9447209 */ /* 0x000fe20007810000 */
[----:B------:R-:W-:Y:S01]  /*3ba0*/  LDSM.16.MT88.4 R24, [R220+0x100] ;  /* 0x00010000dc18783b */ /* 0x000fe20000004200 */
[----:B------:R-:W-:Y:S02]  /*3bb0*/  FMNMX.FTZ R2, R213, R2, !PT ;  /* 0x00000002d5027209 */ /* 0x000fe40007810000 */
[----:B------:R-:W-:Y:S02]  /*3bc0*/  FMNMX.FTZ R68, R252, R68, !PT ;  /* 0x00000044fc447209 */ /* 0x000fe40007810000 */
[----:B------:R-:W-:Y:S02]  /*3bd0*/  FMNMX.FTZ R2, R212, R2, !PT ;  /* 0x00000002d4027209 */ /* 0x000fe40007810000 */
[----:B------:R-:W-:Y:S01]  /*3be0*/  FSEL R116, R41, -INF , P5 ;  /* 0xff80000029747808 */ /* 0x000fe20002800000 */
[----:B------:R-:W1:Y:S01]  /*3bf0*/  SHFL.BFLY PT, R3, R68, 0x2, 0x1f ;  /* 0x0c401f0044037f89 */ /* 0x000e6200000e0000 */
[----:B------:R-:W-:-:S02]  /*3c00*/  FMNMX.FTZ R2, R214, R2, !PT ;  /* 0x00000002d6027209 */ /* 0x000fc40007810000 */
[----:B------:R-:W-:Y:S02]  /*3c10*/  FSEL R138, R40, -INF , P4 ;  /* 0xff800000288a7808 */ /* 0x000fe40002000000 */
[----:B------:R-:W-:Y:S01]  /*3c20*/  FMNMX.FTZ R2, R215, R2, !PT ;  /* 0x00000002d7027209 */ /* 0x000fe20007810000 */
[----:B------:R-:W-:Y:S01]  /*3c30*/  LDSM.16.MT88.4 R40, [R218+0x4100] ;  /* 0x00410000da28783b */ /* 0x000fe20000004200 */
[----:B------:R-:W-:Y:S02]  /*3c40*/  FSEL R137, R38, -INF , P2 ;  /* 0xff80000026897808 */ /* 0x000fe40001000000 */
[----:B------:R-:W-:Y:S02]  /*3c50*/  FMNMX.FTZ R2, R116, R2, !PT ;  /* 0x0000000274027209 */ /* 0x000fe40007810000 */
[----:B------:R-:W-:Y:S02]  /*3c60*/  FSEL R199, R37, -INF , P1 ;  /* 0xff80000025c77808 */ /* 0x000fe40000800000 */
[----:B------:R-:W-:Y:S01]  /*3c70*/  FMNMX.FTZ R2, R138, R2, !PT ;  /* 0x000000028a027209 */ /* 0x000fe20007810000 */
[----:B------:R-:W-:Y:S03]  /*3c80*/  LDSM.16.MT88.4 R36, [R217+0x900] ;  /* 0x00090000d924783b */ /* 0x000fe60000004200 */
[----:B------:R-:W-:-:S04]  /*3c90*/  FMNMX.FTZ R2, R137, R2, !PT ;  /* 0x0000000289027209 */ /* 0x000fc80007810000 */
[----:B------:R-:W-:Y:S02]  /*3ca0*/  FMNMX.FTZ R2, R199, R2, !PT ;  /* 0x00000002c7027209 */ /* 0x000fe40007810000 */
[----:B-1----:R-:W-:-:S03]  /*3cb0*/  FMNMX.FTZ R68, R68, R3, !PT ;  /* 0x0000000344447209 */ /* 0x002fc60007810000 */
[----:B------:R-:W1:Y:S04]  /*3cc0*/  SHFL.BFLY PT, R3, R2, 0x2, 0x1f ;  /* 0x0c401f0002037f89 */ /* 0x000e6800000e0000 */
[----:B------:R-:W2:Y:S01]  /*3cd0*/  SHFL.BFLY PT, R6, R68, 0x1, 0x1f ;  /* 0x0c201f0044067f89 */ /* 0x000ea200000e0000 */
[----:B-1----:R-:W-:Y:S02]  /*3ce0*/  FMNMX.FTZ R2, R2, R3, !PT ;  /* 0x0000000302027209 */ /* 0x002fe40007810000 */
[----:B--2---:R-:W-:-:S03]  /*3cf0*/  FMNMX.FTZ R68, R68, R6, !PT ;  /* 0x0000000644447209 */ /* 0x004fc60007810000 */
[----:B------:R-:W1:Y:S01]  /*3d00*/  SHFL.BFLY PT, R7, R2, 0x1, 0x1f ;  /* 0x0c201f0002077f89 */ /* 0x000e6200000e0000 */
[C---:B------:R-:W-:Y:S01]  /*3d10*/  FSETP.NEU.FTZ.AND P1, PT, R68.reuse, -INF , PT ;  /* 0xff8000004400780b */ /* 0x040fe20003f3d000 */
[----:B------:R-:W-:-:S05]  /*3d20*/  FMUL.FTZ R6, R68, c[0x0][0x2d0] ;  /* 0x0000b40044067a20 */ /* 0x000fca0000410000 */
[----:B------:R-:W-:-:S05]  /*3d30*/  FSEL R6, R6, RZ, P1 ;  /* 0x000000ff06067208 */ /* 0x000fca0000800000 */
[--C-:B------:R-:W-:Y:S02]  /*3d40*/  FFMA.FTZ R3, R8, c[0x0][0x2d0], -R6.reuse ;  /* 0x0000b40008037a23 */ /* 0x100fe40000010806 */
[--C-:B------:R-:W-:Y:S02]  /*3d50*/  FFMA.FTZ R0, R28, c[0x0][0x2d0], -R6.reuse ;  /* 0x0000b4001c007a23 */ /* 0x100fe40000010806 */
[----:B------:R2:W-:Y:S08]  /*3d60*/  MUFU.EX2 R136, R3 ;  /* 0x0000000300887308 */ /* 0x0005f00000000800 */
[----:B------:R3:W-:Y:S01]  /*3d70*/  MUFU.EX2 R203, R0 ;  /* 0x0000000000cb7308 */ /* 0x0007e20000000800 */
[----:B--2---:R-:W-:-:S07]  /*3d80*/  FFMA.FTZ R3, R9, c[0x0][0x2d0], -R6 ;  /* 0x0000b40009037a23 */ /* 0x004fce0000010806 */
[----:B------:R1:W2:Y:S01]  /*3d90*/  MUFU.EX2 R115, R3 ;  /* 0x0000000300737308 */ /* 0x0002a20000000800 */
[----:B---3--:R-:W-:-:S07]  /*3da0*/  FFMA.FTZ R0, R29, c[0x0][0x2d0], -R6 ;  /* 0x0000b4001d007a23 */ /* 0x008fce0000010806 */
[----:B------:R3:W-:Y:S01]  /*3db0*/  MUFU.EX2 R202, R0 ;  /* 0x0000000000ca7308 */ /* 0x0007e20000000800 */
[----:B-1----:R-:W-:Y:S01]  /*3dc0*/  FMNMX.FTZ R3, R2, R7, !PT ;  /* 0x0000000702037209 */ /* 0x002fe20007810000 */
[--C-:B------:R-:W-:Y:S01]  /*3dd0*/  FFMA.FTZ R2, R10, c[0x0][0x2d0], -R6.reuse ;  /* 0x0000b4000a027a23 */ /* 0x100fe20000010806 */
[----:B--2---:R-:W-:Y:S01]  /*3de0*/  F2FP.PACK_AB R8, R115, R136 ;  /* 0x000000887308723e */ /* 0x004fe200000000ff */
[----:B------:R-:W-:Y:S01]  /*3df0*/  FFMA.FTZ R7, R11, c[0x0][0x2d0], -R6 ;  /* 0x0000b4000b077a23 */ /* 0x000fe20000010806 */
[----:B------:R-:W-:-:S03]  /*3e00*/  FSETP.NEU.FTZ.AND P1, PT, R3, -INF , PT ;  /* 0xff8000000300780b */ /* 0x000fc60003f3d000 */
[----:B------:R1:W-:Y:S01]  /*3e10*/  MUFU.EX2 R240, R2 ;  /* 0x0000000200f07308 */ /* 0x0003e20000000800 */
[----:B---3--:R-:W-:-:S07]  /*3e20*/  FFMA.FTZ R0, R30, c[0x0][0x2d0], -R6 ;  /* 0x0000b4001e007a23 */ /* 0x008fce0000010806 */
[----:B------:R2:W3:Y:S01]  /*3e30*/  MUFU.EX2 R139, R7 ;  /* 0x00000007008b7308 */ /* 0x0004e20000000800 */
[----:B-1----:R-:W-:-:S07]  /*3e40*/  FMUL.FTZ R2, R3, c[0x0][0x2d0] ;  /* 0x0000b40003027a20 */ /* 0x002fce0000410000 */
[----:B------:R1:W-:Y:S01]  /*3e50*/  MUFU.EX2 R117, R0 ;  /* 0x0000000000757308 */ /* 0x0003e20000000800 */
[----:B------:R-:W-:Y:S02]  /*3e60*/  FSEL R2, R2, RZ, P1 ;  /* 0x000000ff02027208 */ /* 0x000fe40000800000 */
[----:B------:R-:W-:Y:S01]  /*3e70*/  PLOP3.LUT P1, PT, PT, PT, UP0, 0x40, 0x0 ;  /* 0x000000000000781c */ /* 0x000fe20003f2e808 */
[----:B--2---:R-:W-:Y:S01]  /*3e80*/  IMAD.MOV.U32 R7, RZ, RZ, R138 ;  /* 0x000000ffff077224 */ /* 0x004fe200078e008a */
[----:B---3--:R-:W-:Y:S01]  /*3e90*/  F2FP.PACK_AB R10, R139, R240 ;  /* 0x000000f08b0a723e */ /* 0x008fe200000000ff */
[----:B------:R-:W-:-:S04]  /*3ea0*/  FFMA.FTZ R4, R12, c[0x0][0x2d0], -R2 ;  /* 0x0000b4000c047a23 */ /* 0x000fc80000010802 */
[----:B------:R2:W-:Y:S01]  /*3eb0*/  MUFU.EX2 R200, R4 ;  /* 0x0000000400c87308 */ /* 0x0005e20000000800 */
[----:B-1----:R-:W-:Y:S02]  /*3ec0*/  FFMA.FTZ R0, R31, c[0x0][0x2d0], -R6 ;  /* 0x0000b4001f007a23 */ /* 0x002fe40000010806 */
[----:B------:R-:W-:Y:S05]  /*3ed0*/  LDSM.16.MT88.4 R28, [R221+0x900] ;  /* 0x00090000dd1c783b */ /* 0x000fea0000004200 */
[----:B------:R1:W-:Y:S01]  /*3ee0*/  MUFU.EX2 R5, R0 ;  /* 0x0000000000057308 */ /* 0x0003e20000000800 */
[----:B--2---:R-:W-:-:S07]  /*3ef0*/  FFMA.FTZ R4, R13, c[0x0][0x2d0], -R2 ;  /* 0x0000b4000d047a23 */ /* 0x004fce0000010802 */
[----:B------:R2:W3:Y:S01]  /*3f00*/  MUFU.EX2 R239, R4 ;  /* 0x0000000400ef7308 */ /* 0x0004e20000000800 */
[----:B-1----:R-:W-:-:S07]  /*3f10*/  FFMA.FTZ R0, R32, c[0x0][0x2d0], -R2 ;  /* 0x0000b40020007a23 */ /* 0x002fce0000010802 */
[----:B------:R1:W-:Y:S01]  /*3f20*/  MUFU.EX2 R201, R0 ;  /* 0x0000000000c97308 */ /* 0x0003e20000000800 */
[----:B--2---:R-:W-:Y:S01]  /*3f30*/  FFMA.FTZ R4, R14, c[0x0][0x2d0], -R2 ;  /* 0x0000b4000e047a23 */ /* 0x004fe20000010802 */
[----:B---3--:R-:W-:-:S06]  /*3f40*/  F2FP.PACK_AB R9, R239, R200 ;  /* 0x000000c8ef09723e */ /* 0x008fcc00000000ff */
[----:B------:R2:W-:Y:S01]  /*3f50*/  MUFU.EX2 R119, R4 ;  /* 0x0000000400777308 */ /* 0x0005e20000000800 */
[--C-:B-1----:R-:W-:Y:S02]  /*3f60*/  FFMA.FTZ R0, R33, c[0x0][0x2d0], -R2.reuse ;  /* 0x0000b40021007a23 */ /* 0x102fe40000010802 */
[----:B------:R-:W-:Y:S05]  /*3f70*/  LDSM.16.MT88.4 R32, [R218+0x900] ;  /* 0x00090000da20783b */ /* 0x000fea0000004200 */
[----:B------:R1:W-:Y:S01]  /*3f80*/  MUFU.EX2 R118, R0 ;  /* 0x0000000000767308 */ /* 0x0003e20000000800 */
[--C-:B--2---:R-:W-:Y:S02]  /*3f90*/  FFMA.FTZ R4, R15, c[0x0][0x2d0], -R2.reuse ;  /* 0x0000b4000f047a23 */ /* 0x104fe40000010802 */
[----:B------:R-:W2:Y:S05]  /*3fa0*/  LDSM.16.MT88.4 R12, [R221+0x100] ;  /* 0x00010000dd0c783b */ /* 0x000eaa0000004200 */
[----:B------:R-:W3:Y:S01]  /*3fb0*/  MUFU.EX2 R4, R4 ;  /* 0x0000000400047308 */ /* 0x000ee20000000800 */
[----:B-1----:R-:W-:-:S02]  /*3fc0*/  FFMA.FTZ R0, R69, c[0x0][0x2d0], -R2 ;  /* 0x0000b40045007a23 */ /* 0x002fc40000010802 */
[----:B------:R-:W-:-:S05]  /*3fd0*/  IMAD.MOV.U32 R69, RZ, RZ, R116 ;  /* 0x000000ffff457224 */ /* 0x000fca00078e0074 */
[----:B------:R1:W-:Y:S01]  /*3fe0*/  MUFU.EX2 R198, R0 ;  /* 0x0000000000c67308 */ /* 0x0003e20000000800 */
[----:B---3--:R-:W-:-:S07]  /*3ff0*/  F2FP.PACK_AB R11, R4, R119 ;  /* 0x00000077040b723e */ /* 0x008fce00000000ff */
[C---:B------:R-:W-:Y:S01]  /*4000*/  HMMA.16816.F32 R76, R8.reuse, R20, RZ ;  /* 0x00000014084c723c */ /* 0x040fe200000018ff */
[----:B-1----:R-:W-:Y:S02]  /*4010*/  FFMA.FTZ R0, R70, c[0x0][0x2d0], -R2 ;  /* 0x0000b40046007a23 */ /* 0x002fe40000010802 */
[----:B------:R-:W-:Y:S02]  /*4020*/  IMAD.MOV.U32 R70, RZ, RZ, R137 ;  /* 0x000000ffff467224 */ /* 0x000fe400078e0089 */
[----:B------:R1:W3:Y:S03]  /*4030*/  MUFU.EX2 R197, R0 ;  /* 0x0000000000c57308 */ /* 0x0002e60000000800 */
[C---:B------:R-:W-:Y:S01]  /*4040*/  HMMA.16816.F32 R64, R8.reuse, R22, RZ ;  /* 0x000000160840723c */ /* 0x040fe200000018ff */
[----:B------:R-:W4:Y:S07]  /*4050*/  LDSM.16.MT88.4 R20, [R217+0x4100] ;  /* 0x00410000d914783b */ /* 0x000f2e0000004200 */
[----:B------:R-:W-:Y:S01]  /*4060*/  HMMA.16816.F32 R60, R8, R16, RZ ;  /* 0x00000010083c723c */ /* 0x000fe200000018ff */
[----:B-1----:R-:W-:-:S02]  /*4070*/  FFMA.FTZ R0, R71, c[0x0][0x2d0], -R6 ;  /* 0x0000b40047007a23 */ /* 0x002fc40000010806 */
[----:B------:R-:W-:-:S05]  /*4080*/  IMAD.MOV.U32 R71, RZ, RZ, R139 ;  /* 0x000000ffff477224 */ /* 0x000fca00078e008b */
[C---:B------:R-:W-:Y:S01]  /*4090*/  HMMA.16816.F32 R56, R8.reuse, R18, RZ ;  /* 0x000000120838723c */ /* 0x040fe200000018ff */
[----:B------:R-:W1:Y:S01]  /*40a0*/  LDSM.16.MT88.4 R16, [R221+0x4100] ;  /* 0x00410000dd10783b */ /* 0x000e620000004200 */
[----:B------:R5:W-:Y:S06]  /*40b0*/  MUFU.EX2 R248, R0 ;  /* 0x0000000000f87308 */ /* 0x000bec0000000800 */
[C---:B--2---:R-:W-:Y:S08]  /*40c0*/  HMMA.16816.F32 R48, R8.reuse, R12, RZ ;  /* 0x0000000c0830723c */ /* 0x044ff000000018ff */
[----:B------:R-:W-:Y:S01]  /*40d0*/  HMMA.16816.F32 R44, R8, R14, RZ ;  /* 0x0000000e082c723c */ /* 0x000fe200000018ff */
[----:B------:R-:W2:Y:S01]  /*40e0*/  LDSM.16.MT88.4 R12, [R220+0x4100] ;  /* 0x00410000dc0c783b */ /* 0x000ea20000004200 */
[----:B-----5:R-:W-:-:S04]  /*40f0*/  FFMA.FTZ R0, R89, c[0x0][0x2d0], -R6 ;  /* 0x0000b40059007a23 */ /* 0x020fc80000010806 */
[----:B------:R5:W1:Y:S02]  /*4100*/  MUFU.EX2 R246, R0 ;  /* 0x0000000000f67308 */ /* 0x000a640000000800 */
[C---:B------:R-:W-:Y:S08]  /*4110*/  HMMA.16816.F32 R52, R8.reuse, R24, RZ ;  /* 0x000000180834723c */ /* 0x040ff000000018ff */
[----:B------:R-:W-:Y:S01]  /*4120*/  HMMA.16816.F32 R72, R8, R26, RZ ;  /* 0x0000001a0848723c */ /* 0x000fe200000018ff */
[----:B------:R-:W2:Y:S01]  /*4130*/  LDSM.16.MT88.4 R24, [R220+0x900] ;  /* 0x00090000dc18783b */ /* 0x000ea20000004200 */
[----:B-----5:R-:W-:-:S06]  /*4140*/  FFMA.FTZ R0, R88, c[0x0][0x2d0], -R6 ;  /* 0x0000b40058007a23 */ /* 0x020fcc0000010806 */
[C---:B------:R-:W-:Y:S01]  /*4150*/  HMMA.16816.F32 R104, R8.reuse, R40, RZ ;  /* 0x000000280868723c */ /* 0x040fe200000018ff */
[----:B------:R5:W-:Y:S07]  /*4160*/  MUFU.EX2 R243, R0 ;  /* 0x0000000000f37308 */ /* 0x000bee0000000800 */
[C---:B------:R-:W-:Y:S01]  /*4170*/  HMMA.16816.F32 R108, R8.reuse, R42, RZ ;  /* 0x0000002a086c723c */ /* 0x040fe200000018ff */
[----:B------:R-:W3:Y:S07]  /*4180*/  LDSM.16.MT88.4 R40, [R218+0x4900] ;  /* 0x00490000da28783b */ /* 0x000eee0000004200 */
[----:B----4-:R-:W-:Y:S01]  /*4190*/  HMMA.16816.F32 R80, R8, R20, RZ ;  /* 0x000000140850723c */ /* 0x010fe200000018ff */
[----:B-----5:R-:W-:-:S04]  /*41a0*/  FFMA.FTZ R0, R90, c[0x0][0x2d0], -R6 ;  /* 0x0000b4005a007a23 */ /* 0x020fc80000010806 */
[----:B------:R4:W5:Y:S03]  /*41b0*/  MUFU.EX2 R247, R0 ;  /* 0x0000000000f77308 */ /* 0x0009660000000800 */
[C---:B------:R-:W-:Y:S01]  /*41c0*/  HMMA.16816.F32 R84, R8.reuse, R22, RZ ;  /* 0x000000160854723c */ /* 0x040fe200000018ff */
[----:B------:R-:W3:Y:S07]  /*41d0*/  LDSM.16.MT88.4 R20, [R217+0x4900] ;  /* 0x00490000d914783b */ /* 0x000eee0000004200 */
[----:B-1----:R-:W-:Y:S01]  /*41e0*/  HMMA.16816.F32 R100, R8, R16, RZ ;  /* 0x000000100864723c */ /* 0x002fe200000018ff */
[----:B----4-:R-:W-:-:S07]  /*41f0*/  FFMA.FTZ R0, R91, c[0x0][0x2d0], -R2 ;  /* 0x0000b4005b007a23 */ /* 0x010fce0000010802 */
[C---:B------:R-:W-:Y:S01]  /*4200*/  HMMA.16816.F32 R96, R8.reuse, R18, RZ ;  /* 0x000000120860723c */ /* 0x040fe200000018ff */
[----:B------:R-:W1:Y:S01]  /*4210*/  LDSM.16.MT88.4 R16, [R221+0x4900] ;  /* 0x00490000dd10783b */ /* 0x000e620000004200 */
[----:B------:R4:W-:Y:S06]  /*4220*/  MUFU.EX2 R242, R0 ;  /* 0x0000000000f27308 */ /* 0x0009ec0000000800 */
[C---:B--2---:R-:W-:Y:S08]  /*4230*/  HMMA.16816.F32 R124, R8.reuse, R12, RZ ;  /* 0x0000000c087c723c */ /* 0x044ff000000018ff */
[----:B------:R-:W-:Y:S01]  /*4240*/  HMMA.16816.F32 R92, R8, R14, RZ ;  /* 0x0000000e085c723c */ /* 0x000fe200000018ff */
[----:B------:R-:W2:Y:S01]  /*4250*/  LDSM.16.MT88.4 R12, [R220+0x4900] ;  /* 0x00490000dc0c783b */ /* 0x000ea20000004200 */
[----:B----4-:R-:W-:-:S04]  /*4260*/  FFMA.FTZ R0, R112, c[0x0][0x2d0], -R2 ;  /* 0x0000b40070007a23 */ /* 0x010fc80000010802 */
[----:B------:R4:W1:Y:S01]  /*4270*/  MUFU.EX2 R241, R0 ;  /* 0x0000000000f17308 */ /* 0x0008620000000800 */
[----:B------:R-:W-:Y:S02]  /*4280*/  F2FP.PACK_AB R8, R202, R203 ;  /* 0x000000cbca08723e */ /* 0x000fe400000000ff */
[----:B------:R-:W-:Y:S02]  /*4290*/  F2FP.PACK_AB R10, R5, R117 ;  /* 0x00000075050a723e */ /* 0x000fe400000000ff */
[----:B------:R-:W-:Y:S02]  /*42a0*/  F2FP.PACK_AB R9, R118, R201 ;  /* 0x000000c97609723e */ /* 0x000fe400000000ff */
[----:B---3--:R-:W-:-:S07]  /*42b0*/  F2FP.PACK_AB R11, R197, R198 ;  /* 0x000000c6c50b723e */ /* 0x008fce00000000ff */
[----:B------:R-:W-:Y:S01]  /*42c0*/  HMMA.16816.F32 R152, R8, R36, R76 ;  /* 0x000000240898723c */ /* 0x000fe2000000184c */
[----:B----4-:R-:W-:-:S07]  /*42d0*/  FFMA.FTZ R0, R113, c[0x0][0x2d0], -R2 ;  /* 0x0000b40071007a23 */ /* 0x010fce0000010802 */
[C---:B------:R-:W-:Y:S01]  /*42e0*/  HMMA.16816.F32 R132, R8.reuse, R38, R64 ;  /* 0x000000260884723c */ /* 0x040fe20000001840 */
[----:B------:R-:W3:Y:S07]  /*42f0*/  LDSM.16.MT88.4 R36, [R217+0x1100] ;  /* 0x00110000d924783b */ /* 0x000eee0000004200 */
[C---:B------:R-:W-:Y:S08]  /*4300*/  HMMA.16816.F32 R120, R8.reuse, R32, R60 ;  /* 0x000000200878723c */ /* 0x040ff0000000183c */
[C---:B------:R-:W-:Y:S08]  /*4310*/  HMMA.16816.F32 R60, R8.reuse, R28, R48 ;  /* 0x0000001c083c723c */ /* 0x040ff00000001830 */
[C---:B------:R-:W-:Y:S07]  /*4320*/  HMMA.16816.F32 R48, R8.reuse, R24, R52 ;  /* 0x000000180830723c */ /* 0x040fee0000001834 */
[----:B------:R-:W-:Y:S01]  /*4330*/  IMAD.MOV.U32 R55, RZ, RZ, R136 ;  /* 0x000000ffff377224 */ /* 0x000fe200078e0088 */
[----:B------:R-:W-:Y:S01]  /*4340*/  HMMA.16816.F32 R64, R8, R34, R56 ;  /* 0x000000220840723c */ /* 0x000fe20000001838 */
[----:B------:R-:W-:Y:S01]  /*4350*/  IMAD.MOV.U32 R54, RZ, RZ, R119 ;  /* 0x000000ffff367224 */ /* 0x000fe200078e0077 */
[----:B------:R-:W-:Y:S01]  /*4360*/  LDSM.16.MT88.4 R32, [R218+0x1100] ;  /* 0x00110000da20783b */ /* 0x000fe20000004200 */
[----:B------:R-:W-:-:S02]  /*4370*/  IMAD.MOV.U32 R53, RZ, RZ, R118 ;  /* 0x000000ffff357224 */ /* 0x000fc400078e0076 */
[----:B------:R-:W-:-:S03]  /*4380*/  IMAD.MOV.U32 R52, RZ, RZ, R117 ;  /* 0x000000ffff347224 */ /* 0x000fc600078e0075 */
[C---:B------:R-:W-:Y:S07]  /*4390*/  HMMA.16816.F32 R136, R8.reuse, R40, R104 ;  /* 0x000000280888723c */ /* 0x040fee0000001868 */
[----:B------:R-:W-:Y:S01]  /*43a0*/  IMAD.MOV.U32 R105, RZ, RZ, R240 ;  /* 0x000000ffff697224 */ /* 0x000fe200078e00f0 */
[----:B------:R-:W-:Y:S01]  /*43b0*/  HMMA.16816.F32 R56, R8, R26, R72 ;  /* 0x0000001a0838723c */ /* 0x000fe20000001848 */
[----:B------:R4:W-:Y:S01]  /*43c0*/  MUFU.EX2 R240, R0 ;  /* 0x0000000000f07308 */ /* 0x0009e20000000800 */
[----:B------:R-:W-:Y:S01]  /*43d0*/  IMAD.MOV.U32 R106, RZ, RZ, R239 ;  /* 0x000000ffff6a7224 */ /* 0x000fe200078e00ef */
[----:B------:R-:W-:Y:S01]  /*43e0*/  LDSM.16.MT88.4 R24, [R221+0x1100] ;  /* 0x00110000dd18783b */ /* 0x000fe20000004200 */
[----:B------:R-:W-:-:S04]  /*43f0*/  IMAD.MOV.U32 R107, RZ, RZ, R115 ;  /* 0x000000ffff6b7224 */ /* 0x000fc800078e0073 */
[C---:B------:R-:W-:Y:S01]  /*4400*/  HMMA.16816.F32 R44, R8.reuse, R30, R44 ;  /* 0x0000001e082c723c */ /* 0x040fe2000000182c */
[----:B------:R-:W2:Y:S07]  /*4410*/  LDSM.16.MT88.4 R28, [R220+0x1100] ;  /* 0x00110000dc1c783b */ /* 0x000eae0000004200 */
[----:B------:R-:W-:Y:S01]  /*4420*/  HMMA.16816.F32 R76, R8, R20, R80 ;  /* 0x00000014084c723c */ /* 0x000fe20000001850 */
[----:B----4-:R-:W-:-:S04]  /*4430*/  FFMA.FTZ R0, R114, c[0x0][0x2d0], -R2 ;  /* 0x0000b40072007a23 */ /* 0x010fc80000010802 */
[----:B------:R4:W1:Y:S03]  /*4440*/  MUFU.EX2 R239, R0 ;  /* 0x0000000000ef7308 */ /* 0x0008660000000800 */
[C---:B------:R-:W-:Y:S01]  /*4450*/  HMMA.16816.F32 R116, R8.reuse, R22, R84 ;  /* 0x000000160874723c */ /* 0x040fe20000001854 */
[----:B------:R-:W3:Y:S07]  /*4460*/  LDSM.16.MT88.4 R20, [R217+0x5100] ;  /* 0x00510000d914783b */ /* 0x000eee0000004200 */
[----:B------:R-:W-:Y:S01]  /*4470*/  HMMA.16816.F32 R128, R8, R42, R108 ;  /* 0x0000002a0880723c */ /* 0x000fe2000000186c */
[----:B----4-:R-:W-:-:S02]  /*4480*/  FFMA.FTZ R0, R149, c[0x0][0x2d0], -R6 ;  /* 0x0000b40095007a23 */ /* 0x010fc40000010806 */
[----:B------:R-:W-:-:S05]  /*4490*/  IMAD.MOV.U32 R149, RZ, RZ, R199 ;  /* 0x000000ffff957224 */ /* 0x000fca00078e00c7 */
[C---:B-1----:R-:W-:Y:S08]  /*44a0*/  HMMA.16816.F32 R112, R8.reuse, R16, R100 ;  /* 0x000000100870723c */ /* 0x042ff00000001864 */
[C---:B------:R-:W-:Y:S01]  /*44b0*/  HMMA.16816.F32 R84, R8.reuse, R18, R96 ;  /* 0x000000120854723c */ /* 0x040fe20000001860 */
[----:B------:R-:W1:Y:S07]  /*44c0*/  LDSM.16.MT88.4 R16, [R221+0x5100] ;  /* 0x00510000dd10783b */ /* 0x000e6e0000004200 */
[C---:B--2---:R-:W-:Y:S07]  /*44d0*/  HMMA.16816.F32 R80, R8.reuse, R12, R124 ;  /* 0x0000000c0850723c */ /* 0x044fee000000187c */
[----:B------:R-:W-:Y:S01]  /*44e0*/  IMAD.MOV.U32 R127, RZ, RZ, R52 ;  /* 0x000000ffff7f7224 */ /* 0x000fe200078e0034 */
[----:B------:R-:W-:Y:S01]  /*44f0*/  HMMA.16816.F32 R72, R8, R14, R92 ;  /* 0x0000000e0848723c */ /* 0x000fe2000000185c */
[----:B------:R-:W-:Y:S01]  /*4500*/  LDSM.16.MT88.4 R12, [R220+0x5100] ;  /* 0x00510000dc0c783b */ /* 0x000fe20000004200 */
[----:B------:R-:W-:-:S02]  /*4510*/  IMAD.MOV.U32 R126, RZ, RZ, R55 ;  /* 0x000000ffff7e7224 */ /* 0x000fc400078e0037 */
[----:B------:R-:W-:Y:S02]  /*4520*/  IMAD.MOV.U32 R124, RZ, RZ, R106 ;  /* 0x000000ffff7c7224 */ /* 0x000fe400078e006a */
[----:B------:R-:W-:Y:S01]  /*4530*/  IMAD.MOV.U32 R125, RZ, RZ, R107 ;  /* 0x000000ffff7d7224 */ /* 0x000fe200078e006b */
[----:B------:R-:W-:Y:S02]  /*4540*/  F2FP.PACK_AB R8, R246, R248 ;  /* 0x000000f8f608723e */ /* 0x000fe400000000ff */
[----:B-----5:R-:W-:Y:S02]  /*4550*/  F2FP.PACK_AB R10, R247, R243 ;  /* 0x000000f3f70a723e */ /* 0x020fe400000000ff */
[----:B------:R-:W-:Y:S02]  /*4560*/  F2FP.PACK_AB R9, R241, R242 ;  /* 0x000000f2f109723e */ /* 0x000fe400000000ff */
[----:B------:R-:W-:-:S07]  /*4570*/  F2FP.PACK_AB R11, R239, R240 ;  /* 0x000000f0ef0b723e */ /* 0x000fce00000000ff */
[C---:B---3--:R-:W-:Y:S07]  /*4580*/  HMMA.16816.F32 R96, R8.reuse, R38, R132 ;  /* 0x000000260860723c */ /* 0x048fee0000001884 */
[----:B------:R-:W-:Y:S01]  /*4590*/  IMAD.MOV.U32 R134, RZ, RZ, R203 ;  /* 0x000000ffff867224 */ /* 0x000fe200078e00cb */
[----:B------:R-:W-:Y:S01]  /*45a0*/  HMMA.16816.F32 R88, R8, R36, R152 ;  /* 0x000000240858723c */ /* 0x000fe20000001898 */
[----:B------:R2:W-:Y:S01]  /*45b0*/  MUFU.EX2 R203, R0 ;  /* 0x0000000000cb7308 */ /* 0x0005e20000000800 */
[----:B------:R-:W-:Y:S01]  /*45c0*/  IMAD.MOV.U32 R132, RZ, RZ, R201 ;  /* 0x000000ffff847224 */ /* 0x000fe200078e00c9 */
[----:B------:R-:W3:Y:S01]  /*45d0*/  LDSM.16.MT88.4 R36, [R218+0x5100] ;  /* 0x00510000da24783b */ /* 0x000ee20000004200 */
[----:B------:R-:W-:-:S02]  /*45e0*/  IMAD.MOV.U32 R133, RZ, RZ, R202 ;  /* 0x000000ffff857224 */ /* 0x000fc400078e00ca */
[----:B------:R-:W-:Y:S02]  /*45f0*/  IMAD.MOV.U32 R135, RZ, RZ, R4 ;  /* 0x000000ffff877224 */ /* 0x000fe400078e0004 */
[----:B------:R-:W-:Y:S01]  /*4600*/  IMAD.MOV.U32 R152, RZ, RZ, R71 ;  /* 0x000000ffff987224 */ /* 0x000fe200078e0047 */
[C---:B------:R-:W-:Y:S01]  /*4610*/  HMMA.16816.F32 R40, R8.reuse, R30, R56 ;  /* 0x0000001e0828723c */ /* 0x040fe20000001838 */
[----:B------:R-:W-:Y:S02]  /*4620*/  IMAD.MOV.U32 R71, RZ, RZ, R200 ;  /* 0x000000ffff477224 */ /* 0x000fe400078e00c8 */
[----:B------:R-:W-:Y:S02]  /*4630*/  IMAD.MOV.U32 R154, RZ, RZ, R53 ;  /* 0x000000ffff9a7224 */ /* 0x000fe400078e0035 */
[----:B------:R-:W-:Y:S02]  /*4640*/  IMAD.MOV.U32 R153, RZ, RZ, R54 ;  /* 0x000000ffff997224 */ /* 0x000fe400078e0036 */
[----:B------:R-:W-:Y:S01]  /*4650*/  IMAD.MOV.U32 R155, RZ, RZ, R105 ;  /* 0x000000ffff9b7224 */ /* 0x000fe200078e0069 */
[----:B------:R-:W-:Y:S01]  /*4660*/  HMMA.16816.F32 R52, R8, R26, R44 ;  /* 0x0000001a0834723c */ /* 0x000fe2000000182c */
[----:B--2---:R-:W-:-:S02]  /*4670*/  FFMA.FTZ R0, R151, c[0x0][0x2d0], -R6 ;  /* 0x0000b40097007a23 */ /* 0x004fc40000010806 */
[----:B------:R-:W-:Y:S02]  /*4680*/  IMAD.MOV.U32 R151, RZ, RZ, R198 ;  /* 0x000000ffff977224 */ /* 0x000fe400078e00c6 */
[----:B------:R2:W4:Y:S03]  /*4690*/  MUFU.EX2 R201, R0 ;  /* 0x0000000000c97308 */ /* 0x0005260000000800 */
[C---:B------:R-:W-:Y:S01]  /*46a0*/  HMMA.16816.F32 R44, R8.reuse, R28, R48 ;  /* 0x0000001c082c723c */ /* 0x040fe20000001830 */
[----:B------:R-:W5:Y:S06]  /*46b0*/  LDSM.16.MT88.4 R28, [R217+0x1900] ;  /* 0x00190000d91c783b */ /* 0x000f6c0000004200 */
[----:B------:R-:W-:Y:S01]  /*46c0*/  IMAD.MOV.U32 R51, RZ, RZ, R197 ;  /* 0x000000ffff337224 */ /* 0x000fe200078e00c5 */
[----:B------:R-:W-:Y:S01]  /*46d0*/  HMMA.16816.F32 R60, R8, R24, R60 ;  /* 0x00000018083c723c */ /* 0x000fe2000000183c */
[----:B------:R-:W3:Y:S01]  /*46e0*/  LDSM.16.MT88.4 R24, [R218+0x1900] ;  /* 0x00190000da18783b */ /* 0x000ee20000004200 */
[----:B--2---:R-:W-:-:S06]  /*46f0*/  FFMA.FTZ R0, R150, c[0x0][0x2d0], -R6 ;  /* 0x0000b40096007a23 */ /* 0x004fcc0000010806 */
[C---:B------:R-:W-:Y:S01]  /*4700*/  HMMA.16816.F32 R104, R8.reuse, R32, R120 ;  /* 0x000000200868723c */ /* 0x040fe20000001878 */
[----:B------:R2:W-:Y:S07]  /*4710*/  MUFU.EX2 R200, R0 ;  /* 0x0000000000c87308 */ /* 0x0005ee0000000800 */
[C---:B------:R-:W-:Y:S01]  /*4720*/  HMMA.16816.F32 R92, R8.reuse, R34, R64 ;  /* 0x00000022085c723c */ /* 0x040fe20000001840 */
[----:B------:R-:W-:Y:S07]  /*4730*/  LDSM.16.MT88.4 R32, [R220+0x1900] ;  /* 0x00190000dc20783b */ /* 0x000fee0000004200 */
[----:B------:R-:W-:Y:S01]  /*4740*/  HMMA.16816.F32 R100, R8, R20, R76 ;  /* 0x000000140864723c */ /* 0x000fe2000000184c */
[----:B--2---:R-:W-:-:S04]  /*4750*/  FFMA.FTZ R0, R156, c[0x0][0x2d0], -R6 ;  /* 0x0000b4009c007a23 */ /* 0x004fc80000010806 */
[----:B------:R2:W2:Y:S03]  /*4760*/  MUFU.EX2 R202, R0 ;  /* 0x0000000000ca7308 */ /* 0x0004a60000000800 */
[C---:B------:R-:W-:Y:S01]  /*4770*/  HMMA.16816.F32 R108, R8.reuse, R22, R116 ;  /* 0x00000016086c723c */ /* 0x040fe20000001874 */
[----:B------:R-:W4:Y:S07]  /*4780*/  LDSM.16.MT88.4 R20, [R221+0x1900] ;  /* 0x00190000dd14783b */ /* 0x000f2e0000004200 */
[----:B-1----:R-:W-:Y:S01]  /*4790*/  HMMA.16816.F32 R120, R8, R16, R112 ;  /* 0x000000100878723c */ /* 0x002fe20000001870 */
[----:B--2---:R-:W-:-:S07]  /*47a0*/  FFMA.FTZ R0, R158, c[0x0][0x2d0], -R2 ;  /* 0x0000b4009e007a23 */ /* 0x004fce0000010802 */
[C---:B---3--:R-:W-:Y:S01]  /*47b0*/  HMMA.16816.F32 R136, R8.reuse, R36, R136 ;  /* 0x000000240888723c */ /* 0x048fe20000001888 */
[----:B------:R1:W-:Y:S07]  /*47c0*/  MUFU.EX2 R199, R0 ;  /* 0x0000000000c77308 */ /* 0x0003ee0000000800 */
[C---:B------:R-:W-:Y:S08]  /*47d0*/  HMMA.16816.F32 R128, R8.reuse, R38, R128 ;  /* 0x000000260880723c */ /* 0x040ff00000001880 */
[C---:B------:R-:W-:Y:S01]  /*47e0*/  HMMA.16816.F32 R116, R8.reuse, R18, R84 ;  /* 0x000000120874723c */ /* 0x040fe20000001854 */
[--C-:B-1----:R-:W-:Y:S01]  /*47f0*/  FFMA.FTZ R0, R157, c[0x0][0x2d0], -R2.reuse ;  /* 0x0000b4009d007a23 */ /* 0x102fe20000010802 */
[----:B------:R-:W-:Y:S03]  /*4800*/  LDSM.16.MT88.4 R16, [R217+0x2100] ;  /* 0x00210000d910783b */ /* 0x000fe60000004200 */
[----:B------:R1:W2:Y:S03]  /*4810*/  MUFU.EX2 R198, R0 ;  /* 0x0000000000c67308 */ /* 0x0002a60000000800 */
[C---:B------:R-:W-:Y:S08]  /*4820*/  HMMA.16816.F32 R112, R8.reuse, R12, R80 ;  /* 0x0000000c0870723c */ /* 0x040ff00000001850 */
[----:B------:R-:W-:Y:S01]  /*4830*/  HMMA.16816.F32 R72, R8, R14, R72 ;  /* 0x0000000e0848723c */ /* 0x000fe20000001848 */
[----:B------:R-:W3:Y:S01]  /*4840*/  LDSM.16.MT88.4 R12, [R217+0x5900] ;  /* 0x00590000d90c783b */ /* 0x000ee20000004200 */
[----:B-1----:R-:W-:-:S05]  /*4850*/  FFMA.FTZ R0, R159, c[0x0][0x2d0], -R2 ;  /* 0x0000b4009f007a23 */ /* 0x002fca0000010802 */
[----:B----4-:R-:W-:Y:S01]  /*4860*/  F2FP.PACK_AB R8, R201, R203 ;  /* 0x000000cbc908723e */ /* 0x010fe200000000ff */
[----:B------:R1:W-:Y:S01]  /*4870*/  MUFU.EX2 R4, R0 ;  /* 0x0000000000047308 */ /* 0x0003e20000000800 */
[----:B------:R-:W-:Y:S02]  /*4880*/  F2FP.PACK_AB R10, R202, R200 ;  /* 0x000000c8ca0a723e */ /* 0x000fe400000000ff */
[----:B--2---:R-:W-:Y:S01]  /*4890*/  F2FP.PACK_AB R9, R198, R199 ;  /* 0x000000c7c609723e */ /* 0x004fe200000000ff */
[----:B-1----:R-:W-:-:S04]  /*48a0*/  FFMA.FTZ R0, R160, c[0x0][0x2d0], -R2 ;  /* 0x0000b400a0007a23 */ /* 0x002fc80000010802 */
[----:B------:R-:W1:Y:S02]  /*48b0*/  MUFU.EX2 R197, R0 ;  /* 0x0000000000c57308 */ /* 0x000e640000000800 */
[----:B-1----:R-:W-:Y:S01]  /*48c0*/  F2FP.PACK_AB R11, R197, R4 ;  /* 0x00000004c50b723e */ /* 0x002fe200000000ff */
[----:B------:R-:W-:Y:S02]  /*48d0*/  FFMA.FTZ R0, R162, c[0x0][0x2d0], -R6 ;  /* 0x0000b400a2007a23 */ /* 0x000fe40000010806 */
[----:B------:R-:W-:-:S03]  /*48e0*/  IMAD.MOV.U32 R162, RZ, RZ, R51 ;  /* 0x000000ffffa27224 */ /* 0x000fc600078e0033 */
[----:B------:R1:W-:Y:S01]  /*48f0*/  MUFU.EX2 R160, R0 ;  /* 0x0000000000a07308 */ /* 0x0003e20000000800 */
[C---:B-----5:R-:W-:Y:S08]  /*4900*/  HMMA.16816.F32 R80, R8.reuse, R28, R88 ;  /* 0x0000001c0850723c */ /* 0x060ff00000001858 */
[----:B------:R-:W-:Y:S01]  /*4910*/  HMMA.16816.F32 R76, R8, R30, R96 ;  /* 0x0000001e084c723c */ /* 0x000fe20000001860 */
[----:B------:R-:W2:Y:S01]  /*4920*/  LDSM.16.MT88.4 R28, [R218+0x5900] ;  /* 0x00590000da1c783b */ /* 0x000ea20000004200 */
[----:B-1----:R-:W-:-:S06]  /*4930*/  FFMA.FTZ R0, R163, c[0x0][0x2d0], -R6 ;  /* 0x0000b400a3007a23 */ /* 0x002fcc0000010806 */
[C---:B------:R-:W-:Y:S01]  /*4940*/  HMMA.16816.F32 R64, R8.reuse, R24, R104 ;  /* 0x000000180840723c */ /* 0x040fe20000001868 */
[----:B------:R-:W-:Y:S01]  /*4950*/  IMAD.MOV.U32 R163, RZ, RZ, R151 ;  /* 0x000000ffffa37224 */ /* 0x000fe200078e0097 */
[----:B------:R1:W4:Y:S06]  /*4960*/  MUFU.EX2 R159, R0 ;  /* 0x00000000009f7308 */ /* 0x00032c0000000800 */
[C---:B------:R-:W-:Y:S01]  /*4970*/  HMMA.16816.F32 R56, R8.reuse, R26, R92 ;  /* 0x0000001a0838723c */ /* 0x040fe2000000185c */
[----:B------:R-:W5:Y:S07]  /*4980*/  LDSM.16.MT88.4 R24, [R221+0x5900] ;  /* 0x00590000dd18783b */ /* 0x000f6e0000004200 */
[----:B------:R-:W-:Y:S01]  /*4990*/  HMMA.16816.F32 R60, R8, R20, R60 ;  /* 0x00000014083c723c */ /* 0x000fe2000000183c */
[----:B-1----:R-:W-:-:S02]  /*49a0*/  FFMA.FTZ R0, R161, c[0x0][0x2d0], -R6 ;  /* 0x0000b400a1007a23 */ /* 0x002fc40000010806 */
[----:B------:R-:W-:Y:S02]  /*49b0*/  IMAD.MOV.U32 R161, RZ, RZ, R149 ;  /* 0x000000ffffa17224 */ /* 0x000fe400078e0095 */
[----:B------:R1:W-:Y:S01]  /*49c0*/  MUFU.EX2 R157, R0 ;  /* 0x00000000009d7308 */ /* 0x0003e20000000800 */
[----:B------:R-:W-:Y:S02]  /*49d0*/  IMAD.MOV.U32 R149, RZ, RZ, R132 ;  /* 0x000000ffff957224 */ /* 0x000fe400078e0084 */
[----:B------:R-:W-:Y:S01]  /*49e0*/  HMMA.16816.F32 R52, R8, R22, R52 ;  /* 0x000000160834723c */ /* 0x000fe20000001834 */
[----:B------:R-:W4:Y:S01]  /*49f0*/  LDSM.16.MT88.4 R20, [R220+0x5900] ;  /* 0x00590000dc14783b */ /* 0x000f220000004200 */
[----:B------:R-:W-:Y:S02]  /*4a00*/  IMAD.MOV.U32 R132, RZ, RZ, R133 ;  /* 0x000000ffff847224 */ /* 0x000fe400078e0085 */
[----:B------:R-:W-:Y:S02]  /*4a10*/  IMAD.MOV.U32 R133, RZ, RZ, R134 ;  /* 0x000000ffff857224 */ /* 0x000fe400078e0086 */
[----:B------:R-:W-:-:S02]  /*4a20*/  IMAD.MOV.U32 R134, RZ, RZ, R135 ;  /* 0x000000ffff867224 */ /* 0x000fc400078e0087 */
[C---:B------:R-:W-:Y:S01]  /*4a30*/  HMMA.16816.F32 R48, R8.reuse, R32, R44 ;  /* 0x000000200830723c */ /* 0x040fe2000000182c */
[----:B------:R-:W-:Y:S02]  /*4a40*/  IMAD.MOV.U32 R135, RZ, RZ, R152 ;  /* 0x000000ffff877224 */ /* 0x000fe400078e0098 */
[----:B------:R-:W-:Y:S02]  /*4a50*/  IMAD.MOV.U32 R152, RZ, RZ, R153 ;  /* 0x000000ffff987224 */ /* 0x000fe400078e0099 */
[----:B------:R-:W-:Y:S02]  /*4a60*/  IMAD.MOV.U32 R153, RZ, RZ, R154 ;  /* 0x000000ffff997224 */ /* 0x000fe400078e009a */
[----:B-1----:R-:W-:Y:S01]  /*4a70*/  FFMA.FTZ R0, R164, c[0x0][0x2d0], -R6 ;  /* 0x0000b400a4007a23 */ /* 0x002fe20000010806 */
[----:B------:R-:W-:Y:S01]  /*4a80*/  HMMA.16816.F32 R36, R8, R34, R40 ;  /* 0x000000220824723c */ /* 0x000fe20000001828 */
[----:B------:R-:W-:Y:S01]  /*4a90*/  IMAD.MOV.U32 R154, RZ, RZ, R155 ;  /* 0x000000ffff9a7224 */ /* 0x000fe200078e009b */
[----:B------:R-:W-:Y:S01]  /*4aa0*/  LDSM.16.MT88.4 R32, [R221+0x2100] ;  /* 0x00210000dd20783b */ /* 0x000fe20000004200 */
[----:B------:R1:W1:Y:S01]  /*4ab0*/  MUFU.EX2 R158, R0 ;  /* 0x00000000009e7308 */ /* 0x0002620000000800 */
[----:B------:R-:W-:-:S04]  /*4ac0*/  IMAD.MOV.U32 R164, RZ, RZ, R127 ;  /* 0x000000ffffa47224 */ /* 0x000fc800078e007f */
[C---:B---3--:R-:W-:Y:S08]  /*4ad0*/  HMMA.16816.F32 R44, R8.reuse, R12, R100 ;  /* 0x0000000c082c723c */ /* 0x048ff00000001864 */
[----:B------:R-:W-:Y:S01]  /*4ae0*/  HMMA.16816.F32 R40, R8, R14, R108 ;  /* 0x0000000e0828723c */ /* 0x000fe2000000186c */
[----:B------:R-:W3:Y:S01]  /*4af0*/  LDSM.16.MT88.4 R12, [R218+0x2100] ;  /* 0x00210000da0c783b */ /* 0x000ee20000004200 */
[----:B-1----:R-:W-:-:S02]  /*4b00*/  FFMA.FTZ R0, R165, c[0x0][0x2d0], -R2 ;  /* 0x0000b400a5007a23 */ /* 0x002fc40000010802 */
[----:B------:R-:W-:Y:S02]  /*4b10*/  IMAD.MOV.U32 R165, RZ, RZ, R153 ;  /* 0x000000ffffa57224 */ /* 0x000fe400078e0099 */
[----:B------:R1:W-:Y:S02]  /*4b20*/  MUFU.EX2 R156, R0 ;  /* 0x00000000009c7308 */ /* 0x0003e40000000800 */
[C---:B--2---:R-:W-:Y:S07]  /*4b30*/  HMMA.16816.F32 R84, R8.reuse, R28, R136 ;  /* 0x0000001c0854723c */ /* 0x044fee0000001888 */
[----:B------:R-:W-:Y:S01]  /*4b40*/  IMAD.MOV.U32 R136, RZ, RZ, R135 ;  /* 0x000000ffff887224 */ /* 0x000fe200078e0087 */
[----:B------:R-:W-:Y:S01]  /*4b50*/  HMMA.16816.F32 R104, R8, R30, R128 ;  /* 0x0000001e0868723c */ /* 0x000fe20000001880 */
[----:B------:R-:W2:Y:S01]  /*4b60*/  LDSM.16.MT88.4 R28, [R220+0x2100] ;  /* 0x00210000dc1c783b */ /* 0x000ea20000004200 */
[----:B------:R-:W-:-:S02]  /*4b70*/  IMAD.MOV.U32 R137, RZ, RZ, R134 ;  /* 0x000000ffff897224 */ /* 0x000fc400078e0086 */
[----:B------:R-:W-:Y:S02]  /*4b80*/  IMAD.MOV.U32 R138, RZ, RZ, R133 ;  /* 0x000000ffff8a7224 */ /* 0x000fe400078e0085 */
[----:B------:R-:W-:Y:S02]  /*4b90*/  IMAD.MOV.U32 R139, RZ, RZ, R149 ;  /* 0x000000ffff8b7224 */ /* 0x000fe400078e0095 */
[----:B-1----:R-:W-:Y:S01]  /*4ba0*/  FFMA.FTZ R0, R167, c[0x0][0x2d0], -R2 ;  /* 0x0000b400a7007a23 */ /* 0x002fe20000010802 */
[----:B-----5:R-:W-:Y:S01]  /*4bb0*/  HMMA.16816.F32 R120, R8, R24, R120 ;  /* 0x000000180878723c */ /* 0x020fe20000001878 */
[----:B------:R-:W-:Y:S02]  /*4bc0*/  IMAD.MOV.U32 R129, RZ, RZ, R126 ;  /* 0x000000ffff817224 */ /* 0x000fe400078e007e */
[----:B------:R1:W5:Y:S01]  /*4bd0*/  MUFU.EX2 R155, R0 ;  /* 0x00000000009b7308 */ /* 0x0003620000000800 */
[----:B------:R-:W-:Y:S02]  /*4be0*/  IMAD.MOV.U32 R130, RZ, RZ, R125 ;  /* 0x000000ffff827224 */ /* 0x000fe400078e007d */
[----:B------:R-:W-:-:S02]  /*4bf0*/  IMAD.MOV.U32 R131, RZ, RZ, R124 ;  /* 0x000000ffff837224 */ /* 0x000fc400078e007c */
[----:B------:R-:W-:Y:S01]  /*4c00*/  HMMA.16816.F32 R116, R8, R26, R116 ;  /* 0x0000001a0874723c */ /* 0x000fe20000001874 */
[----:B------:R-:W2:Y:S01]  /*4c10*/  LDSM.16.MT88.4 R24, [R217+0x6100] ;  /* 0x00610000d918783b */ /* 0x000ea20000004200 */
[----:B------:R-:W-:Y:S02]  /*4c20*/  IMAD.MOV.U32 R167, RZ, RZ, R132 ;  /* 0x000000ffffa77224 */ /* 0x000fe400078e0084 */
[----:B------:R-:W-:-:S04]  /*4c30*/  IMAD.MOV.U32 R128, RZ, RZ, R71 ;  /* 0x000000ffff807224 */ /* 0x000fc800078e0047 */
[C---:B----4-:R-:W-:Y:S01]  /*4c40*/  HMMA.16816.F32 R112, R8.reuse, R20, R112 ;  /* 0x000000140870723c */ /* 0x050fe20000001870 */
[----:B-1----:R-:W-:Y:S02]  /*4c50*/  FFMA.FTZ R0, R168, c[0x0][0x2d0], -R2 ;  /* 0x0000b400a8007a23 */ /* 0x002fe40000010802 */
[----:B------:R-:W-:Y:S02]  /*4c60*/  IMAD.MOV.U32 R168, RZ, RZ, R152 ;  /* 0x000000ffffa87224 */ /* 0x000fe400078e0098 */
[----:B------:R1:W-:Y:S03]  /*4c70*/  MUFU.EX2 R127, R0 ;  /* 0x00000000007f7308 */ /* 0x0003e60000000800 */
[----:B------:R-:W-:Y:S01]  /*4c80*/  HMMA.16816.F32 R96, R8, R22, R72 ;  /* 0x000000160860723c */ /* 0x000fe20000001848 */
[----:B------:R-:W4:Y:S06]  /*4c90*/  LDSM.16.MT88.4 R20, [R218+0x6100] ;  /* 0x00610000da14783b */ /* 0x000f2c0000004200 */
[----:B------:R-:W-:-:S02]  /*4ca0*/  F2FP.PACK_AB R8, R159, R160 ;  /* 0x000000a09f08723e */ /* 0x000fc400000000ff */
[----:B------:R-:W-:Y:S02]  /*4cb0*/  F2FP.PACK_AB R10, R158, R157 ;  /* 0x0000009d9e0a723e */ /* 0x000fe400000000ff */
[----:B-----5:R-:W-:Y:S01]  /*4cc0*/  F2FP.PACK_AB R9, R155, R156 ;  /* 0x0000009c9b09723e */ /* 0x020fe200000000ff */
[----:B-1----:R-:W-:Y:S02]  /*4cd0*/  FFMA.FTZ R0, R166, c[0x0][0x2d0], -R2 ;  /* 0x0000b400a6007a23 */ /* 0x002fe40000010802 */
[----:B------:R-:W-:Y:S02]  /*4ce0*/  IMAD.MOV.U32 R166, RZ, RZ, R154 ;  /* 0x000000ffffa67224 */ /* 0x000fe400078e009a */
[----:B------:R1:W5:Y:S02]  /*4cf0*/  MUFU.EX2 R126, R0 ;  /* 0x00000000007e7308 */ /* 0x0003640000000800 */
[----:B-1----:R-:W-:Y:S01]  /*4d00*/  FFMA.FTZ R0, R169, c[0x0][0x2d0], -R6 ;  /* 0x0000b400a9007a23 */ /* 0x002fe20000010806 */
[----:B-----5:R-:W-:Y:S01]  /*4d10*/  F2FP.PACK_AB R11, R126, R127 ;  /* 0x0000007f7e0b723e */ /* 0x020fe200000000ff */
[----:B------:R-:W-:-:S04]  /*4d20*/  IMAD.MOV.U32 R169, RZ, RZ, R70 ;  /* 0x000000ffffa97224 */ /* 0x000fc800078e0046 */
[----:B------:R1:W-:Y:S02]  /*4d30*/  MUFU.EX2 R125, R0 ;  /* 0x00000000007d7308 */ /* 0x0003e40000000800 */
[C---:B------:R-:W-:Y:S08]  /*4d40*/  HMMA.16816.F32 R100, R8.reuse, R16, R80 ;  /* 0x000000100864723c */ /* 0x040ff00000001850 */
[----:B------:R-:W-:Y:S01]  /*4d50*/  HMMA.16816.F32 R92, R8, R18, R76 ;  /* 0x00000012085c723c */ /* 0x000fe2000000184c */
[----:B------:R-:W5:Y:S01]  /*4d60*/  LDSM.16.MT88.4 R16, [R221+0x6100] ;  /* 0x00610000dd10783b */ /* 0x000f620000004200 */
[----:B-1----:R-:W-:-:S02]  /*4d70*/  FFMA.FTZ R0, R171, c[0x0][0x2d0], -R6 ;  /* 0x0000b400ab007a23 */ /* 0x002fc40000010806 */
[----:B------:R-:W-:Y:S02]  /*4d80*/  IMAD.MOV.U32 R171, RZ, RZ, R69 ;  /* 0x000000ffffab7224 */ /* 0x000fe400078e0045 */
[----:B------:R1:W1:Y:S02]  /*4d90*/  MUFU.EX2 R154, R0 ;  /* 0x00000000009a7308 */ /* 0x0002640000000800 */
[C---:B---3--:R-:W-:Y:S08]  /*4da0*/  HMMA.16816.F32 R88, R8.reuse, R12, R64 ;  /* 0x0000000c0858723c */ /* 0x048ff00000001840 */
[----:B------:R-:W-:Y:S01]  /*4db0*/  HMMA.16816.F32 R80, R8, R14, R56 ;  /* 0x0000000e0850723c */ /* 0x000fe20000001838 */
[----:B------:R-:W3:Y:S01]  /*4dc0*/  LDSM.16.MT88.4 R12, [R220+0x6100] ;  /* 0x00610000dc0c783b */ /* 0x000ee20000004200 */
[----:B-1----:R-:W-:-:S06]  /*4dd0*/  FFMA.FTZ R0, R170, c[0x0][0x2d0], -R6 ;  /* 0x0000b400aa007a23 */ /* 0x002fcc0000010806 */
[----:B------:R-:W-:Y:S01]  /*4de0*/  HMMA.16816.F32 R76, R8, R32, R60 ;  /* 0x00000020084c723c */ /* 0x000fe2000000183c */
[----:B------:R-:W-:Y:S01]  /*4df0*/  IMAD.MOV.U32 R170, RZ, RZ, R129 ;  /* 0x000000ffffaa7224 */ /* 0x000fe200078e0081 */
[----:B------:R1:W-:Y:S01]  /*4e00*/  MUFU.EX2 R153, R0 ;  /* 0x0000000000997308 */ /* 0x0003e20000000800 */
[----:B------:R-:W-:Y:S02]  /*4e10*/  IMAD.MOV.U32 R129, RZ, RZ, R168 ;  /* 0x000000ffff817224 */ /* 0x000fe400078e00a8 */
[----:B------:R-:W-:-:S03]  /*4e20*/  IMAD.MOV.U32 R168, RZ, RZ, R139 ;  /* 0x000000ffffa87224 */ /* 0x000fc600078e008b */
[C---:B------:R-:W-:Y:S01]  /*4e30*/  HMMA.16816.F32 R72, R8.reuse, R34, R52 ;  /* 0x000000220848723c */ /* 0x040fe20000001834 */
[----:B------:R-:W3:Y:S07]  /*4e40*/  LDSM.16.MT88.4 R32, [R217+0x2900] ;  /* 0x00290000d920783b */ /* 0x000eee0000004200 */
[----:B--2---:R-:W-:Y:S01]  /*4e50*/  HMMA.16816.F32 R64, R8, R28, R48 ;  /* 0x0000001c0840723c */ /* 0x004fe20000001830 */
[----:B-1----:R-:W-:Y:S02]  /*4e60*/  FFMA.FTZ R0, R188, c[0x0][0x2d0], -R6 ;  /* 0x0000b400bc007a23 */ /* 0x002fe40000010806 */
[----:B------:R-:W-:-:S02]  /*4e70*/  IMAD.MOV.U32 R188, RZ, RZ, R130 ;  /* 0x000000ffffbc7224 */ /* 0x000fc400078e0082 */
[----:B------:R1:W2:Y:S03]  /*4e80*/  MUFU.EX2 R152, R0 ;  /* 0x0000000000987308 */ /* 0x0002a60000000800 */
[----:B------:R-:W-:Y:S01]  /*4e90*/  HMMA.16816.F32 R44, R8, R24, R44 ;  /* 0x00000018082c723c */ /* 0x000fe2000000182c */
[----:B------:R-:W-:-:S07]  /*4ea0*/  IMAD.MOV.U32 R130, RZ, RZ, R136 ;  /* 0x000000ffff827224 */ /* 0x000fce00078e0088 */
[----:B------:R-:W-:Y:S01]  /*4eb0*/  HMMA.16816.F32 R48, R8, R26, R40 ;  /* 0x0000001a0830723c */ /* 0x000fe20000001828 */
[----:B------:R-:W2:Y:S01]  /*4ec0*/  LDSM.16.MT88.4 R24, [R221+0x2900] ;  /* 0x00290000dd18783b */ /* 0x000ea20000004200 */
[----:B-1----:R-:W-:-:S06]  /*4ed0*/  FFMA.FTZ R0, R189, c[0x0][0x2d0], -R2 ;  /* 0x0000b400bd007a23 */ /* 0x002fcc0000010802 */
[C---:B------:R-:W-:Y:S01]  /*4ee0*/  HMMA.16816.F32 R56, R8.reuse, R30, R36 ;  /* 0x0000001e0838723c */ /* 0x040fe20000001824 */
[----:B------:R-:W1:Y:S01]  /*4ef0*/  LDSM.16.MT88.4 R28, [R218+0x2900] ;  /* 0x00290000da1c783b */ /* 0x000e620000004200 */
[----:B------:R3:W-:Y:S06]  /*4f00*/  MUFU.EX2 R124, R0 ;  /* 0x00000000007c7308 */ /* 0x0007ec0000000800 */
[C---:B----4-:R-:W-:Y:S08]  /*4f10*/  HMMA.16816.F32 R40, R8.reuse, R20, R84 ;  /* 0x000000140828723c */ /* 0x050ff00000001854 */
[----:B------:R-:W-:Y:S01]  /*4f20*/  HMMA.16816.F32 R36, R8, R22, R104 ;  /* 0x000000160824723c */ /* 0x000fe20000001868 */
[----:B------:R-:W4:Y:S01]  /*4f30*/  LDSM.16.MT88.4 R20, [R220+0x2900] ;  /* 0x00290000dc14783b */ /* 0x000f220000004200 */
[----:B---3--:R-:W-:-:S04]  /*4f40*/  FFMA.FTZ R0, R191, c[0x0][0x2d0], -R2 ;  /* 0x0000b400bf007a23 */ /* 0x008fc80000010802 */
[----:B------:R3:W1:Y:S02]  /*4f50*/  MUFU.EX2 R135, R0 ;  /* 0x0000000000877308 */ /* 0x0006640000000800 */
[C---:B-----5:R-:W-:Y:S01]  /*4f60*/  HMMA.16816.F32 R52, R8.reuse, R16, R120 ;  /* 0x000000100834723c */ /* 0x060fe20000001878 */
[----:B------:R-:W-:Y:S07]  /*4f70*/  LDSM.16.MT88.4 R120, [R218+0x7900] ;  /* 0x00790000da78783b */ /* 0x000fee0000004200 */
[----:B------:R-:W-:Y:S01]  /*4f80*/  HMMA.16816.F32 R60, R8, R18, R116 ;  /* 0x00000012083c723c */ /* 0x000fe20000001874 */
[----:B------:R-:W-:Y:S01]  /*4f90*/  LDSM.16.MT88.4 R16, [R218+0x6900] ;  /* 0x00690000da10783b */ /* 0x000fe20000004200 */
[----:B---3--:R-:W-:-:S06]  /*4fa0*/  FFMA.FTZ R0, R190, c[0x0][0x2d0], -R2 ;  /* 0x0000b400be007a23 */ /* 0x008fcc0000010802 */
[C---:B------:R-:W-:Y:S01]  /*4fb0*/  HMMA.16816.F32 R112, R8.reuse, R12, R112 ;  /* 0x0000000c0870723c */ /* 0x040fe20000001870 */
[----:B------:R3:W-:Y:S07]  /*4fc0*/  MUFU.EX2 R134, R0 ;  /* 0x0000000000867308 */ /* 0x0007ee0000000800 */
[----:B------:R-:W-:Y:S01]  /*4fd0*/  HMMA.16816.F32 R84, R8, R14, R96 ;  /* 0x0000000e0854723c */ /* 0x000fe20000001860 */
[----:B------:R-:W5:Y:S06]  /*4fe0*/  LDSM.16.MT88.4 R12, [R217+0x6900] ;  /* 0x00690000d90c783b */ /* 0x000f6c0000004200 */
[----:B------:R-:W-:-:S02]  /*4ff0*/  F2FP.PACK_AB R8, R154, R125 ;  /* 0x0000007d9a08723e */ /* 0x000fc400000000ff */
[----:B--2---:R-:W-:Y:S01]  /*5000*/  F2FP.PACK_AB R10, R152, R153 ;  /* 0x00000099980a723e */ /* 0x004fe200000000ff */
[----:B---3--:R-:W-:Y:S01]  /*5010*/  FFMA.FTZ R0, R196, c[0x0][0x2d0], -R2 ;  /* 0x0000b400c4007a23 */ /* 0x008fe20000010802 */
[----:B-1----:R-:W-:-:S03]  /*5020*/  F2FP.PACK_AB R9, R135, R124 ;  /* 0x0000007c8709723e */ /* 0x002fc600000000ff */
[----:B------:R-:W1:Y:S02]  /*5030*/  MUFU.EX2 R133, R0 ;  /* 0x0000000000857308 */ /* 0x000e640000000800 */
[----:B-1----:R-:W-:Y:S01]  /*5040*/  F2FP.PACK_AB R11, R133, R134 ;  /* 0x00000086850b723e */ /* 0x002fe200000000ff */
[----:B------:R-:W-:-:S05]  /*5050*/  FFMA.FTZ R0, R204, c[0x0][0x2d0], -R6 ;  /* 0x0000b400cc007a23 */ /* 0x000fca0000010806 */
[----:B------:R1:W-:Y:S01]  /*5060*/  MUFU.EX2 R132, R0 ;  /* 0x0000000000847308 */ /* 0x0003e20000000800 */
[C---:B------:R-:W-:Y:S08]  /*5070*/  HMMA.16816.F32 R116, R8.reuse, R34, R92 ;  /* 0x000000220874723c */ /* 0x040ff0000000185c */
[----:B------:R-:W-:Y:S01]  /*5080*/  HMMA.16816.F32 R92, R8, R24, R76 ;  /* 0x00000018085c723c */ /* 0x000fe2000000184c */
[----:B-1----:R-:W-:-:S07]  /*5090*/  FFMA.FTZ R0, R205, c[0x0][0x2d0], -R6 ;  /* 0x0000b400cd007a23 */ /* 0x002fce0000010806 */
[C---:B------:R-:W-:Y:S01]  /*50a0*/  HMMA.16816.F32 R96, R8.reuse, R26, R72 ;  /* 0x0000001a0860723c */ /* 0x040fe20000001848 */
[----:B------:R-:W1:Y:S01]  /*50b0*/  LDSM.16.MT88.4 R24, [R221+0x6900] ;  /* 0x00690000dd18783b */ /* 0x000e620000004200 */
[----:B------:R2:W3:Y:S06]  /*50c0*/  MUFU.EX2 R151, R0 ;  /* 0x0000000000977308 */ /* 0x0004ec0000000800 */
[C---:B------:R-:W-:Y:S01]  /*50d0*/  HMMA.16816.F32 R108, R8.reuse, R32, R100 ;  /* 0x00000020086c723c */ /* 0x040fe20000001864 */
[----:B------:R-:W3:Y:S07]  /*50e0*/  LDSM.16.MT88.4 R32, [R220+0x6900] ;  /* 0x00690000dc20783b */ /* 0x000eee0000004200 */
[----:B------:R-:W-:Y:S01]  /*50f0*/  HMMA.16816.F32 R104, R8, R28, R88 ;  /* 0x0000001c0868723c */ /* 0x000fe20000001858 */
[----:B--2---:R-:W-:-:S04]  /*5100*/  FFMA.FTZ R0, R206, c[0x0][0x2d0], -R6 ;  /* 0x0000b400ce007a23 */ /* 0x004fc80000010806 */
[----:B------:R2:W-:Y:S03]  /*5110*/  MUFU.EX2 R150, R0 ;  /* 0x0000000000967308 */ /* 0x0005e60000000800 */
[C---:B----4-:R-:W-:Y:S08]  /*5120*/  HMMA.16816.F32 R88, R8.reuse, R20, R64 ;  /* 0x000000140858723c */ /* 0x050ff00000001840 */
[----:B-----5:R-:W-:Y:S01]  /*5130*/  HMMA.16816.F32 R64, R8, R14, R48 ;  /* 0x0000000e0840723c */ /* 0x020fe20000001830 */
[----:B--2---:R-:W-:-:S07]  /*5140*/  FFMA.FTZ R0, R207, c[0x0][0x2d0], -R6 ;  /* 0x0000b400cf007a23 */ /* 0x004fce0000010806 */
[C---:B------:R-:W-:Y:S01]  /*5150*/  HMMA.16816.F32 R72, R8.reuse, R12, R44 ;  /* 0x0000000c0848723c */ /* 0x040fe2000000182c */
[----:B------:R-:W-:Y:S01]  /*5160*/  LDSM.16.MT88.4 R12, [R220+0x3100] ;  /* 0x00310000dc0c783b */ /* 0x000fe20000004200 */
[----:B------:R2:W4:Y:S06]  /*5170*/  MUFU.EX2 R149, R0 ;  /* 0x0000000000957308 */ /* 0x00052c0000000800 */
[C---:B-1----:R-:W-:Y:S08]  /*5180*/  HMMA.16816.F32 R48, R8.reuse, R24, R52 ;  /* 0x000000180830723c */ /* 0x042ff00000001834 */
[----:B------:R-:W-:Y:S01]  /*5190*/  HMMA.16816.F32 R52, R8, R26, R60 ;  /* 0x0000001a0834723c */ /* 0x000fe2000000183c */
[----:B------:R-:W1:Y:S01]  /*51a0*/  LDSM.16.MT88.4 R24, [R217+0x7100] ;  /* 0x00710000d918783b */ /* 0x000e620000004200 */
[----:B--2---:R-:W-:-:S04]  /*51b0*/  FFMA.FTZ R0, R213, c[0x0][0x2d0], -R2 ;  /* 0x0000b400d5007a23 */ /* 0x004fc80000010802 */
[----:B------:R2:W-:Y:S02]  /*51c0*/  MUFU.EX2 R71, R0 ;  /* 0x0000000000477308 */ /* 0x0005e40000000800 */
[C---:B------:R-:W-:Y:S01]  /*51d0*/  HMMA.16816.F32 R100, R8.reuse, R30, R80 ;  /* 0x0000001e0864723c */ /* 0x040fe20000001850 */
[----:B------:R-:W5:Y:S07]  /*51e0*/  LDSM.16.MT88.4 R28, [R217+0x3100] ;  /* 0x00310000d91c783b */ /* 0x000f6e0000004200 */
[----:B------:R-:W-:Y:S01]  /*51f0*/  HMMA.16816.F32 R80, R8, R22, R56 ;  /* 0x000000160850723c */ /* 0x000fe20000001838 */
[----:B------:R-:W1:Y:S01]  /*5200*/  LDSM.16.MT88.4 R20, [R218+0x3100] ;  /* 0x00310000da14783b */ /* 0x000e620000004200 */
[----:B--2---:R-:W-:-:S06]  /*5210*/  FFMA.FTZ R0, R212, c[0x0][0x2d0], -R2 ;  /* 0x0000b400d4007a23 */ /* 0x004fcc0000010802 */
[C---:B------:R-:W-:Y:S01]  /*5220*/  HMMA.16816.F32 R56, R8.reuse, R16, R40 ;  /* 0x000000100838723c */ /* 0x040fe20000001828 */
[----:B------:R2:W1:Y:S07]  /*5230*/  MUFU.EX2 R70, R0 ;  /* 0x0000000000467308 */ /* 0x00046e0000000800 */
[C---:B------:R-:W-:Y:S01]  /*5240*/  HMMA.16816.F32 R40, R8.reuse, R18, R36 ;  /* 0x000000120828723c */ /* 0x040fe20000001824 */
[----:B------:R-:W5:Y:S07]  /*5250*/  LDSM.16.MT88.4 R16, [R221+0x3100] ;  /* 0x00310000dd10783b */ /* 0x000f6e0000004200 */
[----:B---3--:R-:W-:Y:S01]  /*5260*/  HMMA.16816.F32 R44, R8, R32, R112 ;  /* 0x00000020082c723c */ /* 0x008fe20000001870 */
[----:B------:R-:W-:Y:S01]  /*5270*/  LDSM.16.MT88.4 R112, [R217+0x7900] ;  /* 0x00790000d970783b */ /* 0x000fe20000004200 */
[----:B--2---:R-:W-:-:S04]  /*5280*/  FFMA.FTZ R0, R214, c[0x0][0x2d0], -R2 ;  /* 0x0000b400d6007a23 */ /* 0x004fc80000010802 */
[----:B------:R2:W-:Y:S02]  /*5290*/  MUFU.EX2 R69, R0 ;  /* 0x0000000000457308 */ /* 0x0005e40000000800 */
[----:B------:R-:W-:Y:S01]  /*52a0*/  HMMA.16816.F32 R36, R8, R34, R84 ;  /* 0x000000220824723c */ /* 0x000fe20000001854 */
[----:B------:R-:W3:Y:S06]  /*52b0*/  LDSM.16.MT88.4 R32, [R218+0x7100] ;  /* 0x00710000da20783b */ /* 0x000eec0000004200 */
[----:B------:R-:W-:Y:S02]  /*52c0*/  F2FP.PACK_AB R8, R151, R132 ;  /* 0x000000849708723e */ /* 0x000fe400000000ff */
[----:B----4-:R-:W-:-:S02]  /*52d0*/  F2FP.PACK_AB R10, R149, R150 ;  /* 0x00000096950a723e */ /* 0x010fc400000000ff */
[----:B-1----:R-:W-:Y:S01]  /*52e0*/  F2FP.PACK_AB R9, R70, R71 ;  /* 0x000000474609723e */ /* 0x002fe200000000ff */
[----:B--2---:R-:W-:-:S04]  /*52f0*/  FFMA.FTZ R0, R215, c[0x0][0x2d0], -R2 ;  /* 0x0000b400d7007a23 */ /* 0x004fc80000010802 */
[----:B------:R1:W2:Y:S02]  /*5300*/  MUFU.EX2 R62, R0 ;  /* 0x00000000003e7308 */ /* 0x0002a40000000800 */
[----:B-1----:R-:W-:Y:S01]  /*5310*/  FFMA.FTZ R0, R250, c[0x0][0x2d0], -R6 ;  /* 0x0000b400fa007a23 */ /* 0x002fe20000010806 */
[----:B--2---:R-:W-:-:S05]  /*5320*/  F2FP.PACK_AB R11, R62, R69 ;  /* 0x000000453e0b723e */ /* 0x004fca00000000ff */
[----:B------:R1:W-:Y:S02]  /*5330*/  MUFU.EX2 R61, R0 ;  /* 0x00000000003d7308 */ /* 0x0003e40000000800 */
[C---:B------:R-:W-:Y:S08]  /*5340*/  HMMA.16816.F32 R64, R8.reuse, R26, R64 ;  /* 0x0000001a0840723c */ /* 0x040ff00000001840 */
[----:B------:R-:W-:Y:S01]  /*5350*/  HMMA.16816.F32 R72, R8, R24, R72 ;  /* 0x000000180848723c */ /* 0x000fe20000001848 */
[----:B-1----:R-:W-:-:S04]  /*5360*/  FFMA.FTZ R0, R251, c[0x0][0x2d0], -R6 ;  /* 0x0000b400fb007a23 */ /* 0x002fc80000010806 */
[----:B------:R1:W2:Y:S03]  /*5370*/  MUFU.EX2 R60, R0 ;  /* 0x00000000003c7308 */ /* 0x0002a60000000800 */
[C---:B-----5:R-:W-:Y:S08]  /*5380*/  HMMA.16816.F32 R76, R8.reuse, R28, R108 ;  /* 0x0000001c084c723c */ /* 0x060ff0000000186c */
[----:B------:R-:W-:Y:S01]  /*5390*/  HMMA.16816.F32 R84, R8, R20, R104 ;  /* 0x000000140854723c */ /* 0x000fe20000001868 */
[----:B------:R-:W-:Y:S01]  /*53a0*/  LDSM.16.MT88.4 R104, [R220+0x3900] ;  /* 0x00390000dc68783b */ /* 0x000fe20000004200 */
[----:B-1----:R-:W-:-:S06]  /*53b0*/  FFMA.FTZ R0, R249, c[0x0][0x2d0], -R6 ;  /* 0x0000b400f9007a23 */ /* 0x002fcc0000010806 */
[C---:B------:R-:W-:Y:S01]  /*53c0*/  HMMA.16816.F32 R28, R8.reuse, R30, R116 ;  /* 0x0000001e081c723c */ /* 0x040fe20000001874 */
[----:B--2---:R-:W-:Y:S01]  /*53d0*/  F2FP.PACK_AB R136, R60, R61 ;  /* 0x0000003d3c88723e */ /* 0x004fe200000000ff */
[----:B------:R1:W-:Y:S06]  /*53e0*/  MUFU.EX2 R26, R0 ;  /* 0x00000000001a7308 */ /* 0x0003ec0000000800 */
[C---:B------:R-:W-:Y:S08]  /*53f0*/  HMMA.16816.F32 R20, R8.reuse, R22, R100 ;  /* 0x000000160814723c */ /* 0x040ff00000001864 */
[----:B------:R-:W-:Y:S01]  /*5400*/  HMMA.16816.F32 R92, R8, R16, R92 ;  /* 0x00000010085c723c */ /* 0x000fe2000000185c */
[----:B-1----:R-:W-:-:S04]  /*5410*/  FFMA.FTZ R0, R252, c[0x0][0x2d0], -R6 ;  /* 0x0000b400fc007a23 */ /* 0x002fc80000010806 */
[----:B------:R1:W-:Y:S03]  /*5420*/  MUFU.EX2 R25, R0 ;  /* 0x0000000000197308 */ /* 0x0003e60000000800 */
[C---:B------:R-:W-:Y:S01]  /*5430*/  HMMA.16816.F32 R100, R8.reuse, R18, R96 ;  /* 0x000000120864723c */ /* 0x040fe20000001860 */
[----:B------:R-:W2:Y:S04]  /*5440*/  LDSM.16.MT88.4 R16, [R221+0x7100] ;  /* 0x00710000dd10783b */ /* 0x000ea80000004200 */
[----:B------:R-:W-:Y:S03]  /*5450*/  LDSM.16.MT88.4 R96, [R221+0x3900] ;  /* 0x00390000dd60783b */ /* 0x000fe60000004200 */
[----:B------:R-:W-:Y:S01]  /*5460*/  HMMA.16816.F32 R108, R8, R12, R88 ;  /* 0x0000000c086c723c */ /* 0x000fe20000001858 */
[----:B------:R-:W-:Y:S01]  /*5470*/  LDSM.16.MT88.4 R88, [R218+0x3900] ;  /* 0x00390000da58783b */ /* 0x000fe20000004200 */
[----:B-1----:R-:W-:-:S06]  /*5480*/  FFMA.FTZ R0, R171, c[0x0][0x2d0], -R2 ;  /* 0x0000b400ab007a23 */ /* 0x002fcc0000010802 */
[C---:B------:R-:W-:Y:S01]  /*5490*/  HMMA.16816.F32 R116, R8.reuse, R14, R80 ;  /* 0x0000000e0874723c */ /* 0x040fe20000001850 */
[----:B------:R-:W-:Y:S01]  /*54a0*/  IMAD.MOV.U32 R171, RZ, RZ, R131 ;  /* 0x000000ffffab7224 */ /* 0x000fe200078e0083 */
[----:B------:R-:W1:Y:S01]  /*54b0*/  LDSM.16.MT88.4 R12, [R220+0x7100] ;  /* 0x00710000dc0c783b */ /* 0x000e620000004200 */
[----:B------:R4:W-:Y:S01]  /*54c0*/  MUFU.EX2 R24, R0 ;  /* 0x0000000000187308 */ /* 0x0009e20000000800 */
[----:B------:R-:W-:Y:S02]  /*54d0*/  IMAD.MOV.U32 R131, RZ, RZ, R137 ;  /* 0x000000ffff837224 */ /* 0x000fe400078e0089 */
[----:B------:R-:W5:Y:S02]  /*54e0*/  LDSM.16.MT88.4 R80, [R217+0x3900] ;  /* 0x00390000d950783b */ /* 0x000f640000004200 */
[C---:B---3--:R-:W-:Y:S08]  /*54f0*/  HMMA.16816.F32 R56, R8.reuse, R32, R56 ;  /* 0x000000200838723c */ /* 0x048ff00000001838 */
[----:B------:R-:W-:Y:S01]  /*5500*/  HMMA.16816.F32 R40, R8, R34, R40 ;  /* 0x000000220828723c */ /* 0x000fe20000001828 */
[----:B----4-:R-:W-:-:S04]  /*5510*/  FFMA.FTZ R0, R7, c[0x0][0x2d0], -R2 ;  /* 0x0000b40007007a23 */ /* 0x010fc80000010802 */
[----:B------:R3:W4:Y:S03]  /*5520*/  MUFU.EX2 R7, R0 ;  /* 0x0000000000077308 */ /* 0x0007260000000800 */
[C---:B--2---:R-:W-:Y:S08]  /*5530*/  HMMA.16816.F32 R48, R8.reuse, R16, R48 ;  /* 0x000000100830723c */ /* 0x044ff00000001830 */
[----:B------:R-:W-:Y:S01]  /*5540*/  HMMA.16816.F32 R52, R8, R18, R52 ;  /* 0x000000120834723c */ /* 0x000fe20000001834 */
[--C-:B---3--:R-:W-:Y:S01]  /*5550*/  FFMA.FTZ R0, R169, c[0x0][0x2d0], -R2.reuse ;  /* 0x0000b400a9007a23 */ /* 0x108fe20000010802 */
[----:B----4-:R-:W-:Y:S01]  /*5560*/  F2FP.PACK_AB R137, R7, R24 ;  /* 0x000000180789723e */ /* 0x010fe200000000ff */
[----:B------:R-:W-:-:S05]  /*5570*/  FFMA.FTZ R2, R161, c[0x0][0x2d0], -R2 ;  /* 0x0000b400a1027a23 */ /* 0x000fca0000010802 */
[C---:B-1----:R-:W-:Y:S01]  /*5580*/  HMMA.16816.F32 R44, R8.reuse, R12, R44 ;  /* 0x0000000c082c723c */ /* 0x042fe2000000182c */
[----:B------:R-:W-:Y:S01]  /*5590*/  IMAD.MOV.U32 R169, RZ, RZ, R128 ;  /* 0x000000ffffa97224 */ /* 0x000fe200078e0080 */
[----:B------:R1:W-:Y:S01]  /*55a0*/  MUFU.EX2 R6, R0 ;  /* 0x0000000000067308 */ /* 0x0003e20000000800 */
[----:B------:R-:W-:Y:S02]  /*55b0*/  IMAD.MOV.U32 R161, RZ, RZ, R163 ;  /* 0x000000ffffa17224 */ /* 0x000fe400078e00a3 */
[----:B------:R-:W-:Y:S02]  /*55c0*/  IMAD.MOV.U32 R163, RZ, RZ, R5 ;  /* 0x000000ffffa37224 */ /* 0x000fe400078e0005 */
[----:B------:R-:W-:Y:S01]  /*55d0*/  IMAD.MOV.U32 R128, RZ, RZ, R166 ;  /* 0x000000ffff807224 */ /* 0x000fe200078e00a6 */
[----:B------:R-:W-:Y:S01]  /*55e0*/  HMMA.16816.F32 R36, R8, R14, R36 ;  /* 0x0000000e0824723c */ /* 0x000fe20000001824 */
[----:B------:R-:W-:Y:S01]  /*55f0*/  IMAD.MOV.U32 R166, RZ, RZ, R138 ;  /* 0x000000ffffa67224 */ /* 0x000fe200078e008a */
[----:B------:R2:W3:Y:S01]  /*5600*/  MUFU.EX2 R5, R2 ;  /* 0x0000000200057308 */ /* 0x0004e20000000800 */
[----:B------:R-:W-:Y:S01]  /*5610*/  LDSM.16.MT88.4 R8, [R220+0x7900] ;  /* 0x00790000dc08783b */ /* 0x000fe20000004200 */
[----:B------:R-:W-:Y:S01]  /*5620*/  F2FP.PACK_AB R138, R25, R26 ;  /* 0x0000001a198a723e */ /* 0x000fe200000000ff */
[----:B-1----:R-:W-:-:S04]  /*5630*/  FADD.FTZ R0, R170, R188 ;  /* 0x000000bcaa007221 */ /* 0x002fc80000010000 */
[----:B------:R-:W-:Y:S02]  /*5640*/  FADD.FTZ R0, R128, R0 ;  /* 0x0000000080007221 */ /* 0x000fe40000010000 */
[----:B--2---:R-:W-:Y:S01]  /*5650*/  FADD.FTZ R2, R169, R171 ;  /* 0x000000aba9027221 */ /* 0x004fe20000010000 */
[----:B---3--:R-:W-:Y:S01]  /*5660*/  F2FP.PACK_AB R139, R5, R6 ;  /* 0x00000006058b723e */ /* 0x008fe200000000ff */
[----:B------:R-:W-:Y:S02]  /*5670*/  FADD.FTZ R0, R130, R0 ;  /* 0x0000000082007221 */ /* 0x000fe40000010000 */
[----:B------:R-:W-:Y:S02]  /*5680*/  FADD.FTZ R2, R129, R2 ;  /* 0x0000000281027221 */ /* 0x000fe40000010000 */
[----:B------:R-:W-:Y:S02]  /*5690*/  FADD.FTZ R0, R166, R0 ;  /* 0x00000000a6007221 */ /* 0x000fe40000010000 */
[----:B------:R-:W-:Y:S01]  /*56a0*/  FADD.FTZ R2, R131, R2 ;  /* 0x0000000283027221 */ /* 0x000fe20000010000 */
[----:B------:R-:W-:Y:S01]  /*56b0*/  HMMA.16816.F32 R92, R136, R96, R92 ;  /* 0x00000060885c723c */ /* 0x000fe2000000185c */
[----:B------:R-:W-:Y:S01]  /*56c0*/  FADD.FTZ R0, R167, R0 ;  /* 0x00000000a7007221 */ /* 0x000fe20000010000 */
[----:B------:R-:W1:Y:S01]  /*56d0*/  LDSM.16.MT88.4 R128, [R221+0x7900] ;  /* 0x00790000dd80783b */ /* 0x000e620000004200 */
[----:B------:R-:W-:-:S02]  /*56e0*/  FADD.FTZ R2, R168, R2 ;  /* 0x00000002a8027221 */ /* 0x000fc40000010000 */
[----:B------:R-:W-:Y:S02]  /*56f0*/  FADD.FTZ R0, R164, R0 ;  /* 0x00000000a4007221 */ /* 0x000fe40000010000 */
[----:B------:R-:W-:Y:S01]  /*5700*/  FADD.FTZ R2, R165, R2 ;  /* 0x00000002a5027221 */ /* 0x000fe20000010000 */
[C---:B------:R-:W-:Y:S01]  /*5710*/  HMMA.16816.F32 R96, R136.reuse, R98, R100 ;  /* 0x000000628860723c */ /* 0x040fe20000001864 */
[----:B------:R-:W-:Y:S02]  /*5720*/  FADD.FTZ R0, R163, R0 ;  /* 0x00000000a3007221 */ /* 0x000fe40000010000 */
[----:B------:R-:W-:Y:S02]  /*5730*/  FADD.FTZ R2, R161, R2 ;  /* 0x00000002a1027221 */ /* 0x000fe40000010000 */
[----:B------:R-:W-:Y:S02]  /*5740*/  FADD.FTZ R0, R248, R0 ;  /* 0x00000000f8007221 */ /* 0x000fe40000010000 */
[----:B------:R-:W-:Y:S01]  /*5750*/  FADD.FTZ R2, R162, R2 ;  /* 0x00000002a2027221 */ /* 0x000fe20000010000 */
[----:B------:R-:W-:Y:S01]  /*5760*/  HMMA.16816.F32 R100, R136, R104, R108 ;  /* 0x000000688864723c */ /* 0x000fe2000000186c */
[----:B------:R-:W-:-:S02]  /*5770*/  FADD.FTZ R0, R246, R0 ;  /* 0x00000000f6007221 */ /* 0x000fc40000010000 */
[----:B------:R-:W-:Y:S02]  /*5780*/  FADD.FTZ R2, R242, R2 ;  /* 0x00000002f2027221 */ /* 0x000fe40000010000 */
[----:B------:R-:W-:Y:S02]  /*5790*/  FADD.FTZ R0, R243, R0 ;  /* 0x00000000f3007221 */ /* 0x000fe40000010000 */
[----:B------:R-:W-:Y:S01]  /*57a0*/  FADD.FTZ R2, R241, R2 ;  /* 0x00000002f1027221 */ /* 0x000fe20000010000 */
[----:B------:R-:W-:Y:S01]  /*57b0*/  HMMA.16816.F32 R104, R136, R106, R116 ;  /* 0x0000006a8868723c */ /* 0x000fe20000001874 */
[----:B------:R-:W-:Y:S02]  /*57c0*/  FADD.FTZ R0, R247, R0 ;  /* 0x00000000f7007221 */ /* 0x000fe40000010000 */
[----:B------:R-:W-:Y:S02]  /*57d0*/  FADD.FTZ R2, R240, R2 ;  /* 0x00000002f0027221 */ /* 0x000fe40000010000 */
[----:B------:R-:W-:-:S02]  /*57e0*/  FADD.FTZ R0, R203, R0 ;  /* 0x00000000cb007221 */ /* 0x000fc40000010000 */
[----:B------:R-:W-:Y:S01]  /*57f0*/  FADD.FTZ R2, R239, R2 ;  /* 0x00000002ef027221 */ /* 0x000fe20000010000 */
[C---:B-----5:R-:W-:Y:S01]  /*5800*/  HMMA.16816.F32 R76, R136.reuse, R80, R76 ;  /* 0x00000050884c723c */ /* 0x060fe2000000184c */
[----:B------:R-:W-:Y:S02]  /*5810*/  FADD.FTZ R0, R201, R0 ;  /* 0x00000000c9007221 */ /* 0x000fe40000010000 */
[----:B------:R-:W-:Y:S02]  /*5820*/  FADD.FTZ R2, R199, R2 ;  /* 0x00000002c7027221 */ /* 0x000fe40000010000 */
[----:B------:R-:W-:Y:S02]  /*5830*/  FADD.FTZ R0, R200, R0 ;  /* 0x00000000c8007221 */ /* 0x000fe40000010000 */
[----:B------:R-:W-:Y:S01]  /*5840*/  FADD.FTZ R2, R198, R2 ;  /* 0x00000002c6027221 */ /* 0x000fe20000010000 */
[----:B------:R-:W-:Y:S03]  /*5850*/  HMMA.16816.F32 R84, R136, R88, R84 ;  /* 0x000000588854723c */ /* 0x000fe60000001854 */
        /* <DEDUP_REMOVED lines=18> */
[C---:B-1----:R-:W-:Y:S01]  /*5980*/  HMMA.16816.F32 R124, R136.reuse, R128, R48 ;  /* 0x00000080887c723c */ /* 0x042fe20000001830 */
        /* <DEDUP_REMOVED lines=24> */
[C---:B------:R-:W-:Y:S04]  /*5b10*/  HMMA.16816.F32 R132, R136.reuse, R8, R44 ;  /* 0x000000088884723c */ /* 0x040fe8000000182c */
[----:B------:R1:W-:Y:S04]  /*5b20*/  STL [R1+0xc], R0 ;  /* 0x00000c0001007387 */ /* 0x0003e80000100800 */
[----:B------:R1:W-:Y:S01]  /*5b30*/  STL [R1+0x8], R4 ;  /* 0x0000080401007387 */ /* 0x0003e20000100800 */
[----:B------:R-:W-:Y:S01]  /*5b40*/  HMMA.16816.F32 R136, R136, R10, R36 ;  /* 0x0000000a8888723c */ /* 0x000fe20000001824 */
[----:B------:R-:W-:Y:S07]  /*5b50*/  @P1 BRA `(.L_x_2) ;  /* 0x0000452000001947 */ /* 0x000fee0003800000 */
[C---:B------:R-:W-:Y:S01]  /*5b60*/  IADD3 R162, R148.reuse, 0x40, RZ ;  /* 0x0000004094a27810 */ /* 0x040fe20007ffe0ff */
[----:B------:R-:W-:Y:S01]  /*5b70*/  IMAD.MOV.U32 R70, RZ, RZ, R3 ;  /* 0x000000ffff467224 */ /* 0x000fe200078e0003 */
[----:B------:R-:W-:Y:S01]  /*5b80*/  UIADD3 UR8, UR8, -0x2, URZ ;  /* 0xfffffffe08087890 */ /* 0x000fe2000fffe03f */
[----:B------:R-:W-:Y:S01]  /*5b90*/  IMAD.MOV.U32 R69, RZ, RZ, R68 ;  /* 0x000000ffff457224 */ /* 0x000fe200078e0044 */
[----:B------:R-:W-:Y:S01]  /*5ba0*/  SHF.R.S32.HI R243, RZ, 0x1f, R162 ;  /* 0x0000001ffff37819 */ /* 0x000fe200000114a2 */
[----:B------:R-:W-:-:S03]  /*5bb0*/  IMAD.WIDE R240, R148, 0x2, RZ ;  /* 0x0000000294f07825 */ /* 0x000fc600078e02ff */
[----:B------:R-:W-:-:S04]  /*5bc0*/  LEA.HI R243, R243, R162, RZ, 0x3 ;  /* 0x000000a2f3f37211 */ /* 0x000fc800078f18ff */
[----:B------:R-:W-:-:S04]  /*5bd0*/  LOP3.LUT R243, R243, 0xfffffff8, RZ, 0xc0, !PT ;  /* 0xfffffff8f3f37812 */ /* 0x000fc800078ec0ff */
[----:B------:R-:W-:-:S04]  /*5be0*/  SHF.R.S32.HI R242, RZ, 0x1f, R243 ;  /* 0x0000001ffff27819 */ /* 0x000fc800000114f3 */
[C---:B------:R-:W-:Y:S01]  /*5bf0*/  SHF.L.U64.HI R242, R243.reuse, 0x1, R242 ;  /* 0x00000001f3f27819 */ /* 0x040fe200000102f2 */
[----:B------:R-:W-:Y:S02]  /*5c00*/  IMAD.SHL.U32 R243, R243, 0x2, RZ ;  /* 0x00000002f3f37824 */ /* 0x000fe400078e00ff */
[----:B------:R-:W2:Y:S01]  /*5c10*/  LDL R162, [R1+0x10] ;  /* 0x0000100001a27983 */ /* 0x000ea20000100800 */
[----:B------:R-:W-:Y:S02]  /*5c20*/  SEL R2, RZ, 0x10, P0 ;  /* 0x00000010ff027807 */ /* 0x000fe40000000000 */
[----:B-1----:R-:W-:Y:S02]  /*5c30*/  SEL R0, RZ, 0x10, P3 ;  /* 0x00000010ff007807 */ /* 0x002fe40001800000 */
[----:B------:R-:W-:Y:S02]  /*5c40*/  ISETP.NE.U32.AND P5, PT, R2, RZ, PT ;  /* 0x000000ff0200720c */ /* 0x000fe40003fa5070 */
[----:B------:R-:W-:Y:S02]  /*5c50*/  ISETP.NE.U32.AND P4, PT, R0, RZ, PT ;  /* 0x000000ff0000720c */ /* 0x000fe40003f85070 */
[----:B------:R-:W-:-:S02]  /*5c60*/  IADD3 R2, -R2, 0x10, RZ ;  /* 0x0000001002027810 */ /* 0x000fc40007ffe1ff */
[----:B------:R-:W-:Y:S02]  /*5c70*/  IADD3 R0, -R0, 0x10, RZ ;  /* 0x0000001000007810 */ /* 0x000fe40007ffe1ff */
[----:B------:R-:W-:Y:S02]  /*5c80*/  LOP3.LUT R2, R2, 0xf, RZ, 0xc0, !PT ;  /* 0x0000000f02027812 */ /* 0x000fe400078ec0ff */
[----:B------:R-:W-:Y:S01]  /*5c90*/  LOP3.LUT R0, R0, 0xf, RZ, 0xc0, !PT ;  /* 0x0000000f00007812 */ /* 0x000fe200078ec0ff */
[----:B--2---:R-:W-:Y:S01]  /*5ca0*/  IMAD.SHL.U32 R239, R162, 0x2, RZ ;  /* 0x00000002a2ef7824 */ /* 0x004fe200078e00ff */
[----:B------:R-:W-:Y:S05]  /*5cb0*/  BRA `(.L_x_3) ;  /* 0x000003f000007947 */ /* 0x000fea0003800000 */
.L_x_5:
[----:B------:R-:W2:Y:S01]  /*5cc0*/  LDL R3, [R1] ;  /* 0x0000000001037983 */ /* 0x000ea20000100800 */
[----:B------:R-:W-:Y:S01]  /*5cd0*/  ULEA UR5, UR8, UR11, 0x7 ;  /* 0x0000000b08057291 */ /* 0x000fe2000f8e383f */
[----:B------:R-:W-:Y:S01]  /*5ce0*/  PLOP3.LUT P2, PT, PT, PT, UP1, 0x80, 0x0 ;  /* 0x000000000000781c */ /* 0x000fe20003f4f018 */
[----:B------:R-:W-:Y:S01]  /*5cf0*/  IMAD.MOV.U32 R244, RZ, RZ, RZ ;  /* 0x000000fffff47224 */ /* 0x000fe200078e00ff */
[----:B------:R-:W-:Y:S03]  /*5d00*/  PLOP3.LUT P1, PT, PT, PT, UP1, 0x80, 0x0 ;  /* 0x000000000000781c */ /* 0x000fe60003f2f018 */
[----:B------:R-:W-:Y:S05]  /*5d10*/  IMAD.U32 R2, RZ, RZ, UR5 ;  /* 0x00000005ff027e24 */ /* 0x000fea000f8e00ff */
[----:B--2---:R-:W-:Y:S05]  /*5d20*/  IADD3 R2, R2, -0x80, R3 ;  /* 0xffffff8002027810 */ /* 0x004fea0007ffe003 */
[----:B------:R-:W-:Y:S04]  /*5d30*/  @P2 IMAD.HI.U32 R3, R2, c[0x0][0x2bc], RZ ;  /* 0x0000af0002032a27 */ /* 0x000fe800078e00ff */
[----:B------:R-:W-:Y:S01]  /*5d40*/  IMAD.MOV.U32 R0, RZ, RZ, R2 ;  /* 0x000000ffff007224 */ /* 0x000fe200078e0002 */
[----:B------:R-:W-:Y:S04]  /*5d50*/  @P1 SHF.R.U32.HI R0, RZ, c[0x0][0x2c0], R3 ;  /* 0x0000b000ff001a19 */ /* 0x000fe80000011603 */
[C---:B------:R-:W-:Y:S04]  /*5d60*/  @!P6 IADD3 R3, P1, R0.reuse, UR12, RZ ;  /* 0x0000000c0003ec10 */ /* 0x040fe8000ff3e0ff */
[----:B------:R-:W-:Y:S01]  /*5d70*/  @!P6 LEA.HI.X.SX32 R5, R0, UR6, 0x1, P1 ;  /* 0x000000060005ec11 */ /* 0x000fe200088f0eff */
[----:B------:R-:W-:Y:S01]  /*5d80*/  IMAD.MOV R0, RZ, RZ, -R0 ;  /* 0x000000ffff007224 */ /* 0x000fe200078e0a00 */
[C---:B------:R-:W-:Y:S03]  /*5d90*/  @!P6 LEA R4, P1, R3.reuse, c[0x0][0x2a0], 0x2 ;  /* 0x0000a8000304ea11 */ /* 0x040fe600078210ff */
[----:B------:R-:W-:Y:S01]  /*5da0*/  IMAD R245, R0, c[0x0][0x2b8], R2 ;  /* 0x0000ae0000f57a24 */ /* 0x000fe200078e0202 */
[----:B------:R-:W-:Y:S03]  /*5db0*/  @!P6 LEA.HI.X R5, R3, c[0x0][0x2a4], R5, 0x2, P1 ;  /* 0x0000a9000305ea11 */ /* 0x000fe600008f1405 */
[C---:B------:R-:W-:Y:S01]  /*5dc0*/  IMAD.WIDE.U32 R2, R245.reuse, c[0x0][0x1e0], RZ ;  /* 0x00007800f5027a25 */ /* 0x040fe200078e00ff */
[----:B------:R-:W-:Y:S01]  /*5dd0*/  SHF.R.S32.HI R0, RZ, 0x1f, R245 ;  /* 0x0000001fff007819 */ /* 0x000fe200000114f5 */
[----:B------:R-:W2:Y:S04]  /*5de0*/  @!P6 LDG.E R244, [R4.64] ;  /* 0x0000000e04f4e981 */ /* 0x000ea8000c1e1900 */
[----:B------:R-:W-:Y:S04]  /*5df0*/  IMAD R0, R0, c[0x0][0x1e0], RZ ;  /* 0x0000780000007a24 */ /* 0x000fe800078e02ff */
[----:B------:R-:W-:Y:S04]  /*5e00*/  IMAD R0, R245, c[0x0][0x1e4], R0 ;  /* 0x00007900f5007a24 */ /* 0x000fe800078e0200 */
[----:B------:R-:W-:Y:S01]  /*5e10*/  IMAD.IADD R3, R3, 0x1, R0 ;  /* 0x0000000103037824 */ /* 0x000fe200078e0200 */
[----:B--2---:R-:W-:Y:S03]  /*5e20*/  SHF.R.S32.HI R4, RZ, 0x1f, R244 ;  /* 0x0000001fff047819 */ /* 0x004fe600000114f4 */
[----:B------:R-:W-:Y:S04]  /*5e30*/  IMAD.WIDE.U32 R2, R244, c[0x0][0x1f0], R2 ;  /* 0x00007c00f4027a25 */ /* 0x000fe800078e0002 */
[----:B------:R-:W-:Y:S01]  /*5e40*/  IMAD R4, R4, c[0x0][0x1f0], RZ ;  /* 0x00007c0004047a24 */ /* 0x000fe200078e02ff */
[----:B------:R-:W-:Y:S03]  /*5e50*/  IADD3 R0, P1, R2, UR18, RZ ;  /* 0x0000001202007c10 */ /* 0x000fe6000ff3e0ff */
[----:B------:R-:W-:Y:S05]  /*5e60*/  IMAD R4, R244, c[0x0][0x1f4], R4 ;  /* 0x00007d00f4047a24 */ /* 0x000fea00078e0204 */
[----:B------:R-:W-:Y:S02]  /*5e70*/  IADD3.X R3, R3, UR16, R4, P1, !PT ;  /* 0x0000001003037c10 */ /* 0x000fe40008ffe404 */
[C---:B------:R-:W-:Y:S04]  /*5e80*/  LEA R2, P1, R0.reuse, c[0x0][0x1c8], 0x1 ;  /* 0x0000720000027a11 */ /* 0x040fe800078208ff */
[----:B------:R-:W-:Y:S01]  /*5e90*/  LEA.HI.X R0, R0, c[0x0][0x1cc], R3, 0x1, P1 ;  /* 0x0000730000007a11 */ /* 0x000fe200008f0c03 */
[----:B------:R-:W-:Y:S04]  /*5ea0*/  SHFL.IDX PT, R12, R2, 0x1, 0x181f ;  /* 0x00381f00020c7f89 */ /* 0x000fe800000e0000 */
[----:B------:R-:W1:Y:S04]  /*5eb0*/  SHFL.IDX PT, R3, R2, RZ, 0x181f ;  /* 0x00181fff02037589 */ /* 0x000e6800000e0000 */
[----:B------:R-:W2:Y:S04]  /*5ec0*/  SHFL.IDX PT, R6, R0, RZ, 0x181f ;  /* 0x00181fff00067589 */ /* 0x000ea800000e0000 */
[----:B------:R-:W-:Y:S04]  /*5ed0*/  SHFL.IDX PT, R7, R2, 0x2, 0x181f ;  /* 0x00581f0002077f89 */ /* 0x000fe800000e0000 */
[----:B------:R3:W-:Y:S04]  /*5ee0*/  SHFL.IDX PT, R14, R2, 0x3, 0x181f ;  /* 0x00781f00020e7f89 */ /* 0x0007e800000e0000 */
[----:B------:R-:W4:Y:S04]  /*5ef0*/  SHFL.IDX PT, R9, R0, 0x1, 0x181f ;  /* 0x00381f0000097f89 */ /* 0x000f2800000e0000 */
[----:B------:R-:W5:Y:S04]  /*5f00*/  SHFL.IDX PT, R15, R0, 0x2, 0x181f ;  /* 0x00581f00000f7f89 */ /* 0x000f6800000e0000 */
[----:B------:R-:W5:Y:S01]  /*5f10*/  SHFL.IDX PT, R0, R0, 0x3, 0x181f ;  /* 0x00781f0000007f89 */ /* 0x000f6200000e0000 */
[C---:B-1----:R-:W-:Y:S05]  /*5f20*/  IADD3 R4, P2, R240.reuse, R3, RZ ;  /* 0x00000003f0047210 */ /* 0x042fea0007f5e0ff */
[----:B--2---:R-:W-:Y:S01]  /*5f30*/  IMAD.X R5, R241, 0x1, R6, P2 ;  /* 0x00000001f1057824 */ /* 0x004fe200010e0606 */
[C---:B------:R-:W-:Y:S04]  /*5f40*/  IADD3 R10, P2, R240.reuse, R12, RZ ;  /* 0x0000000cf00a7210 */ /* 0x040fe80007f5e0ff */
[----:B------:R1:W-:Y:S01]  /*5f50*/  LDGSTS.E.BYPASS.LTC128B.128 [R239+0x8100], [R4.64], !P0 ;  /* 0x0810000004ef7fae */ /* 0x0003e2000c101d4e */
[----:B---3--:R-:W-:Y:S01]  /*5f60*/  IADD3 R2, P1, R3, R243, RZ ;  /* 0x000000f303027210 */ /* 0x008fe20007f3e0ff */
[----:B----4-:R-:W-:Y:S01]  /*5f70*/  IMAD.X R11, R241, 0x1, R9, P2 ;  /* 0x00000001f10b7824 */ /* 0x010fe200010e0609 */
[----:B------:R-:W-:Y:S03]  /*5f80*/  IADD3 R8, P2, R240, R7, RZ ;  /* 0x00000007f0087210 */ /* 0x000fe60007f5e0ff */
[--C-:B------:R-:W-:Y:S01]  /*5f90*/  IMAD.X R3, R6, 0x1, R242.reuse, P1 ;  /* 0x0000000106037824 */ /* 0x100fe200008e06f2 */
[-C--:B------:R-:W-:Y:S04]  /*5fa0*/  IADD3 R12, P1, R12, R243.reuse, RZ ;  /* 0x000000f30c0c7210 */ /* 0x080fe80007f3e0ff */
[----:B------:R2:W-:Y:S01]  /*5fb0*/  LDGSTS.E.BYPASS.LTC128B.128 [R239+0xc100], [R2.64], !P3 ;  /* 0x0c10000002ef7fae */ /* 0x0005e2000d901d4e */
[--C-:B------:R-:W-:Y:S01]  /*5fc0*/  IMAD.X R13, R9, 0x1, R242.reuse, P1 ;  /* 0x00000001090d7824 */ /* 0x100fe200008e06f2 */
[-C--:B------:R-:W-:Y:S01]  /*5fd0*/  IADD3 R6, P1, R7, R243.reuse, RZ ;  /* 0x000000f307067210 */ /* 0x080fe20007f3e0ff */
[----:B-----5:R-:W-:Y:S01]  /*5fe0*/  IMAD.X R9, R241, 0x1, R15, P2 ;  /* 0x00000001f1097824 */ /* 0x020fe200010e060f */
[----:B------:R3:W-:Y:S03]  /*5ff0*/  LDGSTS.E.BYPASS.LTC128B.128 [R239+0x9100], [R10.64], !P0 ;  /* 0x091000000aef7fae */ /* 0x0007e6000c101d4e */
[----:B------:R-:W-:Y:S01]  /*6000*/  IMAD.X R7, R15, 0x1, R242, P1 ;  /* 0x000000010f077824 */ /* 0x000fe200008e06f2 */
[----:B------:R3:W-:Y:S04]  /*6010*/  LDGSTS.E.BYPASS.LTC128B.128 [R239+0xd100], [R12.64], !P3 ;  /* 0x0d1000000cef7fae */ /* 0x0007e8000d901d4e */
[----:B------:R3:W-:Y:S01]  /*6020*/  LDGSTS.E.BYPASS.LTC128B.128 [R239+0xa100], [R8.64], !P0 ;  /* 0x0a10000008ef7fae */ /* 0x0007e2000c101d4e */
[----:B-1----:R-:W-:Y:S03]  /*6030*/  IADD3 R4, P2, R240, R14, RZ ;  /* 0x0000000ef0047210 */ /* 0x002fe60007f5e0ff */
[----:B------:R3:W-:Y:S02]  /*6040*/  LDGSTS.E.BYPASS.LTC128B.128 [R239+0xe100], [R6.64], !P3 ;  /* 0x0e10000006ef7fae */ /* 0x0007e4000d901d4e */
[----:B------:R-:W-:Y:S05]  /*6050*/  IMAD.X R5, R241, 0x1, R0, P2 ;  /* 0x00000001f1057824 */ /* 0x000fea00010e0600 */
[----:B------:R3:W-:Y:S01]  /*6060*/  LDGSTS.E.BYPASS.LTC128B.128 [R239+0xb100], [R4.64], !P0 ;  /* 0x0b10000004ef7fae */ /* 0x0007e2000c101d4e */
[----:B--2---:R-:W-:Y:S05]  /*6070*/  IADD3 R2, P1, R14, R243, RZ ;  /* 0x000000f30e027210 */ /* 0x004fea0007f3e0ff */
[----:B------:R-:W-:Y:S05]  /*6080*/  IMAD.X R3, R0, 0x1, R242, P1 ;  /* 0x0000000100037824 */ /* 0x000fea00008e06f2 */
[----:B------:R3:W-:Y:S01]  /*6090*/  LDGSTS.E.BYPASS.LTC128B.128 [R239+0xf100], [R2.64], !P3 ;  /* 0x0f10000002ef7fae */ /* 0x0007e2000d901d4e */
[----:B------:R-:W-:-:S05]  /*60a0*/  BRA `(.L_x_4) ;  /* 0x000017e000007947 */ /* 0x000fca0003800000 */
.L_x_3:
[----:B------:R-:W-:Y:S04]  /*60b0*/  DEPBAR.LE SB0, 0x0 ;  /* 0x000080000000791a */ /* 0x000fe80000000000 */
[----:B------:R-:W-:Y:S01]  /*60c0*/  BAR.SYNC.DEFER_BLOCKING 0x0 ;  /* 0x0000000000007b1d */ /* 0x000fe20000010000 */
[----:B------:R-:W-:Y:S01]  /*60d0*/  SHF.R.S32.HI R0, RZ, 0x1f, R245 ;  /* 0x0000001fff007819 */ /* 0x000fe200000114f5 */
[----:B------:R-:W-:Y:S01]  /*60e0*/  IMAD.WIDE.U32 R2, R245, c[0x0][0x208], RZ ;  /* 0x00008200f5027a25 */ /* 0x000fe200078e00ff */
[----:B------:R-:W-:Y:S01]  /*60f0*/  SEL R203, RZ, 0x10, P0 ;  /* 0x00000010ffcb7807 */ /* 0x000fe20000000000 */
[----:B------:R-:W-:Y:S02]  /*6100*/  UISETP.GE.AND UP0, UPT, UR8, 0x1, UPT ;  /* 0x000000010800788c */ /* 0x000fe4000bf06270 */
[----:B------:R-:W-:Y:S01]  /*6110*/  IMAD R0, R0, c[0x0][0x208], RZ ;  /* 0x0000820000007a24 */ /* 0x000fe200078e02ff */
[----:B------:R-:W-:Y:S03]  /*6120*/  IADD3 R203, -R203, 0x10, RZ ;  /* 0x00000010cbcb7810 */ /* 0x000fe60007ffe1ff */
[----:B------:R-:W-:Y:S01]  /*6130*/  IMAD R0, R245, c[0x0][0x20c], R0 ;  /* 0x00008300f5007a24 */ /* 0x000fe200078e0200 */
[----:B------:R-:W-:Y:S04]  /*6140*/  LOP3.LUT R203, R203, 0xf, RZ, 0xc0, !PT ;  /* 0x0000000fcbcb7812 */ /* 0x000fe800078ec0ff */
[----:B------:R-:W-:Y:S02]  /*6150*/  IADD3 R3, R3, R0, RZ ;  /* 0x0000000003037210 */ /* 0x000fe40007ffe0ff */
[----:B------:R-:W-:Y:S03]  /*6160*/  SHF.R.S32.HI R0, RZ, 0x1f, R244 ;  /* 0x0000001fff007819 */ /* 0x000fe600000114f4 */
[----:B------:R-:W-:Y:S01]  /*6170*/  IMAD.WIDE.U32 R2, R244, c[0x0][0x218], R2 ;  /* 0x00008600f4027a25 */ /* 0x000fe200078e0002 */
[----:B------:R-:W1:Y:S04]  /*6180*/  LDSM.16.M88.4 R8, [R216+0x8100] ;  /* 0x00810000d808783b */ /* 0x000e680000000200 */
[----:B------:R-:W-:Y:S01]  /*6190*/  IADD3 R2, P1, R2, UR20, RZ ;  /* 0x0000001402027c10 */ /* 0x000fe2000ff3e0ff */
[----:B------:R-:W-:Y:S04]  /*61a0*/  IMAD R0, R0, c[0x0][0x218], RZ ;  /* 0x0000860000007a24 */ /* 0x000fe800078e02ff */
[----:B------:R-:W-:Y:S01]  /*61b0*/  IMAD R0, R244, c[0x0][0x21c], R0 ;  /* 0x00008700f4007a24 */ /* 0x000fe200078e0200 */
[----:B------:R-:W2:Y:S04]  /*61c0*/  LDSM.16.M88.4 R16, [R216+0x8900] ;  /* 0x00890000d810783b */ /* 0x000ea80000000200 */
[----:B------:R-:W-:Y:S02]  /*61d0*/  IADD3.X R3, R3, UR4, R0, P1, !PT ;  /* 0x0000000403037c10 */ /* 0x000fe40008ffe400 */
[C---:B------:R-:W-:Y:S02]  /*61e0*/  LEA R0, P1, R2.reuse, c[0x0][0x1f8], 0x1 ;  /* 0x00007e0002007a11 */ /* 0x040fe400078208ff */
[----:B------:R-:W3:Y:S02]  /*61f0*/  LDSM.16.M88.4 R24, [R216+0x9100] ;  /* 0x00910000d818783b */ /* 0x000ee40000000200 */
[----:B------:R-:W-:Y:S06]  /*6200*/  LEA.HI.X R2, R2, c[0x0][0x1fc], R3, 0x1, P1 ;  /* 0x00007f0002027a11 */ /* 0x000fec00008f0c03 */
[----:B------:R-:W4:Y:S08]  /*6210*/  LDSM.16.M88.4 R32, [R216+0x9900] ;  /* 0x00990000d820783b */ /* 0x000f300000000200 */
[----:B------:R-:W5:Y:S01]  /*6220*/  LDSM.16.M88.4 R40, [R216+0xa100] ;  /* 0x00a10000d828783b */ /* 0x000f620000000200 */
[C---:B-1----:R-:W-:Y:S07]  /*6230*/  HMMA.16816.F32 R4, R140.reuse, R8, RZ ;  /* 0x000000088c04723c */ /* 0x042fee00000018ff */
[----:B------:R-:W1:Y:S01]  /*6240*/  LDSM.16.M88.4 R48, [R216+0xa900] ;  /* 0x00a90000d830783b */ /* 0x000e620000000200 */
[C---:B------:R-:W-:Y:S07]  /*6250*/  HMMA.16816.F32 R8, R140.reuse, R10, RZ ;  /* 0x0000000a8c08723c */ /* 0x040fee00000018ff */
[----:B------:R-:W1:Y:S01]  /*6260*/  LDSM.16.M88.4 R56, [R216+0xb100] ;  /* 0x00b10000d838783b */ /* 0x000e620000000200 */
[C---:B--2---:R-:W-:Y:S07]  /*6270*/  HMMA.16816.F32 R12, R140.reuse, R16, RZ ;  /* 0x000000108c0c723c */ /* 0x044fee00000018ff */
[----:B------:R-:W2:Y:S01]  /*6280*/  LDSM.16.M88.4 R64, [R216+0xb900] ;  /* 0x00b90000d840783b */ /* 0x000ea20000000200 */
[C---:B------:R-:W-:Y:S07]  /*6290*/  HMMA.16816.F32 R16, R140.reuse, R18, RZ ;  /* 0x000000128c10723c */ /* 0x040fee00000018ff */
[----:B------:R-:W1:Y:S01]  /*62a0*/  LDSM.16.M88.4 R72, [R223] ;  /* 0x00000000df48783b */ /* 0x000e620000000200 */
[C---:B---3--:R-:W-:Y:S07]  /*62b0*/  HMMA.16816.F32 R20, R140.reuse, R24, RZ ;  /* 0x000000188c14723c */ /* 0x048fee00000018ff */
[----:B------:R-:W3:Y:S01]  /*62c0*/  LDSM.16.M88.4 R148, [R238] ;  /* 0x00000000ee94783b */ /* 0x000ee20000000200 */
[C---:B------:R-:W-:Y:S07]  /*62d0*/  HMMA.16816.F32 R24, R140.reuse, R26, RZ ;  /* 0x0000001a8c18723c */ /* 0x040fee00000018ff */
[----:B------:R-:W2:Y:S01]  /*62e0*/  LDSM.16.M88.4 R152, [R237] ;  /* 0x00000000ed98783b */ /* 0x000ea20000000200 */
[C---:B----4-:R-:W-:Y:S07]  /*62f0*/  HMMA.16816.F32 R28, R140.reuse, R32, RZ ;  /* 0x000000208c1c723c */ /* 0x050fee00000018ff */
[----:B------:R-:W-:Y:S01]  /*6300*/  LDSM.16.M88.4 R156, [R235] ;  /* 0x00000000eb9c783b */ /* 0x000fe20000000200 */
[C---:B------:R-:W-:Y:S07]  /*6310*/  HMMA.16816.F32 R32, R140.reuse, R34, RZ ;  /* 0x000000228c20723c */ /* 0x040fee00000018ff */
[----:B------:R-:W-:Y:S01]  /*6320*/  LDSM.16.M88.4 R160, [R234] ;  /* 0x00000000eaa0783b */ /* 0x000fe20000000200 */
[C---:B-----5:R-:W-:Y:S07]  /*6330*/  HMMA.16816.F32 R36, R140.reuse, R40, RZ ;  /* 0x000000288c24723c */ /* 0x060fee00000018ff */
[----:B------:R-:W-:Y:S01]  /*6340*/  LDSM.16.M88.4 R164, [R233] ;  /* 0x00000000e9a4783b */ /* 0x000fe20000000200 */
[C---:B------:R-:W-:Y:S07]  /*6350*/  HMMA.16816.F32 R40, R140.reuse, R42, RZ ;  /* 0x0000002a8c28723c */ /* 0x040fee00000018ff */
[----:B------:R-:W-:Y:S01]  /*6360*/  LDSM.16.M88.4 R168, [R232] ;  /* 0x00000000e8a8783b */ /* 0x000fe20000000200 */
[C---:B-1----:R-:W-:Y:S07]  /*6370*/  HMMA.16816.F32 R44, R140.reuse, R48, RZ ;  /* 0x000000308c2c723c */ /* 0x042fee00000018ff */
[----:B------:R-:W-:Y:S01]  /*6380*/  SHFL.IDX PT, R202, R0, 0x3, 0x181f ;  /* 0x00781f0000ca7f89 */ /* 0x000fe200000e0000 */
[C---:B------:R-:W-:Y:S07]  /*6390*/  HMMA.16816.F32 R48, R140.reuse, R50, RZ ;  /* 0x000000328c30723c */ /* 0x040fee00000018ff */
[----:B------:R-:W1:Y:S01]  /*63a0*/  SHFL.IDX PT, R190, R0, RZ, 0x181f ;  /* 0x00181fff00be7589 */ /* 0x000e6200000e0000 */
[C---:B------:R-:W-:Y:S07]  /*63b0*/  HMMA.16816.F32 R52, R140.reuse, R56, RZ ;  /* 0x000000388c34723c */ /* 0x040fee00000018ff */
[----:B------:R-:W4:Y:S01]  /*63c0*/  SHFL.IDX PT, R68, R2, RZ, 0x181f ;  /* 0x00181fff02447589 */ /* 0x000f2200000e0000 */
[C---:B------:R-:W-:Y:S07]  /*63d0*/  HMMA.16816.F32 R56, R140.reuse, R58, RZ ;  /* 0x0000003a8c38723c */ /* 0x040fee00000018ff */
[----:B------:R-:W5:Y:S01]  /*63e0*/  SHFL.IDX PT, R196, R0, 0x1, 0x181f ;  /* 0x00381f0000c47f89 */ /* 0x000f6200000e0000 */
[C---:B--2---:R-:W-:Y:S07]  /*63f0*/  HMMA.16816.F32 R60, R140.reuse, R64, RZ ;  /* 0x000000408c3c723c */ /* 0x044fee00000018ff */
[----:B------:R-:W2:Y:S01]  /*6400*/  SHFL.IDX PT, R197, R2, 0x1, 0x181f ;  /* 0x00381f0002c57f89 */ /* 0x000ea200000e0000 */
[----:B------:R-:W-:Y:S07]  /*6410*/  HMMA.16816.F32 R64, R140, R66, RZ ;  /* 0x000000428c40723c */ /* 0x000fee00000018ff */
[----:B------:R-:W1:Y:S01]  /*6420*/  SHFL.IDX PT, R198, R0, 0x2, 0x181f ;  /* 0x00581f0000c67f89 */ /* 0x000e6200000e0000 */
[C---:B------:R-:W-:Y:S07]  /*6430*/  HMMA.16816.F32 R4, R144.reuse, R72, R4 ;  /* 0x000000489004723c */ /* 0x040fee0000001804 */
[----:B------:R-:W-:Y:S01]  /*6440*/  SHFL.IDX PT, R71, R2, 0x2, 0x181f ;  /* 0x00581f0002477f89 */ /* 0x000fe200000e0000 */
[C---:B------:R-:W-:Y:S07]  /*6450*/  HMMA.16816.F32 R8, R144.reuse, R74, R8 ;  /* 0x0000004a9008723c */ /* 0x040fee0000001808 */
[----:B------:R1:W-:Y:S01]  /*6460*/  SHFL.IDX PT, R0, R2, 0x3, 0x181f ;  /* 0x00781f0002007f89 */ /* 0x0003e200000e0000 */
[C---:B---3--:R-:W-:Y:S07]  /*6470*/  HMMA.16816.F32 R12, R144.reuse, R148, R12 ;  /* 0x00000094900c723c */ /* 0x048fee000000180c */
[----:B------:R-:W3:Y:S01]  /*6480*/  LDSM.16.M88.4 R72, [R236] ;  /* 0x00000000ec48783b */ /* 0x000ee20000000200 */
[C---:B------:R-:W-:Y:S08]  /*6490*/  HMMA.16816.F32 R16, R144.reuse, R150, R16 ;  /* 0x000000969010723c */ /* 0x040ff00000001810 */
[C---:B------:R-:W-:Y:S04]  /*64a0*/  HMMA.16816.F32 R20, R144.reuse, R152, R20 ;  /* 0x000000989014723c */ /* 0x040fe80000001814 */
[----:B-1----:R-:W-:Y:S02]  /*64b0*/  IADD3 R2, P2, R240, R190, RZ ;  /* 0x000000bef0027210 */ /* 0x002fe40007f5e0ff */
[----:B------:R-:W-:Y:S02]  /*64c0*/  IADD3 R190, P1, R190, R243, RZ ;  /* 0x000000f3bebe7210 */ /* 0x000fe40007f3e0ff */
[C---:B------:R-:W-:Y:S04]  /*64d0*/  HMMA.16816.F32 R24, R144.reuse, R154, R24 ;  /* 0x0000009a9018723c */ /* 0x040fe80000001818 */
[C---:B----4-:R-:W-:Y:S02]  /*64e0*/  IADD3.X R3, R241.reuse, R68, RZ, P2, !PT ;  /* 0x00000044f1037210 */ /* 0x050fe400017fe4ff */
[----:B------:R-:W-:Y:S02]  /*64f0*/  IADD3.X R191, R68, R242, RZ, P1, !PT ;  /* 0x000000f244bf7210 */ /* 0x000fe40000ffe4ff */
[----:B-----5:R-:W-:Y:S01]  /*6500*/  IADD3 R188, P2, R240, R196, RZ ;  /* 0x000000c4f0bc7210 */ /* 0x020fe20007f5e0ff */
[----:B------:R-:W-:Y:S01]  /*6510*/  @!PT LDS RZ, [RZ] ;  /* 0x00000000fffff984 */ /* 0x000fe20000000800 */
[----:B------:R-:W-:Y:S01]  /*6520*/  @!PT LDS RZ, [RZ] ;  /* 0x00000000fffff984 */ /* 0x000fe20000000800 */
[----:B------:R-:W-:Y:S01]  /*6530*/  @!PT LDS RZ, [RZ] ;  /* 0x00000000fffff984 */ /* 0x000fe20000000800 */
[----:B------:R1:W-:Y:S03]  /*6540*/  LDGSTS.E.BYPASS.LTC128B.128 [R239+0x100], [R2.64], !P0 ;  /* 0x0010000002ef7fae */ /* 0x0003e6000c101d4e */
[----:B--2---:R-:W-:Y:S02]  /*6550*/  IADD3.X R189, R241, R197, RZ, P2, !PT ;  /* 0x000000c5f1bd7210 */ /* 0x004fe400017fe4ff */
[----:B------:R-:W-:Y:S02]  /*6560*/  IADD3 R196, P1, R196, R243, RZ ;  /* 0x000000f3c4c47210 */ /* 0x000fe40007f3e0ff */
[----:B------:R-:W-:Y:S01]  /*6570*/  IADD3 R200, P2, R240, R198, RZ ;  /* 0x000000c6f0c87210 */ /* 0x000fe20007f5e0ff */
[C---:B---3--:R-:W-:Y:S01]  /*6580*/  HMMA.16816.F32 R28, R144.reuse, R72, R28 ;  /* 0x00000048901c723c */ /* 0x048fe2000000181c */
[----:B------:R2:W-:Y:S02]  /*6590*/  LDGSTS.E.BYPASS.LTC128B.128 [R239+0x4100], [R190.64], !P3 ;  /* 0x04100000beef7fae */ /* 0x0005e4000d901d4e */
[-C--:B------:R-:W-:Y:S02]  /*65a0*/  IADD3.X R197, R197, R242.reuse, RZ, P1, !PT ;  /* 0x000000f2c5c57210 */ /* 0x080fe40000ffe4ff */
[----:B------:R-:W-:Y:S02]  /*65b0*/  IADD3.X R201, R241, R71, RZ, P2, !PT ;  /* 0x00000047f1c97210 */ /* 0x000fe400017fe4ff */
[----:B------:R-:W-:Y:S01]  /*65c0*/  IADD3 R198, P1, R198, R243, RZ ;  /* 0x000000f3c6c67210 */ /* 0x000fe20007f3e0ff */
[C---:B------:R-:W-:Y:S01]  /*65d0*/  HMMA.16816.F32 R32, R144.reuse, R74, R32 ;  /* 0x0000004a9020723c */ /* 0x040fe20000001820 */
[----:B------:R2:W-:Y:S03]  /*65e0*/  LDGSTS.E.BYPASS.LTC128B.128 [R239+0x1100], [R188.64], !P0 ;  /* 0x01100000bcef7fae */ /* 0x0005e6000c101d4e */
[----:B------:R-:W-:Y:S02]  /*65f0*/  IADD3.X R199, R71, R242, RZ, P1, !PT ;  /* 0x000000f247c77210 */ /* 0x000fe40000ffe4ff */
[----:B------:R-:W-:Y:S02]  /*6600*/  IADD3 R148, P2, P1, R203, R202, R240 ;  /* 0x000000cacb947210 */ /* 0x000fe4000795e0f0 */
[C---:B------:R-:W-:Y:S01]  /*6610*/  HMMA.16816.F32 R36, R144.reuse, R156, R36 ;  /* 0x0000009c9024723c */ /* 0x040fe20000001824 */
[----:B------:R3:W-:Y:S03]  /*6620*/  LDGSTS.E.BYPASS.LTC128B.128 [R239+0x5100], [R196.64], !P3 ;  /* 0x05100000c4ef7fae */ /* 0x0007e6000d901d4e */
[----:B------:R-:W-:Y:S02]  /*6630*/  IADD3.X R149, RZ, R0, R241, P2, P1 ;  /* 0x00000000ff957210 */ /* 0x000fe400017e24f1 */
[----:B------:R-:W-:Y:S02]  /*6640*/  SEL R203, RZ, 0x10, P3 ;  /* 0x00000010ffcb7807 */ /* 0x000fe40001800000 */
[C---:B------:R-:W-:Y:S01]  /*6650*/  HMMA.16816.F32 R40, R144.reuse, R158, R40 ;  /* 0x0000009e9028723c */ /* 0x040fe20000001828 */
[----:B------:R4:W-:Y:S03]  /*6660*/  LDGSTS.E.BYPASS.LTC128B.128 [R239+0x2100], [R200.64], !P0 ;  /* 0x02100000c8ef7fae */ /* 0x0009e6000c101d4e */
[----:B------:R-:W-:Y:S04]  /*6670*/  IADD3 R203, -R203, 0x10, RZ ;  /* 0x00000010cbcb7810 */ /* 0x000fe80007ffe1ff */
[C---:B------:R-:W-:Y:S01]  /*6680*/  HMMA.16816.F32 R44, R144.reuse, R160, R44 ;  /* 0x000000a0902c723c */ /* 0x040fe2000000182c */
[----:B------:R3:W-:Y:S03]  /*6690*/  LDGSTS.E.BYPASS.LTC128B.128 [R239+0x6100], [R198.64], !P3 ;  /* 0x06100000c6ef7fae */ /* 0x0007e6000d901d4e */
[----:B------:R-:W-:Y:S04]  /*66a0*/  LOP3.LUT R203, R203, 0xf, RZ, 0xc0, !PT ;  /* 0x0000000fcbcb7812 */ /* 0x000fe800078ec0ff */
[C---:B------:R-:W-:Y:S01]  /*66b0*/  HMMA.16816.F32 R48, R144.reuse, R162, R48 ;  /* 0x000000a29030723c */ /* 0x040fe20000001830 */
[----:B------:R5:W-:Y:S03]  /*66c0*/  LDGSTS.E.BYPASS.LTC128B.128.ZFILL [R239+0x3100], [R148.64], P5 ;  /* 0x0310000094ef7fae */ /* 0x000be6000a941d4e */
[----:B-1----:R-:W-:Y:S04]  /*66d0*/  IADD3 R2, P2, P1, R203, R202, R243 ;  /* 0x000000cacb027210 */ /* 0x002fe8000795e0f3 */
[C---:B------:R-:W-:Y:S04]  /*66e0*/  HMMA.16816.F32 R52, R144.reuse, R164, R52 ;  /* 0x000000a49034723c */ /* 0x040fe80000001834 */
[----:B------:R-:W-:Y:S02]  /*66f0*/  IADD3.X R3, RZ, R0, R242, P2, P1 ;  /* 0x00000000ff037210 */ /* 0x000fe400017e24f2 */
[----:B------:R-:W-:Y:S02]  /*6700*/  PLOP3.LUT P1, PT, PT, PT, UP0, 0x80, 0x0 ;  /* 0x000000000000781c */ /* 0x000fe40003f2f008 */
[C---:B------:R-:W-:Y:S01]  /*6710*/  HMMA.16816.F32 R56, R144.reuse, R166, R56 ;  /* 0x000000a69038723c */ /* 0x040fe20000001838 */
[----:B------:R1:W-:Y:S07]  /*6720*/  LDGSTS.E.BYPASS.LTC128B.128.ZFILL [R239+0x7100], [R2.64], P4 ;  /* 0x0710000002ef7fae */ /* 0x0003ee000a141d4e */
[C---:B------:R-:W-:Y:S01]  /*6730*/  HMMA.16816.F32 R60, R144.reuse, R168, R60 ;  /* 0x000000a8903c723c */ /* 0x040fe2000000183c */
[----:B------:R-:W-:Y:S07]  /*6740*/  LDSM.16.M88.4 R72, [R222+0x8900] ;  /* 0x00890000de48783b */ /* 0x000fee0000000200 */
[----:B------:R-:W-:Y:S01]  /*6750*/  HMMA.16816.F32 R64, R144, R170, R64 ;  /* 0x000000aa9040723c */ /* 0x000fe20000001840 */
[----:B-----5:R-:W5:Y:S08]  /*6760*/  LDSM.16.M88.4 R148, [R222+0x8100] ;  /* 0x00810000de94783b */ /* 0x020f700000000200 */
[----:B------:R-:W1:Y:S08]  /*6770*/  LDSM.16.M88.4 R152, [R222+0x9100] ;  /* 0x00910000de98783b */ /* 0x000e700000000200 */
[----:B------:R-:W0:Y:S08]  /*6780*/  LDGDEPBAR ;  /* 0x00000000000079af */ /* 0x000e300000000000 */
[----:B------:R-:W1:Y:S08]  /*6790*/  LDSM.16.M88.4 R156, [R222+0x9900] ;  /* 0x00990000de9c783b */ /* 0x000e700000000200 */
[----:B------:R-:W1:Y:S01]  /*67a0*/  LDSM.16.M88.4 R160, [R222+0xa100] ;  /* 0x00a10000dea0783b */ /* 0x000e620000000200 */
[C---:B-----5:R-:W-:Y:S07]  /*67b0*/  HMMA.16816.F32 R4, R172.reuse, R148, R4 ;  /* 0x00000094ac04723c */ /* 0x060fee0000001804 */
[----:B------:R-:W-:Y:S01]  /*67c0*/  LDSM.16.M88.4 R164, [R216+0xc100] ;  /* 0x00c10000d8a4783b */ /* 0x000fe20000000200 */
[C---:B------:R-:W-:Y:S07]  /*67d0*/  HMMA.16816.F32 R8, R172.reuse, R150, R8 ;  /* 0x00000096ac08723c */ /* 0x040fee0000001808 */
[----:B------:R-:W5:Y:S01]  /*67e0*/  LDSM.16.M88.4 R148, [R222+0xa900] ;  /* 0x00a90000de94783b */ /* 0x000f620000000200 */
[C---:B------:R-:W-:Y:S07]  /*67f0*/  HMMA.16816.F32 R12, R172.reuse, R72, R12 ;  /* 0x00000048ac0c723c */ /* 0x040fee000000180c */
[----:B------:R-:W-:Y:S01]  /*6800*/  LDSM.16.M88.4 R168, [R229] ;  /* 0x00000000e5a8783b */ /* 0x000fe20000000200 */
[C---:B------:R-:W-:Y:S07]  /*6810*/  HMMA.16816.F32 R16, R172.reuse, R74, R16 ;  /* 0x0000004aac10723c */ /* 0x040fee0000001810 */
[----:B------:R-:W4:Y:S01]  /*6820*/  LDSM.16.M88.4 R72, [R222+0xb100] ;  /* 0x00b10000de48783b */ /* 0x000f220000000200 */
[C---:B-1----:R-:W-:Y:S07]  /*6830*/  HMMA.16816.F32 R20, R172.reuse, R152, R20 ;  /* 0x00000098ac14723c */ /* 0x042fee0000001814 */
[----:B--2---:R-:W-:Y:S01]  /*6840*/  LDSM.16.M88.4 R188, [R228] ;  /* 0x00000000e4bc783b */ /* 0x004fe20000000200 */
[C---:B------:R-:W-:Y:S07]  /*6850*/  HMMA.16816.F32 R24, R172.reuse, R154, R24 ;  /* 0x0000009aac18723c */ /* 0x040fee0000001818 */
[----:B------:R-:W1:Y:S01]  /*6860*/  LDSM.16.M88.4 R152, [R222+0xb900] ;  /* 0x00b90000de98783b */ /* 0x000e620000000200 */
[C---:B------:R-:W-:Y:S07]  /*6870*/  HMMA.16816.F32 R28, R172.reuse, R156, R28 ;  /* 0x0000009cac1c723c */ /* 0x040fee000000181c */
[----:B---3--:R-:W-:Y:S01]  /*6880*/  LDSM.16.M88.4 R196, [R222+0xe900] ;  /* 0x00e90000dec4783b */ /* 0x008fe20000000200 */
[C---:B------:R-:W-:Y:S07]  /*6890*/  HMMA.16816.F32 R32, R172.reuse, R158, R32 ;  /* 0x0000009eac20723c */ /* 0x040fee0000001820 */
[----:B------:R-:W2:Y:S01]  /*68a0*/  LDSM.16.M88.4 R156, [R219] ;  /* 0x00000000db9c783b */ /* 0x000ea20000000200 */
[C---:B------:R-:W-:Y:S07]  /*68b0*/  HMMA.16816.F32 R36, R172.reuse, R160, R36 ;  /* 0x000000a0ac24723c */ /* 0x040fee0000001824 */
[----:B----4-:R-:W-:Y:S01]  /*68c0*/  LDSM.16.M88.4 R200, [R222+0xf100] ;  /* 0x00f10000dec8783b */ /* 0x010fe20000000200 */
[C---:B------:R-:W-:Y:S07]  /*68d0*/  HMMA.16816.F32 R40, R172.reuse, R162, R40 ;  /* 0x000000a2ac28723c */ /* 0x040fee0000001828 */
[----:B------:R-:W3:Y:S01]  /*68e0*/  LDSM.16.M88.4 R160, [R219+0x800] ;  /* 0x00080000dba0783b */ /* 0x000ee20000000200 */
[C---:B-----5:R-:W-:Y:S07]  /*68f0*/  HMMA.16816.F32 R44, R172.reuse, R148, R44 ;  /* 0x00000094ac2c723c */ /* 0x060fee000000182c */
[----:B------:R-:W-:Y:S01]  /*6900*/  LDSM.16.M88.4 R204, [R222+0xf900] ;  /* 0x00f90000decc783b */ /* 0x000fe20000000200 */
[C---:B------:R-:W-:Y:S07]  /*6910*/  HMMA.16816.F32 R48, R172.reuse, R150, R48 ;  /* 0x00000096ac30723c */ /* 0x040fee0000001830 */
[----:B------:R-:W4:Y:S01]  /*6920*/  LDSM.16.M88.4 R148, [R219+0x1000] ;  /* 0x00100000db94783b */ /* 0x000f220000000200 */
[C---:B------:R-:W-:Y:S07]  /*6930*/  HMMA.16816.F32 R52, R172.reuse, R72, R52 ;  /* 0x00000048ac34723c */ /* 0x040fee0000001834 */
[----:B------:R-:W-:Y:S01]  /*6940*/  LDSM.16.M88.4 R212, [R219+0x4000] ;  /* 0x00400000dbd4783b */ /* 0x000fe20000000200 */
[C---:B------:R-:W-:Y:S07]  /*6950*/  HMMA.16816.F32 R56, R172.reuse, R74, R56 ;  /* 0x0000004aac38723c */ /* 0x040fee0000001838 */
[----:B------:R-:W5:Y:S01]  /*6960*/  LDSM.16.M88.4 R72, [R219+0x1800] ;  /* 0x00180000db48783b */ /* 0x000f620000000200 */
[C---:B-1----:R-:W-:Y:S08]  /*6970*/  HMMA.16816.F32 R60, R172.reuse, R152, R60 ;  /* 0x00000098ac3c723c */ /* 0x042ff0000000183c */
[----:B------:R-:W-:Y:S01]  /*6980*/  HMMA.16816.F32 R64, R172, R154, R64 ;  /* 0x0000009aac40723c */ /* 0x000fe20000001840 */
[----:B------:R-:W1:Y:S07]  /*6990*/  LDSM.16.M88.4 R152, [R219+0x2000] ;  /* 0x00200000db98783b */ /* 0x000e6e0000000200 */
[C---:B--2---:R-:W-:Y:S08]  /*69a0*/  HMMA.16816.F32 R4, R176.reuse, R156, R4 ;  /* 0x0000009cb004723c */ /* 0x044ff00000001804 */
[C---:B------:R-:W-:Y:S01]  /*69b0*/  HMMA.16816.F32 R8, R176.reuse, R158, R8 ;  /* 0x0000009eb008723c */ /* 0x040fe20000001808 */
[----:B------:R-:W2:Y:S07]  /*69c0*/  LDSM.16.M88.4 R156, [R219+0x2800] ;  /* 0x00280000db9c783b */ /* 0x000eae0000000200 */
[C---:B---3--:R-:W-:Y:S08]  /*69d0*/  HMMA.16816.F32 R12, R176.reuse, R160, R12 ;  /* 0x000000a0b00c723c */ /* 0x048ff0000000180c */
[C---:B------:R-:W-:Y:S01]  /*69e0*/  HMMA.16816.F32 R16, R176.reuse, R162, R16 ;  /* 0x000000a2b010723c */ /* 0x040fe20000001810 */
[----:B------:R-:W3:Y:S07]  /*69f0*/  LDSM.16.M88.4 R160, [R219+0x3000] ;  /* 0x00300000dba0783b */ /* 0x000eee0000000200 */
[C---:B----4-:R-:W-:Y:S08]  /*6a00*/  HMMA.16816.F32 R20, R176.reuse, R148, R20 ;  /* 0x00000094b014723c */ /* 0x050ff00000001814 */
[C---:B------:R-:W-:Y:S01]  /*6a10*/  HMMA.16816.F32 R24, R176.reuse, R150, R24 ;  /* 0x00000096b018723c */ /* 0x040fe20000001818 */
[----:B------:R-:W4:Y:S07]  /*6a20*/  LDSM.16.M88.4 R148, [R219+0x3800] ;  /* 0x00380000db94783b */ /* 0x000f2e0000000200 */
[C---:B-----5:R-:W-:Y:S08]  /*6a30*/  HMMA.16816.F32 R28, R176.reuse, R72, R28 ;  /* 0x00000048b01c723c */ /* 0x060ff0000000181c */
[C---:B------:R-:W-:Y:S01]  /*6a40*/  HMMA.16816.F32 R32, R176.reuse, R74, R32 ;  /* 0x0000004ab020723c */ /* 0x040fe20000001820 */
[----:B------:R-:W5:Y:S07]  /*6a50*/  LDSM.16.M88.4 R72, [R216+0xc900] ;  /* 0x00c90000d848783b */ /* 0x000f6e0000000200 */
[C---:B-1----:R-:W-:Y:S08]  /*6a60*/  HMMA.16816.F32 R36, R176.reuse, R152, R36 ;  /* 0x00000098b024723c */ /* 0x042ff00000001824 */
[C---:B------:R-:W-:Y:S01]  /*6a70*/  HMMA.16816.F32 R40, R176.reuse, R154, R40 ;  /* 0x0000009ab028723c */ /* 0x040fe20000001828 */
[----:B------:R-:W1:Y:S07]  /*6a80*/  LDSM.16.M88.4 R152, [R216+0xd100] ;  /* 0x00d10000d898783b */ /* 0x000e6e0000000200 */
[C---:B--2---:R-:W-:Y:S08]  /*6a90*/  HMMA.16816.F32 R44, R176.reuse, R156, R44 ;  /* 0x0000009cb02c723c */ /* 0x044ff0000000182c */
[C---:B------:R-:W-:Y:S01]  /*6aa0*/  HMMA.16816.F32 R48, R176.reuse, R158, R48 ;  /* 0x0000009eb030723c */ /* 0x040fe20000001830 */
[----:B------:R-:W-:Y:S07]  /*6ab0*/  LDSM.16.M88.4 R156, [R216+0xe100] ;  /* 0x00e10000d89c783b */ /* 0x000fee0000000200 */
[C---:B---3--:R-:W-:Y:S08]  /*6ac0*/  HMMA.16816.F32 R52, R176.reuse, R160, R52 ;  /* 0x000000a0b034723c */ /* 0x048ff00000001834 */
[C---:B------:R-:W-:Y:S01]  /*6ad0*/  HMMA.16816.F32 R56, R176.reuse, R162, R56 ;  /* 0x000000a2b038723c */ /* 0x040fe20000001838 */
[----:B------:R-:W-:Y:S07]  /*6ae0*/  LDSM.16.M88.4 R160, [R216+0xe900] ;  /* 0x00e90000d8a0783b */ /* 0x000fee0000000200 */
[C---:B----4-:R-:W-:Y:S08]  /*6af0*/  HMMA.16816.F32 R60, R176.reuse, R148, R60 ;  /* 0x00000094b03c723c */ /* 0x050ff0000000183c */
[----:B------:R-:W-:Y:S01]  /*6b00*/  HMMA.16816.F32 R64, R176, R150, R64 ;  /* 0x00000096b040723c */ /* 0x000fe20000001840 */
[----:B------:R-:W2:Y:S07]  /*6b10*/  LDSM.16.M88.4 R148, [R216+0xd900] ;  /* 0x00d90000d894783b */ /* 0x000eae0000000200 */
[C---:B------:R-:W-:Y:S08]  /*6b20*/  HMMA.16816.F32 R4, R180.reuse, R164, R4 ;  /* 0x000000a4b404723c */ /* 0x040ff00000001804 */
[C---:B------:R-:W-:Y:S01]  /*6b30*/  HMMA.16816.F32 R8, R180.reuse, R166, R8 ;  /* 0x000000a6b408723c */ /* 0x040fe20000001808 */
[----:B------:R-:W-:Y:S07]  /*6b40*/  LDSM.16.M88.4 R164, [R216+0xf900] ;  /* 0x00f90000d8a4783b */ /* 0x000fee0000000200 */
[C---:B-----5:R-:W-:Y:S08]  /*6b50*/  HMMA.16816.F32 R12, R180.reuse, R72, R12 ;  /* 0x00000048b40c723c */ /* 0x060ff0000000180c */
[C---:B------:R-:W-:Y:S01]  /*6b60*/  HMMA.16816.F32 R16, R180.reuse, R74, R16 ;  /* 0x0000004ab410723c */ /* 0x040fe20000001810 */
[----:B------:R-:W3:Y:S07]  /*6b70*/  LDSM.16.M88.4 R72, [R216+0xf100] ;  /* 0x00f10000d848783b */ /* 0x000eee0000000200 */
[C---:B-1----:R-:W-:Y:S08]  /*6b80*/  HMMA.16816.F32 R20, R180.reuse, R152, R20 ;  /* 0x00000098b414723c */ /* 0x042ff00000001814 */
[C---:B------:R-:W-:Y:S01]  /*6b90*/  HMMA.16816.F32 R24, R180.reuse, R154, R24 ;  /* 0x0000009ab418723c */ /* 0x040fe20000001818 */
[----:B------:R-:W1:Y:S07]  /*6ba0*/  LDSM.16.M88.4 R152, [R231] ;  /* 0x00000000e798783b */ /* 0x000e6e0000000200 */
[C---:B--2---:R-:W-:Y:S08]  /*6bb0*/  HMMA.16816.F32 R28, R180.reuse, R148, R28 ;  /* 0x00000094b41c723c */ /* 0x044ff0000000181c */
[C---:B------:R-:W-:Y:S01]  /*6bc0*/  HMMA.16816.F32 R32, R180.reuse, R150, R32 ;  /* 0x00000096b420723c */ /* 0x040fe20000001820 */
[----:B------:R-:W2:Y:S07]  /*6bd0*/  LDSM.16.M88.4 R148, [R230] ;  /* 0x00000000e694783b */ /* 0x000eae0000000200 */
[C---:B------:R-:W-:Y:S08]  /*6be0*/  HMMA.16816.F32 R36, R180.reuse, R156, R36 ;  /* 0x0000009cb424723c */ /* 0x040ff00000001824 */
[C---:B------:R-:W-:Y:S01]  /*6bf0*/  HMMA.16816.F32 R40, R180.reuse, R158, R40 ;  /* 0x0000009eb428723c */ /* 0x040fe20000001828 */
[----:B------:R-:W4:Y:S07]  /*6c00*/  LDSM.16.M88.4 R156, [R227] ;  /* 0x00000000e39c783b */ /* 0x000f2e0000000200 */
[C---:B------:R-:W-:Y:S08]  /*6c10*/  HMMA.16816.F32 R44, R180.reuse, R160, R44 ;  /* 0x000000a0b42c723c */ /* 0x040ff0000000182c */
[C---:B------:R-:W-:Y:S01]  /*6c20*/  HMMA.16816.F32 R48, R180.reuse, R162, R48 ;  /* 0x000000a2b430723c */ /* 0x040fe20000001830 */
[----:B------:R-:W-:Y:S07]  /*6c30*/  LDSM.16.M88.4 R160, [R222+0xc100] ;  /* 0x00c10000dea0783b */ /* 0x000fee0000000200 */
[C---:B---3--:R-:W-:Y:S08]  /*6c40*/  HMMA.16816.F32 R52, R180.reuse, R72, R52 ;  /* 0x00000048b434723c */ /* 0x048ff00000001834 */
[C---:B------:R-:W-:Y:S01]  /*6c50*/  HMMA.16816.F32 R56, R180.reuse, R74, R56 ;  /* 0x0000004ab438723c */ /* 0x040fe20000001838 */
[----:B------:R-:W3:Y:S07]  /*6c60*/  LDSM.16.M88.4 R72, [R226] ;  /* 0x00000000e248783b */ /* 0x000eee0000000200 */
[C---:B------:R-:W-:Y:S08]  /*6c70*/  HMMA.16816.F32 R60, R180.reuse, R164, R60 ;  /* 0x000000a4b43c723c */ /* 0x040ff0000000183c */
[----:B------:R-:W-:Y:S01]  /*6c80*/  HMMA.16816.F32 R64, R180, R166, R64 ;  /* 0x000000a6b440723c */ /* 0x000fe20000001840 */
[----:B------:R-:W-:Y:S07]  /*6c90*/  LDSM.16.M88.4 R164, [R222+0xc900] ;  /* 0x00c90000dea4783b */ /* 0x000fee0000000200 */
[C---:B-1----:R-:W-:Y:S08]  /*6ca0*/  HMMA.16816.F32 R4, R184.reuse, R152, R4 ;  /* 0x00000098b804723c */ /* 0x042ff00000001804 */
[C---:B------:R-:W-:Y:S01]  /*6cb0*/  HMMA.16816.F32 R8, R184.reuse, R154, R8 ;  /* 0x0000009ab808723c */ /* 0x040fe20000001808 */
[----:B------:R-:W-:Y:S07]  /*6cc0*/  LDSM.16.M88.4 R152, [R224] ;  /* 0x00000000e098783b */ /* 0x000fee0000000200 */
[C---:B--2---:R-:W-:Y:S08]  /*6cd0*/  HMMA.16816.F32 R12, R184.reuse, R148, R12 ;  /* 0x00000094b80c723c */ /* 0x044ff0000000180c */
[C---:B------:R-:W-:Y:S01]  /*6ce0*/  HMMA.16816.F32 R16, R184.reuse, R150, R16 ;  /* 0x00000096b810723c */ /* 0x040fe20000001810 */
[----:B------:R-:W1:Y:S07]  /*6cf0*/  LDSM.16.M88.4 R148, [R225] ;  /* 0x00000000e194783b */ /* 0x000e6e0000000200 */
[C---:B------:R-:W-:Y:S08]  /*6d00*/  HMMA.16816.F32 R20, R184.reuse, R168, R20 ;  /* 0x000000a8b814723c */ /* 0x040ff00000001814 */
[C---:B------:R-:W-:Y:S01]  /*6d10*/  HMMA.16816.F32 R24, R184.reuse, R170, R24 ;  /* 0x000000aab818723c */ /* 0x040fe20000001818 */
[----:B------:R-:W2:Y:S07]  /*6d20*/  LDSM.16.M88.4 R168, [R222+0xd100] ;  /* 0x00d10000dea8783b */ /* 0x000eae0000000200 */
[C---:B------:R-:W-:Y:S08]  /*6d30*/  HMMA.16816.F32 R28, R184.reuse, R188, R28 ;  /* 0x000000bcb81c723c */ /* 0x040ff0000000181c */
[C---:B------:R-:W-:Y:S01]  /*6d40*/  HMMA.16816.F32 R32, R184.reuse, R190, R32 ;  /* 0x000000beb820723c */ /* 0x040fe20000001820 */
[----:B------:R-:W5:Y:S07]  /*6d50*/  LDSM.16.M88.4 R188, [R222+0xd900] ;  /* 0x00d90000debc783b */ /* 0x000f6e0000000200 */
[C---:B----4-:R-:W-:Y:S08]  /*6d60*/  HMMA.16816.F32 R36, R184.reuse, R156, R36 ;  /* 0x0000009cb824723c */ /* 0x050ff00000001824 */
[C---:B------:R-:W-:Y:S01]  /*6d70*/  HMMA.16816.F32 R40, R184.reuse, R158, R40 ;  /* 0x0000009eb828723c */ /* 0x040fe20000001828 */
[----:B------:R-:W4:Y:S07]  /*6d80*/  LDSM.16.M88.4 R156, [R222+0xe100] ;  /* 0x00e10000de9c783b */ /* 0x000f2e0000000200 */
[C---:B---3--:R-:W-:Y:S08]  /*6d90*/  HMMA.16816.F32 R44, R184.reuse, R72, R44 ;  /* 0x00000048b82c723c */ /* 0x048ff0000000182c */
[C---:B------:R-:W-:Y:S01]  /*6da0*/  HMMA.16816.F32 R48, R184.reuse, R74, R48 ;  /* 0x0000004ab830723c */ /* 0x040fe20000001830 */
[----:B------:R-:W3:Y:S07]  /*6db0*/  LDSM.16.M88.4 R72, [R219+0x4800] ;  /* 0x00480000db48783b */ /* 0x000eee0000000200 */
[C---:B-1----:R-:W-:Y:S08]  /*6dc0*/  HMMA.16816.F32 R52, R184.reuse, R148, R52 ;  /* 0x00000094b834723c */ /* 0x042ff00000001834 */
[C---:B------:R-:W-:Y:S08]  /*6dd0*/  HMMA.16816.F32 R56, R184.reuse, R150, R56 ;  /* 0x00000096b838723c */ /* 0x040ff00000001838 */
[C---:B------:R-:W-:Y:S08]  /*6de0*/  HMMA.16816.F32 R60, R184.reuse, R152, R60 ;  /* 0x00000098b83c723c */ /* 0x040ff0000000183c */
[----:B------:R-:W-:Y:S08]  /*6df0*/  HMMA.16816.F32 R64, R184, R154, R64 ;  /* 0x0000009ab840723c */ /* 0x000ff00000001840 */
[C---:B------:R-:W-:Y:S08]  /*6e00*/  HMMA.16816.F32 R4, R192.reuse, R160, R4 ;  /* 0x000000a0c004723c */ /* 0x040ff00000001804 */
[C---:B------:R-:W-:Y:S08]  /*6e10*/  HMMA.16816.F32 R8, R192.reuse, R162, R8 ;  /* 0x000000a2c008723c */ /* 0x040ff00000001808 */
[C---:B------:R-:W-:Y:S08]  /*6e20*/  HMMA.16816.F32 R12, R192.reuse, R164, R12 ;  /* 0x000000a4c00c723c */ /* 0x040ff0000000180c */
[C---:B------:R-:W-:Y:S08]  /*6e30*/  HMMA.16816.F32 R16, R192.reuse, R166, R16 ;  /* 0x000000a6c010723c */ /* 0x040ff00000001810 */
[C---:B--2---:R-:W-:Y:S08]  /*6e40*/  HMMA.16816.F32 R20, R192.reuse, R168, R20 ;  /* 0x000000a8c014723c */ /* 0x044ff00000001814 */
[C---:B------:R-:W-:Y:S08]  /*6e50*/  HMMA.16816.F32 R24, R192.reuse, R170, R24 ;  /* 0x000000aac018723c */ /* 0x040ff00000001818 */
[C---:B-----5:R-:W-:Y:S08]  /*6e60*/  HMMA.16816.F32 R28, R192.reuse, R188, R28 ;  /* 0x000000bcc01c723c */ /* 0x060ff0000000181c */
[C---:B------:R-:W-:Y:S08]  /*6e70*/  HMMA.16816.F32 R32, R192.reuse, R190, R32 ;  /* 0x000000bec020723c */ /* 0x040ff00000001820 */
[C---:B----4-:R-:W-:Y:S08]  /*6e80*/  HMMA.16816.F32 R36, R192.reuse, R156, R36 ;  /* 0x0000009cc024723c */ /* 0x050ff00000001824 */
[C---:B------:R-:W-:Y:S08]  /*6e90*/  HMMA.16816.F32 R40, R192.reuse, R158, R40 ;  /* 0x0000009ec028723c */ /* 0x040ff00000001828 */
[C---:B------:R-:W-:Y:S08]  /*6ea0*/  HMMA.16816.F32 R44, R192.reuse, R196, R44 ;  /* 0x000000c4c02c723c */ /* 0x040ff0000000182c */
[C---:B------:R-:W-:Y:S08]  /*6eb0*/  HMMA.16816.F32 R48, R192.reuse, R198, R48 ;  /* 0x000000c6c030723c */ /* 0x040ff00000001830 */
[C---:B------:R-:W-:Y:S08]  /*6ec0*/  HMMA.16816.F32 R52, R192.reuse, R200, R52 ;  /* 0x000000c8c034723c */ /* 0x040ff00000001834 */
[C---:B------:R-:W-:Y:S08]  /*6ed0*/  HMMA.16816.F32 R56, R192.reuse, R202, R56 ;  /* 0x000000cac038723c */ /* 0x040ff00000001838 */
[C---:B------:R-:W-:Y:S08]  /*6ee0*/  HMMA.16816.F32 R60, R192.reuse, R204, R60 ;  /* 0x000000ccc03c723c */ /* 0x040ff0000000183c */
[----:B------:R-:W-:Y:S08]  /*6ef0*/  HMMA.16816.F32 R64, R192, R206, R64 ;  /* 0x000000cec040723c */ /* 0x000ff00000001840 */
[C---:B------:R-:W-:Y:S08]  /*6f00*/  HMMA.16816.F32 R4, R208.reuse, R212, R4 ;  /* 0x000000d4d004723c */ /* 0x040ff00000001804 */
[C---:B------:R-:W-:Y:S08]  /*6f10*/  HMMA.16816.F32 R8, R208.reuse, R214, R8 ;  /* 0x000000d6d008723c */ /* 0x040ff00000001808 */
[C---:B---3--:R-:W-:Y:S08]  /*6f20*/  HMMA.16816.F32 R12, R208.reuse, R72, R12 ;  /* 0x00000048d00c723c */ /* 0x048ff0000000180c */
[----:B------:R-:W-:Y:S01]  /*6f30*/  FMUL.FTZ R4, R4, c[0x0][0x320] ;  /* 0x0000c80004047a20 */ /* 0x000fe20000410000 */
[C---:B------:R-:W-:Y:S03]  /*6f40*/  HMMA.16816.F32 R16, R208.reuse, R74, R16 ;  /* 0x0000004ad010723c */ /* 0x040fe60000001810 */
[----:B------:R-:W1:Y:S01]  /*6f50*/  MUFU.TANH R148, R4 ;  /* 0x0000000400947308 */ /* 0x000e620000002400 */
[----:B------:R-:W-:Y:S02]  /*6f60*/  FMUL.FTZ R5, R5, c[0x0][0x320] ;  /* 0x0000c80005057a20 */ /* 0x000fe40000410000 */
[----:B------:R-:W-:Y:S02]  /*6f70*/  FMUL.FTZ R6, R6, c[0x0][0x320] ;  /* 0x0000c80006067a20 */ /* 0x000fe40000410000 */
[----:B------:R-:W-:Y:S04]  /*6f80*/  FMUL.FTZ R7, R7, c[0x0][0x320] ;  /* 0x0000c80007077a20 */ /* 0x000fe80000410000 */
[----:B------:R-:W-:Y:S01]  /*6f90*/  FMUL.FTZ R8, R8, c[0x0][0x320] ;  /* 0x0000c80008087a20 */ /* 0x000fe20000410000 */
[----:B------:R-:W2:Y:S01]  /*6fa0*/  MUFU.TANH R153, R5 ;  /* 0x0000000500997308 */ /* 0x000ea20000002400 */
[----:B------:R-:W-:Y:S02]  /*6fb0*/  FMUL.FTZ R9, R9, c[0x0][0x320] ;  /* 0x0000c80009097a20 */ /* 0x000fe40000410000 */
[----:B------:R-:W-:Y:S02]  /*6fc0*/  FMUL.FTZ R10, R10, c[0x0][0x320] ;  /* 0x0000c8000a0a7a20 */ /* 0x000fe40000410000 */
[----:B------:R-:W-:Y:S02]  /*6fd0*/  FMUL.FTZ R11, R11, c[0x0][0x320] ;  /* 0x0000c8000b0b7a20 */ /* 0x000fe40000410000 */
[----:B------:R-:W-:Y:S02]  /*6fe0*/  FMUL.FTZ R12, R12, c[0x0][0x320] ;  /* 0x0000c8000c0c7a20 */ /* 0x000fe40000410000 */
[----:B------:R-:W-:Y:S01]  /*6ff0*/  FMUL.FTZ R13, R13, c[0x0][0x320] ;  /* 0x0000c8000d0d7a20 */ /* 0x000fe20000410000 */
[----:B------:R-:W3:Y:S01]  /*7000*/  MUFU.TANH R149, R6 ;  /* 0x0000000600957308 */ /* 0x000ee20000002400 */
[----:B------:R-:W-:Y:S02]  /*7010*/  FMUL.FTZ R16, R16, c[0x0][0x320] ;  /* 0x0000c80010107a20 */ /* 0x000fe40000410000 */
[----:B------:R-:W-:Y:S02]  /*7020*/  FMUL.FTZ R17, R17, c[0x0][0x320] ;  /* 0x0000c80011117a20 */ /* 0x000fe40000410000 */
[----:B------:R-:W-:Y:S02]  /*7030*/  FMUL.FTZ R18, R18, c[0x0][0x320] ;  /* 0x0000c80012127a20 */ /* 0x000fe40000410000 */
[----:B------:R-:W-:Y:S02]  /*7040*/  FMUL.FTZ R19, R19, c[0x0][0x320] ;  /* 0x0000c80013137a20 */ /* 0x000fe40000410000 */
[----:B------:R-:W-:Y:S01]  /*7050*/  FMUL.FTZ R14, R14, c[0x0][0x320] ;  /* 0x0000c8000e0e7a20 */ /* 0x000fe20000410000 */
[----:B------:R4:W1:Y:S01]  /*7060*/  MUFU.TANH R154, R7 ;  /* 0x00000007009a7308 */ /* 0x0008620000002400 */
[----:B------:R-:W-:Y:S09]  /*7070*/  FMUL.FTZ R15, R15, c[0x0][0x320] ;  /* 0x0000c8000f0f7a20 */ /* 0x000ff20000410000 */
[----:B------:R-:W1:Y:S10]  /*7080*/  MUFU.TANH R151, R8 ;  /* 0x0000000800977308 */ /* 0x000e740000002400 */
[----:B------:R-:W1:Y:S01]  /*7090*/  MUFU.TANH R73, R9 ;  /* 0x0000000900497308 */ /* 0x000e620000002400 */
[----:B----4-:R-:W4:Y:S09]  /*70a0*/  LDSM.16.M88.4 R4, [R219+0x5000] ;  /* 0x00500000db04783b */ /* 0x010f320000000200 */
[----:B------:R-:W1:Y:S10]  /*70b0*/  MUFU.TANH R150, R10 ;  /* 0x0000000a00967308 */ /* 0x000e740000002400 */
[----:B------:R5:W1:Y:S10]  /*70c0*/  MUFU.TANH R152, R11 ;  /* 0x0000000b00987308 */ /* 0x000a740000002400 */
[----:B------:R1:W1:Y:S10]  /*70d0*/  MUFU.TANH R75, R12 ;  /* 0x0000000c004b7308 */ /* 0x0002740000002400 */
[----:B------:R1:W1:Y:S01]  /*70e0*/  MUFU.TANH R155, R13 ;  /* 0x0000000d009b7308 */ /* 0x0002620000002400 */
[----:B-----5:R-:W5:Y:S01]  /*70f0*/  LDSM.16.M88.4 R8, [R219+0x5800] ;  /* 0x00580000db08783b */ /* 0x020f620000000200 */
[C---:B----4-:R-:W-:Y:S08]  /*7100*/  HMMA.16816.F32 R20, R208.reuse, R4, R20 ;  /* 0x00000004d014723c */ /* 0x050ff00000001814 */
[----:B------:R4:W1:Y:S01]  /*7110*/  MUFU.TANH R156, R14 ;  /* 0x0000000e009c7308 */ /* 0x0008620000002400 */
[C---:B------:R-:W-:Y:S01]  /*7120*/  HMMA.16816.F32 R24, R208.reuse, R6, R24 ;  /* 0x00000006d018723c */ /* 0x040fe20000001818 */
[----:B------:R-:W1:Y:S08]  /*7130*/  LDSM.16.M88.4 R4, [R219+0x6000] ;  /* 0x00600000db04783b */ /* 0x000e700000000200 */
[----:B------:R4:W1:Y:S06]  /*7140*/  MUFU.TANH R157, R15 ;  /* 0x0000000f009d7308 */ /* 0x00086c0000002400 */
[----:B------:R-:W-:Y:S04]  /*7150*/  FMUL.FTZ R20, R20, c[0x0][0x320] ;  /* 0x0000c80014147a20 */ /* 0x000fe80000410000 */
[----:B------:R4:W1:Y:S01]  /*7160*/  MUFU.TANH R158, R16 ;  /* 0x00000010009e7308 */ /* 0x0008620000002400 */
[----:B------:R-:W-:Y:S02]  /*7170*/  FMUL.FTZ R21, R21, c[0x0][0x320] ;  /* 0x0000c80015157a20 */ /* 0x000fe40000410000 */
[----:B------:R-:W-:Y:S02]  /*7180*/  FMUL.FTZ R22, R22, c[0x0][0x320] ;  /* 0x0000c80016167a20 */ /* 0x000fe40000410000 */
[----:B------:R-:W-:Y:S02]  /*7190*/  FMUL.FTZ R23, R23, c[0x0][0x320] ;  /* 0x0000c80017177a20 */ /* 0x000fe40000410000 */
[----:B------:R-:W-:Y:S02]  /*71a0*/  FMUL.FTZ R24, R24, c[0x0][0x320] ;  /* 0x0000c80018187a20 */ /* 0x000fe40000410000 */
[----:B------:R-:W-:Y:S01]  /*71b0*/  FMUL.FTZ R25, R25, c[0x0][0x320] ;  /* 0x0000c80019197a20 */ /* 0x000fe20000410000 */
[----:B------:R4:W2:Y:S01]  /*71c0*/  MUFU.TANH R159, R17 ;  /* 0x00000011009f7308 */ /* 0x0008a20000002400 */
[----:B------:R-:W-:Y:S02]  /*71d0*/  FMUL.FTZ R26, R26, c[0x0][0x320] ;  /* 0x0000c8001a1a7a20 */ /* 0x000fe40000410000 */
[----:B------:R-:W-:Y:S01]  /*71e0*/  FMUL.FTZ R27, R27, c[0x0][0x320] ;  /* 0x0000c8001b1b7a20 */ /* 0x000fe20000410000 */
[C---:B-----5:R-:W-:Y:S06]  /*71f0*/  HMMA.16816.F32 R28, R208.reuse, R8, R28 ;  /* 0x00000008d01c723c */ /* 0x060fec000000181c */
[----:B------:R4:W2:Y:S02]  /*7200*/  MUFU.TANH R160, R18 ;  /* 0x0000001200a07308 */ /* 0x0008a40000002400 */
[C---:B------:R-:W-:Y:S01]  /*7210*/  HMMA.16816.F32 R32, R208.reuse, R10, R32 ;  /* 0x0000000ad020723c */ /* 0x040fe20000001820 */
[----:B------:R-:W5:Y:S07]  /*7220*/  LDSM.16.M88.4 R8, [R219+0x6800] ;  /* 0x00680000db08783b */ /* 0x000f6e0000000200 */
[----:B------:R4:W2:Y:S01]  /*7230*/  MUFU.TANH R161, R19 ;  /* 0x0000001300a17308 */ /* 0x0008a20000002400 */
[C---:B-1----:R-:W-:Y:S07]  /*7240*/  HMMA.16816.F32 R36, R208.reuse, R4, R36 ;  /* 0x00000004d024723c */ /* 0x042fee0000001824 */
[----:B------:R-:W-:Y:S01]  /*7250*/  FMUL.FTZ R28, R28, c[0x0][0x320] ;  /* 0x0000c8001c1c7a20 */ /* 0x000fe20000410000 */
[C---:B------:R-:W-:Y:S01]  /*7260*/  HMMA.16816.F32 R40, R208.reuse, R6, R40 ;  /* 0x00000006d028723c */ /* 0x040fe20000001828 */
[----:B------:R4:W1:Y:S01]  /*7270*/  MUFU.TANH R162, R20 ;  /* 0x0000001400a27308 */ /* 0x0008620000002400 */
[----:B------:R-:W1:Y:S02]  /*7280*/  LDSM.16.M88.4 R4, [R219+0x7000] ;  /* 0x00700000db04783b */ /* 0x000e640000000200 */
[----:B------:R-:W-:Y:S02]  /*7290*/  FMUL.FTZ R29, R29, c[0x0][0x320] ;  /* 0x0000c8001d1d7a20 */ /* 0x000fe40000410000 */
[----:B------:R-:W-:Y:S02]  /*72a0*/  FMUL.FTZ R30, R30, c[0x0][0x320] ;  /* 0x0000c8001e1e7a20 */ /* 0x000fe40000410000 */
[----:B------:R-:W-:Y:S03]  /*72b0*/  FMUL.FTZ R31, R31, c[0x0][0x320] ;  /* 0x0000c8001f1f7a20 */ /* 0x000fe60000410000 */
[----:B------:R4:W1:Y:S01]  /*72c0*/  MUFU.TANH R163, R21 ;  /* 0x0000001500a37308 */ /* 0x0008620000002400 */
[----:B------:R-:W-:Y:S02]  /*72d0*/  FMUL.FTZ R32, R32, c[0x0][0x320] ;  /* 0x0000c80020207a20 */ /* 0x000fe40000410000 */
[----:B------:R-:W-:Y:S02]  /*72e0*/  FMUL.FTZ R33, R33, c[0x0][0x320] ;  /* 0x0000c80021217a20 */ /* 0x000fe40000410000 */
[----:B------:R-:W-:Y:S02]  /*72f0*/  FMUL.FTZ R34, R34, c[0x0][0x320] ;  /* 0x0000c80022227a20 */ /* 0x000fe40000410000 */
[----:B------:R-:W-:Y:S02]  /*7300*/  FMUL.FTZ R35, R35, c[0x0][0x320] ;  /* 0x0000c80023237a20 */ /* 0x000fe40000410000 */
[----:B------:R-:W-:Y:S01]  /*7310*/  FMUL.FTZ R36, R36, c[0x0][0x320] ;  /* 0x0000c80024247a20 */ /* 0x000fe20000410000 */
[----:B------:R4:W2:Y:S01]  /*7320*/  MUFU.TANH R164, R22 ;  /* 0x0000001600a47308 */ /* 0x0008a20000002400 */
[----:B------:R-:W-:Y:S01]  /*7330*/  FMUL.FTZ R37, R37, c[0x0][0x320] ;  /* 0x0000c80025257a20 */ /* 0x000fe20000410000 */
[C---:B-----5:R-:W-:Y:S03]  /*7340*/  HMMA.16816.F32 R44, R208.reuse, R8, R44 ;  /* 0x00000008d02c723c */ /* 0x060fe6000000182c */
[----:B------:R-:W-:Y:S02]  /*7350*/  FMUL.FTZ R38, R38, c[0x0][0x320] ;  /* 0x0000c80026267a20 */ /* 0x000fe40000410000 */
[----:B------:R-:W-:Y:S03]  /*7360*/  FMUL.FTZ R39, R39, c[0x0][0x320] ;  /* 0x0000c80027277a20 */ /* 0x000fe60000410000 */
[----:B------:R4:W2:Y:S01]  /*7370*/  MUFU.TANH R165, R23 ;  /* 0x0000001700a57308 */ /* 0x0008a20000002400 */
[C---:B------:R-:W-:Y:S01]  /*7380*/  HMMA.16816.F32 R48, R208.reuse, R10, R48 ;  /* 0x0000000ad030723c */ /* 0x040fe20000001830 */
[----:B------:R-:W5:Y:S01]  /*7390*/  LDSM.16.M88.4 R8, [R219+0x7800] ;  /* 0x00780000db08783b */ /* 0x000f620000000200 */
[----:B------:R-:W-:Y:S04]  /*73a0*/  DEPBAR.LE SB0, 0x0 ;  /* 0x000080000000791a */ /* 0x000fe80000000000 */
[----:B------:R-:W-:Y:S02]  /*73b0*/  FMUL.FTZ R40, R40, c[0x0][0x320] ;  /* 0x0000c80028287a20 */ /* 0x000fe40000410000 */
[----:B------:R-:W-:Y:S01]  /*73c0*/  FMUL.FTZ R41, R41, c[0x0][0x320] ;  /* 0x0000c80029297a20 */ /* 0x000fe20000410000 */
[----:B------:R4:W2:Y:S01]  /*73d0*/  MUFU.TANH R168, R24 ;  /* 0x0000001800a87308 */ /* 0x0008a20000002400 */
[----:B------:R-:W-:Y:S01]  /*73e0*/  BAR.SYNC.DEFER_BLOCKING 0x0 ;  /* 0x0000000000007b1d */ /* 0x000fe20000010000 */
[C---:B-1----:R-:W-:Y:S05]  /*73f0*/  HMMA.16816.F32 R52, R208.reuse, R4, R52 ;  /* 0x00000004d034723c */ /* 0x042fea0000001834 */
[----:B------:R-:W-:Y:S02]  /*7400*/  FMUL.FTZ R42, R42, c[0x0][0x320] ;  /* 0x0000c8002a2a7a20 */ /* 0x000fe40000410000 */
[----:B------:R-:W-:Y:S01]  /*7410*/  FMUL.FTZ R43, R43, c[0x0][0x320] ;  /* 0x0000c8002b2b7a20 */ /* 0x000fe20000410000 */
[----:B------:R4:W1:Y:S01]  /*7420*/  MUFU.TANH R166, R25 ;  /* 0x0000001900a67308 */ /* 0x0008620000002400 */
[C---:B------:R-:W-:Y:S03]  /*7430*/  HMMA.16816.F32 R56, R208.reuse, R6, R56 ;  /* 0x00000006d038723c */ /* 0x040fe60000001838 */
[----:B------:R-:W-:Y:S02]  /*7440*/  FMUL.FTZ R44, R44, c[0x0][0x320] ;  /* 0x0000c8002c2c7a20 */ /* 0x000fe40000410000 */
[----:B------:R-:W-:Y:S02]  /*7450*/  FMUL.FTZ R45, R45, c[0x0][0x320] ;  /* 0x0000c8002d2d7a20 */ /* 0x000fe40000410000 */
[----:B------:R-:W-:Y:S02]  /*7460*/  FMUL.FTZ R46, R46, c[0x0][0x320] ;  /* 0x0000c8002e2e7a20 */ /* 0x000fe40000410000 */
[----:B------:R4:W1:Y:S03]  /*7470*/  MUFU.TANH R167, R26 ;  /* 0x0000001a00a77308 */ /* 0x0008660000002400 */
[----:B------:R-:W-:Y:S02]  /*7480*/  FMUL.FTZ R47, R47, c[0x0][0x320] ;  /* 0x0000c8002f2f7a20 */ /* 0x000fe40000410000 */
[----:B------:R-:W-:Y:S02]  /*7490*/  FMUL.FTZ R48, R48, c[0x0][0x320] ;  /* 0x0000c80030307a20 */ /* 0x000fe40000410000 */
[----:B------:R-:W-:Y:S02]  /*74a0*/  FMUL.FTZ R49, R49, c[0x0][0x320] ;  /* 0x0000c80031317a20 */ /* 0x000fe40000410000 */
[----:B------:R-:W-:Y:S01]  /*74b0*/  FMUL.FTZ R50, R50, c[0x0][0x320] ;  /* 0x0000c80032327a20 */ /* 0x000fe20000410000 */
[----:B------:R4:W1:Y:S01]  /*74c0*/  MUFU.TANH R169, R27 ;  /* 0x0000001b00a97308 */ /* 0x0008620000002400 */
[----:B------:R-:W-:Y:S01]  /*74d0*/  FMUL.FTZ R51, R51, c[0x0][0x320] ;  /* 0x0000c80033337a20 */ /* 0x000fe20000410000 */
[C---:B-----5:R-:W-:Y:S03]  /*74e0*/  HMMA.16816.F32 R60, R208.reuse, R8, R60 ;  /* 0x00000008d03c723c */ /* 0x060fe6000000183c */
[----:B------:R-:W-:Y:S02]  /*74f0*/  FMUL.FTZ R56, R56, c[0x0][0x320] ;  /* 0x0000c80038387a20 */ /* 0x000fe40000410000 */
[----:B------:R-:W-:Y:S02]  /*7500*/  FMUL.FTZ R57, R57, c[0x0][0x320] ;  /* 0x0000c80039397a20 */ /* 0x000fe40000410000 */
[----:B------:R-:W-:Y:S01]  /*7510*/  FMUL.FTZ R59, R59, c[0x0][0x320] ;  /* 0x0000c8003b3b7a20 */ /* 0x000fe20000410000 */
[----:B------:R4:W1:Y:S01]  /*7520*/  MUFU.TANH R171, R28 ;  /* 0x0000001c00ab7308 */ /* 0x0008620000002400 */
[----:B------:R-:W-:Y:S03]  /*7530*/  HMMA.16816.F32 R64, R208, R10, R64 ;  /* 0x0000000ad040723c */ /* 0x000fe60000001840 */
        /* <DEDUP_REMOVED lines=9> */
[----:B------:R-:W-:Y:S02]  /*75d0*/  FMUL.FTZ R62, R62, c[0x0][0x320] ;  /* 0x0000c8003e3e7a20 */ /* 0x000fe40000410000 */
[----:B------:R-:W-:Y:S02]  /*75e0*/  FMUL.FTZ R63, R63, c[0x0][0x320] ;  /* 0x0000c8003f3f7a20 */ /* 0x000fe40000410000 */
[----:B------:R-:W-:Y:S02]  /*75f0*/  FMUL.FTZ R64, R64, c[0x0][0x320] ;  /* 0x0000c80040407a20 */ /* 0x000fe40000410000 */
[----:B------:R-:W-:Y:S02]  /*7600*/  FMUL.FTZ R65, R65, c[0x0][0x320] ;  /* 0x0000c80041417a20 */ /* 0x000fe40000410000 */
[----:B------:R-:W-:Y:S01]  /*7610*/  FMUL.FTZ R66, R66, c[0x0][0x320] ;  /* 0x0000c80042427a20 */ /* 0x000fe20000410000 */
[----:B------:R4:W1:Y:S01]  /*7620*/  MUFU.TANH R189, R31 ;  /* 0x0000001f00bd7308 */ /* 0x0008620000002400 */
[----:B------:R-:W-:Y:S09]  /*7630*/  FMUL.FTZ R0, R67, c[0x0][0x320] ;  /* 0x0000c80043007a20 */ /* 0x000ff20000410000 */
[----:B------:R4:W1:Y:S10]  /*7640*/  MUFU.TANH R190, R32 ;  /* 0x0000002000be7308 */ /* 0x0008740000002400 */
        /* <DEDUP_REMOVED lines=34> */
[----:B------:R4:W1:Y:S02]  /*7870*/  MUFU.TANH R72, R0 ;  /* 0x0000000000487308 */ /* 0x0008640000002400 */
[----:B-1234-:R-:W-:-:S05]  /*7880*/  @P1 BRA `(.L_x_5) ;  /* 0xffffe43000001947 */ /* 0x01efca000383ffff */
.L_x_4:
[----:B------:R-:W-:Y:S01]  /*7890*/  FMNMX.FTZ R0, R148, R69, !PT ;  /* 0x0000004594007209 */ /* 0x000fe20007810000 */
[----:B---3--:R-:W-:Y:S01]  /*78a0*/  LDSM.16.MT88.4 R12, [R217+0x100] ;  /* 0x00010000d90c783b */ /* 0x008fe20000004200 */
[----:B------:R-:W-:Y:S02]  /*78b0*/  MOV R66, R74 ;  /* 0x0000004a00427202 */ /* 0x000fe40000000f00 */
[----:B------:R-:W-:Y:S02]  /*78c0*/  FMNMX.FTZ R0, R153, R0, !PT ;  /* 0x0000000099007209 */ /* 0x000fe40007810000 */
[----:B------:R-:W-:Y:S02]  /*78d0*/  MOV R67, R68 ;  /* 0x0000004400437202 */ /* 0x000fe40000000f00 */
[----:B------:R-:W-:Y:S01]  /*78e0*/  FMNMX.FTZ R0, R151, R0, !PT ;  /* 0x0000000097007209 */ /* 0x000fe20007810000 */
[----:B------:R-:W-:Y:S01]  /*78f0*/  LDSM.16.MT88.4 R20, [R218+0x100] ;  /* 0x00010000da14783b */ /* 0x000fe20000004200 */
[----:B------:R-:W-:Y:S02]  /*7900*/  FMNMX.FTZ R2, R149, R70, !PT ;  /* 0x0000004695027209 */ /* 0x000fe40007810000 */
[----:B------:R-:W-:Y:S02]  /*7910*/  FMNMX.FTZ R0, R73, R0, !PT ;  /* 0x0000000049007209 */ /* 0x000fe40007810000 */
[----:B------:R-:W-:Y:S02]  /*7920*/  FMNMX.FTZ R2, R154, R2, !PT ;  /* 0x000000029a027209 */ /* 0x000fe40007810000 */
        /* <DEDUP_REMOVED lines=26> */
[----:B------:R-:W0:Y:S01]  /*7ad0*/  LDGDEPBAR ;  /* 0x00000000000079af */ /* 0x000e220000000000 */
[----:B------:R-:W-:Y:S02]  /*7ae0*/  FMNMX.FTZ R2, R188, R2, !PT ;  /* 0x00000002bc027209 */ /* 0x000fe40007810000 */
        /* <DEDUP_REMOVED lines=31> */
[----:B------:R-:W-:Y:S02]  /*7ce0*/  MOV R65, R19 ;  /* 0x0000001300417202 */ /* 0x000fe40000000f00 */
[----:B------:R-:W-:Y:S02]  /*7cf0*/  FMNMX.FTZ R68, R18, R68, !PT ;  /* 0x0000004412447209 */ /* 0x000fe40007810000 */
[----:B------:R-:W-:Y:S02]  /*7d00*/  FMNMX.FTZ R2, R59, R2, !PT ;  /* 0x000000023b027209 */ /* 0x000fe40007810000 */
[----:B------:R-:W-:Y:S01]  /*7d10*/  ISETP.LT.AND P1, PT, RZ, UR8, PT ;  /* 0x00000008ff007c0c */ /* 0x000fe2000bf21270 */
[----:B------:R-:W-:Y:S01]  /*7d20*/  SHFL.BFLY PT, R3, R68, 0x2, 0x1f ;  /* 0x0c401f0044037f89 */ /* 0x000fe200000e0000 */
[----:B------:R-:W-:Y:S01]  /*7d30*/  FMNMX.FTZ R0, R65, R2, !PT ;  /* 0x0000000241007209 */ /* 0x000fe20007810000 */
[----:B------:R-:W-:Y:S03]  /*7d40*/  UIADD3 UR8, UR8, -0x1, URZ ;  /* 0xffffffff08087890 */ /* 0x000fe6000fffe03f */
[----:B------:R-:W-:Y:S04]  /*7d50*/  FMNMX.FTZ R0, R71, R0, !PT ;  /* 0x0000000047007209 */ /* 0x000fe80007810000 */
[----:B------:R-:W-:Y:S05]  /*7d60*/  FMNMX.FTZ R0, R72, R0, !PT ;  /* 0x0000000048007209 */ /* 0x000fea0007810000 */
[----:B------:R-:W1:Y:S02]  /*7d70*/  SHFL.BFLY PT, R2, R0, 0x2, 0x1f ;  /* 0x0c401f0000027f89 */ /* 0x000e6400000e0000 */
[----:B-1----:R-:W-:Y:S02]  /*7d80*/  FMNMX.FTZ R0, R0, R2, !PT ;  /* 0x0000000200007209 */ /* 0x002fe40007810000 */
[----:B------:R-:W-:Y:S04]  /*7d90*/  FMNMX.FTZ R68, R68, R3, !PT ;  /* 0x0000000344447209 */ /* 0x000fe80007810000 */
[----:B------:R-:W1:Y:S08]  /*7da0*/  SHFL.BFLY PT, R3, R0, 0x1, 0x1f ;  /* 0x0c201f0000037f89 */ /* 0x000e7000000e0000 */
[----:B------:R-:W2:Y:S01]  /*7db0*/  SHFL.BFLY PT, R4, R68, 0x1, 0x1f ;  /* 0x0c201f0044047f89 */ /* 0x000ea200000e0000 */
[----:B-1----:R-:W-:Y:S02]  /*7dc0*/  FMNMX.FTZ R3, R0, R3, !PT ;  /* 0x0000000300037209 */ /* 0x002fe40007810000 */
[----:B--2---:R-:W-:Y:S05]  /*7dd0*/  FMNMX.FTZ R68, R68, R4, !PT ;  /* 0x0000000444447209 */ /* 0x004fea0007810000 */
[C---:B------:R-:W-:Y:S02]  /*7de0*/  FMUL.FTZ R74, R68.reuse, c[0x0][0x2d0] ;  /* 0x0000b400444a7a20 */ /* 0x040fe40000410000 */
[----:B------:R-:W-:Y:S02]  /*7df0*/  FADD.FTZ R2, -R68, R69 ;  /* 0x0000004544027221 */ /* 0x000fe40000010100 */
[--C-:B------:R-:W-:Y:S01]  /*7e00*/  FFMA.FTZ R4, R148, c[0x0][0x2d0], -R74.reuse ;  /* 0x0000b40094047a23 */ /* 0x100fe2000001084a */
[----:B------:R-:W-:Y:S01]  /*7e10*/  MOV R148, R16 ;  /* 0x0000001000947202 */ /* 0x000fe20000000f00 */
[----:B------:R-:W-:Y:S02]  /*7e20*/  FMUL.FTZ R0, R2, c[0x0][0x2d0] ;  /* 0x0000b40002007a20 */ /* 0x000fe40000410000 */
[----:B------:R1:W2:Y:S01]  /*7e30*/  MUFU.EX2 R5, R4 ;  /* 0x0000000400057308 */ /* 0x0002a20000000800 */
[----:B------:R-:W-:Y:S02]  /*7e40*/  FMUL.FTZ R69, R3, c[0x0][0x2d0] ;  /* 0x0000b40003457a20 */ /* 0x000fe40000410000 */
[--C-:B------:R-:W-:Y:S02]  /*7e50*/  FFMA.FTZ R32, R75, c[0x0][0x2d0], -R74.reuse ;  /* 0x0000b4004b207a23 */ /* 0x100fe4000001084a */
[--C-:B------:R-:W-:Y:S02]  /*7e60*/  FFMA.FTZ R6, R149, c[0x0][0x2d0], -R69.reuse ;  /* 0x0000b40095067a23 */ /* 0x100fe40000010845 */
[--C-:B------:R-:W-:Y:S02]  /*7e70*/  FFMA.FTZ R40, R156, c[0x0][0x2d0], -R69.reuse ;  /* 0x0000b4009c287a23 */ /* 0x100fe40000010845 */
[--C-:B------:R-:W-:Y:S01]  /*7e80*/  FFMA.FTZ R48, R158, c[0x0][0x2d0], -R74.reuse ;  /* 0x0000b4009e307a23 */ /* 0x100fe2000001084a */
[----:B------:R3:W4:Y:S01]  /*7e90*/  MUFU.EX2 R2, R0 ;  /* 0x0000000000027308 */ /* 0x0007220000000800 */
[--C-:B------:R-:W-:Y:S09]  /*7ea0*/  FFMA.FTZ R71, R71, c[0x0][0x2d0], -R69.reuse ;  /* 0x0000b40047477a23 */ /* 0x100ff20000010845 */
[----:B------:R5:W-:Y:S01]  /*7eb0*/  MUFU.EX2 R75, R32 ;  /* 0x00000020004b7308 */ /* 0x000be20000000800 */
[----:B-1----:R-:W-:Y:S01]  /*7ec0*/  FFMA.FTZ R4, R153, c[0x0][0x2d0], -R74 ;  /* 0x0000b40099047a23 */ /* 0x002fe2000001084a */
[----:B--2---:R-:W-:Y:S08]  /*7ed0*/  MOV R153, R5 ;  /* 0x0000000500997202 */ /* 0x004ff00000000f00 */
[----:B------:R1:W-:Y:S01]  /*7ee0*/  MUFU.EX2 R7, R4 ;  /* 0x0000000400077308 */ /* 0x0003e20000000800 */
[----:B---3--:R-:W-:Y:S02]  /*7ef0*/  FADD.FTZ R0, -R3, R70 ;  /* 0x0000004603007221 */ /* 0x008fe40000010100 */
[----:B----4-:R-:W-:Y:S02]  /*7f00*/  FMUL.FTZ R9, R2, R81 ;  /* 0x0000005102097220 */ /* 0x010fe40000410000 */
[----:B------:R-:W-:Y:S05]  /*7f10*/  FMUL.FTZ R0, R0, c[0x0][0x2d0] ;  /* 0x0000b40000007a20 */ /* 0x000fea0000410000 */
[----:B------:R-:W-:Y:S01]  /*7f20*/  MUFU.EX2 R70, R6 ;  /* 0x0000000600467308 */ /* 0x000fe20000000800 */
[C---:B------:R-:W-:Y:S02]  /*7f30*/  FMUL.FTZ R16, R2.reuse, R88 ;  /* 0x0000005802107220 */ /* 0x040fe40000410000 */
[C---:B------:R-:W-:Y:S02]  /*7f40*/  FMUL.FTZ R24, R2.reuse, R96 ;  /* 0x0000006002187220 */ /* 0x040fe40000410000 */
[C---:B------:R-:W-:Y:S02]  /*7f50*/  FMUL.FTZ R25, R2.reuse, R97 ;  /* 0x0000006102197220 */ /* 0x040fe40000410000 */
[C---:B-----5:R-:W-:Y:S02]  /*7f60*/  FMUL.FTZ R32, R2.reuse, R104 ;  /* 0x0000006802207220 */ /* 0x060fe40000410000 */
[C---:B------:R-:W-:Y:S01]  /*7f70*/  FMUL.FTZ R33, R2.reuse, R105 ;  /* 0x0000006902217220 */ /* 0x040fe20000410000 */
[----:B------:R-:W2:Y:S01]  /*7f80*/  MUFU.EX2 R0, R0 ;  /* 0x0000000000007308 */ /* 0x000ea20000000800 */
[C---:B------:R-:W-:Y:S02]  /*7f90*/  FMUL.FTZ R49, R2.reuse, R121 ;  /* 0x0000007902317220 */ /* 0x040fe40000410000 */
[----:B------:R-:W-:Y:S02]  /*7fa0*/  FMUL.FTZ R41, R2, R113 ;  /* 0x0000007102297220 */ /* 0x000fe40000410000 */
[--C-:B-1----:R-:W-:Y:S01]  /*7fb0*/  FFMA.FTZ R4, R151, c[0x0][0x2d0], -R74.reuse ;  /* 0x0000b40097047a23 */ /* 0x102fe2000001084a */
[----:B------:R-:W-:Y:S04]  /*7fc0*/  MOV R151, R18 ;  /* 0x0000001200977202 */ /* 0x000fe80000000f00 */
[----:B------:R1:W-:Y:S10]  /*7fd0*/  MUFU.EX2 R5, R4 ;  /* 0x0000000400057308 */ /* 0x0003f40000000800 */
[----:B------:R3:W-:Y:S01]  /*7fe0*/  MUFU.EX2 R81, R40 ;  /* 0x0000002800517308 */ /* 0x0007e20000000800 */
[C---:B--2---:R-:W-:Y:S02]  /*7ff0*/  FMUL.FTZ R6, R0.reuse, R78 ;  /* 0x0000004e00067220 */ /* 0x044fe40000410000 */
[C---:B------:R-:W-:Y:S02]  /*8000*/  FMUL.FTZ R11, R0.reuse, R83 ;  /* 0x00000053000b7220 */ /* 0x040fe40000410000 */
[C---:B------:R-:W-:Y:S02]  /*8010*/  FMUL.FTZ R10, R0.reuse, R82 ;  /* 0x00000052000a7220 */ /* 0x040fe40000410000 */
[C---:B------:R-:W-:Y:S03]  /*8020*/  FMUL.FTZ R18, R0.reuse, R90 ;  /* 0x0000005a00127220 */ /* 0x040fe60000410000 */
[----:B------:R2:W4:Y:S01]  /*8030*/  MUFU.EX2 R82, R48 ;  /* 0x0000003000527308 */ /* 0x0005220000000800 */
[----:B------:R-:W-:Y:S02]  /*8040*/  FMUL.FTZ R19, R0, R91 ;  /* 0x0000005b00137220 */ /* 0x000fe40000410000 */
[--C-:B-1----:R-:W-:Y:S01]  /*8050*/  FFMA.FTZ R4, R73, c[0x0][0x2d0], -R74.reuse ;  /* 0x0000b40049047a23 */ /* 0x102fe2000001084a */
[----:B------:R-:W-:Y:S01]  /*8060*/  MOV R73, R17 ;  /* 0x0000001100497202 */ /* 0x000fe20000000f00 */
[----:B------:R-:W-:Y:S02]  /*8070*/  FMUL.FTZ R17, R2, R89 ;  /* 0x0000005902117220 */ /* 0x000fe40000410000 */
[C---:B------:R-:W-:Y:S01]  /*8080*/  FMUL.FTZ R26, R0.reuse, R98 ;  /* 0x00000062001a7220 */ /* 0x040fe20000410000 */
[----:B------:R-:W-:Y:S01]  /*8090*/  LDSM.16.MT88.4 R88, [R218+0x900] ;  /* 0x00090000da58783b */ /* 0x000fe20000004200 */
[C---:B------:R-:W-:Y:S01]  /*80a0*/  FMUL.FTZ R27, R0.reuse, R99 ;  /* 0x00000063001b7220 */ /* 0x040fe20000410000 */
[----:B------:R1:W5:Y:S01]  /*80b0*/  MUFU.EX2 R8, R4 ;  /* 0x0000000400087308 */ /* 0x0003620000000800 */
[C---:B------:R-:W-:Y:S01]  /*80c0*/  FMUL.FTZ R34, R0.reuse, R106 ;  /* 0x0000006a00227220 */ /* 0x040fe20000410000 */
[----:B------:R-:W-:Y:S01]  /*80d0*/  MOV R99, R67 ;  /* 0x0000004300637202 */ /* 0x000fe20000000f00 */
[C---:B------:R-:W-:Y:S02]  /*80e0*/  FMUL.FTZ R35, R0.reuse, R107 ;  /* 0x0000006b00237220 */ /* 0x040fe40000410000 */
[----:B------:R-:W-:Y:S01]  /*80f0*/  FMUL.FTZ R67, R0, R139 ;  /* 0x0000008b00437220 */ /* 0x000fe20000410000 */
[----:B------:R-:W-:Y:S01]  /*8100*/  MOV R139, R75 ;  /* 0x0000004b008b7202 */ /* 0x000fe20000000f00 */
[----:B---3--:R-:W-:Y:S01]  /*8110*/  FMUL.FTZ R40, R2, R112 ;  /* 0x0000007002287220 */ /* 0x008fe20000410000 */
[----:B------:R-:W-:Y:S01]  /*8120*/  MOV R104, R99 ;  /* 0x0000006300687202 */ /* 0x000fe20000000f00 */
[C---:B------:R-:W-:Y:S01]  /*8130*/  FMUL.FTZ R42, R0.reuse, R114 ;  /* 0x00000072002a7220 */ /* 0x040fe20000410000 */
[----:B------:R-:W-:Y:S01]  /*8140*/  MUFU.EX2 R71, R71 ;  /* 0x0000004700477308 */ /* 0x000fe20000000800 */
[C---:B------:R-:W-:Y:S02]  /*8150*/  FMUL.FTZ R43, R0.reuse, R115 ;  /* 0x00000073002b7220 */ /* 0x040fe40000410000 */
[----:B------:R-:W-:Y:S02]  /*8160*/  FMUL.FTZ R50, R0, R122 ;  /* 0x0000007a00327220 */ /* 0x000fe40000410000 */
[----:B--2---:R-:W-:Y:S02]  /*8170*/  FMUL.FTZ R48, R2, R120 ;  /* 0x0000007802307220 */ /* 0x004fe40000410000 */
[----:B------:R-:W-:Y:S01]  /*8180*/  FMUL.FTZ R51, R0, R123 ;  /* 0x0000007b00337220 */ /* 0x000fe20000410000 */
[----:B----4-:R-:W-:Y:S01]  /*8190*/  MOV R123, R82 ;  /* 0x00000052007b7202 */ /* 0x010fe20000000f00 */
[--C-:B-1----:R-:W-:Y:S01]  /*81a0*/  FFMA.FTZ R4, R150, c[0x0][0x2d0], -R69.reuse ;  /* 0x0000b40096047a23 */ /* 0x102fe20000010845 */
[----:B-----5:R-:W-:Y:S01]  /*81b0*/  MOV R149, R8 ;  /* 0x0000000800957202 */ /* 0x020fe20000000f00 */
[--C-:B------:R-:W-:Y:S01]  /*81c0*/  FFMA.FTZ R8, R154, c[0x0][0x2d0], -R69.reuse ;  /* 0x0000b4009a087a23 */ /* 0x100fe20000010845 */
[----:B------:R-:W-:Y:S01]  /*81d0*/  MOV R150, R7 ;  /* 0x0000000700967202 */ /* 0x000fe20000000f00 */
[----:B------:R1:W2:Y:S01]  /*81e0*/  MUFU.EX2 R154, R4 ;  /* 0x00000004009a7308 */ /* 0x0002a20000000800 */
[----:B------:R-:W-:Y:S01]  /*81f0*/  FMUL.FTZ R7, R0, R79 ;  /* 0x0000004f00077220 */ /* 0x000fe20000410000 */
[----:B------:R-:W-:Y:S04]  /*8200*/  MOV R98, R149 ;  /* 0x0000009500627202 */ /* 0x000fe80000000f00 */
[----:B------:R-:W-:Y:S04]  /*8210*/  MOV R105, R98 ;  /* 0x0000006200697202 */ /* 0x000fe80000000f00 */
[----:B------:R3:W4:Y:S01]  /*8220*/  MUFU.EX2 R58, R8 ;  /* 0x00000008003a7308 */ /* 0x0007220000000800 */
[----:B------:R-:W-:Y:S01]  /*8230*/  MOV R113, R105 ;  /* 0x0000006900717202 */ /* 0x000fe20000000f00 */
[--C-:B-1----:R-:W-:Y:S01]  /*8240*/  FFMA.FTZ R4, R152, c[0x0][0x2d0], -R69.reuse ;  /* 0x0000b40098047a23 */ /* 0x102fe20000010845 */
[----:B------:R-:W-:Y:S01]  /*8250*/  MOV R152, R5 ;  /* 0x0000000500987202 */ /* 0x000fe20000000f00 */
[C---:B------:R-:W-:Y:S01]  /*8260*/  FMUL.FTZ R5, R2.reuse, R77 ;  /* 0x0000004d02057220 */ /* 0x040fe20000410000 */
[----:B--2---:R-:W-:Y:S05]  /*8270*/  MOV R97, R154 ;  /* 0x0000009a00617202 */ /* 0x004fea0000000f00 */
[----:B------:R-:W1:Y:S01]  /*8280*/  MUFU.EX2 R64, R4 ;  /* 0x0000000400407308 */ /* 0x000e620000000800 */
[-C--:B------:R-:W-:Y:S02]  /*8290*/  F2FP.PACK_AB R78, R149, R152.reuse ;  /* 0x00000098954e723e */ /* 0x080fe400000000ff */
[----:B------:R-:W-:Y:S02]  /*82a0*/  MOV R96, R152 ;  /* 0x0000009800607202 */ /* 0x000fe40000000f00 */
[----:B------:R-:W-:Y:S01]  /*82b0*/  MOV R106, R97 ;  /* 0x00000061006a7202 */ /* 0x000fe20000000f00 */
[----:B---3--:R-:W-:Y:S01]  /*82c0*/  FMUL.FTZ R8, R2, R80 ;  /* 0x0000005002087220 */ /* 0x008fe20000410000 */
[----:B----4-:R-:W-:Y:S02]  /*82d0*/  F2FP.PACK_AB R77, R58, R70 ;  /* 0x000000463a4d723e */ /* 0x010fe400000000ff */
[----:B------:R-:W-:Y:S02]  /*82e0*/  MOV R107, R96 ;  /* 0x00000060006b7202 */ /* 0x000fe40000000f00 */
[----:B------:R-:W-:Y:S01]  /*82f0*/  LDSM.16.MT88.4 R96, [R220+0x900] ;  /* 0x00090000dc60783b */ /* 0x000fe20000004200 */
[----:B------:R-:W-:Y:S02]  /*8300*/  MOV R114, R106 ;  /* 0x0000006a00727202 */ /* 0x000fe40000000f00 */
[----:B------:R-:W-:Y:S02]  /*8310*/  MOV R115, R107 ;  /* 0x0000006b00737202 */ /* 0x000fe40000000f00 */
[----:B------:R-:W-:Y:S01]  /*8320*/  MOV R152, R66 ;  /* 0x0000004200987202 */ /* 0x000fe20000000f00 */
[----:B------:R-:W-:Y:S01]  /*8330*/  FMUL.FTZ R66, R0, R138 ;  /* 0x0000008a00427220 */ /* 0x000fe20000410000 */
[----:B------:R-:W-:Y:S01]  /*8340*/  MOV R149, R65 ;  /* 0x0000004100957202 */ /* 0x000fe20000000f00 */
[----:B------:R-:W-:Y:S01]  /*8350*/  FMUL.FTZ R65, R2, R137 ;  /* 0x0000008902417220 */ /* 0x000fe20000410000 */
[----:B-1----:R-:W-:Y:S01]  /*8360*/  F2FP.PACK_AB R79, R64, R154 ;  /* 0x0000009a404f723e */ /* 0x002fe200000000ff */
[----:B------:R-:W-:Y:S01]  /*8370*/  FMUL.FTZ R4, R2, R76 ;  /* 0x0000004c02047220 */ /* 0x000fe20000410000 */
[----:B------:R-:W-:Y:S02]  /*8380*/  F2FP.PACK_AB R76, R150, R153 ;  /* 0x00000099964c723e */ /* 0x000fe400000000ff */
[----:B------:R-:W-:Y:S01]  /*8390*/  MOV R154, R56 ;  /* 0x00000038009a7202 */ /* 0x000fe20000000f00 */
[--C-:B------:R-:W-:Y:S04]  /*83a0*/  FFMA.FTZ R56, R160, c[0x0][0x2d0], -R69.reuse ;  /* 0x0000b400a0387a23 */ /* 0x100fe80000010845 */
[C---:B------:R-:W-:Y:S01]  /*83b0*/  HMMA.16816.F32 R4, R76.reuse, R12, R4 ;  /* 0x0000000c4c04723c */ /* 0x040fe20000001804 */
[----:B------:R1:W-:Y:S06]  /*83c0*/  MUFU.EX2 R121, R56 ;  /* 0x0000003800797308 */ /* 0x0003ec0000000800 */
[C---:B------:R-:W-:Y:S01]  /*83d0*/  FMUL.FTZ R12, R2.reuse, R84 ;  /* 0x00000054020c7220 */ /* 0x040fe20000410000 */
[C---:B------:R-:W-:Y:S04]  /*83e0*/  HMMA.16816.F32 R8, R76.reuse, R14, R8 ;  /* 0x0000000e4c08723c */ /* 0x040fe80000001808 */
[----:B------:R-:W-:Y:S03]  /*83f0*/  FMUL.FTZ R13, R2, R85 ;  /* 0x00000055020d7220 */ /* 0x000fe60000410000 */
[C---:B------:R-:W-:Y:S02]  /*8400*/  FMUL.FTZ R14, R0.reuse, R86 ;  /* 0x00000056000e7220 */ /* 0x040fe40000410000 */
[----:B------:R-:W-:Y:S02]  /*8410*/  FMUL.FTZ R15, R0, R87 ;  /* 0x00000057000f7220 */ /* 0x000fe40000410000 */
[----:B------:R-:W-:Y:S05]  /*8420*/  LDSM.16.MT88.4 R84, [R217+0x900] ;  /* 0x00090000d954783b */ /* 0x000fea0000004200 */
[C---:B------:R-:W-:Y:S03]  /*8430*/  HMMA.16816.F32 R12, R76.reuse, R20, R12 ;  /* 0x000000144c0c723c */ /* 0x040fe6000000180c */
[C---:B-1----:R-:W-:Y:S04]  /*8440*/  FMUL.FTZ R56, R2.reuse, R128 ;  /* 0x0000008002387220 */ /* 0x042fe80000410000 */
[C---:B------:R-:W-:Y:S01]  /*8450*/  FMUL.FTZ R20, R2.reuse, R92 ;  /* 0x0000005c02147220 */ /* 0x040fe20000410000 */
[C---:B------:R-:W-:Y:S04]  /*8460*/  HMMA.16816.F32 R16, R76.reuse, R22, R16 ;  /* 0x000000164c10723c */ /* 0x040fe80000001810 */
[----:B------:R-:W-:Y:S03]  /*8470*/  FMUL.FTZ R21, R2, R93 ;  /* 0x0000005d02157220 */ /* 0x000fe60000410000 */
[C---:B------:R-:W-:Y:S02]  /*8480*/  FMUL.FTZ R22, R0.reuse, R94 ;  /* 0x0000005e00167220 */ /* 0x040fe40000410000 */
[----:B------:R-:W-:Y:S02]  /*8490*/  FMUL.FTZ R23, R0, R95 ;  /* 0x0000005f00177220 */ /* 0x000fe40000410000 */
[----:B------:R-:W-:Y:S05]  /*84a0*/  LDSM.16.MT88.4 R92, [R221+0x900] ;  /* 0x00090000dd5c783b */ /* 0x000fea0000004200 */
[C---:B------:R-:W-:Y:S07]  /*84b0*/  HMMA.16816.F32 R20, R76.reuse, R28, R20 ;  /* 0x0000001c4c14723c */ /* 0x040fee0000001814 */
[C---:B------:R-:W-:Y:S01]  /*84c0*/  FMUL.FTZ R29, R2.reuse, R101 ;  /* 0x00000065021d7220 */ /* 0x040fe20000410000 */
[C---:B------:R-:W-:Y:S04]  /*84d0*/  HMMA.16816.F32 R24, R76.reuse, R30, R24 ;  /* 0x0000001e4c18723c */ /* 0x040fe80000001818 */
[C---:B------:R-:W-:Y:S01]  /*84e0*/  FMUL.FTZ R28, R2.reuse, R100 ;  /* 0x00000064021c7220 */ /* 0x040fe20000410000 */
[----:B------:R-:W-:Y:S01]  /*84f0*/  MOV R100, R64 ;  /* 0x0000004000647202 */ /* 0x000fe20000000f00 */
[----:B------:R-:W-:Y:S01]  /*8500*/  FMUL.FTZ R64, R2, R136 ;  /* 0x0000008802407220 */ /* 0x000fe20000410000 */
[----:B------:R-:W-:Y:S01]  /*8510*/  MOV R101, R57 ;  /* 0x0000003900657202 */ /* 0x000fe20000000f00 */
[C---:B------:R-:W-:Y:S01]  /*8520*/  FMUL.FTZ R30, R0.reuse, R102 ;  /* 0x00000066001e7220 */ /* 0x040fe20000410000 */
[----:B------:R-:W-:Y:S03]  /*8530*/  MOV R75, R100 ;  /* 0x00000064004b7202 */ /* 0x000fe60000000f00 */
[C---:B------:R-:W-:Y:S01]  /*8540*/  FMUL.FTZ R31, R0.reuse, R103 ;  /* 0x00000067001f7220 */ /* 0x040fe20000410000 */
[----:B------:R-:W-:Y:S01]  /*8550*/  MOV R103, R59 ;  /* 0x0000003b00677202 */ /* 0x000fe20000000f00 */
[C---:B------:R-:W-:Y:S01]  /*8560*/  FMUL.FTZ R59, R0.reuse, R131 ;  /* 0x00000083003b7220 */ /* 0x040fe20000410000 */
[----:B------:R-:W-:Y:S01]  /*8570*/  MOV R102, R58 ;  /* 0x0000003a00667202 */ /* 0x000fe20000000f00 */
[----:B------:R-:W-:Y:S01]  /*8580*/  FMUL.FTZ R58, R0, R130 ;  /* 0x00000082003a7220 */ /* 0x000fe20000410000 */
[----:B------:R-:W-:Y:S01]  /*8590*/  MOV R112, R75 ;  /* 0x0000004b00707202 */ /* 0x000fe20000000f00 */
[C---:B------:R-:W-:Y:S01]  /*85a0*/  FMUL.FTZ R57, R2.reuse, R129 ;  /* 0x0000008102397220 */ /* 0x040fe20000410000 */
[C---:B------:R-:W-:Y:S03]  /*85b0*/  HMMA.16816.F32 R28, R76.reuse, R36, R28 ;  /* 0x000000244c1c723c */ /* 0x040fe6000000181c */
[----:B------:R-:W-:Y:S02]  /*85c0*/  MOV R137, R103 ;  /* 0x0000006700897202 */ /* 0x000fe40000000f00 */
[----:B------:R-:W-:Y:S02]  /*85d0*/  MOV R75, R102 ;  /* 0x00000066004b7202 */ /* 0x000fe40000000f00 */
[--C-:B------:R-:W-:Y:S01]  /*85e0*/  FFMA.FTZ R36, R155, c[0x0][0x2d0], -R74.reuse ;  /* 0x0000b4009b247a23 */ /* 0x100fe2000001084a */
[C---:B------:R-:W-:Y:S03]  /*85f0*/  HMMA.16816.F32 R32, R76.reuse, R38, R32 ;  /* 0x000000264c20723c */ /* 0x040fe60000001820 */
[----:B------:R1:W2:Y:S01]  /*8600*/  MUFU.EX2 R80, R36 ;  /* 0x0000002400507308 */ /* 0x0002a20000000800 */
[----:B------:R-:W-:Y:S01]  /*8610*/  FMUL.FTZ R37, R2, R109 ;  /* 0x0000006d02257220 */ /* 0x000fe20000410000 */
[----:B------:R-:W-:Y:S02]  /*8620*/  MOV R138, R101 ;  /* 0x00000065008a7202 */ /* 0x000fe40000000f00 */
[C---:B------:R-:W-:Y:S02]  /*8630*/  FMUL.FTZ R38, R0.reuse, R110 ;  /* 0x0000006e00267220 */ /* 0x040fe40000410000 */
[----:B------:R-:W-:Y:S03]  /*8640*/  FMUL.FTZ R39, R0, R111 ;  /* 0x0000006f00277220 */ /* 0x000fe60000410000 */
[----:B-1----:R-:W-:Y:S01]  /*8650*/  FMUL.FTZ R36, R2, R108 ;  /* 0x0000006c02247220 */ /* 0x002fe20000410000 */
[----:B------:R-:W-:Y:S01]  /*8660*/  MOV R108, R70 ;  /* 0x00000046006c7202 */ /* 0x000fe20000000f00 */
[--C-:B------:R-:W-:Y:S03]  /*8670*/  FFMA.FTZ R70, R162, c[0x0][0x2d0], -R74.reuse ;  /* 0x0000b400a2467a23 */ /* 0x100fe6000001084a */
[----:B------:R-:W-:Y:S01]  /*8680*/  MOV R136, R108 ;  /* 0x0000006c00887202 */ /* 0x000fe20000000f00 */
[----:B------:R1:W-:Y:S01]  /*8690*/  MUFU.EX2 R110, R70 ;  /* 0x00000046006e7308 */ /* 0x0003e20000000800 */
[C---:B------:R-:W-:Y:S03]  /*86a0*/  HMMA.16816.F32 R36, R76.reuse, R44, R36 ;  /* 0x0000002c4c24723c */ /* 0x040fe60000001824 */
[----:B------:R-:W-:Y:S02]  /*86b0*/  MOV R108, R104 ;  /* 0x00000068006c7202 */ /* 0x000fe40000000f00 */
[----:B------:R-:W-:Y:S02]  /*86c0*/  LDSM.16.MT88.4 R104, [R220+0x5100] ;  /* 0x00510000dc68783b */ /* 0x000fe40000004200 */
[--C-:B------:R-:W-:Y:S01]  /*86d0*/  FFMA.FTZ R44, R157, c[0x0][0x2d0], -R69.reuse ;  /* 0x0000b4009d2c7a23 */ /* 0x100fe20000010845 */
[C---:B------:R-:W-:Y:S03]  /*86e0*/  HMMA.16816.F32 R40, R76.reuse, R46, R40 ;  /* 0x0000002e4c28723c */ /* 0x040fe60000001828 */
[----:B------:R3:W4:Y:S01]  /*86f0*/  MUFU.EX2 R109, R44 ;  /* 0x0000002c006d7308 */ /* 0x0007220000000800 */
[----:B------:R-:W-:Y:S01]  /*8700*/  FMUL.FTZ R45, R2, R117 ;  /* 0x00000075022d7220 */ /* 0x000fe20000410000 */
[----:B------:R-:W-:Y:S02]  /*8710*/  MOV R157, R81 ;  /* 0x00000051009d7202 */ /* 0x000fe40000000f00 */
[C---:B------:R-:W-:Y:S01]  /*8720*/  FMUL.FTZ R46, R0.reuse, R118 ;  /* 0x00000076002e7220 */ /* 0x040fe20000410000 */
[----:B--2---:R-:W-:Y:S01]  /*8730*/  MOV R117, R80 ;  /* 0x0000005000757202 */ /* 0x004fe20000000f00 */
[----:B------:R-:W-:Y:S01]  /*8740*/  FMUL.FTZ R47, R0, R119 ;  /* 0x00000077002f7220 */ /* 0x000fe20000410000 */
[----:B------:R-:W2:Y:S02]  /*8750*/  LDSM.16.MT88.4 R80, [R220+0x4100] ;  /* 0x00410000dc50783b */ /* 0x000ea40000004200 */
[----:B------:R-:W-:Y:S01]  /*8760*/  MOV R156, R108 ;  /* 0x0000006c009c7202 */ /* 0x000fe20000000f00 */
[--C-:B-1----:R-:W-:Y:S04]  /*8770*/  FFMA.FTZ R70, R163, c[0x0][0x2d0], -R74.reuse ;  /* 0x0000b400a3467a23 */ /* 0x102fe8000001084a */
[----:B------:R1:W-:Y:S01]  /*8780*/  MUFU.EX2 R155, R70 ;  /* 0x00000046009b7308 */ /* 0x0003e20000000800 */
[----:B---3--:R-:W-:Y:S07]  /*8790*/  FMUL.FTZ R44, R2, R116 ;  /* 0x00000074022c7220 */ /* 0x008fee0000410000 */
[C---:B------:R-:W-:Y:S07]  /*87a0*/  HMMA.16816.F32 R44, R76.reuse, R52, R44 ;  /* 0x000000344c2c723c */ /* 0x040fee000000182c */
[--C-:B------:R-:W-:Y:S01]  /*87b0*/  FFMA.FTZ R52, R159, c[0x0][0x2d0], -R74.reuse ;  /* 0x0000b4009f347a23 */ /* 0x100fe2000001084a */
[C---:B------:R-:W-:Y:S03]  /*87c0*/  HMMA.16816.F32 R48, R76.reuse, R54, R48 ;  /* 0x000000364c30723c */ /* 0x040fe60000001830 */
[----:B------:R3:W5:Y:S01]  /*87d0*/  MUFU.EX2 R122, R52 ;  /* 0x00000034007a7308 */ /* 0x0007620000000800 */
[--C-:B-1----:R-:W-:Y:S02]  /*87e0*/  FFMA.FTZ R70, R164, c[0x0][0x2d0], -R69.reuse ;  /* 0x0000b400a4467a23 */ /* 0x102fe40000010845 */
[----:B------:R-:W-:Y:S02]  /*87f0*/  FMUL.FTZ R53, R2, R125 ;  /* 0x0000007d02357220 */ /* 0x000fe40000410000 */
[C---:B------:R-:W-:Y:S04]  /*8800*/  FMUL.FTZ R54, R0.reuse, R126 ;  /* 0x0000007e00367220 */ /* 0x040fe80000410000 */
[----:B------:R-:W-:Y:S01]  /*8810*/  FMUL.FTZ R55, R0, R127 ;  /* 0x0000007f00377220 */ /* 0x000fe20000410000 */
[----:B------:R1:W-:Y:S01]  /*8820*/  MUFU.EX2 R100, R70 ;  /* 0x0000004600647308 */ /* 0x0003e20000000800 */
[C---:B---3--:R-:W-:Y:S07]  /*8830*/  FMUL.FTZ R52, R2.reuse, R124 ;  /* 0x0000007c02347220 */ /* 0x048fee0000410000 */
[C---:B------:R-:W-:Y:S03]  /*8840*/  HMMA.16816.F32 R52, R76.reuse, R60, R52 ;  /* 0x0000003c4c34723c */ /* 0x040fe60000001834 */
[--C-:B-1----:R-:W-:Y:S04]  /*8850*/  FFMA.FTZ R70, R165, c[0x0][0x2d0], -R69.reuse ;  /* 0x0000b400a5467a23 */ /* 0x102fe80000010845 */
[----:B------:R1:W-:Y:S01]  /*8860*/  MUFU.EX2 R116, R70 ;  /* 0x0000004600747308 */ /* 0x0003e20000000800 */
[C---:B------:R-:W-:Y:S04]  /*8870*/  HMMA.16816.F32 R56, R76.reuse, R62, R56 ;  /* 0x0000003e4c38723c */ /* 0x040fe80000001838 */
[--C-:B------:R-:W-:Y:S02]  /*8880*/  FFMA.FTZ R60, R161, c[0x0][0x2d0], -R69.reuse ;  /* 0x0000b400a13c7a23 */ /* 0x100fe40000010845 */
[----:B------:R-:W-:Y:S02]  /*8890*/  FMUL.FTZ R61, R2, R133 ;  /* 0x00000085023d7220 */ /* 0x000fe40000410000 */
[C---:B------:R-:W-:Y:S01]  /*88a0*/  FMUL.FTZ R62, R0.reuse, R134 ;  /* 0x00000086003e7220 */ /* 0x040fe20000410000 */
[----:B------:R3:W2:Y:S03]  /*88b0*/  MUFU.EX2 R120, R60 ;  /* 0x0000003c00787308 */ /* 0x0006a60000000800 */
[----:B------:R-:W-:Y:S02]  /*88c0*/  FMUL.FTZ R63, R0, R135 ;  /* 0x00000087003f7220 */ /* 0x000fe40000410000 */
[--C-:B-1----:R-:W-:Y:S05]  /*88d0*/  FFMA.FTZ R70, R168, c[0x0][0x2d0], -R74.reuse ;  /* 0x0000b400a8467a23 */ /* 0x102fea000001084a */
[----:B------:R1:W-:Y:S01]  /*88e0*/  MUFU.EX2 R131, R70 ;  /* 0x0000004600837308 */ /* 0x0003e20000000800 */
[----:B---3--:R-:W-:Y:S07]  /*88f0*/  FMUL.FTZ R60, R2, R132 ;  /* 0x00000084023c7220 */ /* 0x008fee0000410000 */
[C---:B--2---:R-:W-:Y:S08]  /*8900*/  HMMA.16816.F32 R60, R76.reuse, R80, R60 ;  /* 0x000000504c3c723c */ /* 0x044ff0000000183c */
[----:B------:R-:W-:Y:S01]  /*8910*/  HMMA.16816.F32 R64, R76, R82, R64 ;  /* 0x000000524c40723c */ /* 0x000fe20000001840 */
[----:B------:R-:W2:Y:S03]  /*8920*/  LDSM.16.MT88.4 R80, [R217+0x4900] ;  /* 0x00490000d950783b */ /* 0x000ea60000004200 */
[--C-:B-1----:R-:W-:Y:S03]  /*8930*/  FFMA.FTZ R70, R166, c[0x0][0x2d0], -R74.reuse ;  /* 0x0000b400a6467a23 */ /* 0x102fe6000001084a */
[----:B----4-:R-:W-:Y:S01]  /*8940*/  F2FP.PACK_AB R77, R109, R157 ;  /* 0x0000009d6d4d723e */ /* 0x010fe200000000ff */
[----:B------:R1:W3:Y:S01]  /*8950*/  MUFU.EX2 R130, R70 ;  /* 0x0000004600827308 */ /* 0x0002e20000000800 */
[----:B-----5:R-:W-:Y:S03]  /*8960*/  F2FP.PACK_AB R78, R122, R123 ;  /* 0x0000007b7a4e723e */ /* 0x020fe600000000ff */
[----:B------:R-:W-:Y:S02]  /*8970*/  F2FP.PACK_AB R79, R120, R121 ;  /* 0x00000079784f723e */ /* 0x000fe400000000ff */
[----:B------:R-:W-:Y:S07]  /*8980*/  F2FP.PACK_AB R76, R117, R139 ;  /* 0x0000008b754c723e */ /* 0x000fee00000000ff */
[C---:B------:R-:W-:Y:S08]  /*8990*/  HMMA.16816.F32 R4, R76.reuse, R84, R4 ;  /* 0x000000544c04723c */ /* 0x040ff00000001804 */
[C---:B------:R-:W-:Y:S01]  /*89a0*/  HMMA.16816.F32 R8, R76.reuse, R86, R8 ;  /* 0x000000564c08723c */ /* 0x040fe20000001808 */
[----:B------:R-:W4:Y:S03]  /*89b0*/  LDSM.16.MT88.4 R84, [R218+0x4900] ;  /* 0x00490000da54783b */ /* 0x000f260000004200 */
[--C-:B-1----:R-:W-:Y:S04]  /*89c0*/  FFMA.FTZ R70, R167, c[0x0][0x2d0], -R69.reuse ;  /* 0x0000b400a7467a23 */ /* 0x102fe80000010845 */
[C---:B------:R-:W-:Y:S01]  /*89d0*/  HMMA.16816.F32 R12, R76.reuse, R88, R12 ;  /* 0x000000584c0c723c */ /* 0x040fe2000000180c */
[----:B------:R1:W-:Y:S07]  /*89e0*/  MUFU.EX2 R129, R70 ;  /* 0x0000004600817308 */ /* 0x0003ee0000000800 */
[C---:B------:R-:W-:Y:S01]  /*89f0*/  HMMA.16816.F32 R16, R76.reuse, R90, R16 ;  /* 0x0000005a4c10723c */ /* 0x040fe20000001810 */
[----:B------:R-:W5:Y:S07]  /*8a00*/  LDSM.16.MT88.4 R88, [R221+0x4900] ;  /* 0x00490000dd58783b */ /* 0x000f6e0000004200 */
[C---:B------:R-:W-:Y:S08]  /*8a10*/  HMMA.16816.F32 R20, R76.reuse, R92, R20 ;  /* 0x0000005c4c14723c */ /* 0x040ff00000001814 */
[C---:B------:R-:W-:Y:S01]  /*8a20*/  HMMA.16816.F32 R24, R76.reuse, R94, R24 ;  /* 0x0000005e4c18723c */ /* 0x040fe20000001818 */
[----:B------:R-:W3:Y:S03]  /*8a30*/  LDSM.16.MT88.4 R92, [R220+0x4900] ;  /* 0x00490000dc5c783b */ /* 0x000ee60000004200 */
[--C-:B-1----:R-:W-:Y:S04]  /*8a40*/  FFMA.FTZ R70, R169, c[0x0][0x2d0], -R69.reuse ;  /* 0x0000b400a9467a23 */ /* 0x102fe80000010845 */
[C---:B------:R-:W-:Y:S01]  /*8a50*/  HMMA.16816.F32 R28, R76.reuse, R96, R28 ;  /* 0x000000604c1c723c */ /* 0x040fe2000000181c */
[----:B------:R1:W1:Y:S07]  /*8a60*/  MUFU.EX2 R128, R70 ;  /* 0x0000004600807308 */ /* 0x00026e0000000800 */
[C---:B------:R-:W-:Y:S01]  /*8a70*/  HMMA.16816.F32 R32, R76.reuse, R98, R32 ;  /* 0x000000624c20723c */ /* 0x040fe20000001820 */
[----:B------:R-:W-:Y:S07]  /*8a80*/  LDSM.16.MT88.4 R96, [R218+0x5100] ;  /* 0x00510000da60783b */ /* 0x000fee0000004200 */
[C---:B--2---:R-:W-:Y:S08]  /*8a90*/  HMMA.16816.F32 R36, R76.reuse, R80, R36 ;  /* 0x000000504c24723c */ /* 0x044ff00000001824 */
[C---:B------:R-:W-:Y:S01]  /*8aa0*/  HMMA.16816.F32 R40, R76.reuse, R82, R40 ;  /* 0x000000524c28723c */ /* 0x040fe20000001828 */
[----:B------:R-:W2:Y:S03]  /*8ab0*/  LDSM.16.MT88.4 R80, [R217+0x1100] ;  /* 0x00110000d950783b */ /* 0x000ea60000004200 */
[--C-:B-1----:R-:W-:Y:S04]  /*8ac0*/  FFMA.FTZ R70, R171, c[0x0][0x2d0], -R74.reuse ;  /* 0x0000b400ab467a23 */ /* 0x102fe8000001084a */
[C---:B----4-:R-:W-:Y:S01]  /*8ad0*/  HMMA.16816.F32 R44, R76.reuse, R84, R44 ;  /* 0x000000544c2c723c */ /* 0x050fe2000000182c */
[----:B------:R1:W4:Y:S07]  /*8ae0*/  MUFU.EX2 R111, R70 ;  /* 0x00000046006f7308 */ /* 0x00032e0000000800 */
[C---:B------:R-:W-:Y:S01]  /*8af0*/  HMMA.16816.F32 R48, R76.reuse, R86, R48 ;  /* 0x000000564c30723c */ /* 0x040fe20000001830 */
[----:B------:R-:W2:Y:S07]  /*8b00*/  LDSM.16.MT88.4 R84, [R218+0x1100] ;  /* 0x00110000da54783b */ /* 0x000eae0000004200 */
[C---:B-----5:R-:W-:Y:S08]  /*8b10*/  HMMA.16816.F32 R52, R76.reuse, R88, R52 ;  /* 0x000000584c34723c */ /* 0x060ff00000001834 */
[C---:B------:R-:W-:Y:S01]  /*8b20*/  HMMA.16816.F32 R56, R76.reuse, R90, R56 ;  /* 0x0000005a4c38723c */ /* 0x040fe20000001838 */
[----:B------:R-:W5:Y:S03]  /*8b30*/  LDSM.16.MT88.4 R88, [R221+0x1100] ;  /* 0x00110000dd58783b */ /* 0x000f660000004200 */
[--C-:B-1----:R-:W-:Y:S04]  /*8b40*/  FFMA.FTZ R70, R170, c[0x0][0x2d0], -R74.reuse ;  /* 0x0000b400aa467a23 */ /* 0x102fe8000001084a */
[C---:B---3--:R-:W-:Y:S01]  /*8b50*/  HMMA.16816.F32 R60, R76.reuse, R92, R60 ;  /* 0x0000005c4c3c723c */ /* 0x048fe2000000183c */
[----:B------:R1:W3:Y:S07]  /*8b60*/  MUFU.EX2 R171, R70 ;  /* 0x0000004600ab7308 */ /* 0x0002ee0000000800 */
[----:B------:R-:W-:Y:S01]  /*8b70*/  HMMA.16816.F32 R64, R76, R94, R64 ;  /* 0x0000005e4c40723c */ /* 0x000fe20000001840 */
[----:B------:R-:W3:Y:S06]  /*8b80*/  LDSM.16.MT88.4 R92, [R220+0x1100] ;  /* 0x00110000dc5c783b */ /* 0x000eec0000004200 */
[----:B------:R-:W-:Y:S02]  /*8b90*/  F2FP.PACK_AB R77, R116, R100 ;  /* 0x00000064744d723e */ /* 0x000fe400000000ff */
[----:B------:R-:W-:Y:S03]  /*8ba0*/  F2FP.PACK_AB R76, R155, R110 ;  /* 0x0000006e9b4c723e */ /* 0x000fe600000000ff */
[----:B------:R-:W-:Y:S02]  /*8bb0*/  F2FP.PACK_AB R78, R130, R131 ;  /* 0x00000083824e723e */ /* 0x000fe400000000ff */
[----:B------:R-:W-:Y:S01]  /*8bc0*/  F2FP.PACK_AB R79, R128, R129 ;  /* 0x00000081804f723e */ /* 0x000fe200000000ff */
[--C-:B-1----:R-:W-:Y:S01]  /*8bd0*/  FFMA.FTZ R70, R188, c[0x0][0x2d0], -R69.reuse ;  /* 0x0000b400bc467a23 */ /* 0x102fe20000010845 */
[----:B----4-:R-:W-:Y:S05]  /*8be0*/  MOV R188, R111 ;  /* 0x0000006f00bc7202 */ /* 0x010fea0000000f00 */
[C---:B--2---:R-:W-:Y:S01]  /*8bf0*/  HMMA.16816.F32 R4, R76.reuse, R80, R4 ;  /* 0x000000504c04723c */ /* 0x044fe20000001804 */
[----:B------:R1:W-:Y:S07]  /*8c00*/  MUFU.EX2 R170, R70 ;  /* 0x0000004600aa7308 */ /* 0x0003ee0000000800 */
[C---:B------:R-:W-:Y:S01]  /*8c10*/  HMMA.16816.F32 R8, R76.reuse, R82, R8 ;  /* 0x000000524c08723c */ /* 0x040fe20000001808 */
[----:B------:R-:W2:Y:S07]  /*8c20*/  LDSM.16.MT88.4 R80, [R217+0x5100] ;  /* 0x00510000d950783b */ /* 0x000eae0000004200 */
[C---:B------:R-:W-:Y:S08]  /*8c30*/  HMMA.16816.F32 R12, R76.reuse, R84, R12 ;  /* 0x000000544c0c723c */ /* 0x040ff0000000180c */
[C---:B------:R-:W-:Y:S01]  /*8c40*/  HMMA.16816.F32 R16, R76.reuse, R86, R16 ;  /* 0x000000564c10723c */ /* 0x040fe20000001810 */
[----:B------:R-:W-:Y:S03]  /*8c50*/  LDSM.16.MT88.4 R84, [R217+0x1900] ;  /* 0x00190000d954783b */ /* 0x000fe60000004200 */
[--C-:B-1----:R-:W-:Y:S01]  /*8c60*/  FFMA.FTZ R70, R189, c[0x0][0x2d0], -R69.reuse ;  /* 0x0000b400bd467a23 */ /* 0x102fe20000010845 */
[----:B------:R-:W-:Y:S03]  /*8c70*/  MOV R189, R116 ;  /* 0x0000007400bd7202 */ /* 0x000fe60000000f00 */
[C---:B-----5:R-:W-:Y:S01]  /*8c80*/  HMMA.16816.F32 R20, R76.reuse, R88, R20 ;  /* 0x000000584c14723c */ /* 0x060fe20000001814 */
[----:B------:R1:W4:Y:S07]  /*8c90*/  MUFU.EX2 R169, R70 ;  /* 0x0000004600a97308 */ /* 0x00032e0000000800 */
[C---:B------:R-:W-:Y:S01]  /*8ca0*/  HMMA.16816.F32 R24, R76.reuse, R90, R24 ;  /* 0x0000005a4c18723c */ /* 0x040fe20000001818 */
[----:B------:R-:W-:Y:S07]  /*8cb0*/  LDSM.16.MT88.4 R88, [R221+0x1900] ;  /* 0x00190000dd58783b */ /* 0x000fee0000004200 */
[C---:B---3--:R-:W-:Y:S08]  /*8cc0*/  HMMA.16816.F32 R28, R76.reuse, R92, R28 ;  /* 0x0000005c4c1c723c */ /* 0x048ff0000000181c */
[C---:B------:R-:W-:Y:S01]  /*8cd0*/  HMMA.16816.F32 R32, R76.reuse, R94, R32 ;  /* 0x0000005e4c20723c */ /* 0x040fe20000001820 */
[----:B------:R-:W-:Y:S03]  /*8ce0*/  LDSM.16.MT88.4 R92, [R218+0x5900] ;  /* 0x00590000da5c783b */ /* 0x000fe60000004200 */
[--C-:B-1----:R-:W-:Y:S01]  /*8cf0*/  FFMA.FTZ R70, R190, c[0x0][0x2d0], -R74.reuse ;  /* 0x0000b400be467a23 */ /* 0x102fe2000001084a */
[----:B------:R-:W-:Y:S03]  /*8d00*/  MOV R190, R100 ;  /* 0x0000006400be7202 */ /* 0x000fe60000000f00 */
[C---:B--2---:R-:W-:Y:S01]  /*8d10*/  HMMA.16816.F32 R36, R76.reuse, R80, R36 ;  /* 0x000000504c24723c */ /* 0x044fe20000001824 */
[----:B------:R1:W-:Y:S01]  /*8d20*/  MUFU.EX2 R168, R70 ;  /* 0x0000004600a87308 */ /* 0x0003e20000000800 */
[----:B------:R-:W2:Y:S06]  /*8d30*/  LDSM.16.MT88.4 R100, [R221+0x5100] ;  /* 0x00510000dd64783b */ /* 0x000eac0000004200 */
[C---:B------:R-:W-:Y:S02]  /*8d40*/  HMMA.16816.F32 R40, R76.reuse, R82, R40 ;  /* 0x000000524c28723c */ /* 0x040fe40000001828 */
[----:B------:R-:W-:Y:S06]  /*8d50*/  LDSM.16.MT88.4 R80, [R220+0x1900] ;  /* 0x00190000dc50783b */ /* 0x000fec0000004200 */
[C---:B------:R-:W-:Y:S08]  /*8d60*/  HMMA.16816.F32 R44, R76.reuse, R96, R44 ;  /* 0x000000604c2c723c */ /* 0x040ff0000000182c */
[C---:B------:R-:W-:Y:S01]  /*8d70*/  HMMA.16816.F32 R48, R76.reuse, R98, R48 ;  /* 0x000000624c30723c */ /* 0x040fe20000001830 */
[----:B------:R-:W-:Y:S03]  /*8d80*/  LDSM.16.MT88.4 R96, [R218+0x6100] ;  /* 0x00610000da60783b */ /* 0x000fe60000004200 */
[--C-:B-1----:R-:W-:Y:S01]  /*8d90*/  FFMA.FTZ R70, R191, c[0x0][0x2d0], -R74.reuse ;  /* 0x0000b400bf467a23 */ /* 0x102fe2000001084a */
[----:B------:R-:W-:Y:S03]  /*8da0*/  MOV R191, R110 ;  /* 0x0000006e00bf7202 */ /* 0x000fe60000000f00 */
[----:B------:R1:W3:Y:S01]  /*8db0*/  MUFU.EX2 R167, R70 ;  /* 0x0000004600a77308 */ /* 0x0002e20000000800 */
[C---:B--2---:R-:W-:Y:S08]  /*8dc0*/  HMMA.16816.F32 R52, R76.reuse, R100, R52 ;  /* 0x000000644c34723c */ /* 0x044ff00000001834 */
[C---:B------:R-:W-:Y:S01]  /*8dd0*/  HMMA.16816.F32 R56, R76.reuse, R102, R56 ;  /* 0x000000664c38723c */ /* 0x040fe20000001838 */
[----:B------:R-:W-:Y:S03]  /*8de0*/  LDSM.16.MT88.4 R100, [R221+0x6100] ;  /* 0x00610000dd64783b */ /* 0x000fe60000004200 */
[--C-:B-1----:R-:W-:Y:S01]  /*8df0*/  FFMA.FTZ R70, R196, c[0x0][0x2d0], -R69.reuse ;  /* 0x0000b400c4467a23 */ /* 0x102fe20000010845 */
[----:B------:R-:W-:Y:S03]  /*8e00*/  MOV R196, R109 ;  /* 0x0000006d00c47202 */ /* 0x000fe60000000f00 */
[C---:B------:R-:W-:Y:S01]  /*8e10*/  HMMA.16816.F32 R60, R76.reuse, R104, R60 ;  /* 0x000000684c3c723c */ /* 0x040fe2000000183c */
[----:B------:R-:W1:Y:S01]  /*8e20*/  LDSM.16.MT88.4 R108, [R218+0x1900] ;  /* 0x00190000da6c783b */ /* 0x000e620000004200 */
[----:B------:R2:W-:Y:S06]  /*8e30*/  MUFU.EX2 R166, R70 ;  /* 0x0000004600a67308 */ /* 0x0005ec0000000800 */
[----:B------:R-:W-:Y:S01]  /*8e40*/  HMMA.16816.F32 R64, R76, R106, R64 ;  /* 0x0000006a4c40723c */ /* 0x000fe20000001840 */
[----:B------:R-:W-:Y:S06]  /*8e50*/  LDSM.16.MT88.4 R104, [R218+0x2900] ;  /* 0x00290000da68783b */ /* 0x000fec0000004200 */
[----:B------:R-:W-:Y:S02]  /*8e60*/  F2FP.PACK_AB R76, R171, R188 ;  /* 0x000000bcab4c723e */ /* 0x000fe400000000ff */
[----:B----4-:R-:W-:Y:S03]  /*8e70*/  F2FP.PACK_AB R77, R169, R170 ;  /* 0x000000aaa94d723e */ /* 0x010fe600000000ff */
[----:B---3--:R-:W-:Y:S01]  /*8e80*/  F2FP.PACK_AB R78, R167, R168 ;  /* 0x000000a8a74e723e */ /* 0x008fe200000000ff */
[--C-:B--2---:R-:W-:Y:S01]  /*8e90*/  FFMA.FTZ R70, R197, c[0x0][0x2d0], -R69.reuse ;  /* 0x0000b400c5467a23 */ /* 0x104fe20000010845 */
[----:B------:R-:W-:Y:S03]  /*8ea0*/  MOV R197, R117 ;  /* 0x0000007500c57202 */ /* 0x000fe60000000f00 */
[----:B------:R2:W3:Y:S02]  /*8eb0*/  MUFU.EX2 R165, R70 ;  /* 0x0000004600a57308 */ /* 0x0004e40000000800 */
[--C-:B--2---:R-:W-:Y:S01]  /*8ec0*/  FFMA.FTZ R70, R198, c[0x0][0x2d0], -R74.reuse ;  /* 0x0000b400c6467a23 */ /* 0x104fe2000001084a */
[----:B---3--:R-:W-:Y:S07]  /*8ed0*/  F2FP.PACK_AB R79, R165, R166 ;  /* 0x000000a6a54f723e */ /* 0x008fee00000000ff */
[----:B------:R2:W-:Y:S01]  /*8ee0*/  MUFU.EX2 R119, R70 ;  /* 0x0000004600777308 */ /* 0x0005e20000000800 */
[C---:B------:R-:W-:Y:S08]  /*8ef0*/  HMMA.16816.F32 R4, R76.reuse, R84, R4 ;  /* 0x000000544c04723c */ /* 0x040ff00000001804 */
[C---:B------:R-:W-:Y:S01]  /*8f00*/  HMMA.16816.F32 R8, R76.reuse, R86, R8 ;  /* 0x000000564c08723c */ /* 0x040fe20000001808 */
[----:B------:R-:W3:Y:S07]  /*8f10*/  LDSM.16.MT88.4 R84, [R217+0x5900] ;  /* 0x00590000d954783b */ /* 0x000eee0000004200 */
[C---:B-1----:R-:W-:Y:S04]  /*8f20*/  HMMA.16816.F32 R12, R76.reuse, R108, R12 ;  /* 0x0000006c4c0c723c */ /* 0x042fe8000000180c */
[--C-:B--2---:R-:W-:Y:S03]  /*8f30*/  FFMA.FTZ R70, R199, c[0x0][0x2d0], -R74.reuse ;  /* 0x0000b400c7467a23 */ /* 0x104fe6000001084a */
[----:B------:R-:W-:Y:S01]  /*8f40*/  MOV R108, R156 ;  /* 0x0000009c006c7202 */ /* 0x000fe20000000f00 */
[C---:B------:R-:W-:Y:S01]  /*8f50*/  HMMA.16816.F32 R16, R76.reuse, R110, R16 ;  /* 0x0000006e4c10723c */ /* 0x040fe20000001810 */
[----:B------:R1:W2:Y:S03]  /*8f60*/  MUFU.EX2 R118, R70 ;  /* 0x0000004600767308 */ /* 0x0002a60000000800 */
[----:B------:R-:W-:Y:S03]  /*8f70*/  MOV R109, R157 ;  /* 0x0000009d006d7202 */ /* 0x000fe60000000f00 */
[----:B------:R-:W-:Y:S01]  /*8f80*/  MOV R110, R75 ;  /* 0x0000004b006e7202 */ /* 0x000fe20000000f00 */
[C---:B------:R-:W-:Y:S04]  /*8f90*/  HMMA.16816.F32 R20, R76.reuse, R88, R20 ;  /* 0x000000584c14723c */ /* 0x040fe80000001814 */
[----:B------:R-:W-:Y:S01]  /*8fa0*/  MOV R111, R73 ;  /* 0x00000049006f7202 */ /* 0x000fe20000000f00 */
[--C-:B------:R-:W-:Y:S03]  /*8fb0*/  FFMA.FTZ R73, R204, c[0x0][0x2d0], -R74.reuse ;  /* 0x0000b400cc497a23 */ /* 0x100fe6000001084a */
[C---:B------:R-:W-:Y:S01]  /*8fc0*/  HMMA.16816.F32 R24, R76.reuse, R90, R24 ;  /* 0x0000005a4c18723c */ /* 0x040fe20000001818 */
[----:B------:R-:W4:Y:S01]  /*8fd0*/  LDSM.16.MT88.4 R88, [R221+0x5900] ;  /* 0x00590000dd58783b */ /* 0x000f220000004200 */
[----:B------:R5:W-:Y:S06]  /*8fe0*/  MUFU.EX2 R164, R73 ;  /* 0x0000004900a47308 */ /* 0x000bec0000000800 */
[C---:B------:R-:W-:Y:S04]  /*8ff0*/  HMMA.16816.F32 R28, R76.reuse, R80, R28 ;  /* 0x000000504c1c723c */ /* 0x040fe8000000181c */
[--C-:B-1----:R-:W-:Y:S04]  /*9000*/  FFMA.FTZ R70, R200, c[0x0][0x2d0], -R69.reuse ;  /* 0x0000b400c8467a23 */ /* 0x102fe80000010845 */
[C---:B------:R-:W-:Y:S01]  /*9010*/  HMMA.16816.F32 R32, R76.reuse, R82, R32 ;  /* 0x000000524c20723c */ /* 0x040fe20000001820 */
[----:B------:R1:W-:Y:S01]  /*9020*/  MUFU.EX2 R117, R70 ;  /* 0x0000004600757308 */ /* 0x0003e20000000800 */
[----:B------:R-:W2:Y:S06]  /*9030*/  LDSM.16.MT88.4 R80, [R220+0x5900] ;  /* 0x00590000dc50783b */ /* 0x000eac0000004200 */
[C---:B---3--:R-:W-:Y:S04]  /*9040*/  HMMA.16816.F32 R36, R76.reuse, R84, R36 ;  /* 0x000000544c24723c */ /* 0x048fe80000001824 */
[--C-:B-----5:R-:W-:Y:S04]  /*9050*/  FFMA.FTZ R73, R252, c[0x0][0x2d0], -R74.reuse ;  /* 0x0000b400fc497a23 */ /* 0x120fe8000001084a */
[C---:B------:R-:W-:Y:S01]  /*9060*/  HMMA.16816.F32 R40, R76.reuse, R86, R40 ;  /* 0x000000564c28723c */ /* 0x040fe20000001828 */
[----:B------:R-:W3:Y:S01]  /*9070*/  LDSM.16.MT88.4 R84, [R217+0x2100] ;  /* 0x00210000d954783b */ /* 0x000ee20000004200 */
[----:B------:R-:W-:Y:S06]  /*9080*/  MUFU.EX2 R156, R73 ;  /* 0x00000049009c7308 */ /* 0x000fec0000000800 */
[C---:B------:R-:W-:Y:S04]  /*9090*/  HMMA.16816.F32 R44, R76.reuse, R92, R44 ;  /* 0x0000005c4c2c723c */ /* 0x040fe8000000182c */
[--C-:B-1----:R-:W-:Y:S02]  /*90a0*/  FFMA.FTZ R70, R201, c[0x0][0x2d0], -R69.reuse ;  /* 0x0000b400c9467a23 */ /* 0x102fe40000010845 */
[----:B------:R-:W5:Y:S02]  /*90b0*/  LDL.LU R201, [R1+0x8] ;  /* 0x0000080001c97983 */ /* 0x000f640000300800 */
[C---:B------:R-:W-:Y:S01]  /*90c0*/  HMMA.16816.F32 R48, R76.reuse, R94, R48 ;  /* 0x0000005e4c30723c */ /* 0x040fe20000001830 */
[----:B------:R1:W1:Y:S01]  /*90d0*/  MUFU.EX2 R116, R70 ;  /* 0x0000004600747308 */ /* 0x0002620000000800 */
[----:B------:R-:W3:Y:S06]  /*90e0*/  LDSM.16.MT88.4 R92, [R218+0x2100] ;  /* 0x00210000da5c783b */ /* 0x000eec0000004200 */
[C---:B----4-:R-:W-:Y:S02]  /*90f0*/  HMMA.16816.F32 R52, R76.reuse, R88, R52 ;  /* 0x000000584c34723c */ /* 0x050fe40000001834 */
[----:B------:R-:W4:Y:S06]  /*9100*/  LDL.LU R199, [R1+0xc] ;  /* 0x00000c0001c77983 */ /* 0x000f2c0000300800 */
[C---:B------:R-:W-:Y:S01]  /*9110*/  HMMA.16816.F32 R56, R76.reuse, R90, R56 ;  /* 0x0000005a4c38723c */ /* 0x040fe20000001838 */
[----:B------:R-:W3:Y:S07]  /*9120*/  LDSM.16.MT88.4 R88, [R221+0x2100] ;  /* 0x00210000dd58783b */ /* 0x000eee0000004200 */
[C---:B--2---:R-:W-:Y:S04]  /*9130*/  HMMA.16816.F32 R60, R76.reuse, R80, R60 ;  /* 0x000000504c3c723c */ /* 0x044fe8000000183c */
[--C-:B-1----:R-:W-:Y:S04]  /*9140*/  FFMA.FTZ R70, R202, c[0x0][0x2d0], -R74.reuse ;  /* 0x0000b400ca467a23 */ /* 0x102fe8000001084a */
[----:B------:R-:W-:Y:S01]  /*9150*/  HMMA.16816.F32 R64, R76, R82, R64 ;  /* 0x000000524c40723c */ /* 0x000fe20000001840 */
[----:B------:R1:W2:Y:S01]  /*9160*/  MUFU.EX2 R163, R70 ;  /* 0x0000004600a37308 */ /* 0x0002a20000000800 */
[----:B------:R-:W3:Y:S05]  /*9170*/  LDSM.16.MT88.4 R80, [R220+0x2100] ;  /* 0x00210000dc50783b */ /* 0x000eea0000004200 */
[----:B------:R-:W-:Y:S02]  /*9180*/  F2FP.PACK_AB R76, R118, R119 ;  /* 0x00000077764c723e */ /* 0x000fe400000000ff */
[----:B------:R-:W-:Y:S03]  /*9190*/  F2FP.PACK_AB R77, R116, R117 ;  /* 0x00000075744d723e */ /* 0x000fe600000000ff */
[--C-:B-1----:R-:W-:Y:S01]  /*91a0*/  FFMA.FTZ R70, R203, c[0x0][0x2d0], -R69.reuse ;  /* 0x0000b400cb467a23 */ /* 0x102fe20000010845 */
[----:B--2---:R-:W-:Y:S03]  /*91b0*/  F2FP.PACK_AB R78, R163, R164 ;  /* 0x000000a4a34e723e */ /* 0x004fe600000000ff */
[----:B------:R1:W-:Y:S02]  /*91c0*/  MUFU.EX2 R162, R70 ;  /* 0x0000004600a27308 */ /* 0x0003e40000000800 */
[--C-:B-1----:R-:W-:Y:S08]  /*91d0*/  FFMA.FTZ R70, R205, c[0x0][0x2d0], -R69.reuse ;  /* 0x0000b400cd467a23 */ /* 0x102ff00000010845 */
[----:B------:R1:W2:Y:S02]  /*91e0*/  MUFU.EX2 R161, R70 ;  /* 0x0000004600a17308 */ /* 0x0002a40000000800 */
[--C-:B-1----:R-:W-:Y:S01]  /*91f0*/  FFMA.FTZ R70, R206, c[0x0][0x2d0], -R74.reuse ;  /* 0x0000b400ce467a23 */ /* 0x102fe2000001084a */
[----:B--2---:R-:W-:Y:S07]  /*9200*/  F2FP.PACK_AB R79, R161, R162 ;  /* 0x000000a2a14f723e */ /* 0x004fee00000000ff */
[----:B------:R1:W-:Y:S01]  /*9210*/  MUFU.EX2 R127, R70 ;  /* 0x00000046007f7308 */ /* 0x0003e20000000800 */
[C---:B---3--:R-:W-:Y:S08]  /*9220*/  HMMA.16816.F32 R4, R76.reuse, R84, R4 ;  /* 0x000000544c04723c */ /* 0x048ff00000001804 */
[C---:B------:R-:W-:Y:S01]  /*9230*/  HMMA.16816.F32 R8, R76.reuse, R86, R8 ;  /* 0x000000564c08723c */ /* 0x040fe20000001808 */
[----:B------:R-:W2:Y:S07]  /*9240*/  LDSM.16.MT88.4 R84, [R217+0x6100] ;  /* 0x00610000d954783b */ /* 0x000eae0000004200 */
[C---:B------:R-:W-:Y:S04]  /*9250*/  HMMA.16816.F32 R12, R76.reuse, R92, R12 ;  /* 0x0000005c4c0c723c */ /* 0x040fe8000000180c */
[--C-:B-1----:R-:W-:Y:S04]  /*9260*/  FFMA.FTZ R70, R207, c[0x0][0x2d0], -R74.reuse ;  /* 0x0000b400cf467a23 */ /* 0x102fe8000001084a */
[C---:B------:R-:W-:Y:S01]  /*9270*/  HMMA.16816.F32 R16, R76.reuse, R94, R16 ;  /* 0x0000005e4c10723c */ /* 0x040fe20000001810 */
[----:B------:R1:W3:Y:S01]  /*9280*/  MUFU.EX2 R126, R70 ;  /* 0x00000046007e7308 */ /* 0x0002e20000000800 */
[----:B------:R-:W3:Y:S06]  /*9290*/  LDSM.16.MT88.4 R92, [R220+0x6100] ;  /* 0x00610000dc5c783b */ /* 0x000eec0000004200 */
[C---:B------:R-:W-:Y:S08]  /*92a0*/  HMMA.16816.F32 R20, R76.reuse, R88, R20 ;  /* 0x000000584c14723c */ /* 0x040ff00000001814 */
[C---:B------:R-:W-:Y:S01]  /*92b0*/  HMMA.16816.F32 R24, R76.reuse, R90, R24 ;  /* 0x0000005a4c18723c */ /* 0x040fe20000001818 */
[----:B------:R-:W3:Y:S07]  /*92c0*/  LDSM.16.MT88.4 R88, [R217+0x2900] ;  /* 0x00290000d958783b */ /* 0x000eee0000004200 */
[C---:B------:R-:W-:Y:S04]  /*92d0*/  HMMA.16816.F32 R28, R76.reuse, R80, R28 ;  /* 0x000000504c1c723c */ /* 0x040fe8000000181c */
[--C-:B-1----:R-:W-:Y:S04]  /*92e0*/  FFMA.FTZ R70, R212, c[0x0][0x2d0], -R69.reuse ;  /* 0x0000b400d4467a23 */ /* 0x102fe80000010845 */
[C---:B------:R-:W-:Y:S01]  /*92f0*/  HMMA.16816.F32 R32, R76.reuse, R82, R32 ;  /* 0x000000524c20723c */ /* 0x040fe20000001820 */
[----:B------:R1:W-:Y:S01]  /*9300*/  MUFU.EX2 R125, R70 ;  /* 0x00000046007d7308 */ /* 0x0003e20000000800 */
[----:B------:R-:W3:Y:S06]  /*9310*/  LDSM.16.MT88.4 R80, [R221+0x2900] ;  /* 0x00290000dd50783b */ /* 0x000eec0000004200 */
[C---:B--2---:R-:W-:Y:S08]  /*9320*/  HMMA.16816.F32 R36, R76.reuse, R84, R36 ;  /* 0x000000544c24723c */ /* 0x044ff00000001824 */
[C---:B------:R-:W-:Y:S01]  /*9330*/  HMMA.16816.F32 R40, R76.reuse, R86, R40 ;  /* 0x000000564c28723c */ /* 0x040fe20000001828 */
[----:B------:R-:W2:Y:S07]  /*9340*/  LDSM.16.MT88.4 R84, [R220+0x2900] ;  /* 0x00290000dc54783b */ /* 0x000eae0000004200 */
[C---:B------:R-:W-:Y:S04]  /*9350*/  HMMA.16816.F32 R44, R76.reuse, R96, R44 ;  /* 0x000000604c2c723c */ /* 0x040fe8000000182c */
[--C-:B-1----:R-:W-:Y:S04]  /*9360*/  FFMA.FTZ R70, R213, c[0x0][0x2d0], -R69.reuse ;  /* 0x0000b400d5467a23 */ /* 0x102fe80000010845 */
[C---:B------:R-:W-:Y:S01]  /*9370*/  HMMA.16816.F32 R48, R76.reuse, R98, R48 ;  /* 0x000000624c30723c */ /* 0x040fe20000001830 */
[----:B------:R1:W1:Y:S01]  /*9380*/  MUFU.EX2 R124, R70 ;  /* 0x00000046007c7308 */ /* 0x0002620000000800 */
[----:B------:R-:W-:Y:S06]  /*9390*/  LDSM.16.MT88.4 R96, [R218+0x7100] ;  /* 0x00710000da60783b */ /* 0x000fec0000004200 */
[C---:B------:R-:W-:Y:S08]  /*93a0*/  HMMA.16816.F32 R52, R76.reuse, R100, R52 ;  /* 0x000000644c34723c */ /* 0x040ff00000001834 */
[C---:B------:R-:W-:Y:S01]  /*93b0*/  HMMA.16816.F32 R56, R76.reuse, R102, R56 ;  /* 0x000000664c38723c */ /* 0x040fe20000001838 */
[----:B------:R-:W-:Y:S07]  /*93c0*/  LDSM.16.MT88.4 R100, [R221+0x7100] ;  /* 0x00710000dd64783b */ /* 0x000fee0000004200 */
[C---:B---3--:R-:W-:Y:S04]  /*93d0*/  HMMA.16816.F32 R60, R76.reuse, R92, R60 ;  /* 0x0000005c4c3c723c */ /* 0x048fe8000000183c */
[--C-:B-1----:R-:W-:Y:S04]  /*93e0*/  FFMA.FTZ R70, R214, c[0x0][0x2d0], -R74.reuse ;  /* 0x0000b400d6467a23 */ /* 0x102fe8000001084a */
[----:B------:R-:W-:Y:S01]  /*93f0*/  HMMA.16816.F32 R64, R76, R94, R64 ;  /* 0x0000005e4c40723c */ /* 0x000fe20000001840 */
[----:B------:R1:W-:Y:S01]  /*9400*/  MUFU.EX2 R160, R70 ;  /* 0x0000004600a07308 */ /* 0x0003e20000000800 */
[----:B------:R-:W-:Y:S05]  /*9410*/  LDSM.16.MT88.4 R92, [R218+0x6900] ;  /* 0x00690000da5c783b */ /* 0x000fea0000004200 */
[----:B------:R-:W-:Y:S02]  /*9420*/  F2FP.PACK_AB R76, R126, R127 ;  /* 0x0000007f7e4c723e */ /* 0x000fe400000000ff */
[----:B------:R-:W-:Y:S03]  /*9430*/  F2FP.PACK_AB R77, R124, R125 ;  /* 0x0000007d7c4d723e */ /* 0x000fe600000000ff */
[--C-:B-1----:R-:W-:Y:S04]  /*9440*/  FFMA.FTZ R70, R215, c[0x0][0x2d0], -R74.reuse ;  /* 0x0000b400d7467a23 */ /* 0x102fe8000001084a */
[----:B------:R1:W3:Y:S02]  /*9450*/  MUFU.EX2 R159, R70 ;  /* 0x00000046009f7308 */ /* 0x0002e40000000800 */
[--C-:B-1----:R-:W-:Y:S01]  /*9460*/  FFMA.FTZ R70, R246, c[0x0][0x2d0], -R69.reuse ;  /* 0x0000b400f6467a23 */ /* 0x102fe20000010845 */
[----:B---3--:R-:W-:Y:S07]  /*9470*/  F2FP.PACK_AB R78, R159, R160 ;  /* 0x000000a09f4e723e */ /* 0x008fee00000000ff */
[----:B------:R1:W-:Y:S02]  /*9480*/  MUFU.EX2 R158, R70 ;  /* 0x00000046009e7308 */ /* 0x0003e40000000800 */
[--C-:B-1----:R-:W-:Y:S08]  /*9490*/  FFMA.FTZ R70, R247, c[0x0][0x2d0], -R69.reuse ;  /* 0x0000b400f7467a23 */ /* 0x102ff00000010845 */
[----:B------:R1:W3:Y:S02]  /*94a0*/  MUFU.EX2 R157, R70 ;  /* 0x00000046009d7308 */ /* 0x0002e40000000800 */
[--C-:B-1----:R-:W-:Y:S01]  /*94b0*/  FFMA.FTZ R70, R248, c[0x0][0x2d0], -R74.reuse ;  /* 0x0000b400f8467a23 */ /* 0x102fe2000001084a */
[----:B---3--:R-:W-:Y:S07]  /*94c0*/  F2FP.PACK_AB R79, R157, R158 ;  /* 0x0000009e9d4f723e */ /* 0x008fee00000000ff */
[----:B------:R1:W-:Y:S01]  /*94d0*/  MUFU.EX2 R135, R70 ;  /* 0x0000004600877308 */ /* 0x0003e20000000800 */
[C---:B------:R-:W-:Y:S08]  /*94e0*/  HMMA.16816.F32 R4, R76.reuse, R88, R4 ;  /* 0x000000584c04723c */ /* 0x040ff00000001804 */
[C---:B------:R-:W-:Y:S01]  /*94f0*/  HMMA.16816.F32 R8, R76.reuse, R90, R8 ;  /* 0x0000005a4c08723c */ /* 0x040fe20000001808 */
[----:B------:R-:W3:Y:S07]  /*9500*/  LDSM.16.MT88.4 R88, [R217+0x6900] ;  /* 0x00690000d958783b */ /* 0x000eee0000004200 */
[C---:B------:R-:W-:Y:S04]  /*9510*/  HMMA.16816.F32 R12, R76.reuse, R104, R12 ;  /* 0x000000684c0c723c */ /* 0x040fe8000000180c */
[--C-:B-1----:R-:W-:Y:S04]  /*9520*/  FFMA.FTZ R70, R249, c[0x0][0x2d0], -R74.reuse ;  /* 0x0000b400f9467a23 */ /* 0x102fe8000001084a */
[C---:B------:R-:W-:Y:S01]  /*9530*/  HMMA.16816.F32 R16, R76.reuse, R106, R16 ;  /* 0x0000006a4c10723c */ /* 0x040fe20000001810 */
[----:B------:R1:W1:Y:S01]  /*9540*/  MUFU.EX2 R134, R70 ;  /* 0x0000004600867308 */ /* 0x0002620000000800 */
[----:B------:R-:W-:Y:S06]  /*9550*/  LDSM.16.MT88.4 R104, [R220+0x7100] ;  /* 0x00710000dc68783b */ /* 0x000fec0000004200 */
[C---:B------:R-:W-:Y:S08]  /*9560*/  HMMA.16816.F32 R20, R76.reuse, R80, R20 ;  /* 0x000000504c14723c */ /* 0x040ff00000001814 */
[C---:B------:R-:W-:Y:S01]  /*9570*/  HMMA.16816.F32 R24, R76.reuse, R82, R24 ;  /* 0x000000524c18723c */ /* 0x040fe20000001818 */
[----:B------:R-:W4:Y:S07]  /*9580*/  LDSM.16.MT88.4 R80, [R221+0x6900] ;  /* 0x00690000dd50783b */ /* 0x000f2e0000004200 */
[C---:B--2---:R-:W-:Y:S04]  /*9590*/  HMMA.16816.F32 R28, R76.reuse, R84, R28 ;  /* 0x000000544c1c723c */ /* 0x044fe8000000181c */
[--C-:B-1----:R-:W-:Y:S04]  /*95a0*/  FFMA.FTZ R70, R250, c[0x0][0x2d0], -R69.reuse ;  /* 0x0000b400fa467a23 */ /* 0x102fe80000010845 */
[C---:B------:R-:W-:Y:S01]  /*95b0*/  HMMA.16816.F32 R32, R76.reuse, R86, R32 ;  /* 0x000000564c20723c */ /* 0x040fe20000001820 */
[----:B------:R1:W-:Y:S01]  /*95c0*/  MUFU.EX2 R133, R70 ;  /* 0x0000004600857308 */ /* 0x0003e20000000800 */
[----:B------:R-:W2:Y:S06]  /*95d0*/  LDSM.16.MT88.4 R84, [R220+0x6900] ;  /* 0x00690000dc54783b */ /* 0x000eac0000004200 */
[C---:B---3--:R-:W-:Y:S08]  /*95e0*/  HMMA.16816.F32 R36, R76.reuse, R88, R36 ;  /* 0x000000584c24723c */ /* 0x048ff00000001824 */
[C---:B------:R-:W-:Y:S01]  /*95f0*/  HMMA.16816.F32 R40, R76.reuse, R90, R40 ;  /* 0x0000005a4c28723c */ /* 0x040fe20000001828 */
[----:B------:R-:W3:Y:S07]  /*9600*/  LDSM.16.MT88.4 R88, [R217+0x3100] ;  /* 0x00310000d958783b */ /* 0x000eee0000004200 */
[C---:B------:R-:W-:Y:S04]  /*9610*/  HMMA.16816.F32 R44, R76.reuse, R92, R44 ;  /* 0x0000005c4c2c723c */ /* 0x040fe8000000182c */
[--C-:B-1----:R-:W-:Y:S04]  /*9620*/  FFMA.FTZ R70, R251, c[0x0][0x2d0], -R69.reuse ;  /* 0x0000b400fb467a23 */ /* 0x102fe80000010845 */
[C---:B------:R-:W-:Y:S01]  /*9630*/  HMMA.16816.F32 R48, R76.reuse, R94, R48 ;  /* 0x0000005e4c30723c */ /* 0x040fe20000001830 */
[----:B------:R1:W1:Y:S01]  /*9640*/  MUFU.EX2 R132, R70 ;  /* 0x0000004600847308 */ /* 0x0002620000000800 */
[----:B------:R-:W-:Y:S06]  /*9650*/  LDSM.16.MT88.4 R92, [R220+0x3100] ;  /* 0x00310000dc5c783b */ /* 0x000fec0000004200 */
[C---:B----4-:R-:W-:Y:S08]  /*9660*/  HMMA.16816.F32 R52, R76.reuse, R80, R52 ;  /* 0x000000504c34723c */ /* 0x050ff00000001834 */
[C---:B------:R-:W-:Y:S01]  /*9670*/  HMMA.16816.F32 R56, R76.reuse, R82, R56 ;  /* 0x000000524c38723c */ /* 0x040fe20000001838 */
[----:B------:R-:W4:Y:S07]  /*9680*/  LDSM.16.MT88.4 R80, [R218+0x3100] ;  /* 0x00310000da50783b */ /* 0x000f2e0000004200 */
[C---:B--2---:R-:W-:Y:S04]  /*9690*/  HMMA.16816.F32 R60, R76.reuse, R84, R60 ;  /* 0x000000544c3c723c */ /* 0x044fe8000000183c */
[--C-:B-1----:R-:W-:Y:S01]  /*96a0*/  FFMA.FTZ R70, R111, c[0x0][0x2d0], -R74.reuse ;  /* 0x0000b4006f467a23 */ /* 0x102fe2000001084a */
[----:B------:R-:W-:Y:S02]  /*96b0*/  MOV R111, R108 ;  /* 0x0000006c006f7202 */ /* 0x000fe40000000f00 */
[----:B------:R-:W-:Y:S01]  /*96c0*/  MOV R108, R109 ;  /* 0x0000006d006c7202 */ /* 0x000fe20000000f00 */
[----:B------:R-:W-:Y:S01]  /*96d0*/  HMMA.16816.F32 R64, R76, R86, R64 ;  /* 0x000000564c40723c */ /* 0x000fe20000001840 */
[----:B------:R-:W1:Y:S03]  /*96e0*/  LDSM.16.MT88.4 R84, [R221+0x3100] ;  /* 0x00310000dd54783b */ /* 0x000e660000004200 */
[----:B------:R-:W-:Y:S02]  /*96f0*/  MOV R109, R197 ;  /* 0x000000c5006d7202 */ /* 0x000fe40000000f00 */
[----:B------:R-:W-:Y:S02]  /*9700*/  MOV R197, R196 ;  /* 0x000000c400c57202 */ /* 0x000fe40000000f00 */
[----:B------:R-:W-:Y:S04]  /*9710*/  MOV R196, R191 ;  /* 0x000000bf00c47202 */ /* 0x000fe80000000f00 */
[----:B------:R-:W-:Y:S02]  /*9720*/  MOV R191, R190 ;  /* 0x000000be00bf7202 */ /* 0x000fe40000000f00 */
[----:B------:R-:W-:Y:S02]  /*9730*/  MOV R190, R155 ;  /* 0x0000009b00be7202 */ /* 0x000fe40000000f00 */
[----:B------:R2:W1:Y:S01]  /*9740*/  MUFU.EX2 R155, R70 ;  /* 0x00000046009b7308 */ /* 0x0004620000000800 */
[----:B------:R-:W-:Y:S02]  /*9750*/  F2FP.PACK_AB R76, R134, R135 ;  /* 0x00000087864c723e */ /* 0x000fe400000000ff */
[----:B------:R-:W-:Y:S01]  /*9760*/  F2FP.PACK_AB R77, R132, R133 ;  /* 0x00000085844d723e */ /* 0x000fe200000000ff */
[--C-:B--2---:R-:W-:Y:S01]  /*9770*/  FFMA.FTZ R70, R154, c[0x0][0x2d0], -R69.reuse ;  /* 0x0000b4009a467a23 */ /* 0x104fe20000010845 */
[----:B-1----:R-:W-:Y:S05]  /*9780*/  F2FP.PACK_AB R78, R155, R156 ;  /* 0x0000009c9b4e723e */ /* 0x002fea00000000ff */
[----:B------:R1:W-:Y:S02]  /*9790*/  MUFU.EX2 R154, R70 ;  /* 0x00000046009a7308 */ /* 0x0003e40000000800 */
[--C-:B-1----:R-:W-:Y:S01]  /*97a0*/  FFMA.FTZ R70, R138, c[0x0][0x2d0], -R69.reuse ;  /* 0x0000b4008a467a23 */ /* 0x102fe20000010845 */
[----:B------:R-:W-:Y:S02]  /*97b0*/  MOV R138, R137 ;  /* 0x00000089008a7202 */ /* 0x000fe40000000f00 */
[----:B------:R-:W-:Y:S02]  /*97c0*/  MOV R137, R136 ;  /* 0x0000008800897202 */ /* 0x000fe40000000f00 */
[----:B------:R-:W-:Y:S03]  /*97d0*/  MOV R136, R153 ;  /* 0x0000009900887202 */ /* 0x000fe60000000f00 */
[----:B------:R1:W2:Y:S02]  /*97e0*/  MUFU.EX2 R153, R70 ;  /* 0x0000004600997308 */ /* 0x0002a40000000800 */
[--C-:B-1----:R-:W-:Y:S01]  /*97f0*/  FFMA.FTZ R70, R152, c[0x0][0x2d0], -R74.reuse ;  /* 0x0000b40098467a23 */ /* 0x102fe2000001084a */
[----:B--2---:R-:W-:Y:S07]  /*9800*/  F2FP.PACK_AB R79, R153, R154 ;  /* 0x0000009a994f723e */ /* 0x004fee00000000ff */
[----:B------:R1:W-:Y:S01]  /*9810*/  MUFU.EX2 R152, R70 ;  /* 0x0000004600987308 */ /* 0x0003e20000000800 */
[C---:B---3--:R-:W-:Y:S08]  /*9820*/  HMMA.16816.F32 R4, R76.reuse, R88, R4 ;  /* 0x000000584c04723c */ /* 0x048ff00000001804 */
[C---:B------:R-:W-:Y:S01]  /*9830*/  HMMA.16816.F32 R8, R76.reuse, R90, R8 ;  /* 0x0000005a4c08723c */ /* 0x040fe20000001808 */
[----:B------:R-:W2:Y:S07]  /*9840*/  LDSM.16.MT88.4 R88, [R217+0x7100] ;  /* 0x00710000d958783b */ /* 0x000eae0000004200 */
[C---:B----4-:R-:W-:Y:S04]  /*9850*/  HMMA.16816.F32 R12, R76.reuse, R80, R12 ;  /* 0x000000504c0c723c */ /* 0x050fe8000000180c */
[----:B-1----:R-:W-:Y:S01]  /*9860*/  FFMA.FTZ R70, R111, c[0x0][0x2d0], -R74 ;  /* 0x0000b4006f467a23 */ /* 0x002fe2000001084a */
[----:B------:R-:W-:Y:S03]  /*9870*/  MOV R111, R151 ;  /* 0x00000097006f7202 */ /* 0x000fe60000000f00 */
[C---:B------:R-:W-:Y:S01]  /*9880*/  HMMA.16816.F32 R16, R76.reuse, R82, R16 ;  /* 0x000000524c10723c */ /* 0x040fe20000001810 */
[----:B------:R1:W3:Y:S01]  /*9890*/  MUFU.EX2 R151, R70 ;  /* 0x0000004600977308 */ /* 0x0002e20000000800 */
[----:B------:R-:W4:Y:S06]  /*98a0*/  LDSM.16.MT88.4 R80, [R217+0x3900] ;  /* 0x00390000d950783b */ /* 0x000f2c0000004200 */
[C---:B------:R-:W-:Y:S08]  /*98b0*/  HMMA.16816.F32 R20, R76.reuse, R84, R20 ;  /* 0x000000544c14723c */ /* 0x040ff00000001814 */
[C---:B------:R-:W-:Y:S08]  /*98c0*/  HMMA.16816.F32 R24, R76.reuse, R86, R24 ;  /* 0x000000564c18723c */ /* 0x040ff00000001818 */
[C---:B------:R-:W-:Y:S04]  /*98d0*/  HMMA.16816.F32 R28, R76.reuse, R92, R28 ;  /* 0x0000005c4c1c723c */ /* 0x040fe8000000181c */
[--C-:B-1----:R-:W-:Y:S01]  /*98e0*/  FFMA.FTZ R70, R138, c[0x0][0x2d0], -R69.reuse ;  /* 0x0000b4008a467a23 */ /* 0x102fe20000010845 */
[----:B------:R-:W-:Y:S02]  /*98f0*/  MOV R138, R137 ;  /* 0x00000089008a7202 */ /* 0x000fe40000000f00 */
[----:B------:R-:W-:Y:S01]  /*9900*/  MOV R137, R136 ;  /* 0x0000008800897202 */ /* 0x000fe20000000f00 */
[C---:B------:R-:W-:Y:S04]  /*9910*/  HMMA.16816.F32 R32, R76.reuse, R94, R32 ;  /* 0x0000005e4c20723c */ /* 0x040fe80000001820 */
[----:B------:R-:W-:Y:S02]  /*9920*/  MOV R136, R150 ;  /* 0x0000009600887202 */ /* 0x000fe40000000f00 */
[----:B------:R1:W-:Y:S01]  /*9930*/  MUFU.EX2 R150, R70 ;  /* 0x0000004600967308 */ /* 0x0003e20000000800 */
[----:B------:R-:W-:Y:S01]  /*9940*/  MOV R200, R138 ;  /* 0x0000008a00c87202 */ /* 0x000fe20000000f00 */
[C---:B--2---:R-:W-:Y:S04]  /*9950*/  HMMA.16816.F32 R36, R76.reuse, R88, R36 ;  /* 0x000000584c24723c */ /* 0x044fe80000001824 */
[----:B------:R-:W-:Y:S01]  /*9960*/  MOV R204, R137 ;  /* 0x0000008900cc7202 */ /* 0x000fe20000000f00 */
[----:B------:R-:W-:Y:S01]  /*9970*/  FFMA.FTZ R0, R0, R199, R200 ;  /* 0x000000c700007223 */ /* 0x000fe200000100c8 */
[----:B------:R-:W-:Y:S02]  /*9980*/  MOV R198, R136 ;  /* 0x0000008800c67202 */ /* 0x000fe40000000f00 */
[C---:B------:R-:W-:Y:S04]  /*9990*/  HMMA.16816.F32 R40, R76.reuse, R90, R40 ;  /* 0x0000005a4c28723c */ /* 0x040fe80000001828 */
[----:B---3--:R-:W-:Y:S01]  /*99a0*/  F2FP.PACK_AB R136, R151, R152 ;  /* 0x000000989788723e */ /* 0x008fe200000000ff */
[----:B------:R-:W-:Y:S02]  /*99b0*/  FADD.FTZ R0, R110, R0 ;  /* 0x000000006e007221 */ /* 0x000fe40000010000 */
[----:B-----5:R-:W-:Y:S01]  /*99c0*/  FFMA.FTZ R2, R2, R201, R204 ;  /* 0x000000c902027223 */ /* 0x020fe200000100cc */
[C---:B------:R-:W-:Y:S04]  /*99d0*/  HMMA.16816.F32 R44, R76.reuse, R96, R44 ;  /* 0x000000604c2c723c */ /* 0x040fe8000000182c */
[----:B------:R-:W-:Y:S02]  /*99e0*/  FADD.FTZ R0, R114, R0 ;  /* 0x0000000072007221 */ /* 0x000fe40000010000 */
[--C-:B-1----:R-:W-:Y:S02]  /*99f0*/  FFMA.FTZ R70, R149, c[0x0][0x2d0], -R69.reuse ;  /* 0x0000b40095467a23 */ /* 0x102fe40000010845 */
[C---:B------:R-:W-:Y:S01]  /*9a00*/  HMMA.16816.F32 R48, R76.reuse, R98, R48 ;  /* 0x000000624c30723c */ /* 0x040fe20000001830 */
[----:B------:R-:W-:Y:S01]  /*9a10*/  LDSM.16.MT88.4 R96, [R221+0x3900] ;  /* 0x00390000dd60783b */ /* 0x000fe20000004200 */
[----:B------:R1:W2:Y:S02]  /*9a20*/  MUFU.EX2 R149, R70 ;  /* 0x0000004600957308 */ /* 0x0002a40000000800 */
[----:B------:R-:W-:Y:S02]  /*9a30*/  FFMA.FTZ R69, R72, c[0x0][0x2d0], -R69 ;  /* 0x0000b40048457a23 */ /* 0x000fe40000010845 */
[----:B------:R-:W-:Y:S02]  /*9a40*/  FADD.FTZ R0, R112, R0 ;  /* 0x0000000070007221 */ /* 0x000fe40000010000 */
[C---:B------:R-:W-:Y:S04]  /*9a50*/  HMMA.16816.F32 R52, R76.reuse, R100, R52 ;  /* 0x000000644c34723c */ /* 0x040fe80000001834 */
[----:B------:R-:W3:Y:S01]  /*9a60*/  MUFU.EX2 R69, R69 ;  /* 0x0000004500457308 */ /* 0x000ee20000000800 */
[----:B------:R-:W-:Y:S02]  /*9a70*/  FADD.FTZ R2, R198, R2 ;  /* 0x00000002c6027221 */ /* 0x000fe40000010000 */
[----:B------:R-:W-:Y:S01]  /*9a80*/  FADD.FTZ R0, R108, R0 ;  /* 0x000000006c007221 */ /* 0x000fe20000010000 */
[C---:B------:R-:W-:Y:S04]  /*9a90*/  HMMA.16816.F32 R56, R76.reuse, R102, R56 ;  /* 0x000000664c38723c */ /* 0x040fe80000001838 */
[----:B------:R-:W-:Y:S02]  /*9aa0*/  FADD.FTZ R2, R115, R2 ;  /* 0x0000000273027221 */ /* 0x000fe40000010000 */
[----:B------:R-:W-:Y:S02]  /*9ab0*/  FADD.FTZ R0, R197, R0 ;  /* 0x00000000c5007221 */ /* 0x000fe40000010000 */
[C---:B------:R-:W-:Y:S04]  /*9ac0*/  HMMA.16816.F32 R60, R76.reuse, R104, R60 ;  /* 0x000000684c3c723c */ /* 0x040fe8000000183c */
[----:B-1----:R-:W-:Y:S01]  /*9ad0*/  FFMA.FTZ R70, R148, c[0x0][0x2d0], -R74 ;  /* 0x0000b40094467a23 */ /* 0x002fe2000001084a */
[----:B--2---:R-:W-:Y:S01]  /*9ae0*/  F2FP.PACK_AB R137, R149, R150 ;  /* 0x000000969589723e */ /* 0x004fe200000000ff */
[----:B------:R-:W-:Y:S02]  /*9af0*/  FADD.FTZ R2, R113, R2 ;  /* 0x0000000271027221 */ /* 0x000fe40000010000 */
[----:B------:R-:W-:Y:S01]  /*9b00*/  HMMA.16816.F32 R64, R76, R106, R64 ;  /* 0x0000006a4c40723c */ /* 0x000fe20000001840 */
[----:B------:R1:W-:Y:S01]  /*9b10*/  MUFU.EX2 R148, R70 ;  /* 0x0000004600947308 */ /* 0x0003e20000000800 */
[----:B------:R-:W-:Y:S02]  /*9b20*/  LDSM.16.MT88.4 R104, [R220+0x3900] ;  /* 0x00390000dc68783b */ /* 0x000fe40000004200 */
[----:B------:R-:W-:Y:S04]  /*9b30*/  FADD.FTZ R0, R121, R0 ;  /* 0x0000000079007221 */ /* 0x000fe80000010000 */
[----:B------:R-:W-:Y:S02]  /*9b40*/  FADD.FTZ R0, R120, R0 ;  /* 0x0000000078007221 */ /* 0x000fe40000010000 */
[----:B------:R-:W-:Y:S02]  /*9b50*/  LDSM.16.MT88.4 R112, [R217+0x7900] ;  /* 0x00790000d970783b */ /* 0x000fe40000004200 */
[----:B------:R-:W-:Y:S04]  /*9b60*/  FADD.FTZ R0, R191, R0 ;  /* 0x00000000bf007221 */ /* 0x000fe80000010000 */
[----:B------:R-:W-:Y:S04]  /*9b70*/  FADD.FTZ R0, R189, R0 ;  /* 0x00000000bd007221 */ /* 0x000fe80000010000 */
[----:B------:R-:W-:Y:S04]  /*9b80*/  FADD.FTZ R0, R129, R0 ;  /* 0x0000000081007221 */ /* 0x000fe80000010000 */
[----:B------:R-:W-:Y:S02]  /*9b90*/  FADD.FTZ R0, R128, R0 ;  /* 0x0000000080007221 */ /* 0x000fe40000010000 */
[----:B-1----:R-:W-:Y:S01]  /*9ba0*/  FFMA.FTZ R70, R111, c[0x0][0x2d0], -R74 ;  /* 0x0000b4006f467a23 */ /* 0x002fe2000001084a */
[----:B------:R-:W-:Y:S01]  /*9bb0*/  MOV R111, R139 ;  /* 0x0000008b006f7202 */ /* 0x000fe20000000f00 */
[----:B------:R-:W1:Y:S01]  /*9bc0*/  LDSM.16.MT88.4 R72, [R218+0x3900] ;  /* 0x00390000da48783b */ /* 0x000e620000004200 */
[----:B---3--:R-:W-:Y:S01]  /*9bd0*/  F2FP.PACK_AB R139, R69, R71 ;  /* 0x00000047458b723e */ /* 0x008fe200000000ff */
[----:B------:R-:W-:Y:S02]  /*9be0*/  FADD.FTZ R0, R170, R0 ;  /* 0x00000000aa007221 */ /* 0x000fe40000010000 */
[----:B------:R-:W2:Y:S01]  /*9bf0*/  MUFU.EX2 R70, R70 ;  /* 0x0000004600467308 */ /* 0x000ea20000000800 */
[----:B------:R-:W-:Y:S02]  /*9c00*/  FADD.FTZ R2, R111, R2 ;  /* 0x000000026f027221 */ /* 0x000fe40000010000 */
[----:B------:R-:W-:Y:S02]  /*9c10*/  FADD.FTZ R0, R169, R0 ;  /* 0x00000000a9007221 */ /* 0x000fe40000010000 */
[----:B------:R-:W-:Y:S02]  /*9c20*/  FADD.FTZ R2, R109, R2 ;  /* 0x000000026d027221 */ /* 0x000fe40000010000 */
[----:B------:R-:W-:Y:S02]  /*9c30*/  FADD.FTZ R0, R166, R0 ;  /* 0x00000000a6007221 */ /* 0x000fe40000010000 */
[----:B------:R-:W-:Y:S02]  /*9c40*/  FADD.FTZ R2, R123, R2 ;  /* 0x000000027b027221 */ /* 0x000fe40000010000 */
[----:B------:R-:W-:Y:S02]  /*9c50*/  FADD.FTZ R0, R165, R0 ;  /* 0x00000000a5007221 */ /* 0x000fe40000010000 */
[----:B------:R-:W-:Y:S02]  /*9c60*/  FADD.FTZ R2, R122, R2 ;  /* 0x000000027a027221 */ /* 0x000fe40000010000 */
[----:B------:R-:W3:Y:S01]  /*9c70*/  LDSM.16.MT88.4 R120, [R218+0x7900] ;  /* 0x00790000da78783b */ /* 0x000ee20000004200 */
[----:B------:R-:W-:Y:S02]  /*9c80*/  FADD.FTZ R0, R117, R0 ;  /* 0x0000000075007221 */ /* 0x000fe40000010000 */
[----:B------:R-:W-:Y:S02]  /*9c90*/  FADD.FTZ R2, R196, R2 ;  /* 0x00000002c4027221 */ /* 0x000fe40000010000 */
[----:B------:R-:W-:Y:S02]  /*9ca0*/  FADD.FTZ R0, R116, R0 ;  /* 0x0000000074007221 */ /* 0x000fe40000010000 */
[----:B------:R-:W-:Y:S01]  /*9cb0*/  FADD.FTZ R2, R190, R2 ;  /* 0x00000002be027221 */ /* 0x000fe20000010000 */
[----:B--2---:R-:W-:Y:S01]  /*9cc0*/  F2FP.PACK_AB R138, R70, R148 ;  /* 0x00000094468a723e */ /* 0x004fe200000000ff */
[----:B------:R-:W-:Y:S02]  /*9cd0*/  FADD.FTZ R0, R162, R0 ;  /* 0x00000000a2007221 */ /* 0x000fe40000010000 */
[----:B------:R-:W-:Y:S02]  /*9ce0*/  FADD.FTZ R2, R131, R2 ;  /* 0x0000000283027221 */ /* 0x000fe40000010000 */
[----:B------:R-:W-:Y:S02]  /*9cf0*/  FADD.FTZ R0, R161, R0 ;  /* 0x00000000a1007221 */ /* 0x000fe40000010000 */
[C---:B----4-:R-:W-:Y:S01]  /*9d00*/  HMMA.16816.F32 R76, R136.reuse, R80, R4 ;  /* 0x00000050884c723c */ /* 0x050fe20000001804 */
[----:B------:R-:W-:Y:S04]  /*9d10*/  LDSM.16.MT88.4 R4, [R220+0x7900] ;  /* 0x00790000dc04783b */ /* 0x000fe80000004200 */
[----:B------:R-:W-:Y:S02]  /*9d20*/  FADD.FTZ R2, R130, R2 ;  /* 0x0000000282027221 */ /* 0x000fe40000010000 */
[----:B------:R-:W-:Y:S01]  /*9d30*/  FADD.FTZ R0, R125, R0 ;  /* 0x000000007d007221 */ /* 0x000fe20000010000 */
[C---:B------:R-:W-:Y:S01]  /*9d40*/  HMMA.16816.F32 R80, R136.reuse, R82, R8 ;  /* 0x000000528850723c */ /* 0x040fe20000001808 */
[----:B------:R-:W2:Y:S03]  /*9d50*/  LDSM.16.MT88.4 R128, [R221+0x7900] ;  /* 0x00790000dd80783b */ /* 0x000ea60000004200 */
[----:B------:R-:W-:Y:S02]  /*9d60*/  FADD.FTZ R0, R124, R0 ;  /* 0x000000007c007221 */ /* 0x000fe40000010000 */
[----:B------:R-:W-:Y:S02]  /*9d70*/  FADD.FTZ R2, R188, R2 ;  /* 0x00000002bc027221 */ /* 0x000fe40000010000 */
[C---:B-1----:R-:W-:Y:S04]  /*9d80*/  HMMA.16816.F32 R84, R136.reuse, R72, R12 ;  /* 0x000000488854723c */ /* 0x042fe8000000180c */
[----:B------:R-:W-:Y:S02]  /*9d90*/  FADD.FTZ R0, R158, R0 ;  /* 0x000000009e007221 */ /* 0x000fe40000010000 */
[----:B------:R-:W-:Y:S02]  /*9da0*/  FADD.FTZ R2, R171, R2 ;  /* 0x00000002ab027221 */ /* 0x000fe40000010000 */
[C---:B------:R-:W-:Y:S04]  /*9db0*/  HMMA.16816.F32 R88, R136.reuse, R74, R16 ;  /* 0x0000004a8858723c */ /* 0x040fe80000001810 */
        /* <DEDUP_REMOVED lines=12> */
[----:B------:R-:W-:Y:S04]  /*9e80*/  FADD.FTZ R2, R164, R2 ;  /* 0x00000002a4027221 */ /* 0x000fe80000010000 */
[C---:B------:R-:W-:Y:S04]  /*9e90*/  HMMA.16816.F32 R108, R136.reuse, R112, R36 ;  /* 0x00000070886c723c */ /* 0x040fe80000001824 */
[----:B------:R-:W-:Y:S04]  /*9ea0*/  FADD.FTZ R2, R163, R2 ;  /* 0x00000002a3027221 */ /* 0x000fe80000010000 */
[C---:B------:R-:W-:Y:S04]  /*9eb0*/  HMMA.16816.F32 R112, R136.reuse, R114, R40 ;  /* 0x000000728870723c */ /* 0x040fe80000001828 */
[----:B------:R-:W-:Y:S04]  /*9ec0*/  FADD.FTZ R2, R127, R2 ;  /* 0x000000027f027221 */ /* 0x000fe80000010000 */
[C---:B---3--:R-:W-:Y:S04]  /*9ed0*/  HMMA.16816.F32 R116, R136.reuse, R120, R44 ;  /* 0x000000788874723c */ /* 0x048fe8000000182c */
[----:B------:R-:W-:Y:S04]  /*9ee0*/  FADD.FTZ R2, R126, R2 ;  /* 0x000000027e027221 */ /* 0x000fe80000010000 */
[C---:B------:R-:W-:Y:S04]  /*9ef0*/  HMMA.16816.F32 R120, R136.reuse, R122, R48 ;  /* 0x0000007a8878723c */ /* 0x040fe80000001830 */
[----:B------:R-:W-:Y:S04]  /*9f00*/  FADD.FTZ R2, R160, R2 ;  /* 0x00000002a0027221 */ /* 0x000fe80000010000 */
[C---:B--2---:R-:W-:Y:S04]  /*9f10*/  HMMA.16816.F32 R124, R136.reuse, R128, R52 ;  /* 0x00000080887c723c */ /* 0x044fe80000001834 */
[----:B------:R-:W-:Y:S04]  /*9f20*/  FADD.FTZ R2, R159, R2 ;  /* 0x000000029f027221 */ /* 0x000fe80000010000 */
[----:B------:R-:W-:Y:S01]  /*9f30*/  FADD.FTZ R2, R135, R2 ;  /* 0x0000000287027221 */ /* 0x000fe20000010000 */
[C---:B------:R-:W-:Y:S03]  /*9f40*/  HMMA.16816.F32 R128, R136.reuse, R130, R56 ;  /* 0x000000828880723c */ /* 0x040fe60000001838 */
[----:B------:R-:W-:Y:S04]  /*9f50*/  FADD.FTZ R2, R134, R2 ;  /* 0x0000000286027221 */ /* 0x000fe80000010000 */
[----:B------:R-:W-:Y:S01]  /*9f60*/  FADD.FTZ R2, R156, R2 ;  /* 0x000000029c027221 */ /* 0x000fe20000010000 */
[C---:B------:R-:W-:Y:S04]  /*9f70*/  HMMA.16816.F32 R132, R136.reuse, R4, R60 ;  /* 0x000000048884723c */ /* 0x040fe8000000183c */
[----:B------:R-:W-:Y:S03]  /*9f80*/  FADD.FTZ R2, R155, R2 ;  /* 0x000000029b027221 */ /* 0x000fe60000010000 */
[----:B------:R-:W-:Y:S01]  /*9f90*/  FADD.FTZ R4, R153, R0 ;  /* 0x0000000099047221 */ /* 0x000fe20000010000 */
[----:B------:R-:W-:Y:S04]  /*9fa0*/  HMMA.16816.F32 R136, R136, R6, R64 ;  /* 0x000000068888723c */ /* 0x000fe80000001840 */
[----:B------:R-:W-:Y:S02]  /*9fb0*/  FADD.FTZ R0, R152, R2 ;  /* 0x0000000298007221 */ /* 0x000fe40000010000 */
[----:B------:R-:W-:Y:S02]  /*9fc0*/  FADD.FTZ R4, R150, R4 ;  /* 0x0000000496047221 */ /* 0x000fe40000010000 */
[----:B------:R-:W-:Y:S04]  /*9fd0*/  FADD.FTZ R0, R151, R0 ;  /* 0x0000000097007221 */ /* 0x000fe80000010000 */
[----:B------:R-:W-:Y:S02]  /*9fe0*/  FADD.FTZ R4, R149, R4 ;  /* 0x0000000495047221 */ /* 0x000fe40000010000 */
[----:B------:R-:W-:Y:S02]  /*9ff0*/  FADD.FTZ R2, R148, R0 ;  /* 0x0000000094027221 */ /* 0x000fe40000010000 */
[----:B------:R-:W-:Y:S02]  /*a000*/  FADD.FTZ R0, R71, R4 ;  /* 0x0000000447007221 */ /* 0x000fe40000010000 */
[----:B------:R-:W-:Y:S01]  /*a010*/  FADD.FTZ R2, R70, R2 ;  /* 0x0000000246027221 */ /* 0x000fe20000010000 */
[----:B------:R-:W-:Y:S01]  /*a020*/  MOV R70, R3 ;  /* 0x0000000300467202 */ /* 0x000fe20000000f00 */
[----:B------:R-:W-:Y:S01]  /*a030*/  FADD.FTZ R0, R69, R0 ;  /* 0x0000000045007221 */ /* 0x000fe20000010000 */
[----:B------:R-:W-:Y:S02]  /*a040*/  MOV R69, R68 ;  /* 0x0000004400457202 */ /* 0x000fe40000000f00 */
[----:B------:R1:W-:Y:S04]  /*a050*/  STL [R1+0x8], R2 ;  /* 0x0000080201007387 */ /* 0x0003e80000100800 */
[----:B------:R1:W-:Y:S02]  /*a060*/  STL [R1+0xc], R0 ;  /* 0x00000c0001007387 */ /* 0x0003e40000100800 */
[----:B-1----:R-:W-:-:S05]  /*a070*/  @P1 BRA `(.L_x_3) ;  /* 0xffffc03000001947 */ /* 0x002fca000383ffff */
.L_x_2:
[----:B-1----:R-:W2:Y:S04]  /*a080*/  LDL.LU R0, [R1+0x8] ;  /* 0x0000080001007983 */ /* 0x002ea80000300800 */
[----:B------:R-:W1:Y:S01]  /*a090*/  S2R R8, SR_TID.X ;  /* 0x0000000000087919 */ /* 0x000e620000002100 */
[----:B------:R-:W-:Y:S01]  /*a0a0*/  MOV R44, c[0x0][0x4e8] ;  /* 0x00013a00002c7a02 */ /* 0x000fe20000000f00 */
[----:B------:R-:W3:Y:S01]  /*a0b0*/  S2UR UR7, SR_CTAID.Y ;  /* 0x00000000000779c3 */ /* 0x000ee20000002600 */
[----:B------:R-:W-:Y:S01]  /*a0c0*/  ULDC.64 UR4, c[0x0][0x490] ;  /* 0x0001240000047ab9 */ /* 0x000fe20000000a00 */
[----:B------:R-:W4:Y:S04]  /*a0d0*/  LDL.LU R2, [R1+0xc] ;  /* 0x00000c0001027983 */ /* 0x000f280000300800 */
[----:B------:R-:W4:Y:S01]  /*a0e0*/  LDL.LU R9, [R1+0x14] ;  /* 0x0000140001097983 */ /* 0x000f220000300800 */
[----:B------:R-:W-:-:S03]  /*a0f0*/  ISETP.NE.AND P0, PT, R44, 0x1, PT ;  /* 0x000000012c00780c */ /* 0x000fc60003f05270 */
[----:B------:R-:W4:Y:S04]  /*a100*/  LDL.LU R46, [R1+0x1c] ;  /* 0x00001c00012e7983 */ /* 0x000f280000300800 */
[----:B------:R-:W4:Y:S04]  /*a110*/  LDL.LU R48, [R1+0x10] ;  /* 0x0000100001307983 */ /* 0x000f280000300800 */
[----:B------:R-:W4:Y:S01]  /*a120*/  LDL R47, [R1+0x18] ;  /* 0x00001800012f7983 */ /* 0x000f220000100800 */
[----:B-1----:R-:W-:-:S04]  /*a130*/  SHF.R.S32.HI R5, RZ, 0x1f, R8 ;  /* 0x0000001fff057819 */ /* 0x002fc80000011408 */
[CC--:B------:R-:W-:Y:S02]  /*a140*/  LEA.HI R15, R5.reuse, R8.reuse, RZ, 0x5 ;  /* 0x00000008050f7211 */ /* 0x0c0fe400078f28ff */
[----:B------:R-:W-:Y:S02]  /*a150*/  LEA.HI R5, R5, R8, RZ, 0x2 ;  /* 0x0000000805057211 */ /* 0x000fe400078f10ff */
[----:B------:R-:W-:Y:S01]  /*a160*/  LOP3.LUT R4, R15, 0xffffffe0, RZ, 0xc0, !PT ;  /* 0xffffffe00f047812 */ /* 0x000fe200078ec0ff */
[----:B---3--:R-:W-:Y:S01]  /*a170*/  USHF.R.S32.HI UR6, URZ, 0x1f, UR7 ;  /* 0x0000001f3f067899 */ /* 0x008fe20008011407 */
[----:B------:R-:W-:Y:S01]  /*a180*/  MOV R43, 0xff800000 ;  /* 0xff800000002b7802 */ /* 0x000fe20000000f00 */
[----:B------:R-:W-:Y:S01]  /*a190*/  UIMAD.WIDE.U32 UR10, UR7, UR4, URZ ;  /* 0x00000004070a72a5 */ /* 0x000fe2000f8e003f */
[----:B------:R-:W1:Y:S01]  /*a1a0*/  S2R R17, SR_CTAID.Z ;  /* 0x0000000000117919 */ /* 0x000e620000002700 */
[----:B------:R-:W-:Y:S01]  /*a1b0*/  UIMAD UR8, UR6, UR4, URZ ;  /* 0x00000004060872a4 */ /* 0x000fe2000f8e023f */
[----:B------:R-:W-:Y:S01]  /*a1c0*/  IMAD.MOV.U32 R42, RZ, RZ, -0x800000 ;  /* 0xff800000ff2a7424 */ /* 0x000fe200078e00ff */
[----:B------:R-:W-:-:S02]  /*a1d0*/  LOP3.LUT R12, R5, 0xfffffffc, RZ, 0xc0, !PT ;  /* 0xfffffffc050c7812 */ /* 0x000fc400078ec0ff */
[----:B------:R-:W-:Y:S02]  /*a1e0*/  UIMAD UR8, UR7, UR5, UR8 ;  /* 0x00000005070872a4 */ /* 0x000fe4000f8e0208 */
[----:B------:R-:W-:Y:S01]  /*a1f0*/  IADD3 R12, -R12, R8, RZ ;  /* 0x000000080c0c7210 */ /* 0x000fe20007ffe1ff */
[----:B------:R-:W-:Y:S02]  /*a200*/  ULDC.64 UR4, c[0x0][0x3e8] ;  /* 0x0000fa0000047ab9 */ /* 0x000fe40000000a00 */
[----:B------:R-:W-:Y:S01]  /*a210*/  UIMAD.WIDE.U32 UR12, UR7, UR4, URZ ;  /* 0x00000004070c72a5 */ /* 0x000fe2000f8e003f */
[----:B------:R-:W3:Y:S04]  /*a220*/  S2R R45, SR_CTAID.X ;  /* 0x00000000002d7919 */ /* 0x000ee80000002500 */
[----:B------:R-:W-:Y:S06]  /*a230*/  BAR.SYNC.DEFER_BLOCKING 0x1, 0x100 ;  /* 0x0044000000007b1d */ /* 0x000fec0000010000 */
[----:B--2---:R-:W2:Y:S04]  /*a240*/  SHFL.BFLY PT, R11, R0, 0x2, 0x1f ;  /* 0x0c401f00000b7f89 */ /* 0x004ea800000e0000 */
[----:B----4-:R-:W4:Y:S01]  /*a250*/  SHFL.BFLY PT, R6, R2, 0x2, 0x1f ;  /* 0x0c401f0002067f89 */ /* 0x010f2200000e0000 */
[----:B------:R-:W-:Y:S01]  /*a260*/  MOV R20, R9 ;  /* 0x0000000900147202 */ /* 0x000fe20000000f00 */
[----:B--2---:R-:W-:-:S05]  /*a270*/  FADD.FTZ R11, R11, R0 ;  /* 0x000000000b0b7221 */ /* 0x004fca0000010000 */
[----:B------:R-:W2:Y:S01]  /*a280*/  SHFL.BFLY PT, R0, R11, 0x1, 0x1f ;  /* 0x0c201f000b007f89 */ /* 0x000ea200000e0000 */
[----:B----4-:R-:W-:-:S05]  /*a290*/  FADD.FTZ R6, R6, R2 ;  /* 0x0000000206067221 */ /* 0x010fca0000010000 */
[----:B------:R-:W4:Y:S01]  /*a2a0*/  SHFL.BFLY PT, R2, R6, 0x1, 0x1f ;  /* 0x0c201f0006027f89 */ /* 0x000f2200000e0000 */
[----:B--2---:R-:W-:Y:S02]  /*a2b0*/  FADD.FTZ R11, R11, R0 ;  /* 0x000000000b0b7221 */ /* 0x004fe40000010000 */
[----:B------:R-:W-:-:S03]  /*a2c0*/  IMAD.MOV.U32 R0, RZ, RZ, RZ ;  /* 0x000000ffff007224 */ /* 0x000fc600078e00ff */
[----:B------:R-:W-:Y:S01]  /*a2d0*/  FSETP.NE.FTZ.AND P2, PT, R11, RZ, PT ;  /* 0x000000ff0b00720b */ /* 0x000fe20003f55000 */
[----:B----4-:R-:W-:Y:S02]  /*a2e0*/  FADD.FTZ R6, R6, R2 ;  /* 0x0000000206067221 */ /* 0x010fe40000010000 */
[----:B------:R-:W-:-:S03]  /*a2f0*/  @P0 IMAD.HI.U32 R2, R9, c[0x0][0x4ec], RZ ;  /* 0x00013b0009020a27 */ /* 0x000fc600078e00ff */
[----:B------:R-:W-:Y:S02]  /*a300*/  FSETP.NE.FTZ.AND P1, PT, R6, RZ, PT ;  /* 0x000000ff0600720b */ /* 0x000fe40003f35000 */
[----:B------:R-:W-:Y:S01]  /*a310*/  @P0 SHF.R.U32.HI R20, RZ, c[0x0][0x4f0], R2 ;  /* 0x00013c00ff140a19 */ /* 0x000fe20000011602 */
[----:B------:R-:W-:-:S04]  /*a320*/  IMAD.IADD R2, R8, 0x1, -R4 ;  /* 0x0000000108027824 */ /* 0x000fc800078e0a04 */
[----:B------:R-:W2:Y:S01]  /*a330*/  @P2 MUFU.RCP R0, R11 ;  /* 0x0000000b00002308 */ /* 0x000ea20000001000 */
[----:B------:R-:W-:Y:S01]  /*a340*/  IADD3 R7, -R20, RZ, RZ ;  /* 0x000000ff14077210 */ /* 0x000fe20007ffe1ff */
[----:B------:R-:W-:Y:S01]  /*a350*/  IMAD.MOV.U32 R4, RZ, RZ, RZ ;  /* 0x000000ffff047224 */ /* 0x000fe200078e00ff */
[----:B------:R-:W-:Y:S02]  /*a360*/  LOP3.LUT P4, RZ, R2, 0x3, RZ, 0xc0, !PT ;  /* 0x0000000302ff7812 */ /* 0x000fe4000788c0ff */
[----:B------:R-:W-:Y:S01]  /*a370*/  SHF.R.S32.HI R2, RZ, 0x2, R5 ;  /* 0x00000002ff027819 */ /* 0x000fe20000011405 */
[----:B------:R-:W-:Y:S02]  /*a380*/  IMAD R41, R7, c[0x0][0x4e8], R9 ;  /* 0x00013a0007297a24 */ /* 0x000fe400078e0209 */
[----:B------:R-:W4:Y:S01]  /*a390*/  @P2 MUFU.LG2 R11, R11 ;  /* 0x0000000b000b2308 */ /* 0x000f220000000c00 */
[C---:B--2---:R-:W-:Y:S02]  /*a3a0*/  FMUL.FTZ R77, R0.reuse, R77 ;  /* 0x0000004d004d7220 */ /* 0x044fe40000410000 */
[----:B------:R-:W-:-:S02]  /*a3b0*/  FMUL.FTZ R14, R0, R76 ;  /* 0x0000004c000e7220 */ /* 0x000fc40000410000 */
[C---:B------:R-:W-:Y:S02]  /*a3c0*/  FMUL.FTZ R81, R0.reuse, R81 ;  /* 0x0000005100517220 */ /* 0x040fe40000410000 */
[C---:B------:R-:W-:Y:S02]  /*a3d0*/  FMUL.FTZ R19, R0.reuse, R80 ;  /* 0x0000005000137220 */ /* 0x040fe40000410000 */
[C---:B------:R-:W-:Y:S02]  /*a3e0*/  FMUL.FTZ R85, R0.reuse, R85 ;  /* 0x0000005500557220 */ /* 0x040fe40000410000 */
[C---:B------:R-:W-:Y:S02]  /*a3f0*/  FMUL.FTZ R23, R0.reuse, R84 ;  /* 0x0000005400177220 */ /* 0x040fe40000410000 */
[C---:B------:R-:W-:Y:S02]  /*a400*/  FMUL.FTZ R89, R0.reuse, R89 ;  /* 0x0000005900597220 */ /* 0x040fe40000410000 */
        /* <DEDUP_REMOVED lines=24> */
[----:B------:R-:W-:Y:S01]  /*a590*/  FMUL.FTZ R25, R0, R136 ;  /* 0x0000008800197220 */ /* 0x000fe20000410000 */
[----:B------:R-:W-:-:S04]  /*a5a0*/  SHF.R.S32.HI R0, RZ, 0x1f, R5 ;  /* 0x0000001fff007819 */ /* 0x000fc80000011405 */
[----:B------:R-:W-:-:S04]  /*a5b0*/  LEA.HI R0, R0, R2, RZ, 0x3 ;  /* 0x0000000200007211 */ /* 0x000fc800078f18ff */
[----:B------:R-:W-:-:S05]  /*a5c0*/  LOP3.LUT R0, R0, 0xfffffff8, RZ, 0xc0, !PT ;  /* 0xfffffff800007812 */ /* 0x000fca00078ec0ff */
[----:B------:R-:W-:Y:S02]  /*a5d0*/  IMAD.IADD R10, R2, 0x1, -R0 ;  /* 0x00000001020a7824 */ /* 0x000fe400078e0a00 */
[----:B------:R-:W-:Y:S01]  /*a5e0*/  @P2 IMAD.MOV.U32 R2, RZ, RZ, 0x3f317218 ;  /* 0x3f317218ff022424 */ /* 0x000fe200078e00ff */
[----:B------:R-:W-:Y:S01]  /*a5f0*/  MOV R9, UR13 ;  /* 0x0000000d00097c02 */ /* 0x000fe20008000f00 */
[----:B----4-:R-:W-:Y:S02]  /*a600*/  @P2 FMUL.FTZ R11, R11, 0.69314718246459960938 ;  /* 0x3f3172180b0b2820 */ /* 0x010fe40000410000 */
[----:B------:R-:W-:-:S04]  /*a610*/  @P2 FMUL.FTZ R9, R2, c[0x0][0x2d0] ;  /* 0x0000b40002092a20 */ /* 0x000fc80000410000 */
[----:B------:R-:W-:Y:S01]  /*a620*/  @P2 FFMA.FTZ R43, R9, R68, R11 ;  /* 0x00000044092b2223 */ /* 0x000fe2000001000b */
[----:B------:R-:W-:Y:S02]  /*a630*/  SHF.R.S32.HI R9, RZ, 0x2, R46 ;  /* 0x00000002ff097819 */ /* 0x000fe4000001142e */
[----:B------:R2:W5:Y:S01]  /*a640*/  LDL R46, [R1+0x4] ;  /* 0x00000400012e7983 */ /* 0x0005620000100800 */
[----:B------:R-:W4:Y:S08]  /*a650*/  @P1 MUFU.RCP R4, R6 ;  /* 0x0000000600041308 */ /* 0x000f300000001000 */
[----:B------:R-:W1:Y:S01]  /*a660*/  @P1 MUFU.LG2 R6, R6 ;  /* 0x0000000600061308 */ /* 0x000e620000000c00 */
[----:B------:R-:W-:-:S05]  /*a670*/  @P1 MOV R0, 0x3f317218 ;  /* 0x3f31721800001802 */ /* 0x000fca0000000f00 */
[----:B------:R-:W-:Y:S01]  /*a680*/  @P1 FMUL.FTZ R0, R0, c[0x0][0x2d0] ;  /* 0x0000b40000001a20 */ /* 0x000fe20000410000 */
[----:B------:R-:W-:Y:S01]  /*a690*/  UIMAD UR6, UR6, UR4, URZ ;  /* 0x00000004060672a4 */ /* 0x000fe2000f8e023f */
[----:B----4-:R-:W-:Y:S02]  /*a6a0*/  FMUL.FTZ R79, R4, R79 ;  /* 0x0000004f044f7220 */ /* 0x010fe40000410000 */
[----:B-1----:R-:W-:-:S04]  /*a6b0*/  @P1 FMUL.FTZ R2, R6, 0.69314718246459960938 ;  /* 0x3f31721806021820 */ /* 0x002fc80000410000 */
[----:B------:R-:W-:Y:S01]  /*a6c0*/  @P1 FFMA.FTZ R42, R0, R3, R2 ;  /* 0x00000003002a1223 */ /* 0x000fe20000010002 */
[----:B------:R-:W-:Y:S01]  /*a6d0*/  SHF.R.S32.HI R0, RZ, 0x5, R15 ;  /* 0x00000005ff007819 */ /* 0x000fe2000001140f */
        /* <DEDUP_REMOVED lines=30> */
[----:B------:R-:W-:Y:S01]  /*a8c0*/  FMUL.FTZ R138, R4, R138 ;  /* 0x0000008a048a7220 */ /* 0x000fe20000410000 */
[----:B------:R-:W-:Y:S01]  /*a8d0*/  MOV R4, UR10 ;  /* 0x0000000a00047c02 */ /* 0x000fe20008000f00 */
[----:B------:R-:W-:Y:S01]  /*a8e0*/  UIMAD UR5, UR7, UR5, UR6 ;  /* 0x00000005070572a4 */ /* 0x000fe2000f8e0206 */
[----:B------:R-:W-:Y:S02]  /*a8f0*/  MOV R8, UR12 ;  /* 0x0000000c00087c02 */ /* 0x000fe40008000f00 */
[----:B------:R-:W-:Y:S01]  /*a900*/  SHF.R.S32.HI R3, RZ, 0x1f, R0 ;  /* 0x0000001fff037819 */ /* 0x000fe20000011400 */
[----:B------:R-:W-:Y:S01]  /*a910*/  UIADD3 UR5, UR13, UR5, URZ ;  /* 0x000000050d057290 */ /* 0x000fe2000fffe03f */
[----:B------:R-:W-:Y:S02]  /*a920*/  MOV R6, R4 ;  /* 0x0000000400067202 */ /* 0x000fe40000000f00 */
[----:B------:R-:W-:-:S02]  /*a930*/  MOV R4, R8 ;  /* 0x0000000800047202 */ /* 0x000fc40000000f00 */
[----:B------:R-:W-:Y:S02]  /*a940*/  LEA.HI R3, R3, R0, RZ, 0x3 ;  /* 0x0000000003037211 */ /* 0x000fe400078f18ff */
[----:B------:R-:W-:Y:S02]  /*a950*/  SHF.R.S32.HI R8, RZ, 0x1f, R17 ;  /* 0x0000001fff087819 */ /* 0x000fe40000011411 */
[-C--:B------:R-:W-:Y:S01]  /*a960*/  LEA.HI R2, R12, R12.reuse, RZ, 0x1 ;  /* 0x0000000c0c027211 */ /* 0x080fe200078f08ff */
[----:B------:R-:W-:Y:S01]  /*a970*/  IMAD.U32 R5, RZ, RZ, UR11 ;  /* 0x0000000bff057e24 */ /* 0x000fe2000f8e00ff */
[----:B------:R-:W-:Y:S01]  /*a980*/  LOP3.LUT R3, R3, 0xffffff8, RZ, 0xc0, !PT ;  /* 0x0ffffff803037812 */ /* 0x000fe200078ec0ff */
[----:B------:R-:W-:Y:S01]  /*a990*/  IMAD.U32 R5, RZ, RZ, UR5 ;  /* 0x00000005ff057e24 */ /* 0x000fe2000f8e00ff */
[----:B------:R-:W-:Y:S01]  /*a9a0*/  LOP3.LUT R2, R2, 0x1ffffffe, RZ, 0xc0, !PT ;  /* 0x1ffffffe02027812 */ /* 0x000fe200078ec0ff */
[----:B------:R-:W-:Y:S01]  /*a9b0*/  IMAD R16, R8, c[0x0][0x3f0], RZ ;  /* 0x0000fc0008107a24 */ /* 0x000fe200078e02ff */
[C---:B------:R-:W-:Y:S01]  /*a9c0*/  LEA R15, R0.reuse, R12, 0x9 ;  /* 0x0000000c000f7211 */ /* 0x040fe200078e48ff */
[----:B------:R-:W-:Y:S01]  /*a9d0*/  IMAD.IADD R11, R0, 0x1, -R3 ;  /* 0x00000001000b7824 */ /* 0x000fe200078e0a03 */
[----:B------:R-:W-:Y:S01]  /*a9e0*/  IADD3 R12, R12, -R2, RZ ;  /* 0x800000020c0c7210 */ /* 0x000fe20007ffe0ff */
[----:B------:R-:W-:-:S02]  /*a9f0*/  IMAD R0, R17, c[0x0][0x3f4], R16 ;  /* 0x0000fd0011007a24 */ /* 0x000fc400078e0210 */
[----:B------:R-:W-:Y:S01]  /*aa00*/  IMAD.WIDE.U32 R2, R17, c[0x0][0x3f0], R4 ;  /* 0x0000fc0011027a25 */ /* 0x000fe200078e0004 */
[----:B------:R-:W-:-:S03]  /*aa10*/  LOP3.LUT R4, R10, 0x1, RZ, 0xc0, !PT ;  /* 0x000000010a047812 */ /* 0x000fc600078ec0ff */
[----:B------:R-:W-:Y:S01]  /*aa20*/  IMAD R34, R8, c[0x0][0x498], RZ ;  /* 0x0001260008227a24 */ /* 0x000fe200078e02ff */
[----:B------:R-:W-:Y:S01]  /*aa30*/  IADD3 R3, R3, R0, RZ ;  /* 0x0000000003037210 */ /* 0x000fe20007ffe0ff */
[C---:B------:R-:W-:Y:S01]  /*aa40*/  IMAD.SHL.U32 R8, R10.reuse, 0x40, RZ ;  /* 0x000000400a087824 */ /* 0x040fe200078e00ff */
[----:B------:R-:W-:Y:S02]  /*aa50*/  LEA R0, R11, R9, 0x4 ;  /* 0x000000090b007211 */ /* 0x000fe400078e20ff */
[----:B------:R-:W-:Y:S02]  /*aa60*/  R2P PR, R10, 0x6 ;  /* 0x000000060a007804 */ /* 0x000fe40000000000 */
[----:B------:R-:W-:Y:S01]  /*aa70*/  ISETP.NE.U32.AND P3, PT, R4, 0x1, PT ;  /* 0x000000010400780c */ /* 0x000fe20003f65070 */
[----:B------:R-:W-:Y:S01]  /*aa80*/  IMAD R4, R12, 0x8, R0 ;  /* 0x000000080c047824 */ /* 0x000fe200078e0200 */
[----:B------:R-:W-:Y:S02]  /*aa90*/  LOP3.LUT R8, R8, 0x1c0, RZ, 0xc0, !PT ;  /* 0x000001c008087812 */ /* 0x000fe400078ec0ff */
[----:B------:R-:W-:Y:S01]  /*aaa0*/  SHF.R.S32.HI R5, RZ, 0x1f, R20 ;  /* 0x0000001fff057819 */ /* 0x000fe20000011414 */
[----:B------:R-:W-:Y:S01]  /*aab0*/  UIADD3 UR8, UR11, UR8, URZ ;  /* 0x000000080b087290 */ /* 0x000fe2000fffe03f */
[C---:B---3--:R-:W-:Y:S01]  /*aac0*/  LEA R0, R45.reuse, R0, 0x7 ;  /* 0x000000002d007211 */ /* 0x048fe200078e38ff */
[----:B------:R-:W-:Y:S01]  /*aad0*/  IMAD R44, R44, c[0x0][0x388], RZ ;  /* 0x0000e2002c2c7a24 */ /* 0x000fe200078e02ff */
[----:B------:R-:W-:Y:S01]  /*aae0*/  LEA.HI R8, R8, R8, RZ, 0x1d ;  /* 0x0000000808087211 */ /* 0x000fe200078fe8ff */
[----:B------:R-:W-:-:S02]  /*aaf0*/  IMAD R9, R45, 0x80, R4 ;  /* 0x000000802d097824 */ /* 0x000fc400078e0204 */
[----:B------:R-:W-:Y:S01]  /*ab00*/  IMAD R4, R5, c[0x0][0x3e0], RZ ;  /* 0x0000f80005047a24 */ /* 0x000fe200078e02ff */
[----:B------:R-:W-:Y:S02]  /*ab10*/  IADD3 R5, R0, 0x8, RZ ;  /* 0x0000000800057810 */ /* 0x000fe40007ffe0ff */
[----:B------:R-:W-:Y:S01]  /*ab20*/  LEA R8, R15, R8, 0x1 ;  /* 0x000000080f087211 */ /* 0x000fe200078e08ff */
[----:B------:R-:W-:Y:S01]  /*ab30*/  IMAD.WIDE.U32 R2, R20, c[0x0][0x3e0], R2 ;  /* 0x0000f80014027a25 */ /* 0x000fe200078e0002 */
[-C--:B------:R-:W-:Y:S02]  /*ab40*/  ISETP.GE.OR P5, PT, R0, R44.reuse, P4 ;  /* 0x0000002c0000720c */ /* 0x080fe400027a6670 */
[----:B------:R-:W-:Y:S01]  /*ab50*/  MOV R7, UR8 ;  /* 0x0000000800077c02 */ /* 0x000fe20008000f00 */
[----:B------:R-:W-:Y:S01]  /*ab60*/  IMAD R0, R20, c[0x0][0x3e4], R4 ;  /* 0x0000f90014007a24 */ /* 0x000fe200078e0204 */
[----:B------:R-:W-:Y:S01]  /*ab70*/  ISETP.GE.OR P4, PT, R5, R44, P4 ;  /* 0x0000002c0500720c */ /* 0x000fe20002786670 */
[----:B------:R-:W-:Y:S01]  /*ab80*/  @P0 IMAD.HI.U32 R5, R9, c[0x0][0x4ec], RZ ;  /* 0x00013b0009050a27 */ /* 0x000fe200078e00ff */
[----:B------:R-:W-:-:S02]  /*ab90*/  SHF.L.U32 R8, R8, 0x1, RZ ;  /* 0x0000000108087819 */ /* 0x000fc400000006ff */
[----:B------:R-:W-:Y:S01]  /*aba0*/  IADD3 R3, R3, R0, RZ ;  /* 0x0000000003037210 */ /* 0x000fe20007ffe0ff */
[C---:B------:R-:W-:Y:S02]  /*abb0*/  IMAD R34, R17.reuse, c[0x0][0x49c], R34 ;  /* 0x0001270011227a24 */ /* 0x040fe400078e0222 */
[----:B------:R-:W-:Y:S01]  /*abc0*/  IMAD.WIDE.U32 R16, R17, c[0x0][0x498], R6 ;  /* 0x0001260011107a25 */ /* 0x000fe200078e0006 */
[----:B------:R-:W-:-:S03]  /*abd0*/  IADD3 R6, R8, 0x80, RZ ;  /* 0x0000008008067810 */ /* 0x000fc60007ffe0ff */
[----:B------:R-:W-:Y:S01]  /*abe0*/  IMAD.MOV.U32 R0, RZ, RZ, R9 ;  /* 0x000000ffff007224 */ /* 0x000fe200078e0009 */
[----:B------:R-:W-:Y:S02]  /*abf0*/  @P0 SHF.R.U32.HI R0, RZ, c[0x0][0x4f0], R5 ;  /* 0x00013c00ff000a19 */ /* 0x000fe40000011605 */
[----:B------:R-:W-:Y:S02]  /*ac00*/  IADD3 R7, R8, 0x70, RZ ;  /* 0x0000007008077810 */ /* 0x000fe40007ffe0ff */
[----:B------:R-:W-:Y:S02]  /*ac10*/  @P3 IADD3 R7, R6, 0x10, RZ ;  /* 0x0000001006073810 */ /* 0x000fe40007ffe0ff */
[----:B------:R-:W-:Y:S02]  /*ac20*/  IADD3 R6, -R0, RZ, RZ ;  /* 0x000000ff00067210 */ /* 0x000fe40007ffe1ff */
[----:B------:R-:W-:Y:S02]  /*ac30*/  F2FP.PACK_AB R14, R77, R14 ;  /* 0x0000000e4d0e723e */ /* 0x000fe400000000ff */
[----:B------:R-:W-:-:S02]  /*ac40*/  SHF.R.S32.HI R11, RZ, 0x1f, R0 ;  /* 0x0000001fff0b7819 */ /* 0x000fc40000011400 */
[----:B------:R-:W-:Y:S01]  /*ac50*/  IADD3 R10, P0, R0, R16, RZ ;  /* 0x00000010000a7210 */ /* 0x000fe20007f1e0ff */
[----:B------:R-:W-:Y:S01]  /*ac60*/  IMAD R0, R6, c[0x0][0x4e8], R9 ;  /* 0x00013a0006007a24 */ /* 0x000fe200078e0209 */
[----:B------:R1:W-:Y:S02]  /*ac70*/  STS [R8+0x80], R14 ;  /* 0x0000800e08007388 */ /* 0x0003e40000000800 */
[----:B------:R-:W-:Y:S02]  /*ac80*/  IADD3.X R11, R11, R17, R34, P0, !PT ;  /* 0x000000110b0b7210 */ /* 0x000fe400007fe422 */
[----:B------:R-:W-:Y:S02]  /*ac90*/  SHF.R.S32.HI R4, RZ, 0x1f, R41 ;  /* 0x0000001fff047819 */ /* 0x000fe40000011429 */
[----:B------:R-:W-:Y:S02]  /*aca0*/  MOV R5, 0x20 ;  /* 0x0000002000057802 */ /* 0x000fe40000000f00 */
[----:B------:R-:W-:Y:S01]  /*acb0*/  MOV R12, 0x40 ;  /* 0x00000040000c7802 */ /* 0x000fe20000000f00 */
[----:B------:R-:W-:Y:S01]  /*acc0*/  IMAD R4, R4, c[0x0][0x3d8], RZ ;  /* 0x0000f60004047a24 */ /* 0x000fe200078e02ff */
[----:B------:R-:W-:-:S02]  /*acd0*/  SEL R5, R5, 0xffffffe0, !P1 ;  /* 0xffffffe005057807 */ /* 0x000fc40004800000 */
[----:B------:R-:W-:Y:S01]  /*ace0*/  SEL R12, R12, 0xffffffc0, !P2 ;  /* 0xffffffc00c0c7807 */ /* 0x000fe20005000000 */
[----:B-1----:R-:W-:Y:S01]  /*acf0*/  IMAD.WIDE.U32 R14, R41, c[0x0][0x3d8], R2 ;  /* 0x0000f600290e7a25 */ /* 0x002fe200078e0002 */
[----:B------:R-:W-:-:S05]  /*ad00*/  SHF.R.S32.HI R2, RZ, 0x1f, R0 ;  /* 0x0000001fff027819 */ /* 0x000fca0000011400 */
[----:B------:R-:W-:Y:S02]  /*ad10*/  IMAD R6, R2, c[0x0][0x488], RZ ;  /* 0x0001220002067a24 */ /* 0x000fe400078e02ff */
[----:B------:R-:W-:-:S04]  /*ad20*/  IMAD.WIDE.U32 R2, R0, c[0x0][0x488], R10 ;  /* 0x0001220000027a25 */ /* 0x000fc800078e000a */
[----:B------:R-:W-:Y:S01]  /*ad30*/  IMAD R0, R0, c[0x0][0x48c], R6 ;  /* 0x0001230000007a24 */ /* 0x000fe200078e0206 */
[----:B------:R-:W-:Y:S01]  /*ad40*/  F2FP.PACK_AB R13, R79, R13 ;  /* 0x0000000d4f0d723e */ /* 0x000fe200000000ff */
[----:B------:R-:W-:Y:S01]  /*ad50*/  IMAD R16, R41, c[0x0][0x3dc], R4 ;  /* 0x0000f70029107a24 */ /* 0x000fe200078e0204 */
[----:B------:R-:W-:Y:S01]  /*ad60*/  F2FP.PACK_AB R19, R81, R19 ;  /* 0x000000135113723e */ /* 0x000fe200000000ff */
[----:B------:R-:W-:Y:S01]  /*ad70*/  IMAD.IADD R4, R8, 0x1, R5 ;  /* 0x0000000108047824 */ /* 0x000fe200078e0205 */
[----:B------:R-:W-:Y:S02]  /*ad80*/  F2FP.PACK_AB R18, R83, R18 ;  /* 0x000000125312723e */ /* 0x000fe400000000ff */
[----:B------:R-:W-:Y:S02]  /*ad90*/  LEA R10, P0, R2, c[0x0][0x450], 0x2 ;  /* 0x00011400020a7a11 */ /* 0x000fe400078010ff */
[----:B------:R-:W-:Y:S02]  /*ada0*/  IADD3 R0, R3, R0, RZ ;  /* 0x0000000003007210 */ /* 0x000fe40007ffe0ff */
[----:B------:R-:W-:-:S02]  /*adb0*/  F2FP.PACK_AB R23, R85, R23 ;  /* 0x000000175517723e */ /* 0x000fc400000000ff */
[----:B------:R-:W-:Y:S01]  /*adc0*/  F2FP.PACK_AB R22, R87, R22 ;  /* 0x000000165716723e */ /* 0x000fe200000000ff */
[----:B------:R-:W-:Y:S01]  /*add0*/  IMAD.IADD R6, R8, 0x1, R12 ;  /* 0x0000000108067824 */ /* 0x000fe200078e020c */
[----:B------:R-:W-:Y:S02]  /*ade0*/  F2FP.PACK_AB R21, R89, R21 ;  /* 0x000000155915723e */ /* 0x000fe400000000ff */
[----:B------:R-:W-:Y:S02]  /*adf0*/  F2FP.PACK_AB R24, R91, R24 ;  /* 0x000000185b18723e */ /* 0x000fe400000000ff */
[----:B------:R-:W-:Y:S01]  /*ae00*/  IADD3 R5, R5, R7, RZ ;  /* 0x0000000705057210 */ /* 0x000fe20007ffe0ff */
[----:B------:R-:W-:Y:S01]  /*ae10*/  STS [R8+0x480], R13 ;  /* 0x0004800d08007388 */ /* 0x000fe20000000800 */
[----:B------:R-:W-:Y:S02]  /*ae20*/  F2FP.PACK_AB R33, R93, R33 ;  /* 0x000000215d21723e */ /* 0x000fe400000000ff */
[----:B------:R-:W-:Y:S01]  /*ae30*/  F2FP.PACK_AB R32, R95, R32 ;  /* 0x000000205f20723e */ /* 0x000fe200000000ff */
[----:B------:R-:W-:Y:S01]  /*ae40*/  STS [R7], R19 ;  /* 0x0000001307007388 */ /* 0x000fe20000000800 */
[----:B------:R-:W-:-:S02]  /*ae50*/  F2FP.PACK_AB R31, R97, R31 ;  /* 0x0000001f611f723e */ /* 0x000fc400000000ff */
[----:B------:R-:W-:Y:S01]  /*ae60*/  F2FP.PACK_AB R36, R99, R36 ;  /* 0x000000246324723e */ /* 0x000fe200000000ff */
[----:B------:R-:W-:Y:S01]  /*ae70*/  STS [R7+0x400], R18 ;  /* 0x0004001207007388 */ /* 0x000fe20000000800 */
[----:B------:R-:W-:Y:S02]  /*ae80*/  IADD3 R9, R12, R7, RZ ;  /* 0x000000070c097210 */ /* 0x000fe40007ffe0ff */
[----:B------:R-:W-:Y:S01]  /*ae90*/  LEA.HI.X R3, R2, c[0x0][0x454], R0, 0x2, P0 ;  /* 0x0001150002037a11 */ /* 0x000fe200000f1400 */
[----:B------:R-:W-:Y:S01]  /*aea0*/  IMAD.IADD R0, R12, 0x1, R4 ;  /* 0x000000010c007824 */ /* 0x000fe200078e0204 */
[----:B------:R-:W-:Y:S01]  /*aeb0*/  F2FP.PACK_AB R39, R101, R39 ;  /* 0x000000276527723e */ /* 0x000fe200000000ff */
[----:B------:R-:W-:Y:S01]  /*aec0*/  STS [R4+0x80], R23 ;  /* 0x0000801704007388 */ /* 0x000fe20000000800 */
[----:B------:R-:W-:Y:S02]  /*aed0*/  F2FP.PACK_AB R102, R103, R102 ;  /* 0x000000666766723e */ /* 0x000fe400000000ff */
[----:B------:R-:W-:Y:S01]  /*aee0*/  F2FP.PACK_AB R40, R105, R40 ;  /* 0x000000286928723e */ /* 0x000fe200000000ff */
[----:B------:R-:W-:Y:S01]  /*aef0*/  STS [R4+0x480], R22 ;  /* 0x0004801604007388 */ /* 0x000fe20000000800 */
[----:B------:R-:W-:-:S02]  /*af00*/  F2FP.PACK_AB R106, R107, R106 ;  /* 0x0000006a6b6a723e */ /* 0x000fc400000000ff */
[----:B------:R-:W-:Y:S01]  /*af10*/  IADD3 R2, R5, R12, RZ ;  /* 0x0000000c05027210 */ /* 0x000fe20007ffe0ff */
[----:B------:R-:W-:Y:S01]  /*af20*/  STS [R5], R21 ;  /* 0x0000001505007388 */ /* 0x000fe20000000800 */
[----:B------:R-:W-:Y:S02]  /*af30*/  F2FP.PACK_AB R38, R109, R38 ;  /* 0x000000266d26723e */ /* 0x000fe400000000ff */
[----:B------:R-:W-:Y:S01]  /*af40*/  F2FP.PACK_AB R110, R111, R110 ;  /* 0x0000006e6f6e723e */ /* 0x000fe200000000ff */
[----:B------:R-:W-:Y:S01]  /*af50*/  STS [R5+0x400], R24 ;  /* 0x0004001805007388 */ /* 0x000fe20000000800 */
[----:B------:R-:W-:Y:S02]  /*af60*/  F2FP.PACK_AB R37, R113, R37 ;  /* 0x000000257125723e */ /* 0x000fe400000000ff */
[----:B------:R-:W-:Y:S01]  /*af70*/  F2FP.PACK_AB R114, R115, R114 ;  /* 0x000000727372723e */ /* 0x000fe200000000ff */
[----:B------:R-:W-:Y:S01]  /*af80*/  STS [R6+0x80], R33 ;  /* 0x0000802106007388 */ /* 0x000fe20000000800 */
[----:B------:R-:W-:-:S02]  /*af90*/  F2FP.PACK_AB R35, R117, R35 ;  /* 0x000000237523723e */ /* 0x000fc400000000ff */
[----:B------:R-:W-:Y:S01]  /*afa0*/  F2FP.PACK_AB R118, R119, R118 ;  /* 0x000000767776723e */ /* 0x000fe200000000ff */
[----:B------:R-:W-:Y:S01]  /*afb0*/  STS [R6+0x480], R32 ;  /* 0x0004802006007388 */ /* 0x000fe20000000800 */
[----:B------:R-:W-:Y:S02]  /*afc0*/  F2FP.PACK_AB R30, R121, R30 ;  /* 0x0000001e791e723e */ /* 0x000fe400000000ff */
[----:B------:R-:W-:Y:S01]  /*afd0*/  F2FP.PACK_AB R122, R123, R122 ;  /* 0x0000007a7b7a723e */ /* 0x000fe200000000ff */
[----:B------:R-:W-:Y:S01]  /*afe0*/  STS [R9], R31 ;  /* 0x0000001f09007388 */ /* 0x000fe20000000800 */
[----:B------:R-:W-:-:S03]  /*aff0*/  F2FP.PACK_AB R29, R125, R29 ;  /* 0x0000001d7d1d723e */ /* 0x000fc600000000ff */
[----:B------:R-:W-:Y:S01]  /*b000*/  STS [R9+0x400], R36 ;  /* 0x0004002409007388 */ /* 0x000fe20000000800 */
[----:B------:R-:W-:-:S03]  /*b010*/  F2FP.PACK_AB R126, R127, R126 ;  /* 0x0000007e7f7e723e */ /* 0x000fc600000000ff */
[----:B------:R-:W-:Y:S01]  /*b020*/  STS [R0+0x80], R39 ;  /* 0x0000802700007388 */ /* 0x000fe20000000800 */
[----:B------:R-:W-:-:S03]  /*b030*/  F2FP.PACK_AB R28, R129, R28 ;  /* 0x0000001c811c723e */ /* 0x000fc600000000ff */
[----:B------:R-:W-:Y:S01]  /*b040*/  STS [R0+0x480], R102 ;  /* 0x0004806600007388 */ /* 0x000fe20000000800 */
[----:B------:R-:W-:-:S03]  /*b050*/  F2FP.PACK_AB R130, R131, R130 ;  /* 0x000000828382723e */ /* 0x000fc600000000ff */
        /* <DEDUP_REMOVED lines=8> */
[----:B------:R-:W-:Y:S04]  /*b0e0*/  STS [R7+0x4000], R37 ;  /* 0x0040002507007388 */ /* 0x000fe80000000800 */
        /* <DEDUP_REMOVED lines=10> */
[----:B------:R1:W-:Y:S04]  /*b190*/  STS [R0+0x4480], R26 ;  /* 0x0044801a00007388 */ /* 0x0003e80000000800 */
[----:B------:R-:W-:Y:S04]  /*b1a0*/  STS [R2+0x4000], R25 ;  /* 0x0040001902007388 */ /* 0x000fe80000000800 */
[----:B------:R-:W-:Y:S04]  /*b1b0*/  STS [R2+0x4400], R138 ;  /* 0x0044008a02007388 */ /* 0x000fe80000000800 */
[----:B------:R-:W-:Y:S04]  /*b1c0*/  SHFL.IDX PT, R12, R10, RZ, 0x1c1f ;  /* 0x001c1fff0a0c7589 */ /* 0x000fe800000e0000 */
[----:B------:R-:W3:Y:S04]  /*b1d0*/  SHFL.IDX PT, R13, R3, RZ, 0x1c1f ;  /* 0x001c1fff030d7589 */ /* 0x000ee800000e0000 */
[----:B------:R-:W-:Y:S06]  /*b1e0*/  BAR.SYNC.DEFER_BLOCKING 0x1, 0x100 ;  /* 0x0044000000007b1d */ /* 0x000fec0000010000 */
[----:B------:R-:W-:Y:S04]  /*b1f0*/  SHFL.IDX PT, R10, R10, 0x1, 0x1c1f ;  /* 0x003c1f000a0a7f89 */ /* 0x000fe800000e0000 */
[----:B------:R-:W4:Y:S01]  /*b200*/  SHFL.IDX PT, R11, R3, 0x1, 0x1c1f ;  /* 0x003c1f00030b7f89 */ /* 0x000f2200000e0000 */
[----:B-1----:R-:W-:-:S03]  /*b210*/  SHF.L.U32 R0, R48, 0x1, RZ ;  /* 0x0000000130007819 */ /* 0x002fc600000006ff */
[----:B------:R-:W1:Y:S04]  /*b220*/  S2R R5, SR_TID.X ;  /* 0x0000000000057919 */ /* 0x000e680000002100 */
[----:B---3--:R2:W-:Y:S04]  /*b230*/  @!P5 ST.E [R12.64], R43 ;  /* 0x0000002b0c00d985 */ /* 0x0085e8000c10190e */
[----:B----4-:R2:W-:Y:S04]  /*b240*/  @!P4 ST.E [R10.64], R42 ;  /* 0x0000002a0a00c985 */ /* 0x0105e8000c10190e */
[----:B------:R2:W3:Y:S04]  /*b250*/  LDS.128 R24, [R0+0x1080] ;  /* 0x0010800000187984 */ /* 0x0004e80000000c00 */
[----:B------:R2:W4:Y:S04]  /*b260*/  LDS.128 R32, [R0+0x2080] ;  /* 0x0020800000207984 */ /* 0x0005280000000c00 */
[----:B------:R2:W2:Y:S04]  /*b270*/  LDS.128 R36, [R0+0x3080] ;  /* 0x0030800000247984 */ /* 0x0004a80000000c00 */
[----:B------:R2:W2:Y:S04]  /*b280*/  LDS.128 R20, [R0+0x5080] ;  /* 0x0050800000147984 */ /* 0x0004a80000000c00 */
[----:B------:R2:W2:Y:S04]  /*b290*/  LDS.128 R28, [R0+0x6080] ;  /* 0x00608000001c7984 */ /* 0x0004a80000000c00 */
[----:B------:R2:W2:Y:S01]  /*b2a0*/  LDS.128 R40, [R0+0x7080] ;  /* 0x0070800000287984 */ /* 0x0004a20000000c00 */
[----:B------:R-:W-:Y:S01]  /*b2b0*/  IMAD.IADD R2, R15, 0x1, R16 ;  /* 0x000000010f027824 */ /* 0x000fe200078e0210 */
[----:B------:R-:W-:-:S02]  /*b2c0*/  LEA R16, P0, R14, c[0x0][0x380], 0x1 ;  /* 0x0000e0000e107a11 */ /* 0x000fc400078008ff */
[----:B-1----:R-:W-:Y:S02]  /*b2d0*/  SHF.R.S32.HI R4, RZ, 0x1f, R5 ;  /* 0x0000001fff047819 */ /* 0x002fe40000011405 */
[----:B------:R-:W-:Y:S02]  /*b2e0*/  LEA.HI.X R7, R14, c[0x0][0x384], R2, 0x1, P0 ;  /* 0x0000e1000e077a11 */ /* 0x000fe400000f0c02 */
[----:B------:R-:W-:Y:S02]  /*b2f0*/  ISETP.GE.AND P0, PT, R47, R44, PT ;  /* 0x0000002c2f00720c */ /* 0x000fe40003f06270 */
[----:B------:R-:W-:-:S04]  /*b300*/  LEA.HI R4, R4, R5, RZ, 0x3 ;  /* 0x0000000504047211 */ /* 0x000fc800078f18ff */
[----:B------:R-:W-:Y:S01]  /*b310*/  LOP3.LUT R4, R4, 0xfffffff8, RZ, 0xc0, !PT ;  /* 0xfffffff804047812 */ /* 0x000fe200078ec0ff */
[----:B------:R1:W1:Y:S01]  /*b320*/  SHFL.IDX PT, R2, R16, RZ, 0x181f ;  /* 0x00181fff10027589 */ /* 0x00026200000e0000 */
[----:B------:R-:W-:Y:S02]  /*b330*/  BSSY B0, `(.L_x_6) ;  /* 0x0000010000007945 */ /* 0x000fe40003800000 */
[----:B------:R-:W-:Y:S01]  /*b340*/  IADD3 R4, -R4, R5, RZ ;  /* 0x0000000504047210 */ /* 0x000fe20007ffe1ff */
[----:B------:R1:W1:Y:S03]  /*b350*/  SHFL.IDX PT, R3, R7, RZ, 0x181f ;  /* 0x00181fff07037589 */ /* 0x00026600000e0000 */
[----:B------:R-:W-:Y:S01]  /*b360*/  SHF.L.U32 R6, R4, 0x3, RZ ;  /* 0x0000000304067819 */ /* 0x000fe200000006ff */
[----:B------:R-:W-:Y:S05]  /*b370*/  @P0 BRA `(.L_x_7) ;  /* 0x000000b000000947 */ /* 0x000fea0003800000 */
[----:B--23--:R-:W2:Y:S01]  /*b380*/  LDS.128 R12, [R0+0x80] ;  /* 0x00008000000c7984 */ /* 0x00cea20000000c00 */
[----:B-----5:R-:W-:-:S02]  /*b390*/  ISETP.GE.AND P0, PT, R46, c[0x0][0x3c8], PT ;  /* 0x0000f2002e007a0c */ /* 0x020fc40003f06270 */
[----:B------:R-:W-:Y:S01]  /*b3a0*/  ISETP.GE.AND P1, PT, R6, c[0x0][0x3c8], PT ;  /* 0x0000f20006007a0c */ /* 0x000fe20003f26270 */
[----:B------:R3:W4:-:S12]  /*b3b0*/  LDS.128 R8, [R0+0x4080] ;  /* 0x0040800000087984 */ /* 0x0007180000000c00 */
[----:B-1----:R-:W-:Y:S01]  /*b3c0*/  @!P1 IMAD.WIDE R4, R6, 0x2, R2 ;  /* 0x0000000206049825 */ /* 0x002fe200078e0202 */
[----:B---3--:R-:W-:-:S04]  /*b3d0*/  @!P0 SHF.R.S32.HI R0, RZ, 0x1f, R46 ;  /* 0x0000001fff008819 */ /* 0x008fc8000001142e */
[----:B------:R-:W-:-:S04]  /*b3e0*/  @!P0 LEA.HI R0, R0, R46, RZ, 0x3 ;  /* 0x0000002e00008211 */ /* 0x000fc800078f18ff */
[----:B------:R-:W-:-:S05]  /*b3f0*/  @!P0 LOP3.LUT R0, R0, 0xfffffff8, RZ, 0xc0, !PT ;  /* 0xfffffff800008812 */ /* 0x000fca00078ec0ff */
[----:B------:R-:W-:Y:S01]  /*b400*/  @!P0 IMAD.WIDE R2, R0, 0x2, R2 ;  /* 0x0000000200028825 */ /* 0x000fe200078e0202 */
[----:B--2---:R1:W-:Y:S04]  /*b410*/  @!P1 ST.E.128 [R4.64], R12 ;  /* 0x0000000c04009985 */ /* 0x0043e8000c101d0e */
[----:B----4-:R1:W-:Y:S02]  /*b420*/  @!P0 ST.E.128 [R2.64], R8 ;  /* 0x0000000802008985 */ /* 0x0103e4000c101d0e */
.L_x_7:
[----:B---3--:R-:W-:Y:S05]  /*b430*/  BSYNC B0 ;  /* 0x0000000000007941 */ /* 0x008fea0003800000 */
.L_x_6:
[----:B--2---:R-:W-:Y:S01]  /*b440*/  IADD3 R0, R47, 0x20, RZ ;  /* 0x000000202f007810 */ /* 0x004fe20007ffe0ff */
[----:B-1----:R1:W2:Y:S01]  /*b450*/  SHFL.IDX PT, R3, R7, 0x1, 0x181f ;  /* 0x00381f0007037f89 */ /* 0x0022a200000e0000 */
[----:B------:R-:W-:Y:S02]  /*b460*/  BSSY B0, `(.L_x_8) ;  /* 0x000000d000007945 */ /* 0x000fe40003800000 */
[----:B------:R-:W-:Y:S01]  /*b470*/  ISETP.GE.AND P0, PT, R0, R44, PT ;  /* 0x0000002c0000720c */ /* 0x000fe20003f06270 */
[----:B------:R1:W3:-:S12]  /*b480*/  SHFL.IDX PT, R2, R16, 0x1, 0x181f ;  /* 0x00381f0010027f89 */ /* 0x0002d800000e0000 */
[----:B------:R-:W-:Y:S05]  /*b490*/  @P0 BRA `(.L_x_9) ;  /* 0x0000009000000947 */ /* 0x000fea0003800000 */
[----:B-----5:R-:W-:Y:S02]  /*b4a0*/  ISETP.GE.AND P0, PT, R46, c[0x0][0x3c8], PT ;  /* 0x0000f2002e007a0c */ /* 0x020fe40003f06270 */
[----:B------:R-:W-:-:S11]  /*b4b0*/  ISETP.GE.AND P1, PT, R6, c[0x0][0x3c8], PT ;  /* 0x0000f20006007a0c */ /* 0x000fd60003f26270 */
[----:B------:R-:W-:Y:S02]  /*b4c0*/  @!P0 SHF.R.S32.HI R0, RZ, 0x1f, R46 ;  /* 0x0000001fff008819 */ /* 0x000fe4000001142e */
[----:B--23--:R-:W-:Y:S02]  /*b4d0*/  @!P1 IMAD.WIDE R4, R6, 0x2, R2 ;  /* 0x0000000206049825 */ /* 0x00cfe400078e0202 */
[----:B------:R-:W-:-:S03]  /*b4e0*/  @!P0 LEA.HI R0, R0, R46, RZ, 0x3 ;  /* 0x0000002e00008211 */ /* 0x000fc600078f18ff */
[----:B------:R2:W-:Y:S01]  /*b4f0*/  @!P1 ST.E.128 [R4.64], R24 ;  /* 0x0000001804009985 */ /* 0x0005e2000c101d0e */
[----:B------:R-:W-:-:S05]  /*b500*/  @!P0 LOP3.LUT R0, R0, 0xfffffff8, RZ, 0xc0, !PT ;  /* 0xfffffff800008812 */ /* 0x000fca00078ec0ff */
[----:B------:R-:W-:-:S05]  /*b510*/  @!P0 IMAD.WIDE R2, R0, 0x2, R2 ;  /* 0x0000000200028825 */ /* 0x000fca00078e0202 */
[----:B------:R2:W-:Y:S02]  /*b520*/  @!P0 ST.E.128 [R2.64], R20 ;  /* 0x0000001402008985 */ /* 0x0005e4000c101d0e */
.L_x_9:
[----:B------:R-:W-:Y:S05]  /*b530*/  BSYNC B0 ;  /* 0x0000000000007941 */ /* 0x000fea0003800000 */
.L_x_8:
[----:B------:R-:W-:Y:S01]  /*b540*/  IADD3 R0, R47, 0x40, RZ ;  /* 0x000000402f007810 */ /* 0x000fe20007ffe0ff */
[----:B--2---:R2:W1:Y:S01]  /*b550*/  SHFL.IDX PT, R3, R7, 0x2, 0x181f ;  /* 0x00581f0007037f89 */ /* 0x00446200000e0000 */
[----:B------:R-:W-:Y:S02]  /*b560*/  BSSY B0, `(.L_x_10) ;  /* 0x000000d000007945 */ /* 0x000fe40003800000 */
[----:B------:R-:W-:Y:S01]  /*b570*/  ISETP.GE.AND P0, PT, R0, R44, PT ;  /* 0x0000002c0000720c */ /* 0x000fe20003f06270 */
[----:B---3--:R2:W3:-:S12]  /*b580*/  SHFL.IDX PT, R2, R16, 0x2, 0x181f ;  /* 0x00581f0010027f89 */ /* 0x0084d800000e0000 */
[----:B------:R-:W-:Y:S05]  /*b590*/  @P0 BRA `(.L_x_11) ;  /* 0x0000009000000947 */ /* 0x000fea0003800000 */
[----:B-----5:R-:W-:Y:S02]  /*b5a0*/  ISETP.GE.AND P0, PT, R46, c[0x0][0x3c8], PT ;  /* 0x0000f2002e007a0c */ /* 0x020fe40003f06270 */
[----:B------:R-:W-:-:S11]  /*b5b0*/  ISETP.GE.AND P1, PT, R6, c[0x0][0x3c8], PT ;  /* 0x0000f20006007a0c */ /* 0x000fd60003f26270 */
[----:B------:R-:W-:Y:S02]  /*b5c0*/  @!P0 SHF.R.S32.HI R0, RZ, 0x1f, R46 ;  /* 0x0000001fff008819 */ /* 0x000fe4000001142e */
[----:B-1-3--:R-:W-:Y:S02]  /*b5d0*/  @!P1 IMAD.WIDE R4, R6, 0x2, R2 ;  /* 0x0000000206049825 */ /* 0x00afe400078e0202 */
[----:B------:R-:W-:-:S03]  /*b5e0*/  @!P0 LEA.HI R0, R0, R46, RZ, 0x3 ;  /* 0x0000002e00008211 */ /* 0x000fc600078f18ff */
[----:B----4-:R1:W-:Y:S01]  /*b5f0*/  @!P1 ST.E.128 [R4.64], R32 ;  /* 0x0000002004009985 */ /* 0x0103e2000c101d0e */
[----:B------:R-:W-:-:S05]  /*b600*/  @!P0 LOP3.LUT R0, R0, 0xfffffff8, RZ, 0xc0, !PT ;  /* 0xfffffff800008812 */ /* 0x000fca00078ec0ff */
[----:B------:R-:W-:-:S05]  /*b610*/  @!P0 IMAD.WIDE R2, R0, 0x2, R2 ;  /* 0x0000000200028825 */ /* 0x000fca00078e0202 */
[----:B------:R1:W-:Y:S02]  /*b620*/  @!P0 ST.E.128 [R2.64], R28 ;  /* 0x0000001c02008985 */ /* 0x0003e4000c101d0e */
.L_x_11:
[----:B------:R-:W-:Y:S05]  /*b630*/  BSYNC B0 ;  /* 0x0000000000007941 */ /* 0x000fea0003800000 */
.L_x_10:
[----:B------:R-:W-:Y:S01]  /*b640*/  IADD3 R0, R47, 0x60, RZ ;  /* 0x000000602f007810 */ /* 0x000fe20007ffe0ff */
[----:B-1----:R1:W2:Y:S03]  /*b650*/  SHFL.IDX PT, R3, R7, 0x3, 0x181f ;  /* 0x00781f0007037f89 */ /* 0x0022a600000e0000 */
[----:B------:R-:W-:Y:S01]  /*b660*/  ISETP.GE.AND P0, PT, R0, R44, PT ;  /* 0x0000002c0000720c */ /* 0x000fe20003f06270 */
[----:B---3--:R1:W3:-:S12]  /*b670*/  SHFL.IDX PT, R2, R16, 0x3, 0x181f ;  /* 0x00781f0010027f89 */ /* 0x0082d800000e0000 */
[----:B------:R-:W-:Y:S05]  /*b680*/  @P0 EXIT ;  /* 0x000000000000094d */ /* 0x000fea0003800000 */
[----:B------:R-:W-:-:S13]  /*b690*/  ISETP.GE.AND P0, PT, R6, c[0x0][0x3c8], PT ;  /* 0x0000f20006007a0c */ /* 0x000fda0003f06270 */
[----:B--23--:R-:W-:-:S05]  /*b6a0*/  @!P0 IMAD.WIDE R4, R6, 0x2, R2 ;  /* 0x0000000206048825 */ /* 0x00cfca00078e0202 */
[----:B------:R2:W-:Y:S01]  /*b6b0*/  @!P0 ST.E.128 [R4.64], R36 ;  /* 0x0000002404008985 */ /* 0x0005e2000c101d0e */
[----:B-----5:R-:W-:-:S13]  /*b6c0*/  ISETP.GE.AND P0, PT, R46, c[0x0][0x3c8], PT ;  /* 0x0000f2002e007a0c */ /* 0x020fda0003f06270 */
[----:B------:R-:W-:Y:S05]  /*b6d0*/  @P0 EXIT ;  /* 0x000000000000094d */ /* 0x000fea0003800000 */
[----:B------:R-:W-:-:S04]  /*b6e0*/  SHF.R.S32.HI R0, RZ, 0x1f, R46 ;  /* 0x0000001fff007819 */ /* 0x000fc8000001142e */
[----:B------:R-:W-:-:S04]  /*b6f0*/  LEA.HI R0, R0, R46, RZ, 0x3 ;  /* 0x0000002e00007211 */ /* 0x000fc800078f18ff */
[----:B------:R-:W-:-:S05]  /*b700*/  LOP3.LUT R0, R0, 0xfffffff8, RZ, 0xc0, !PT ;  /* 0xfffffff800007812 */ /* 0x000fca00078ec0ff */
[----:B------:R-:W-:-:S05]  /*b710*/  IMAD.WIDE R2, R0, 0x2, R2 ;  /* 0x0000000200027825 */ /* 0x000fca00078e0202 */
[----:B------:R-:W-:Y:S01]  /*b720*/  ST.E.128 [R2.64], R40 ;  /* 0x0000002802007985 */ /* 0x000fe2000c101d0e */
[----:B------:R-:W-:Y:S05]  /*b730*/  EXIT ;  /* 0x000000000000794d */ /* 0x000fea0003800000 */
.L_x_12:
[----:B------:R-:W-:-:S00]  /*b740*/  BRA `(.L_x_12) ;  /* 0xfffffff000007947 */ /* 0x000fc0000383ffff */
[----:B------:R-:W-:-:S00]  /*b750*/  NOP ;  /* 0x0000000000007918 */ /* 0x000fc00000000000 */
        /* <DEDUP_REMOVED lines=10> */
.L_x_2165:


//--------------------- .text._ZN7cutlass13device_kernelIN5flash19enable_sm80_to_sm89INS1_16FlashAttnFwdSm80INS1_25CollectiveMainloopFwdSm80ILi8ELi1ELb1EN4cute5tupleIJNS5_1CILi128EEES8_S8_EEELi128ENS_6half_tEfNS_4arch4Sm80ELb0ELb0ELb1ELb1ELb1ELb0ELb1ELb0EEENS1_21CollectiveEpilogueFwdIS9_NS6_IJNS7_ILi1EEESF_SF_EEESA_SC_Li256ELb1ELb1ELb0ELb0EEENS1_19SingleTileSchedulerILb1ELb0ELb1ELi128EEEEEEEEEvNT_6ParamsE --------------------------
	.section	.text._ZN7cutlass13device_kernelIN5flash19enable_sm80_to_sm89INS1_16FlashAttnFwdSm80INS1_25CollectiveMainloopFwdSm80ILi8ELi1ELb1EN4cute5tupleIJNS5_1CILi128EEES8_S8_EEELi128ENS_6half_tEfNS_4arch4Sm80ELb0ELb0ELb1ELb1ELb1ELb0ELb1ELb0EEENS1_21CollectiveEpilogueFwdIS9_NS6_IJNS7_ILi1EEESF_SF_EEESA_SC_Li256ELb1ELb1ELb0ELb0EEENS1_19SingleTileSchedulerILb1ELb0ELb1ELi128EEEEEEEEEvNT_6ParamsE,"ax",@progbits
	.sectioninfo	@"SHI_REGISTERS=255"
	.align	128
.text._ZN7cutlass13device_kernelIN5flash19enable_sm80_to_sm89INS1_16FlashAttnFwdSm80INS1_25CollectiveMainloopFwdSm80ILi8ELi1ELb1EN4cute5tupleIJNS5_1CILi128EEES8_S8_EEELi128ENS_6half_tEfNS_4arch4Sm80ELb0ELb0ELb1ELb1ELb1ELb0ELb1ELb0EEENS1_21CollectiveEpilogueFwdIS9_NS6_IJNS7_ILi1EEESF_SF_EEESA_SC_Li256ELb1ELb1ELb0ELb0EEENS1_19SingleTileSchedulerILb1ELb0ELb1ELi128EEEEEEEEEvNT_6ParamsE:
        .type           _ZN7cutlass13device_kernelIN5flash19enable_sm80_to_sm89INS1_16FlashAttnFwdSm80INS1_25CollectiveMainloopFwdSm80ILi8ELi1ELb1EN4cute5tupleIJNS5_1CILi128EEES8_S8_EEELi128ENS_6half_tEfNS_4arch4Sm80ELb0ELb0ELb1ELb1ELb1ELb0ELb1ELb0EEENS1_21CollectiveEpilogueFwdIS9_NS6_IJNS7_ILi1EEESF_SF_EEESA_SC_Li256ELb1ELb1ELb0ELb0EEENS1_19SingleTileSchedulerILb1ELb0ELb1ELi128EEEEEEEEEvNT_6ParamsE,@function
        .size           _ZN7cutlass13device_kernelIN5flash19enable_sm80_to_sm89INS1_16FlashAttnFwdSm80INS1_25CollectiveMainloopFwdSm80ILi8ELi1ELb1EN4cute5tupleIJNS5_1CILi128EEES8_S8_EEELi128ENS_6half_tEfNS_4arch4Sm80ELb0ELb0ELb1ELb1ELb1ELb0ELb1ELb0EEENS1_21CollectiveEpilogueFwdIS9_NS6_IJNS7_ILi1EEESF_SF_EEESA_SC_Li256ELb1ELb1ELb0ELb0EEENS1_19SingleTileSchedulerILb1ELb0ELb1ELi128EEEEEEEEEvNT_6ParamsE,(.L_x_2166 - _ZN7cutlass13device_kernelIN5flash19enable_sm80_to_sm89INS1_16FlashAttnFwdSm80INS1_25CollectiveMainloopFwdSm80ILi8ELi1ELb1EN4cute5tupleIJNS5_1CILi128EEES8_S8_EEELi128ENS_6half_tEfNS_4arch4Sm80ELb0ELb0ELb1ELb1ELb1ELb0ELb1ELb0EEENS1_21CollectiveEpilogueFwdIS9_NS6_IJNS7_ILi1EEESF_SF_EEESA_SC_Li256ELb1ELb1ELb0ELb0EEENS1_19SingleTileSchedulerILb1ELb0ELb1ELi128EEEEEEEEEvNT_6ParamsE)
        .other          _ZN7cutlass13device_kernelIN5flash19enable_sm80_to_sm89INS1_16FlashAttnFwdSm80INS1_25CollectiveMainloopFwdSm80ILi8ELi1ELb1EN4cute5tupleIJNS5_1CILi128EEES8_S8_EEELi128ENS_6half_tEfNS_4arch4Sm80ELb0ELb0ELb1ELb1ELb1ELb0ELb1ELb0EEENS1_21CollectiveEpilogueFwdIS9_NS6_IJNS7_ILi1EEESF_SF_EEESA_SC_Li256ELb1ELb1ELb0ELb0EEENS1_19SingleTileSchedulerILb1ELb0ELb1ELi128EEEEEEEEEvNT_6ParamsE,@"STO_CUDA_ENTRY STV_DEFAULT"
_ZN7cutlass13device_kernelIN5flash19enable_sm80_to_sm89INS1_16FlashAttnFwdSm80INS1_25CollectiveMainloopFwdSm80ILi8ELi1ELb1EN4cute5tupleIJNS5_1CILi128EEES8_S8_EEELi128ENS_6half_tEfNS_4arch4Sm80ELb0ELb0ELb1ELb1ELb1ELb0ELb1ELb0EEENS1_21CollectiveEpilogueFwdIS9_NS6_IJNS7_ILi1EEESF_SF_EEESA_SC_Li256ELb1ELb1ELb0ELb0EEENS1_19SingleTileSchedulerILb1ELb0ELb1ELi128EEEEEEEEEvNT_6ParamsE:
[----:B------:R-:W-:Y:S02]  /*0000*/  MOV R1, c[0x0][0x28] ;  /* 0x00000a0000017a02 */ /* 0x000fe40000000f00 */
[----:B------:R-:W1:Y:S01]  /*0010*/  S2R R5, SR_TID.X ;  /* 0x0000000000057919 */ /* 0x000e620000002100 */
[----:B------:R-:W2:Y:S01]  /*0020*/  S2UR UR11, SR_CTAID.Z ;  /* 0x00000000000b79c3 */ /* 0x000ea20000002700 */
[----:B------:R-:W-:Y:S01]  /*0030*/  UMOV UR14, 0x4 ;  /* 0x00000004000e7882 */ /* 0x000fe20000000000 */
[----:B------:R-:W-:Y:S01]  /*0040*/  IADD3 R1, R1, -0x18, RZ ;  /* 0xffffffe801017810 */ /* 0x000fe20007ffe0ff */
[----:B------:R-:W-:Y:S02]  /*0050*/  ULDC.64 UR6, c[0x0][0x568] ;  /* 0x00015a0000067ab9 */ /* 0x000fe40000000a00 */
[----:B------:R-:W-:-:S03]  /*0060*/  ULDC.64 UR12, c[0x0][0x118] ;  /* 0x00004600000c7ab9 */ /* 0x000fc60000000a00 */
[----:B------:R-:W3:Y:S01]  /*0070*/  S2UR UR5, SR_CTAID.X ;  /* 0x00000000000579c3 */ /* 0x000ee20000002500 */
[----:B-1----:R-:W-:Y:S01]  /*0080*/  SHF.R.U32.HI R0, RZ, 0x5, R5 ;  /* 0x00000005ff007819 */ /* 0x002fe20000011605 */
[----:B--2---:R-:W-:-:S05]  /*0090*/  UIMAD.WIDE UR6, UR11, UR14, UR6 ;  /* 0x0000000e0b0672a5 */ /* 0x004fca000f8e0206 */
[----:B------:R-:W1:Y:S02]  /*00a0*/  SHFL.IDX PT, R0, R0, RZ, 0x1f ;  /* 0x00001fff00007589 */ /* 0x000e6400000e0000 */
[----:B-1----:R-:W-:-:S13]  /*00b0*/  ISETP.NE.AND P0, PT, R0, RZ, PT ;  /* 0x000000ff0000720c */ /* 0x002fda0003f05270 */
[----:B---3--:R-:W-:Y:S05]  /*00c0*/  @!P0 BRA `(.L_x_13) ;  /* 0x000001c000008947 */ /* 0x008fea0003800000 */
[----:B------:R-:W-:-:S04]  /*00d0*/  ISETP.NE.U32.AND P0, PT, RZ, c[0x0][0x568], PT ;  /* 0x00015a00ff007a0c */ /* 0x000fc80003f05070 */
[----:B------:R-:W-:-:S13]  /*00e0*/  ISETP.NE.AND.EX P0, PT, RZ, c[0x0][0x56c], PT, P0 ;  /* 0x00015b00ff007a0c */ /* 0x000fda0003f05300 */
[----:B------:R-:W-:Y:S05]  /*00f0*/  @!P0 BRA `(.L_x_14) ;  /* 0x0000005000008947 */ /* 0x000fea0003800000 */
[----:B------:R-:W-:Y:S02]  /*0100*/  MOV R2, UR6 ;  /* 0x0000000600027c02 */ /* 0x000fe40008000f00 */
[----:B------:R-:W-:-:S05]  /*0110*/  MOV R3, UR7 ;  /* 0x0000000700037c02 */ /* 0x000fca0008000f00 */
[----:B------:R-:W2:Y:S02]  /*0120*/  LDG.E R2, [R2.64] ;  /* 0x0000000c02027981 */ /* 0x000ea4000c1e1900 */
[----:B--2---:R1:W2:Y:S02]  /*0130*/  R2UR UR6, R2 ;  /* 0x00000000020673c2 */ /* 0x0042a400000e0000 */
[----:B-12---:R-:W-:Y:S05]  /*0140*/  BRA `(.L_x_15) ;  /* 0x000000e000007947 */ /* 0x006fea0003800000 */
.L_x_14:
[----:B------:R-:W-:-:S04]  /*0150*/  ISETP.NE.U32.AND P0, PT, RZ, c[0x0][0x560], PT ;  /* 0x00015800ff007a0c */ /* 0x000fc80003f05070 */
[----:B------:R-:W-:-:S13]  /*0160*/  ISETP.NE.AND.EX P0, PT, RZ, c[0x0][0x564], PT, P0 ;  /* 0x00015900ff007a0c */ /* 0x000fda0003f05300 */
[----:B------:R-:W-:Y:S05]  /*0170*/  @!P0 BRA `(.L_x_16) ;  /* 0x000000a000008947 */ /* 0x000fea0003800000 */
[----:B------:R-:W-:Y:S02]  /*0180*/  ULDC.64 UR6, c[0x0][0x560] ;  /* 0x0001580000067ab9 */ /* 0x000fe40000000a00 */
[----:B------:R-:W-:-:S06]  /*0190*/  UIMAD.WIDE UR6, UR11, UR14, UR6 ;  /* 0x0000000e0b0672a5 */ /* 0x000fcc000f8e0206 */
[----:B------:R-:W-:Y:S02]  /*01a0*/  MOV R6, UR6 ;  /* 0x0000000600067c02 */ /* 0x000fe40008000f00 */
[----:B------:R-:W-:-:S05]  /*01b0*/  MOV R7, UR7 ;  /* 0x0000000700077c02 */ /* 0x000fca0008000f00 */
[----:B------:R-:W2:Y:S04]  /*01c0*/  LDG.E R2, [R6.64] ;  /* 0x0000000c06027981 */ /* 0x000ea8000c1e1900 */
[----:B------:R-:W3:Y:S01]  /*01d0*/  LDG.E R0, [R6.64+0x4] ;  /* 0x0000040c06007981 */ /* 0x000ee2000c1e1900 */
[----:B--2---:R-:W1:Y:S08]  /*01e0*/  R2UR UR4, R2 ;  /* 0x00000000020473c2 */ /* 0x004e7000000e0000 */
[----:B---3--:R-:W1:Y:S02]  /*01f0*/  R2UR UR6, R0 ;  /* 0x00000000000673c2 */ /* 0x008e6400000e0000 */
[----:B-1----:R-:W-:Y:S01]  /*0200*/  UIADD3 UR6, -UR4, UR6, URZ ;  /* 0x0000000604067290 */ /* 0x002fe2000fffe13f */
[----:B------:R-:W-:Y:S05]  /*0210*/  BRA `(.L_x_15) ;  /* 0x0000001000007947 */ /* 0x000fea0003800000 */
.L_x_16:
[----:B------:R-:W-:Y:S02]  /*0220*/  ULDC UR6, c[0x0][0x54c] ;  /* 0x0001530000067ab9 */ /* 0x000fe40000000800 */
.L_x_15:
[----:B------:R-:W-:Y:S02]  /*0230*/  ULDC UR4, c[0x0][0x548] ;  /* 0x0001520000047ab9 */ /* 0x000fe40000000800 */
[----:B------:R-:W-:-:S02]  /*0240*/  USHF.L.U32 UR5, UR5, 0x7, URZ ;  /* 0x0000000705057899 */ /* 0x000fc4000800063f */
[----:B------:R-:W-:-:S04]  /*0250*/  UIMAD UR4, UR6, UR4, URZ ;  /* 0x00000004060472a4 */ /* 0x000fc8000f8e023f */
[----:B------:R-:W-:-:S04]  /*0260*/  UISETP.GE.AND UP0, UPT, UR5, UR4, UPT ;  /* 0x000000040500728c */ /* 0x000fc8000bf06270 */
[----:B------:R-:W-:Y:S01]  /*0270*/  USEL UR11, UR11, 0xffffffff, !UP0 ;  /* 0xffffffff0b0b7887 */ /* 0x000fe2000c000000 */
[----:B------:R-:W-:Y:S05]  /*0280*/  BRA `(.L_x_17) ;  /* 0x000001b000007947 */ /* 0x000fea0003800000 */
.L_x_13:
        /* <DEDUP_REMOVED lines=8> */
.L_x_18:
        /* <DEDUP_REMOVED lines=13> */
.L_x_20:
[----:B------:R-:W-:Y:S02]  /*03e0*/  ULDC UR6, c[0x0][0x54c] ;  /* 0x0001530000067ab9 */ /* 0x000fe40000000800 */
.L_x_19:
[----:B------:R-:W-:Y:S02]  /*03f0*/  ULDC UR4, c[0x0][0x548] ;  /* 0x0001520000047ab9 */ /* 0x000fe40000000800 */
[----:B------:R-:W-:-:S02]  /*0400*/  USHF.L.U32 UR5, UR5, 0x7, URZ ;  /* 0x0000000705057899 */ /* 0x000fc4000800063f */
[----:B------:R-:W-:-:S04]  /*0410*/  UIMAD UR4, UR6, UR4, URZ ;  /* 0x00000004060472a4 */ /* 0x000fc8000f8e023f */
[----:B------:R-:W-:-:S04]  /*0420*/  UISETP.GE.AND UP0, UPT, UR5, UR4, UPT ;  /* 0x000000040500728c */ /* 0x000fc8000bf06270 */
[----:B------:R-:W-:-:S06]  /*0430*/  USEL UR11, UR11, 0xffffffff, !UP0 ;  /* 0xffffffff0b0b7887 */ /* 0x000fcc000c000000 */
.L_x_17:
[----:B------:R-:W-:-:S13]  /*0440*/  ISETP.LE.AND P0, PT, RZ, UR11, PT ;  /* 0x0000000bff007c0c */ /* 0x000fda000bf03270 */
[----:B------:R-:W-:Y:S05]  /*0450*/  @!P0 EXIT ;  /* 0x000000000000894d */ /* 0x000fea0003800000 */
[----:B------:R-:W-:Y:S02]  /*0460*/  ULDC.64 UR4, c[0x0][0x370] ;  /* 0x0000dc0000047ab9 */ /* 0x000fe40000000a00 */
[----:B------:R-:W-:Y:S02]  /*0470*/  UISETP.NE.U32.AND UP0, UPT, URZ, UR4, UPT ;  /* 0x000000043f00728c */ /* 0x000fe4000bf05070 */
[----:B------:R-:W-:Y:S02]  /*0480*/  ULDC.64 UR6, c[0x0][0x370] ;  /* 0x0000dc0000067ab9 */ /* 0x000fe40000000a00 */
[----:B------:R-:W-:-:S03]  /*0490*/  UISETP.NE.AND.EX UP0, UPT, URZ, UR5, UPT, UP0 ;  /* 0x000000053f00728c */ /* 0x000fc6000bf05300 */
[----:B------:R-:W-:Y:S02]  /*04a0*/  ULDC.64 UR4, c[0x0][0x348] ;  /* 0x0000d20000047ab9 */ /* 0x000fe40000000a00 */
[----:B------:R-:W-:Y:S01]  /*04b0*/  UISETP.NE.U32.AND UP1, UPT, URZ, UR4, UPT ;  /* 0x000000043f00728c */ /* 0x000fe2000bf25070 */
[----:B------:R-:W-:-:S03]  /*04c0*/  PLOP3.LUT P2, PT, PT, PT, UP0, 0x80, 0x0 ;  /* 0x000000000000781c */ /* 0x000fc60003f4f008 */
[----:B------:R-:W-:Y:S02]  /*04d0*/  UISETP.NE.AND.EX UP1, UPT, URZ, UR5, UPT, UP1 ;  /* 0x000000053f00728c */ /* 0x000fe4000bf25310 */
[----:B------:R-:W-:Y:S02]  /*04e0*/  @UP0 UIMAD.WIDE UR6, UR11, UR14, UR6 ;  /* 0x0000000e0b0602a5 */ /* 0x000fe4000f8e0206 */
[----:B------:R-:W-:Y:S02]  /*04f0*/  ULDC.64 UR4, c[0x0][0x348] ;  /* 0x0000d20000047ab9 */ /* 0x000fe40000000a00 */
[----:B------:R-:W-:Y:S01]  /*0500*/  UIMAD.WIDE UR4, UR11, UR14, UR4 ;  /* 0x0000000e0b0472a5 */ /* 0x000fe2000f8e0204 */
[----:B------:R-:W-:Y:S01]  /*0510*/  PLOP3.LUT P1, PT, PT, PT, UP1, 0x80, 0x0 ;  /* 0x000000000000781c */ /* 0x000fe20003f2f018 */
[----:B------:R-:W-:Y:S02]  /*0520*/  IMAD.U32 R3, RZ, RZ, UR7 ;  /* 0x00000007ff037e24 */ /* 0x000fe4000f8e00ff */
[----:B------:R-:W-:-:S02]  /*0530*/  IMAD.U32 R2, RZ, RZ, UR6 ;  /* 0x00000006ff027e24 */ /* 0x000fc4000f8e00ff */
[----:B------:R-:W-:Y:S01]  /*0540*/  MOV R8, UR4 ;  /* 0x0000000400087c02 */ /* 0x000fe20008000f00 */
[----:B------:R-:W-:Y:S01]  /*0550*/  IMAD.U32 R9, RZ, RZ, UR5 ;  /* 0x00000005ff097e24 */ /* 0x000fe2000f8e00ff */
[----:B------:R-:W-:Y:S01]  /*0560*/  ULDC.64 UR4, c[0x0][0x360] ;  /* 0x0000d80000047ab9 */ /* 0x000fe20000000a00 */
[----:B------:R1:W2:Y:S01]  /*0570*/  @P2 LDG.E R3, [R2.64] ;  /* 0x0000000c02032981 */ /* 0x0002a2000c1e1900 */
[----:B------:R-:W-:-:S04]  /*0580*/  UISETP.NE.U32.AND UP0, UPT, URZ, UR4, UPT ;  /* 0x000000043f00728c */ /* 0x000fc8000bf05070 */
[----:B------:R-:W-:-:S03]  /*0590*/  UISETP.NE.AND.EX UP0, UPT, URZ, UR5, UPT, UP0 ;  /* 0x000000053f00728c */ /* 0x000fc6000bf05300 */
[----:B------:R-:W-:-:S03]  /*05a0*/  ULDC.64 UR4, c[0x0][0x360] ;  /* 0x0000d80000047ab9 */ /* 0x000fc60000000a00 */
[----:B------:R-:W-:-:S05]  /*05b0*/  PLOP3.LUT P0, PT, PT, PT, UP0, 0x80, 0x0 ;  /* 0x000000000000781c */ /* 0x000fca0003f0f008 */
[----:B------:R-:W-:Y:S01]  /*05c0*/  @UP0 UIMAD.WIDE UR4, UR11, UR14, UR4 ;  /* 0x0000000e0b0402a5 */ /* 0x000fe2000f8e0204 */
[----:B------:R-:W-:-:S05]  /*05d0*/  MOV R0, c[0x0][0x168] ;  /* 0x00005a0000007a02 */ /* 0x000fca0000000f00 */
[----:B------:R-:W-:Y:S01]  /*05e0*/  IMAD.U32 R6, RZ, RZ, UR4 ;  /* 0x00000004ff067e24 */ /* 0x000fe2000f8e00ff */
[----:B------:R-:W-:Y:S01]  /*05f0*/  MOV R7, UR5 ;  /* 0x0000000500077c02 */ /* 0x000fe20008000f00 */
[----:B-1----:R-:W3:Y:S04]  /*0600*/  @P1 LDG.E R2, [R8.64] ;  /* 0x0000000c08021981 */ /* 0x002ee8000c1e1900 */
[----:B------:R1:W5:Y:S01]  /*0610*/  @P0 LDG.E R0, [R6.64] ;  /* 0x0000000c06000981 */ /* 0x000362000c1e1900 */
[----:B------:R-:W4:Y:S01]  /*0620*/  S2UR UR9, SR_CTAID.Y ;  /* 0x00000000000979c3 */ /* 0x000f220000002600 */
[----:B------:R-:W-:Y:S02]  /*0630*/  UMOV UR10, URZ ;  /* 0x0000003f000a7c82 */ /* 0x000fe40008000000 */
[----:B------:R-:W-:-:S02]  /*0640*/  UMOV UR15, URZ ;  /* 0x0000003f000f7c82 */ /* 0x000fc40008000000 */
[----:B------:R-:W-:Y:S02]  /*0650*/  ULDC UR5, c[0x0][0x2ac] ;  /* 0x0000ab0000057ab9 */ /* 0x000fe40000000800 */
[----:B------:R-:W-:Y:S02]  /*0660*/  ULDC UR4, c[0x0][0x1d0] ;  /* 0x0000740000047ab9 */ /* 0x000fe40000000800 */
[----:B------:R-:W-:Y:S02]  /*0670*/  UIMAD UR4, UR5, UR4, URZ ;  /* 0x00000004050472a4 */ /* 0x000fe4000f8e023f */
[----:B----4-:R-:W-:Y:S01]  /*0680*/  USHF.R.S32.HI UR8, URZ, 0x1f, UR9 ;  /* 0x0000001f3f087899 */ /* 0x010fe20008011409 */
[----:B--2---:R1:W2:Y:S08]  /*0690*/  @P2 R2UR UR10, R3 ;  /* 0x00000000030a23c2 */ /* 0x0042b000000e0000 */
[----:B---3--:R1:W3:Y:S02]  /*06a0*/  @P1 R2UR UR15, R2 ;  /* 0x00000000020f13c2 */ /* 0x0082e400000e0000 */
[----:B-123--:R-:W-:Y:S05]  /*06b0*/  @P0 BRA `(.L_x_21) ;  /* 0x0000004000000947 */ /* 0x00efea0003800000 */
[----:B------:R-:W-:Y:S05]  /*06c0*/  @!P1 BRA `(.L_x_21) ;  /* 0x0000003000009947 */ /* 0x000fea0003800000 */
[----:B-----5:R1:W2:Y:S04]  /*06d0*/  LDG.E R0, [R8.64] ;  /* 0x0000000c08007981 */ /* 0x0202a8000c1e1900 */
[----:B-1----:R-:W2:Y:S02]  /*06e0*/  LDG.E R8, [R8.64+0x4] ;  /* 0x0000040c08087981 */ /* 0x002ea4000c1e1900 */
[----:B--2---:R-:W-:-:S02]  /*06f0*/  IADD3 R0, -R0, R8, RZ ;  /* 0x0000000800007210 */ /* 0x004fc40007ffe1ff */
.L_x_21:
[----:B------:R-:W-:-:S04]  /*0700*/  ISETP.NE.U32.AND P0, PT, RZ, c[0x0][0x368], PT ;  /* 0x0000da00ff007a0c */ /* 0x000fc80003f05070 */
[----:B------:R-:W-:-:S13]  /*0710*/  ISETP.NE.AND.EX P0, PT, RZ, c[0x0][0x36c], PT, P0 ;  /* 0x0000db00ff007a0c */ /* 0x000fda0003f05300 */
[----:B------:R-:W-:Y:S05]  /*0720*/  @!P0 BRA `(.L_x_22) ;  /* 0x0000007000008947 */ /* 0x000fea0003800000 */
[----:B------:R-:W-:Y:S02]  /*0730*/  ULDC.64 UR4, c[0x0][0x368] ;  /* 0x0000da0000047ab9 */ /* 0x000fe40000000a00 */
[----:B------:R-:W-:-:S06]  /*0740*/  UIMAD.WIDE UR4, UR11, UR14, UR4 ;  /* 0x0000000e0b0472a5 */ /* 0x000fcc000f8e0204 */
[----:B------:R-:W-:Y:S02]  /*0750*/  MOV R2, UR4 ;  /* 0x0000000400027c02 */ /* 0x000fe40008000f00 */
[----:B------:R-:W-:-:S05]  /*0760*/  MOV R3, UR5 ;  /* 0x0000000500037c02 */ /* 0x000fca0008000f00 */
[----:B------:R-:W2:Y:S02]  /*0770*/  LDG.E R2, [R2.64] ;  /* 0x0000000c02027981 */ /* 0x000ea4000c1e1900 */
[----:B--2---:R1:W2:Y:S02]  /*0780*/  R2UR UR4, R2 ;  /* 0x00000000020473c2 */ /* 0x0042a400000e0000 */
[----:B-12---:R-:W-:Y:S05]  /*0790*/  BRA `(.L_x_23) ;  /* 0x000000c000007947 */ /* 0x006fea0003800000 */
.L_x_22:
        /* <DEDUP_REMOVED lines=11> */
[----:B-1----:R-:W-:-:S06]  /*0850*/  UIADD3 UR4, -UR5, UR4, URZ ;  /* 0x0000000405047290 */ /* 0x002fcc000fffe13f */
.L_x_23:
[----:B------:R-:W-:Y:S01]  /*0860*/  UIADD3 UR7, -UR10, UR4, URZ ;  /* 0x000000040a077290 */ /* 0x000fe2000fffe13f */
[----:B------:R-:W-:Y:S01]  /*0870*/  PLOP3.LUT P2, PT, PT, PT, PT, 0x80, 0x0 ;  /* 0x000000000000781c */ /* 0x000fe20003f4f070 */
[----:B------:R-:W-:Y:S01]  /*0880*/  IMAD.MOV.U32 R2, RZ, RZ, RZ ;  /* 0x000000ffff027224 */ /* 0x000fe200078e00ff */
[----:B------:R-:W-:Y:S01]  /*0890*/  MOV R4, RZ ;  /* 0x000000ff00047202 */ /* 0x000fe20000000f00 */
[----:B------:R-:W-:Y:S01]  /*08a0*/  UISETP.GE.AND UP0, UPT, UR7, 0x1, UPT ;  /* 0x000000010700788c */ /* 0x000fe2000bf06270 */
[----:B------:R-:W-:Y:S01]  /*08b0*/  IMAD.MOV.U32 R70, RZ, RZ, RZ ;  /* 0x000000ffff467224 */ /* 0x000fe200078e00ff */
[----:B------:R-:W-:Y:S01]  /*08c0*/  UIADD3 UR4, UR7, 0x7f, URZ ;  /* 0x0000007f07047890 */ /* 0x000fe2000fffe03f */
[----:B------:R-:W-:Y:S01]  /*08d0*/  IMAD.MOV.U32 R68, RZ, RZ, RZ ;  /* 0x000000ffff447224 */ /* 0x000fe200078e00ff */
[----:B------:R-:W-:Y:S01]  /*08e0*/  CS2R R74, SRZ ;  /* 0x00000000004a7805 */ /* 0x000fe2000001ff00 */
[----:B------:R-:W-:Y:S01]  /*08f0*/  CS2R R72, SRZ ;  /* 0x0000000000487805 */ /* 0x000fe2000001ff00 */
[----:B------:R-:W-:Y:S01]  /*0900*/  PLOP3.LUT P0, PT, PT, PT, UP0, 0x80, 0x0 ;  /* 0x000000000000781c */ /* 0x000fe20003f0f008 */
[----:B------:R-:W-:Y:S01]  /*0910*/  USHF.R.S32.HI UR6, URZ, 0x1f, UR4 ;  /* 0x0000001f3f067899 */ /* 0x000fe20008011404 */
[----:B------:R-:W-:Y:S01]  /*0920*/  CS2R R78, SRZ ;  /* 0x00000000004e7805 */ /* 0x000fe2000001ff00 */
[----:B------:R-:W-:Y:S01]  /*0930*/  CS2R R76, SRZ ;  /* 0x00000000004c7805 */ /* 0x000fe2000001ff00 */
[----:B------:R-:W-:Y:S01]  /*0940*/  CS2R R82, SRZ ;  /* 0x0000000000527805 */ /* 0x000fe2000001ff00 */
[----:B------:R-:W-:Y:S01]  /*0950*/  ULEA.HI UR6, UR6, UR4, URZ, 0x7 ;  /* 0x0000000406067291 */ /* 0x000fe2000f8f383f */
[----:B------:R-:W-:Y:S01]  /*0960*/  CS2R R80, SRZ ;  /* 0x0000000000507805 */ /* 0x000fe2000001ff00 */
        /* <DEDUP_REMOVED lines=25> */
[----:B------:R-:W-:Y:S05]  /*0b00*/  @!P0 BRA `(.L_x_24) ;  /* 0x00009a5000008947 */ /* 0x000fea0003800000 */
[----:B------:R-:W-:Y:S02]  /*0b10*/  ULDC.64 UR4, c[0x0][0x340] ;  /* 0x0000d00000047ab9 */ /* 0x000fe40000000a00 */
[----:B------:R-:W-:-:S04]  /*0b20*/  UISETP.NE.U32.AND UP0, UPT, URZ, UR4, UPT ;  /* 0x000000043f00728c */ /* 0x000fc8000bf05070 */
[----:B------:R-:W-:-:S03]  /*0b30*/  UISETP.NE.AND.EX UP0, UPT, URZ, UR5, UPT, UP0 ;  /* 0x000000053f00728c */ /* 0x000fc6000bf05300 */
[----:B------:R-:W-:-:S03]  /*0b40*/  ULDC.64 UR4, c[0x0][0x340] ;  /* 0x0000d00000047ab9 */ /* 0x000fc60000000a00 */
[----:B------:R-:W-:-:S05]  /*0b50*/  PLOP3.LUT P0, PT, PT, PT, UP0, 0x80, 0x0 ;  /* 0x000000000000781c */ /* 0x000fca0003f0f008 */
[----:B------:R-:W-:-:S06]  /*0b60*/  @UP0 UIMAD.WIDE UR4, UR11, UR14, UR4 ;  /* 0x0000000e0b0402a5 */ /* 0x000fcc000f8e0204 */
[----:B------:R-:W-:Y:S02]  /*0b70*/  IMAD.U32 R3, RZ, RZ, UR5 ;  /* 0x00000005ff037e24 */ /* 0x000fe4000f8e00ff */
[----:B------:R-:W-:Y:S01]  /*0b80*/  IMAD.U32 R2, RZ, RZ, UR4 ;  /* 0x00000004ff027e24 */ /* 0x000fe2000f8e00ff */
[----:B------:R-:W-:Y:S01]  /*0b90*/  SHF.R.S32.HI R6, RZ, 0x1f, R5 ;  /* 0x0000001fff067819 */ /* 0x000fe20000011405 */
[----:B------:R-:W-:Y:S01]  /*0ba0*/  USHF.R.S32.HI UR6, URZ, 0x7, UR6 ;  /* 0x000000073f067899 */ /* 0x000fe20008011406 */
[----:B------:R-:W-:Y:S01]  /*0bb0*/  MOV R4, c[0x0][0x2b8] ;  /* 0x0000ae0000047a02 */ /* 0x000fe20000000f00 */
[----:B------:R-:W-:Y:S01]  /*0bc0*/  ULDC.64 UR4, c[0x0][0x2b0] ;  /* 0x0000ac0000047ab9 */ /* 0x000fe20000000a00 */
[----:B------:R1:W2:Y:S01]  /*0bd0*/  @P0 LDG.E R3, [R2.64] ;  /* 0x0000000c02030981 */ /* 0x0002a2000c1e1900 */
[----:B------:R-:W-:Y:S02]  /*0be0*/  MOV R239, RZ ;  /* 0x000000ff00ef7202 */ /* 0x000fe40000000f00 */
[----:B-1----:R-:W-:-:S04]  /*0bf0*/  LEA.HI R2, R6, R5, RZ, 0x3 ;  /* 0x0000000506027211 */ /* 0x002fc800078f18ff */
[----:B------:R-:W-:Y:S02]  /*0c00*/  LOP3.LUT R25, R2, 0xfffffff8, RZ, 0xc0, !PT ;  /* 0xfffffff802197812 */ /* 0x000fe400078ec0ff */
[----:B------:R-:W-:Y:S02]  /*0c10*/  SHF.R.S32.HI R2, RZ, 0x3, R2 ;  /* 0x00000003ff027819 */ /* 0x000fe40000011402 */
[----:B------:R-:W-:-:S05]  /*0c20*/  IADD3 R25, -R25, R5, RZ ;  /* 0x0000000519197210 */ /* 0x000fca0007ffe1ff */
[----:B------:R-:W-:Y:S01]  /*0c30*/  IMAD R242, R25, 0x20, R2 ;  /* 0x0000002019f27824 */ /* 0x000fe200078e0202 */
[----:B------:R-:W-:Y:S06]  /*0c40*/  BAR.SYNC.DEFER_BLOCKING 0x0 ;  /* 0x0000000000007b1d */ /* 0x000fec0000010000 */
[----:B------:R-:W1:Y:S01]  /*0c50*/  S2R R7, SR_CTAID.X ;  /* 0x0000000000077919 */ /* 0x000e620000002500 */
[----:B--2---:R2:W3:Y:S01]  /*0c60*/  @P0 R2UR UR18, R3 ;  /* 0x00000000031203c2 */ /* 0x0044e200000e0000 */
[----:B------:R-:W-:Y:S01]  /*0c70*/  ISETP.NE.AND P0, PT, R4, 0x1, PT ;  /* 0x000000010400780c */ /* 0x000fe20003f05270 */
[----:B---3--:R-:W-:-:S02]  /*0c80*/  @!UP0 UMOV UR18, UR11 ;  /* 0x0000000b00128c82 */ /* 0x008fc40008000000 */
[----:B------:R-:W-:Y:S02]  /*0c90*/  USHF.R.S32.HI UR14, URZ, 0x1f, UR18 ;  /* 0x0000001f3f0e7899 */ /* 0x000fe40008011412 */
[----:B------:R-:W-:Y:S02]  /*0ca0*/  UIMAD.WIDE.U32 UR16, UR18, UR4, URZ ;  /* 0x00000004121072a5 */ /* 0x000fe4000f8e003f */
[----:B------:R-:W-:-:S04]  /*0cb0*/  UIMAD UR14, UR14, UR4, URZ ;  /* 0x000000040e0e72a4 */ /* 0x000fc8000f8e023f */
[----:B------:R-:W-:Y:S01]  /*0cc0*/  UIMAD UR14, UR18, UR5, UR14 ;  /* 0x00000005120e72a4 */ /* 0x000fe2000f8e020e */
[----:B--2---:R-:W-:-:S03]  /*0cd0*/  IMAD.U32 R3, RZ, RZ, UR6 ;  /* 0x00000006ff037e24 */ /* 0x004fc6000f8e00ff */
[----:B------:R-:W-:Y:S02]  /*0ce0*/  UIADD3 UR14, UR17, UR14, URZ ;  /* 0x0000000e110e7290 */ /* 0x000fe4000fffe03f */
[----:B------:R-:W-:Y:S01]  /*0cf0*/  USHF.R.S32.HI UR18, URZ, 0x1f, UR15 ;  /* 0x0000001f3f127899 */ /* 0x000fe2000801140f */
[----:B------:R-:W-:Y:S01]  /*0d00*/  IMAD R3, R3, 0x80, R242 ;  /* 0x0000008003037824 */ /* 0x000fe200078e02f2 */
[----:B------:R-:W-:-:S04]  /*0d10*/  ULDC.64 UR4, c[0x0][0x178] ;  /* 0x00005e0000047ab9 */ /* 0x000fc80000000a00 */
[----:B------:R-:W-:-:S04]  /*0d20*/  IADD3 R3, R3, -0x80, RZ ;  /* 0xffffff8003037810 */ /* 0x000fc80007ffe0ff */
[C---:B------:R-:W-:Y:S02]  /*0d30*/  ISETP.GE.AND P3, PT, R3.reuse, UR7, PT ;  /* 0x0000000703007c0c */ /* 0x040fe4000bf66270 */
[----:B------:R-:W-:Y:S02]  /*0d40*/  IADD3 R240, R3, UR10, RZ ;  /* 0x0000000a03f07c10 */ /* 0x000fe4000fffe0ff */
[----:B------:R-:W-:-:S03]  /*0d50*/  ISETP.GT.OR P3, PT, R242, 0x7f, P3 ;  /* 0x0000007ff200780c */ /* 0x000fc60001f64670 */
[----:B------:R-:W-:-:S04]  /*0d60*/  @P0 IMAD.HI.U32 R3, R240, c[0x0][0x2bc], RZ ;  /* 0x0000af00f0030a27 */ /* 0x000fc800078e00ff */
[----:B------:R-:W-:Y:S01]  /*0d70*/  IMAD.MOV.U32 R8, RZ, RZ, R240 ;  /* 0x000000ffff087224 */ /* 0x000fe200078e00f0 */
[----:B------:R-:W-:-:S05]  /*0d80*/  @P0 SHF.R.U32.HI R8, RZ, c[0x0][0x2c0], R3 ;  /* 0x0000b000ff080a19 */ /* 0x000fca0000011603 */
[----:B------:R-:W-:-:S04]  /*0d90*/  @!P3 IADD3 R4, P2, R8, UR16, RZ ;  /* 0x000000100804bc10 */ /* 0x000fc8000ff5e0ff */
[----:B------:R-:W-:Y:S02]  /*0da0*/  @!P3 LEA R10, P1, R4, c[0x0][0x2a0], 0x2 ;  /* 0x0000a800040aba11 */ /* 0x000fe400078210ff */
[----:B------:R-:W-:-:S04]  /*0db0*/  @!P3 LEA.HI.X.SX32 R3, R8, UR14, 0x1, P2 ;  /* 0x0000000e0803bc11 */ /* 0x000fc800090f0eff */
[----:B------:R-:W-:-:S05]  /*0dc0*/  @!P3 LEA.HI.X R11, R4, c[0x0][0x2a4], R3, 0x2, P1 ;  /* 0x0000a900040bba11 */ /* 0x000fca00008f1403 */
[----:B------:R1:W2:Y:S01]  /*0dd0*/  @!P3 LDG.E R239, [R10.64] ;  /* 0x0000000c0aefb981 */ /* 0x0002a2000c1e1900 */
[----:B------:R-:W-:Y:S01]  /*0de0*/  IMAD.MOV.U32 R3, RZ, RZ, c[0x0][0x2c4] ;  /* 0x0000b100ff037624 */ /* 0x000fe200078e00ff */
[----:B------:R-:W-:Y:S01]  /*0df0*/  UIMAD UR18, UR18, UR4, URZ ;  /* 0x00000004121272a4 */ /* 0x000fe2000f8e023f */
[----:B------:R-:W-:Y:S01]  /*0e00*/  IMAD.SHL.U32 R33, R25, 0x8, RZ ;  /* 0x0000000819217824 */ /* 0x000fe200078e00ff */
[----:B------:R-:W-:Y:S02]  /*0e10*/  UIMAD.WIDE.U32 UR20, UR15, UR4, URZ ;  /* 0x000000040f1472a5 */ /* 0x000fe4000f8e003f */
[----:B------:R-:W-:Y:S01]  /*0e20*/  UIMAD UR18, UR15, UR5, UR18 ;  /* 0x000000050f1272a4 */ /* 0x000fe2000f8e0212 */
[----:B------:R-:W-:Y:S01]  /*0e30*/  ISETP.NE.AND P1, PT, R3, 0x1, PT ;  /* 0x000000010300780c */ /* 0x000fe20003f25270 */
[----:B------:R-:W-:Y:S01]  /*0e40*/  USEL UR19, UR11, URZ, !UP1 ;  /* 0x0000003f0b137287 */ /* 0x000fe2000c800000 */
[C---:B------:R-:W-:Y:S01]  /*0e50*/  IADD3 R24, R33.reuse, 0x40, RZ ;  /* 0x0000004021187810 */ /* 0x040fe20007ffe0ff */
[----:B------:R-:W-:Y:S01]  /*0e60*/  ULDC.64 UR4, c[0x0][0x1b8] ;  /* 0x00006e0000047ab9 */ /* 0x000fe20000000a00 */
[C---:B------:R-:W-:Y:S01]  /*0e70*/  ISETP.GE.AND P3, PT, R33.reuse, c[0x0][0x198], PT ;  /* 0x0000660021007a0c */ /* 0x040fe20003f66270 */
[----:B------:R-:W-:Y:S01]  /*0e80*/  UIADD3 UR21, UR21, UR18, URZ ;  /* 0x0000001215157290 */ /* 0x000fe2000fffe03f */
[----:B------:R-:W-:Y:S01]  /*0e90*/  SHF.R.S32.HI R32, RZ, 0x1f, R24 ;  /* 0x0000001fff207819 */ /* 0x000fe20000011418 */
[----:B------:R-:W-:Y:S01]  /*0ea0*/  UIMAD UR15, UR8, UR4, URZ ;  /* 0x00000004080f72a4 */ /* 0x000fe2000f8e023f */
[----:B------:R-:W-:Y:S01]  /*0eb0*/  ISETP.GE.AND P2, PT, R24, c[0x0][0x198], PT ;  /* 0x0000660018007a0c */ /* 0x000fe20003f46270 */
[----:B------:R-:W-:Y:S01]  /*0ec0*/  USHF.R.S32.HI UR18, URZ, 0x1f, UR11 ;  /* 0x0000001f3f127899 */ /* 0x000fe2000801140b */
[----:B------:R-:W-:Y:S01]  /*0ed0*/  LEA.HI R32, R32, R24, RZ, 0x3 ;  /* 0x0000001820207211 */ /* 0x000fe200078f18ff */
[----:B------:R-:W-:Y:S01]  /*0ee0*/  UIMAD UR15, UR9, UR5, UR15 ;  /* 0x00000005090f72a4 */ /* 0x000fe2000f8e020f */
[----:B------:R-:W-:Y:S01]  /*0ef0*/  IMAD.WIDE R40, R33, 0x2, RZ ;  /* 0x0000000221287825 */ /* 0x000fe200078e02ff */
[----:B------:R-:W-:Y:S01]  /*0f00*/  UIMAD.WIDE.U32 UR20, UR9, UR4, UR20 ;  /* 0x00000004091472a5 */ /* 0x000fe2000f8e0014 */
[----:B------:R-:W-:Y:S01]  /*0f10*/  LOP3.LUT R32, R32, 0xfffffff8, RZ, 0xc0, !PT ;  /* 0xfffffff820207812 */ /* 0x000fe200078ec0ff */
[----:B------:R-:W-:-:S02]  /*0f20*/  USEL UR18, UR18, URZ, !UP1 ;  /* 0x0000003f12127287 */ /* 0x000fc4000c800000 */
[----:B------:R-:W-:Y:S01]  /*0f30*/  ULDC.64 UR4, c[0x0][0x1c0] ;  /* 0x0000700000047ab9 */ /* 0x000fe20000000a00 */
[C---:B-1----:R-:W-:Y:S01]  /*0f40*/  IMAD R10, R7.reuse, 0x80, R242 ;  /* 0x00000080070a7824 */ /* 0x042fe200078e02f2 */
[----:B------:R-:W-:Y:S01]  /*0f50*/  UIMAD UR18, UR18, UR4, URZ ;  /* 0x00000004121272a4 */ /* 0x000fe2000f8e023f */
[----:B------:R-:W-:Y:S01]  /*0f60*/  LEA R7, R7, R2, 0x7 ;  /* 0x0000000207077211 */ /* 0x000fe200078e38ff */
[----:B------:R-:W-:Y:S01]  /*0f70*/  UIADD3 UR21, UR21, UR15, URZ ;  /* 0x0000000f15157290 */ /* 0x000fe2000fffe03f */
[----:B------:R-:W-:Y:S01]  /*0f80*/  @P1 IMAD.HI.U32 R3, R10, c[0x0][0x2c8], RZ ;  /* 0x0000b2000a031a27 */ /* 0x000fe200078e00ff */
[----:B------:R-:W-:Y:S01]  /*0f90*/  UIMAD UR5, UR19, UR5, UR18 ;  /* 0x00000005130572a4 */ /* 0x000fe2000f8e0212 */
[----:B------:R-:W-:Y:S01]  /*0fa0*/  MOV R9, R10 ;  /* 0x0000000a00097202 */ /* 0x000fe20000000f00 */
[----:B------:R-:W-:Y:S02]  /*0fb0*/  UIMAD.WIDE.U32 UR20, UR19, UR4, UR20 ;  /* 0x00000004131472a5 */ /* 0x000fe4000f8e0014 */
[----:B------:R-:W-:Y:S01]  /*0fc0*/  @P1 SHF.R.U32.HI R9, RZ, c[0x0][0x2cc], R3 ;  /* 0x0000b300ff091a19 */ /* 0x000fe20000011603 */
[----:B------:R-:W-:-:S02]  /*0fd0*/  UISETP.GE.AND UP0, UPT, UR7, 0x81, UPT ;  /* 0x000000810700788c */ /* 0x000fc4000bf06270 */
[----:B------:R-:W-:Y:S01]  /*0fe0*/  UIADD3 UR5, UR21, UR5, URZ ;  /* 0x0000000515057290 */ /* 0x000fe2000fffe03f */
[--C-:B------:R-:W-:Y:S01]  /*0ff0*/  SHF.R.S32.HI R4, RZ, 0x1f, R9.reuse ;  /* 0x0000001fff047819 */ /* 0x100fe20000011409 */
[----:B------:R-:W-:Y:S01]  /*1000*/  IMAD.MOV R3, RZ, RZ, -R9 ;  /* 0x000000ffff037224 */ /* 0x000fe200078e0a09 */
[----:B------:R-:W-:Y:S01]  /*1010*/  MOV R13, UR21 ;  /* 0x00000015000d7c02 */ /* 0x000fe20008000f00 */
[----:B------:R-:W-:Y:S02]  /*1020*/  IMAD.U32 R12, RZ, RZ, UR20 ;  /* 0x00000014ff0c7e24 */ /* 0x000fe4000f8e00ff */
[----:B------:R-:W-:Y:S01]  /*1030*/  IMAD.U32 R13, RZ, RZ, UR5 ;  /* 0x00000005ff0d7e24 */ /* 0x000fe2000f8e00ff */
[----:B------:R-:W-:Y:S01]  /*1040*/  ULDC.64 UR4, c[0x0][0x1e8] ;  /* 0x00007a0000047ab9 */ /* 0x000fe20000000a00 */
[----:B------:R-:W-:Y:S01]  /*1050*/  IMAD R4, R4, c[0x0][0x1b0], RZ ;  /* 0x00006c0004047a24 */ /* 0x000fe200078e02ff */
[----:B------:R-:W-:Y:S01]  /*1060*/  UIMAD UR15, UR8, UR4, URZ ;  /* 0x00000004080f72a4 */ /* 0x000fe2000f8e023f */
[----:B------:R-:W-:Y:S01]  /*1070*/  IMAD R3, R3, c[0x0][0x2c4], R10 ;  /* 0x0000b10003037a24 */ /* 0x000fe200078e020a */
[----:B------:R-:W-:Y:S01]  /*1080*/  LEA.HI R10, R6, R5, RZ, 0x6 ;  /* 0x00000005060a7211 */ /* 0x000fe200078f30ff */
[C---:B------:R-:W-:Y:S01]  /*1090*/  IMAD R4, R9.reuse, c[0x0][0x1b4], R4 ;  /* 0x00006d0009047a24 */ /* 0x040fe200078e0204 */
[----:B------:R-:W-:Y:S01]  /*10a0*/  UIMAD.WIDE.U32 UR20, UR9, UR4, URZ ;  /* 0x00000004091472a5 */ /* 0x000fe2000f8e003f */
[----:B------:R-:W-:Y:S01]  /*10b0*/  IMAD.WIDE.U32 R12, R9, c[0x0][0x1b0], R12 ;  /* 0x00006c00090c7a25 */ /* 0x000fe200078e000c */
[----:B------:R-:W-:Y:S01]  /*10c0*/  SHF.R.S32.HI R9, RZ, 0x1f, R3 ;  /* 0x0000001fff097819 */ /* 0x000fe20000011403 */
[----:B------:R-:W-:-:S02]  /*10d0*/  UIMAD UR5, UR9, UR5, UR15 ;  /* 0x00000005090572a4 */ /* 0x000fc4000f8e020f */
[----:B------:R-:W-:Y:S01]  /*10e0*/  IMAD.IADD R13, R13, 0x1, R4 ;  /* 0x000000010d0d7824 */ /* 0x000fe200078e0204 */
[----:B------:R-:W-:Y:S01]  /*10f0*/  ULEA UR15, UR6, 0xffffff80, 0x7 ;  /* 0xffffff80060f7891 */ /* 0x000fe2000f8e383f */
[----:B------:R-:W-:Y:S01]  /*1100*/  IMAD R4, R9, c[0x0][0x1a8], RZ ;  /* 0x00006a0009047a24 */ /* 0x000fe200078e02ff */
[----:B------:R-:W-:Y:S01]  /*1110*/  SHF.L.U32 R9, R2, 0x6, RZ ;  /* 0x0000000602097819 */ /* 0x000fe200000006ff */
[----:B------:R-:W-:Y:S01]  /*1120*/  IMAD.WIDE.U32 R12, R3, c[0x0][0x1a8], R12 ;  /* 0x00006a00030c7a25 */ /* 0x000fe200078e000c */
[----:B------:R-:W-:Y:S02]  /*1130*/  UIADD3 UR18, UR21, UR5, URZ ;  /* 0x0000000515127290 */ /* 0x000fe4000fffe03f */
[----:B------:R-:W-:Y:S01]  /*1140*/  LOP3.LUT R9, R9, 0x1c0, RZ, 0xc0, !PT ;  /* 0x000001c009097812 */ /* 0x000fe200078ec0ff */
[----:B------:R-:W-:Y:S01]  /*1150*/  IMAD R4, R3, c[0x0][0x1ac], R4 ;  /* 0x00006b0003047a24 */ /* 0x000fe200078e0204 */
[----:B------:R-:W-:Y:S01]  /*1160*/  LEA R18, P1, R12, c[0x0][0x160], 0x1 ;  /* 0x000058000c127a11 */ /* 0x000fe200078208ff */
[----:B------:R-:W-:Y:S01]  /*1170*/  IMAD.SHL.U32 R10, R10, 0x8, RZ ;  /* 0x000000080a0a7824 */ /* 0x000fe200078e00ff */
[----:B------:R-:W-:Y:S01]  /*1180*/  SHF.R.U32.HI R3, RZ, 0x3, R9 ;  /* 0x00000003ff037819 */ /* 0x000fe20000011609 */
[----:B------:R-:W-:Y:S01]  /*1190*/  IMAD.IADD R4, R13, 0x1, R4 ;  /* 0x000000010d047824 */ /* 0x000fe200078e0204 */
[----:B------:R-:W-:Y:S01]  /*11a0*/  LOP3.LUT R241, R9, 0x38, R33, 0xf8, !PT ;  /* 0x0000003809f17812 */ /* 0x000fe200078ef821 */
[----:B------:R-:W-:Y:S01]  /*11b0*/  UIADD3 UR15, UR7, -UR15, URZ ;  /* 0x8000000f070f7290 */ /* 0x000fe2000fffe03f */
[----:B------:R-:W-:Y:S01]  /*11c0*/  IADD3 R9, R7, 0x20, RZ ;  /* 0x0000002007097810 */ /* 0x000fe20007ffe0ff */
[----:B------:R-:W-:Y:S01]  /*11d0*/  ULDC.64 UR4, c[0x0][0x210] ;  /* 0x0000840000047ab9 */ /* 0x000fe20000000a00 */
[----:B------:R-:W-:Y:S01]  /*11e0*/  LEA.HI.X R4, R12, c[0x0][0x164], R4, 0x1, P1 ;  /* 0x000059000c047a11 */ /* 0x000fe200008f0c04 */
[----:B------:R-:W-:Y:S01]  /*11f0*/  UIMAD UR8, UR8, UR4, URZ ;  /* 0x00000004080872a4 */ /* 0x000fe2000f8e023f */
[----:B------:R-:W-:Y:S01]  /*1200*/  SHFL.IDX PT, R12, R18, RZ, 0x181f ;  /* 0x00181fff120c7589 */ /* 0x000fe200000e0000 */
[----:B------:R-:W-:Y:S01]  /*1210*/  LOP3.LUT R241, R241, R3, RZ, 0x3c, !PT ;  /* 0x00000003f1f17212 */ /* 0x000fe200078e3cff */
[----:B-----5:R-:W-:Y:S01]  /*1220*/  IMAD R3, R0, c[0x0][0x2c4], RZ ;  /* 0x0000b10000037a24 */ /* 0x020fe200078e02ff */
[----:B------:R-:W-:Y:S01]  /*1230*/  UIMAD.WIDE.U32 UR22, UR9, UR4, URZ ;  /* 0x00000004091672a5 */ /* 0x000fe2000f8e003f */
[----:B------:R-:W1:Y:S01]  /*1240*/  SHFL.IDX PT, R13, R4, RZ, 0x181f ;  /* 0x00181fff040d7589 */ /* 0x000e6200000e0000 */
[----:B------:R-:W-:Y:S01]  /*1250*/  LOP3.LUT R241, R241, 0xfffffe00, R10, 0xf8, !PT ;  /* 0xfffffe00f1f17812 */ /* 0x000fe200078ef80a */
[----:B------:R-:W-:Y:S01]  /*1260*/  IMAD.MOV R0, RZ, RZ, -R8 ;  /* 0x000000ffff007224 */ /* 0x000fe200078e0a08 */
[-C--:B------:R-:W-:Y:S01]  /*1270*/  ISETP.GE.AND P1, PT, R7, R3.reuse, PT ;  /* 0x000000030700720c */ /* 0x080fe20003f26270 */
[----:B------:R-:W-:Y:S01]  /*1280*/  SHFL.IDX PT, R10, R18, 0x1, 0x181f ;  /* 0x00381f00120a7f89 */ /* 0x000fe200000e0000 */
[----:B------:R-:W-:Y:S01]  /*1290*/  ISETP.GE.AND P4, PT, R9, R3, PT ;  /* 0x000000030900720c */ /* 0x000fe20003f86270 */
[----:B------:R-:W-:Y:S01]  /*12a0*/  IMAD R240, R0, c[0x0][0x2b8], R240 ;  /* 0x0000ae0000f07a24 */ /* 0x000fe200078e02f0 */
[----:B------:R-:W-:Y:S01]  /*12b0*/  SHF.L.U32 R241, R241, 0x1, RZ ;  /* 0x00000001f1f17819 */ /* 0x000fe200000006ff */
[----:B------:R-:W3:Y:S01]  /*12c0*/  SHFL.IDX PT, R11, R4, 0x1, 0x181f ;  /* 0x00381f00040b7f89 */ /* 0x000ee200000e0000 */
[----:B------:R-:W-:Y:S01]  /*12d0*/  IADD3 R8, R7, 0x40, RZ ;  /* 0x0000004007087810 */ /* 0x000fe20007ffe0ff */
[----:B------:R-:W-:Y:S01]  /*12e0*/  IMAD.WIDE.U32 R14, R240, c[0x0][0x1e0], RZ ;  /* 0x00007800f00e7a25 */ /* 0x000fe200078e00ff */
[----:B------:R-:W-:Y:S01]  /*12f0*/  SHF.R.S32.HI R27, RZ, 0x1f, R240 ;  /* 0x0000001fff1b7819 */ /* 0x000fe200000114f0 */
[----:B------:R-:W-:Y:S01]  /*1300*/  SHFL.IDX PT, R19, R4, 0x3, 0x181f ;  /* 0x00781f0004137f89 */ /* 0x000fe200000e0000 */
[----:B------:R-:W-:Y:S01]  /*1310*/  LEA.HI R0, R6, R5, RZ, 0x4 ;  /* 0x0000000506007211 */ /* 0x000fe200078f20ff */
[----:B------:R-:W-:Y:S01]  /*1320*/  IMAD.WIDE.U32 R28, R240, c[0x0][0x208], RZ ;  /* 0x00008200f01c7a25 */ /* 0x000fe200078e00ff */
[----:B------:R-:W-:Y:S01]  /*1330*/  ISETP.GE.AND P5, PT, R8, R3, PT ;  /* 0x000000030800720c */ /* 0x000fe20003fa6270 */
[----:B------:R-:W-:Y:S01]  /*1340*/  UIMAD UR5, UR9, UR5, UR8 ;  /* 0x00000005090572a4 */ /* 0x000fe2000f8e0208 */
[----:B------:R-:W-:Y:S01]  /*1350*/  SHF.R.S32.HI R8, RZ, 0x4, R0 ;  /* 0x00000004ff087819 */ /* 0x000fe20000011400 */
[----:B------:R-:W-:Y:S01]  /*1360*/  IMAD R9, R27, c[0x0][0x1e0], RZ ;  /* 0x000078001b097a24 */ /* 0x000fe200078e02ff */
[----:B------:R-:W-:Y:S01]  /*1370*/  IADD3 R7, R7, 0x60, RZ ;  /* 0x0000006007077810 */ /* 0x000fe20007ffe0ff */
[----:B------:R-:W-:Y:S01]  /*1380*/  IMAD R30, R27, c[0x0][0x208], RZ ;  /* 0x000082001b1e7a24 */ /* 0x000fe200078e02ff */
[----:B------:R-:W-:Y:S01]  /*1390*/  LEA.HI R238, R0, R8, RZ, 0x1 ;  /* 0x0000000800ee7211 */ /* 0x000fe200078f08ff */
[----:B------:R-:W-:Y:S01]  /*13a0*/  IMAD R9, R240, c[0x0][0x1e4], R9 ;  /* 0x00007900f0097a24 */ /* 0x000fe200078e0209 */
[----:B------:R-:W-:Y:S01]  /*13b0*/  LEA.HI R6, R6, R5, RZ, 0x5 ;  /* 0x0000000506067211 */ /* 0x000fe200078f28ff */
[--C-:B-1----:R-:W-:Y:S01]  /*13c0*/  @!P1 IMAD.WIDE R16, R33, 0x2, R12.reuse ;  /* 0x0000000221109825 */ /* 0x102fe200078e020c */
[----:B------:R-:W-:Y:S01]  /*13d0*/  LOP3.LUT R238, R238, 0xfffffffe, RZ, 0xc0, !PT ;  /* 0xfffffffeeeee7812 */ /* 0x000fe200078ec0ff */
[----:B------:R-:W-:Y:S01]  /*13e0*/  UIADD3 UR5, UR23, UR5, URZ ;  /* 0x0000000517057290 */ /* 0x000fe2000fffe03f */
[----:B------:R-:W-:Y:S01]  /*13f0*/  IADD3 R243, R241, 0x100, RZ ;  /* 0x00000100f1f37810 */ /* 0x000fe20007ffe0ff */
[----:B------:R-:W-:Y:S01]  /*1400*/  @!P1 IMAD.WIDE R12, R32, 0x2, R12 ;  /* 0x00000002200c9825 */ /* 0x000fe200078e020c */
[----:B------:R3:W-:Y:S03]  /*1410*/  @!P1 LDGSTS.E.BYPASS.LTC128B.128 [R241+0x100], [R16.64], !P3 ;  /* 0x0010000010f19fae */ /* 0x0007e6000d901d4c */
[----:B------:R-:W-:Y:S01]  /*1420*/  IMAD.IADD R15, R15, 0x1, R9 ;  /* 0x000000010f0f7824 */ /* 0x000fe200078e0209 */
[----:B------:R1:W-:Y:S01]  /*1430*/  @!P1 LDGSTS.E.BYPASS.LTC128B.128 [R241+0x4100], [R12.64], !P2 ;  /* 0x041000000cf19fae */ /* 0x0003e2000d101d4c */
[----:B------:R-:W-:Y:S01]  /*1440*/  LOP3.LUT R9, R0, 0xfffffff0, RZ, 0xc0, !PT ;  /* 0xfffffff000097812 */ /* 0x000fe200078ec0ff */
[----:B------:R-:W-:Y:S01]  /*1450*/  IMAD.IADD R238, R8, 0x1, -R238 ;  /* 0x0000000108ee7824 */ /* 0x000fe200078e0aee */
[----:B------:R-:W-:Y:S01]  /*1460*/  ISETP.GE.AND P1, PT, R7, R3, PT ;  /* 0x000000030700720c */ /* 0x000fe20003f26270 */
[----:B------:R-:W-:Y:S01]  /*1470*/  IMAD R30, R240, c[0x0][0x20c], R30 ;  /* 0x00008300f01e7a24 */ /* 0x000fe200078e021e */
[----:B------:R-:W-:-:S03]  /*1480*/  IADD3 R9, -R9, R5, RZ ;  /* 0x0000000509097210 */ /* 0x000fc60007ffe1ff */
[----:B------:R-:W-:Y:S01]  /*1490*/  IMAD.IADD R31, R29, 0x1, R30 ;  /* 0x000000011d1f7824 */ /* 0x000fe200078e021e */
[----:B------:R-:W-:Y:S02]  /*14a0*/  SHF.R.S32.HI R3, RZ, 0x1f, R9 ;  /* 0x0000001fff037819 */ /* 0x000fe40000011409 */
[----:B------:R-:W-:Y:S02]  /*14b0*/  MOV R30, R28 ;  /* 0x0000001c001e7202 */ /* 0x000fe40000000f00 */
[----:B------:R-:W-:Y:S01]  /*14c0*/  LEA.HI R3, R3, R9, RZ, 0x3 ;  /* 0x0000000903037211 */ /* 0x000fe200078f18ff */
[C-C-:B---3--:R-:W-:Y:S01]  /*14d0*/  @!P4 IMAD.WIDE R16, R33.reuse, 0x2, R10.reuse ;  /* 0x000000022110c825 */ /* 0x148fe200078e020a */
[----:B-1----:R-:W-:Y:S03]  /*14e0*/  SHFL.IDX PT, R12, R18, 0x2, 0x181f ;  /* 0x00581f00120c7f89 */ /* 0x002fe600000e0000 */
[----:B------:R-:W-:Y:S01]  /*14f0*/  @!P4 IMAD.WIDE R10, R32, 0x2, R10 ;  /* 0x00000002200ac825 */ /* 0x000fe200078e020a */
[----:B------:R-:W1:Y:S04]  /*1500*/  SHFL.IDX PT, R13, R4, 0x2, 0x181f ;  /* 0x00581f00040d7f89 */ /* 0x000e6800000e0000 */
[----:B------:R3:W-:Y:S04]  /*1510*/  @!P4 LDGSTS.E.BYPASS.LTC128B.128 [R241+0x1100], [R16.64], !P3 ;  /* 0x0110000010f1cfae */ /* 0x0007e8000d901d4c */
[----:B------:R1:W-:Y:S04]  /*1520*/  @!P4 LDGSTS.E.BYPASS.LTC128B.128 [R241+0x5100], [R10.64], !P2 ;  /* 0x051000000af1cfae */ /* 0x0003e8000d101d4c */
[----:B------:R-:W4:Y:S01]  /*1530*/  SHFL.IDX PT, R18, R18, 0x3, 0x181f ;  /* 0x00781f0012127f89 */ /* 0x000f2200000e0000 */
[----:B-1----:R-:W-:-:S04]  /*1540*/  @!P5 IMAD.WIDE R10, R33, 0x2, R12 ;  /* 0x00000002210ad825 */ /* 0x002fc800078e020c */
[C---:B------:R-:W-:Y:S01]  /*1550*/  @!P5 IMAD.WIDE R12, R32.reuse, 0x2, R12 ;  /* 0x00000002200cd825 */ /* 0x040fe200078e020c */
[----:B------:R1:W-:Y:S03]  /*1560*/  @!P5 LDGSTS.E.BYPASS.LTC128B.128 [R241+0x2100], [R10.64], !P3 ;  /* 0x021000000af1dfae */ /* 0x0003e6000d901d4c */
[--C-:B----4-:R-:W-:Y:S01]  /*1570*/  @!P1 IMAD.WIDE R20, R33, 0x2, R18.reuse ;  /* 0x0000000221149825 */ /* 0x110fe200078e0212 */
[----:B------:R4:W-:Y:S03]  /*1580*/  @!P5 LDGSTS.E.BYPASS.LTC128B.128 [R241+0x6100], [R12.64], !P2 ;  /* 0x061000000cf1dfae */ /* 0x0009e6000d101d4c */
[----:B------:R-:W-:Y:S01]  /*1590*/  @!P1 IMAD.WIDE R18, R32, 0x2, R18 ;  /* 0x0000000220129825 */ /* 0x000fe200078e0212 */
[----:B------:R1:W-:Y:S01]  /*15a0*/  @!P1 LDGSTS.E.BYPASS.LTC128B.128 [R241+0x3100], [R20.64], !P3 ;  /* 0x0310000014f19fae */ /* 0x0003e2000d901d4c */
[----:B------:R-:W-:-:S03]  /*15b0*/  ISETP.GE.AND P3, PT, R24, c[0x0][0x1d4], PT ;  /* 0x0000750018007a0c */ /* 0x000fc60003f66270 */
[----:B------:R1:W-:Y:S04]  /*15c0*/  @!P1 LDGSTS.E.BYPASS.LTC128B.128 [R241+0x7100], [R18.64], !P2 ;  /* 0x0710000012f19fae */ /* 0x0003e8000d101d4c */
[----:B------:R-:W0:Y:S01]  /*15d0*/  LDGDEPBAR ;  /* 0x00000000000079af */ /* 0x000e220000000000 */
[----:B--2---:R-:W-:Y:S01]  /*15e0*/  SHF.R.S32.HI R26, RZ, 0x1f, R239 ;  /* 0x0000001fff1a7819 */ /* 0x004fe200000114ef */
[----:B------:R-:W-:-:S04]  /*15f0*/  IMAD.WIDE.U32 R14, R239, c[0x0][0x1f0], R14 ;  /* 0x00007c00ef0e7a25 */ /* 0x000fc800078e000e */
[----:B------:R-:W-:Y:S01]  /*1600*/  IMAD R0, R26, c[0x0][0x1f0], RZ ;  /* 0x00007c001a007a24 */ /* 0x000fe200078e02ff */
[----:B------:R-:W-:Y:S01]  /*1610*/  IADD3 R7, P4, R14, UR20, RZ ;  /* 0x000000140e077c10 */ /* 0x000fe2000ff9e0ff */
[----:B------:R-:W-:Y:S02]  /*1620*/  IMAD R28, R26, c[0x0][0x218], RZ ;  /* 0x000086001a1c7a24 */ /* 0x000fe400078e02ff */
[----:B------:R-:W-:Y:S01]  /*1630*/  IMAD R4, R239, c[0x0][0x1f4], R0 ;  /* 0x00007d00ef047a24 */ /* 0x000fe200078e0200 */
[----:B------:R-:W-:Y:S01]  /*1640*/  LOP3.LUT R0, R3, 0xfffffff8, RZ, 0xc0, !PT ;  /* 0xfffffff803007812 */ /* 0x000fe200078ec0ff */
[----:B------:R-:W-:-:S03]  /*1650*/  IMAD.WIDE.U32 R26, R239, c[0x0][0x218], R30 ;  /* 0x00008600ef1a7a25 */ /* 0x000fc600078e001e */
[----:B------:R-:W-:Y:S01]  /*1660*/  IADD3.X R4, R15, UR18, R4, P4, !PT ;  /* 0x000000120f047c10 */ /* 0x000fe2000a7fe404 */
[----:B------:R-:W-:Y:S01]  /*1670*/  IMAD.IADD R0, R9, 0x1, -R0 ;  /* 0x0000000109007824 */ /* 0x000fe200078e0a00 */
[----:B------:R-:W-:Y:S01]  /*1680*/  LEA R8, P4, R7, c[0x0][0x1c8], 0x1 ;  /* 0x0000720007087a11 */ /* 0x000fe200078808ff */
[----:B------:R-:W-:Y:S01]  /*1690*/  IMAD R28, R239, c[0x0][0x21c], R28 ;  /* 0x00008700ef1c7a24 */ /* 0x000fe200078e021c */
[----:B------:R-:W-:Y:S01]  /*16a0*/  SHF.L.U32 R9, R238, 0x3, RZ ;  /* 0x00000003ee097819 */ /* 0x000fe200000006ff */
[----:B-1----:R-:W-:Y:S01]  /*16b0*/  IMAD.SHL.U32 R10, R0, 0x40, RZ ;  /* 0x00000040000a7824 */ /* 0x002fe200078e00ff */
[----:B------:R-:W-:Y:S01]  /*16c0*/  LEA.HI.X R4, R7, c[0x0][0x1cc], R4, 0x1, P4 ;  /* 0x0000730007047a11 */ /* 0x000fe200020f0c04 */
[----:B---3--:R-:W-:Y:S01]  /*16d0*/  SHFL.IDX PT, R16, R8, RZ, 0x181f ;  /* 0x00181fff08107589 */ /* 0x008fe200000e0000 */
[----:B------:R-:W-:Y:S02]  /*16e0*/  IADD3 R7, -R2, UR15, RZ ;  /* 0x0000000f02077c10 */ /* 0x000fe4000fffe1ff */
[----:B------:R-:W-:Y:S01]  /*16f0*/  LOP3.LUT R10, R10, 0x1c0, RZ, 0xc0, !PT ;  /* 0x000001c00a0a7812 */ /* 0x000fe200078ec0ff */
[----:B------:R-:W1:Y:S01]  /*1700*/  SHFL.IDX PT, R17, R4, RZ, 0x181f ;  /* 0x00181fff04117589 */ /* 0x000e6200000e0000 */
[----:B------:R-:W-:-:S02]  /*1710*/  ISETP.GE.AND P6, PT, R7, 0x1, PT ;  /* 0x000000010700780c */ /* 0x000fc40003fc6270 */
[----:B------:R-:W-:Y:S01]  /*1720*/  ISETP.GE.AND P5, PT, R7, 0x21, PT ;  /* 0x000000210700780c */ /* 0x000fe20003fa6270 */
[----:B------:R-:W-:Y:S01]  /*1730*/  SHFL.IDX PT, R14, R8, 0x1, 0x181f ;  /* 0x00381f00080e7f89 */ /* 0x000fe200000e0000 */
[----:B------:R-:W-:Y:S02]  /*1740*/  ISETP.GE.AND P4, PT, R33, c[0x0][0x1d4], PT ;  /* 0x0000750021007a0c */ /* 0x000fe40003f86270 */
[----:B------:R-:W-:Y:S01]  /*1750*/  LOP3.LUT R9, R10, 0x8, R9, 0xf8, !PT ;  /* 0x000000080a097812 */ /* 0x000fe200078ef809 */
[----:B------:R-:W2:Y:S01]  /*1760*/  SHFL.IDX PT, R15, R4, 0x1, 0x181f ;  /* 0x00381f00040f7f89 */ /* 0x000ea200000e0000 */
[----:B------:R-:W-:Y:S02]  /*1770*/  SHF.R.U32.HI R10, RZ, 0x3, R10 ;  /* 0x00000003ff0a7819 */ /* 0x000fe4000001160a */
[C---:B------:R-:W-:Y:S01]  /*1780*/  ISETP.GE.AND P2, PT, R7.reuse, 0x41, PT ;  /* 0x000000410700780c */ /* 0x040fe20003f46270 */
[----:B----4-:R-:W-:Y:S01]  /*1790*/  SHFL.IDX PT, R12, R8, 0x2, 0x181f ;  /* 0x00581f00080c7f89 */ /* 0x010fe200000e0000 */
[----:B------:R-:W-:-:S02]  /*17a0*/  ISETP.GT.AND P1, PT, R7, 0x60, PT ;  /* 0x000000600700780c */ /* 0x000fc40003f24270 */
[----:B------:R-:W-:Y:S01]  /*17b0*/  SHF.L.U32 R2, R2, 0x3, RZ ;  /* 0x0000000302027819 */ /* 0x000fe200000006ff */
[----:B------:R-:W-:Y:S04]  /*17c0*/  SHFL.IDX PT, R13, R4, 0x2, 0x181f ;  /* 0x00581f00040d7f89 */ /* 0x000fe800000e0000 */
[----:B------:R-:W-:Y:S04]  /*17d0*/  SHFL.IDX PT, R22, R8, 0x3, 0x181f ;  /* 0x00781f0008167f89 */ /* 0x000fe800000e0000 */
[----:B------:R3:W4:Y:S02]  /*17e0*/  SHFL.IDX PT, R23, R4, 0x3, 0x181f ;  /* 0x00781f0004177f89 */ /* 0x00072400000e0000 */
[----:B---3--:R-:W-:Y:S01]  /*17f0*/  LOP3.LUT R4, R9, R10, RZ, 0x3c, !PT ;  /* 0x0000000a09047212 */ /* 0x008fe200078e3cff */
[----:B-1----:R-:W-:-:S04]  /*1800*/  @P6 IMAD.WIDE R8, R33, 0x2, R16 ;  /* 0x0000000221086825 */ /* 0x002fc800078e0210 */
[C---:B------:R-:W-:Y:S01]  /*1810*/  @P6 IMAD.WIDE R16, R32.reuse, 0x2, R16 ;  /* 0x0000000220106825 */ /* 0x040fe200078e0210 */
[----:B------:R4:W-:Y:S03]  /*1820*/  @P6 LDGSTS.E.BYPASS.LTC128B.128 [R241+0x8100], [R8.64], !P4 ;  /* 0x0810000008f16fae */ /* 0x0009e6000e101d4c */
[C-C-:B--2---:R-:W-:Y:S01]  /*1830*/  @P5 IMAD.WIDE R10, R33.reuse, 0x2, R14.reuse ;  /* 0x00000002210a5825 */ /* 0x144fe200078e020e */
[----:B------:R1:W-:Y:S03]  /*1840*/  @P6 LDGSTS.E.BYPASS.LTC128B.128 [R241+0xc100], [R16.64], !P3 ;  /* 0x0c10000010f16fae */ /* 0x0003e6000d901d4c */
[----:B------:R-:W-:Y:S01]  /*1850*/  @P5 IMAD.WIDE R14, R32, 0x2, R14 ;  /* 0x00000002200e5825 */ /* 0x000fe200078e020e */
[----:B------:R2:W-:Y:S04]  /*1860*/  @P5 LDGSTS.E.BYPASS.LTC128B.128 [R241+0x9100], [R10.64], !P4 ;  /* 0x091000000af15fae */ /* 0x0005e8000e101d4c */
[----:B------:R3:W-:Y:S01]  /*1870*/  @P5 LDGSTS.E.BYPASS.LTC128B.128 [R241+0xd100], [R14.64], !P3 ;  /* 0x0d1000000ef15fae */ /* 0x0007e2000d901d4c */
[----:B----4-:R-:W-:-:S04]  /*1880*/  @P1 IMAD.WIDE R8, R33, 0x2, R22 ;  /* 0x0000000221081825 */ /* 0x010fc800078e0216 */
[----:B------:R-:W-:-:S04]  /*1890*/  @P1 IMAD.WIDE R22, R32, 0x2, R22 ;  /* 0x0000000220161825 */ /* 0x000fc800078e0216 */
[----:B--2---:R-:W-:-:S04]  /*18a0*/  @P2 IMAD.WIDE R10, R33, 0x2, R12 ;  /* 0x00000002210a2825 */ /* 0x004fc800078e020c */
[----:B------:R-:W-:Y:S01]  /*18b0*/  @P2 IMAD.WIDE R12, R32, 0x2, R12 ;  /* 0x00000002200c2825 */ /* 0x000fe200078e020c */
[----:B------:R2:W-:Y:S04]  /*18c0*/  @P2 LDGSTS.E.BYPASS.LTC128B.128 [R241+0xa100], [R10.64], !P4 ;  /* 0x0a1000000af12fae */ /* 0x0005e8000e101d4c */
[----:B------:R3:W-:Y:S04]  /*18d0*/  @P2 LDGSTS.E.BYPASS.LTC128B.128 [R241+0xe100], [R12.64], !P3 ;  /* 0x0e1000000cf12fae */ /* 0x0007e8000d901d4c */
[----:B------:R4:W-:Y:S04]  /*18e0*/  @P1 LDGSTS.E.BYPASS.LTC128B.128 [R241+0xb100], [R8.64], !P4 ;  /* 0x0b10000008f11fae */ /* 0x0009e8000e101d4c */
[----:B------:R1:W-:Y:S01]  /*18f0*/  @P1 LDGSTS.E.BYPASS.LTC128B.128 [R241+0xf100], [R22.64], !P3 ;  /* 0x0f10000016f11fae */ /* 0x0003e2000d901d4c */
[----:B------:R-:W-:-:S02]  /*1900*/  R2P PR, R0, 0x6 ;  /* 0x0000000600007804 */ /* 0x000fc40000000000 */
[----:B------:R-:W-:Y:S01]  /*1910*/  LOP3.LUT P6, RZ, R25, 0x4, RZ, 0xc0, !PT ;  /* 0x0000000419ff7812 */ /* 0x000fe200078cc0ff */
[----:B------:R-:W0:Y:S01]  /*1920*/  LDGDEPBAR ;  /* 0x00000000000079af */ /* 0x000e220000000000 */
[----:B--2---:R-:W-:-:S05]  /*1930*/  IMAD.SHL.U32 R10, R3, 0x40, RZ ;  /* 0x00000040030a7824 */ /* 0x004fca00078e00ff */
[----:B------:R-:W-:Y:S01]  /*1940*/  LOP3.LUT R4, R4, 0xfffffe00, R10, 0xf8, !PT ;  /* 0xfffffe0004047812 */ /* 0x000fe200078ef80a */
[----:B----4-:R-:W-:Y:S02]  /*1950*/  IMAD.SHL.U32 R9, R25, 0x40, RZ ;  /* 0x0000004019097824 */ /* 0x010fe400078e00ff */
[----:B------:R-:W-:-:S03]  /*1960*/  IMAD.SHL.U32 R8, R6, 0x20, RZ ;  /* 0x0000002006087824 */ /* 0x000fc600078e00ff */
[----:B------:R-:W-:Y:S01]  /*1970*/  LOP3.LUT R3, R9, 0x1c0, RZ, 0xc0, !PT ;  /* 0x000001c009037812 */ /* 0x000fe200078ec0ff */
[----:B------:R-:W-:-:S04]  /*1980*/  DEPBAR.LE SB0, 0x1 ;  /* 0x000080400000791a */ /* 0x000fc80000000000 */
[----:B------:R-:W-:Y:S02]  /*1990*/  LOP3.LUT R8, R8, 0x7ffffc00, RZ, 0xc0, !PT ;  /* 0x7ffffc0008087812 */ /* 0x000fe400078ec0ff */
[----:B------:R-:W-:Y:S01]  /*19a0*/  LOP3.LUT R9, R3, 0x8, R2, 0xf8, !PT ;  /* 0x0000000803097812 */ /* 0x000fe200078ef802 */
[----:B------:R-:W-:Y:S01]  /*19b0*/  IMAD.MOV.U32 R2, RZ, RZ, 0x10 ;  /* 0x00000010ff027424 */ /* 0x000fe200078e00ff */
[----:B------:R-:W-:Y:S02]  /*19c0*/  SHF.R.U32.HI R3, RZ, 0x3, R3 ;  /* 0x00000003ff037819 */ /* 0x000fe40000011603 */
[----:B------:R-:W-:Y:S02]  /*19d0*/  IADD3 R188, R4, R8, RZ ;  /* 0x0000000804bc7210 */ /* 0x000fe40007ffe0ff */
[----:B------:R-:W-:Y:S01]  /*19e0*/  LOP3.LUT R0, R9, R3, RZ, 0x3c, !PT ;  /* 0x0000000309007212 */ /* 0x000fe200078e3cff */
[----:B------:R-:W-:Y:S01]  /*19f0*/  IMAD.MOV.U32 R3, RZ, RZ, 0x20 ;  /* 0x00000020ff037424 */ /* 0x000fe200078e00ff */
[----:B------:R-:W-:-:S02]  /*1a00*/  SEL R2, R2, 0xfffffff0, !P1 ;  /* 0xfffffff002027807 */ /* 0x000fc40004800000 */
[----:B------:R-:W-:Y:S01]  /*1a10*/  LEA R196, R188, 0x100, 0x1 ;  /* 0x00000100bcc47811 */ /* 0x000fe200078e08ff */
[----:B------:R-:W-:Y:S01]  /*1a20*/  IMAD R238, R238, 0x200, R0 ;  /* 0x00000200eeee7824 */ /* 0x000fe200078e0200 */
[----:B------:R-:W-:Y:S01]  /*1a30*/  SEL R0, R3, 0xffffffe0, !P2 ;  /* 0xffffffe003007807 */ /* 0x000fe20005000000 */
[----:B------:R-:W-:Y:S01]  /*1a40*/  IMAD.SHL.U32 R188, R188, 0x2, RZ ;  /* 0x00000002bcbc7824 */ /* 0x000fe200078e00ff */
[----:B------:R-:W-:Y:S01]  /*1a50*/  BAR.SYNC.DEFER_BLOCKING 0x0 ;  /* 0x0000000000007b1d */ /* 0x000fe20000010000 */
[-C--:B------:R-:W-:Y:S01]  /*1a60*/  LEA R192, R2, R196.reuse, 0x1 ;  /* 0x000000c402c07211 */ /* 0x080fe200078e08ff */
[----:B------:R-:W-:Y:S01]  /*1a70*/  IMAD.SHL.U32 R238, R238, 0x2, RZ ;  /* 0x00000002eeee7824 */ /* 0x000fe200078e00ff */
[C---:B------:R-:W-:Y:S02]  /*1a80*/  LEA R196, R0.reuse, R196, 0x1 ;  /* 0x000000c400c47211 */ /* 0x040fe400078e08ff */
[----:B------:R-:W-:Y:S01]  /*1a90*/  LOP3.LUT P1, RZ, R25, 0x2, RZ, 0xc0, !PT ;  /* 0x0000000219ff7812 */ /* 0x000fe2000782c0ff */
[----:B------:R-:W-:Y:S01]  /*1aa0*/  IMAD R212, R0, 0x2, R192 ;  /* 0x0000000200d47824 */ /* 0x000fe200078e02c0 */
[----:B------:R-:W-:-:S02]  /*1ab0*/  IADD3 R8, R238, 0x8100, RZ ;  /* 0x00008100ee087810 */ /* 0x000fc40007ffe0ff */
[----:B------:R-:W-:Y:S02]  /*1ac0*/  IADD3 R237, R238, 0x8120, RZ ;  /* 0x00008120eeed7810 */ /* 0x000fe40007ffe0ff */
[----:B------:R-:W-:-:S05]  /*1ad0*/  SEL R3, R3, 0xffffffe0, !P6 ;  /* 0xffffffe003037807 */ /* 0x000fca0007000000 */
[C---:B------:R-:W-:Y:S02]  /*1ae0*/  IMAD R235, R3.reuse, 0x2, R238 ;  /* 0x0000000203eb7824 */ /* 0x040fe400078e02ee */
[----:B------:R-:W-:Y:S02]  /*1af0*/  @P1 IADD3 R237, R8, -0x20, RZ ;  /* 0xffffffe008ed1810 */ /* 0x000fe40007ffe0ff */
[----:B------:R-:W-:Y:S02]  /*1b00*/  IADD3 R26, P1, R26, UR22, RZ ;  /* 0x000000161a1a7c10 */ /* 0x000fe4000ff3e0ff */
[----:B------:R-:W-:Y:S01]  /*1b10*/  LEA R224, R3, R237, 0x1 ;  /* 0x000000ed03e07211 */ /* 0x000fe200078e08ff */
[----:B------:R-:W-:Y:S01]  /*1b20*/  LDSM.16.M88.4 R136, [R188+0x100] ;  /* 0x00010000bc88783b */ /* 0x000fe20000000200 */
[----:B------:R-:W-:Y:S02]  /*1b30*/  IADD3.X R27, R27, UR5, R28, P1, !PT ;  /* 0x000000051b1b7c10 */ /* 0x000fe40008ffe41c */
[----:B------:R-:W-:Y:S01]  /*1b40*/  LEA R29, P1, R26, c[0x0][0x1f8], 0x1 ;  /* 0x00007e001a1d7a11 */ /* 0x000fe200078208ff */
[----:B------:R-:W-:Y:S01]  /*1b50*/  LDSM.16.M88.4 R140, [R192] ;  /* 0x00000000c08c783b */ /* 0x000fe20000000200 */
[----:B------:R-:W-:-:S02]  /*1b60*/  IADD3 R231, R237, 0x800, RZ ;  /* 0x00000800ede77810 */ /* 0x000fc40007ffe0ff */
[----:B------:R-:W-:Y:S01]  /*1b70*/  LEA.HI.X R26, R26, c[0x0][0x1fc], R27, 0x1, P1 ;  /* 0x00007f001a1a7a11 */ /* 0x000fe200008f0c1b */
[----:B------:R-:W-:Y:S01]  /*1b80*/  LDSM.16.M88.4 R172, [R196] ;  /* 0x00000000c4ac783b */ /* 0x000fe20000000200 */
[C---:B------:R-:W-:Y:S02]  /*1b90*/  IADD3 R230, R237.reuse, 0x1000, RZ ;  /* 0x00001000ede67810 */ /* 0x040fe40007ffe0ff */
[C---:B------:R-:W-:Y:S01]  /*1ba0*/  IADD3 R229, R237.reuse, 0x1800, RZ ;  /* 0x00001800ede57810 */ /* 0x040fe20007ffe0ff */
[----:B------:R-:W-:Y:S01]  /*1bb0*/  LDSM.16.M88.4 R184, [R212] ;  /* 0x00000000d4b8783b */ /* 0x000fe20000000200 */
[C---:B------:R-:W-:Y:S02]  /*1bc0*/  IADD3 R228, R237.reuse, 0x2000, RZ ;  /* 0x00002000ede47810 */ /* 0x040fe40007ffe0ff */
[C---:B------:R-:W-:Y:S01]  /*1bd0*/  IADD3 R227, R237.reuse, 0x2800, RZ ;  /* 0x00002800ede37810 */ /* 0x040fe20007ffe0ff */
[----:B------:R-:W-:Y:S01]  /*1be0*/  LDSM.16.M88.4 R188, [R188+0x4100] ;  /* 0x00410000bcbc783b */ /* 0x000fe20000000200 */
[----:B------:R-:W-:-:S02]  /*1bf0*/  IADD3 R226, R237, 0x3000, RZ ;  /* 0x00003000ede27810 */ /* 0x000fc40007ffe0ff */
[C---:B------:R-:W-:Y:S01]  /*1c00*/  IADD3 R225, R237.reuse, 0x3800, RZ ;  /* 0x00003800ede17810 */ /* 0x040fe20007ffe0ff */
[----:B------:R-:W-:Y:S01]  /*1c10*/  LDSM.16.M88.4 R192, [R192+0x4000] ;  /* 0x00400000c0c0783b */ /* 0x000fe20000000200 */
[C---:B------:R-:W-:Y:S02]  /*1c20*/  IADD3 R223, R237.reuse, 0x4000, RZ ;  /* 0x00004000eddf7810 */ /* 0x040fe40007ffe0ff */
[C---:B------:R-:W-:Y:S01]  /*1c30*/  IADD3 R222, R237.reuse, 0x4800, RZ ;  /* 0x00004800edde7810 */ /* 0x040fe20007ffe0ff */
[----:B------:R-:W-:Y:S01]  /*1c40*/  LDSM.16.M88.4 R196, [R196+0x4000] ;  /* 0x00400000c4c4783b */ /* 0x000fe20000000200 */
[C---:B------:R-:W-:Y:S02]  /*1c50*/  IADD3 R221, R237.reuse, 0x5000, RZ ;  /* 0x00005000eddd7810 */ /* 0x040fe40007ffe0ff */
[C---:B------:R-:W-:Y:S01]  /*1c60*/  IADD3 R220, R237.reuse, 0x5800, RZ ;  /* 0x00005800eddc7810 */ /* 0x040fe20007ffe0ff */
[----:B------:R-:W-:Y:S01]  /*1c70*/  LDSM.16.M88.4 R212, [R212+0x4000] ;  /* 0x00400000d4d4783b */ /* 0x000fe20000000200 */
[----:B------:R-:W-:-:S02]  /*1c80*/  IADD3 R219, R237, 0x6000, RZ ;  /* 0x00006000eddb7810 */ /* 0x000fc40007ffe0ff */
[C---:B------:R-:W-:Y:S01]  /*1c90*/  IADD3 R218, R237.reuse, 0x6800, RZ ;  /* 0x00006800edda7810 */ /* 0x040fe20007ffe0ff */
[----:B------:R-:W-:Y:S01]  /*1ca0*/  BAR.SYNC.DEFER_BLOCKING 0x0 ;  /* 0x0000000000007b1d */ /* 0x000fe20000010000 */
[C---:B------:R-:W-:Y:S02]  /*1cb0*/  IADD3 R217, R237.reuse, 0x7000, RZ ;  /* 0x00007000edd97810 */ /* 0x040fe40007ffe0ff */
[----:B------:R-:W-:-:S03]  /*1cc0*/  IADD3 R216, R237, 0x7800, RZ ;  /* 0x00007800edd87810 */ /* 0x000fc60007ffe0ff */
[----:B------:R-:W2:Y:S04]  /*1cd0*/  SHFL.IDX PT, R86, R29, RZ, 0x181f ;  /* 0x00181fff1d567589 */ /* 0x000ea800000e0000 */
[----:B------:R-:W4:Y:S04]  /*1ce0*/  SHFL.IDX PT, R78, R29, 0x1, 0x181f ;  /* 0x00381f001d4e7f89 */ /* 0x000f2800000e0000 */
[----:B------:R-:W1:Y:S04]  /*1cf0*/  SHFL.IDX PT, R34, R29, 0x2, 0x181f ;  /* 0x00581f001d227f89 */ /* 0x000e6800000e0000 */
[----:B------:R-:W3:Y:S04]  /*1d00*/  SHFL.IDX PT, R30, R26, RZ, 0x181f ;  /* 0x00181fff1a1e7589 */ /* 0x000ee800000e0000 */
[----:B------:R-:W-:Y:S01]  /*1d10*/  SHFL.IDX PT, R29, R29, 0x3, 0x181f ;  /* 0x00781f001d1d7f89 */ /* 0x000fe200000e0000 */
[----:B------:R-:W-:-:S04]  /*1d20*/  DEPBAR.LE SB0, 0x0 ;  /* 0x000080000000791a */ /* 0x000fc80000000000 */
[----:B------:R-:W-:Y:S01]  /*1d30*/  BAR.SYNC.DEFER_BLOCKING 0x0 ;  /* 0x0000000000007b1d */ /* 0x000fe20000010000 */
[----:B--2---:R-:W-:-:S05]  /*1d40*/  IADD3 R92, P2, R86, R40, RZ ;  /* 0x00000028565c7210 */ /* 0x004fca0007f5e0ff */
[----:B------:R-:W2:Y:S01]  /*1d50*/  SHFL.IDX PT, R28, R26, 0x1, 0x181f ;  /* 0x00381f001a1c7f89 */ /* 0x000ea200000e0000 */
[----:B----4-:R-:W-:-:S03]  /*1d60*/  IADD3 R84, P1, R40, R78, RZ ;  /* 0x0000004e28547210 */ /* 0x010fc60007f3e0ff */
[----:B------:R-:W4:Y:S01]  /*1d70*/  SHFL.IDX PT, R27, R26, 0x2, 0x181f ;  /* 0x00581f001a1b7f89 */ /* 0x000f2200000e0000 */
[----:B-1----:R-:W-:-:S03]  /*1d80*/  IADD3 R76, P5, R40, R34, RZ ;  /* 0x00000022284c7210 */ /* 0x002fc60007fbe0ff */
[----:B------:R-:W-:Y:S01]  /*1d90*/  SHFL.IDX PT, R26, R26, 0x3, 0x181f ;  /* 0x00781f001a1a7f89 */ /* 0x000fe200000e0000 */
[----:B---3--:R-:W-:-:S03]  /*1da0*/  IMAD.X R93, R30, 0x1, R41, P2 ;  /* 0x000000011e5d7824 */ /* 0x008fc600010e0629 */
[----:B------:R-:W1:Y:S04]  /*1db0*/  LDSM.16.M88.4 R60, [R238+0x8900] ;  /* 0x00890000ee3c783b */ /* 0x000e680000000200 */
[----:B------:R-:W-:Y:S01]  /*1dc0*/  LDSM.16.M88.4 R16, [R237+0x800] ;  /* 0x00080000ed10783b */ /* 0x000fe20000000200 */
[----:B--2---:R-:W-:-:S03]  /*1dd0*/  IMAD.X R85, R41, 0x1, R28, P1 ;  /* 0x0000000129557824 */ /* 0x004fc600008e061c */
[----:B------:R-:W2:Y:S01]  /*1de0*/  LDSM.16.M88.4 R20, [R238+0x8100] ;  /* 0x00810000ee14783b */ /* 0x000ea20000000200 */
[----:B----4-:R-:W-:-:S03]  /*1df0*/  IADD3.X R77, R41, R27, RZ, P5, !PT ;  /* 0x0000001b294d7210 */ /* 0x010fc60002ffe4ff */
[----:B------:R-:W3:Y:S04]  /*1e00*/  LDSM.16.M88.4 R44, [R238+0x9900] ;  /* 0x00990000ee2c783b */ /* 0x000ee80000000200 */
[----:B------:R-:W4:Y:S04]  /*1e10*/  LDSM.16.M88.4 R8, [R237] ;  /* 0x00000000ed08783b */ /* 0x000f280000000200 */
[----:B------:R-:W-:Y:S04]  /*1e20*/  LDSM.16.M88.4 R52, [R238+0x9100] ;  /* 0x00910000ee34783b */ /* 0x000fe80000000200 */
[----:B------:R-:W-:Y:S04]  /*1e30*/  LDSM.16.M88.4 R36, [R238+0xa100] ;  /* 0x00a10000ee24783b */ /* 0x000fe80000000200 */
[----:B------:R-:W-:Y:S04]  /*1e40*/  LDSM.16.M88.4 R88, [R238+0xa900] ;  /* 0x00a90000ee58783b */ /* 0x000fe80000000200 */
[----:B------:R-:W-:Y:S04]  /*1e50*/  LDSM.16.M88.4 R68, [R237+0x2800] ;  /* 0x00280000ed44783b */ /* 0x000fe80000000200 */
[----:B------:R-:W-:Y:S01]  /*1e60*/  LDSM.16.M88.4 R80, [R238+0xb100] ;  /* 0x00b10000ee50783b */ /* 0x000fe20000000200 */
[C---:B-1----:R-:W-:Y:S03]  /*1e70*/  HMMA.16816.F32 R64, R136.reuse, R60, RZ ;  /* 0x0000003c8840723c */ /* 0x042fe600000018ff */
[----:B------:R-:W-:Y:S04]  /*1e80*/  LDSM.16.M88.4 R72, [R238+0xb900] ;  /* 0x00b90000ee48783b */ /* 0x000fe80000000200 */
[----:B------:R-:W-:Y:S01]  /*1e90*/  LDSM.16.M88.4 R100, [R237+0x3800] ;  /* 0x00380000ed64783b */ /* 0x000fe20000000200 */
[C---:B------:R-:W-:Y:S08]  /*1ea0*/  HMMA.16816.F32 R60, R136.reuse, R62, RZ ;  /* 0x0000003e883c723c */ /* 0x040ff000000018ff */
[----:B--2---:R-:W-:Y:S08]  /*1eb0*/  HMMA.16816.F32 R12, R136, R20, RZ ;  /* 0x00000014880c723c */ /* 0x004ff000000018ff */
[C---:B------:R-:W-:Y:S08]  /*1ec0*/  HMMA.16816.F32 R64, R140.reuse, R16, R64 ;  /* 0x000000108c40723c */ /* 0x040ff00000001840 */
[----:B------:R-:W-:Y:S01]  /*1ed0*/  HMMA.16816.F32 R60, R140, R18, R60 ;  /* 0x000000128c3c723c */ /* 0x000fe2000000183c */
[----:B------:R-:W1:Y:S07]  /*1ee0*/  LDSM.16.M88.4 R16, [R237+0x1800] ;  /* 0x00180000ed10783b */ /* 0x000e6e0000000200 */
[C---:B------:R-:W-:Y:S08]  /*1ef0*/  HMMA.16816.F32 R20, R136.reuse, R22, RZ ;  /* 0x000000168814723c */ /* 0x040ff000000018ff */
[C---:B---3--:R-:W-:Y:S08]  /*1f00*/  HMMA.16816.F32 R48, R136.reuse, R44, RZ ;  /* 0x0000002c8830723c */ /* 0x048ff000000018ff */
[----:B------:R-:W-:Y:S08]  /*1f10*/  HMMA.16816.F32 R44, R136, R46, RZ ;  /* 0x0000002e882c723c */ /* 0x000ff000000018ff */
[C---:B----4-:R-:W-:Y:S08]  /*1f20*/  HMMA.16816.F32 R12, R140.reuse, R8, R12 ;  /* 0x000000088c0c723c */ /* 0x050ff0000000180c */
[C---:B------:R-:W-:Y:S01]  /*1f30*/  HMMA.16816.F32 R20, R140.reuse, R10, R20 ;  /* 0x0000000a8c14723c */ /* 0x040fe20000001814 */
[----:B------:R-:W2:Y:S07]  /*1f40*/  LDSM.16.M88.4 R8, [R237+0x1000] ;  /* 0x00100000ed08783b */ /* 0x000eae0000000200 */
[C---:B-1----:R-:W-:Y:S07]  /*1f50*/  HMMA.16816.F32 R48, R140.reuse, R16, R48 ;  /* 0x000000108c30723c */ /* 0x042fee0000001830 */
[----:B------:R-:W-:Y:S01]  /*1f60*/  IMAD.WIDE R16, R32, 0x2, RZ ;  /* 0x0000000220107825 */ /* 0x000fe200078e02ff */
[----:B------:R-:W-:Y:S04]  /*1f70*/  HMMA.16816.F32 R44, R140, R18, R44 ;  /* 0x000000128c2c723c */ /* 0x000fe8000000182c */
[----:B------:R-:W-:-:S02]  /*1f80*/  IADD3 R86, P1, R86, R16, RZ ;  /* 0x0000001056567210 */ /* 0x000fc40007f3e0ff */
[----:B------:R-:W-:Y:S02]  /*1f90*/  IADD3 R78, P5, R16, R78, RZ ;  /* 0x0000004e104e7210 */ /* 0x000fe40007fbe0ff */
[-C--:B------:R-:W-:Y:S01]  /*1fa0*/  IADD3 R18, P2, R40, R29.reuse, RZ ;  /* 0x0000001d28127210 */ /* 0x080fe20007f5e0ff */
[C---:B------:R-:W-:Y:S01]  /*1fb0*/  HMMA.16816.F32 R56, R136.reuse, R52, RZ ;  /* 0x000000348838723c */ /* 0x040fe200000018ff */
[----:B------:R-:W-:Y:S01]  /*1fc0*/  IMAD.X R87, R30, 0x1, R17, P1 ;  /* 0x000000011e577824 */ /* 0x000fe200008e0611 */
[----:B------:R-:W-:Y:S02]  /*1fd0*/  IADD3.X R79, R17, R28, RZ, P5, !PT ;  /* 0x0000001c114f7210 */ /* 0x000fe40002ffe4ff */
[----:B------:R-:W-:Y:S01]  /*1fe0*/  IMAD.X R19, R41, 0x1, R26, P2 ;  /* 0x0000000129137824 */ /* 0x000fe200010e061a */
[C---:B------:R-:W-:Y:S02]  /*1ff0*/  IADD3 R34, P2, R16.reuse, R34, RZ ;  /* 0x0000002210227210 */ /* 0x040fe40007f5e0ff */
[----:B------:R-:W-:Y:S01]  /*2000*/  IADD3 R16, P1, R16, R29, RZ ;  /* 0x0000001d10107210 */ /* 0x000fe20007f3e0ff */
[----:B------:R-:W-:Y:S01]  /*2010*/  HMMA.16816.F32 R52, R136, R54, RZ ;  /* 0x000000368834723c */ /* 0x000fe200000018ff */
[----:B------:R-:W-:Y:S01]  /*2020*/  ISETP.GE.AND P5, PT, R33, c[0x0][0x1d4], PT ;  /* 0x0000750021007a0c */ /* 0x000fe20003fa6270 */
[----:B------:R-:W-:Y:S01]  /*2030*/  IMAD.X R35, R17, 0x1, R27, P2 ;  /* 0x0000000111237824 */ /* 0x000fe200010e061b */
[----:B------:R-:W-:-:S02]  /*2040*/  ISETP.GE.AND P2, PT, R24, c[0x0][0x1d4], PT ;  /* 0x0000750018007a0c */ /* 0x000fc40003f46270 */
[----:B------:R-:W-:Y:S02]  /*2050*/  IADD3.X R17, R17, R26, RZ, P1, !PT ;  /* 0x0000001a11117210 */ /* 0x000fe40000ffe4ff */
[C---:B------:R-:W-:Y:S01]  /*2060*/  ISETP.LT.OR P1, PT, R7.reuse, 0x1, P5 ;  /* 0x000000010700780c */ /* 0x040fe20002f21670 */
[----:B------:R-:W-:Y:S01]  /*2070*/  LDSM.16.M88.4 R24, [R237+0x3000] ;  /* 0x00300000ed18783b */ /* 0x000fe20000000200 */
[C---:B------:R-:W-:Y:S01]  /*2080*/  ISETP.LT.OR P6, PT, R7.reuse, 0x1, P2 ;  /* 0x000000010700780c */ /* 0x040fe200017c1670 */
[----:B------:R-:W-:Y:S08]  /*2090*/  HMMA.16816.F32 R40, R136, R36, RZ ;  /* 0x000000248828723c */ /* 0x000ff000000018ff */
[C---:B--2---:R-:W-:Y:S08]  /*20a0*/  HMMA.16816.F32 R56, R140.reuse, R8, R56 ;  /* 0x000000088c38723c */ /* 0x044ff00000001838 */
[----:B------:R-:W-:Y:S01]  /*20b0*/  HMMA.16816.F32 R52, R140, R10, R52 ;  /* 0x0000000a8c34723c */ /* 0x000fe20000001834 */
[----:B------:R-:W1:Y:S04]  /*20c0*/  LDSM.16.M88.4 R8, [R237+0x2000] ;  /* 0x00200000ed08783b */ /* 0x000e680000000200 */
[----:B------:R-:W-:Y:S01]  /*20d0*/  @!PT LDS RZ, [RZ] ;  /* 0x00000000fffff984 */ /* 0x000fe20000000800 */
[----:B------:R-:W-:Y:S01]  /*20e0*/  @!PT LDS RZ, [RZ] ;  /* 0x00000000fffff984 */ /* 0x000fe20000000800 */
[----:B------:R-:W-:Y:S01]  /*20f0*/  @!PT LDS RZ, [RZ] ;  /* 0x00000000fffff984 */ /* 0x000fe20000000800 */
[----:B------:R2:W-:Y:S01]  /*2100*/  LDGSTS.E.BYPASS.LTC128B.128 [R241+0x100], [R92.64], !P1 ;  /* 0x001000005cf17fae */ /* 0x0005e2000c901d4c */
[----:B------:R-:W-:-:S02]  /*2110*/  ISETP.LT.OR P1, PT, R7, 0x21, P5 ;  /* 0x000000210700780c */ /* 0x000fc40002f21670 */
[----:B------:R-:W-:Y:S01]  /*2120*/  HMMA.16816.F32 R36, R136, R38, RZ ;  /* 0x000000268824723c */ /* 0x000fe200000018ff */
[----:B------:R3:W-:Y:S01]  /*2130*/  LDGSTS.E.BYPASS.LTC128B.128 [R241+0x4100], [R86.64], !P6 ;  /* 0x0410000056f17fae */ /* 0x0007e2000f101d4c */
[----:B------:R-:W-:-:S06]  /*2140*/  ISETP.LT.OR P6, PT, R7, 0x21, P2 ;  /* 0x000000210700780c */ /* 0x000fcc00017c1670 */
[C---:B------:R-:W-:Y:S03]  /*2150*/  HMMA.16816.F32 R28, R136.reuse, R88, RZ ;  /* 0x00000058881c723c */ /* 0x040fe600000018ff */
[----:B------:R3:W-:Y:S01]  /*2160*/  LDGSTS.E.BYPASS.LTC128B.128 [R241+0x1100], [R84.64], !P1 ;  /* 0x0110000054f17fae */ /* 0x0007e2000c901d4c */
[C---:B------:R-:W-:Y:S02]  /*2170*/  ISETP.LT.OR P1, PT, R7.reuse, 0x41, P5 ;  /* 0x000000410700780c */ /* 0x040fe40002f21670 */
[C---:B------:R-:W-:Y:S01]  /*2180*/  ISETP.LT.OR P5, PT, R7.reuse, 0x61, P5 ;  /* 0x000000610700780c */ /* 0x040fe20002fa1670 */
[----:B------:R4:W-:Y:S01]  /*2190*/  LDGSTS.E.BYPASS.LTC128B.128 [R241+0x5100], [R78.64], !P6 ;  /* 0x051000004ef17fae */ /* 0x0009e2000f101d4c */
[C---:B------:R-:W-:Y:S01]  /*21a0*/  ISETP.LT.OR P6, PT, R7.reuse, 0x41, P2 ;  /* 0x000000410700780c */ /* 0x040fe200017c1670 */
[----:B------:R-:W-:Y:S01]  /*21b0*/  HMMA.16816.F32 R88, R136, R90, RZ ;  /* 0x0000005a8858723c */ /* 0x000fe200000018ff */
[----:B------:R-:W-:-:S07]  /*21c0*/  ISETP.LT.OR P2, PT, R7, 0x61, P2 ;  /* 0x000000610700780c */ /* 0x000fce0001741670 */
[----:B------:R4:W-:Y:S01]  /*21d0*/  LDGSTS.E.BYPASS.LTC128B.128 [R241+0x2100], [R76.64], !P1 ;  /* 0x021000004cf17fae */ /* 0x0009e2000c901d4c */
[----:B------:R-:W-:-:S03]  /*21e0*/  PLOP3.LUT P1, PT, PT, PT, UP0, 0x40, 0x0 ;  /* 0x000000000000781c */ /* 0x000fc60003f2e808 */
[----:B------:R1:W-:Y:S01]  /*21f0*/  LDGSTS.E.BYPASS.LTC128B.128 [R241+0x6100], [R34.64], !P6 ;  /* 0x0610000022f17fae */ /* 0x0003e2000f101d4c */
[----:B------:R-:W-:Y:S02]  /*2200*/  ISETP.GT.AND P6, PT, R242, 0x7f, PT ;  /* 0x0000007ff200780c */ /* 0x000fe40003fc4270 */
[----:B------:R-:W-:Y:S01]  /*2210*/  HMMA.16816.F32 R28, R140, R68, R28 ;  /* 0x000000448c1c723c */ /* 0x000fe2000000181c */
[----:B------:R4:W-:Y:S04]  /*2220*/  LDGSTS.E.BYPASS.LTC128B.128 [R241+0x3100], [R18.64], !P5 ;  /* 0x0310000012f17fae */ /* 0x0009e8000e901d4c */
[----:B------:R4:W-:Y:S03]  /*2230*/  LDGSTS.E.BYPASS.LTC128B.128 [R241+0x7100], [R16.64], !P2 ;  /* 0x0710000010f17fae */ /* 0x0009e6000d101d4c */
[C---:B---3--:R-:W-:Y:S01]  /*2240*/  HMMA.16816.F32 R84, R136.reuse, R80, RZ ;  /* 0x000000508854723c */ /* 0x048fe200000018ff */
[----:B------:R-:W3:Y:S04]  /*2250*/  LDSM.16.M88.4 R96, [R235+0x8100] ;  /* 0x00810000eb60783b */ /* 0x000ee80000000200 */
[----:B--2---:R-:W-:Y:S03]  /*2260*/  LDSM.16.M88.4 R92, [R235+0x9900] ;  /* 0x00990000eb5c783b */ /* 0x004fe60000000200 */
[----:B------:R-:W-:Y:S01]  /*2270*/  HMMA.16816.F32 R80, R136, R82, RZ ;  /* 0x000000528850723c */ /* 0x000fe200000018ff */
[----:B------:R-:W-:Y:S04]  /*2280*/  LDSM.16.M88.4 R104, [R237+0x4000] ;  /* 0x00400000ed68783b */ /* 0x000fe80000000200 */
[----:B------:R-:W0:Y:S03]  /*2290*/  LDGDEPBAR ;  /* 0x00000000000079af */ /* 0x000e260000000000 */
[----:B-1----:R-:W-:Y:S01]  /*22a0*/  HMMA.16816.F32 R40, R140, R8, R40 ;  /* 0x000000088c28723c */ /* 0x002fe20000001828 */
[----:B------:R-:W-:-:S02]  /*22b0*/  SHF.R.S32.HI R35, RZ, 0x1f, R33 ;  /* 0x0000001fff237819 */ /* 0x000fc40000011421 */
[----:B------:R-:W-:Y:S01]  /*22c0*/  SHF.R.S32.HI R34, RZ, 0x1f, R32 ;  /* 0x0000001fff227819 */ /* 0x000fe20000011420 */
[----:B----4-:R-:W1:Y:S04]  /*22d0*/  LDSM.16.M88.4 R16, [R235+0x8900] ;  /* 0x00890000eb10783b */ /* 0x010e680000000200 */
[C---:B------:R-:W-:Y:S01]  /*22e0*/  HMMA.16816.F32 R36, R140.reuse, R10, R36 ;  /* 0x0000000a8c24723c */ /* 0x040fe20000001824 */
[----:B------:R-:W2:Y:S07]  /*22f0*/  LDSM.16.M88.4 R8, [R235+0x9100] ;  /* 0x00910000eb08783b */ /* 0x000eae0000000200 */
[C---:B------:R-:W-:Y:S08]  /*2300*/  HMMA.16816.F32 R84, R140.reuse, R24, R84 ;  /* 0x000000188c54723c */ /* 0x040ff00000001854 */
[C---:B------:R-:W-:Y:S01]  /*2310*/  HMMA.16816.F32 R80, R140.reuse, R26, R80 ;  /* 0x0000001a8c50723c */ /* 0x040fe20000001850 */
[----:B------:R-:W4:Y:S07]  /*2320*/  LDSM.16.M88.4 R24, [R235+0xa900] ;  /* 0x00a90000eb18783b */ /* 0x000f2e0000000200 */
[----:B------:R-:W-:Y:S01]  /*2330*/  HMMA.16816.F32 R88, R140, R70, R88 ;  /* 0x000000468c58723c */ /* 0x000fe20000001858 */
[----:B------:R-:W-:Y:S07]  /*2340*/  LDSM.16.M88.4 R68, [R235+0xa100] ;  /* 0x00a10000eb44783b */ /* 0x000fee0000000200 */
[C---:B---3--:R-:W-:Y:S08]  /*2350*/  HMMA.16816.F32 R12, R172.reuse, R96, R12 ;  /* 0x00000060ac0c723c */ /* 0x048ff0000000180c */
[C---:B-1----:R-:W-:Y:S08]  /*2360*/  HMMA.16816.F32 R64, R172.reuse, R16, R64 ;  /* 0x00000010ac40723c */ /* 0x042ff00000001840 */
[C---:B------:R-:W-:Y:S01]  /*2370*/  HMMA.16816.F32 R60, R172.reuse, R18, R60 ;  /* 0x00000012ac3c723c */ /* 0x040fe2000000183c */
[----:B------:R-:W1:Y:S07]  /*2380*/  LDSM.16.M88.4 R16, [R235+0xb100] ;  /* 0x00b10000eb10783b */ /* 0x000e6e0000000200 */
[----:B------:R-:W-:Y:S01]  /*2390*/  HMMA.16816.F32 R20, R172, R98, R20 ;  /* 0x00000062ac14723c */ /* 0x000fe20000001814 */
[----:B------:R-:W3:Y:S07]  /*23a0*/  LDSM.16.M88.4 R96, [R224] ;  /* 0x00000000e060783b */ /* 0x000eee0000000200 */
[C---:B------:R-:W-:Y:S08]  /*23b0*/  HMMA.16816.F32 R76, R136.reuse, R72, RZ ;  /* 0x00000048884c723c */ /* 0x040ff000000018ff */
[----:B------:R-:W-:Y:S08]  /*23c0*/  HMMA.16816.F32 R72, R136, R74, RZ ;  /* 0x0000004a8848723c */ /* 0x000ff000000018ff */
[C---:B--2---:R-:W-:Y:S08]  /*23d0*/  HMMA.16816.F32 R56, R172.reuse, R8, R56 ;  /* 0x00000008ac38723c */ /* 0x044ff00000001838 */
[C---:B------:R-:W-:Y:S01]  /*23e0*/  HMMA.16816.F32 R52, R172.reuse, R10, R52 ;  /* 0x0000000aac34723c */ /* 0x040fe20000001834 */
[----:B------:R-:W2:Y:S07]  /*23f0*/  LDSM.16.M88.4 R8, [R235+0xb900] ;  /* 0x00b90000eb08783b */ /* 0x000eae0000000200 */
[C---:B----4-:R-:W-:Y:S08]  /*2400*/  HMMA.16816.F32 R28, R172.reuse, R24, R28 ;  /* 0x00000018ac1c723c */ /* 0x050ff0000000181c */
[----:B------:R-:W-:Y:S01]  /*2410*/  HMMA.16816.F32 R88, R172, R26, R88 ;  /* 0x0000001aac58723c */ /* 0x000fe20000001858 */
[----:B------:R-:W4:Y:S07]  /*2420*/  LDSM.16.M88.4 R24, [R238+0xc100] ;  /* 0x00c10000ee18783b */ /* 0x000f2e0000000200 */
[C---:B------:R-:W-:Y:S08]  /*2430*/  HMMA.16816.F32 R76, R140.reuse, R100, R76 ;  /* 0x000000648c4c723c */ /* 0x040ff0000000184c */
[----:B------:R-:W-:Y:S01]  /*2440*/  HMMA.16816.F32 R72, R140, R102, R72 ;  /* 0x000000668c48723c */ /* 0x000fe20000001848 */
[----:B------:R-:W-:Y:S07]  /*2450*/  LDSM.16.M88.4 R100, [R224+0x2800] ;  /* 0x00280000e064783b */ /* 0x000fee0000000200 */
[C---:B-1----:R-:W-:Y:S08]  /*2460*/  HMMA.16816.F32 R84, R172.reuse, R16, R84 ;  /* 0x00000010ac54723c */ /* 0x042ff00000001854 */
[C---:B------:R-:W-:Y:S01]  /*2470*/  HMMA.16816.F32 R80, R172.reuse, R18, R80 ;  /* 0x00000012ac50723c */ /* 0x040fe20000001850 */
[----:B------:R-:W1:Y:S07]  /*2480*/  LDSM.16.M88.4 R16, [R224+0x1800] ;  /* 0x00180000e010783b */ /* 0x000e6e0000000200 */
[C---:B------:R-:W-:Y:S08]  /*2490*/  HMMA.16816.F32 R40, R172.reuse, R68, R40 ;  /* 0x00000044ac28723c */ /* 0x040ff00000001828 */
[----:B------:R-:W-:Y:S01]  /*24a0*/  HMMA.16816.F32 R36, R172, R70, R36 ;  /* 0x00000046ac24723c */ /* 0x000fe20000001824 */
[----:B------:R-:W1:Y:S07]  /*24b0*/  LDSM.16.M88.4 R68, [R224+0x1000] ;  /* 0x00100000e044783b */ /* 0x000e6e0000000200 */
[----:B---3--:R-:W-:Y:S08]  /*24c0*/  HMMA.16816.F32 R12, R184, R96, R12 ;  /* 0x00000060b80c723c */ /* 0x008ff0000000180c */
[C---:B------:R-:W-:Y:S08]  /*24d0*/  HMMA.16816.F32 R48, R172.reuse, R92, R48 ;  /* 0x0000005cac30723c */ /* 0x040ff00000001830 */
[C---:B------:R-:W-:Y:S01]  /*24e0*/  HMMA.16816.F32 R44, R172.reuse, R94, R44 ;  /* 0x0000005eac2c723c */ /* 0x040fe2000000182c */
[----:B------:R-:W3:Y:S07]  /*24f0*/  LDSM.16.M88.4 R92, [R224+0x800] ;  /* 0x00080000e05c783b */ /* 0x000eee0000000200 */
[C---:B--2---:R-:W-:Y:S08]  /*2500*/  HMMA.16816.F32 R76, R172.reuse, R8, R76 ;  /* 0x00000008ac4c723c */ /* 0x044ff0000000184c */
[----:B------:R-:W-:Y:S01]  /*2510*/  HMMA.16816.F32 R72, R172, R10, R72 ;  /* 0x0000000aac48723c */ /* 0x000fe20000001848 */
[----:B------:R-:W2:Y:S07]  /*2520*/  LDSM.16.M88.4 R8, [R224+0x2000] ;  /* 0x00200000e008783b */ /* 0x000eae0000000200 */
[----:B----4-:R-:W-:Y:S08]  /*2530*/  HMMA.16816.F32 R12, R188, R24, R12 ;  /* 0x00000018bc0c723c */ /* 0x010ff0000000180c */
[C---:B-1----:R-:W-:Y:S08]  /*2540*/  HMMA.16816.F32 R48, R184.reuse, R16, R48 ;  /* 0x00000010b830723c */ /* 0x042ff00000001830 */
[C---:B------:R-:W-:Y:S01]  /*2550*/  HMMA.16816.F32 R44, R184.reuse, R18, R44 ;  /* 0x00000012b82c723c */ /* 0x040fe2000000182c */
[----:B------:R-:W1:Y:S07]  /*2560*/  LDSM.16.M88.4 R16, [R235+0xc100] ;  /* 0x00c10000eb10783b */ /* 0x000e6e0000000200 */
[C---:B------:R-:W-:Y:S01]  /*2570*/  HMMA.16816.F32 R20, R184.reuse, R98, R20 ;  /* 0x00000062b814723c */ /* 0x040fe20000001814 */
[----:B------:R-:W-:Y:S07]  /*2580*/  LDSM.16.M88.4 R96, [R224+0x3000] ;  /* 0x00300000e060783b */ /* 0x000fee0000000200 */
[C---:B------:R-:W-:Y:S08]  /*2590*/  HMMA.16816.F32 R56, R184.reuse, R68, R56 ;  /* 0x00000044b838723c */ /* 0x040ff00000001838 */
[----:B------:R-:W-:Y:S01]  /*25a0*/  HMMA.16816.F32 R52, R184, R70, R52 ;  /* 0x00000046b834723c */ /* 0x000fe20000001834 */
[----:B------:R-:W4:Y:S07]  /*25b0*/  LDSM.16.M88.4 R68, [R238+0xc900] ;  /* 0x00c90000ee44783b */ /* 0x000f2e0000000200 */
[----:B------:R-:W-:Y:S08]  /*25c0*/  HMMA.16816.F32 R12, R192, R104, R12 ;  /* 0x00000068c00c723c */ /* 0x000ff0000000180c */
[C---:B---3--:R-:W-:Y:S08]  /*25d0*/  HMMA.16816.F32 R64, R184.reuse, R92, R64 ;  /* 0x0000005cb840723c */ /* 0x048ff00000001840 */
[C---:B--2---:R-:W-:Y:S08]  /*25e0*/  HMMA.16816.F32 R40, R184.reuse, R8, R40 ;  /* 0x00000008b828723c */ /* 0x044ff00000001828 */
[----:B------:R-:W-:Y:S01]  /*25f0*/  HMMA.16816.F32 R36, R184, R10, R36 ;  /* 0x0000000ab824723c */ /* 0x000fe20000001824 */
[----:B------:R-:W2:Y:S07]  /*2600*/  LDSM.16.M88.4 R8, [R224+0x4000] ;  /* 0x00400000e008783b */ /* 0x000eae0000000200 */
[----:B------:R-:W-:Y:S01]  /*2610*/  HMMA.16816.F32 R20, R188, R26, R20 ;  /* 0x0000001abc14723c */ /* 0x000fe20000001814 */
[----:B------:R-:W3:Y:S07]  /*2620*/  LDSM.16.M88.4 R24, [R237+0x4800] ;  /* 0x00480000ed18783b */ /* 0x000eee0000000200 */
[----:B------:R-:W-:Y:S01]  /*2630*/  HMMA.16816.F32 R60, R184, R94, R60 ;  /* 0x0000005eb83c723c */ /* 0x000fe2000000183c */
[----:B------:R-:W2:Y:S07]  /*2640*/  LDSM.16.M88.4 R92, [R224+0x3800] ;  /* 0x00380000e05c783b */ /* 0x000eae0000000200 */
[----:B-1----:R-:W-:Y:S08]  /*2650*/  HMMA.16816.F32 R12, R196, R16, R12 ;  /* 0x00000010c40c723c */ /* 0x002ff0000000180c */
[----:B----4-:R-:W-:Y:S08]  /*2660*/  HMMA.16816.F32 R64, R188, R68, R64 ;  /* 0x00000044bc40723c */ /* 0x010ff00000001840 */
[----:B------:R-:W-:Y:S08]  /*2670*/  HMMA.16816.F32 R20, R192, R106, R20 ;  /* 0x0000006ac014723c */ /* 0x000ff00000001814 */
[C---:B------:R-:W-:Y:S01]  /*2680*/  HMMA.16816.F32 R104, R184.reuse, R96, R84 ;  /* 0x00000060b868723c */ /* 0x040fe20000001854 */
[----:B------:R-:W1:Y:S07]  /*2690*/  LDSM.16.M88.4 R84, [R235+0xc900] ;  /* 0x00c90000eb54783b */ /* 0x000e6e0000000200 */
[C---:B------:R-:W-:Y:S08]  /*26a0*/  HMMA.16816.F32 R28, R184.reuse, R100, R28 ;  /* 0x00000064b81c723c */ /* 0x040ff0000000181c */
[----:B------:R-:W-:Y:S01]  /*26b0*/  HMMA.16816.F32 R88, R184, R102, R88 ;  /* 0x00000066b858723c */ /* 0x000fe20000001858 */
[----:B------:R-:W4:Y:S07]  /*26c0*/  LDSM.16.M88.4 R100, [R238+0xd100] ;  /* 0x00d10000ee64783b */ /* 0x000f2e0000000200 */
[----:B--2---:R-:W-:Y:S08]  /*26d0*/  HMMA.16816.F32 R12, R212, R8, R12 ;  /* 0x00000008d40c723c */ /* 0x004ff0000000180c */
[----:B---3--:R-:W-:Y:S08]  /*26e0*/  HMMA.16816.F32 R64, R192, R24, R64 ;  /* 0x00000018c040723c */ /* 0x008ff00000001840 */
[C---:B------:R-:W-:Y:S08]  /*26f0*/  HMMA.16816.F32 R76, R184.reuse, R92, R76 ;  /* 0x0000005cb84c723c */ /* 0x040ff0000000184c */
[----:B------:R-:W-:Y:S01]  /*2700*/  HMMA.16816.F32 R72, R184, R94, R72 ;  /* 0x0000005eb848723c */ /* 0x000fe20000001848 */
[----:B------:R-:W2:Y:S01]  /*2710*/  LDSM.16.M88.4 R92, [R238+0xd900] ;  /* 0x00d90000ee5c783b */ /* 0x000ea20000000200 */
[----:B------:R-:W-:-:S02]  /*2720*/  FMUL.FTZ R14, R14, c[0x0][0x320] ;  /* 0x0000c8000e0e7a20 */ /* 0x000fc40000410000 */
[----:B------:R-:W-:Y:S02]  /*2730*/  FMUL.FTZ R3, R12, c[0x0][0x320] ;  /* 0x0000c8000c037a20 */ /* 0x000fe40000410000 */
[----:B------:R-:W-:Y:S02]  /*2740*/  FMUL.FTZ R7, R13, c[0x0][0x320] ;  /* 0x0000c8000d077a20 */ /* 0x000fe40000410000 */
[C---:B------:R-:W-:Y:S01]  /*2750*/  HMMA.16816.F32 R20, R196.reuse, R18, R20 ;  /* 0x00000012c414723c */ /* 0x040fe20000001814 */
[----:B------:R-:W3:Y:S01]  /*2760*/  LDSM.16.M88.4 R16, [R237+0x5000] ;  /* 0x00500000ed10783b */ /* 0x000ee20000000200 */
[----:B------:R-:W2:Y:S06]  /*2770*/  MUFU.TANH R3, R3 ;  /* 0x0000000300037308 */ /* 0x000eac0000002400 */
[----:B-1----:R-:W-:Y:S02]  /*2780*/  HMMA.16816.F32 R64, R196, R84, R64 ;  /* 0x00000054c440723c */ /* 0x002fe40000001840 */
[----:B------:R1:W1:Y:S05]  /*2790*/  MUFU.TANH R84, R14 ;  /* 0x0000000e00547308 */ /* 0x00026a0000002400 */
[----:B------:R-:W-:Y:S01]  /*27a0*/  FMUL.FTZ R85, R15, c[0x0][0x320] ;  /* 0x0000c8000f557a20 */ /* 0x000fe20000410000 */
[C---:B----4-:R-:W-:Y:S02]  /*27b0*/  HMMA.16816.F32 R56, R188.reuse, R100, R56 ;  /* 0x00000064bc38723c */ /* 0x050fe40000001838 */
[----:B------:R-:W4:Y:S06]  /*27c0*/  MUFU.TANH R7, R7 ;  /* 0x0000000700077308 */ /* 0x000f2c0000002400 */
[----:B------:R-:W-:Y:S01]  /*27d0*/  HMMA.16816.F32 R52, R188, R102, R52 ;  /* 0x00000066bc34723c */ /* 0x000fe20000001834 */
[----:B-1----:R-:W1:Y:S01]  /*27e0*/  LDSM.16.M88.4 R12, [R237+0x5800] ;  /* 0x00580000ed0c783b */ /* 0x002e620000000200 */
[----:B------:R-:W1:Y:S06]  /*27f0*/  MUFU.TANH R85, R85 ;  /* 0x0000005500557308 */ /* 0x000e6c0000002400 */
[----:B------:R-:W-:Y:S01]  /*2800*/  HMMA.16816.F32 R20, R212, R10, R20 ;  /* 0x0000000ad414723c */ /* 0x000fe20000001814 */
[----:B------:R-:W1:Y:S07]  /*2810*/  LDSM.16.M88.4 R8, [R235+0xd100] ;  /* 0x00d10000eb08783b */ /* 0x000e6e0000000200 */
[C---:B--2---:R-:W-:Y:S08]  /*2820*/  HMMA.16816.F32 R48, R188.reuse, R92, R48 ;  /* 0x0000005cbc30723c */ /* 0x044ff00000001830 */
[C---:B------:R-:W-:Y:S08]  /*2830*/  HMMA.16816.F32 R44, R188.reuse, R94, R44 ;  /* 0x0000005ebc2c723c */ /* 0x040ff0000000182c */
[----:B------:R-:W-:Y:S01]  /*2840*/  HMMA.16816.F32 R60, R188, R70, R60 ;  /* 0x00000046bc3c723c */ /* 0x000fe2000000183c */
[----:B------:R-:W-:Y:S01]  /*2850*/  LDSM.16.M88.4 R68, [R224+0x4800] ;  /* 0x00480000e044783b */ /* 0x000fe20000000200 */
[----:B------:R-:W-:-:S02]  /*2860*/  FMUL.FTZ R20, R20, c[0x0][0x320] ;  /* 0x0000c80014147a20 */ /* 0x000fc40000410000 */
[----:B------:R-:W-:Y:S02]  /*2870*/  FMUL.FTZ R21, R21, c[0x0][0x320] ;  /* 0x0000c80015157a20 */ /* 0x000fe40000410000 */
[----:B------:R-:W-:Y:S02]  /*2880*/  FMUL.FTZ R22, R22, c[0x0][0x320] ;  /* 0x0000c80016167a20 */ /* 0x000fe40000410000 */
[----:B---3--:R-:W-:Y:S01]  /*2890*/  HMMA.16816.F32 R56, R192, R16, R56 ;  /* 0x00000010c038723c */ /* 0x008fe20000001838 */
[----:B------:R-:W-:-:S07]  /*28a0*/  FMUL.FTZ R23, R23, c[0x0][0x320] ;  /* 0x0000c80017177a20 */ /* 0x000fce0000410000 */
[C---:B------:R-:W-:Y:S01]  /*28b0*/  HMMA.16816.F32 R52, R192.reuse, R18, R52 ;  /* 0x00000012c034723c */ /* 0x040fe20000001834 */
[----:B------:R-:W2:Y:S07]  /*28c0*/  LDSM.16.M88.4 R16, [R238+0xe100] ;  /* 0x00e10000ee10783b */ /* 0x000eae0000000200 */
[C---:B-1----:R-:W-:Y:S08]  /*28d0*/  HMMA.16816.F32 R48, R192.reuse, R12, R48 ;  /* 0x0000000cc030723c */ /* 0x042ff00000001830 */
[C---:B------:R-:W-:Y:S01]  /*28e0*/  HMMA.16816.F32 R44, R192.reuse, R14, R44 ;  /* 0x0000000ec02c723c */ /* 0x040fe2000000182c */
[----:B------:R-:W1:Y:S07]  /*28f0*/  LDSM.16.M88.4 R12, [R238+0xe900] ;  /* 0x00e90000ee0c783b */ /* 0x000e6e0000000200 */
[----:B------:R-:W-:Y:S01]  /*2900*/  HMMA.16816.F32 R60, R192, R26, R60 ;  /* 0x0000001ac03c723c */ /* 0x000fe2000000183c */
[----:B------:R-:W3:Y:S07]  /*2910*/  LDSM.16.M88.4 R24, [R224+0x5000] ;  /* 0x00500000e018783b */ /* 0x000eee0000000200 */
[C---:B------:R-:W-:Y:S08]  /*2920*/  HMMA.16816.F32 R56, R196.reuse, R8, R56 ;  /* 0x00000008c438723c */ /* 0x040ff00000001838 */
[----:B------:R-:W-:Y:S01]  /*2930*/  HMMA.16816.F32 R52, R196, R10, R52 ;  /* 0x0000000ac434723c */ /* 0x000fe20000001834 */
[----:B------:R-:W3:Y:S07]  /*2940*/  LDSM.16.M88.4 R8, [R237+0x6000] ;  /* 0x00600000ed08783b */ /* 0x000eee0000000200 */
[C---:B--2---:R-:W-:Y:S08]  /*2950*/  HMMA.16816.F32 R40, R188.reuse, R16, R40 ;  /* 0x00000010bc28723c */ /* 0x044ff00000001828 */
[----:B------:R-:W-:Y:S01]  /*2960*/  HMMA.16816.F32 R36, R188, R18, R36 ;  /* 0x00000012bc24723c */ /* 0x000fe20000001824 */
[----:B------:R-:W2:Y:S07]  /*2970*/  LDSM.16.M88.4 R16, [R237+0x6800] ;  /* 0x00680000ed10783b */ /* 0x000eae0000000200 */
[----:B------:R-:W-:Y:S01]  /*2980*/  HMMA.16816.F32 R60, R196, R86, R60 ;  /* 0x00000056c43c723c */ /* 0x000fe2000000183c */
[----:B------:R-:W2:Y:S07]  /*2990*/  MUFU.TANH R86, R22 ;  /* 0x0000001600567308 */ /* 0x000eae0000002400 */
[----:B------:R-:W-:Y:S01]  /*29a0*/  HMMA.16816.F32 R64, R212, R68, R64 ;  /* 0x00000044d440723c */ /* 0x000fe20000001840 */
[----:B------:R-:W2:Y:S07]  /*29b0*/  MUFU.TANH R68, R20 ;  /* 0x0000001400447308 */ /* 0x000eae0000002400 */
[C---:B-1----:R-:W-:Y:S01]  /*29c0*/  HMMA.16816.F32 R28, R188.reuse, R12, R28 ;  /* 0x0000000cbc1c723c */ /* 0x042fe2000000181c */
[----:B------:R-:W1:Y:S07]  /*29d0*/  MUFU.TANH R69, R21 ;  /* 0x0000001500457308 */ /* 0x000e6e0000002400 */
[----:B------:R-:W-:Y:S01]  /*29e0*/  HMMA.16816.F32 R88, R188, R14, R88 ;  /* 0x0000000ebc58723c */ /* 0x000fe20000001858 */
[----:B------:R1:W1:Y:S01]  /*29f0*/  MUFU.TANH R87, R23 ;  /* 0x0000001700577308 */ /* 0x0002620000002400 */
[----:B------:R-:W-:Y:S06]  /*2a00*/  LDSM.16.M88.4 R12, [R237+0x7000] ;  /* 0x00700000ed0c783b */ /* 0x000fec0000000200 */
[----:B---3--:R-:W-:Y:S01]  /*2a10*/  HMMA.16816.F32 R56, R212, R24, R56 ;  /* 0x00000018d438723c */ /* 0x008fe20000001838 */
[----:B------:R-:W-:-:S02]  /*2a20*/  FMUL.FTZ R64, R64, c[0x0][0x320] ;  /* 0x0000c80040407a20 */ /* 0x000fc40000410000 */
[----:B------:R-:W-:Y:S02]  /*2a30*/  FMUL.FTZ R65, R65, c[0x0][0x320] ;  /* 0x0000c80041417a20 */ /* 0x000fe40000410000 */
[----:B------:R-:W-:Y:S02]  /*2a40*/  FMUL.FTZ R66, R66, c[0x0][0x320] ;  /* 0x0000c80042427a20 */ /* 0x000fe40000410000 */
[----:B------:R-:W-:Y:S01]  /*2a50*/  FMUL.FTZ R67, R67, c[0x0][0x320] ;  /* 0x0000c80043437a20 */ /* 0x000fe20000410000 */
[----:B------:R-:W-:Y:S01]  /*2a60*/  HMMA.16816.F32 R52, R212, R26, R52 ;  /* 0x0000001ad434723c */ /* 0x000fe20000001834 */
[----:B-1----:R-:W1:Y:S01]  /*2a70*/  LDSM.16.M88.4 R20, [R235+0xd900] ;  /* 0x00d90000eb14783b */ /* 0x002e620000000200 */
[----:B------:R-:W3:Y:S03]  /*2a80*/  MUFU.TANH R92, R66 ;  /* 0x00000042005c7308 */ /* 0x000ee60000002400 */
[----:B------:R-:W1:Y:S03]  /*2a90*/  LDSM.16.M88.4 R24, [R235+0xe100] ;  /* 0x00e10000eb18783b */ /* 0x000e660000000200 */
[C---:B------:R-:W-:Y:S02]  /*2aa0*/  HMMA.16816.F32 R40, R192.reuse, R8, R40 ;  /* 0x00000008c028723c */ /* 0x040fe40000001828 */
[----:B------:R-:W1:Y:S06]  /*2ab0*/  MUFU.TANH R93, R67 ;  /* 0x00000043005d7308 */ /* 0x000e6c0000002400 */
[----:B------:R-:W-:Y:S01]  /*2ac0*/  HMMA.16816.F32 R36, R192, R10, R36 ;  /* 0x0000000ac024723c */ /* 0x000fe20000001824 */
[----:B------:R-:W3:Y:S01]  /*2ad0*/  LDSM.16.M88.4 R8, [R238+0xf100] ;  /* 0x00f10000ee08783b */ /* 0x000ee20000000200 */
[----:B------:R-:W-:-:S02]  /*2ae0*/  FMUL.FTZ R56, R56, c[0x0][0x320] ;  /* 0x0000c80038387a20 */ /* 0x000fc40000410000 */
[----:B------:R-:W-:Y:S02]  /*2af0*/  FMUL.FTZ R57, R57, c[0x0][0x320] ;  /* 0x0000c80039397a20 */ /* 0x000fe40000410000 */
[----:B------:R-:W-:Y:S02]  /*2b00*/  FMUL.FTZ R58, R58, c[0x0][0x320] ;  /* 0x0000c8003a3a7a20 */ /* 0x000fe40000410000 */
[----:B------:R-:W-:Y:S01]  /*2b10*/  HMMA.16816.F32 R80, R184, R98, R80 ;  /* 0x00000062b850723c */ /* 0x000fe20000001850 */
[----:B------:R-:W-:Y:S01]  /*2b20*/  FMUL.FTZ R52, R52, c[0x0][0x320] ;  /* 0x0000c80034347a20 */ /* 0x000fe20000410000 */
[----:B------:R-:W1:Y:S01]  /*2b30*/  MUFU.TANH R56, R56 ;  /* 0x0000003800387308 */ /* 0x000e620000002400 */
[----:B------:R-:W-:Y:S02]  /*2b40*/  FMUL.FTZ R53, R53, c[0x0][0x320] ;  /* 0x0000c80035357a20 */ /* 0x000fe40000410000 */
[----:B------:R-:W-:Y:S02]  /*2b50*/  FMUL.FTZ R54, R54, c[0x0][0x320] ;  /* 0x0000c80036367a20 */ /* 0x000fe40000410000 */
[----:B------:R-:W-:Y:S01]  /*2b60*/  FMUL.FTZ R55, R55, c[0x0][0x320] ;  /* 0x0000c80037377a20 */ /* 0x000fe20000410000 */
[C---:B--2---:R-:W-:Y:S01]  /*2b70*/  HMMA.16816.F32 R28, R192.reuse, R16, R28 ;  /* 0x00000010c01c723c */ /* 0x044fe2000000181c */
[----:B------:R-:W-:Y:S01]  /*2b80*/  FMUL.FTZ R59, R59, c[0x0][0x320] ;  /* 0x0000c8003b3b7a20 */ /* 0x000fe20000410000 */
[----:B------:R-:W2:Y:S06]  /*2b90*/  MUFU.TANH R182, R54 ;  /* 0x0000003600b67308 */ /* 0x000eac0000002400 */
[----:B------:R-:W-:Y:S01]  /*2ba0*/  HMMA.16816.F32 R88, R192, R18, R88 ;  /* 0x00000012c058723c */ /* 0x000fe20000001858 */
[----:B------:R-:W2:Y:S01]  /*2bb0*/  LDSM.16.M88.4 R16, [R238+0xf900] ;  /* 0x00f90000ee10783b */ /* 0x000ea20000000200 */
[----:B------:R-:W2:Y:S06]  /*2bc0*/  MUFU.TANH R181, R55 ;  /* 0x0000003700b57308 */ /* 0x000eac0000002400 */
[C---:B-1----:R-:W-:Y:S02]  /*2bd0*/  HMMA.16816.F32 R48, R196.reuse, R20, R48 ;  /* 0x00000014c430723c */ /* 0x042fe40000001830 */
[----:B------:R-:W1:Y:S06]  /*2be0*/  MUFU.TANH R57, R57 ;  /* 0x0000003900397308 */ /* 0x000e6c0000002400 */
[----:B------:R-:W-:Y:S01]  /*2bf0*/  HMMA.16816.F32 R44, R196, R22, R44 ;  /* 0x00000016c42c723c */ /* 0x000fe2000000182c */
[----:B------:R-:W1:Y:S01]  /*2c00*/  LDSM.16.M88.4 R20, [R224+0x6000] ;  /* 0x00600000e014783b */ /* 0x000e620000000200 */
[----:B------:R-:W1:Y:S06]  /*2c10*/  MUFU.TANH R58, R58 ;  /* 0x0000003a003a7308 */ /* 0x000e6c0000002400 */
[----:B------:R-:W-:Y:S02]  /*2c20*/  HMMA.16816.F32 R60, R212, R70, R60 ;  /* 0x00000046d43c723c */ /* 0x000fe4000000183c */
[----:B------:R-:W1:Y:S06]  /*2c30*/  MUFU.TANH R70, R64 ;  /* 0x0000004000467308 */ /* 0x000e6c0000002400 */
[----:B------:R-:W-:Y:S02]  /*2c40*/  HMMA.16816.F32 R40, R196, R24, R40 ;  /* 0x00000018c428723c */ /* 0x000fe40000001828 */
[----:B------:R2:W1:Y:S06]  /*2c50*/  MUFU.TANH R71, R65 ;  /* 0x0000004100477308 */ /* 0x00046c0000002400 */
[C---:B---3--:R-:W-:Y:S02]  /*2c60*/  HMMA.16816.F32 R104, R188.reuse, R8, R104 ;  /* 0x00000008bc68723c */ /* 0x048fe40000001868 */
[----:B------:R-:W3:Y:S06]  /*2c70*/  MUFU.TANH R59, R59 ;  /* 0x0000003b003b7308 */ /* 0x000eec0000002400 */
[----:B------:R-:W-:Y:S01]  /*2c80*/  HMMA.16816.F32 R80, R188, R10, R80 ;  /* 0x0000000abc50723c */ /* 0x000fe20000001850 */
[----:B------:R-:W-:Y:S01]  /*2c90*/  LDSM.16.M88.4 R8, [R237+0x7800] ;  /* 0x00780000ed08783b */ /* 0x000fe20000000200 */
[----:B------:R-:W-:-:S02]  /*2ca0*/  FMUL.FTZ R60, R60, c[0x0][0x320] ;  /* 0x0000c8003c3c7a20 */ /* 0x000fc40000410000 */
[----:B------:R-:W-:Y:S01]  /*2cb0*/  FMUL.FTZ R61, R61, c[0x0][0x320] ;  /* 0x0000c8003d3d7a20 */ /* 0x000fe20000410000 */
[----:B--2---:R-:W2:Y:S01]  /*2cc0*/  LDSM.16.M88.4 R64, [R224+0x5800] ;  /* 0x00580000e040783b */ /* 0x004ea20000000200 */
[----:B------:R-:W-:Y:S02]  /*2cd0*/  FMUL.FTZ R62, R62, c[0x0][0x320] ;  /* 0x0000c8003e3e7a20 */ /* 0x000fe40000410000 */
[----:B------:R-:W-:Y:S01]  /*2ce0*/  HMMA.16816.F32 R36, R196, R26, R36 ;  /* 0x0000001ac424723c */ /* 0x000fe20000001824 */
[----:B------:R-:W-:Y:S01]  /*2cf0*/  LDSM.16.M88.4 R24, [R224+0x6800] ;  /* 0x00680000e018783b */ /* 0x000fe20000000200 */
[----:B------:R-:W-:Y:S01]  /*2d00*/  FMUL.FTZ R63, R63, c[0x0][0x320] ;  /* 0x0000c8003f3f7a20 */ /* 0x000fe20000410000 */
[----:B------:R-:W1:Y:S05]  /*2d10*/  MUFU.TANH R60, R60 ;  /* 0x0000003c003c7308 */ /* 0x000e6a0000002400 */
[C---:B------:R-:W-:Y:S03]  /*2d20*/  HMMA.16816.F32 R76, R188.reuse, R16, R76 ;  /* 0x00000010bc4c723c */ /* 0x040fe6000000184c */
[----:B------:R-:W2:Y:S05]  /*2d30*/  MUFU.TANH R61, R61 ;  /* 0x0000003d003d7308 */ /* 0x000eaa0000002400 */
[----:B------:R-:W-:Y:S01]  /*2d40*/  HMMA.16816.F32 R72, R188, R18, R72 ;  /* 0x00000012bc48723c */ /* 0x000fe20000001848 */
[----:B------:R-:W-:Y:S02]  /*2d50*/  LDSM.16.M88.4 R16, [R224+0x7800] ;  /* 0x00780000e010783b */ /* 0x000fe40000000200 */
[----:B------:R-:W2:Y:S05]  /*2d60*/  MUFU.TANH R62, R62 ;  /* 0x0000003e003e7308 */ /* 0x000eaa0000002400 */
[----:B-1----:R-:W-:Y:S03]  /*2d70*/  HMMA.16816.F32 R40, R212, R20, R40 ;  /* 0x00000014d428723c */ /* 0x002fe60000001828 */
[----:B------:R-:W1:Y:S05]  /*2d80*/  MUFU.TANH R63, R63 ;  /* 0x0000003f003f7308 */ /* 0x000e6a0000002400 */
[C---:B------:R-:W-:Y:S08]  /*2d90*/  HMMA.16816.F32 R104, R192.reuse, R12, R104 ;  /* 0x0000000cc068723c */ /* 0x040ff00000001868 */
[----:B------:R-:W-:Y:S01]  /*2da0*/  HMMA.16816.F32 R80, R192, R14, R80 ;  /* 0x0000000ec050723c */ /* 0x000fe20000001850 */
[----:B------:R-:W1:Y:S07]  /*2db0*/  LDSM.16.M88.4 R12, [R235+0xf900] ;  /* 0x00f90000eb0c783b */ /* 0x000e6e0000000200 */
[----:B--2---:R-:W-:Y:S01]  /*2dc0*/  HMMA.16816.F32 R48, R212, R64, R48 ;  /* 0x00000040d430723c */ /* 0x004fe20000001830 */
[----:B------:R-:W2:Y:S01]  /*2dd0*/  MUFU.TANH R64, R52 ;  /* 0x0000003400407308 */ /* 0x000ea20000002400 */
[----:B------:R-:W-:-:S02]  /*2de0*/  FMUL.FTZ R40, R40, c[0x0][0x320] ;  /* 0x0000c80028287a20 */ /* 0x000fc40000410000 */
[----:B------:R-:W-:Y:S02]  /*2df0*/  FMUL.FTZ R41, R41, c[0x0][0x320] ;  /* 0x0000c80029297a20 */ /* 0x000fe40000410000 */
[----:B------:R-:W-:Y:S02]  /*2e00*/  FMUL.FTZ R42, R42, c[0x0][0x320] ;  /* 0x0000c8002a2a7a20 */ /* 0x000fe40000410000 */
[----:B------:R-:W-:Y:S01]  /*2e10*/  HMMA.16816.F32 R36, R212, R22, R36 ;  /* 0x00000016d424723c */ /* 0x000fe20000001824 */
[----:B------:R2:W1:Y:S01]  /*2e20*/  MUFU.TANH R65, R53 ;  /* 0x0000003500417308 */ /* 0x0004620000002400 */
[----:B------:R-:W3:Y:S01]  /*2e30*/  LDSM.16.M88.4 R20, [R235+0xf100] ;  /* 0x00f10000eb14783b */ /* 0x000ee20000000200 */
[----:B------:R-:W-:-:S05]  /*2e40*/  FMUL.FTZ R43, R43, c[0x0][0x320] ;  /* 0x0000c8002b2b7a20 */ /* 0x000fca0000410000 */
[C---:B------:R-:W-:Y:S01]  /*2e50*/  HMMA.16816.F32 R76, R192.reuse, R8, R76 ;  /* 0x00000008c04c723c */ /* 0x040fe2000000184c */
[----:B------:R-:W1:Y:S07]  /*2e60*/  MUFU.TANH R178, R40 ;  /* 0x0000002800b27308 */ /* 0x000e6e0000002400 */
[----:B------:R-:W-:Y:S01]  /*2e70*/  HMMA.16816.F32 R72, R192, R10, R72 ;  /* 0x0000000ac048723c */ /* 0x000fe20000001848 */
[----:B--2---:R-:W2:Y:S01]  /*2e80*/  LDSM.16.M88.4 R52, [R235+0xe900] ;  /* 0x00e90000eb34783b */ /* 0x004ea20000000200 */
[----:B------:R-:W2:Y:S01]  /*2e90*/  MUFU.TANH R177, R41 ;  /* 0x0000002900b17308 */ /* 0x000ea20000002400 */
[----:B------:R-:W-:-:S02]  /*2ea0*/  FMUL.FTZ R48, R48, c[0x0][0x320] ;  /* 0x0000c80030307a20 */ /* 0x000fc40000410000 */
[----:B------:R-:W-:Y:S02]  /*2eb0*/  FMUL.FTZ R49, R49, c[0x0][0x320] ;  /* 0x0000c80031317a20 */ /* 0x000fe40000410000 */
[----:B------:R-:W-:Y:S01]  /*2ec0*/  FMUL.FTZ R50, R50, c[0x0][0x320] ;  /* 0x0000c80032327a20 */ /* 0x000fe20000410000 */
[----:B------:R-:W-:Y:S01]  /*2ed0*/  HMMA.16816.F32 R44, R212, R66, R44 ;  /* 0x00000042d42c723c */ /* 0x000fe2000000182c */
[----:B------:R-:W-:Y:S01]  /*2ee0*/  FMUL.FTZ R51, R51, c[0x0][0x320] ;  /* 0x0000c80033337a20 */ /* 0x000fe20000410000 */
[----:B------:R-:W2:Y:S01]  /*2ef0*/  MUFU.TANH R161, R42 ;  /* 0x0000002a00a17308 */ /* 0x000ea20000002400 */
[----:B------:R-:W-:Y:S02]  /*2f00*/  FMUL.FTZ R36, R36, c[0x0][0x320] ;  /* 0x0000c80024247a20 */ /* 0x000fe40000410000 */
[----:B------:R-:W-:Y:S02]  /*2f10*/  FMUL.FTZ R37, R37, c[0x0][0x320] ;  /* 0x0000c80025257a20 */ /* 0x000fe40000410000 */
[----:B------:R-:W-:Y:S01]  /*2f20*/  FMUL.FTZ R38, R38, c[0x0][0x320] ;  /* 0x0000c80026267a20 */ /* 0x000fe20000410000 */
[C---:B-1----:R-:W-:Y:S01]  /*2f30*/  HMMA.16816.F32 R76, R196.reuse, R12, R76 ;  /* 0x0000000cc44c723c */ /* 0x042fe2000000184c */
[----:B------:R-:W-:Y:S01]  /*2f40*/  FMUL.FTZ R39, R39, c[0x0][0x320] ;  /* 0x0000c80027277a20 */ /* 0x000fe20000410000 */
[----:B------:R1:W1:Y:S06]  /*2f50*/  MUFU.TANH R162, R43 ;  /* 0x0000002b00a27308 */ /* 0x00026c0000002400 */
[C---:B------:R-:W-:Y:S02]  /*2f60*/  HMMA.16816.F32 R72, R196.reuse, R14, R72 ;  /* 0x0000000ec448723c */ /* 0x040fe40000001848 */
[----:B------:R2:W2:Y:S06]  /*2f70*/  MUFU.TANH R145, R48 ;  /* 0x0000003000917308 */ /* 0x0004ac0000002400 */
[----:B---3--:R-:W-:Y:S01]  /*2f80*/  HMMA.16816.F32 R104, R196, R20, R104 ;  /* 0x00000014c468723c */ /* 0x008fe20000001868 */
[----:B------:R-:W-:Y:S01]  /*2f90*/  FMUL.FTZ R44, R44, c[0x0][0x320] ;  /* 0x0000c8002c2c7a20 */ /* 0x000fe20000410000 */
[----:B-1----:R-:W1:Y:S01]  /*2fa0*/  LDSM.16.M88.4 R40, [R224+0x7000] ;  /* 0x00700000e028783b */ /* 0x002e620000000200 */
[----:B------:R-:W-:Y:S01]  /*2fb0*/  FMUL.FTZ R45, R45, c[0x0][0x320] ;  /* 0x0000c8002d2d7a20 */ /* 0x000fe20000410000 */
[----:B------:R3:W1:Y:S01]  /*2fc0*/  MUFU.TANH R146, R49 ;  /* 0x0000003100927308 */ /* 0x0006620000002400 */
[----:B------:R-:W-:Y:S01]  /*2fd0*/  FMUL.FTZ R46, R46, c[0x0][0x320] ;  /* 0x0000c8002e2e7a20 */ /* 0x000fe20000410000 */
[----:B------:R-:W-:-:S04]  /*2fe0*/  DEPBAR.LE SB0, 0x0 ;  /* 0x000080000000791a */ /* 0x000fc80000000000 */
[C---:B--2---:R-:W-:Y:S01]  /*2ff0*/  HMMA.16816.F32 R28, R196.reuse, R52, R28 ;  /* 0x00000034c41c723c */ /* 0x044fe2000000181c */
[----:B------:R-:W-:Y:S01]  /*3000*/  FMUL.FTZ R47, R47, c[0x0][0x320] ;  /* 0x0000c8002f2f7a20 */ /* 0x000fe20000410000 */
[----:B------:R3:W2:Y:S06]  /*3010*/  MUFU.TANH R150, R50 ;  /* 0x0000003200967308 */ /* 0x0006ac0000002400 */
[C---:B------:R-:W-:Y:S02]  /*3020*/  HMMA.16816.F32 R88, R196.reuse, R54, R88 ;  /* 0x00000036c458723c */ /* 0x040fe40000001858 */
[----:B------:R3:W1:Y:S06]  /*3030*/  MUFU.TANH R151, R51 ;  /* 0x0000003300977308 */ /* 0x00066c0000002400 */
[----:B------:R-:W-:Y:S02]  /*3040*/  HMMA.16816.F32 R80, R196, R22, R80 ;  /* 0x00000016c450723c */ /* 0x000fe40000001850 */
[----:B------:R3:W1:Y:S06]  /*3050*/  MUFU.TANH R148, R44 ;  /* 0x0000002c00947308 */ /* 0x00066c0000002400 */
[C---:B------:R-:W-:Y:S02]  /*3060*/  HMMA.16816.F32 R76, R212.reuse, R16, R76 ;  /* 0x00000010d44c723c */ /* 0x040fe4000000184c */
[----:B------:R3:W1:Y:S06]  /*3070*/  MUFU.TANH R147, R45 ;  /* 0x0000002d00937308 */ /* 0x00066c0000002400 */
[C---:B------:R-:W-:Y:S02]  /*3080*/  HMMA.16816.F32 R72, R212.reuse, R18, R72 ;  /* 0x00000012d448723c */ /* 0x040fe40000001848 */
[----:B------:R3:W1:Y:S06]  /*3090*/  MUFU.TANH R180, R46 ;  /* 0x0000002e00b47308 */ /* 0x00066c0000002400 */
[C---:B------:R-:W-:Y:S02]  /*30a0*/  HMMA.16816.F32 R28, R212.reuse, R24, R28 ;  /* 0x00000018d41c723c */ /* 0x040fe4000000181c */
[----:B------:R3:W2:Y:S06]  /*30b0*/  MUFU.TANH R179, R47 ;  /* 0x0000002f00b37308 */ /* 0x0006ac0000002400 */
[----:B------:R-:W-:Y:S01]  /*30c0*/  HMMA.16816.F32 R88, R212, R26, R88 ;  /* 0x0000001ad458723c */ /* 0x000fe20000001858 */
[----:B------:R-:W-:Y:S01]  /*30d0*/  FMUL.FTZ R66, R78, c[0x0][0x320] ;  /* 0x0000c8004e427a20 */ /* 0x000fe20000410000 */
[----:B------:R3:W2:Y:S01]  /*30e0*/  MUFU.TANH R160, R36 ;  /* 0x0000002400a07308 */ /* 0x0006a20000002400 */
[----:B------:R-:W-:-:S02]  /*30f0*/  FMUL.FTZ R13, R79, c[0x0][0x320] ;  /* 0x0000c8004f0d7a20 */ /* 0x000fc40000410000 */
[----:B------:R-:W-:Y:S02]  /*3100*/  FMUL.FTZ R76, R76, c[0x0][0x320] ;  /* 0x0000c8004c4c7a20 */ /* 0x000fe40000410000 */
[----:B------:R-:W-:Y:S01]  /*3110*/  FMUL.FTZ R77, R77, c[0x0][0x320] ;  /* 0x0000c8004d4d7a20 */ /* 0x000fe20000410000 */
[C---:B-1----:R-:W-:Y:S01]  /*3120*/  HMMA.16816.F32 R104, R212.reuse, R40, R104 ;  /* 0x00000028d468723c */ /* 0x042fe20000001868 */
[----:B------:R-:W-:Y:S01]  /*3130*/  FMUL.FTZ R67, R73, c[0x0][0x320] ;  /* 0x0000c80049437a20 */ /* 0x000fe20000410000 */
[----:B------:R3:W1:Y:S01]  /*3140*/  MUFU.TANH R159, R37 ;  /* 0x00000025009f7308 */ /* 0x0006620000002400 */
[----:B------:R-:W-:Y:S02]  /*3150*/  FMUL.FTZ R15, R74, c[0x0][0x320] ;  /* 0x0000c8004a0f7a20 */ /* 0x000fe40000410000 */
[----:B------:R-:W-:Y:S02]  /*3160*/  FMUL.FTZ R14, R75, c[0x0][0x320] ;  /* 0x0000c8004b0e7a20 */ /* 0x000fe40000410000 */
[----:B------:R-:W-:Y:S01]  /*3170*/  FMUL.FTZ R72, R72, c[0x0][0x320] ;  /* 0x0000c80048487a20 */ /* 0x000fe20000410000 */
[----:B------:R-:W-:Y:S01]  /*3180*/  HMMA.16816.F32 R80, R212, R42, R80 ;  /* 0x0000002ad450723c */ /* 0x000fe20000001850 */
[----:B------:R-:W-:Y:S01]  /*3190*/  FMUL.FTZ R28, R28, c[0x0][0x320] ;  /* 0x0000c8001c1c7a20 */ /* 0x000fe20000410000 */
[----:B------:R3:W1:Y:S01]  /*31a0*/  MUFU.TANH R164, R38 ;  /* 0x0000002600a47308 */ /* 0x0006620000002400 */
[----:B------:R-:W-:-:S02]  /*31b0*/  FMUL.FTZ R29, R29, c[0x0][0x320] ;  /* 0x0000c8001d1d7a20 */ /* 0x000fc40000410000 */
[----:B------:R-:W-:Y:S02]  /*31c0*/  FMUL.FTZ R30, R30, c[0x0][0x320] ;  /* 0x0000c8001e1e7a20 */ /* 0x000fe40000410000 */
[----:B------:R-:W-:Y:S02]  /*31d0*/  FMUL.FTZ R31, R31, c[0x0][0x320] ;  /* 0x0000c8001f1f7a20 */ /* 0x000fe40000410000 */
[----:B------:R-:W-:Y:S01]  /*31e0*/  FMUL.FTZ R88, R88, c[0x0][0x320] ;  /* 0x0000c80058587a20 */ /* 0x000fe20000410000 */
[----:B------:R3:W1:Y:S01]  /*31f0*/  MUFU.TANH R165, R39 ;  /* 0x0000002700a57308 */ /* 0x0006620000002400 */
[----:B------:R-:W-:Y:S02]  /*3200*/  FMUL.FTZ R89, R89, c[0x0][0x320] ;  /* 0x0000c80059597a20 */ /* 0x000fe40000410000 */
[----:B------:R-:W-:Y:S02]  /*3210*/  FMUL.FTZ R90, R90, c[0x0][0x320] ;  /* 0x0000c8005a5a7a20 */ /* 0x000fe40000410000 */
[----:B------:R-:W-:-:S02]  /*3220*/  FMUL.FTZ R91, R91, c[0x0][0x320] ;  /* 0x0000c8005b5b7a20 */ /* 0x000fc40000410000 */
[----:B------:R-:W-:Y:S01]  /*3230*/  FMUL.FTZ R104, R104, c[0x0][0x320] ;  /* 0x0000c80068687a20 */ /* 0x000fe20000410000 */
[----:B------:R3:W1:Y:S01]  /*3240*/  MUFU.TANH R176, R28 ;  /* 0x0000001c00b07308 */ /* 0x0006620000002400 */
[----:B------:R-:W-:Y:S02]  /*3250*/  FMUL.FTZ R105, R105, c[0x0][0x320] ;  /* 0x0000c80069697a20 */ /* 0x000fe40000410000 */
[----:B------:R-:W-:Y:S02]  /*3260*/  FMUL.FTZ R106, R106, c[0x0][0x320] ;  /* 0x0000c8006a6a7a20 */ /* 0x000fe40000410000 */
[----:B------:R-:W-:Y:S02]  /*3270*/  FMUL.FTZ R107, R107, c[0x0][0x320] ;  /* 0x0000c8006b6b7a20 */ /* 0x000fe40000410000 */
[----:B------:R-:W-:Y:S01]  /*3280*/  FMUL.FTZ R80, R80, c[0x0][0x320] ;  /* 0x0000c80050507a20 */ /* 0x000fe20000410000 */
[----:B------:R3:W1:Y:S01]  /*3290*/  MUFU.TANH R171, R29 ;  /* 0x0000001d00ab7308 */ /* 0x0006620000002400 */
[----:B------:R-:W-:-:S02]  /*32a0*/  FMUL.FTZ R81, R81, c[0x0][0x320] ;  /* 0x0000c80051517a20 */ /* 0x000fc40000410000 */
[----:B------:R-:W-:Y:S02]  /*32b0*/  FMUL.FTZ R82, R82, c[0x0][0x320] ;  /* 0x0000c80052527a20 */ /* 0x000fe40000410000 */
[----:B------:R-:W-:-:S03]  /*32c0*/  FMUL.FTZ R83, R83, c[0x0][0x320] ;  /* 0x0000c80053537a20 */ /* 0x000fc60000410000 */
[----:B------:R3:W1:Y:S08]  /*32d0*/  MUFU.TANH R168, R30 ;  /* 0x0000001e00a87308 */ /* 0x0006700000002400 */
        /* <DEDUP_REMOVED lines=15> */
[----:B------:R-:W1:Y:S08]  /*33d0*/  MUFU.TANH R66, R66 ;  /* 0x0000004200427308 */ /* 0x000e700000002400 */
[----:B------:R-:W1:Y:S08]  /*33e0*/  MUFU.TANH R13, R13 ;  /* 0x0000000d000d7308 */ /* 0x000e700000002400 */
[----:B------:R3:W1:Y:S08]  /*33f0*/  MUFU.TANH R134, R72 ;  /* 0x0000004800867308 */ /* 0x0006700000002400 */
[----:B------:R-:W1:Y:S08]  /*3400*/  MUFU.TANH R67, R67 ;  /* 0x0000004300437308 */ /* 0x000e700000002400 */
[----:B------:R-:W1:Y:S08]  /*3410*/  MUFU.TANH R15, R15 ;  /* 0x0000000f000f7308 */ /* 0x000e700000002400 */
[----:B------:R-:W1:Y:S01]  /*3420*/  MUFU.TANH R14, R14 ;  /* 0x0000000e000e7308 */ /* 0x000e620000002400 */
[----:B------:R-:W-:Y:S06]  /*3430*/  BAR.SYNC.DEFER_BLOCKING 0x0 ;  /* 0x0000000000007b1d */ /* 0x000fec0000010000 */
[----:B------:R-:W-:Y:S05]  /*3440*/  @P1 BRA `(.L_x_25) ;  /* 0x0000047000001947 */ /* 0x000fea0003800000 */
[----:B--234-:R-:W-:Y:S01]  /*3450*/  ULEA UR4, UR6, UR10, 0x7 ;  /* 0x0000000a06047291 */ /* 0x01cfe2000f8e383f */
[----:B------:R-:W-:-:S05]  /*3460*/  IMAD.MOV.U32 R239, RZ, RZ, RZ ;  /* 0x000000ffffef7224 */ /* 0x000fca00078e00ff */
[----:B------:R-:W-:-:S05]  /*3470*/  IMAD.U32 R240, RZ, RZ, UR4 ;  /* 0x00000004fff07e24 */ /* 0x000fca000f8e00ff */
[----:B------:R-:W-:-:S05]  /*3480*/  IADD3 R240, R240, -0x100, R242 ;  /* 0xffffff00f0f07810 */ /* 0x000fca0007ffe0f2 */
[----:B------:R-:W-:-:S04]  /*3490*/  @P0 IMAD.HI.U32 R9, R240, c[0x0][0x2bc], RZ ;  /* 0x0000af00f0090a27 */ /* 0x000fc800078e00ff */
[----:B------:R-:W-:Y:S01]  /*34a0*/  IMAD.MOV.U32 R8, RZ, RZ, R240 ;  /* 0x000000ffff087224 */ /* 0x000fe200078e00f0 */
[----:B------:R-:W-:-:S04]  /*34b0*/  @P0 SHF.R.U32.HI R8, RZ, c[0x0][0x2c0], R9 ;  /* 0x0000b000ff080a19 */ /* 0x000fc80000011609 */
[----:B------:R-:W-:-:S04]  /*34c0*/  @!P6 IADD3 R11, P1, R8, UR16, RZ ;  /* 0x00000010080bec10 */ /* 0x000fc8000ff3e0ff */
[----:B------:R-:W-:Y:S02]  /*34d0*/  @!P6 LEA.HI.X.SX32 R9, R8, UR14, 0x1, P1 ;  /* 0x0000000e0809ec11 */ /* 0x000fe400088f0eff */
[----:B------:R-:W-:-:S04]  /*34e0*/  @!P6 LEA R10, P1, R11, c[0x0][0x2a0], 0x2 ;  /* 0x0000a8000b0aea11 */ /* 0x000fc800078210ff */
[----:B------:R-:W-:-:S05]  /*34f0*/  @!P6 LEA.HI.X R11, R11, c[0x0][0x2a4], R9, 0x2, P1 ;  /* 0x0000a9000b0bea11 */ /* 0x000fca00008f1409 */
[----:B------:R2:W3:Y:S01]  /*3500*/  @!P6 LDG.E R239, [R10.64] ;  /* 0x0000000c0aefe981 */ /* 0x0004e2000c1e1900 */
[----:B------:R-:W-:Y:S01]  /*3510*/  IMAD.MOV R8, RZ, RZ, -R8 ;  /* 0x000000ffff087224 */ /* 0x000fe200078e0a08 */
[----:B------:R-:W-:Y:S02]  /*3520*/  SEL R23, RZ, 0x10, P3 ;  /* 0x00000010ff177807 */ /* 0x000fe40001800000 */
[----:B------:R-:W-:Y:S01]  /*3530*/  SHF.L.U64.HI R12, R33, 0x1, R35 ;  /* 0x00000001210c7819 */ /* 0x000fe20000010223 */
[----:B------:R-:W-:Y:S01]  /*3540*/  IMAD R240, R8, c[0x0][0x2b8], R240 ;  /* 0x0000ae0008f07a24 */ /* 0x000fe200078e02f0 */
[----:B------:R-:W-:Y:S02]  /*3550*/  IADD3 R24, -R23, 0x10, RZ ;  /* 0x0000001017187810 */ /* 0x000fe40007ffe1ff */
[----:B------:R-:W-:Y:S02]  /*3560*/  SHF.L.U64.HI R9, R32, 0x1, R34 ;  /* 0x0000000120097819 */ /* 0x000fe40000010222 */
[----:B------:R-:W-:-:S02]  /*3570*/  SHF.R.S32.HI R8, RZ, 0x1f, R240 ;  /* 0x0000001fff087819 */ /* 0x000fc400000114f0 */
[----:B------:R-:W-:-:S03]  /*3580*/  LOP3.LUT R24, R24, 0xf, RZ, 0xc0, !PT ;  /* 0x0000000f18187812 */ /* 0x000fc600078ec0ff */
[----:B------:R-:W-:-:S04]  /*3590*/  IMAD R8, R8, c[0x0][0x1e0], RZ ;  /* 0x0000780008087a24 */ /* 0x000fc800078e02ff */
[C---:B------:R-:W-:Y:S02]  /*35a0*/  IMAD R8, R240.reuse, c[0x0][0x1e4], R8 ;  /* 0x00007900f0087a24 */ /* 0x040fe400078e0208 */
[----:B--2---:R-:W-:-:S04]  /*35b0*/  IMAD.WIDE.U32 R10, R240, c[0x0][0x1e0], RZ ;  /* 0x00007800f00a7a25 */ /* 0x004fc800078e00ff */
[----:B------:R-:W-:Y:S01]  /*35c0*/  IMAD.IADD R11, R11, 0x1, R8 ;  /* 0x000000010b0b7824 */ /* 0x000fe200078e0208 */
[----:B---3--:R-:W-:-:S03]  /*35d0*/  SHF.R.S32.HI R8, RZ, 0x1f, R239 ;  /* 0x0000001fff087819 */ /* 0x008fc600000114ef */
[----:B------:R-:W-:-:S04]  /*35e0*/  IMAD.WIDE.U32 R10, R239, c[0x0][0x1f0], R10 ;  /* 0x00007c00ef0a7a25 */ /* 0x000fc800078e000a */
[----:B------:R-:W-:Y:S01]  /*35f0*/  IMAD R8, R8, c[0x0][0x1f0], RZ ;  /* 0x00007c0008087a24 */ /* 0x000fe200078e02ff */
[----:B------:R-:W-:Y:S02]  /*3600*/  IADD3 R18, P1, R10, UR20, RZ ;  /* 0x000000140a127c10 */ /* 0x000fe4000ff3e0ff */
[----:B------:R-:W-:Y:S01]  /*3610*/  SEL R10, RZ, 0x10, P4 ;  /* 0x00000010ff0a7807 */ /* 0x000fe20002000000 */
[----:B------:R-:W-:-:S03]  /*3620*/  IMAD R8, R239, c[0x0][0x1f4], R8 ;  /* 0x00007d00ef087a24 */ /* 0x000fc600078e0208 */
[----:B------:R-:W-:Y:S02]  /*3630*/  IADD3 R26, -R10, 0x10, RZ ;  /* 0x000000100a1a7810 */ /* 0x000fe40007ffe1ff */
[----:B------:R-:W-:Y:S01]  /*3640*/  IADD3.X R8, R11, UR18, R8, P1, !PT ;  /* 0x000000120b087c10 */ /* 0x000fe20008ffe408 */
[----:B------:R-:W-:Y:S01]  /*3650*/  IMAD.SHL.U32 R11, R33, 0x2, RZ ;  /* 0x00000002210b7824 */ /* 0x000fe200078e00ff */
[----:B------:R-:W-:Y:S02]  /*3660*/  LEA R17, P1, R18, c[0x0][0x1c8], 0x1 ;  /* 0x0000720012117a11 */ /* 0x000fe400078208ff */
[----:B------:R-:W-:Y:S02]  /*3670*/  LOP3.LUT R26, R26, 0xf, RZ, 0xc0, !PT ;  /* 0x0000000f1a1a7812 */ /* 0x000fe400078ec0ff */
[----:B------:R-:W-:Y:S01]  /*3680*/  LEA.HI.X R18, R18, c[0x0][0x1cc], R8, 0x1, P1 ;  /* 0x0000730012127a11 */ /* 0x000fe200008f0c08 */
[----:B------:R-:W2:Y:S01]  /*3690*/  SHFL.IDX PT, R25, R17, 0x3, 0x181f ;  /* 0x00781f0011197f89 */ /* 0x000ea200000e0000 */
[----:B------:R-:W-:-:S03]  /*36a0*/  IMAD.SHL.U32 R8, R32, 0x2, RZ ;  /* 0x0000000220087824 */ /* 0x000fc600078e00ff */
[----:B------:R-:W3:Y:S04]  /*36b0*/  SHFL.IDX PT, R16, R18, 0x3, 0x181f ;  /* 0x00781f0012107f89 */ /* 0x000ee800000e0000 */
[----:B------:R-:W4:Y:S04]  /*36c0*/  SHFL.IDX PT, R21, R17, RZ, 0x181f ;  /* 0x00181fff11157589 */ /* 0x000f2800000e0000 */
[----:B------:R-:W5:Y:S04]  /*36d0*/  SHFL.IDX PT, R19, R17, 0x1, 0x181f ;  /* 0x00381f0011137f89 */ /* 0x000f6800000e0000 */
[----:B------:R-:W1:Y:S04]  /*36e0*/  SHFL.IDX PT, R22, R18, RZ, 0x181f ;  /* 0x00181fff12167589 */ /* 0x000e6800000e0000 */
[----:B------:R-:W1:Y:S04]  /*36f0*/  SHFL.IDX PT, R17, R17, 0x2, 0x181f ;  /* 0x00581f0011117f89 */ /* 0x000e6800000e0000 */
[----:B------:R-:W1:Y:S01]  /*3700*/  SHFL.IDX PT, R20, R18, 0x1, 0x181f ;  /* 0x00381f0012147f89 */ /* 0x000e6200000e0000 */
[----:B--2---:R-:W-:-:S03]  /*3710*/  IADD3 R26, P2, P1, R26, R25, R11 ;  /* 0x000000191a1a7210 */ /* 0x004fc6000795e00b */
[----:B------:R-:W2:Y:S01]  /*3720*/  SHFL.IDX PT, R18, R18, 0x2, 0x181f ;  /* 0x00581f0012127f89 */ /* 0x000ea200000e0000 */
[-C--:B---3--:R-:W-:Y:S02]  /*3730*/  IADD3.X R27, RZ, R16.reuse, R12, P2, P1 ;  /* 0x00000010ff1b7210 */ /* 0x088fe400017e240c */
[----:B------:R-:W-:Y:S02]  /*3740*/  IADD3 R24, P2, P1, R24, R25, R8 ;  /* 0x0000001918187210 */ /* 0x000fe4000795e008 */
[CC--:B----4-:R-:W-:Y:S02]  /*3750*/  IADD3 R28, P5, R21.reuse, R11.reuse, RZ ;  /* 0x0000000b151c7210 */ /* 0x0d0fe40007fbe0ff */
[--C-:B------:R-:W-:Y:S02]  /*3760*/  IADD3.X R25, RZ, R16, R9.reuse, P2, P1 ;  /* 0x00000010ff197210 */ /* 0x100fe400017e2409 */
[-C--:B------:R-:W-:Y:S02]  /*3770*/  IADD3 R36, P2, R21, R8.reuse, RZ ;  /* 0x0000000815247210 */ /* 0x080fe40007f5e0ff */
[CC--:B-----5:R-:W-:Y:S01]  /*3780*/  IADD3 R30, P1, R19.reuse, R11.reuse, RZ ;  /* 0x0000000b131e7210 */ /* 0x0e0fe20007f3e0ff */
[C---:B-1----:R-:W-:Y:S01]  /*3790*/  IMAD.X R29, R22.reuse, 0x1, R12, P5 ;  /* 0x00000001161d7824 */ /* 0x042fe200028e060c */
[----:B------:R-:W-:Y:S01]  /*37a0*/  IADD3 R16, P5, R19, R8, RZ ;  /* 0x0000000813107210 */ /* 0x000fe20007fbe0ff */
[----:B------:R-:W-:Y:S01]  /*37b0*/  IMAD.X R37, R22, 0x1, R9, P2 ;  /* 0x0000000116257824 */ /* 0x000fe200010e0609 */
[----:B------:R-:W-:-:S02]  /*37c0*/  IADD3 R38, P2, R17, R11, RZ ;  /* 0x0000000b11267210 */ /* 0x000fc40007f5e0ff */
[----:B------:R1:W-:Y:S01]  /*37d0*/  LDGSTS.E.BYPASS.LTC128B.128 [R241+0x8100], [R28.64], !P4 ;  /* 0x081000001cf17fae */ /* 0x0003e2000e101d4c */
[C-C-:B------:R-:W-:Y:S01]  /*37e0*/  IMAD.X R31, R20.reuse, 0x1, R12.reuse, P1 ;  /* 0x00000001141f7824 */ /* 0x140fe200008e060c */
[----:B------:R-:W-:Y:S01]  /*37f0*/  IADD3 R8, P1, R17, R8, RZ ;  /* 0x0000000811087210 */ /* 0x000fe20007f3e0ff */
[--C-:B------:R-:W-:Y:S01]  /*3800*/  IMAD.X R17, R20, 0x1, R9.reuse, P5 ;  /* 0x0000000114117824 */ /* 0x100fe200028e0609 */
[----:B------:R-:W-:Y:S01]  /*3810*/  ISETP.NE.U32.AND P5, PT, R10, RZ, PT ;  /* 0x000000ff0a00720c */ /* 0x000fe20003fa5070 */
[C---:B--2---:R-:W-:Y:S01]  /*3820*/  IMAD.X R39, R18.reuse, 0x1, R12, P2 ;  /* 0x0000000112277824 */ /* 0x044fe200010e060c */
[----:B------:R-:W-:Y:S01]  /*3830*/  ISETP.NE.U32.AND P2, PT, R23, RZ, PT ;  /* 0x000000ff1700720c */ /* 0x000fe20003f45070 */
[----:B------:R-:W-:Y:S01]  /*3840*/  IMAD.X R9, R18, 0x1, R9, P1 ;  /* 0x0000000112097824 */ /* 0x000fe200008e0609 */
[----:B------:R1:W-:Y:S04]  /*3850*/  LDGSTS.E.BYPASS.LTC128B.128 [R241+0xc100], [R36.64], !P3 ;  /* 0x0c10000024f17fae */ /* 0x0003e8000d901d4c */
[----:B------:R1:W-:Y:S04]  /*3860*/  LDGSTS.E.BYPASS.LTC128B.128 [R241+0x9100], [R30.64], !P4 ;  /* 0x091000001ef17fae */ /* 0x0003e8000e101d4c */
[----:B------:R1:W-:Y:S04]  /*3870*/  LDGSTS.E.BYPASS.LTC128B.128 [R241+0xd100], [R16.64], !P3 ;  /* 0x0d10000010f17fae */ /* 0x0003e8000d901d4c */
[----:B------:R1:W-:Y:S04]  /*3880*/  LDGSTS.E.BYPASS.LTC128B.128 [R241+0xa100], [R38.64], !P4 ;  /* 0x0a10000026f17fae */ /* 0x0003e8000e101d4c */
[----:B------:R1:W-:Y:S04]  /*3890*/  LDGSTS.E.BYPASS.LTC128B.128 [R241+0xe100], [R8.64], !P3 ;  /* 0x0e10000008f17fae */ /* 0x0003e8000d901d4c */
[----:B------:R1:W-:Y:S04]  /*38a0*/  LDGSTS.E.BYPASS.LTC128B.128.ZFILL [R241+0xb100], [R26.64], P5 ;  /* 0x0b1000001af17fae */ /* 0x0003e8000a941d4c */
[----:B------:R1:W-:Y:S02]  /*38b0*/  LDGSTS.E.BYPASS.LTC128B.128.ZFILL [R241+0xf100], [R24.64], P2 ;  /* 0x0f10000018f17fae */ /* 0x0003e40009141d4c */
.L_x_25:
[----:B--234-:R-:W-:Y:S01]  /*38c0*/  LOP3.LUT R6, R6, 0xffffffe0, RZ, 0xc0, !PT ;  /* 0xffffffe006067812 */ /* 0x01cfe200078ec0ff */
[----:B-1----:R-:W-:Y:S01]  /*38d0*/  IMAD.MOV.U32 R17, RZ, RZ, -0x2 ;  /* 0xfffffffeff117424 */ /* 0x002fe200078e00ff */
[----:B------:R-:W0:Y:S01]  /*38e0*/  LDGDEPBAR ;  /* 0x00000000000079af */ /* 0x000e220000000000 */
[----:B------:R-:W-:-:S02]  /*38f0*/  IMAD.SHL.U32 R236, R4, 0x2, RZ ;  /* 0x0000000204ec7824 */ /* 0x000fc400078e00ff */
[----:B------:R-:W-:Y:S02]  /*3900*/  IMAD.IADD R6, R5, 0x1, -R6 ;  /* 0x0000000105067824 */ /* 0x000fe400078e0a06 */
[--C-:B------:R-:W-:Y:S01]  /*3910*/  IMAD R234, R2, 0x2, R236.reuse ;  /* 0x0000000202ea7824 */ /* 0x100fe200078e02ec */
[----:B------:R-:W-:Y:S01]  /*3920*/  LDSM.16.MT88.4 R124, [R236+0x100] ;  /* 0x00010000ec7c783b */ /* 0x000fe20000004200 */
[C---:B------:R-:W-:Y:S01]  /*3930*/  IMAD R233, R0.reuse, 0x2, R236 ;  /* 0x0000000200e97824 */ /* 0x040fe200078e02ec */
[----:B------:R-:W-:Y:S01]  /*3940*/  SHF.R.S32.HI R5, RZ, 0x1f, R6 ;  /* 0x0000001fff057819 */ /* 0x000fe20000011406 */
[----:B------:R-:W-:Y:S01]  /*3950*/  IMAD R232, R0, 0x2, R234 ;  /* 0x0000000200e87824 */ /* 0x000fe200078e02ea */
[----:B------:R-:W-:Y:S02]  /*3960*/  LDSM.16.MT88.4 R116, [R234+0x100] ;  /* 0x00010000ea74783b */ /* 0x000fe40000004200 */
[----:B------:R-:W-:Y:S02]  /*3970*/  LEA.HI R5, R5, R6, RZ, 0x2 ;  /* 0x0000000605057211 */ /* 0x000fe400078f10ff */
[----:B------:R-:W-:Y:S02]  /*3980*/  LDSM.16.MT88.4 R100, [R232+0x100] ;  /* 0x00010000e864783b */ /* 0x000fe40000004200 */
[----:B------:R-:W-:-:S02]  /*3990*/  LOP3.LUT R5, R5, 0x7ffffffc, RZ, 0xc0, !PT ;  /* 0x7ffffffc05057812 */ /* 0x000fc400078ec0ff */
[----:B------:R-:W-:Y:S03]  /*39a0*/  LDSM.16.MT88.4 R108, [R233+0x100] ;  /* 0x00010000e96c783b */ /* 0x000fe60000004200 */
[----:B------:R-:W-:Y:S01]  /*39b0*/  IMAD.IADD R5, R6, 0x1, -R5 ;  /* 0x0000000106057824 */ /* 0x000fe200078e0a05 */
[----:B------:R-:W-:Y:S03]  /*39c0*/  LDSM.16.MT88.4 R76, [R233+0x4100] ;  /* 0x00410000e94c783b */ /* 0x000fe60000004200 */
[----:B------:R-:W-:Y:S01]  /*39d0*/  IMAD R17, R5, R17, UR15 ;  /* 0x0000000f05117e24 */ /* 0x000fe2000f8e0211 */
[----:B------:R-:W-:Y:S04]  /*39e0*/  LDSM.16.MT88.4 R24, [R236+0x900] ;  /* 0x00090000ec18783b */ /* 0x000fe80000004200 */
[C---:B------:R-:W-:Y:S01]  /*39f0*/  ISETP.GT.AND P2, PT, R17.reuse, RZ, PT ;  /* 0x000000ff1100720c */ /* 0x040fe20003f44270 */
[----:B------:R-:W-:Y:S01]  /*3a00*/  LDSM.16.MT88.4 R20, [R234+0x900] ;  /* 0x00090000ea14783b */ /* 0x000fe20000004200 */
[----:B------:R-:W-:-:S02]  /*3a10*/  ISETP.GT.AND P1, PT, R17, 0x1, PT ;  /* 0x000000011100780c */ /* 0x000fc40003f24270 */
[----:B------:R-:W-:Y:S01]  /*3a20*/  ISETP.GT.AND P5, PT, R17, 0x8, PT ;  /* 0x000000081100780c */ /* 0x000fe20003fa4270 */
[----:B------:R-:W-:Y:S01]  /*3a30*/  LDSM.16.MT88.4 R36, [R234+0x4900] ;  /* 0x00490000ea24783b */ /* 0x000fe20000004200 */
[----:B------:R-:W-:Y:S02]  /*3a40*/  FSEL R3, R3, -INF , P2 ;  /* 0xff80000003037808 */ /* 0x000fe40001000000 */
[----:B------:R-:W-:Y:S02]  /*3a50*/  FSEL R16, R7, -INF , P1 ;  /* 0xff80000007107808 */ /* 0x000fe40000800000 */
[----:B------:R-:W-:Y:S02]  /*3a60*/  FSEL R84, R84, -INF , P2 ;  /* 0xff80000054547808 */ /* 0x000fe40001000000 */
[----:B------:R-:W-:Y:S02]  /*3a70*/  ISETP.GT.AND P2, PT, R17, 0x9, PT ;  /* 0x000000091100780c */ /* 0x000fe40003f44270 */
[----:B------:R-:W-:-:S02]  /*3a80*/  FSEL R68, R68, -INF , P5 ;  /* 0xff80000044447808 */ /* 0x000fc40002800000 */
[----:B------:R-:W-:Y:S02]  /*3a90*/  FMNMX.FTZ R18, R3, R16, !PT ;  /* 0x0000001003127209 */ /* 0x000fe40007810000 */
[----:B------:R-:W-:Y:S02]  /*3aa0*/  FSEL R85, R85, -INF , P1 ;  /* 0xff80000055557808 */ /* 0x000fe40000800000 */
[----:B------:R-:W-:Y:S02]  /*3ab0*/  ISETP.GT.AND P1, PT, R17, 0x10, PT ;  /* 0x000000101100780c */ /* 0x000fe40003f24270 */
[----:B------:R-:W-:Y:S02]  /*3ac0*/  FSEL R69, R69, -INF , P2 ;  /* 0xff80000045457808 */ /* 0x000fe40001000000 */
[----:B------:R-:W-:Y:S02]  /*3ad0*/  FMNMX.FTZ R18, R68, R18, !PT ;  /* 0x0000001244127209 */ /* 0x000fe40007810000 */
[----:B------:R-:W-:-:S02]  /*3ae0*/  FSEL R86, R86, -INF , P5 ;  /* 0xff80000056567808 */ /* 0x000fc40002800000 */
[----:B------:R-:W-:Y:S02]  /*3af0*/  ISETP.GT.AND P5, PT, R17, 0x11, PT ;  /* 0x000000111100780c */ /* 0x000fe40003fa4270 */
[----:B------:R-:W-:Y:S02]  /*3b00*/  FSEL R7, R70, -INF , P1 ;  /* 0xff80000046077808 */ /* 0x000fe40000800000 */
[----:B------:R-:W-:Y:S02]  /*3b10*/  FMNMX.FTZ R18, R69, R18, !PT ;  /* 0x0000001245127209 */ /* 0x000fe40007810000 */
        /* <DEDUP_REMOVED lines=8> */
[----:B------:R-:W-:-:S02]  /*3ba0*/  FMNMX.FTZ R19, R84, R85, !PT ;  /* 0x0000005554137209 */ /* 0x000fc40007810000 */
[----:B------:R-:W-:Y:S02]  /*3bb0*/  FSEL R10, R93, -INF , P5 ;  /* 0xff8000005d0a7808 */ /* 0x000fe40002800000 */
[----:B------:R-:W-:Y:S01]  /*3bc0*/  ISETP.GT.AND P5, PT, R17, 0x20, PT ;  /* 0x000000201100780c */ /* 0x000fe20003fa4270 */
[----:B------:R-:W-:Y:S01]  /*3bd0*/  LDSM.16.MT88.4 R92, [R236+0x4100] ;  /* 0x00410000ec5c783b */ /* 0x000fe20000004200 */
        /* <DEDUP_REMOVED lines=119> */
[----:B------:R-:W-:Y:S02]  /*4350*/  FMNMX.FTZ R17, R134, R18, !PT ;  /* 0x0000001286117209 */ /* 0x000fe40007810000 */
[----:B------:R-:W-:Y:S02]  /*4360*/  FMNMX.FTZ R19, R152, R19, !PT ;  /* 0x0000001398137209 */ /* 0x000fe40007810000 */
[----:B------:R-:W-:Y:S02]  /*4370*/  FMNMX.FTZ R17, R67, R17, !PT ;  /* 0x0000001143117209 */ /* 0x000fe40007810000 */
[----:B------:R-:W-:Y:S02]  /*4380*/  FMNMX.FTZ R19, R149, R19, !PT ;  /* 0x0000001395137209 */ /* 0x000fe40007810000 */
[----:B------:R-:W-:Y:S01]  /*4390*/  FSEL R65, R13, -INF , P5 ;  /* 0xff8000000d417808 */ /* 0x000fe20002800000 */
[----:B------:R-:W1:Y:S01]  /*43a0*/  SHFL.BFLY PT, R18, R17, 0x2, 0x1f ;  /* 0x0c401f0011127f89 */ /* 0x000e6200000e0000 */
[----:B------:R-:W-:-:S02]  /*43b0*/  FMNMX.FTZ R13, R66, R19, !PT ;  /* 0x00000013420d7209 */ /* 0x000fc40007810000 */
[----:B------:R-:W-:Y:S02]  /*43c0*/  FSEL R64, R15, -INF , P2 ;  /* 0xff8000000f407808 */ /* 0x000fe40001000000 */
[----:B------:R-:W-:Y:S02]  /*43d0*/  FMNMX.FTZ R13, R65, R13, !PT ;  /* 0x0000000d410d7209 */ /* 0x000fe40007810000 */
[----:B------:R-:W-:Y:S02]  /*43e0*/  FSEL R62, R14, -INF , P1 ;  /* 0xff8000000e3e7808 */ /* 0x000fe40000800000 */
[----:B------:R-:W-:-:S04]  /*43f0*/  FMNMX.FTZ R13, R64, R13, !PT ;  /* 0x0000000d400d7209 */ /* 0x000fc80007810000 */
[----:B------:R-:W-:-:S05]  /*4400*/  FMNMX.FTZ R14, R62, R13, !PT ;  /* 0x0000000d3e0e7209 */ /* 0x000fca0007810000 */
[----:B------:R-:W2:Y:S01]  /*4410*/  SHFL.BFLY PT, R13, R14, 0x2, 0x1f ;  /* 0x0c401f000e0d7f89 */ /* 0x000ea200000e0000 */
[----:B-1----:R-:W-:-:S05]  /*4420*/  FMNMX.FTZ R18, R17, R18, !PT ;  /* 0x0000001211127209 */ /* 0x002fca0007810000 */
[----:B------:R-:W1:Y:S01]  /*4430*/  SHFL.BFLY PT, R132, R18, 0x1, 0x1f ;  /* 0x0c201f0012847f89 */ /* 0x000e6200000e0000 */
[----:B--2---:R-:W-:-:S05]  /*4440*/  FMNMX.FTZ R14, R14, R13, !PT ;  /* 0x0000000d0e0e7209 */ /* 0x004fca0007810000 */
[----:B------:R-:W2:Y:S01]  /*4450*/  SHFL.BFLY PT, R13, R14, 0x1, 0x1f ;  /* 0x0c201f000e0d7f89 */ /* 0x000ea200000e0000 */
[----:B-1----:R-:W-:-:S04]  /*4460*/  FMNMX.FTZ R132, R18, R132, !PT ;  /* 0x0000008412847209 */ /* 0x002fc80007810000 */
[C---:B------:R-:W-:Y:S01]  /*4470*/  FSETP.NEU.FTZ.AND P1, PT, R132.reuse, -INF , PT ;  /* 0xff8000008400780b */ /* 0x040fe20003f3d000 */
[----:B------:R-:W-:-:S05]  /*4480*/  FMUL.FTZ R133, R132, c[0x0][0x2d0] ;  /* 0x0000b40084857a20 */ /* 0x000fca0000410000 */
[----:B------:R-:W-:-:S05]  /*4490*/  FSEL R133, R133, RZ, P1 ;  /* 0x000000ff85857208 */ /* 0x000fca0000800000 */
[--C-:B------:R-:W-:Y:S02]  /*44a0*/  FFMA.FTZ R59, R3, c[0x0][0x2d0], -R133.reuse ;  /* 0x0000b400033b7a23 */ /* 0x100fe40000010885 */
[--C-:B------:R-:W-:Y:S01]  /*44b0*/  FFMA.FTZ R58, R16, c[0x0][0x2d0], -R133.reuse ;  /* 0x0000b400103a7a23 */ /* 0x100fe20000010885 */
[----:B--2---:R-:W-:Y:S01]  /*44c0*/  FMNMX.FTZ R3, R13, R14, !PT ;  /* 0x0000000e0d037209 */ /* 0x004fe20007810000 */
[--C-:B------:R-:W-:Y:S01]  /*44d0*/  FFMA.FTZ R57, R68, c[0x0][0x2d0], -R133.reuse ;  /* 0x0000b40044397a23 */ /* 0x100fe20000010885 */
[----:B------:R-:W-:Y:S01]  /*44e0*/  LDSM.16.MT88.4 R16, [R233+0x900] ;  /* 0x00090000e910783b */ /* 0x000fe20000004200 */
[--C-:B------:R-:W-:Y:S01]  /*44f0*/  FFMA.FTZ R53, R69, c[0x0][0x2d0], -R133.reuse ;  /* 0x0000b40045357a23 */ /* 0x100fe20000010885 */
[C---:B------:R-:W-:Y:S01]  /*4500*/  FSETP.NEU.FTZ.AND P1, PT, R3.reuse, -INF , PT ;  /* 0xff8000000300780b */ /* 0x040fe20003f3d000 */
[----:B------:R-:W-:Y:S01]  /*4510*/  FMUL.FTZ R63, R3, c[0x0][0x2d0] ;  /* 0x0000b400033f7a20 */ /* 0x000fe20000410000 */
[----:B------:R-:W-:Y:S01]  /*4520*/  MUFU.EX2 R59, R59 ;  /* 0x0000003b003b7308 */ /* 0x000fe20000000800 */
[----:B------:R-:W-:-:S02]  /*4530*/  FFMA.FTZ R56, R7, c[0x0][0x2d0], -R133 ;  /* 0x0000b40007387a23 */ /* 0x000fc40000010885 */
[--C-:B------:R-:W-:Y:S01]  /*4540*/  FFMA.FTZ R52, R5, c[0x0][0x2d0], -R133.reuse ;  /* 0x0000b40005347a23 */ /* 0x100fe20000010885 */
[----:B------:R-:W-:Y:S01]  /*4550*/  FSEL R63, R63, RZ, P1 ;  /* 0x000000ff3f3f7208 */ /* 0x000fe20000800000 */
[----:B------:R-:W-:Y:S01]  /*4560*/  FFMA.FTZ R51, R6, c[0x0][0x2d0], -R133 ;  /* 0x0000b40006337a23 */ /* 0x000fe20000010885 */
[----:B------:R-:W-:Y:S01]  /*4570*/  PLOP3.LUT P1, PT, PT, PT, UP0, 0x40, 0x0 ;  /* 0x000000000000781c */ /* 0x000fe20003f2e808 */
[----:B------:R-:W-:Y:S01]  /*4580*/  LDSM.16.MT88.4 R4, [R232+0x4100] ;  /* 0x00410000e804783b */ /* 0x000fe20000004200 */
[----:B------:R-:W1:Y:S01]  /*4590*/  MUFU.EX2 R58, R58 ;  /* 0x0000003a003a7308 */ /* 0x000e620000000800 */
[--C-:B------:R-:W-:Y:S02]  /*45a0*/  FFMA.FTZ R61, R84, c[0x0][0x2d0], -R63.reuse ;  /* 0x0000b400543d7a23 */ /* 0x100fe4000001083f */
[--C-:B------:R-:W-:Y:S02]  /*45b0*/  FFMA.FTZ R60, R85, c[0x0][0x2d0], -R63.reuse ;  /* 0x0000b400553c7a23 */ /* 0x100fe4000001083f */
[----:B------:R-:W-:-:S02]  /*45c0*/  FFMA.FTZ R55, R86, c[0x0][0x2d0], -R63 ;  /* 0x0000b40056377a23 */ /* 0x000fc4000001083f */
[----:B------:R-:W-:Y:S01]  /*45d0*/  FFMA.FTZ R54, R87, c[0x0][0x2d0], -R63 ;  /* 0x0000b40057367a23 */ /* 0x000fe2000001083f */
[----:B------:R-:W-:Y:S01]  /*45e0*/  MUFU.EX2 R57, R57 ;  /* 0x0000003900397308 */ /* 0x000fe20000000800 */
[----:B------:R-:W2:Y:S01]  /*45f0*/  LDSM.16.MT88.4 R84, [R234+0x4100] ;  /* 0x00410000ea54783b */ /* 0x000ea20000004200 */
[----:B------:R-:W-:Y:S02]  /*4600*/  FFMA.FTZ R48, R12, c[0x0][0x2d0], -R133 ;  /* 0x0000b4000c307a23 */ /* 0x000fe40000010885 */
[--C-:B------:R-:W-:Y:S01]  /*4610*/  FFMA.FTZ R50, R11, c[0x0][0x2d0], -R63.reuse ;  /* 0x0000b4000b327a23 */ /* 0x100fe2000001083f */
[----:B------:R-:W3:Y:S01]  /*4620*/  LDSM.16.MT88.4 R12, [R232+0x900] ;  /* 0x00090000e80c783b */ /* 0x000ee20000004200 */
[--C-:B------:R-:W-:Y:S02]  /*4630*/  FFMA.FTZ R49, R10, c[0x0][0x2d0], -R63.reuse ;  /* 0x0000b4000a317a23 */ /* 0x100fe4000001083f */
[----:B------:R-:W4:Y:S01]  /*4640*/  MUFU.EX2 R53, R53 ;  /* 0x0000003500357308 */ /* 0x000f220000000800 */
[--C-:B------:R-:W-:Y:S01]  /*4650*/  FFMA.FTZ R46, R9, c[0x0][0x2d0], -R63.reuse ;  /* 0x0000b400092e7a23 */ /* 0x100fe2000001083f */
[----:B-1----:R-:W-:Y:S01]  /*4660*/  F2FP.PACK_AB R68, R58, R59 ;  /* 0x0000003b3a44723e */ /* 0x002fe200000000ff */
[----:B------:R-:W-:-:S02]  /*4670*/  FFMA.FTZ R45, R8, c[0x0][0x2d0], -R63 ;  /* 0x0000b400082d7a23 */ /* 0x000fc4000001083f */
[----:B------:R-:W1:Y:S01]  /*4680*/  LDSM.16.MT88.4 R8, [R236+0x4900] ;  /* 0x00490000ec08783b */ /* 0x000e620000004200 */
[--C-:B------:R-:W-:Y:S02]  /*4690*/  FFMA.FTZ R47, R30, c[0x0][0x2d0], -R133.reuse ;  /* 0x0000b4001e2f7a23 */ /* 0x100fe40000010885 */
[----:B------:R-:W-:Y:S01]  /*46a0*/  MUFU.EX2 R61, R61 ;  /* 0x0000003d003d7308 */ /* 0x000fe20000000800 */
[--C-:B------:R-:W-:Y:S02]  /*46b0*/  FFMA.FTZ R44, R28, c[0x0][0x2d0], -R133.reuse ;  /* 0x0000b4001c2c7a23 */ /* 0x100fe40000010885 */
[----:B------:R-:W-:Y:S02]  /*46c0*/  FFMA.FTZ R43, R29, c[0x0][0x2d0], -R133 ;  /* 0x0000b4001d2b7a23 */ /* 0x000fe40000010885 */
[----:B------:R-:W5:Y:S01]  /*46d0*/  LDSM.16.MT88.4 R28, [R233+0x4900] ;  /* 0x00490000e91c783b */ /* 0x000f620000004200 */
[----:B------:R-:W-:Y:S02]  /*46e0*/  FFMA.FTZ R42, R41, c[0x0][0x2d0], -R63 ;  /* 0x0000b400292a7a23 */ /* 0x000fe4000001083f */
[----:B------:R-:W2:Y:S01]  /*46f0*/  MUFU.EX2 R60, R60 ;  /* 0x0000003c003c7308 */ /* 0x000ea20000000800 */
[----:B----4-:R-:W-:Y:S01]  /*4700*/  F2FP.PACK_AB R70, R53, R57 ;  /* 0x000000393546723e */ /* 0x010fe200000000ff */
[----:B------:R-:W-:-:S02]  /*4710*/  FFMA.FTZ R40, R40, c[0x0][0x2d0], -R133 ;  /* 0x0000b40028287a23 */ /* 0x000fc40000010885 */
[--C-:B------:R-:W-:Y:S02]  /*4720*/  FFMA.FTZ R41, R183, c[0x0][0x2d0], -R63.reuse ;  /* 0x0000b400b7297a23 */ /* 0x100fe4000001083f */
[--C-:B------:R-:W-:Y:S02]  /*4730*/  FFMA.FTZ R2, R182, c[0x0][0x2d0], -R63.reuse ;  /* 0x0000b400b6027a23 */ /* 0x100fe4000001083f */
[----:B------:R-:W-:Y:S01]  /*4740*/  MUFU.EX2 R55, R55 ;  /* 0x0000003700377308 */ /* 0x000fe20000000800 */
[----:B------:R-:W-:Y:S02]  /*4750*/  FFMA.FTZ R0, R181, c[0x0][0x2d0], -R63 ;  /* 0x0000b400b5007a23 */ /* 0x000fe4000001083f */
[--C-:B------:R-:W-:Y:S02]  /*4760*/  FFMA.FTZ R145, R145, c[0x0][0x2d0], -R133.reuse ;  /* 0x0000b40091917a23 */ /* 0x100fe40000010885 */
[--C-:B------:R-:W-:Y:S02]  /*4770*/  FFMA.FTZ R146, R146, c[0x0][0x2d0], -R133.reuse ;  /* 0x0000b40092927a23 */ /* 0x100fe40000010885 */
[--C-:B------:R-:W-:Y:S01]  /*4780*/  FFMA.FTZ R148, R148, c[0x0][0x2d0], -R133.reuse ;  /* 0x0000b40094947a23 */ /* 0x100fe20000010885 */
[----:B------:R-:W4:Y:S01]  /*4790*/  MUFU.EX2 R54, R54 ;  /* 0x0000003600367308 */ /* 0x000f220000000800 */
[----:B--2---:R-:W-:Y:S01]  /*47a0*/  F2FP.PACK_AB R69, R60, R61 ;  /* 0x0000003d3c45723e */ /* 0x004fe200000000ff */
[----:B------:R-:W-:-:S02]  /*47b0*/  FFMA.FTZ R147, R147, c[0x0][0x2d0], -R133 ;  /* 0x0000b40093937a23 */ /* 0x000fc40000010885 */
[--C-:B------:R-:W-:Y:S02]  /*47c0*/  FFMA.FTZ R150, R150, c[0x0][0x2d0], -R63.reuse ;  /* 0x0000b40096967a23 */ /* 0x100fe4000001083f */
[--C-:B------:R-:W-:Y:S02]  /*47d0*/  FFMA.FTZ R151, R151, c[0x0][0x2d0], -R63.reuse ;  /* 0x0000b40097977a23 */ /* 0x100fe4000001083f */
[----:B------:R-:W-:Y:S01]  /*47e0*/  MUFU.EX2 R56, R56 ;  /* 0x0000003800387308 */ /* 0x000fe20000000800 */
[----:B------:R-:W-:Y:S02]  /*47f0*/  FFMA.FTZ R180, R180, c[0x0][0x2d0], -R63 ;  /* 0x0000b400b4b47a23 */ /* 0x000fe4000001083f */
[--C-:B------:R-:W-:Y:S02]  /*4800*/  FFMA.FTZ R160, R160, c[0x0][0x2d0], -R133.reuse ;  /* 0x0000b400a0a07a23 */ /* 0x100fe40000010885 */
[----:B------:R-:W-:Y:S02]  /*4810*/  FFMA.FTZ R159, R159, c[0x0][0x2d0], -R133 ;  /* 0x0000b4009f9f7a23 */ /* 0x000fe40000010885 */
[--C-:B------:R-:W-:Y:S01]  /*4820*/  FFMA.FTZ R161, R161, c[0x0][0x2d0], -R63.reuse ;  /* 0x0000b400a1a17a23 */ /* 0x100fe2000001083f */
[----:B----4-:R-:W-:Y:S01]  /*4830*/  F2FP.PACK_AB R71, R54, R55 ;  /* 0x000000373647723e */ /* 0x010fe200000000ff */
[----:B------:R-:W-:Y:S01]  /*4840*/  MUFU.EX2 R52, R52 ;  /* 0x0000003400347308 */ /* 0x000fe20000000800 */
[----:B------:R-:W-:-:S02]  /*4850*/  FFMA.FTZ R162, R162, c[0x0][0x2d0], -R63 ;  /* 0x0000b400a2a27a23 */ /* 0x000fc4000001083f */
[--C-:B------:R-:W-:Y:S02]  /*4860*/  FFMA.FTZ R164, R164, c[0x0][0x2d0], -R63.reuse ;  /* 0x0000b400a4a47a23 */ /* 0x100fe4000001083f */
[----:B------:R-:W-:Y:S01]  /*4870*/  FFMA.FTZ R165, R165, c[0x0][0x2d0], -R63 ;  /* 0x0000b400a5a57a23 */ /* 0x000fe2000001083f */
[C---:B------:R-:W-:Y:S01]  /*4880*/  HMMA.16816.F32 R104, R68.reuse, R100, RZ ;  /* 0x000000644468723c */ /* 0x040fe200000018ff */
[--C-:B------:R-:W-:Y:S01]  /*4890*/  FFMA.FTZ R176, R176, c[0x0][0x2d0], -R133.reuse ;  /* 0x0000b400b0b07a23 */ /* 0x100fe20000010885 */
[----:B------:R-:W-:Y:S01]  /*48a0*/  MUFU.EX2 R51, R51 ;  /* 0x0000003300337308 */ /* 0x000fe20000000800 */
[--C-:B------:R-:W-:Y:S02]  /*48b0*/  FFMA.FTZ R171, R171, c[0x0][0x2d0], -R133.reuse ;  /* 0x0000b400abab7a23 */ /* 0x100fe40000010885 */
[--C-:B------:R-:W-:Y:S02]  /*48c0*/  FFMA.FTZ R170, R170, c[0x0][0x2d0], -R133.reuse ;  /* 0x0000b400aaaa7a23 */ /* 0x100fe40000010885 */
[----:B------:R-:W-:Y:S01]  /*48d0*/  FFMA.FTZ R169, R169, c[0x0][0x2d0], -R133 ;  /* 0x0000b400a9a97a23 */ /* 0x000fe20000010885 */
[----:B------:R-:W-:Y:S01]  /*48e0*/  HMMA.16816.F32 R100, R68, R102, RZ ;  /* 0x000000664464723c */ /* 0x000fe200000018ff */
[--C-:B------:R-:W-:Y:S01]  /*48f0*/  FFMA.FTZ R168, R168, c[0x0][0x2d0], -R63.reuse ;  /* 0x0000b400a8a87a23 */ /* 0x100fe2000001083f */
[----:B------:R-:W-:Y:S01]  /*4900*/  MUFU.EX2 R48, R48 ;  /* 0x0000003000307308 */ /* 0x000fe20000000800 */
[----:B------:R-:W-:-:S02]  /*4910*/  FFMA.FTZ R167, R167, c[0x0][0x2d0], -R63 ;  /* 0x0000b400a7a77a23 */ /* 0x000fc4000001083f */
[--C-:B------:R-:W-:Y:S02]  /*4920*/  FFMA.FTZ R166, R166, c[0x0][0x2d0], -R63.reuse ;  /* 0x0000b400a6a67a23 */ /* 0x100fe4000001083f */
[----:B------:R-:W-:Y:S01]  /*4930*/  FFMA.FTZ R163, R163, c[0x0][0x2d0], -R63 ;  /* 0x0000b400a3a37a23 */ /* 0x000fe2000001083f */
[C---:B------:R-:W-:Y:S01]  /*4940*/  HMMA.16816.F32 R96, R68.reuse, R92, RZ ;  /* 0x0000005c4460723c */ /* 0x040fe200000018ff */
[--C-:B------:R-:W-:Y:S01]  /*4950*/  FFMA.FTZ R158, R158, c[0x0][0x2d0], -R133.reuse ;  /* 0x0000b4009e9e7a23 */ /* 0x100fe20000010885 */
[----:B------:R-:W2:Y:S01]  /*4960*/  MUFU.EX2 R50, R50 ;  /* 0x0000003200327308 */ /* 0x000ea20000000800 */
[--C-:B------:R-:W-:Y:S02]  /*4970*/  FFMA.FTZ R157, R157, c[0x0][0x2d0], -R133.reuse ;  /* 0x0000b4009d9d7a23 */ /* 0x100fe40000010885 */
[--C-:B------:R-:W-:Y:S02]  /*4980*/  FFMA.FTZ R156, R156, c[0x0][0x2d0], -R133.reuse ;  /* 0x0000b4009c9c7a23 */ /* 0x100fe40000010885 */
[----:B------:R-:W-:Y:S01]  /*4990*/  FFMA.FTZ R155, R155, c[0x0][0x2d0], -R133 ;  /* 0x0000b4009b9b7a23 */ /* 0x000fe20000010885 */
[----:B------:R-:W-:Y:S01]  /*49a0*/  HMMA.16816.F32 R92, R68, R94, RZ ;  /* 0x0000005e445c723c */ /* 0x000fe200000018ff */
[--C-:B------:R-:W-:Y:S01]  /*49b0*/  FFMA.FTZ R154, R154, c[0x0][0x2d0], -R63.reuse ;  /* 0x0000b4009a9a7a23 */ /* 0x100fe2000001083f */
[----:B------:R-:W4:Y:S01]  /*49c0*/  MUFU.EX2 R49, R49 ;  /* 0x0000003100317308 */ /* 0x000f220000000800 */
[----:B------:R-:W-:-:S02]  /*49d0*/  FFMA.FTZ R153, R153, c[0x0][0x2d0], -R63 ;  /* 0x0000b40099997a23 */ /* 0x000fc4000001083f */
[--C-:B------:R-:W-:Y:S02]  /*49e0*/  FFMA.FTZ R152, R152, c[0x0][0x2d0], -R63.reuse ;  /* 0x0000b40098987a23 */ /* 0x100fe4000001083f */
[----:B------:R-:W-:Y:S01]  /*49f0*/  FFMA.FTZ R149, R149, c[0x0][0x2d0], -R63 ;  /* 0x0000b40095957a23 */ /* 0x000fe2000001083f */
[C---:B------:R-:W-:Y:S01]  /*4a00*/  HMMA.16816.F32 R128, R68.reuse, R124, RZ ;  /* 0x0000007c4480723c */ /* 0x040fe200000018ff */
[----:B------:R-:W-:Y:S01]  /*4a10*/  FADD.FTZ R58, R59, R58 ;  /* 0x0000003a3b3a7221 */ /* 0x000fe20000010000 */
[----:B------:R-:W-:Y:S01]  /*4a20*/  MUFU.EX2 R46, R46 ;  /* 0x0000002e002e7308 */ /* 0x000fe20000000800 */
[----:B------:R-:W-:Y:S02]  /*4a30*/  FADD.FTZ R60, R61, R60 ;  /* 0x0000003c3d3c7221 */ /* 0x000fe40000010000 */
[----:B------:R-:W-:Y:S02]  /*4a40*/  FADD.FTZ R57, R57, R58 ;  /* 0x0000003a39397221 */ /* 0x000fe40000010000 */
[----:B------:R-:W-:Y:S01]  /*4a50*/  FADD.FTZ R60, R55, R60 ;  /* 0x0000003c373c7221 */ /* 0x000fe20000010000 */
[----:B------:R-:W-:Y:S01]  /*4a60*/  HMMA.16816.F32 R120, R68, R116, RZ ;  /* 0x000000744478723c */ /* 0x000fe200000018ff */
[----:B------:R-:W-:Y:S01]  /*4a70*/  FFMA.FTZ R249, R67, c[0x0][0x2d0], -R133 ;  /* 0x0000b40043f97a23 */ /* 0x000fe20000010885 */
[----:B------:R-:W1:Y:S01]  /*4a80*/  MUFU.EX2 R45, R45 ;  /* 0x0000002d002d7308 */ /* 0x000e620000000800 */
[----:B------:R-:W-:-:S02]  /*4a90*/  FFMA.FTZ R248, R62, c[0x0][0x2d0], -R63 ;  /* 0x0000b4003ef87a23 */ /* 0x000fc4000001083f */
[----:B------:R-:W-:Y:S02]  /*4aa0*/  FADD.FTZ R57, R53, R57 ;  /* 0x0000003935397221 */ /* 0x000fe40000010000 */
[----:B------:R-:W-:Y:S01]  /*4ab0*/  FADD.FTZ R54, R54, R60 ;  /* 0x0000003c36367221 */ /* 0x000fe20000010000 */
[----:B------:R-:W-:Y:S02]  /*4ac0*/  HMMA.16816.F32 R112, R68, R108, RZ ;  /* 0x0000006c4470723c */ /* 0x000fe400000018ff */
[----:B------:R-:W-:Y:S01]  /*4ad0*/  MUFU.EX2 R47, R47 ;  /* 0x0000002f002f7308 */ /* 0x000fe20000000800 */
[----:B--2---:R-:W-:-:S05]  /*4ae0*/  FADD.FTZ R54, R50, R54 ;  /* 0x0000003632367221 */ /* 0x004fca0000010000 */
[C---:B------:R-:W-:Y:S02]  /*4af0*/  HMMA.16816.F32 R88, R68.reuse, R84, RZ ;  /* 0x000000544458723c */ /* 0x040fe400000018ff */
[----:B------:R-:W-:Y:S06]  /*4b00*/  MUFU.EX2 R44, R44 ;  /* 0x0000002c002c7308 */ /* 0x000fec0000000800 */
[C---:B------:R-:W-:Y:S02]  /*4b10*/  HMMA.16816.F32 R80, R68.reuse, R76, RZ ;  /* 0x0000004c4450723c */ /* 0x040fe400000018ff */
[----:B------:R-:W-:Y:S06]  /*4b20*/  MUFU.EX2 R43, R43 ;  /* 0x0000002b002b7308 */ /* 0x000fec0000000800 */
[C---:B------:R-:W-:Y:S02]  /*4b30*/  HMMA.16816.F32 R124, R68.reuse, R126, RZ ;  /* 0x0000007e447c723c */ /* 0x040fe400000018ff */
[----:B------:R-:W-:Y:S06]  /*4b40*/  MUFU.EX2 R40, R40 ;  /* 0x0000002800287308 */ /* 0x000fec0000000800 */
[C---:B------:R-:W-:Y:S02]  /*4b50*/  HMMA.16816.F32 R116, R68.reuse, R118, RZ ;  /* 0x000000764474723c */ /* 0x040fe400000018ff */
[----:B------:R-:W2:Y:S06]  /*4b60*/  MUFU.EX2 R42, R42 ;  /* 0x0000002a002a7308 */ /* 0x000eac0000000800 */
[C---:B------:R-:W-:Y:S02]  /*4b70*/  HMMA.16816.F32 R108, R68.reuse, R110, RZ ;  /* 0x0000006e446c723c */ /* 0x040fe400000018ff */
[----:B------:R-:W1:Y:S06]  /*4b80*/  MUFU.EX2 R41, R41 ;  /* 0x0000002900297308 */ /* 0x000e6c0000000800 */
[C---:B------:R-:W-:Y:S02]  /*4b90*/  HMMA.16816.F32 R84, R68.reuse, R86, RZ ;  /* 0x000000564454723c */ /* 0x040fe400000018ff */
[----:B------:R-:W-:Y:S06]  /*4ba0*/  MUFU.EX2 R2, R2 ;  /* 0x0000000200027308 */ /* 0x000fec0000000800 */
[C---:B------:R-:W-:Y:S02]  /*4bb0*/  HMMA.16816.F32 R76, R68.reuse, R78, RZ ;  /* 0x0000004e444c723c */ /* 0x040fe400000018ff */
[----:B------:R-:W1:Y:S06]  /*4bc0*/  MUFU.EX2 R0, R0 ;  /* 0x0000000000007308 */ /* 0x000e6c0000000800 */
[C---:B------:R-:W-:Y:S02]  /*4bd0*/  HMMA.16816.F32 R72, R68.reuse, R4, RZ ;  /* 0x000000044448723c */ /* 0x040fe400000018ff */
[----:B------:R-:W-:Y:S05]  /*4be0*/  MUFU.EX2 R145, R145 ;  /* 0x0000009100917308 */ /* 0x000fea0000000800 */
[----:B------:R-:W-:Y:S01]  /*4bf0*/  F2FP.PACK_AB R4, R52, R56 ;  /* 0x000000383404723e */ /* 0x000fe200000000ff */
[----:B------:R-:W-:Y:S01]  /*4c00*/  HMMA.16816.F32 R68, R68, R6, RZ ;  /* 0x000000064444723c */ /* 0x000fe200000018ff */
[----:B----4-:R-:W-:Y:S01]  /*4c10*/  F2FP.PACK_AB R5, R49, R50 ;  /* 0x000000323105723e */ /* 0x010fe200000000ff */
[----:B------:R-:W-:Y:S01]  /*4c20*/  MUFU.EX2 R146, R146 ;  /* 0x0000009200927308 */ /* 0x000fe20000000800 */
[----:B------:R-:W-:-:S02]  /*4c30*/  FADD.FTZ R56, R56, R57 ;  /* 0x0000003938387221 */ /* 0x000fc40000010000 */
[----:B------:R-:W-:Y:S02]  /*4c40*/  FADD.FTZ R49, R49, R54 ;  /* 0x0000003631317221 */ /* 0x000fe40000010000 */
[----:B------:R-:W-:Y:S01]  /*4c50*/  F2FP.PACK_AB R6, R48, R51 ;  /* 0x000000333006723e */ /* 0x000fe200000000ff */
[----:B------:R-:W-:Y:S01]  /*4c60*/  FADD.FTZ R56, R52, R56 ;  /* 0x0000003834387221 */ /* 0x000fe20000010000 */
[----:B-1----:R-:W-:Y:S01]  /*4c70*/  F2FP.PACK_AB R7, R45, R46 ;  /* 0x0000002e2d07723e */ /* 0x002fe200000000ff */
[----:B------:R-:W-:Y:S01]  /*4c80*/  MUFU.EX2 R148, R148 ;  /* 0x0000009400947308 */ /* 0x000fe20000000800 */
[----:B------:R-:W-:Y:S02]  /*4c90*/  FADD.FTZ R49, R46, R49 ;  /* 0x000000312e317221 */ /* 0x000fe40000010000 */
[----:B------:R-:W-:Y:S02]  /*4ca0*/  FADD.FTZ R51, R51, R56 ;  /* 0x0000003833337221 */ /* 0x000fe40000010000 */
[----:B------:R-:W-:Y:S01]  /*4cb0*/  FADD.FTZ R45, R45, R49 ;  /* 0x000000312d2d7221 */ /* 0x000fe20000010000 */
[----:B---3--:R-:W-:Y:S01]  /*4cc0*/  HMMA.16816.F32 R104, R4, R12, R104 ;  /* 0x0000000c0468723c */ /* 0x008fe20000001868 */
[----:B------:R-:W-:Y:S01]  /*4cd0*/  FADD.FTZ R51, R48, R51 ;  /* 0x0000003330337221 */ /* 0x000fe20000010000 */
[----:B------:R-:W-:Y:S01]  /*4ce0*/  MUFU.EX2 R147, R147 ;  /* 0x0000009300937308 */ /* 0x000fe20000000800 */
[----:B--2---:R-:W-:-:S05]  /*4cf0*/  FADD.FTZ R45, R42, R45 ;  /* 0x0000002d2a2d7221 */ /* 0x004fca0000010000 */
[C---:B------:R-:W-:Y:S01]  /*4d00*/  HMMA.16816.F32 R100, R4.reuse, R14, R100 ;  /* 0x0000000e0464723c */ /* 0x040fe20000001864 */
[----:B------:R-:W1:Y:S01]  /*4d10*/  LDSM.16.MT88.4 R12, [R232+0x4900] ;  /* 0x00490000e80c783b */ /* 0x000e620000004200 */
[----:B------:R-:W2:Y:S06]  /*4d20*/  MUFU.EX2 R150, R150 ;  /* 0x0000009600967308 */ /* 0x000eac0000000800 */
[C---:B------:R-:W-:Y:S02]  /*4d30*/  HMMA.16816.F32 R96, R4.reuse, R8, R96 ;  /* 0x000000080460723c */ /* 0x040fe40000001860 */
[----:B------:R-:W3:Y:S06]  /*4d40*/  MUFU.EX2 R151, R151 ;  /* 0x0000009700977308 */ /* 0x000eec0000000800 */
[C---:B------:R-:W-:Y:S01]  /*4d50*/  HMMA.16816.F32 R92, R4.reuse, R10, R92 ;  /* 0x0000000a045c723c */ /* 0x040fe2000000185c */
[----:B------:R-:W4:Y:S01]  /*4d60*/  LDSM.16.MT88.4 R8, [R232+0x1100] ;  /* 0x00110000e808783b */ /* 0x000f220000004200 */
[----:B------:R-:W-:Y:S06]  /*4d70*/  MUFU.EX2 R160, R160 ;  /* 0x000000a000a07308 */ /* 0x000fec0000000800 */
[C---:B------:R-:W-:Y:S02]  /*4d80*/  HMMA.16816.F32 R128, R4.reuse, R24, R128 ;  /* 0x000000180480723c */ /* 0x040fe40000001880 */
[----:B------:R-:W-:Y:S06]  /*4d90*/  MUFU.EX2 R159, R159 ;  /* 0x0000009f009f7308 */ /* 0x000fec0000000800 */
[C---:B------:R-:W-:Y:S01]  /*4da0*/  HMMA.16816.F32 R124, R4.reuse, R26, R124 ;  /* 0x0000001a047c723c */ /* 0x040fe2000000187c */
[----:B------:R-:W-:Y:S01]  /*4db0*/  LDSM.16.MT88.4 R24, [R236+0x1100] ;  /* 0x00110000ec18783b */ /* 0x000fe20000004200 */
        /* <DEDUP_REMOVED lines=9> */
[----:B------:R-:W2:Y:S01]  /*4e50*/  LDSM.16.MT88.4 R16, [R233+0x1100] ;  /* 0x00110000e910783b */ /* 0x000ea20000004200 */
[----:B------:R-:W-:Y:S06]  /*4e60*/  MUFU.EX2 R176, R176 ;  /* 0x000000b000b07308 */ /* 0x000fec0000000800 */
[C---:B------:R-:W-:Y:S02]  /*4e70*/  HMMA.16816.F32 R88, R4.reuse, R36, R88 ;  /* 0x000000240458723c */ /* 0x040fe40000001858 */
[----:B------:R-:W-:Y:S06]  /*4e80*/  MUFU.EX2 R171, R171 ;  /* 0x000000ab00ab7308 */ /* 0x000fec0000000800 */
[C---:B------:R-:W-:Y:S01]  /*4e90*/  HMMA.16816.F32 R84, R4.reuse, R38, R84 ;  /* 0x000000260454723c */ /* 0x040fe20000001854 */
[----:B------:R-:W-:Y:S01]  /*4ea0*/  LDSM.16.MT88.4 R36, [R234+0x5100] ;  /* 0x00510000ea24783b */ /* 0x000fe20000004200 */
[----:B------:R-:W-:Y:S06]  /*4eb0*/  MUFU.EX2 R170, R170 ;  /* 0x000000aa00aa7308 */ /* 0x000fec0000000800 */
[C---:B-----5:R-:W-:Y:S02]  /*4ec0*/  HMMA.16816.F32 R80, R4.reuse, R28, R80 ;  /* 0x0000001c0450723c */ /* 0x060fe40000001850 */
[----:B------:R-:W-:Y:S06]  /*4ed0*/  MUFU.EX2 R169, R169 ;  /* 0x000000a900a97308 */ /* 0x000fec0000000800 */
[C---:B------:R-:W-:Y:S01]  /*4ee0*/  HMMA.16816.F32 R76, R4.reuse, R30, R76 ;  /* 0x0000001e044c723c */ /* 0x040fe2000000184c */
[----:B------:R-:W-:Y:S01]  /*4ef0*/  LDSM.16.MT88.4 R28, [R233+0x5100] ;  /* 0x00510000e91c783b */ /* 0x000fe20000004200 */
[----:B------:R-:W-:Y:S06]  /*4f00*/  MUFU.EX2 R168, R168 ;  /* 0x000000a800a87308 */ /* 0x000fec0000000800 */
[C---:B-1----:R-:W-:Y:S02]  /*4f10*/  HMMA.16816.F32 R72, R4.reuse, R12, R72 ;  /* 0x0000000c0448723c */ /* 0x042fe40000001848 */
[----:B------:R-:W-:Y:S06]  /*4f20*/  MUFU.EX2 R167, R167 ;  /* 0x000000a700a77308 */ /* 0x000fec0000000800 */
[----:B------:R-:W-:Y:S01]  /*4f30*/  HMMA.16816.F32 R68, R4, R14, R68 ;  /* 0x0000000e0444723c */ /* 0x000fe20000001844 */
[----:B------:R-:W1:Y:S01]  /*4f40*/  LDSM.16.MT88.4 R12, [R236+0x5100] ;  /* 0x00510000ec0c783b */ /* 0x000e620000004200 */
[----:B------:R-:W-:Y:S05]  /*4f50*/  MUFU.EX2 R166, R166 ;  /* 0x000000a600a67308 */ /* 0x000fea0000000800 */
[----:B------:R-:W-:Y:S01]  /*4f60*/  F2FP.PACK_AB R4, R44, R47 ;  /* 0x0000002f2c04723e */ /* 0x000fe200000000ff */
[----:B------:R-:W-:Y:S01]  /*4f70*/  FADD.FTZ R47, R47, R51 ;  /* 0x000000332f2f7221 */ /* 0x000fe20000010000 */
[----:B------:R-:W-:Y:S01]  /*4f80*/  F2FP.PACK_AB R6, R40, R43 ;  /* 0x0000002b2806723e */ /* 0x000fe200000000ff */
[----:B------:R-:W-:Y:S01]  /*4f90*/  MUFU.EX2 R163, R163 ;  /* 0x000000a300a37308 */ /* 0x000fe20000000800 */
[C---:B------:R-:W-:Y:S01]  /*4fa0*/  F2FP.PACK_AB R5, R41.reuse, R42 ;  /* 0x0000002a2905723e */ /* 0x040fe200000000ff */
[----:B------:R-:W-:Y:S01]  /*4fb0*/  FADD.FTZ R47, R44, R47 ;  /* 0x0000002f2c2f7221 */ /* 0x000fe20000010000 */
[----:B------:R-:W-:Y:S01]  /*4fc0*/  F2FP.PACK_AB R7, R0, R2 ;  /* 0x000000020007723e */ /* 0x000fe200000000ff */
[----:B------:R-:W-:-:S02]  /*4fd0*/  FADD.FTZ R41, R41, R45 ;  /* 0x0000002d29297221 */ /* 0x000fc40000010000 */
[----:B------:R-:W-:Y:S02]  /*4fe0*/  FADD.FTZ R43, R43, R47 ;  /* 0x0000002f2b2b7221 */ /* 0x000fe40000010000 */
[----:B------:R-:W-:Y:S01]  /*4ff0*/  MUFU.EX2 R158, R158 ;  /* 0x0000009e009e7308 */ /* 0x000fe20000000800 */
[----:B------:R-:W-:Y:S01]  /*5000*/  FADD.FTZ R41, R2, R41 ;  /* 0x0000002902297221 */ /* 0x000fe20000010000 */
[----:B----4-:R-:W-:Y:S01]  /*5010*/  HMMA.16816.F32 R104, R4, R8, R104 ;  /* 0x000000080468723c */ /* 0x010fe20000001868 */
[----:B------:R-:W-:Y:S02]  /*5020*/  FADD.FTZ R43, R40, R43 ;  /* 0x0000002b282b7221 */ /* 0x000fe40000010000 */
[----:B------:R-:W-:-:S03]  /*5030*/  FADD.FTZ R0, R0, R41 ;  /* 0x0000002900007221 */ /* 0x000fc60000010000 */
[----:B------:R-:W-:Y:S01]  /*5040*/  MUFU.EX2 R157, R157 ;  /* 0x0000009d009d7308 */ /* 0x000fe20000000800 */
[----:B--2---:R-:W-:Y:S01]  /*5050*/  FADD.FTZ R0, R150, R0 ;  /* 0x0000000096007221 */ /* 0x004fe20000010000 */
[C---:B------:R-:W-:Y:S01]  /*5060*/  HMMA.16816.F32 R100, R4.reuse, R10, R100 ;  /* 0x0000000a0464723c */ /* 0x040fe20000001864 */
[----:B------:R-:W2:Y:S05]  /*5070*/  LDSM.16.MT88.4 R8, [R232+0x5100] ;  /* 0x00510000e808783b */ /* 0x000eaa0000004200 */
[----:B------:R-:W-:Y:S02]  /*5080*/  MUFU.EX2 R156, R156 ;  /* 0x0000009c009c7308 */ /* 0x000fe40000000800 */
[C---:B------:R-:W-:Y:S06]  /*5090*/  HMMA.16816.F32 R112, R4.reuse, R16, R112 ;  /* 0x000000100470723c */ /* 0x040fec0000001870 */
[----:B------:R-:W-:Y:S02]  /*50a0*/  MUFU.EX2 R155, R155 ;  /* 0x0000009b009b7308 */ /* 0x000fe40000000800 */
[C---:B------:R-:W-:Y:S01]  /*50b0*/  HMMA.16816.F32 R108, R4.reuse, R18, R108 ;  /* 0x00000012046c723c */ /* 0x040fe2000000186c */
[----:B------:R-:W4:Y:S05]  /*50c0*/  LDSM.16.MT88.4 R16, [R233+0x1900] ;  /* 0x00190000e910783b */ /* 0x000f2a0000004200 */
[----:B------:R-:W-:Y:S02]  /*50d0*/  MUFU.EX2 R154, R154 ;  /* 0x0000009a009a7308 */ /* 0x000fe40000000800 */
[C---:B-1----:R-:W-:Y:S06]  /*50e0*/  HMMA.16816.F32 R96, R4.reuse, R12, R96 ;  /* 0x0000000c0460723c */ /* 0x042fec0000001860 */
[----:B------:R-:W-:Y:S02]  /*50f0*/  MUFU.EX2 R153, R153 ;  /* 0x0000009900997308 */ /* 0x000fe40000000800 */
[C---:B------:R-:W-:Y:S01]  /*5100*/  HMMA.16816.F32 R92, R4.reuse, R14, R92 ;  /* 0x0000000e045c723c */ /* 0x040fe2000000185c */
[----:B------:R-:W1:Y:S05]  /*5110*/  LDSM.16.MT88.4 R12, [R232+0x1900] ;  /* 0x00190000e80c783b */ /* 0x000e6a0000004200 */
[----:B------:R-:W-:Y:S02]  /*5120*/  MUFU.EX2 R152, R152 ;  /* 0x0000009800987308 */ /* 0x000fe40000000800 */
[C---:B------:R-:W-:Y:S06]  /*5130*/  HMMA.16816.F32 R88, R4.reuse, R36, R88 ;  /* 0x000000240458723c */ /* 0x040fec0000001858 */
[----:B------:R-:W-:Y:S01]  /*5140*/  MUFU.EX2 R36, R180 ;  /* 0x000000b400247308 */ /* 0x000fe20000000800 */
[----:B------:R-:W-:Y:S01]  /*5150*/  FFMA.FTZ R37, R179, c[0x0][0x2d0], -R63 ;  /* 0x0000b400b3257a23 */ /* 0x000fe2000001083f */
[C---:B--2---:R-:W-:Y:S06]  /*5160*/  HMMA.16816.F32 R72, R4.reuse, R8, R72 ;  /* 0x000000080448723c */ /* 0x044fec0000001848 */
[----:B------:R-:W2:Y:S02]  /*5170*/  MUFU.EX2 R37, R37 ;  /* 0x0000002500257308 */ /* 0x000ea40000000800 */
[C---:B------:R-:W-:Y:S01]  /*5180*/  HMMA.16816.F32 R68, R4.reuse, R10, R68 ;  /* 0x0000000a0444723c */ /* 0x040fe20000001844 */
[----:B------:R-:W5:Y:S05]  /*5190*/  LDSM.16.MT88.4 R8, [R236+0x5900] ;  /* 0x00590000ec08783b */ /* 0x000f6a0000004200 */
[----:B------:R-:W-:Y:S02]  /*51a0*/  MUFU.EX2 R149, R149 ;  /* 0x0000009500957308 */ /* 0x000fe40000000800 */
[C---:B------:R-:W-:Y:S06]  /*51b0*/  HMMA.16816.F32 R120, R4.reuse, R20, R120 ;  /* 0x000000140478723c */ /* 0x040fec0000001878 */
[----:B------:R-:W-:Y:S02]  /*51c0*/  MUFU.EX2 R249, R249 ;  /* 0x000000f900f97308 */ /* 0x000fe40000000800 */
[C---:B------:R-:W-:Y:S01]  /*51d0*/  HMMA.16816.F32 R116, R4.reuse, R22, R116 ;  /* 0x000000160474723c */ /* 0x040fe20000001874 */
[----:B------:R-:W1:Y:S05]  /*51e0*/  LDSM.16.MT88.4 R20, [R234+0x1900] ;  /* 0x00190000ea14783b */ /* 0x000e6a0000004200 */
[----:B------:R-:W-:Y:S02]  /*51f0*/  MUFU.EX2 R248, R248 ;  /* 0x000000f800f87308 */ /* 0x000fe40000000800 */
[C---:B------:R-:W-:Y:S08]  /*5200*/  HMMA.16816.F32 R128, R4.reuse, R24, R128 ;  /* 0x000000180480723c */ /* 0x040ff00000001880 */
[C---:B------:R-:W-:Y:S01]  /*5210*/  HMMA.16816.F32 R124, R4.reuse, R26, R124 ;  /* 0x0000001a047c723c */ /* 0x040fe2000000187c */
[----:B------:R-:W1:Y:S07]  /*5220*/  LDSM.16.MT88.4 R24, [R236+0x1900] ;  /* 0x00190000ec18783b */ /* 0x000e6e0000004200 */
[C---:B------:R-:W-:Y:S07]  /*5230*/  HMMA.16816.F32 R84, R4.reuse, R38, R84 ;  /* 0x000000260454723c */ /* 0x040fee0000001854 */
[--C-:B------:R-:W-:Y:S01]  /*5240*/  FFMA.FTZ R38, R178, c[0x0][0x2d0], -R133.reuse ;  /* 0x0000b400b2267a23 */ /* 0x100fe20000010885 */
[----:B------:R-:W-:Y:S01]  /*5250*/  HMMA.16816.F32 R80, R4, R28, R80 ;  /* 0x0000001c0450723c */ /* 0x000fe20000001850 */
[----:B------:R-:W-:-:S04]  /*5260*/  FFMA.FTZ R39, R177, c[0x0][0x2d0], -R133 ;  /* 0x0000b400b1277a23 */ /* 0x000fc80000010885 */
[----:B------:R-:W-:Y:S03]  /*5270*/  MUFU.EX2 R38, R38 ;  /* 0x0000002600267308 */ /* 0x000fe60000000800 */
[----:B------:R-:W-:Y:S01]  /*5280*/  HMMA.16816.F32 R76, R4, R30, R76 ;  /* 0x0000001e044c723c */ /* 0x000fe2000000184c */
[----:B------:R-:W-:Y:S04]  /*5290*/  LDSM.16.MT88.4 R28, [R233+0x5900] ;  /* 0x00590000e91c783b */ /* 0x000fe80000004200 */
[----:B------:R-:W1:Y:S02]  /*52a0*/  MUFU.EX2 R39, R39 ;  /* 0x0000002700277308 */ /* 0x000e640000000800 */
[----:B------:R-:W-:Y:S01]  /*52b0*/  F2FP.PACK_AB R4, R146, R145 ;  /* 0x000000919204723e */ /* 0x000fe200000000ff */
[----:B------:R-:W-:Y:S01]  /*52c0*/  FADD.FTZ R145, R145, R43 ;  /* 0x0000002b91917221 */ /* 0x000fe20000010000 */
[----:B------:R-:W-:-:S02]  /*52d0*/  F2FP.PACK_AB R6, R147, R148 ;  /* 0x000000949306723e */ /* 0x000fc400000000ff */
[----:B---3--:R-:W-:Y:S01]  /*52e0*/  F2FP.PACK_AB R5, R151, R150 ;  /* 0x000000969705723e */ /* 0x008fe200000000ff */
[----:B------:R-:W-:Y:S01]  /*52f0*/  FADD.FTZ R145, R146, R145 ;  /* 0x0000009192917221 */ /* 0x000fe20000010000 */
[----:B--2---:R-:W-:Y:S01]  /*5300*/  F2FP.PACK_AB R7, R37, R36 ;  /* 0x000000242507723e */ /* 0x004fe200000000ff */
[----:B------:R-:W-:Y:S02]  /*5310*/  FADD.FTZ R151, R151, R0 ;  /* 0x0000000097977221 */ /* 0x000fe40000010000 */
[----:B------:R-:W-:Y:S02]  /*5320*/  FADD.FTZ R148, R148, R145 ;  /* 0x0000009194947221 */ /* 0x000fe40000010000 */
[----:B------:R-:W-:Y:S02]  /*5330*/  FADD.FTZ R151, R36, R151 ;  /* 0x0000009724977221 */ /* 0x000fe40000010000 */
[----:B----4-:R-:W-:Y:S01]  /*5340*/  HMMA.16816.F32 R112, R4, R16, R112 ;  /* 0x000000100470723c */ /* 0x010fe20000001870 */
[----:B------:R-:W-:-:S02]  /*5350*/  FADD.FTZ R148, R147, R148 ;  /* 0x0000009493947221 */ /* 0x000fc40000010000 */
[----:B------:R-:W-:-:S05]  /*5360*/  FADD.FTZ R151, R37, R151 ;  /* 0x0000009725977221 */ /* 0x000fca0000010000 */
[C---:B------:R-:W-:Y:S01]  /*5370*/  HMMA.16816.F32 R108, R4.reuse, R18, R108 ;  /* 0x00000012046c723c */ /* 0x040fe2000000186c */
[----:B------:R-:W2:Y:S07]  /*5380*/  LDSM.16.MT88.4 R16, [R234+0x5900] ;  /* 0x00590000ea10783b */ /* 0x000eae0000004200 */
[C---:B-1----:R-:W-:Y:S08]  /*5390*/  HMMA.16816.F32 R104, R4.reuse, R12, R104 ;  /* 0x0000000c0468723c */ /* 0x042ff00000001868 */
[C---:B------:R-:W-:Y:S01]  /*53a0*/  HMMA.16816.F32 R100, R4.reuse, R14, R100 ;  /* 0x0000000e0464723c */ /* 0x040fe20000001864 */
[----:B------:R-:W1:Y:S07]  /*53b0*/  LDSM.16.MT88.4 R12, [R232+0x5900] ;  /* 0x00590000e80c783b */ /* 0x000e6e0000004200 */
[C---:B-----5:R-:W-:Y:S08]  /*53c0*/  HMMA.16816.F32 R96, R4.reuse, R8, R96 ;  /* 0x000000080460723c */ /* 0x060ff00000001860 */
[C---:B------:R-:W-:Y:S01]  /*53d0*/  HMMA.16816.F32 R92, R4.reuse, R10, R92 ;  /* 0x0000000a045c723c */ /* 0x040fe2000000185c */
[----:B------:R-:W3:Y:S07]  /*53e0*/  LDSM.16.MT88.4 R8, [R234+0x2100] ;  /* 0x00210000ea08783b */ /* 0x000eee0000004200 */
[C---:B------:R-:W-:Y:S08]  /*53f0*/  HMMA.16816.F32 R120, R4.reuse, R20, R120 ;  /* 0x000000140478723c */ /* 0x040ff00000001878 */
[C---:B------:R-:W-:Y:S01]  /*5400*/  HMMA.16816.F32 R116, R4.reuse, R22, R116 ;  /* 0x000000160474723c */ /* 0x040fe20000001874 */
[----:B------:R-:W4:Y:S07]  /*5410*/  LDSM.16.MT88.4 R20, [R233+0x2100] ;  /* 0x00210000e914783b */ /* 0x000f2e0000004200 */
[C---:B------:R-:W-:Y:S08]  /*5420*/  HMMA.16816.F32 R128, R4.reuse, R24, R128 ;  /* 0x000000180480723c */ /* 0x040ff00000001880 */
[C---:B------:R-:W-:Y:S01]  /*5430*/  HMMA.16816.F32 R124, R4.reuse, R26, R124 ;  /* 0x0000001a047c723c */ /* 0x040fe2000000187c */
[----:B------:R-:W-:Y:S07]  /*5440*/  LDSM.16.MT88.4 R24, [R236+0x2100] ;  /* 0x00210000ec18783b */ /* 0x000fee0000004200 */
[C---:B--2---:R-:W-:Y:S08]  /*5450*/  HMMA.16816.F32 R88, R4.reuse, R16, R88 ;  /* 0x000000100458723c */ /* 0x044ff00000001858 */
[C---:B------:R-:W-:Y:S01]  /*5460*/  HMMA.16816.F32 R84, R4.reuse, R18, R84 ;  /* 0x000000120454723c */ /* 0x040fe20000001854 */
[----:B------:R-:W2:Y:S07]  /*5470*/  LDSM.16.MT88.4 R16, [R232+0x2100] ;  /* 0x00210000e810783b */ /* 0x000eae0000004200 */
[C---:B------:R-:W-:Y:S08]  /*5480*/  HMMA.16816.F32 R80, R4.reuse, R28, R80 ;  /* 0x0000001c0450723c */ /* 0x040ff00000001850 */
[C---:B------:R-:W-:Y:S01]  /*5490*/  HMMA.16816.F32 R76, R4.reuse, R30, R76 ;  /* 0x0000001e044c723c */ /* 0x040fe2000000184c */
[----:B------:R-:W-:Y:S07]  /*54a0*/  LDSM.16.MT88.4 R28, [R233+0x6100] ;  /* 0x00610000e91c783b */ /* 0x000fee0000004200 */
[C---:B-1----:R-:W-:Y:S08]  /*54b0*/  HMMA.16816.F32 R72, R4.reuse, R12, R72 ;  /* 0x0000000c0448723c */ /* 0x042ff00000001848 */
[----:B------:R-:W-:Y:S01]  /*54c0*/  HMMA.16816.F32 R68, R4, R14, R68 ;  /* 0x0000000e0444723c */ /* 0x000fe20000001844 */
[----:B------:R-:W1:Y:S06]  /*54d0*/  LDSM.16.MT88.4 R12, [R236+0x6100] ;  /* 0x00610000ec0c783b */ /* 0x000e6c0000004200 */
[----:B------:R-:W-:Y:S01]  /*54e0*/  F2FP.PACK_AB R4, R39, R38 ;  /* 0x000000262704723e */ /* 0x000fe200000000ff */
[----:B------:R-:W-:Y:S01]  /*54f0*/  FADD.FTZ R38, R38, R148 ;  /* 0x0000009426267221 */ /* 0x000fe20000010000 */
[----:B------:R-:W-:-:S02]  /*5500*/  F2FP.PACK_AB R6, R159, R160 ;  /* 0x000000a09f06723e */ /* 0x000fc400000000ff */
[C---:B------:R-:W-:Y:S01]  /*5510*/  F2FP.PACK_AB R5, R162.reuse, R161 ;  /* 0x000000a1a205723e */ /* 0x040fe200000000ff */
[----:B------:R-:W-:Y:S01]  /*5520*/  FADD.FTZ R161, R161, R151 ;  /* 0x00000097a1a17221 */ /* 0x000fe20000010000 */
[----:B------:R-:W-:Y:S01]  /*5530*/  F2FP.PACK_AB R7, R165, R164 ;  /* 0x000000a4a507723e */ /* 0x000fe200000000ff */
[----:B------:R-:W-:Y:S02]  /*5540*/  FADD.FTZ R38, R39, R38 ;  /* 0x0000002627267221 */ /* 0x000fe40000010000 */
[----:B------:R-:W-:Y:S02]  /*5550*/  FADD.FTZ R161, R162, R161 ;  /* 0x000000a1a2a17221 */ /* 0x000fe40000010000 */
[----:B------:R-:W-:Y:S02]  /*5560*/  FADD.FTZ R160, R160, R38 ;  /* 0x00000026a0a07221 */ /* 0x000fe40000010000 */
[----:B---3--:R-:W-:Y:S01]  /*5570*/  HMMA.16816.F32 R120, R4, R8, R120 ;  /* 0x000000080478723c */ /* 0x008fe20000001878 */
[----:B------:R-:W-:-:S02]  /*5580*/  FADD.FTZ R164, R164, R161 ;  /* 0x000000a1a4a47221 */ /* 0x000fc40000010000 */
[----:B------:R-:W-:Y:S02]  /*5590*/  FADD.FTZ R160, R159, R160 ;  /* 0x000000a09fa07221 */ /* 0x000fe40000010000 */
[----:B------:R-:W-:-:S03]  /*55a0*/  FADD.FTZ R164, R165, R164 ;  /* 0x000000a4a5a47221 */ /* 0x000fc60000010000 */
[C---:B------:R-:W-:Y:S01]  /*55b0*/  HMMA.16816.F32 R116, R4.reuse, R10, R116 ;  /* 0x0000000a0474723c */ /* 0x040fe20000001874 */
[----:B------:R-:W3:Y:S07]  /*55c0*/  LDSM.16.MT88.4 R8, [R234+0x6100] ;  /* 0x00610000ea08783b */ /* 0x000eee0000004200 */
[C---:B----4-:R-:W-:Y:S08]  /*55d0*/  HMMA.16816.F32 R112, R4.reuse, R20, R112 ;  /* 0x000000140470723c */ /* 0x050ff00000001870 */
[C---:B------:R-:W-:Y:S01]  /*55e0*/  HMMA.16816.F32 R108, R4.reuse, R22, R108 ;  /* 0x00000016046c723c */ /* 0x040fe2000000186c */
[----:B------:R-:W4:Y:S07]  /*55f0*/  LDSM.16.MT88.4 R20, [R232+0x6100] ;  /* 0x00610000e814783b */ /* 0x000f2e0000004200 */
[C---:B--2---:R-:W-:Y:S08]  /*5600*/  HMMA.16816.F32 R104, R4.reuse, R16, R104 ;  /* 0x000000100468723c */ /* 0x044ff00000001868 */
[C---:B------:R-:W-:Y:S01]  /*5610*/  HMMA.16816.F32 R100, R4.reuse, R18, R100 ;  /* 0x000000120464723c */ /* 0x040fe20000001864 */
[----:B------:R-:W2:Y:S07]  /*5620*/  LDSM.16.MT88.4 R16, [R236+0x2900] ;  /* 0x00290000ec10783b */ /* 0x000eae0000004200 */
[C---:B-1----:R-:W-:Y:S08]  /*5630*/  HMMA.16816.F32 R96, R4.reuse, R12, R96 ;  /* 0x0000000c0460723c */ /* 0x042ff00000001860 */
[C---:B------:R-:W-:Y:S01]  /*5640*/  HMMA.16816.F32 R92, R4.reuse, R14, R92 ;  /* 0x0000000e045c723c */ /* 0x040fe2000000185c */
[----:B------:R-:W1:Y:S07]  /*5650*/  LDSM.16.MT88.4 R12, [R233+0x2900] ;  /* 0x00290000e90c783b */ /* 0x000e6e0000004200 */
[C---:B---3--:R-:W-:Y:S08]  /*5660*/  HMMA.16816.F32 R88, R4.reuse, R8, R88 ;  /* 0x000000080458723c */ /* 0x048ff00000001858 */
[C---:B------:R-:W-:Y:S01]  /*5670*/  HMMA.16816.F32 R84, R4.reuse, R10, R84 ;  /* 0x0000000a0454723c */ /* 0x040fe20000001854 */
[----:B------:R-:W3:Y:S07]  /*5680*/  LDSM.16.MT88.4 R8, [R232+0x2900] ;  /* 0x00290000e808783b */ /* 0x000eee0000004200 */
[C---:B------:R-:W-:Y:S08]  /*5690*/  HMMA.16816.F32 R128, R4.reuse, R24, R128 ;  /* 0x000000180480723c */ /* 0x040ff00000001880 */
[C---:B------:R-:W-:Y:S01]  /*56a0*/  HMMA.16816.F32 R124, R4.reuse, R26, R124 ;  /* 0x0000001a047c723c */ /* 0x040fe2000000187c */
[----:B------:R-:W-:Y:S07]  /*56b0*/  LDSM.16.MT88.4 R24, [R234+0x2900] ;  /* 0x00290000ea18783b */ /* 0x000fee0000004200 */
[C---:B------:R-:W-:Y:S08]  /*56c0*/  HMMA.16816.F32 R80, R4.reuse, R28, R80 ;  /* 0x0000001c0450723c */ /* 0x040ff00000001850 */
[C---:B------:R-:W-:Y:S01]  /*56d0*/  HMMA.16816.F32 R76, R4.reuse, R30, R76 ;  /* 0x0000001e044c723c */ /* 0x040fe2000000184c */
[----:B------:R-:W-:Y:S07]  /*56e0*/  LDSM.16.MT88.4 R28, [R236+0x3100] ;  /* 0x00310000ec1c783b */ /* 0x000fee0000004200 */
[C---:B----4-:R-:W-:Y:S08]  /*56f0*/  HMMA.16816.F32 R72, R4.reuse, R20, R72 ;  /* 0x000000140448723c */ /* 0x050ff00000001848 */
[----:B------:R-:W-:Y:S01]  /*5700*/  HMMA.16816.F32 R68, R4, R22, R68 ;  /* 0x000000160444723c */ /* 0x000fe20000001844 */
[----:B------:R-:W4:Y:S06]  /*5710*/  LDSM.16.MT88.4 R20, [R236+0x6900] ;  /* 0x00690000ec14783b */ /* 0x000f2c0000004200 */
[----:B------:R-:W-:Y:S01]  /*5720*/  F2FP.PACK_AB R4, R171, R176 ;  /* 0x000000b0ab04723e */ /* 0x000fe200000000ff */
[----:B------:R-:W-:Y:S01]  /*5730*/  FADD.FTZ R176, R176, R160 ;  /* 0x000000a0b0b07221 */ /* 0x000fe20000010000 */
[----:B------:R-:W-:-:S02]  /*5740*/  F2FP.PACK_AB R6, R169, R170 ;  /* 0x000000aaa906723e */ /* 0x000fc400000000ff */
[----:B------:R-:W-:Y:S01]  /*5750*/  F2FP.PACK_AB R5, R167, R168 ;  /* 0x000000a8a705723e */ /* 0x000fe200000000ff */
[----:B------:R-:W-:Y:S01]  /*5760*/  FADD.FTZ R168, R168, R164 ;  /* 0x000000a4a8a87221 */ /* 0x000fe20000010000 */
[----:B------:R-:W-:Y:S01]  /*5770*/  F2FP.PACK_AB R7, R163, R166 ;  /* 0x000000a6a307723e */ /* 0x000fe200000000ff */
[----:B------:R-:W-:Y:S02]  /*5780*/  FADD.FTZ R176, R171, R176 ;  /* 0x000000b0abb07221 */ /* 0x000fe40000010000 */
[----:B------:R-:W-:Y:S02]  /*5790*/  FADD.FTZ R168, R167, R168 ;  /* 0x000000a8a7a87221 */ /* 0x000fe40000010000 */
[----:B------:R-:W-:Y:S02]  /*57a0*/  FADD.FTZ R170, R170, R176 ;  /* 0x000000b0aaaa7221 */ /* 0x000fe40000010000 */
[----:B--2---:R-:W-:Y:S01]  /*57b0*/  HMMA.16816.F32 R128, R4, R16, R128 ;  /* 0x000000100480723c */ /* 0x004fe20000001880 */
[----:B------:R-:W-:-:S02]  /*57c0*/  FADD.FTZ R166, R166, R168 ;  /* 0x000000a8a6a67221 */ /* 0x000fc40000010000 */
[----:B------:R-:W-:Y:S02]  /*57d0*/  FADD.FTZ R170, R169, R170 ;  /* 0x000000aaa9aa7221 */ /* 0x000fe40000010000 */
[----:B------:R-:W-:-:S03]  /*57e0*/  FADD.FTZ R166, R163, R166 ;  /* 0x000000a6a3a67221 */ /* 0x000fc60000010000 */
        /* <DEDUP_REMOVED lines=8> */
[C---:B----4-:R-:W-:Y:S08]  /*5870*/  HMMA.16816.F32 R96, R4.reuse, R20, R96 ;  /* 0x000000140460723c */ /* 0x050ff00000001860 */
        /* <DEDUP_REMOVED lines=9> */
[C---:B------:R-:W-:Y:S01]  /*5910*/  HMMA.16816.F32 R92, R4.reuse, R22, R92 ;  /* 0x00000016045c723c */ /* 0x040fe2000000185c */
[----:B------:R-:W-:Y:S07]  /*5920*/  LDSM.16.MT88.4 R20, [R233+0x3100] ;  /* 0x00310000e914783b */ /* 0x000fee0000004200 */
[C---:B------:R-:W-:Y:S08]  /*5930*/  HMMA.16816.F32 R120, R4.reuse, R24, R120 ;  /* 0x000000180478723c */ /* 0x040ff00000001878 */
        /* <DEDUP_REMOVED lines=23> */
[C---:B------:R-:W-:Y:S07]  /*5ab0*/  HMMA.16816.F32 R128, R4.reuse, R28, R128 ;  /* 0x0000001c0480723c */ /* 0x040fee0000001880 */
[--C-:B------:R-:W-:Y:S01]  /*5ac0*/  FFMA.FTZ R28, R65, c[0x0][0x2d0], -R63.reuse ;  /* 0x0000b400411c7a23 */ /* 0x100fe2000001083f */
[----:B----4-:R-:W-:Y:S01]  /*5ad0*/  HMMA.16816.F32 R120, R4, R24, R120 ;  /* 0x000000180478723c */ /* 0x010fe20000001878 */
[----:B------:R-:W-:-:S04]  /*5ae0*/  FFMA.FTZ R29, R64, c[0x0][0x2d0], -R63 ;  /* 0x0000b400401d7a23 */ /* 0x000fc8000001083f */
[----:B------:R-:W-:Y:S02]  /*5af0*/  MUFU.EX2 R28, R28 ;  /* 0x0000001c001c7308 */ /* 0x000fe40000000800 */
[--C-:B------:R-:W-:Y:S01]  /*5b00*/  FFMA.FTZ R24, R144, c[0x0][0x2d0], -R133.reuse ;  /* 0x0000b40090187a23 */ /* 0x100fe20000010885 */
[----:B------:R-:W-:Y:S01]  /*5b10*/  HMMA.16816.F32 R116, R4, R26, R116 ;  /* 0x0000001a0474723c */ /* 0x000fe20000001874 */
[----:B------:R-:W-:-:S04]  /*5b20*/  FFMA.FTZ R25, R135, c[0x0][0x2d0], -R133 ;  /* 0x0000b40087197a23 */ /* 0x000fc80000010885 */
[----:B------:R-:W4:Y:S02]  /*5b30*/  MUFU.EX2 R24, R24 ;  /* 0x0000001800187308 */ /* 0x000f240000000800 */
[----:B------:R-:W-:Y:S01]  /*5b40*/  FFMA.FTZ R26, R134, c[0x0][0x2d0], -R133 ;  /* 0x0000b400861a7a23 */ /* 0x000fe20000010885 */
[----:B------:R-:W-:Y:S01]  /*5b50*/  HMMA.16816.F32 R124, R4, R30, R124 ;  /* 0x0000001e047c723c */ /* 0x000fe2000000187c */
[----:B------:R-:W-:-:S04]  /*5b60*/  FFMA.FTZ R27, R66, c[0x0][0x2d0], -R63 ;  /* 0x0000b400421b7a23 */ /* 0x000fc8000001083f */
[----:B------:R-:W5:Y:S03]  /*5b70*/  MUFU.EX2 R25, R25 ;  /* 0x0000001900197308 */ /* 0x000f660000000800 */
[C---:B------:R-:W-:Y:S05]  /*5b80*/  HMMA.16816.F32 R112, R4.reuse, R20, R112 ;  /* 0x000000140470723c */ /* 0x040fea0000001870 */
[----:B------:R-:W1:Y:S01]  /*5b90*/  MUFU.EX2 R26, R26 ;  /* 0x0000001a001a7308 */ /* 0x000e620000000800 */
[----:B----4-:R-:W-:Y:S02]  /*5ba0*/  FADD.FTZ R156, R24, R156 ;  /* 0x0000009c189c7221 */ /* 0x010fe40000010000 */
[----:B------:R-:W-:Y:S01]  /*5bb0*/  HMMA.16816.F32 R108, R4, R22, R108 ;  /* 0x00000016046c723c */ /* 0x000fe2000000186c */
[----:B------:R-:W-:Y:S04]  /*5bc0*/  LDSM.16.MT88.4 R20, [R236+0x3900] ;  /* 0x00390000ec14783b */ /* 0x000fe80000004200 */
[----:B------:R-:W4:Y:S01]  /*5bd0*/  MUFU.EX2 R27, R27 ;  /* 0x0000001b001b7308 */ /* 0x000f220000000800 */
[----:B-----5:R-:W-:-:S02]  /*5be0*/  FADD.FTZ R156, R25, R156 ;  /* 0x0000009c199c7221 */ /* 0x020fc40000010000 */
[C---:B--2---:R-:W-:Y:S05]  /*5bf0*/  HMMA.16816.F32 R80, R4.reuse, R16, R80 ;  /* 0x000000100450723c */ /* 0x044fea0000001850 */
[----:B------:R-:W2:Y:S01]  /*5c00*/  MUFU.EX2 R29, R29 ;  /* 0x0000001d001d7308 */ /* 0x000ea20000000800 */
[----:B-1----:R-:W-:Y:S02]  /*5c10*/  FADD.FTZ R156, R26, R156 ;  /* 0x0000009c1a9c7221 */ /* 0x002fe40000010000 */
[----:B------:R-:W-:Y:S01]  /*5c20*/  HMMA.16816.F32 R76, R4, R18, R76 ;  /* 0x00000012044c723c */ /* 0x000fe2000000184c */
[----:B------:R-:W1:Y:S01]  /*5c30*/  LDSM.16.MT88.4 R16, [R233+0x3900] ;  /* 0x00390000e910783b */ /* 0x000e620000004200 */
[----:B----4-:R-:W-:-:S06]  /*5c40*/  FADD.FTZ R152, R27, R152 ;  /* 0x000000981b987221 */ /* 0x010fcc0000010000 */
[----:B------:R-:W-:Y:S01]  /*5c50*/  HMMA.16816.F32 R72, R4, R12, R72 ;  /* 0x0000000c0448723c */ /* 0x000fe20000001848 */
[----:B------:R-:W-:-:S04]  /*5c60*/  FADD.FTZ R152, R28, R152 ;  /* 0x000000981c987221 */ /* 0x000fc80000010000 */
[----:B--2---:R-:W-:-:S03]  /*5c70*/  FADD.FTZ R152, R29, R152 ;  /* 0x000000981d987221 */ /* 0x004fc60000010000 */
[----:B------:R-:W-:Y:S01]  /*5c80*/  HMMA.16816.F32 R68, R4, R14, R68 ;  /* 0x0000000e0444723c */ /* 0x000fe20000001844 */
[----:B------:R-:W2:Y:S06]  /*5c90*/  LDSM.16.MT88.4 R12, [R232+0x3900] ;  /* 0x00390000e80c783b */ /* 0x000eac0000004200 */
[----:B------:R-:W-:Y:S02]  /*5ca0*/  F2FP.PACK_AB R4, R25, R24 ;  /* 0x000000181904723e */ /* 0x000fe400000000ff */
[C---:B------:R-:W-:Y:S01]  /*5cb0*/  F2FP.PACK_AB R6, R249.reuse, R26 ;  /* 0x0000001af906723e */ /* 0x040fe200000000ff */
[----:B------:R-:W-:Y:S01]  /*5cc0*/  FADD.FTZ R249, R249, R156 ;  /* 0x0000009cf9f97221 */ /* 0x000fe20000010000 */
[----:B------:R-:W-:-:S02]  /*5cd0*/  F2FP.PACK_AB R5, R28, R27 ;  /* 0x0000001b1c05723e */ /* 0x000fc400000000ff */
[C---:B------:R-:W-:Y:S01]  /*5ce0*/  F2FP.PACK_AB R7, R248.reuse, R29 ;  /* 0x0000001df807723e */ /* 0x040fe200000000ff */
[----:B------:R-:W-:-:S06]  /*5cf0*/  FADD.FTZ R248, R248, R152 ;  /* 0x00000098f8f87221 */ /* 0x000fcc0000010000 */
[C---:B---3--:R-:W-:Y:S08]  /*5d00*/  HMMA.16816.F32 R120, R4.reuse, R8, R120 ;  /* 0x000000080478723c */ /* 0x048ff00000001878 */
[C---:B------:R-:W-:Y:S01]  /*5d10*/  HMMA.16816.F32 R116, R4.reuse, R10, R116 ;  /* 0x0000000a0474723c */ /* 0x040fe20000001874 */
[----:B------:R-:W3:Y:S07]  /*5d20*/  LDSM.16.MT88.4 R8, [R236+0x7900] ;  /* 0x00790000ec08783b */ /* 0x000eee0000004200 */
[C---:B-1----:R-:W-:Y:S08]  /*5d30*/  HMMA.16816.F32 R112, R4.reuse, R16, R112 ;  /* 0x000000100470723c */ /* 0x042ff00000001870 */
[C---:B------:R-:W-:Y:S01]  /*5d40*/  HMMA.16816.F32 R108, R4.reuse, R18, R108 ;  /* 0x00000012046c723c */ /* 0x040fe2000000186c */
[----:B------:R-:W1:Y:S07]  /*5d50*/  LDSM.16.MT88.4 R16, [R234+0x7900] ;  /* 0x00790000ea10783b */ /* 0x000e6e0000004200 */
[C---:B--2---:R-:W-:Y:S08]  /*5d60*/  HMMA.16816.F32 R104, R4.reuse, R12, R104 ;  /* 0x0000000c0468723c */ /* 0x044ff00000001868 */
[C---:B------:R-:W-:Y:S01]  /*5d70*/  HMMA.16816.F32 R100, R4.reuse, R14, R100 ;  /* 0x0000000e0464723c */ /* 0x040fe20000001864 */
[----:B------:R-:W2:Y:S07]  /*5d80*/  LDSM.16.MT88.4 R12, [R233+0x7900] ;  /* 0x00790000e90c783b */ /* 0x000eae0000004200 */
[C---:B------:R-:W-:Y:S08]  /*5d90*/  HMMA.16816.F32 R128, R4.reuse, R20, R128 ;  /* 0x000000140480723c */ /* 0x040ff00000001880 */
[C---:B---3--:R-:W-:Y:S08]  /*5da0*/  HMMA.16816.F32 R96, R4.reuse, R8, R96 ;  /* 0x000000080460723c */ /* 0x048ff00000001860 */
[C---:B------:R-:W-:Y:S01]  /*5db0*/  HMMA.16816.F32 R92, R4.reuse, R10, R92 ;  /* 0x0000000a045c723c */ /* 0x040fe2000000185c */
[----:B------:R-:W3:Y:S07]  /*5dc0*/  LDSM.16.MT88.4 R8, [R232+0x7900] ;  /* 0x00790000e808783b */ /* 0x000eee0000004200 */
[C---:B------:R-:W-:Y:S08]  /*5dd0*/  HMMA.16816.F32 R124, R4.reuse, R22, R124 ;  /* 0x00000016047c723c */ /* 0x040ff0000000187c */
[C---:B-1----:R-:W-:Y:S08]  /*5de0*/  HMMA.16816.F32 R88, R4.reuse, R16, R88 ;  /* 0x000000100458723c */ /* 0x042ff00000001858 */
[C---:B------:R-:W-:Y:S08]  /*5df0*/  HMMA.16816.F32 R84, R4.reuse, R18, R84 ;  /* 0x000000120454723c */ /* 0x040ff00000001854 */
[C---:B--2---:R-:W-:Y:S08]  /*5e00*/  HMMA.16816.F32 R80, R4.reuse, R12, R80 ;  /* 0x0000000c0450723c */ /* 0x044ff00000001850 */
[C---:B------:R-:W-:Y:S08]  /*5e10*/  HMMA.16816.F32 R76, R4.reuse, R14, R76 ;  /* 0x0000000e044c723c */ /* 0x040ff0000000184c */
[C---:B---3--:R-:W-:Y:S08]  /*5e20*/  HMMA.16816.F32 R72, R4.reuse, R8, R72 ;  /* 0x000000080448723c */ /* 0x048ff00000001848 */
[----:B------:R-:W-:Y:S01]  /*5e30*/  HMMA.16816.F32 R68, R4, R10, R68 ;  /* 0x0000000a0444723c */ /* 0x000fe20000001844 */
[----:B------:R-:W-:Y:S07]  /*5e40*/  @P1 BRA `(.L_x_26) ;  /* 0x0000416000001947 */ /* 0x000fee0003800000 */
[C---:B------:R-:W-:Y:S01]  /*5e50*/  SHF.L.U64.HI R247, R33.reuse, 0x1, R35 ;  /* 0x0000000121f77819 */ /* 0x040fe20000010223 */
[----:B------:R-:W-:Y:S01]  /*5e60*/  IMAD.SHL.U32 R246, R33, 0x2, RZ ;  /* 0x0000000221f67824 */ /* 0x000fe200078e00ff */
[C---:B------:R-:W-:Y:S01]  /*5e70*/  SHF.L.U64.HI R245, R32.reuse, 0x1, R34 ;  /* 0x0000000120f57819 */ /* 0x040fe20000010222 */
[----:B------:R-:W-:Y:S01]  /*5e80*/  IMAD.SHL.U32 R244, R32, 0x2, RZ ;  /* 0x0000000220f47824 */ /* 0x000fe200078e00ff */
[----:B------:R-:W-:Y:S01]  /*5e90*/  MOV R0, R3 ;  /* 0x0000000300007202 */ /* 0x000fe20000000f00 */
[----:B------:R-:W-:Y:S01]  /*5ea0*/  IMAD.MOV.U32 R2, RZ, RZ, R132 ;  /* 0x000000ffff027224 */ /* 0x000fe200078e0084 */
[----:B------:R-:W-:Y:S01]  /*5eb0*/  UIADD3 UR6, UR6, -0x2, URZ ;  /* 0xfffffffe06067890 */ /* 0x000fe2000fffe03f */
[----:B------:R-:W-:Y:S09]  /*5ec0*/  BRA `(.L_x_27) ;  /* 0x000003c000007947 */ /* 0x000ff20003800000 */
.L_x_29:
[----:B------:R-:W-:Y:S01]  /*5ed0*/  ULEA UR4, UR6, UR10, 0x7 ;  /* 0x0000000a06047291 */ /* 0x000fe2000f8e383f */
[----:B------:R-:W-:Y:S05]  /*5ee0*/  IMAD.MOV.U32 R239, RZ, RZ, RZ ;  /* 0x000000ffffef7224 */ /* 0x000fea00078e00ff */
[----:B------:R-:W-:Y:S05]  /*5ef0*/  IMAD.U32 R240, RZ, RZ, UR4 ;  /* 0x00000004fff07e24 */ /* 0x000fea000f8e00ff */
[----:B------:R-:W-:Y:S05]  /*5f00*/  IADD3 R240, R240, -0x80, R242 ;  /* 0xffffff80f0f07810 */ /* 0x000fea0007ffe0f2 */
        /* <DEDUP_REMOVED lines=23> */
[----:B------:R-:W1:Y:S04]  /*6080*/  SHFL.IDX PT, R9, R4, RZ, 0x181f ;  /* 0x00181fff04097589 */ /* 0x000e6800000e0000 */
[----:B------:R-:W2:Y:S04]  /*6090*/  SHFL.IDX PT, R10, R3, RZ, 0x181f ;  /* 0x00181fff030a7589 */ /* 0x000ea800000e0000 */
[----:B------:R-:W3:Y:S04]  /*60a0*/  SHFL.IDX PT, R7, R4, 0x1, 0x181f ;  /* 0x00381f0004077f89 */ /* 0x000ee800000e0000 */
[----:B------:R-:W4:Y:S04]  /*60b0*/  SHFL.IDX PT, R8, R3, 0x1, 0x181f ;  /* 0x00381f0003087f89 */ /* 0x000f2800000e0000 */
[----:B------:R-:W-:Y:S04]  /*60c0*/  SHFL.IDX PT, R5, R4, 0x2, 0x181f ;  /* 0x00581f0004057f89 */ /* 0x000fe800000e0000 */
[----:B------:R-:W-:Y:S04]  /*60d0*/  SHFL.IDX PT, R6, R3, 0x2, 0x181f ;  /* 0x00581f0003067f89 */ /* 0x000fe800000e0000 */
[----:B------:R-:W5:Y:S01]  /*60e0*/  SHFL.IDX PT, R4, R4, 0x3, 0x181f ;  /* 0x00781f0004047f89 */ /* 0x000f6200000e0000 */
[C---:B-1----:R-:W-:Y:S02]  /*60f0*/  IADD3 R12, P5, R9.reuse, R246, RZ ;  /* 0x000000f6090c7210 */ /* 0x042fe40007fbe0ff */
[----:B------:R-:W-:Y:S01]  /*6100*/  IADD3 R16, P2, R9, R244, RZ ;  /* 0x000000f409107210 */ /* 0x000fe20007f5e0ff */
[----:B------:R-:W1:Y:S02]  /*6110*/  SHFL.IDX PT, R3, R3, 0x3, 0x181f ;  /* 0x00781f0003037f89 */ /* 0x000e6400000e0000 */
[C-C-:B--2---:R-:W-:Y:S01]  /*6120*/  IMAD.X R13, R10.reuse, 0x1, R247.reuse, P5 ;  /* 0x000000010a0d7824 */ /* 0x144fe200028e06f7 */
[-C--:B------:R-:W-:Y:S02]  /*6130*/  IADD3.X R17, R10, R245.reuse, RZ, P2, !PT ;  /* 0x000000f50a117210 */ /* 0x080fe400017fe4ff */
[C---:B---3--:R-:W-:Y:S02]  /*6140*/  IADD3 R14, P1, R7.reuse, R246, RZ ;  /* 0x000000f6070e7210 */ /* 0x048fe40007f3e0ff */
[----:B------:R2:W-:Y:S01]  /*6150*/  LDGSTS.E.BYPASS.LTC128B.128 [R241+0x8100], [R12.64], !P4 ;  /* 0x081000000cf17fae */ /* 0x0005e2000e101d4c */
[----:B------:R-:W-:Y:S02]  /*6160*/  IADD3 R10, P2, R7, R244, RZ ;  /* 0x000000f4070a7210 */ /* 0x000fe40007f5e0ff */
[C---:B----4-:R-:W-:Y:S01]  /*6170*/  IMAD.X R15, R8.reuse, 0x1, R247, P1 ;  /* 0x00000001080f7824 */ /* 0x050fe200008e06f7 */
[----:B------:R3:W-:Y:S02]  /*6180*/  LDGSTS.E.BYPASS.LTC128B.128 [R241+0xc100], [R16.64], !P3 ;  /* 0x0c10000010f17fae */ /* 0x0007e4000d901d4c */
[----:B------:R-:W-:Y:S02]  /*6190*/  IMAD.X R11, R8, 0x1, R245, P2 ;  /* 0x00000001080b7824 */ /* 0x000fe400010e06f5 */
[----:B------:R4:W-:Y:S04]  /*61a0*/  LDGSTS.E.BYPASS.LTC128B.128 [R241+0x9100], [R14.64], !P4 ;  /* 0x091000000ef17fae */ /* 0x0009e8000e101d4c */
[----:B------:R3:W-:Y:S01]  /*61b0*/  LDGSTS.E.BYPASS.LTC128B.128 [R241+0xd100], [R10.64], !P3 ;  /* 0x0d1000000af17fae */ /* 0x0007e2000d901d4c */
[-C--:B-----5:R-:W-:Y:S05]  /*61c0*/  IADD3 R8, P2, R4, R246.reuse, RZ ;  /* 0x000000f604087210 */ /* 0x0a0fea0007f5e0ff */
[--C-:B-1----:R-:W-:Y:S01]  /*61d0*/  IMAD.X R9, R3, 0x1, R247.reuse, P2 ;  /* 0x0000000103097824 */ /* 0x102fe200010e06f7 */
[C---:B--2---:R-:W-:Y:S05]  /*61e0*/  IADD3 R12, P1, R5.reuse, R246, RZ ;  /* 0x000000f6050c7210 */ /* 0x044fea0007f3e0ff */
[----:B------:R-:W-:Y:S01]  /*61f0*/  IMAD.X R13, R6, 0x1, R247, P1 ;  /* 0x00000001060d7824 */ /* 0x000fe200008e06f7 */
[-C--:B------:R-:W-:Y:S02]  /*6200*/  IADD3 R4, P1, R4, R244.reuse, RZ ;  /* 0x000000f404047210 */ /* 0x080fe40007f3e0ff */
[----:B----4-:R-:W-:Y:S02]  /*6210*/  IADD3 R14, P5, R5, R244, RZ ;  /* 0x000000f4050e7210 */ /* 0x010fe40007fbe0ff */
[----:B------:R3:W-:Y:S01]  /*6220*/  LDGSTS.E.BYPASS.LTC128B.128 [R241+0xa100], [R12.64], !P4 ;  /* 0x0a1000000cf17fae */ /* 0x0007e2000e101d4c */
[----:B------:R-:W-:Y:S01]  /*6230*/  IMAD.X R5, R3, 0x1, R245, P1 ;  /* 0x0000000103057824 */ /* 0x000fe200008e06f5 */
[----:B------:R-:W-:Y:S05]  /*6240*/  IADD3.X R15, R6, R245, RZ, P5, !PT ;  /* 0x000000f5060f7210 */ /* 0x000fea0002ffe4ff */
[----:B------:R3:W-:Y:S04]  /*6250*/  LDGSTS.E.BYPASS.LTC128B.128 [R241+0xe100], [R14.64], !P3 ;  /* 0x0e1000000ef17fae */ /* 0x0007e8000d901d4c */
[----:B------:R3:W-:Y:S04]  /*6260*/  LDGSTS.E.BYPASS.LTC128B.128 [R241+0xb100], [R8.64], !P4 ;  /* 0x0b10000008f17fae */ /* 0x0007e8000e101d4c */
[----:B------:R3:W-:Y:S01]  /*6270*/  LDGSTS.E.BYPASS.LTC128B.128 [R241+0xf100], [R4.64], !P3 ;  /* 0x0f10000004f17fae */ /* 0x0007e2000d901d4c */
[----:B------:R-:W-:-:S05]  /*6280*/  BRA `(.L_x_28) ;  /* 0x000017e000007947 */ /* 0x000fca0003800000 */
.L_x_27:
[----:B------:R-:W-:Y:S04]  /*6290*/  DEPBAR.LE SB0, 0x0 ;  /* 0x000080000000791a */ /* 0x000fe80000000000 */
[----:B------:R-:W-:Y:S01]  /*62a0*/  BAR.SYNC.DEFER_BLOCKING 0x0 ;  /* 0x0000000000007b1d */ /* 0x000fe20000010000 */
[----:B------:R-:W-:Y:S01]  /*62b0*/  SHF.R.S32.HI R3, RZ, 0x1f, R240 ;  /* 0x0000001fff037819 */ /* 0x000fe200000114f0 */
[C---:B------:R-:W-:Y:S01]  /*62c0*/  IMAD.WIDE.U32 R36, R240.reuse, c[0x0][0x208], RZ ;  /* 0x00008200f0247a25 */ /* 0x040fe200078e00ff */
[----:B------:R-:W-:Y:S03]  /*62d0*/  UISETP.GE.AND UP0, UPT, UR6, 0x1, UPT ;  /* 0x000000010600788c */ /* 0x000fe6000bf06270 */
[----:B------:R-:W-:Y:S04]  /*62e0*/  IMAD R3, R3, c[0x0][0x208], RZ ;  /* 0x0000820003037a24 */ /* 0x000fe800078e02ff */
[----:B------:R-:W-:Y:S05]  /*62f0*/  IMAD R3, R240, c[0x0][0x20c], R3 ;  /* 0x00008300f0037a24 */ /* 0x000fea00078e0203 */
        /* <DEDUP_REMOVED lines=19> */
[----:B------:R-:W-:Y:S01]  /*6430*/  LDSM.16.M88.4 R64, [R238+0xb900] ;  /* 0x00b90000ee40783b */ /* 0x000fe20000000200 */
[C---:B------:R-:W-:Y:S07]  /*6440*/  HMMA.16816.F32 R16, R136.reuse, R18, RZ ;  /* 0x000000128810723c */ /* 0x040fee00000018ff */
[----:B------:R-:W-:Y:S01]  /*6450*/  LDSM.16.M88.4 R132, [R237] ;  /* 0x00000000ed84783b */ /* 0x000fe20000000200 */
[C---:B---3--:R-:W-:Y:S07]  /*6460*/  HMMA.16816.F32 R20, R136.reuse, R24, RZ ;  /* 0x000000188814723c */ /* 0x048fee00000018ff */
[----:B------:R-:W-:Y:S01]  /*6470*/  LDSM.16.M88.4 R144, [R231] ;  /* 0x00000000e790783b */ /* 0x000fe20000000200 */
[C---:B------:R-:W-:Y:S07]  /*6480*/  HMMA.16816.F32 R24, R136.reuse, R26, RZ ;  /* 0x0000001a8818723c */ /* 0x040fee00000018ff */
[----:B------:R-:W-:Y:S01]  /*6490*/  LDSM.16.M88.4 R148, [R230] ;  /* 0x00000000e694783b */ /* 0x000fe20000000200 */
[C---:B----4-:R-:W-:Y:S07]  /*64a0*/  HMMA.16816.F32 R28, R136.reuse, R32, RZ ;  /* 0x00000020881c723c */ /* 0x050fee00000018ff */
[----:B------:R-:W-:Y:S01]  /*64b0*/  LDSM.16.M88.4 R152, [R229] ;  /* 0x00000000e598783b */ /* 0x000fe20000000200 */
[C---:B------:R-:W-:Y:S07]  /*64c0*/  HMMA.16816.F32 R32, R136.reuse, R34, RZ ;  /* 0x000000228820723c */ /* 0x040fee00000018ff */
[----:B------:R-:W-:Y:S01]  /*64d0*/  LDSM.16.M88.4 R156, [R228] ;  /* 0x00000000e49c783b */ /* 0x000fe20000000200 */
[C---:B-----5:R-:W-:Y:S07]  /*64e0*/  HMMA.16816.F32 R36, R136.reuse, R40, RZ ;  /* 0x000000288824723c */ /* 0x060fee00000018ff */
[----:B------:R-:W-:Y:S01]  /*64f0*/  LDSM.16.M88.4 R160, [R227] ;  /* 0x00000000e3a0783b */ /* 0x000fe20000000200 */
[C---:B------:R-:W-:Y:S07]  /*6500*/  HMMA.16816.F32 R40, R136.reuse, R42, RZ ;  /* 0x0000002a8828723c */ /* 0x040fee00000018ff */
[----:B------:R-:W2:Y:S01]  /*6510*/  SHFL.IDX PT, R61, R178, RZ, 0x181f ;  /* 0x00181fffb23d7589 */ /* 0x000ea200000e0000 */
[C---:B-1----:R-:W-:Y:S07]  /*6520*/  HMMA.16816.F32 R44, R136.reuse, R48, RZ ;  /* 0x00000030882c723c */ /* 0x042fee00000018ff */
[----:B------:R-:W1:Y:S01]  /*6530*/  SHFL.IDX PT, R62, R178, 0x1, 0x181f ;  /* 0x00381f00b23e7f89 */ /* 0x000e6200000e0000 */
[C---:B------:R-:W-:Y:S07]  /*6540*/  HMMA.16816.F32 R48, R136.reuse, R50, RZ ;  /* 0x000000328830723c */ /* 0x040fee00000018ff */
[----:B------:R-:W3:Y:S01]  /*6550*/  SHFL.IDX PT, R63, R176, RZ, 0x181f ;  /* 0x00181fffb03f7589 */ /* 0x000ee200000e0000 */
[C---:B------:R-:W-:Y:S07]  /*6560*/  HMMA.16816.F32 R52, R136.reuse, R56, RZ ;  /* 0x000000388834723c */ /* 0x040fee00000018ff */
[----:B------:R-:W4:Y:S01]  /*6570*/  SHFL.IDX PT, R60, R176, 0x1, 0x181f ;  /* 0x00381f00b03c7f89 */ /* 0x000f2200000e0000 */
[C---:B--2---:R-:W-:Y:S04]  /*6580*/  IADD3 R180, P1, R61.reuse, R246, RZ ;  /* 0x000000f63db47210 */ /* 0x044fe80007f3e0ff */
[----:B------:R-:W-:Y:S01]  /*6590*/  IADD3 R200, P5, R61, R244, RZ ;  /* 0x000000f43dc87210 */ /* 0x000fe20007fbe0ff */
[C---:B------:R-:W-:Y:S02]  /*65a0*/  HMMA.16816.F32 R56, R136.reuse, R58, RZ ;  /* 0x0000003a8838723c */ /* 0x040fe400000018ff */
[----:B------:R-:W-:Y:S01]  /*65b0*/  LDSM.16.M88.4 R164, [R226] ;  /* 0x00000000e2a4783b */ /* 0x000fe20000000200 */
[C---:B-1----:R-:W-:Y:S07]  /*65c0*/  IADD3 R202, P2, R62.reuse, R246, RZ ;  /* 0x000000f63eca7210 */ /* 0x042fee0007f5e0ff */
[----:B------:R-:W-:Y:S02]  /*65d0*/  LDSM.16.M88.4 R168, [R225] ;  /* 0x00000000e1a8783b */ /* 0x000fe40000000200 */
[C---:B---3--:R-:W-:Y:S02]  /*65e0*/  IADD3.X R181, R63.reuse, R247, RZ, P1, !PT ;  /* 0x000000f73fb57210 */ /* 0x048fe40000ffe4ff */
[----:B------:R-:W-:Y:S02]  /*65f0*/  IADD3 R182, P1, R62, R244, RZ ;  /* 0x000000f43eb67210 */ /* 0x000fe40007f3e0ff */
[----:B------:R-:W-:Y:S02]  /*6600*/  IADD3.X R201, R63, R245, RZ, P5, !PT ;  /* 0x000000f53fc97210 */ /* 0x000fe40002ffe4ff */
[----:B------:R-:W-:Y:S01]  /*6610*/  @!PT LDS RZ, [RZ] ;  /* 0x00000000fffff984 */ /* 0x000fe20000000800 */
[----:B------:R-:W-:Y:S01]  /*6620*/  @!PT LDS RZ, [RZ] ;  /* 0x00000000fffff984 */ /* 0x000fe20000000800 */
[----:B------:R-:W-:Y:S01]  /*6630*/  @!PT LDS RZ, [RZ] ;  /* 0x00000000fffff984 */ /* 0x000fe20000000800 */
[----:B------:R1:W-:Y:S01]  /*6640*/  LDGSTS.E.BYPASS.LTC128B.128 [R243], [R180.64], !P4 ;  /* 0x00000000b4f37fae */ /* 0x0003e2000e101d4c */
[C---:B----4-:R-:W-:Y:S02]  /*6650*/  IADD3.X R203, R60.reuse, R247, RZ, P2, !PT ;  /* 0x000000f73ccb7210 */ /* 0x050fe400017fe4ff */
[----:B------:R-:W-:Y:S02]  /*6660*/  IADD3.X R183, R60, R245, RZ, P1, !PT ;  /* 0x000000f53cb77210 */ /* 0x000fe40000ffe4ff */
[C---:B------:R-:W-:Y:S03]  /*6670*/  HMMA.16816.F32 R60, R136.reuse, R64, RZ ;  /* 0x00000040883c723c */ /* 0x040fe600000018ff */
[----:B------:R2:W-:Y:S05]  /*6680*/  LDGSTS.E.BYPASS.LTC128B.128 [R241+0x4100], [R200.64], !P3 ;  /* 0x04100000c8f17fae */ /* 0x0005ea000d901d4c */
[----:B------:R-:W-:Y:S03]  /*6690*/  HMMA.16816.F32 R64, R136, R66, RZ ;  /* 0x000000428840723c */ /* 0x000fe600000018ff */
[----:B------:R3:W-:Y:S05]  /*66a0*/  LDGSTS.E.BYPASS.LTC128B.128 [R241+0x1100], [R202.64], !P4 ;  /* 0x01100000caf17fae */ /* 0x0007ea000e101d4c */
[C---:B------:R-:W-:Y:S03]  /*66b0*/  HMMA.16816.F32 R4, R140.reuse, R132, R4 ;  /* 0x000000848c04723c */ /* 0x040fe60000001804 */
[----:B------:R-:W2:Y:S05]  /*66c0*/  SHFL.IDX PT, R177, R178, 0x2, 0x181f ;  /* 0x00581f00b2b17f89 */ /* 0x000eaa00000e0000 */
[C---:B------:R-:W-:Y:S03]  /*66d0*/  HMMA.16816.F32 R8, R140.reuse, R134, R8 ;  /* 0x000000868c08723c */ /* 0x040fe60000001808 */
[----:B------:R-:W4:Y:S05]  /*66e0*/  SHFL.IDX PT, R3, R176, 0x2, 0x181f ;  /* 0x00581f00b0037f89 */ /* 0x000f2a00000e0000 */
[C---:B------:R-:W-:Y:S03]  /*66f0*/  HMMA.16816.F32 R12, R140.reuse, R144, R12 ;  /* 0x000000908c0c723c */ /* 0x040fe6000000180c */
[----:B------:R5:W-:Y:S05]  /*6700*/  LDGSTS.E.BYPASS.LTC128B.128 [R241+0x5100], [R182.64], !P3 ;  /* 0x05100000b6f17fae */ /* 0x000bea000d901d4c */
[C---:B------:R-:W-:Y:S03]  /*6710*/  HMMA.16816.F32 R16, R140.reuse, R146, R16 ;  /* 0x000000928c10723c */ /* 0x040fe60000001810 */
[----:B------:R-:W1:Y:S01]  /*6720*/  SHFL.IDX PT, R178, R178, 0x3, 0x181f ;  /* 0x00781f00b2b27f89 */ /* 0x000e6200000e0000 */
[----:B--2---:R-:W-:Y:S04]  /*6730*/  IADD3 R200, P1, R177, R246, RZ ;  /* 0x000000f6b1c87210 */ /* 0x004fe80007f3e0ff */
[C---:B------:R-:W-:Y:S03]  /*6740*/  HMMA.16816.F32 R20, R140.reuse, R148, R20 ;  /* 0x000000948c14723c */ /* 0x040fe60000001814 */
[----:B------:R-:W2:Y:S01]  /*6750*/  SHFL.IDX PT, R176, R176, 0x3, 0x181f ;  /* 0x00781f00b0b07f89 */ /* 0x000ea200000e0000 */
[----:B----4-:R-:W-:Y:S04]  /*6760*/  IADD3.X R201, R3, R247, RZ, P1, !PT ;  /* 0x000000f703c97210 */ /* 0x010fe80000ffe4ff */
[C---:B------:R-:W-:Y:S03]  /*6770*/  HMMA.16816.F32 R24, R140.reuse, R150, R24 ;  /* 0x000000968c18723c */ /* 0x040fe60000001818 */
[----:B------:R3:W-:Y:S01]  /*6780*/  LDGSTS.E.BYPASS.LTC128B.128 [R241+0x2100], [R200.64], !P4 ;  /* 0x02100000c8f17fae */ /* 0x0007e2000e101d4c */
[----:B-----5:R-:W-:Y:S04]  /*6790*/  IADD3 R182, P5, R177, R244, RZ ;  /* 0x000000f4b1b67210 */ /* 0x020fe80007fbe0ff */
[C---:B------:R-:W-:Y:S04]  /*67a0*/  HMMA.16816.F32 R28, R140.reuse, R152, R28 ;  /* 0x000000988c1c723c */ /* 0x040fe8000000181c */
[----:B------:R-:W-:Y:S02]  /*67b0*/  IADD3.X R183, R3, R245, RZ, P5, !PT ;  /* 0x000000f503b77210 */ /* 0x000fe40002ffe4ff */
[----:B-1----:R-:W-:Y:S02]  /*67c0*/  IADD3 R180, P2, R178, R246, RZ ;  /* 0x000000f6b2b47210 */ /* 0x002fe40007f5e0ff */
[C---:B------:R-:W-:Y:S01]  /*67d0*/  HMMA.16816.F32 R32, R140.reuse, R154, R32 ;  /* 0x0000009a8c20723c */ /* 0x040fe20000001820 */
[----:B------:R1:W-:Y:S03]  /*67e0*/  LDGSTS.E.BYPASS.LTC128B.128 [R241+0x6100], [R182.64], !P3 ;  /* 0x06100000b6f17fae */ /* 0x0003e6000d901d4c */
[----:B--2---:R-:W-:Y:S02]  /*67f0*/  IADD3.X R181, R176, R247, RZ, P2, !PT ;  /* 0x000000f7b0b57210 */ /* 0x004fe400017fe4ff */
[----:B------:R-:W-:Y:S02]  /*6800*/  IADD3 R178, P1, R178, R244, RZ ;  /* 0x000000f4b2b27210 */ /* 0x000fe40007f3e0ff */
[C---:B------:R-:W-:Y:S01]  /*6810*/  HMMA.16816.F32 R36, R140.reuse, R156, R36 ;  /* 0x0000009c8c24723c */ /* 0x040fe20000001824 */
[----:B------:R1:W-:Y:S03]  /*6820*/  LDGSTS.E.BYPASS.LTC128B.128 [R243+0x3000], [R180.64], !P4 ;  /* 0x03000000b4f37fae */ /* 0x0003e6000e101d4c */
[----:B------:R-:W-:Y:S02]  /*6830*/  IADD3.X R179, R176, R245, RZ, P1, !PT ;  /* 0x000000f5b0b37210 */ /* 0x000fe40000ffe4ff */
[----:B------:R-:W-:Y:S02]  /*6840*/  PLOP3.LUT P1, PT, PT, PT, UP0, 0x80, 0x0 ;  /* 0x000000000000781c */ /* 0x000fe40003f2f008 */
[C---:B------:R-:W-:Y:S01]  /*6850*/  HMMA.16816.F32 R40, R140.reuse, R158, R40 ;  /* 0x0000009e8c28723c */ /* 0x040fe20000001828 */
[----:B------:R2:W-:Y:S07]  /*6860*/  LDGSTS.E.BYPASS.LTC128B.128 [R243+0x7000], [R178.64], !P3 ;  /* 0x07000000b2f37fae */ /* 0x0005ee000d901d4c */
[C---:B------:R-:W-:Y:S01]  /*6870*/  HMMA.16816.F32 R44, R140.reuse, R160, R44 ;  /* 0x000000a08c2c723c */ /* 0x040fe2000000182c */
[----:B------:R-:W-:Y:S07]  /*6880*/  LDSM.16.M88.4 R132, [R235+0x9100] ;  /* 0x00910000eb84783b */ /* 0x000fee0000000200 */
[C---:B------:R-:W-:Y:S01]  /*6890*/  HMMA.16816.F32 R48, R140.reuse, R162, R48 ;  /* 0x000000a28c30723c */ /* 0x040fe20000001830 */
[----:B------:R-:W0:Y:S07]  /*68a0*/  LDGDEPBAR ;  /* 0x00000000000079af */ /* 0x000e2e0000000000 */
[C---:B------:R-:W-:Y:S01]  /*68b0*/  HMMA.16816.F32 R52, R140.reuse, R164, R52 ;  /* 0x000000a48c34723c */ /* 0x040fe20000001834 */
[----:B-1----:R-:W-:Y:S07]  /*68c0*/  LDSM.16.M88.4 R180, [R235+0x8900] ;  /* 0x00890000ebb4783b */ /* 0x002fee0000000200 */
[C---:B------:R-:W-:Y:S01]  /*68d0*/  HMMA.16816.F32 R56, R140.reuse, R166, R56 ;  /* 0x000000a68c38723c */ /* 0x040fe20000001838 */
[----:B--2---:R-:W1:Y:S07]  /*68e0*/  LDSM.16.M88.4 R176, [R235+0x8100] ;  /* 0x00810000ebb0783b */ /* 0x004e6e0000000200 */
[C---:B------:R-:W-:Y:S01]  /*68f0*/  HMMA.16816.F32 R60, R140.reuse, R168, R60 ;  /* 0x000000a88c3c723c */ /* 0x040fe2000000183c */
[----:B------:R-:W2:Y:S07]  /*6900*/  LDSM.16.M88.4 R144, [R235+0x9900] ;  /* 0x00990000eb90783b */ /* 0x000eae0000000200 */
[----:B------:R-:W-:Y:S01]  /*6910*/  HMMA.16816.F32 R64, R140, R170, R64 ;  /* 0x000000aa8c40723c */ /* 0x000fe20000001840 */
[----:B------:R-:W4:Y:S08]  /*6920*/  LDSM.16.M88.4 R148, [R235+0xa100] ;  /* 0x00a10000eb94783b */ /* 0x000f300000000200 */
[----:B------:R-:W5:Y:S08]  /*6930*/  LDSM.16.M88.4 R152, [R235+0xa900] ;  /* 0x00a90000eb98783b */ /* 0x000f700000000200 */
[----:B------:R-:W-:Y:S01]  /*6940*/  LDSM.16.M88.4 R156, [R224] ;  /* 0x00000000e09c783b */ /* 0x000fe20000000200 */
[C---:B-1----:R-:W-:Y:S07]  /*6950*/  HMMA.16816.F32 R4, R172.reuse, R176, R4 ;  /* 0x000000b0ac04723c */ /* 0x042fee0000001804 */
[----:B------:R-:W-:Y:S01]  /*6960*/  LDSM.16.M88.4 R160, [R224+0x800] ;  /* 0x00080000e0a0783b */ /* 0x000fe20000000200 */
[C---:B------:R-:W-:Y:S07]  /*6970*/  HMMA.16816.F32 R8, R172.reuse, R178, R8 ;  /* 0x000000b2ac08723c */ /* 0x040fee0000001808 */
        /* <DEDUP_REMOVED lines=8> */
[----:B------:R-:W1:Y:S01]  /*6a00*/  LDSM.16.M88.4 R132, [R235+0xb100] ;  /* 0x00b10000eb84783b */ /* 0x000e620000000200 */
[C---:B--2---:R-:W-:Y:S07]  /*6a10*/  HMMA.16816.F32 R28, R172.reuse, R144, R28 ;  /* 0x00000090ac1c723c */ /* 0x044fee000000181c */
[----:B---3--:R-:W-:Y:S01]  /*6a20*/  LDSM.16.M88.4 R200, [R235+0xe900] ;  /* 0x00e90000ebc8783b */ /* 0x008fe20000000200 */
[C---:B------:R-:W-:Y:S07]  /*6a30*/  HMMA.16816.F32 R32, R172.reuse, R146, R32 ;  /* 0x00000092ac20723c */ /* 0x040fee0000001820 */
[----:B------:R-:W2:Y:S01]  /*6a40*/  LDSM.16.M88.4 R144, [R235+0xb900] ;  /* 0x00b90000eb90783b */ /* 0x000ea20000000200 */
[C---:B----4-:R-:W-:Y:S07]  /*6a50*/  HMMA.16816.F32 R36, R172.reuse, R148, R36 ;  /* 0x00000094ac24723c */ /* 0x050fee0000001824 */
[----:B------:R-:W-:Y:S01]  /*6a60*/  LDSM.16.M88.4 R204, [R235+0xf100] ;  /* 0x00f10000ebcc783b */ /* 0x000fe20000000200 */
[C---:B------:R-:W-:Y:S07]  /*6a70*/  HMMA.16816.F32 R40, R172.reuse, R150, R40 ;  /* 0x00000096ac28723c */ /* 0x040fee0000001828 */
[----:B------:R-:W3:Y:S01]  /*6a80*/  LDSM.16.M88.4 R148, [R224+0x1800] ;  /* 0x00180000e094783b */ /* 0x000ee20000000200 */
[C---:B-----5:R-:W-:Y:S07]  /*6a90*/  HMMA.16816.F32 R44, R172.reuse, R152, R44 ;  /* 0x00000098ac2c723c */ /* 0x060fee000000182c */
[----:B------:R-:W-:Y:S01]  /*6aa0*/  LDSM.16.M88.4 R208, [R235+0xf900] ;  /* 0x00f90000ebd0783b */ /* 0x000fe20000000200 */
[C---:B------:R-:W-:Y:S07]  /*6ab0*/  HMMA.16816.F32 R48, R172.reuse, R154, R48 ;  /* 0x0000009aac30723c */ /* 0x040fee0000001830 */
[----:B------:R-:W4:Y:S01]  /*6ac0*/  LDSM.16.M88.4 R152, [R224+0x2000] ;  /* 0x00200000e098783b */ /* 0x000f220000000200 */
[C---:B-1----:R-:W-:Y:S08]  /*6ad0*/  HMMA.16816.F32 R52, R172.reuse, R132, R52 ;  /* 0x00000084ac34723c */ /* 0x042ff00000001834 */
[C---:B------:R-:W-:Y:S01]  /*6ae0*/  HMMA.16816.F32 R56, R172.reuse, R134, R56 ;  /* 0x00000086ac38723c */ /* 0x040fe20000001838 */
[----:B------:R-:W1:Y:S07]  /*6af0*/  LDSM.16.M88.4 R132, [R238+0xc100] ;  /* 0x00c10000ee84783b */ /* 0x000e6e0000000200 */
[C---:B--2---:R-:W-:Y:S08]  /*6b00*/  HMMA.16816.F32 R60, R172.reuse, R144, R60 ;  /* 0x00000090ac3c723c */ /* 0x044ff0000000183c */
[----:B------:R-:W-:Y:S01]  /*6b10*/  HMMA.16816.F32 R64, R172, R146, R64 ;  /* 0x00000092ac40723c */ /* 0x000fe20000001840 */
[----:B------:R-:W2:Y:S07]  /*6b20*/  LDSM.16.M88.4 R144, [R238+0xc900] ;  /* 0x00c90000ee90783b */ /* 0x000eae0000000200 */
[C---:B------:R-:W-:Y:S08]  /*6b30*/  HMMA.16816.F32 R4, R184.reuse, R156, R4 ;  /* 0x0000009cb804723c */ /* 0x040ff00000001804 */
[C---:B------:R-:W-:Y:S01]  /*6b40*/  HMMA.16816.F32 R8, R184.reuse, R158, R8 ;  /* 0x0000009eb808723c */ /* 0x040fe20000001808 */
[----:B------:R-:W5:Y:S07]  /*6b50*/  LDSM.16.M88.4 R156, [R238+0xd100] ;  /* 0x00d10000ee9c783b */ /* 0x000f6e0000000200 */
[C---:B------:R-:W-:Y:S08]  /*6b60*/  HMMA.16816.F32 R12, R184.reuse, R160, R12 ;  /* 0x000000a0b80c723c */ /* 0x040ff0000000180c */
[C---:B------:R-:W-:Y:S01]  /*6b70*/  HMMA.16816.F32 R16, R184.reuse, R162, R16 ;  /* 0x000000a2b810723c */ /* 0x040fe20000001810 */
[----:B------:R-:W1:Y:S07]  /*6b80*/  LDSM.16.M88.4 R160, [R238+0xd900] ;  /* 0x00d90000eea0783b */ /* 0x000e6e0000000200 */
[C---:B------:R-:W-:Y:S08]  /*6b90*/  HMMA.16816.F32 R20, R184.reuse, R164, R20 ;  /* 0x000000a4b814723c */ /* 0x040ff00000001814 */
[C---:B------:R-:W-:Y:S01]  /*6ba0*/  HMMA.16816.F32 R24, R184.reuse, R166, R24 ;  /* 0x000000a6b818723c */ /* 0x040fe20000001818 */
[----:B------:R-:W1:Y:S07]  /*6bb0*/  LDSM.16.M88.4 R164, [R238+0xe100] ;  /* 0x00e10000eea4783b */ /* 0x000e6e0000000200 */
[C---:B---3--:R-:W-:Y:S08]  /*6bc0*/  HMMA.16816.F32 R28, R184.reuse, R148, R28 ;  /* 0x00000094b81c723c */ /* 0x048ff0000000181c */
[C---:B------:R-:W-:Y:S01]  /*6bd0*/  HMMA.16816.F32 R32, R184.reuse, R150, R32 ;  /* 0x00000096b820723c */ /* 0x040fe20000001820 */
[----:B------:R-:W3:Y:S07]  /*6be0*/  LDSM.16.M88.4 R148, [R238+0xe900] ;  /* 0x00e90000ee94783b */ /* 0x000eee0000000200 */
[C---:B----4-:R-:W-:Y:S08]  /*6bf0*/  HMMA.16816.F32 R36, R184.reuse, R152, R36 ;  /* 0x00000098b824723c */ /* 0x050ff00000001824 */
[C---:B------:R-:W-:Y:S01]  /*6c00*/  HMMA.16816.F32 R40, R184.reuse, R154, R40 ;  /* 0x0000009ab828723c */ /* 0x040fe20000001828 */
[----:B------:R-:W4:Y:S07]  /*6c10*/  LDSM.16.M88.4 R152, [R238+0xf100] ;  /* 0x00f10000ee98783b */ /* 0x000f2e0000000200 */
[C---:B------:R-:W-:Y:S08]  /*6c20*/  HMMA.16816.F32 R44, R184.reuse, R168, R44 ;  /* 0x000000a8b82c723c */ /* 0x040ff0000000182c */
[C---:B------:R-:W-:Y:S01]  /*6c30*/  HMMA.16816.F32 R48, R184.reuse, R170, R48 ;  /* 0x000000aab830723c */ /* 0x040fe20000001830 */
[----:B------:R-:W2:Y:S07]  /*6c40*/  LDSM.16.M88.4 R168, [R238+0xf900] ;  /* 0x00f90000eea8783b */ /* 0x000eae0000000200 */
[C---:B------:R-:W-:Y:S08]  /*6c50*/  HMMA.16816.F32 R52, R184.reuse, R176, R52 ;  /* 0x000000b0b834723c */ /* 0x040ff00000001834 */
[C---:B------:R-:W-:Y:S01]  /*6c60*/  HMMA.16816.F32 R56, R184.reuse, R178, R56 ;  /* 0x000000b2b838723c */ /* 0x040fe20000001838 */
[----:B------:R-:W3:Y:S07]  /*6c70*/  LDSM.16.M88.4 R176, [R223] ;  /* 0x00000000dfb0783b */ /* 0x000eee0000000200 */
[C---:B------:R-:W-:Y:S08]  /*6c80*/  HMMA.16816.F32 R60, R184.reuse, R180, R60 ;  /* 0x000000b4b83c723c */ /* 0x040ff0000000183c */
[----:B------:R-:W-:Y:S01]  /*6c90*/  HMMA.16816.F32 R64, R184, R182, R64 ;  /* 0x000000b6b840723c */ /* 0x000fe20000001840 */
[----:B------:R-:W3:Y:S07]  /*6ca0*/  LDSM.16.M88.4 R180, [R222] ;  /* 0x00000000deb4783b */ /* 0x000eee0000000200 */
[C---:B-1----:R-:W-:Y:S08]  /*6cb0*/  HMMA.16816.F32 R4, R188.reuse, R132, R4 ;  /* 0x00000084bc04723c */ /* 0x042ff00000001804 */
[C---:B------:R-:W-:Y:S01]  /*6cc0*/  HMMA.16816.F32 R8, R188.reuse, R134, R8 ;  /* 0x00000086bc08723c */ /* 0x040fe20000001808 */
[----:B------:R-:W1:Y:S07]  /*6cd0*/  LDSM.16.M88.4 R132, [R221] ;  /* 0x00000000dd84783b */ /* 0x000e6e0000000200 */
[C---:B--2---:R-:W-:Y:S08]  /*6ce0*/  HMMA.16816.F32 R12, R188.reuse, R144, R12 ;  /* 0x00000090bc0c723c */ /* 0x044ff0000000180c */
[C---:B------:R-:W-:Y:S01]  /*6cf0*/  HMMA.16816.F32 R16, R188.reuse, R146, R16 ;  /* 0x00000092bc10723c */ /* 0x040fe20000001810 */
[----:B------:R-:W2:Y:S07]  /*6d00*/  LDSM.16.M88.4 R144, [R220] ;  /* 0x00000000dc90783b */ /* 0x000eae0000000200 */
[C---:B-----5:R-:W-:Y:S08]  /*6d10*/  HMMA.16816.F32 R20, R188.reuse, R156, R20 ;  /* 0x0000009cbc14723c */ /* 0x060ff00000001814 */
[C---:B------:R-:W-:Y:S01]  /*6d20*/  HMMA.16816.F32 R24, R188.reuse, R158, R24 ;  /* 0x0000009ebc18723c */ /* 0x040fe20000001818 */
[----:B------:R-:W-:Y:S07]  /*6d30*/  LDSM.16.M88.4 R156, [R217] ;  /* 0x00000000d99c783b */ /* 0x000fee0000000200 */
[C---:B------:R-:W-:Y:S08]  /*6d40*/  HMMA.16816.F32 R28, R188.reuse, R160, R28 ;  /* 0x000000a0bc1c723c */ /* 0x040ff0000000181c */
[C---:B------:R-:W-:Y:S01]  /*6d50*/  HMMA.16816.F32 R32, R188.reuse, R162, R32 ;  /* 0x000000a2bc20723c */ /* 0x040fe20000001820 */
[----:B------:R-:W-:Y:S07]  /*6d60*/  LDSM.16.M88.4 R160, [R216] ;  /* 0x00000000d8a0783b */ /* 0x000fee0000000200 */
[C---:B------:R-:W-:Y:S08]  /*6d70*/  HMMA.16816.F32 R36, R188.reuse, R164, R36 ;  /* 0x000000a4bc24723c */ /* 0x040ff00000001824 */
[C---:B------:R-:W-:Y:S01]  /*6d80*/  HMMA.16816.F32 R40, R188.reuse, R166, R40 ;  /* 0x000000a6bc28723c */ /* 0x040fe20000001828 */
[----:B------:R-:W-:Y:S07]  /*6d90*/  LDSM.16.M88.4 R164, [R235+0xc100] ;  /* 0x00c10000eba4783b */ /* 0x000fee0000000200 */
[C---:B---3--:R-:W-:Y:S08]  /*6da0*/  HMMA.16816.F32 R44, R188.reuse, R148, R44 ;  /* 0x00000094bc2c723c */ /* 0x048ff0000000182c */
[C---:B------:R-:W-:Y:S01]  /*6db0*/  HMMA.16816.F32 R48, R188.reuse, R150, R48 ;  /* 0x00000096bc30723c */ /* 0x040fe20000001830 */
[----:B------:R-:W3:Y:S07]  /*6dc0*/  LDSM.16.M88.4 R148, [R219] ;  /* 0x00000000db94783b */ /* 0x000eee0000000200 */
[C---:B----4-:R-:W-:Y:S08]  /*6dd0*/  HMMA.16816.F32 R52, R188.reuse, R152, R52 ;  /* 0x00000098bc34723c */ /* 0x050ff00000001834 */
[C---:B------:R-:W-:Y:S01]  /*6de0*/  HMMA.16816.F32 R56, R188.reuse, R154, R56 ;  /* 0x0000009abc38723c */ /* 0x040fe20000001838 */
[----:B------:R-:W4:Y:S07]  /*6df0*/  LDSM.16.M88.4 R152, [R218] ;  /* 0x00000000da98783b */ /* 0x000f2e0000000200 */
[C---:B------:R-:W-:Y:S08]  /*6e00*/  HMMA.16816.F32 R60, R188.reuse, R168, R60 ;  /* 0x000000a8bc3c723c */ /* 0x040ff0000000183c */
[----:B------:R-:W-:Y:S01]  /*6e10*/  HMMA.16816.F32 R64, R188, R170, R64 ;  /* 0x000000aabc40723c */ /* 0x000fe20000001840 */
[----:B------:R-:W-:Y:S07]  /*6e20*/  LDSM.16.M88.4 R168, [R235+0xd100] ;  /* 0x00d10000eba8783b */ /* 0x000fee0000000200 */
[C---:B------:R-:W-:Y:S08]  /*6e30*/  HMMA.16816.F32 R4, R192.reuse, R176, R4 ;  /* 0x000000b0c004723c */ /* 0x040ff00000001804 */
[C---:B------:R-:W-:Y:S01]  /*6e40*/  HMMA.16816.F32 R8, R192.reuse, R178, R8 ;  /* 0x000000b2c008723c */ /* 0x040fe20000001808 */
[----:B------:R-:W-:Y:S07]  /*6e50*/  LDSM.16.M88.4 R176, [R235+0xd900] ;  /* 0x00d90000ebb0783b */ /* 0x000fee0000000200 */
[C---:B------:R-:W-:Y:S08]  /*6e60*/  HMMA.16816.F32 R12, R192.reuse, R180, R12 ;  /* 0x000000b4c00c723c */ /* 0x040ff0000000180c */
[C---:B------:R-:W-:Y:S01]  /*6e70*/  HMMA.16816.F32 R16, R192.reuse, R182, R16 ;  /* 0x000000b6c010723c */ /* 0x040fe20000001810 */
[----:B------:R-:W-:Y:S07]  /*6e80*/  LDSM.16.M88.4 R180, [R235+0xe100] ;  /* 0x00e10000ebb4783b */ /* 0x000fee0000000200 */
[C---:B-1----:R-:W-:Y:S08]  /*6e90*/  HMMA.16816.F32 R20, R192.reuse, R132, R20 ;  /* 0x00000084c014723c */ /* 0x042ff00000001814 */
[C---:B------:R-:W-:Y:S01]  /*6ea0*/  HMMA.16816.F32 R24, R192.reuse, R134, R24 ;  /* 0x00000086c018723c */ /* 0x040fe20000001818 */
[----:B------:R-:W1:Y:S07]  /*6eb0*/  LDSM.16.M88.4 R132, [R235+0xc900] ;  /* 0x00c90000eb84783b */ /* 0x000e6e0000000200 */
[C---:B--2---:R-:W-:Y:S08]  /*6ec0*/  HMMA.16816.F32 R28, R192.reuse, R144, R28 ;  /* 0x00000090c01c723c */ /* 0x044ff0000000181c */
[C---:B------:R-:W-:Y:S01]  /*6ed0*/  HMMA.16816.F32 R32, R192.reuse, R146, R32 ;  /* 0x00000092c020723c */ /* 0x040fe20000001820 */
[----:B------:R-:W2:Y:S07]  /*6ee0*/  LDSM.16.M88.4 R144, [R224+0x4000] ;  /* 0x00400000e090783b */ /* 0x000eae0000000200 */
[C---:B---3--:R-:W-:Y:S08]  /*6ef0*/  HMMA.16816.F32 R36, R192.reuse, R148, R36 ;  /* 0x00000094c024723c */ /* 0x048ff00000001824 */
[C---:B------:R-:W-:Y:S08]  /*6f00*/  HMMA.16816.F32 R40, R192.reuse, R150, R40 ;  /* 0x00000096c028723c */ /* 0x040ff00000001828 */
[C---:B----4-:R-:W-:Y:S08]  /*6f10*/  HMMA.16816.F32 R44, R192.reuse, R152, R44 ;  /* 0x00000098c02c723c */ /* 0x050ff0000000182c */
[C---:B------:R-:W-:Y:S08]  /*6f20*/  HMMA.16816.F32 R48, R192.reuse, R154, R48 ;  /* 0x0000009ac030723c */ /* 0x040ff00000001830 */
[C---:B------:R-:W-:Y:S08]  /*6f30*/  HMMA.16816.F32 R52, R192.reuse, R156, R52 ;  /* 0x0000009cc034723c */ /* 0x040ff00000001834 */
[C---:B------:R-:W-:Y:S08]  /*6f40*/  HMMA.16816.F32 R56, R192.reuse, R158, R56 ;  /* 0x0000009ec038723c */ /* 0x040ff00000001838 */
[C---:B------:R-:W-:Y:S08]  /*6f50*/  HMMA.16816.F32 R60, R192.reuse, R160, R60 ;  /* 0x000000a0c03c723c */ /* 0x040ff0000000183c */
[----:B------:R-:W-:Y:S08]  /*6f60*/  HMMA.16816.F32 R64, R192, R162, R64 ;  /* 0x000000a2c040723c */ /* 0x000ff00000001840 */
[C---:B------:R-:W-:Y:S08]  /*6f70*/  HMMA.16816.F32 R4, R196.reuse, R164, R4 ;  /* 0x000000a4c404723c */ /* 0x040ff00000001804 */
[C---:B------:R-:W-:Y:S08]  /*6f80*/  HMMA.16816.F32 R8, R196.reuse, R166, R8 ;  /* 0x000000a6c408723c */ /* 0x040ff00000001808 */
[C---:B-1----:R-:W-:Y:S08]  /*6f90*/  HMMA.16816.F32 R12, R196.reuse, R132, R12 ;  /* 0x00000084c40c723c */ /* 0x042ff0000000180c */
[C---:B------:R-:W-:Y:S01]  /*6fa0*/  HMMA.16816.F32 R16, R196.reuse, R134, R16 ;  /* 0x00000086c410723c */ /* 0x040fe20000001810 */
[----:B------:R-:W1:Y:S07]  /*6fb0*/  LDSM.16.M88.4 R132, [R224+0x4800] ;  /* 0x00480000e084783b */ /* 0x000e6e0000000200 */
[C---:B------:R-:W-:Y:S08]  /*6fc0*/  HMMA.16816.F32 R20, R196.reuse, R168, R20 ;  /* 0x000000a8c414723c */ /* 0x040ff00000001814 */
        /* <DEDUP_REMOVED lines=10> */
[----:B------:R-:W-:Y:S08]  /*7070*/  HMMA.16816.F32 R64, R196, R210, R64 ;  /* 0x000000d2c440723c */ /* 0x000ff00000001840 */
[C---:B--2---:R-:W-:Y:S08]  /*7080*/  HMMA.16816.F32 R4, R212.reuse, R144, R4 ;  /* 0x00000090d404723c */ /* 0x044ff00000001804 */
[C---:B------:R-:W-:Y:S08]  /*7090*/  HMMA.16816.F32 R8, R212.reuse, R146, R8 ;  /* 0x00000092d408723c */ /* 0x040ff00000001808 */
[C---:B-1----:R-:W-:Y:S08]  /*70a0*/  HMMA.16816.F32 R12, R212.reuse, R132, R12 ;  /* 0x00000084d40c723c */ /* 0x042ff0000000180c */
[----:B------:R-:W-:Y:S01]  /*70b0*/  FMUL.FTZ R4, R4, c[0x0][0x320] ;  /* 0x0000c80004047a20 */ /* 0x000fe20000410000 */
[C---:B------:R-:W-:Y:S03]  /*70c0*/  HMMA.16816.F32 R16, R212.reuse, R134, R16 ;  /* 0x00000086d410723c */ /* 0x040fe60000001810 */
[----:B------:R-:W-:Y:S01]  /*70d0*/  MUFU.TANH R147, R4 ;  /* 0x0000000400937308 */ /* 0x000fe20000002400 */
[----:B------:R-:W-:Y:S02]  /*70e0*/  FMUL.FTZ R5, R5, c[0x0][0x320] ;  /* 0x0000c80005057a20 */ /* 0x000fe40000410000 */
[----:B------:R-:W-:Y:S02]  /*70f0*/  FMUL.FTZ R6, R6, c[0x0][0x320] ;  /* 0x0000c80006067a20 */ /* 0x000fe40000410000 */
[----:B------:R-:W-:Y:S04]  /*7100*/  FMUL.FTZ R10, R10, c[0x0][0x320] ;  /* 0x0000c8000a0a7a20 */ /* 0x000fe80000410000 */
[----:B------:R-:W-:Y:S01]  /*7110*/  FMUL.FTZ R11, R11, c[0x0][0x320] ;  /* 0x0000c8000b0b7a20 */ /* 0x000fe20000410000 */
[----:B------:R-:W-:Y:S01]  /*7120*/  MUFU.TANH R146, R5 ;  /* 0x0000000500927308 */ /* 0x000fe20000002400 */
[----:B------:R-:W-:Y:S02]  /*7130*/  FMUL.FTZ R7, R7, c[0x0][0x320] ;  /* 0x0000c80007077a20 */ /* 0x000fe40000410000 */
[----:B------:R-:W-:Y:S02]  /*7140*/  FMUL.FTZ R9, R9, c[0x0][0x320] ;  /* 0x0000c80009097a20 */ /* 0x000fe40000410000 */
[----:B------:R-:W-:Y:S02]  /*7150*/  FMUL.FTZ R8, R8, c[0x0][0x320] ;  /* 0x0000c80008087a20 */ /* 0x000fe40000410000 */
[----:B------:R-:W-:Y:S02]  /*7160*/  FMUL.FTZ R12, R12, c[0x0][0x320] ;  /* 0x0000c8000c0c7a20 */ /* 0x000fe40000410000 */
[----:B------:R-:W-:Y:S01]  /*7170*/  FMUL.FTZ R14, R14, c[0x0][0x320] ;  /* 0x0000c8000e0e7a20 */ /* 0x000fe20000410000 */
[----:B------:R-:W-:Y:S01]  /*7180*/  MUFU.TANH R148, R8 ;  /* 0x0000000800947308 */ /* 0x000fe20000002400 */
[----:B------:R-:W-:Y:S02]  /*7190*/  FMUL.FTZ R15, R15, c[0x0][0x320] ;  /* 0x0000c8000f0f7a20 */ /* 0x000fe40000410000 */
[----:B------:R-:W-:Y:S02]  /*71a0*/  FMUL.FTZ R13, R13, c[0x0][0x320] ;  /* 0x0000c8000d0d7a20 */ /* 0x000fe40000410000 */
[----:B------:R-:W-:Y:S02]  /*71b0*/  FMUL.FTZ R18, R18, c[0x0][0x320] ;  /* 0x0000c80012127a20 */ /* 0x000fe40000410000 */
[----:B------:R-:W-:Y:S02]  /*71c0*/  FMUL.FTZ R19, R19, c[0x0][0x320] ;  /* 0x0000c80013137a20 */ /* 0x000fe40000410000 */
[----:B------:R-:W-:Y:S01]  /*71d0*/  FMUL.FTZ R16, R16, c[0x0][0x320] ;  /* 0x0000c80010107a20 */ /* 0x000fe20000410000 */
[----:B------:R-:W1:Y:S01]  /*71e0*/  MUFU.TANH R8, R10 ;  /* 0x0000000a00087308 */ /* 0x000e620000002400 */
[----:B------:R-:W-:Y:S09]  /*71f0*/  FMUL.FTZ R17, R17, c[0x0][0x320] ;  /* 0x0000c80011117a20 */ /* 0x000ff20000410000 */
[----:B------:R-:W2:Y:S10]  /*7200*/  MUFU.TANH R3, R11 ;  /* 0x0000000b00037308 */ /* 0x000eb40000002400 */
[----:B------:R-:W-:Y:S01]  /*7210*/  MUFU.TANH R145, R6 ;  /* 0x0000000600917308 */ /* 0x000fe20000002400 */
[----:B-1----:R1:W-:Y:S09]  /*7220*/  STL [R1+0x14], R8 ;  /* 0x0000140801007387 */ /* 0x0023f20000100800 */
[----:B------:R3:W-:Y:S01]  /*7230*/  MUFU.TANH R144, R7 ;  /* 0x0000000700907308 */ /* 0x0007e20000002400 */
[----:B--2---:R2:W-:Y:S09]  /*7240*/  STL [R1+0x10], R3 ;  /* 0x0000100301007387 */ /* 0x0045f20000100800 */
[----:B------:R-:W-:Y:S10]  /*7250*/  MUFU.TANH R152, R9 ;  /* 0x0000000900987308 */ /* 0x000ff40000002400 */
[----:B-1----:R-:W1:Y:S01]  /*7260*/  MUFU.TANH R8, R12 ;  /* 0x0000000c00087308 */ /* 0x002e620000002400 */
[----:B---3--:R-:W3:Y:S09]  /*7270*/  LDSM.16.M88.4 R4, [R224+0x5000] ;  /* 0x00500000e004783b */ /* 0x008ef20000000200 */
[----:B------:R-:W-:Y:S10]  /*7280*/  MUFU.TANH R157, R16 ;  /* 0x00000010009d7308 */ /* 0x000ff40000002400 */
[----:B--2---:R-:W2:Y:S01]  /*7290*/  MUFU.TANH R3, R13 ;  /* 0x0000000d00037308 */ /* 0x004ea20000002400 */
[----:B-1----:R1:W-:Y:S09]  /*72a0*/  STL [R1+0xc], R8 ;  /* 0x00000c0801007387 */ /* 0x0023f20000100800 */
[----:B------:R-:W-:Y:S10]  /*72b0*/  MUFU.TANH R159, R17 ;  /* 0x00000011009f7308 */ /* 0x000ff40000002400 */
[----:B------:R-:W-:Y:S01]  /*72c0*/  MUFU.TANH R162, R18 ;  /* 0x0000001200a27308 */ /* 0x000fe20000002400 */
[----:B--2---:R2:W-:Y:S01]  /*72d0*/  STL [R1+0x8], R3 ;  /* 0x0000080301007387 */ /* 0x0045e20000100800 */
[C---:B---3--:R-:W-:Y:S08]  /*72e0*/  HMMA.16816.F32 R20, R212.reuse, R4, R20 ;  /* 0x00000004d414723c */ /* 0x048ff00000001814 */
[----:B-1----:R-:W1:Y:S01]  /*72f0*/  MUFU.TANH R8, R14 ;  /* 0x0000000e00087308 */ /* 0x002e620000002400 */
[C---:B------:R-:W-:Y:S01]  /*7300*/  HMMA.16816.F32 R24, R212.reuse, R6, R24 ;  /* 0x00000006d418723c */ /* 0x040fe20000001818 */
[----:B------:R-:W-:Y:S08]  /*7310*/  LDSM.16.M88.4 R4, [R224+0x6000] ;  /* 0x00600000e004783b */ /* 0x000ff00000000200 */
[----:B------:R-:W-:Y:S06]  /*7320*/  MUFU.TANH R165, R19 ;  /* 0x0000001300a57308 */ /* 0x000fec0000002400 */
[----:B------:R-:W-:Y:S04]  /*7330*/  FMUL.FTZ R20, R20, c[0x0][0x320] ;  /* 0x0000c80014147a20 */ /* 0x000fe80000410000 */
[----:B--2---:R-:W2:Y:S01]  /*7340*/  MUFU.TANH R3, R15 ;  /* 0x0000000f00037308 */ /* 0x004ea20000002400 */
[----:B------:R-:W-:Y:S02]  /*7350*/  FMUL.FTZ R21, R21, c[0x0][0x320] ;  /* 0x0000c80015157a20 */ /* 0x000fe40000410000 */
[----:B------:R-:W-:Y:S01]  /*7360*/  FMUL.FTZ R22, R22, c[0x0][0x320] ;  /* 0x0000c80016167a20 */ /* 0x000fe20000410000 */
[----:B-1----:R-:W-:Y:S01]  /*7370*/  STL [R1+0x4], R8 ;  /* 0x0000040801007387 */ /* 0x002fe20000100800 */
[----:B------:R-:W-:Y:S02]  /*7380*/  FMUL.FTZ R23, R23, c[0x0][0x320] ;  /* 0x0000c80017177a20 */ /* 0x000fe40000410000 */
[----:B------:R-:W-:Y:S01]  /*7390*/  FMUL.FTZ R24, R24, c[0x0][0x320] ;  /* 0x0000c80018187a20 */ /* 0x000fe20000410000 */
[----:B------:R-:W1:Y:S01]  /*73a0*/  LDSM.16.M88.4 R8, [R224+0x5800] ;  /* 0x00580000e008783b */ /* 0x000e620000000200 */
[----:B------:R-:W-:Y:S01]  /*73b0*/  FMUL.FTZ R25, R25, c[0x0][0x320] ;  /* 0x0000c80019197a20 */ /* 0x000fe20000410000 */
[----:B------:R3:W4:Y:S01]  /*73c0*/  MUFU.TANH R171, R20 ;  /* 0x0000001400ab7308 */ /* 0x0007220000002400 */
[----:B------:R-:W-:Y:S02]  /*73d0*/  FMUL.FTZ R26, R26, c[0x0][0x320] ;  /* 0x0000c8001a1a7a20 */ /* 0x000fe40000410000 */
[----:B------:R-:W-:Y:S07]  /*73e0*/  FMUL.FTZ R27, R27, c[0x0][0x320] ;  /* 0x0000c8001b1b7a20 */ /* 0x000fee0000410000 */
[----:B------:R3:W1:Y:S01]  /*73f0*/  MUFU.TANH R176, R21 ;  /* 0x0000001500b07308 */ /* 0x0006620000002400 */
[----:B--2---:R-:W-:Y:S09]  /*7400*/  STL [R1], R3 ;  /* 0x0000000301007387 */ /* 0x004ff20000100800 */
[----:B------:R3:W2:Y:S10]  /*7410*/  MUFU.TANH R177, R22 ;  /* 0x0000001600b17308 */ /* 0x0006b40000002400 */
[----:B------:R3:W2:Y:S01]  /*7420*/  MUFU.TANH R178, R23 ;  /* 0x0000001700b27308 */ /* 0x0006a20000002400 */
[C---:B-1----:R-:W-:Y:S09]  /*7430*/  HMMA.16816.F32 R28, R212.reuse, R8, R28 ;  /* 0x00000008d41c723c */ /* 0x042ff2000000181c */
[----:B------:R3:W1:Y:S01]  /*7440*/  MUFU.TANH R179, R24 ;  /* 0x0000001800b37308 */ /* 0x0006620000002400 */
[C---:B------:R-:W-:Y:S01]  /*7450*/  HMMA.16816.F32 R32, R212.reuse, R10, R32 ;  /* 0x0000000ad420723c */ /* 0x040fe20000001820 */
[----:B------:R-:W5:Y:S08]  /*7460*/  LDSM.16.M88.4 R8, [R224+0x6800] ;  /* 0x00680000e008783b */ /* 0x000f700000000200 */
[----:B------:R3:W1:Y:S01]  /*7470*/  MUFU.TANH R180, R25 ;  /* 0x0000001900b47308 */ /* 0x0006620000002400 */
[C---:B------:R-:W-:Y:S09]  /*7480*/  HMMA.16816.F32 R36, R212.reuse, R4, R36 ;  /* 0x00000004d424723c */ /* 0x040ff20000001824 */
[----:B------:R3:W1:Y:S01]  /*7490*/  MUFU.TANH R181, R26 ;  /* 0x0000001a00b57308 */ /* 0x0006620000002400 */
[C---:B------:R-:W-:Y:S01]  /*74a0*/  HMMA.16816.F32 R40, R212.reuse, R6, R40 ;  /* 0x00000006d428723c */ /* 0x040fe20000001828 */
[----:B------:R-:W1:Y:S02]  /*74b0*/  LDSM.16.M88.4 R4, [R224+0x7000] ;  /* 0x00700000e004783b */ /* 0x000e640000000200 */
[----:B------:R-:W-:Y:S02]  /*74c0*/  FMUL.FTZ R28, R28, c[0x0][0x320] ;  /* 0x0000c8001c1c7a20 */ /* 0x000fe40000410000 */
[----:B------:R-:W-:Y:S04]  /*74d0*/  FMUL.FTZ R29, R29, c[0x0][0x320] ;  /* 0x0000c8001d1d7a20 */ /* 0x000fe80000410000 */
[----:B------:R3:W1:Y:S03]  /*74e0*/  MUFU.TANH R183, R27 ;  /* 0x0000001b00b77308 */ /* 0x0006660000002400 */
[----:B------:R-:W-:Y:S02]  /*74f0*/  FMUL.FTZ R30, R30, c[0x0][0x320] ;  /* 0x0000c8001e1e7a20 */ /* 0x000fe40000410000 */
[----:B------:R-:W-:Y:S02]  /*7500*/  FMUL.FTZ R31, R31, c[0x0][0x320] ;  /* 0x0000c8001f1f7a20 */ /* 0x000fe40000410000 */
[----:B------:R-:W-:Y:S02]  /*7510*/  FMUL.FTZ R32, R32, c[0x0][0x320] ;  /* 0x0000c80020207a20 */ /* 0x000fe40000410000 */
[----:B------:R-:W-:Y:S01]  /*7520*/  FMUL.FTZ R33, R33, c[0x0][0x320] ;  /* 0x0000c80021217a20 */ /* 0x000fe20000410000 */
[----:B------:R3:W2:Y:S01]  /*7530*/  MUFU.TANH R200, R28 ;  /* 0x0000001c00c87308 */ /* 0x0006a20000002400 */
[----:B------:R-:W-:Y:S02]  /*7540*/  FMUL.FTZ R34, R34, c[0x0][0x320] ;  /* 0x0000c80022227a20 */ /* 0x000fe40000410000 */
[----:B------:R-:W-:Y:S02]  /*7550*/  FMUL.FTZ R35, R35, c[0x0][0x320] ;  /* 0x0000c80023237a20 */ /* 0x000fe40000410000 */
[----:B------:R-:W-:Y:S01]  /*7560*/  FMUL.FTZ R36, R36, c[0x0][0x320] ;  /* 0x0000c80024247a20 */ /* 0x000fe20000410000 */
[C---:B-----5:R-:W-:Y:S04]  /*7570*/  HMMA.16816.F32 R44, R212.reuse, R8, R44 ;  /* 0x00000008d42c723c */ /* 0x060fe8000000182c */
[----:B------:R3:W2:Y:S01]  /*7580*/  MUFU.TANH R204, R29 ;  /* 0x0000001d00cc7308 */ /* 0x0006a20000002400 */
[----:B------:R-:W-:Y:S02]  /*7590*/  FMUL.FTZ R37, R37, c[0x0][0x320] ;  /* 0x0000c80025257a20 */ /* 0x000fe40000410000 */
[----:B------:R-:W-:Y:S01]  /*75a0*/  FMUL.FTZ R38, R38, c[0x0][0x320] ;  /* 0x0000c80026267a20 */ /* 0x000fe20000410000 */
[C---:B------:R-:W-:Y:S01]  /*75b0*/  HMMA.16816.F32 R48, R212.reuse, R10, R48 ;  /* 0x0000000ad430723c */ /* 0x040fe20000001830 */
[----:B------:R-:W5:Y:S01]  /*75c0*/  LDSM.16.M88.4 R8, [R224+0x7800] ;  /* 0x00780000e008783b */ /* 0x000f620000000200 */
[----:B------:R-:W-:Y:S04]  /*75d0*/  DEPBAR.LE SB0, 0x0 ;  /* 0x000080000000791a */ /* 0x000fe80000000000 */
[----:B------:R3:W2:Y:S01]  /*75e0*/  MUFU.TANH R203, R30 ;  /* 0x0000001e00cb7308 */ /* 0x0006a20000002400 */
[----:B------:R-:W-:Y:S01]  /*75f0*/  FMUL.FTZ R39, R39, c[0x0][0x320] ;  /* 0x0000c80027277a20 */ /* 0x000fe20000410000 */
[C---:B-1----:R-:W-:Y:S01]  /*7600*/  HMMA.16816.F32 R52, R212.reuse, R4, R52 ;  /* 0x00000004d434723c */ /* 0x042fe20000001834 */
[----:B------:R-:W-:Y:S04]  /*7610*/  BAR.SYNC.DEFER_BLOCKING 0x0 ;  /* 0x0000000000007b1d */ /* 0x000fe80000010000 */
        /* <DEDUP_REMOVED lines=14> */
[----:B------:R-:W-:Y:S01]  /*7700*/  FMUL.FTZ R50, R50, c[0x0][0x320] ;  /* 0x0000c80032327a20 */ /* 0x000fe20000410000 */
[C---:B-----5:R-:W-:Y:S03]  /*7710*/  HMMA.16816.F32 R60, R212.reuse, R8, R60 ;  /* 0x00000008d43c723c */ /* 0x060fe6000000183c */
[----:B------:R-:W-:Y:S03]  /*7720*/  FMUL.FTZ R51, R51, c[0x0][0x320] ;  /* 0x0000c80033337a20 */ /* 0x000fe60000410000 */
[----:B------:R3:W1:Y:S01]  /*7730*/  MUFU.TANH R211, R34 ;  /* 0x0000002200d37308 */ /* 0x0006620000002400 */
[----:B------:R-:W-:Y:S01]  /*7740*/  FMUL.FTZ R52, R52, c[0x0][0x320] ;  /* 0x0000c80034347a20 */ /* 0x000fe20000410000 */
[----:B------:R-:W-:Y:S04]  /*7750*/  HMMA.16816.F32 R64, R212, R10, R64 ;  /* 0x0000000ad440723c */ /* 0x000fe80000001840 */
[----:B------:R-:W-:Y:S02]  /*7760*/  FMUL.FTZ R53, R53, c[0x0][0x320] ;  /* 0x0000c80035357a20 */ /* 0x000fe40000410000 */
[----:B------:R-:W-:Y:S02]  /*7770*/  FMUL.FTZ R54, R54, c[0x0][0x320] ;  /* 0x0000c80036367a20 */ /* 0x000fe40000410000 */
[----:B------:R3:W1:Y:S01]  /*7780*/  MUFU.TANH R251, R35 ;  /* 0x0000002300fb7308 */ /* 0x0006620000002400 */
[----:B------:R-:W-:Y:S03]  /*7790*/  FMUL.FTZ R55, R55, c[0x0][0x320] ;  /* 0x0000c80037377a20 */ /* 0x000fe60000410000 */
[----:B------:R-:W-:Y:S02]  /*77a0*/  FMUL.FTZ R56, R56, c[0x0][0x320] ;  /* 0x0000c80038387a20 */ /* 0x000fe40000410000 */
[----:B------:R-:W-:Y:S02]  /*77b0*/  FMUL.FTZ R57, R57, c[0x0][0x320] ;  /* 0x0000c80039397a20 */ /* 0x000fe40000410000 */
[----:B------:R-:W-:Y:S02]  /*77c0*/  FMUL.FTZ R58, R58, c[0x0][0x320] ;  /* 0x0000c8003a3a7a20 */ /* 0x000fe40000410000 */
[----:B------:R3:W1:Y:S01]  /*77d0*/  MUFU.TANH R20, R36 ;  /* 0x0000002400147308 */ /* 0x0006620000002400 */
[----:B------:R-:W-:Y:S02]  /*77e0*/  FMUL.FTZ R59, R59, c[0x0][0x320] ;  /* 0x0000c8003b3b7a20 */ /* 0x000fe40000410000 */
        /* <DEDUP_REMOVED lines=8> */
[----:B------:R-:W-:Y:S03]  /*7870*/  FMUL.FTZ R3, R67, c[0x0][0x320] ;  /* 0x0000c80043037a20 */ /* 0x000fe60000410000 */
        /* <DEDUP_REMOVED lines=31> */
.L_x_28:
[----:B---3--:R-:W2:Y:S01]  /*7a70*/  LDL.LU R8, [R1+0x14] ;  /* 0x0000140001087983 */ /* 0x008ea20000300800 */
[----:B------:R-:W-:Y:S02]  /*7a80*/  FMNMX.FTZ R5, R147, R2, !PT ;  /* 0x0000000293057209 */ /* 0x000fe40007810000 */
[----:B------:R-:W-:Y:S01]  /*7a90*/  FMNMX.FTZ R3, R145, R0, !PT ;  /* 0x0000000091037209 */ /* 0x000fe20007810000 */
[----:B------:R-:W3:Y:S01]  /*7aa0*/  LDL.LU R7, [R1+0x10] ;  /* 0x0000100001077983 */ /* 0x000ee20000300800 */
[----:B------:R-:W-:Y:S02]  /*7ab0*/  FMNMX.FTZ R5, R146, R5, !PT ;  /* 0x0000000592057209 */ /* 0x000fe40007810000 */
[----:B------:R-:W-:Y:S01]  /*7ac0*/  FMNMX.FTZ R3, R144, R3, !PT ;  /* 0x0000000390037209 */ /* 0x000fe20007810000 */
[----:B------:R-:W4:Y:S01]  /*7ad0*/  LDL.LU R32, [R1+0xc] ;  /* 0x00000c0001207983 */ /* 0x000f220000300800 */
[----:B------:R-:W-:Y:S02]  /*7ae0*/  FMNMX.FTZ R5, R148, R5, !PT ;  /* 0x0000000594057209 */ /* 0x000fe40007810000 */
[----:B------:R-:W-:Y:S01]  /*7af0*/  MOV R48, R20 ;  /* 0x0000001400307202 */ /* 0x000fe20000000f00 */
[----:B------:R-:W5:Y:S01]  /*7b00*/  LDL.LU R41, [R1+0x8] ;  /* 0x0000080001297983 */ /* 0x000f620000300800 */
[----:B------:R-:W-:Y:S02]  /*7b10*/  FMNMX.FTZ R5, R152, R5, !PT ;  /* 0x0000000598057209 */ /* 0x000fe40007810000 */
[----:B------:R-:W-:Y:S01]  /*7b20*/  MOV R49, R19 ;  /* 0x0000001300317202 */ /* 0x000fe20000000f00 */
[----:B------:R-:W5:Y:S01]  /*7b30*/  LDL.LU R40, [R1+0x4] ;  /* 0x0000040001287983 */ /* 0x000f620000300800 */
[----:B------:R-:W-:Y:S02]  /*7b40*/  MOV R50, R18 ;  /* 0x0000001200327202 */ /* 0x000fe40000000f00 */
[----:B------:R-:W-:Y:S01]  /*7b50*/  MOV R51, R135 ;  /* 0x0000008700337202 */ /* 0x000fe20000000f00 */
[----:B------:R-:W5:Y:S01]  /*7b60*/  LDL.LU R64, [R1] ;  /* 0x0000000001407983 */ /* 0x000f620000300800 */
[----:B------:R-:W-:Y:S02]  /*7b70*/  MOV R56, R132 ;  /* 0x0000008400387202 */ /* 0x000fe40000000f00 */
[----:B------:R-:W-:Y:S01]  /*7b80*/  MOV R57, R153 ;  /* 0x0000009900397202 */ /* 0x000fe20000000f00 */
[----:B------:R-:W-:Y:S01]  /*7b90*/  LDSM.16.MT88.4 R12, [R236+0x100] ;  /* 0x00010000ec0c783b */ /* 0x000fe20000004200 */
[----:B------:R-:W-:Y:S02]  /*7ba0*/  MOV R58, R150 ;  /* 0x00000096003a7202 */ /* 0x000fe40000000f00 */
[----:B------:R-:W-:Y:S02]  /*7bb0*/  MOV R59, R149 ;  /* 0x00000095003b7202 */ /* 0x000fe40000000f00 */
[----:B------:R-:W-:Y:S01]  /*7bc0*/  ISETP.LT.AND P1, PT, RZ, UR6, PT ;  /* 0x00000006ff007c0c */ /* 0x000fe2000bf21270 */
[----:B------:R-:W-:Y:S02]  /*7bd0*/  UIADD3 UR6, UR6, -0x1, URZ ;  /* 0xffffffff06067890 */ /* 0x000fe4000fffe03f */
[----:B------:R-:W-:Y:S08]  /*7be0*/  LDSM.16.MT88.4 R20, [R234+0x100] ;  /* 0x00010000ea14783b */ /* 0x000ff00000004200 */
[----:B------:R-:W-:Y:S08]  /*7bf0*/  LDSM.16.MT88.4 R28, [R233+0x100] ;  /* 0x00010000e91c783b */ /* 0x000ff00000004200 */
[----:B------:R-:W-:Y:S08]  /*7c00*/  LDSM.16.MT88.4 R36, [R232+0x100] ;  /* 0x00010000e824783b */ /* 0x000ff00000004200 */
[----:B------:R-:W-:Y:S08]  /*7c10*/  LDSM.16.MT88.4 R44, [R236+0x4100] ;  /* 0x00410000ec2c783b */ /* 0x000ff00000004200 */
[----:B------:R-:W-:Y:S08]  /*7c20*/  LDSM.16.MT88.4 R52, [R234+0x4100] ;  /* 0x00410000ea34783b */ /* 0x000ff00000004200 */
[----:B------:R-:W-:Y:S08]  /*7c30*/  LDSM.16.MT88.4 R60, [R233+0x4100] ;  /* 0x00410000e93c783b */ /* 0x000ff00000004200 */
[----:B------:R-:W0:Y:S01]  /*7c40*/  LDGDEPBAR ;  /* 0x00000000000079af */ /* 0x000e220000000000 */
[----:B--2---:R-:W-:Y:S04]  /*7c50*/  FMNMX.FTZ R3, R8, R3, !PT ;  /* 0x0000000308037209 */ /* 0x004fe80007810000 */
[----:B---3--:R-:W-:Y:S02]  /*7c60*/  FMNMX.FTZ R3, R7, R3, !PT ;  /* 0x0000000307037209 */ /* 0x008fe40007810000 */
[----:B----4-:R-:W-:Y:S04]  /*7c70*/  FMNMX.FTZ R5, R32, R5, !PT ;  /* 0x0000000520057209 */ /* 0x010fe80007810000 */
[----:B-----5:R-:W-:Y:S02]  /*7c80*/  FMNMX.FTZ R5, R41, R5, !PT ;  /* 0x0000000529057209 */ /* 0x020fe40007810000 */
        /* <DEDUP_REMOVED lines=52> */
[----:B------:R-:W-:Y:S03]  /*7fd0*/  FMNMX.FTZ R3, R134, R3, !PT ;  /* 0x0000000386037209 */ /* 0x000fe60007810000 */
[----:B------:R-:W1:Y:S01]  /*7fe0*/  SHFL.BFLY PT, R6, R5, 0x2, 0x1f ;  /* 0x0c401f0005067f89 */ /* 0x000e6200000e0000 */
[----:B------:R-:W-:Y:S07]  /*7ff0*/  FMNMX.FTZ R3, R133, R3, !PT ;  /* 0x0000000385037209 */ /* 0x000fee0007810000 */
[----:B------:R-:W2:Y:S01]  /*8000*/  SHFL.BFLY PT, R4, R3, 0x2, 0x1f ;  /* 0x0c401f0003047f89 */ /* 0x000ea200000e0000 */
[----:B-1----:R-:W-:Y:S07]  /*8010*/  FMNMX.FTZ R5, R5, R6, !PT ;  /* 0x0000000605057209 */ /* 0x002fee0007810000 */
[----:B------:R-:W1:Y:S01]  /*8020*/  SHFL.BFLY PT, R132, R5, 0x1, 0x1f ;  /* 0x0c201f0005847f89 */ /* 0x000e6200000e0000 */
[----:B--2---:R-:W-:Y:S07]  /*8030*/  FMNMX.FTZ R4, R3, R4, !PT ;  /* 0x0000000403047209 */ /* 0x004fee0007810000 */
[----:B------:R-:W2:Y:S01]  /*8040*/  SHFL.BFLY PT, R3, R4, 0x1, 0x1f ;  /* 0x0c201f0004037f89 */ /* 0x000ea200000e0000 */
[----:B-1----:R-:W-:Y:S05]  /*8050*/  FMNMX.FTZ R132, R5, R132, !PT ;  /* 0x0000008405847209 */ /* 0x002fea0007810000 */
[C---:B------:R-:W-:Y:S02]  /*8060*/  FMUL.FTZ R153, R132.reuse, c[0x0][0x2d0] ;  /* 0x0000b40084997a20 */ /* 0x040fe40000410000 */
[----:B------:R-:W-:Y:S01]  /*8070*/  FADD.FTZ R2, -R132, R2 ;  /* 0x0000000284027221 */ /* 0x000fe20000010100 */
[----:B--2---:R-:W-:Y:S01]  /*8080*/  FMNMX.FTZ R3, R3, R4, !PT ;  /* 0x0000000403037209 */ /* 0x004fe20007810000 */
[--C-:B------:R-:W-:Y:S02]  /*8090*/  FFMA.FTZ R150, R147, c[0x0][0x2d0], -R153.reuse ;  /* 0x0000b40093967a23 */ /* 0x100fe40000010899 */
[--C-:B------:R-:W-:Y:S02]  /*80a0*/  FFMA.FTZ R147, R152, c[0x0][0x2d0], -R153.reuse ;  /* 0x0000b40098937a23 */ /* 0x100fe40000010899 */
[C---:B------:R-:W-:Y:S02]  /*80b0*/  FMUL.FTZ R152, R3.reuse, c[0x0][0x2d0] ;  /* 0x0000b40003987a20 */ /* 0x040fe40000410000 */
[----:B------:R-:W-:Y:S01]  /*80c0*/  FADD.FTZ R0, -R3, R0 ;  /* 0x0000000003007221 */ /* 0x000fe20000010100 */
[----:B------:R-:W-:Y:S01]  /*80d0*/  MUFU.EX2 R150, R150 ;  /* 0x0000009600967308 */ /* 0x000fe20000000800 */
[----:B------:R-:W-:Y:S02]  /*80e0*/  FMUL.FTZ R2, R2, c[0x0][0x2d0] ;  /* 0x0000b40002027a20 */ /* 0x000fe40000410000 */
[----:B------:R-:W-:Y:S02]  /*80f0*/  FMUL.FTZ R0, R0, c[0x0][0x2d0] ;  /* 0x0000b40000007a20 */ /* 0x000fe40000410000 */
[--C-:B------:R-:W-:Y:S02]  /*8100*/  FFMA.FTZ R149, R146, c[0x0][0x2d0], -R153.reuse ;  /* 0x0000b40092957a23 */ /* 0x100fe40000010899 */
[--C-:B------:R-:W-:Y:S02]  /*8110*/  FFMA.FTZ R148, R148, c[0x0][0x2d0], -R153.reuse ;  /* 0x0000b40094947a23 */ /* 0x100fe40000010899 */
[--C-:B------:R-:W-:Y:S01]  /*8120*/  FFMA.FTZ R146, R145, c[0x0][0x2d0], -R152.reuse ;  /* 0x0000b40091927a23 */ /* 0x100fe20000010898 */
[----:B------:R-:W1:Y:S01]  /*8130*/  MUFU.EX2 R2, R2 ;  /* 0x0000000200027308 */ /* 0x000e620000000800 */
[--C-:B------:R-:W-:Y:S02]  /*8140*/  FFMA.FTZ R145, R144, c[0x0][0x2d0], -R152.reuse ;  /* 0x0000b40090917a23 */ /* 0x100fe40000010898 */
[--C-:B------:R-:W-:Y:S02]  /*8150*/  FFMA.FTZ R144, R8, c[0x0][0x2d0], -R152.reuse ;  /* 0x0000b40008907a23 */ /* 0x100fe40000010898 */
[--C-:B------:R-:W-:Y:S02]  /*8160*/  FFMA.FTZ R135, R7, c[0x0][0x2d0], -R152.reuse ;  /* 0x0000b40007877a23 */ /* 0x100fe40000010898 */
[--C-:B------:R-:W-:Y:S02]  /*8170*/  FFMA.FTZ R157, R157, c[0x0][0x2d0], -R153.reuse ;  /* 0x0000b4009d9d7a23 */ /* 0x100fe40000010899 */
[--C-:B------:R-:W-:Y:S01]  /*8180*/  FFMA.FTZ R159, R159, c[0x0][0x2d0], -R153.reuse ;  /* 0x0000b4009f9f7a23 */ /* 0x100fe20000010899 */
[----:B------:R-:W2:Y:S01]  /*8190*/  MUFU.EX2 R0, R0 ;  /* 0x0000000000007308 */ /* 0x000ea20000000800 */
[--C-:B------:R-:W-:Y:S02]  /*81a0*/  FFMA.FTZ R162, R162, c[0x0][0x2d0], -R152.reuse ;  /* 0x0000b400a2a27a23 */ /* 0x100fe40000010898 */
[--C-:B------:R-:W-:Y:S02]  /*81b0*/  FFMA.FTZ R165, R165, c[0x0][0x2d0], -R152.reuse ;  /* 0x0000b400a5a57a23 */ /* 0x100fe40000010898 */
[--C-:B------:R-:W-:Y:S02]  /*81c0*/  FFMA.FTZ R171, R171, c[0x0][0x2d0], -R153.reuse ;  /* 0x0000b400abab7a23 */ /* 0x100fe40000010899 */
[--C-:B------:R-:W-:Y:S02]  /*81d0*/  FFMA.FTZ R176, R176, c[0x0][0x2d0], -R153.reuse ;  /* 0x0000b400b0b07a23 */ /* 0x100fe40000010899 */
[--C-:B------:R-:W-:Y:S01]  /*81e0*/  FFMA.FTZ R177, R177, c[0x0][0x2d0], -R152.reuse ;  /* 0x0000b400b1b17a23 */ /* 0x100fe20000010898 */
[----:B------:R-:W3:Y:S01]  /*81f0*/  MUFU.EX2 R149, R149 ;  /* 0x0000009500957308 */ /* 0x000ee20000000800 */
[--C-:B------:R-:W-:Y:S02]  /*8200*/  FFMA.FTZ R178, R178, c[0x0][0x2d0], -R152.reuse ;  /* 0x0000b400b2b27a23 */ /* 0x100fe40000010898 */
[--C-:B------:R-:W-:Y:S02]  /*8210*/  FFMA.FTZ R179, R179, c[0x0][0x2d0], -R153.reuse ;  /* 0x0000b400b3b37a23 */ /* 0x100fe40000010899 */
[C---:B-1----:R-:W-:Y:S02]  /*8220*/  FMUL.FTZ R4, R2.reuse, R128 ;  /* 0x0000008002047220 */ /* 0x042fe40000410000 */
[C---:B------:R-:W-:Y:S02]  /*8230*/  FMUL.FTZ R5, R2.reuse, R129 ;  /* 0x0000008102057220 */ /* 0x040fe40000410000 */
[C---:B------:R-:W-:Y:S01]  /*8240*/  FMUL.FTZ R8, R2.reuse, R124 ;  /* 0x0000007c02087220 */ /* 0x040fe20000410000 */
[----:B------:R-:W-:Y:S01]  /*8250*/  MUFU.EX2 R148, R148 ;  /* 0x0000009400947308 */ /* 0x000fe20000000800 */
[C---:B------:R-:W-:Y:S01]  /*8260*/  FMUL.FTZ R9, R2.reuse, R125 ;  /* 0x0000007d02097220 */ /* 0x040fe20000410000 */
[----:B------:R-:W-:Y:S01]  /*8270*/  MOV R124, R59 ;  /* 0x0000003b007c7202 */ /* 0x000fe20000000f00 */
[----:B------:R-:W-:Y:S01]  /*8280*/  FMUL.FTZ R16, R2, R116 ;  /* 0x0000007402107220 */ /* 0x000fe20000410000 */
[----:B------:R-:W-:Y:S01]  /*8290*/  MOV R125, R58 ;  /* 0x0000003a007d7202 */ /* 0x000fe20000000f00 */
[C---:B--2---:R-:W-:Y:S02]  /*82a0*/  FMUL.FTZ R6, R0.reuse, R130 ;  /* 0x0000008200067220 */ /* 0x044fe40000410000 */
[C---:B------:R-:W-:Y:S02]  /*82b0*/  FMUL.FTZ R7, R0.reuse, R131 ;  /* 0x0000008300077220 */ /* 0x040fe40000410000 */
[C---:B------:R-:W-:Y:S01]  /*82c0*/  FMUL.FTZ R10, R0.reuse, R126 ;  /* 0x0000007e000a7220 */ /* 0x040fe20000410000 */
[----:B------:R-:W1:Y:S01]  /*82d0*/  MUFU.EX2 R147, R147 ;  /* 0x0000009300937308 */ /* 0x000e620000000800 */
[----:B------:R-:W-:Y:S01]  /*82e0*/  FMUL.FTZ R11, R0, R127 ;  /* 0x0000007f000b7220 */ /* 0x000fe20000410000 */
[----:B------:R-:W-:Y:S01]  /*82f0*/  MOV R126, R57 ;  /* 0x00000039007e7202 */ /* 0x000fe20000000f00 */
[----:B------:R-:W-:Y:S01]  /*8300*/  FMUL.FTZ R17, R2, R117 ;  /* 0x0000007502117220 */ /* 0x000fe20000410000 */
[----:B---3--:R-:W-:Y:S01]  /*8310*/  F2FP.PACK_AB R128, R149, R150 ;  /* 0x000000969580723e */ /* 0x008fe200000000ff */
[C---:B------:R-:W-:Y:S01]  /*8320*/  FMUL.FTZ R18, R0.reuse, R118 ;  /* 0x0000007600127220 */ /* 0x040fe20000410000 */
[----:B------:R-:W-:Y:S01]  /*8330*/  MOV R127, R56 ;  /* 0x00000038007f7202 */ /* 0x000fe20000000f00 */
[----:B------:R-:W-:Y:S02]  /*8340*/  FMUL.FTZ R19, R0, R119 ;  /* 0x0000007700137220 */ /* 0x000fe40000410000 */
[C---:B------:R-:W-:Y:S01]  /*8350*/  FMUL.FTZ R24, R2.reuse, R108 ;  /* 0x0000006c02187220 */ /* 0x040fe20000410000 */
[----:B------:R-:W-:Y:S01]  /*8360*/  MUFU.EX2 R146, R146 ;  /* 0x0000009200927308 */ /* 0x000fe20000000800 */
[----:B------:R-:W-:Y:S01]  /*8370*/  FMUL.FTZ R25, R2, R109 ;  /* 0x0000006d02197220 */ /* 0x000fe20000410000 */
[----:B------:R-:W-:Y:S01]  /*8380*/  LDSM.16.MT88.4 R116, [R234+0x3900] ;  /* 0x00390000ea74783b */ /* 0x000fe20000004200 */
[C---:B------:R-:W-:Y:S02]  /*8390*/  FMUL.FTZ R26, R0.reuse, R110 ;  /* 0x0000006e001a7220 */ /* 0x040fe40000410000 */
[----:B------:R-:W-:Y:S02]  /*83a0*/  FMUL.FTZ R27, R0, R111 ;  /* 0x0000006f001b7220 */ /* 0x000fe40000410000 */
[----:B------:R-:W-:Y:S02]  /*83b0*/  FMUL.FTZ R33, R2, R101 ;  /* 0x0000006502217220 */ /* 0x000fe40000410000 */
[C---:B------:R-:W-:Y:S01]  /*83c0*/  FMUL.FTZ R34, R0.reuse, R102 ;  /* 0x0000006600227220 */ /* 0x040fe20000410000 */
[----:B------:R-:W2:Y:S01]  /*83d0*/  MUFU.EX2 R145, R145 ;  /* 0x0000009100917308 */ /* 0x000ea20000000800 */
[C---:B------:R-:W-:Y:S02]  /*83e0*/  FMUL.FTZ R35, R0.reuse, R103 ;  /* 0x0000006700237220 */ /* 0x040fe40000410000 */
[C---:B------:R-:W-:Y:S01]  /*83f0*/  FMUL.FTZ R42, R0.reuse, R94 ;  /* 0x0000005e002a7220 */ /* 0x040fe20000410000 */
[----:B-1----:R-:W-:Y:S01]  /*8400*/  F2FP.PACK_AB R130, R147, R148 ;  /* 0x000000949382723e */ /* 0x002fe200000000ff */
[----:B------:R-:W-:Y:S02]  /*8410*/  FMUL.FTZ R43, R0, R95 ;  /* 0x0000005f002b7220 */ /* 0x000fe40000410000 */
[C---:B------:R-:W-:Y:S02]  /*8420*/  FMUL.FTZ R56, R2.reuse, R76 ;  /* 0x0000004c02387220 */ /* 0x040fe40000410000 */
[----:B------:R-:W-:Y:S01]  /*8430*/  FMUL.FTZ R57, R2, R77 ;  /* 0x0000004d02397220 */ /* 0x000fe20000410000 */
[----:B------:R-:W-:Y:S01]  /*8440*/  MUFU.EX2 R144, R144 ;  /* 0x0000009000907308 */ /* 0x000fe20000000800 */
[C---:B------:R-:W-:Y:S02]  /*8450*/  FMUL.FTZ R58, R0.reuse, R78 ;  /* 0x0000004e003a7220 */ /* 0x040fe40000410000 */
[----:B------:R-:W-:Y:S02]  /*8460*/  FMUL.FTZ R59, R0, R79 ;  /* 0x0000004f003b7220 */ /* 0x000fe40000410000 */
[----:B------:R-:W-:Y:S01]  /*8470*/  LDSM.16.MT88.4 R76, [R236+0x900] ;  /* 0x00090000ec4c783b */ /* 0x000fe20000004200 */
[----:B------:R-:W-:Y:S02]  /*8480*/  FMUL.FTZ R65, R2, R69 ;  /* 0x0000004502417220 */ /* 0x000fe40000410000 */
[C---:B------:R-:W-:Y:S02]  /*8490*/  FMUL.FTZ R66, R0.reuse, R70 ;  /* 0x0000004600427220 */ /* 0x040fe40000410000 */
[----:B------:R-:W1:Y:S01]  /*84a0*/  MUFU.EX2 R135, R135 ;  /* 0x0000008700877308 */ /* 0x000e620000000800 */
[----:B------:R-:W-:Y:S02]  /*84b0*/  FMUL.FTZ R67, R0, R71 ;  /* 0x0000004700437220 */ /* 0x000fe40000410000 */
[--C-:B------:R-:W-:Y:S01]  /*84c0*/  FFMA.FTZ R180, R180, c[0x0][0x2d0], -R153.reuse ;  /* 0x0000b400b4b47a23 */ /* 0x100fe20000010899 */
[----:B--2---:R-:W-:Y:S01]  /*84d0*/  F2FP.PACK_AB R129, R145, R146 ;  /* 0x000000929181723e */ /* 0x004fe200000000ff */
[--C-:B------:R-:W-:Y:S02]  /*84e0*/  FFMA.FTZ R181, R181, c[0x0][0x2d0], -R152.reuse ;  /* 0x0000b400b5b57a23 */ /* 0x100fe40000010898 */
[--C-:B------:R-:W-:Y:S02]  /*84f0*/  FFMA.FTZ R183, R183, c[0x0][0x2d0], -R152.reuse ;  /* 0x0000b400b7b77a23 */ /* 0x100fe40000010898 */
[--C-:B------:R-:W-:Y:S01]  /*8500*/  FFMA.FTZ R200, R200, c[0x0][0x2d0], -R153.reuse ;  /* 0x0000b400c8c87a23 */ /* 0x100fe20000010899 */
[----:B------:R-:W-:Y:S01]  /*8510*/  MUFU.EX2 R157, R157 ;  /* 0x0000009d009d7308 */ /* 0x000fe20000000800 */
[--C-:B------:R-:W-:Y:S02]  /*8520*/  FFMA.FTZ R204, R204, c[0x0][0x2d0], -R153.reuse ;  /* 0x0000b400cccc7a23 */ /* 0x100fe40000010899 */
[--C-:B------:R-:W-:Y:S02]  /*8530*/  FFMA.FTZ R203, R203, c[0x0][0x2d0], -R152.reuse ;  /* 0x0000b400cbcb7a23 */ /* 0x100fe40000010898 */
[--C-:B------:R-:W-:Y:S02]  /*8540*/  FFMA.FTZ R205, R205, c[0x0][0x2d0], -R152.reuse ;  /* 0x0000b400cdcd7a23 */ /* 0x100fe40000010898 */
[--C-:B------:R-:W-:Y:S02]  /*8550*/  FFMA.FTZ R206, R206, c[0x0][0x2d0], -R153.reuse ;  /* 0x0000b400cece7a23 */ /* 0x100fe40000010899 */
[--C-:B------:R-:W-:Y:S01]  /*8560*/  FFMA.FTZ R208, R208, c[0x0][0x2d0], -R153.reuse ;  /* 0x0000b400d0d07a23 */ /* 0x100fe20000010899 */
[----:B------:R-:W2:Y:S01]  /*8570*/  MUFU.EX2 R159, R159 ;  /* 0x0000009f009f7308 */ /* 0x000ea20000000800 */
[--C-:B------:R-:W-:Y:S02]  /*8580*/  FFMA.FTZ R211, R211, c[0x0][0x2d0], -R152.reuse ;  /* 0x0000b400d3d37a23 */ /* 0x100fe40000010898 */
[--C-:B------:R-:W-:Y:S01]  /*8590*/  FFMA.FTZ R251, R251, c[0x0][0x2d0], -R152.reuse ;  /* 0x0000b400fbfb7a23 */ /* 0x100fe20000010898 */
[----:B-1----:R-:W-:Y:S01]  /*85a0*/  F2FP.PACK_AB R131, R135, R144 ;  /* 0x000000908783723e */ /* 0x002fe200000000ff */
[--C-:B------:R-:W-:Y:S02]  /*85b0*/  FFMA.FTZ R252, R252, c[0x0][0x2d0], -R153.reuse ;  /* 0x0000b400fcfc7a23 */ /* 0x100fe40000010899 */
[--C-:B------:R-:W-:Y:S02]  /*85c0*/  FFMA.FTZ R250, R250, c[0x0][0x2d0], -R153.reuse ;  /* 0x0000b400fafa7a23 */ /* 0x100fe40000010899 */
[--C-:B------:R-:W-:Y:S01]  /*85d0*/  FFMA.FTZ R210, R210, c[0x0][0x2d0], -R152.reuse ;  /* 0x0000b400d2d27a23 */ /* 0x100fe20000010898 */
[----:B------:R-:W-:Y:S01]  /*85e0*/  MUFU.EX2 R162, R162 ;  /* 0x000000a200a27308 */ /* 0x000fe20000000800 */
[C---:B------:R-:W-:Y:S05]  /*85f0*/  HMMA.16816.F32 R4, R128.reuse, R12, R4 ;  /* 0x0000000c8004723c */ /* 0x040fea0000001804 */
[--C-:B------:R-:W-:Y:S02]  /*8600*/  FFMA.FTZ R209, R209, c[0x0][0x2d0], -R152.reuse ;  /* 0x0000b400d1d17a23 */ /* 0x100fe40000010898 */
[C---:B------:R-:W-:Y:S01]  /*8610*/  FMUL.FTZ R12, R2.reuse, R120 ;  /* 0x00000078020c7220 */ /* 0x040fe20000410000 */
[C---:B------:R-:W-:Y:S01]  /*8620*/  HMMA.16816.F32 R8, R128.reuse, R14, R8 ;  /* 0x0000000e8008723c */ /* 0x040fe20000001808 */
[----:B------:R-:W1:Y:S03]  /*8630*/  MUFU.EX2 R165, R165 ;  /* 0x000000a500a57308 */ /* 0x000e660000000800 */
[----:B------:R-:W-:Y:S01]  /*8640*/  FMUL.FTZ R13, R2, R121 ;  /* 0x00000079020d7220 */ /* 0x000fe20000410000 */
[----:B------:R-:W-:Y:S01]  /*8650*/  MOV R120, R51 ;  /* 0x0000003300787202 */ /* 0x000fe20000000f00 */
[C---:B------:R-:W-:Y:S01]  /*8660*/  FMUL.FTZ R51, R0.reuse, R87 ;  /* 0x0000005700337220 */ /* 0x040fe20000410000 */
[----:B------:R-:W-:Y:S01]  /*8670*/  MOV R121, R50 ;  /* 0x0000003200797202 */ /* 0x000fe20000000f00 */
[C---:B------:R-:W-:Y:S01]  /*8680*/  FMUL.FTZ R14, R0.reuse, R122 ;  /* 0x0000007a000e7220 */ /* 0x040fe20000410000 */
[----:B------:R-:W-:Y:S02]  /*8690*/  MOV R122, R49 ;  /* 0x00000031007a7202 */ /* 0x000fe40000000f00 */
[----:B------:R-:W-:Y:S01]  /*86a0*/  MUFU.EX2 R171, R171 ;  /* 0x000000ab00ab7308 */ /* 0x000fe20000000800 */
[----:B------:R-:W-:Y:S01]  /*86b0*/  FMUL.FTZ R15, R0, R123 ;  /* 0x0000007b000f7220 */ /* 0x000fe20000410000 */
[----:B------:R-:W-:Y:S01]  /*86c0*/  MOV R123, R48 ;  /* 0x00000030007b7202 */ /* 0x000fe20000000f00 */
[C---:B------:R-:W-:Y:S01]  /*86d0*/  FMUL.FTZ R48, R2.reuse, R84 ;  /* 0x0000005402307220 */ /* 0x040fe20000410000 */
[----:B--2---:R-:W-:Y:S01]  /*86e0*/  F2FP.PACK_AB R70, R159, R157 ;  /* 0x0000009d9f46723e */ /* 0x004fe200000000ff */
[----:B------:R-:W-:Y:S02]  /*86f0*/  FMUL.FTZ R49, R2, R85 ;  /* 0x0000005502317220 */ /* 0x000fe40000410000 */
[----:B------:R-:W-:Y:S01]  /*8700*/  FMUL.FTZ R50, R0, R86 ;  /* 0x0000005600327220 */ /* 0x000fe20000410000 */
[C---:B------:R-:W-:Y:S01]  /*8710*/  HMMA.16816.F32 R12, R128.reuse, R20, R12 ;  /* 0x00000014800c723c */ /* 0x040fe2000000180c */
[----:B------:R-:W2:Y:S01]  /*8720*/  LDSM.16.MT88.4 R84, [R232+0x4100] ;  /* 0x00410000e854783b */ /* 0x000ea20000004200 */
[----:B------:R-:W-:Y:S01]  /*8730*/  MUFU.EX2 R176, R176 ;  /* 0x000000b000b07308 */ /* 0x000fe20000000800 */
[--C-:B------:R-:W-:Y:S02]  /*8740*/  FFMA.FTZ R207, R207, c[0x0][0x2d0], -R153.reuse ;  /* 0x0000b400cfcf7a23 */ /* 0x100fe40000010899 */
[--C-:B------:R-:W-:Y:S01]  /*8750*/  FFMA.FTZ R202, R202, c[0x0][0x2d0], -R153.reuse ;  /* 0x0000b400caca7a23 */ /* 0x100fe20000010899 */
[----:B-1----:R-:W-:Y:S01]  /*8760*/  F2FP.PACK_AB R71, R165, R162 ;  /* 0x000000a2a547723e */ /* 0x002fe200000000ff */
[C---:B------:R-:W-:Y:S01]  /*8770*/  FMUL.FTZ R20, R2.reuse, R112 ;  /* 0x0000007002147220 */ /* 0x040fe20000410000 */
[C---:B------:R-:W-:Y:S04]  /*8780*/  HMMA.16816.F32 R16, R128.reuse, R22, R16 ;  /* 0x000000168010723c */ /* 0x040fe80000001810 */
[----:B------:R-:W-:Y:S01]  /*8790*/  FMUL.FTZ R21, R2, R113 ;  /* 0x0000007102157220 */ /* 0x000fe20000410000 */
[----:B------:R-:W-:Y:S01]  /*87a0*/  MUFU.EX2 R177, R177 ;  /* 0x000000b100b17308 */ /* 0x000fe20000000800 */
[--C-:B------:R-:W-:Y:S02]  /*87b0*/  FFMA.FTZ R201, R201, c[0x0][0x2d0], -R152.reuse ;  /* 0x0000b400c9c97a23 */ /* 0x100fe40000010898 */
[C---:B------:R-:W-:Y:S04]  /*87c0*/  FMUL.FTZ R22, R0.reuse, R114 ;  /* 0x0000007200167220 */ /* 0x040fe80000410000 */
[----:B------:R-:W-:Y:S02]  /*87d0*/  FMUL.FTZ R23, R0, R115 ;  /* 0x0000007300177220 */ /* 0x000fe40000410000 */
[--C-:B------:R-:W-:Y:S01]  /*87e0*/  FFMA.FTZ R182, R182, c[0x0][0x2d0], -R152.reuse ;  /* 0x0000b400b6b67a23 */ /* 0x100fe20000010898 */
[----:B------:R-:W-:Y:S01]  /*87f0*/  MUFU.EX2 R178, R178 ;  /* 0x000000b200b27308 */ /* 0x000fe20000000800 */
[--C-:B------:R-:W-:Y:S02]  /*8800*/  FFMA.FTZ R170, R170, c[0x0][0x2d0], -R153.reuse ;  /* 0x0000b400aaaa7a23 */ /* 0x100fe40000010899 */
[--C-:B------:R-:W-:Y:S01]  /*8810*/  FFMA.FTZ R169, R169, c[0x0][0x2d0], -R153.reuse ;  /* 0x0000b400a9a97a23 */ /* 0x100fe20000010899 */
[C---:B------:R-:W-:Y:S03]  /*8820*/  HMMA.16816.F32 R20, R128.reuse, R28, R20 ;  /* 0x0000001c8014723c */ /* 0x040fe60000001814 */
[--C-:B------:R-:W-:Y:S02]  /*8830*/  FFMA.FTZ R168, R168, c[0x0][0x2d0], -R152.reuse ;  /* 0x0000b400a8a87a23 */ /* 0x100fe40000010898 */
[--C-:B------:R-:W-:Y:S01]  /*8840*/  FFMA.FTZ R167, R167, c[0x0][0x2d0], -R152.reuse ;  /* 0x0000b400a7a77a23 */ /* 0x100fe20000010898 */
[----:B------:R-:W-:Y:S01]  /*8850*/  MUFU.EX2 R179, R179 ;  /* 0x000000b300b37308 */ /* 0x000fe20000000800 */
[C---:B------:R-:W-:Y:S01]  /*8860*/  FMUL.FTZ R28, R2.reuse, R104 ;  /* 0x00000068021c7220 */ /* 0x040fe20000410000 */
[C---:B------:R-:W-:Y:S04]  /*8870*/  HMMA.16816.F32 R24, R128.reuse, R30, R24 ;  /* 0x0000001e8018723c */ /* 0x040fe80000001818 */
[----:B------:R-:W-:Y:S02]  /*8880*/  FMUL.FTZ R29, R2, R105 ;  /* 0x00000069021d7220 */ /* 0x000fe40000410000 */
[--C-:B------:R-:W-:Y:S02]  /*8890*/  FFMA.FTZ R104, R32, c[0x0][0x2d0], -R153.reuse ;  /* 0x0000b40020687a23 */ /* 0x100fe40000010899 */
[C---:B------:R-:W-:Y:S01]  /*88a0*/  FMUL.FTZ R30, R0.reuse, R106 ;  /* 0x0000006a001e7220 */ /* 0x040fe20000410000 */
[----:B------:R-:W-:Y:S03]  /*88b0*/  MUFU.EX2 R180, R180 ;  /* 0x000000b400b47308 */ /* 0x000fe60000000800 */
[----:B------:R-:W-:Y:S02]  /*88c0*/  FMUL.FTZ R31, R0, R107 ;  /* 0x0000006b001f7220 */ /* 0x000fe40000410000 */
[C---:B------:R-:W-:Y:S02]  /*88d0*/  FMUL.FTZ R32, R2.reuse, R100 ;  /* 0x0000006402207220 */ /* 0x040fe40000410000 */
[----:B------:R-:W-:Y:S01]  /*88e0*/  LDSM.16.MT88.4 R100, [R234+0x1900] ;  /* 0x00190000ea64783b */ /* 0x000fe20000004200 */
[--C-:B------:R-:W-:Y:S02]  /*88f0*/  FFMA.FTZ R105, R41, c[0x0][0x2d0], -R153.reuse ;  /* 0x0000b40029697a23 */ /* 0x100fe40000010899 */
[C---:B------:R-:W-:Y:S01]  /*8900*/  HMMA.16816.F32 R28, R128.reuse, R36, R28 ;  /* 0x00000024801c723c */ /* 0x040fe2000000181c */
[----:B------:R-:W-:Y:S02]  /*8910*/  MUFU.EX2 R104, R104 ;  /* 0x0000006800687308 */ /* 0x000fe40000000800 */
[----:B------:R-:W-:Y:S02]  /*8920*/  FMUL.FTZ R41, R2, R93 ;  /* 0x0000005d02297220 */ /* 0x000fe40000410000 */
[--C-:B------:R-:W-:Y:S02]  /*8930*/  FFMA.FTZ R106, R40, c[0x0][0x2d0], -R152.reuse ;  /* 0x0000b400286a7a23 */ /* 0x100fe40000010898 */
[C---:B------:R-:W-:Y:S01]  /*8940*/  FMUL.FTZ R36, R2.reuse, R96 ;  /* 0x0000006002247220 */ /* 0x040fe20000410000 */
[C---:B------:R-:W-:Y:S03]  /*8950*/  HMMA.16816.F32 R32, R128.reuse, R38, R32 ;  /* 0x000000268020723c */ /* 0x040fe60000001820 */
[----:B------:R-:W1:Y:S01]  /*8960*/  MUFU.EX2 R105, R105 ;  /* 0x0000006900697308 */ /* 0x000e620000000800 */
[C---:B------:R-:W-:Y:S02]  /*8970*/  FMUL.FTZ R37, R2.reuse, R97 ;  /* 0x0000006102257220 */ /* 0x040fe40000410000 */
[----:B------:R-:W-:Y:S02]  /*8980*/  FMUL.FTZ R40, R2, R92 ;  /* 0x0000005c02287220 */ /* 0x000fe40000410000 */
[C---:B------:R-:W-:Y:S01]  /*8990*/  FMUL.FTZ R38, R0.reuse, R98 ;  /* 0x0000006200267220 */ /* 0x040fe20000410000 */
[----:B------:R-:W-:Y:S03]  /*89a0*/  LDSM.16.MT88.4 R92, [R233+0x5100] ;  /* 0x00510000e95c783b */ /* 0x000fe60000004200 */
[----:B------:R-:W-:Y:S01]  /*89b0*/  FMUL.FTZ R39, R0, R99 ;  /* 0x0000006300277220 */ /* 0x000fe20000410000 */
[----:B------:R-:W-:Y:S01]  /*89c0*/  MUFU.EX2 R106, R106 ;  /* 0x0000006a006a7308 */ /* 0x000fe20000000800 */
[--C-:B------:R-:W-:Y:S02]  /*89d0*/  FFMA.FTZ R107, R64, c[0x0][0x2d0], -R152.reuse ;  /* 0x0000b400406b7a23 */ /* 0x100fe40000010898 */
[----:B------:R-:W-:Y:S01]  /*89e0*/  FMUL.FTZ R64, R2, R68 ;  /* 0x0000004402407220 */ /* 0x000fe20000410000 */
[----:B------:R-:W-:Y:S01]  /*89f0*/  LDSM.16.MT88.4 R96, [R232+0x5100] ;  /* 0x00510000e860783b */ /* 0x000fe20000004200 */
[--C-:B------:R-:W-:Y:S01]  /*8a00*/  FFMA.FTZ R166, R166, c[0x0][0x2d0], -R153.reuse ;  /* 0x0000b400a6a67a23 */ /* 0x100fe20000010899 */
[C---:B------:R-:W-:Y:S03]  /*8a10*/  HMMA.16816.F32 R36, R128.reuse, R44, R36 ;  /* 0x0000002c8024723c */ /* 0x040fe60000001824 */
[--C-:B------:R-:W-:Y:S01]  /*8a20*/  FFMA.FTZ R164, R164, c[0x0][0x2d0], -R153.reuse ;  /* 0x0000b400a4a47a23 */ /* 0x100fe20000010899 */
[----:B------:R-:W3:Y:S01]  /*8a30*/  MUFU.EX2 R107, R107 ;  /* 0x0000006b006b7308 */ /* 0x000ee20000000800 */
[--C-:B------:R-:W-:Y:S02]  /*8a40*/  FFMA.FTZ R163, R163, c[0x0][0x2d0], -R152.reuse ;  /* 0x0000b400a3a37a23 */ /* 0x100fe40000010898 */
[C---:B------:R-:W-:Y:S01]  /*8a50*/  FMUL.FTZ R44, R2.reuse, R88 ;  /* 0x00000058022c7220 */ /* 0x040fe20000410000 */
[C---:B------:R-:W-:Y:S04]  /*8a60*/  HMMA.16816.F32 R40, R128.reuse, R46, R40 ;  /* 0x0000002e8028723c */ /* 0x040fe80000001828 */
[----:B------:R-:W-:Y:S01]  /*8a70*/  FMUL.FTZ R45, R2, R89 ;  /* 0x00000059022d7220 */ /* 0x000fe20000410000 */
[----:B-1----:R-:W-:Y:S01]  /*8a80*/  F2FP.PACK_AB R68, R105, R104 ;  /* 0x000000686944723e */ /* 0x002fe200000000ff */
[----:B------:R-:W-:Y:S01]  /*8a90*/  MUFU.EX2 R181, R181 ;  /* 0x000000b500b57308 */ /* 0x000fe20000000800 */
[C---:B------:R-:W-:Y:S02]  /*8aa0*/  FMUL.FTZ R46, R0.reuse, R90 ;  /* 0x0000005a002e7220 */ /* 0x040fe40000410000 */
[----:B------:R-:W-:Y:S02]  /*8ab0*/  FMUL.FTZ R47, R0, R91 ;  /* 0x0000005b002f7220 */ /* 0x000fe40000410000 */
[----:B------:R-:W-:Y:S01]  /*8ac0*/  LDSM.16.MT88.4 R88, [R232+0x900] ;  /* 0x00090000e858783b */ /* 0x000fe20000004200 */
[--C-:B------:R-:W-:Y:S02]  /*8ad0*/  FFMA.FTZ R161, R161, c[0x0][0x2d0], -R152.reuse ;  /* 0x0000b400a1a17a23 */ /* 0x100fe40000010898 */
[--C-:B------:R-:W-:Y:S02]  /*8ae0*/  FFMA.FTZ R158, R158, c[0x0][0x2d0], -R153.reuse ;  /* 0x0000b4009e9e7a23 */ /* 0x100fe40000010899 */
[C---:B------:R-:W-:Y:S01]  /*8af0*/  HMMA.16816.F32 R44, R128.reuse, R52, R44 ;  /* 0x00000034802c723c */ /* 0x040fe2000000182c */
[----:B------:R-:W1:Y:S02]  /*8b00*/  MUFU.EX2 R183, R183 ;  /* 0x000000b700b77308 */ /* 0x000e640000000800 */
[--C-:B------:R-:W-:Y:S01]  /*8b10*/  FFMA.FTZ R160, R160, c[0x0][0x2d0], -R153.reuse ;  /* 0x0000b400a0a07a23 */ /* 0x100fe20000010899 */
[----:B---3--:R-:W-:Y:S01]  /*8b20*/  F2FP.PACK_AB R69, R107, R106 ;  /* 0x0000006a6b45723e */ /* 0x008fe200000000ff */
[--C-:B------:R-:W-:Y:S02]  /*8b30*/  FFMA.FTZ R156, R156, c[0x0][0x2d0], -R152.reuse ;  /* 0x0000b4009c9c7a23 */ /* 0x100fe40000010898 */
[C---:B------:R-:W-:Y:S01]  /*8b40*/  FMUL.FTZ R52, R2.reuse, R80 ;  /* 0x0000005002347220 */ /* 0x040fe20000410000 */
[C---:B------:R-:W-:Y:S03]  /*8b50*/  HMMA.16816.F32 R48, R128.reuse, R54, R48 ;  /* 0x000000368030723c */ /* 0x040fe60000001830 */
[----:B------:R-:W3:Y:S01]  /*8b60*/  MUFU.EX2 R200, R200 ;  /* 0x000000c800c87308 */ /* 0x000ee20000000800 */
[----:B------:R-:W-:Y:S02]  /*8b70*/  FMUL.FTZ R53, R2, R81 ;  /* 0x0000005102357220 */ /* 0x000fe40000410000 */
[--C-:B------:R-:W-:Y:S02]  /*8b80*/  FFMA.FTZ R155, R155, c[0x0][0x2d0], -R152.reuse ;  /* 0x0000b4009b9b7a23 */ /* 0x100fe40000010898 */
[C---:B------:R-:W-:Y:S04]  /*8b90*/  FMUL.FTZ R54, R0.reuse, R82 ;  /* 0x0000005200367220 */ /* 0x040fe80000410000 */
[----:B------:R-:W-:Y:S01]  /*8ba0*/  FMUL.FTZ R55, R0, R83 ;  /* 0x0000005300377220 */ /* 0x000fe20000410000 */
[----:B------:R-:W-:Y:S01]  /*8bb0*/  MUFU.EX2 R204, R204 ;  /* 0x000000cc00cc7308 */ /* 0x000fe20000000800 */
[----:B------:R-:W4:Y:S01]  /*8bc0*/  LDSM.16.MT88.4 R80, [R234+0x900] ;  /* 0x00090000ea50783b */ /* 0x000f220000004200 */
[----:B------:R-:W-:Y:S02]  /*8bd0*/  FFMA.FTZ R154, R154, c[0x0][0x2d0], -R153 ;  /* 0x0000b4009a9a7a23 */ /* 0x000fe40000010899 */
[----:B------:R-:W-:Y:S02]  /*8be0*/  FFMA.FTZ R134, R134, c[0x0][0x2d0], -R152 ;  /* 0x0000b40086867a23 */ /* 0x000fe40000010898 */
[C---:B------:R-:W-:Y:S03]  /*8bf0*/  HMMA.16816.F32 R52, R128.reuse, R60, R52 ;  /* 0x0000003c8034723c */ /* 0x040fe60000001834 */
[----:B------:R-:W-:Y:S01]  /*8c00*/  FFMA.FTZ R150, R2, R249, R150 ;  /* 0x000000f902967223 */ /* 0x000fe20000010096 */
[----:B------:R-:W5:Y:S01]  /*8c10*/  MUFU.EX2 R203, R203 ;  /* 0x000000cb00cb7308 */ /* 0x000f620000000800 */
[----:B------:R-:W-:Y:S02]  /*8c20*/  FFMA.FTZ R146, R0, R248, R146 ;  /* 0x000000f800927223 */ /* 0x000fe40000010092 */
[C---:B------:R-:W-:Y:S01]  /*8c30*/  FMUL.FTZ R60, R2.reuse, R72 ;  /* 0x00000048023c7220 */ /* 0x040fe20000410000 */
[C---:B------:R-:W-:Y:S04]  /*8c40*/  HMMA.16816.F32 R56, R128.reuse, R62, R56 ;  /* 0x0000003e8038723c */ /* 0x040fe80000001838 */
[----:B------:R-:W-:Y:S02]  /*8c50*/  FMUL.FTZ R61, R2, R73 ;  /* 0x00000049023d7220 */ /* 0x000fe40000410000 */
[----:B------:R-:W1:Y:S01]  /*8c60*/  MUFU.EX2 R205, R205 ;  /* 0x000000cd00cd7308 */ /* 0x000e620000000800 */
[C---:B------:R-:W-:Y:S02]  /*8c70*/  FMUL.FTZ R62, R0.reuse, R74 ;  /* 0x0000004a003e7220 */ /* 0x040fe40000410000 */
[----:B------:R-:W-:Y:S02]  /*8c80*/  FMUL.FTZ R63, R0, R75 ;  /* 0x0000004b003f7220 */ /* 0x000fe40000410000 */
[----:B------:R-:W1:Y:S01]  /*8c90*/  LDSM.16.MT88.4 R72, [R233+0x900] ;  /* 0x00090000e948783b */ /* 0x000e620000004200 */
[----:B------:R-:W-:Y:S02]  /*8ca0*/  FADD.FTZ R150, R149, R150 ;  /* 0x0000009695967221 */ /* 0x000fe40000010000 */
[----:B------:R-:W-:Y:S02]  /*8cb0*/  FADD.FTZ R146, R145, R146 ;  /* 0x0000009291927221 */ /* 0x000fe40000010000 */
[C---:B--2---:R-:W-:Y:S01]  /*8cc0*/  HMMA.16816.F32 R60, R128.reuse, R84, R60 ;  /* 0x00000054803c723c */ /* 0x044fe2000000183c */
[----:B------:R-:W-:Y:S02]  /*8cd0*/  MUFU.EX2 R206, R206 ;  /* 0x000000ce00ce7308 */ /* 0x000fe40000000800 */
[----:B------:R-:W-:Y:S02]  /*8ce0*/  FADD.FTZ R150, R148, R150 ;  /* 0x0000009694967221 */ /* 0x000fe40000010000 */
[----:B------:R-:W-:Y:S02]  /*8cf0*/  FADD.FTZ R146, R144, R146 ;  /* 0x0000009290927221 */ /* 0x000fe40000010000 */
[----:B------:R-:W-:Y:S01]  /*8d00*/  FADD.FTZ R147, R147, R150 ;  /* 0x0000009693937221 */ /* 0x000fe20000010000 */
[----:B------:R-:W-:Y:S01]  /*8d10*/  HMMA.16816.F32 R64, R128, R86, R64 ;  /* 0x000000568040723c */ /* 0x000fe20000001840 */
[----:B------:R-:W2:Y:S02]  /*8d20*/  LDSM.16.MT88.4 R84, [R236+0x4900] ;  /* 0x00490000ec54783b */ /* 0x000ea40000004200 */
[----:B------:R-:W1:Y:S01]  /*8d30*/  MUFU.EX2 R208, R208 ;  /* 0x000000d000d07308 */ /* 0x000e620000000800 */
[----:B------:R-:W-:Y:S02]  /*8d40*/  FADD.FTZ R135, R135, R146 ;  /* 0x0000009287877221 */ /* 0x000fe40000010000 */
[----:B------:R-:W-:Y:S02]  /*8d50*/  FADD.FTZ R147, R104, R147 ;  /* 0x0000009368937221 */ /* 0x000fe40000010000 */
[C---:B------:R-:W-:Y:S05]  /*8d60*/  HMMA.16816.F32 R4, R68.reuse, R76, R4 ;  /* 0x0000004c4404723c */ /* 0x040fea0000001804 */
[----:B------:R-:W-:Y:S01]  /*8d70*/  MUFU.EX2 R211, R211 ;  /* 0x000000d300d37308 */ /* 0x000fe20000000800 */
[----:B------:R-:W-:Y:S02]  /*8d80*/  FADD.FTZ R135, R106, R135 ;  /* 0x000000876a877221 */ /* 0x000fe40000010000 */
[C---:B------:R-:W-:Y:S01]  /*8d90*/  HMMA.16816.F32 R8, R68.reuse, R78, R8 ;  /* 0x0000004e4408723c */ /* 0x040fe20000001808 */
[----:B------:R-:W2:Y:S03]  /*8da0*/  LDSM.16.MT88.4 R76, [R234+0x4900] ;  /* 0x00490000ea4c783b */ /* 0x000ea60000004200 */
[----:B------:R-:W-:Y:S02]  /*8db0*/  FADD.FTZ R105, R105, R147 ;  /* 0x0000009369697221 */ /* 0x000fe40000010000 */
[----:B------:R-:W-:Y:S01]  /*8dc0*/  FADD.FTZ R107, R107, R135 ;  /* 0x000000876b6b7221 */ /* 0x000fe20000010000 */
[----:B------:R-:W2:Y:S01]  /*8dd0*/  MUFU.EX2 R251, R251 ;  /* 0x000000fb00fb7308 */ /* 0x000ea20000000800 */
[C---:B----4-:R-:W-:Y:S04]  /*8de0*/  HMMA.16816.F32 R12, R68.reuse, R80, R12 ;  /* 0x00000050440c723c */ /* 0x050fe8000000180c */
[----:B------:R-:W-:Y:S02]  /*8df0*/  FADD.FTZ R105, R157, R105 ;  /* 0x000000699d697221 */ /* 0x000fe40000010000 */
[----:B------:R-:W-:Y:S02]  /*8e00*/  FADD.FTZ R107, R162, R107 ;  /* 0x0000006ba26b7221 */ /* 0x000fe40000010000 */
[C---:B------:R-:W-:Y:S01]  /*8e10*/  HMMA.16816.F32 R16, R68.reuse, R82, R16 ;  /* 0x000000524410723c */ /* 0x040fe20000001810 */
[----:B------:R-:W-:Y:S01]  /*8e20*/  LDSM.16.MT88.4 R80, [R232+0x4900] ;  /* 0x00490000e850783b */ /* 0x000fe20000004200 */
[----:B------:R-:W-:Y:S02]  /*8e30*/  MUFU.EX2 R252, R252 ;  /* 0x000000fc00fc7308 */ /* 0x000fe40000000800 */
[----:B------:R-:W-:Y:S02]  /*8e40*/  FADD.FTZ R159, R159, R105 ;  /* 0x000000699f9f7221 */ /* 0x000fe40000010000 */
[----:B------:R-:W-:Y:S02]  /*8e50*/  FADD.FTZ R165, R165, R107 ;  /* 0x0000006ba5a57221 */ /* 0x000fe40000010000 */
[C---:B-1----:R-:W-:Y:S04]  /*8e60*/  HMMA.16816.F32 R20, R68.reuse, R72, R20 ;  /* 0x000000484414723c */ /* 0x042fe80000001814 */
[----:B------:R-:W-:Y:S01]  /*8e70*/  MUFU.EX2 R250, R250 ;  /* 0x000000fa00fa7308 */ /* 0x000fe20000000800 */
[----:B------:R-:W-:Y:S02]  /*8e80*/  FADD.FTZ R159, R171, R159 ;  /* 0x0000009fab9f7221 */ /* 0x000fe40000010000 */
[----:B------:R-:W-:Y:S01]  /*8e90*/  FADD.FTZ R165, R177, R165 ;  /* 0x000000a5b1a57221 */ /* 0x000fe20000010000 */
[C---:B------:R-:W-:Y:S01]  /*8ea0*/  HMMA.16816.F32 R24, R68.reuse, R74, R24 ;  /* 0x0000004a4418723c */ /* 0x040fe20000001818 */
[----:B------:R-:W1:Y:S05]  /*8eb0*/  LDSM.16.MT88.4 R72, [R233+0x4900] ;  /* 0x00490000e948783b */ /* 0x000e6a0000004200 */
[----:B------:R-:W-:Y:S02]  /*8ec0*/  MUFU.EX2 R210, R210 ;  /* 0x000000d200d27308 */ /* 0x000fe40000000800 */
[C---:B------:R-:W-:Y:S08]  /*8ed0*/  HMMA.16816.F32 R28, R68.reuse, R88, R28 ;  /* 0x00000058441c723c */ /* 0x040ff0000000181c */
[C---:B------:R-:W-:Y:S01]  /*8ee0*/  HMMA.16816.F32 R32, R68.reuse, R90, R32 ;  /* 0x0000005a4420723c */ /* 0x040fe20000001820 */
[----:B------:R-:W-:Y:S01]  /*8ef0*/  LDSM.16.MT88.4 R88, [R234+0x5100] ;  /* 0x00510000ea58783b */ /* 0x000fe20000004200 */
[----:B------:R-:W-:Y:S06]  /*8f00*/  MUFU.EX2 R209, R209 ;  /* 0x000000d100d17308 */ /* 0x000fec0000000800 */
[C---:B--2---:R-:W-:Y:S04]  /*8f10*/  HMMA.16816.F32 R36, R68.reuse, R84, R36 ;  /* 0x000000544424723c */ /* 0x044fe80000001824 */
[----:B------:R-:W-:Y:S04]  /*8f20*/  MUFU.EX2 R207, R207 ;  /* 0x000000cf00cf7308 */ /* 0x000fe80000000800 */
[C---:B------:R-:W-:Y:S01]  /*8f30*/  HMMA.16816.F32 R40, R68.reuse, R86, R40 ;  /* 0x000000564428723c */ /* 0x040fe20000001828 */
[----:B------:R-:W-:Y:S05]  /*8f40*/  LDSM.16.MT88.4 R84, [R232+0x1100] ;  /* 0x00110000e854783b */ /* 0x000fea0000004200 */
[----:B------:R-:W-:Y:S02]  /*8f50*/  MUFU.EX2 R202, R202 ;  /* 0x000000ca00ca7308 */ /* 0x000fe40000000800 */
[C---:B------:R-:W-:Y:S08]  /*8f60*/  HMMA.16816.F32 R44, R68.reuse, R76, R44 ;  /* 0x0000004c442c723c */ /* 0x040ff0000000182c */
[C---:B------:R-:W-:Y:S01]  /*8f70*/  HMMA.16816.F32 R48, R68.reuse, R78, R48 ;  /* 0x0000004e4430723c */ /* 0x040fe20000001830 */
[----:B------:R-:W2:Y:S01]  /*8f80*/  LDSM.16.MT88.4 R76, [R236+0x1100] ;  /* 0x00110000ec4c783b */ /* 0x000ea20000004200 */
[----:B------:R-:W-:Y:S06]  /*8f90*/  MUFU.EX2 R201, R201 ;  /* 0x000000c900c97308 */ /* 0x000fec0000000800 */
[C---:B-1----:R-:W-:Y:S04]  /*8fa0*/  HMMA.16816.F32 R52, R68.reuse, R72, R52 ;  /* 0x000000484434723c */ /* 0x042fe80000001834 */
[----:B------:R-:W-:Y:S04]  /*8fb0*/  MUFU.EX2 R182, R182 ;  /* 0x000000b600b67308 */ /* 0x000fe80000000800 */
[C---:B------:R-:W-:Y:S01]  /*8fc0*/  HMMA.16816.F32 R56, R68.reuse, R74, R56 ;  /* 0x0000004a4438723c */ /* 0x040fe20000001838 */
[----:B------:R-:W1:Y:S05]  /*8fd0*/  LDSM.16.MT88.4 R72, [R234+0x1100] ;  /* 0x00110000ea48783b */ /* 0x000e6a0000004200 */
[----:B------:R-:W-:Y:S02]  /*8fe0*/  MUFU.EX2 R170, R170 ;  /* 0x000000aa00aa7308 */ /* 0x000fe40000000800 */
[C---:B------:R-:W-:Y:S08]  /*8ff0*/  HMMA.16816.F32 R60, R68.reuse, R80, R60 ;  /* 0x00000050443c723c */ /* 0x040ff0000000183c */
[----:B------:R-:W-:Y:S01]  /*9000*/  HMMA.16816.F32 R64, R68, R82, R64 ;  /* 0x000000524440723c */ /* 0x000fe20000001840 */
[----:B------:R-:W4:Y:S01]  /*9010*/  LDSM.16.MT88.4 R80, [R233+0x1100] ;  /* 0x00110000e950783b */ /* 0x000f220000004200 */
[----:B------:R-:W-:Y:S05]  /*9020*/  MUFU.EX2 R169, R169 ;  /* 0x000000a900a97308 */ /* 0x000fea0000000800 */
[C---:B------:R-:W-:Y:S01]  /*9030*/  F2FP.PACK_AB R68, R176.reuse, R171 ;  /* 0x000000abb044723e */ /* 0x040fe200000000ff */
[----:B------:R-:W-:Y:S01]  /*9040*/  FADD.FTZ R176, R176, R159 ;  /* 0x0000009fb0b07221 */ /* 0x000fe20000010000 */
[----:B------:R-:W-:Y:S03]  /*9050*/  F2FP.PACK_AB R69, R178, R177 ;  /* 0x000000b1b245723e */ /* 0x000fe600000000ff */
[----:B------:R-:W-:Y:S01]  /*9060*/  F2FP.PACK_AB R70, R180, R179 ;  /* 0x000000b3b446723e */ /* 0x000fe200000000ff */
[----:B------:R-:W-:Y:S01]  /*9070*/  MUFU.EX2 R168, R168 ;  /* 0x000000a800a87308 */ /* 0x000fe20000000800 */
[----:B------:R-:W-:Y:S01]  /*9080*/  F2FP.PACK_AB R71, R183, R181 ;  /* 0x000000b5b747723e */ /* 0x000fe200000000ff */
[----:B------:R-:W-:Y:S02]  /*9090*/  FADD.FTZ R178, R178, R165 ;  /* 0x000000a5b2b27221 */ /* 0x000fe40000010000 */
[----:B------:R-:W-:Y:S02]  /*90a0*/  FADD.FTZ R176, R179, R176 ;  /* 0x000000b0b3b07221 */ /* 0x000fe40000010000 */
[----:B------:R-:W-:Y:S02]  /*90b0*/  FADD.FTZ R178, R181, R178 ;  /* 0x000000b2b5b27221 */ /* 0x000fe40000010000 */
[C---:B--2---:R-:W-:Y:S02]  /*90c0*/  HMMA.16816.F32 R4, R68.reuse, R76, R4 ;  /* 0x0000004c4404723c */ /* 0x044fe40000001804 */
[----:B------:R-:W-:Y:S01]  /*90d0*/  MUFU.EX2 R167, R167 ;  /* 0x000000a700a77308 */ /* 0x000fe20000000800 */
[----:B------:R-:W-:Y:S02]  /*90e0*/  FADD.FTZ R180, R180, R176 ;  /* 0x000000b0b4b47221 */ /* 0x000fe40000010000 */
[----:B------:R-:W-:Y:S02]  /*90f0*/  FADD.FTZ R183, R183, R178 ;  /* 0x000000b2b7b77221 */ /* 0x000fe40000010000 */
[----:B---3--:R-:W-:Y:S01]  /*9100*/  FADD.FTZ R180, R200, R180 ;  /* 0x000000b4c8b47221 */ /* 0x008fe20000010000 */
[C---:B------:R-:W-:Y:S01]  /*9110*/  HMMA.16816.F32 R8, R68.reuse, R78, R8 ;  /* 0x0000004e4408723c */ /* 0x040fe20000001808 */
[----:B------:R-:W2:Y:S03]  /*9120*/  LDSM.16.MT88.4 R76, [R236+0x5100] ;  /* 0x00510000ec4c783b */ /* 0x000ea60000004200 */
[----:B------:R-:W-:Y:S01]  /*9130*/  MUFU.EX2 R166, R166 ;  /* 0x000000a600a67308 */ /* 0x000fe20000000800 */
[----:B-----5:R-:W-:Y:S03]  /*9140*/  FADD.FTZ R183, R203, R183 ;  /* 0x000000b7cbb77221 */ /* 0x020fe60000010000 */
[C---:B-1----:R-:W-:Y:S06]  /*9150*/  HMMA.16816.F32 R12, R68.reuse, R72, R12 ;  /* 0x00000048440c723c */ /* 0x042fec000000180c */
[----:B------:R-:W-:Y:S02]  /*9160*/  MUFU.EX2 R164, R164 ;  /* 0x000000a400a47308 */ /* 0x000fe40000000800 */
[C---:B------:R-:W-:Y:S01]  /*9170*/  HMMA.16816.F32 R16, R68.reuse, R74, R16 ;  /* 0x0000004a4410723c */ /* 0x040fe20000001810 */
[----:B------:R-:W1:Y:S07]  /*9180*/  LDSM.16.MT88.4 R72, [R236+0x1900] ;  /* 0x00190000ec48783b */ /* 0x000e6e0000004200 */
[C---:B----4-:R-:W-:Y:S01]  /*9190*/  HMMA.16816.F32 R20, R68.reuse, R80, R20 ;  /* 0x000000504414723c */ /* 0x050fe20000001814 */
[----:B------:R-:W-:Y:S07]  /*91a0*/  MUFU.EX2 R163, R163 ;  /* 0x000000a300a37308 */ /* 0x000fee0000000800 */
[C---:B------:R-:W-:Y:S01]  /*91b0*/  HMMA.16816.F32 R24, R68.reuse, R82, R24 ;  /* 0x000000524418723c */ /* 0x040fe20000001818 */
[----:B------:R-:W3:Y:S02]  /*91c0*/  LDSM.16.MT88.4 R80, [R233+0x1900] ;  /* 0x00190000e950783b */ /* 0x000ee40000004200 */
[----:B------:R-:W-:Y:S05]  /*91d0*/  MUFU.EX2 R161, R161 ;  /* 0x000000a100a17308 */ /* 0x000fea0000000800 */
[C---:B------:R-:W-:Y:S05]  /*91e0*/  HMMA.16816.F32 R28, R68.reuse, R84, R28 ;  /* 0x00000054441c723c */ /* 0x040fea000000181c */
[----:B------:R-:W-:Y:S02]  /*91f0*/  MUFU.EX2 R158, R158 ;  /* 0x0000009e009e7308 */ /* 0x000fe40000000800 */
[--C-:B------:R-:W-:Y:S01]  /*9200*/  FFMA.FTZ R84, R123, c[0x0][0x2d0], -R153.reuse ;  /* 0x0000b4007b547a23 */ /* 0x100fe20000010899 */
[C---:B------:R-:W-:Y:S07]  /*9210*/  HMMA.16816.F32 R32, R68.reuse, R86, R32 ;  /* 0x000000564420723c */ /* 0x040fee0000001820 */
[----:B------:R-:W-:Y:S01]  /*9220*/  MUFU.EX2 R160, R160 ;  /* 0x000000a000a07308 */ /* 0x000fe20000000800 */
[C---:B--2---:R-:W-:Y:S08]  /*9230*/  HMMA.16816.F32 R36, R68.reuse, R76, R36 ;  /* 0x0000004c4424723c */ /* 0x044ff00000001824 */
[C---:B------:R-:W-:Y:S01]  /*9240*/  HMMA.16816.F32 R40, R68.reuse, R78, R40 ;  /* 0x0000004e4428723c */ /* 0x040fe20000001828 */
[----:B------:R-:W2:Y:S01]  /*9250*/  LDSM.16.MT88.4 R76, [R232+0x1900] ;  /* 0x00190000e84c783b */ /* 0x000ea20000004200 */
[----:B------:R-:W-:Y:S06]  /*9260*/  MUFU.EX2 R156, R156 ;  /* 0x0000009c009c7308 */ /* 0x000fec0000000800 */
[C---:B------:R-:W-:Y:S04]  /*9270*/  HMMA.16816.F32 R44, R68.reuse, R88, R44 ;  /* 0x00000058442c723c */ /* 0x040fe8000000182c */
[----:B------:R-:W-:Y:S03]  /*9280*/  MUFU.EX2 R155, R155 ;  /* 0x0000009b009b7308 */ /* 0x000fe60000000800 */
[----:B------:R-:W-:Y:S01]  /*9290*/  FFMA.FTZ R88, R127, c[0x0][0x2d0], -R153 ;  /* 0x0000b4007f587a23 */ /* 0x000fe20000010899 */
[C---:B------:R-:W-:Y:S06]  /*92a0*/  HMMA.16816.F32 R48, R68.reuse, R90, R48 ;  /* 0x0000005a4430723c */ /* 0x040fec0000001830 */
[----:B------:R4:W-:Y:S02]  /*92b0*/  MUFU.EX2 R108, R88 ;  /* 0x00000058006c7308 */ /* 0x0009e40000000800 */
[C---:B------:R-:W-:Y:S08]  /*92c0*/  HMMA.16816.F32 R52, R68.reuse, R92, R52 ;  /* 0x0000005c4434723c */ /* 0x040ff00000001834 */
[C---:B------:R-:W-:Y:S01]  /*92d0*/  HMMA.16816.F32 R56, R68.reuse, R94, R56 ;  /* 0x0000005e4438723c */ /* 0x040fe20000001838 */
[----:B------:R-:W-:Y:S01]  /*92e0*/  LDSM.16.MT88.4 R92, [R233+0x6100] ;  /* 0x00610000e95c783b */ /* 0x000fe20000004200 */
[----:B------:R-:W-:Y:S06]  /*92f0*/  MUFU.EX2 R154, R154 ;  /* 0x0000009a009a7308 */ /* 0x000fec0000000800 */
[C---:B------:R-:W-:Y:S04]  /*9300*/  HMMA.16816.F32 R60, R68.reuse, R96, R60 ;  /* 0x00000060443c723c */ /* 0x040fe8000000183c */
[----:B------:R-:W-:Y:S01]  /*9310*/  MUFU.EX2 R134, R134 ;  /* 0x0000008600867308 */ /* 0x000fe20000000800 */
[----:B----4-:R-:W-:Y:S03]  /*9320*/  LDSM.16.MT88.4 R88, [R234+0x6100] ;  /* 0x00610000ea58783b */ /* 0x010fe60000004200 */
[----:B------:R-:W-:Y:S05]  /*9330*/  HMMA.16816.F32 R64, R68, R98, R64 ;  /* 0x000000624440723c */ /* 0x000fea0000001840 */
[----:B------:R-:W-:Y:S02]  /*9340*/  LDSM.16.MT88.4 R96, [R234+0x2900] ;  /* 0x00290000ea60783b */ /* 0x000fe40000004200 */
[C---:B------:R-:W-:Y:S01]  /*9350*/  F2FP.PACK_AB R68, R204.reuse, R200 ;  /* 0x000000c8cc44723e */ /* 0x040fe200000000ff */
[----:B------:R-:W-:Y:S01]  /*9360*/  FADD.FTZ R204, R204, R180 ;  /* 0x000000b4cccc7221 */ /* 0x000fe20000010000 */
[C---:B------:R-:W-:Y:S03]  /*9370*/  F2FP.PACK_AB R69, R205.reuse, R203 ;  /* 0x000000cbcd45723e */ /* 0x040fe600000000ff */
[----:B------:R-:W-:Y:S01]  /*9380*/  F2FP.PACK_AB R70, R208, R206 ;  /* 0x000000ced046723e */ /* 0x000fe200000000ff */
[----:B------:R-:W-:Y:S01]  /*9390*/  FADD.FTZ R205, R205, R183 ;  /* 0x000000b7cdcd7221 */ /* 0x000fe20000010000 */
[----:B------:R-:W-:Y:S01]  /*93a0*/  F2FP.PACK_AB R71, R251, R211 ;  /* 0x000000d3fb47723e */ /* 0x000fe200000000ff */
[----:B------:R-:W-:Y:S02]  /*93b0*/  FADD.FTZ R204, R206, R204 ;  /* 0x000000cccecc7221 */ /* 0x000fe40000010000 */
[----:B------:R-:W-:Y:S02]  /*93c0*/  FADD.FTZ R205, R211, R205 ;  /* 0x000000cdd3cd7221 */ /* 0x000fe40000010000 */
[----:B------:R-:W-:Y:S02]  /*93d0*/  FADD.FTZ R208, R208, R204 ;  /* 0x000000ccd0d07221 */ /* 0x000fe40000010000 */
[C---:B-1----:R-:W-:Y:S03]  /*93e0*/  HMMA.16816.F32 R4, R68.reuse, R72, R4 ;  /* 0x000000484404723c */ /* 0x042fe60000001804 */
[----:B------:R-:W-:Y:S05]  /*93f0*/  FADD.FTZ R251, R251, R205 ;  /* 0x000000cdfbfb7221 */ /* 0x000fea0000010000 */
[C---:B------:R-:W-:Y:S01]  /*9400*/  HMMA.16816.F32 R8, R68.reuse, R74, R8 ;  /* 0x0000004a4408723c */ /* 0x040fe20000001808 */
[----:B------:R-:W1:Y:S07]  /*9410*/  LDSM.16.MT88.4 R72, [R236+0x5900] ;  /* 0x00590000ec48783b */ /* 0x000e6e0000004200 */
[C---:B------:R-:W-:Y:S01]  /*9420*/  HMMA.16816.F32 R12, R68.reuse, R100, R12 ;  /* 0x00000064440c723c */ /* 0x040fe2000000180c */
[----:B------:R4:W-:Y:S07]  /*9430*/  MUFU.EX2 R100, R84 ;  /* 0x0000005400647308 */ /* 0x0009ee0000000800 */
[C---:B------:R-:W-:Y:S08]  /*9440*/  HMMA.16816.F32 R16, R68.reuse, R102, R16 ;  /* 0x000000664410723c */ /* 0x040ff00000001810 */
[C---:B---3--:R-:W-:Y:S07]  /*9450*/  HMMA.16816.F32 R20, R68.reuse, R80, R20 ;  /* 0x000000504414723c */ /* 0x048fee0000001814 */
[--C-:B------:R-:W-:Y:S01]  /*9460*/  FFMA.FTZ R80, R122, c[0x0][0x2d0], -R153.reuse ;  /* 0x0000b4007a507a23 */ /* 0x100fe20000010899 */
[C---:B------:R-:W-:Y:S01]  /*9470*/  HMMA.16816.F32 R24, R68.reuse, R82, R24 ;  /* 0x000000524418723c */ /* 0x040fe20000001818 */
[----:B----4-:R-:W3:Y:S02]  /*9480*/  LDSM.16.MT88.4 R84, [R234+0x5900] ;  /* 0x00590000ea54783b */ /* 0x010ee40000004200 */
[----:B------:R4:W5:Y:S05]  /*9490*/  MUFU.EX2 R102, R80 ;  /* 0x0000005000667308 */ /* 0x00096a0000000800 */
[C---:B--2---:R-:W-:Y:S07]  /*94a0*/  HMMA.16816.F32 R28, R68.reuse, R76, R28 ;  /* 0x0000004c441c723c */ /* 0x044fee000000181c */
[--C-:B------:R-:W-:Y:S01]  /*94b0*/  FFMA.FTZ R76, R120, c[0x0][0x2d0], -R152.reuse ;  /* 0x0000b400784c7a23 */ /* 0x100fe20000010898 */
[C---:B------:R-:W-:Y:S03]  /*94c0*/  HMMA.16816.F32 R32, R68.reuse, R78, R32 ;  /* 0x0000004e4420723c */ /* 0x040fe60000001820 */
[----:B------:R2:W-:Y:S05]  /*94d0*/  MUFU.EX2 R103, R76 ;  /* 0x0000004c00677308 */ /* 0x0005ea0000000800 */
[C---:B-1----:R-:W-:Y:S04]  /*94e0*/  HMMA.16816.F32 R36, R68.reuse, R72, R36 ;  /* 0x000000484424723c */ /* 0x042fe80000001824 */
[--C-:B----4-:R-:W-:Y:S03]  /*94f0*/  FFMA.FTZ R80, R121, c[0x0][0x2d0], -R152.reuse ;  /* 0x0000b40079507a23 */ /* 0x110fe60000010898 */
[--C-:B------:R-:W-:Y:S01]  /*9500*/  FFMA.FTZ R72, R126, c[0x0][0x2d0], -R153.reuse ;  /* 0x0000b4007e487a23 */ /* 0x100fe20000010899 */
[C---:B------:R-:W-:Y:S01]  /*9510*/  HMMA.16816.F32 R40, R68.reuse, R74, R40 ;  /* 0x0000004a4428723c */ /* 0x040fe20000001828 */
[----:B------:R1:W-:Y:S03]  /*9520*/  MUFU.EX2 R101, R80 ;  /* 0x0000005000657308 */ /* 0x0003e60000000800 */
[----:B------:R-:W-:Y:S04]  /*9530*/  FFMA.FTZ R153, R151, c[0x0][0x2d0], -R153 ;  /* 0x0000b40097997a23 */ /* 0x000fe80000010899 */
[C---:B---3--:R-:W-:Y:S03]  /*9540*/  HMMA.16816.F32 R44, R68.reuse, R84, R44 ;  /* 0x00000054442c723c */ /* 0x048fe6000000182c */
[----:B------:R3:W-:Y:S01]  /*9550*/  MUFU.EX2 R110, R72 ;  /* 0x00000048006e7308 */ /* 0x0007e20000000800 */
[----:B--2---:R-:W-:Y:S03]  /*9560*/  LDSM.16.MT88.4 R76, [R232+0x5900] ;  /* 0x00590000e84c783b */ /* 0x004fe60000004200 */
[--C-:B------:R-:W-:Y:S01]  /*9570*/  FFMA.FTZ R84, R124, c[0x0][0x2d0], -R152.reuse ;  /* 0x0000b4007c547a23 */ /* 0x100fe20000010898 */
[C---:B------:R-:W-:Y:S05]  /*9580*/  HMMA.16816.F32 R48, R68.reuse, R86, R48 ;  /* 0x000000564430723c */ /* 0x040fea0000001830 */
[----:B------:R2:W4:Y:S01]  /*9590*/  MUFU.EX2 R111, R84 ;  /* 0x00000054006f7308 */ /* 0x0005220000000800 */
[----:B-1----:R-:W1:Y:S09]  /*95a0*/  LDSM.16.MT88.4 R80, [R233+0x5900] ;  /* 0x00590000e950783b */ /* 0x002e720000004200 */
[----:B------:R-:W-:Y:S01]  /*95b0*/  MUFU.EX2 R153, R153 ;  /* 0x0000009900997308 */ /* 0x000fe20000000800 */
[--C-:B---3--:R-:W-:Y:S02]  /*95c0*/  FFMA.FTZ R72, R125, c[0x0][0x2d0], -R152.reuse ;  /* 0x0000b4007d487a23 */ /* 0x108fe40000010898 */
[----:B------:R-:W-:Y:S01]  /*95d0*/  LDSM.16.MT88.4 R124, [R236+0x3900] ;  /* 0x00390000ec7c783b */ /* 0x000fe20000004200 */
[----:B------:R-:W-:Y:S01]  /*95e0*/  FFMA.FTZ R152, R133, c[0x0][0x2d0], -R152 ;  /* 0x0000b40085987a23 */ /* 0x000fe20000010898 */
[----:B-----5:R-:W-:Y:S05]  /*95f0*/  MOV R133, R102 ;  /* 0x0000006600857202 */ /* 0x020fea0000000f00 */
[----:B------:R3:W5:Y:S01]  /*9600*/  MUFU.EX2 R109, R72 ;  /* 0x00000048006d7308 */ /* 0x0007620000000800 */
[----:B--2---:R-:W-:Y:S01]  /*9610*/  LDSM.16.MT88.4 R84, [R234+0x2100] ;  /* 0x00210000ea54783b */ /* 0x004fe20000004200 */
[----:B----4-:R-:W-:Y:S08]  /*9620*/  MOV R151, R111 ;  /* 0x0000006f00977202 */ /* 0x010ff00000000f00 */
[----:B------:R-:W2:Y:S01]  /*9630*/  MUFU.EX2 R152, R152 ;  /* 0x0000009800987308 */ /* 0x000ea20000000800 */
[C---:B-1----:R-:W-:Y:S01]  /*9640*/  HMMA.16816.F32 R52, R68.reuse, R80, R52 ;  /* 0x000000504434723c */ /* 0x042fe20000001834 */
[----:B---3--:R-:W1:Y:S07]  /*9650*/  LDSM.16.MT88.4 R72, [R236+0x2100] ;  /* 0x00210000ec48783b */ /* 0x008e6e0000004200 */
[C---:B------:R-:W-:Y:S01]  /*9660*/  HMMA.16816.F32 R56, R68.reuse, R82, R56 ;  /* 0x000000524438723c */ /* 0x040fe20000001838 */
[----:B------:R-:W3:Y:S07]  /*9670*/  LDSM.16.MT88.4 R80, [R233+0x2100] ;  /* 0x00210000e950783b */ /* 0x000eee0000004200 */
[C---:B------:R-:W-:Y:S08]  /*9680*/  HMMA.16816.F32 R60, R68.reuse, R76, R60 ;  /* 0x0000004c443c723c */ /* 0x040ff0000000183c */
[----:B------:R-:W-:Y:S01]  /*9690*/  HMMA.16816.F32 R64, R68, R78, R64 ;  /* 0x0000004e4440723c */ /* 0x000fe20000001840 */
[----:B------:R-:W4:Y:S06]  /*96a0*/  LDSM.16.MT88.4 R76, [R232+0x2100] ;  /* 0x00210000e84c783b */ /* 0x000f2c0000004200 */
[----:B------:R-:W-:Y:S02]  /*96b0*/  F2FP.PACK_AB R68, R102, R100 ;  /* 0x000000646644723e */ /* 0x000fe400000000ff */
[----:B------:R-:W-:Y:S03]  /*96c0*/  F2FP.PACK_AB R69, R103, R101 ;  /* 0x000000656745723e */ /* 0x000fe600000000ff */
[----:B------:R-:W-:Y:S02]  /*96d0*/  F2FP.PACK_AB R70, R110, R108 ;  /* 0x0000006c6e46723e */ /* 0x000fe400000000ff */
[----:B-----5:R-:W-:Y:S07]  /*96e0*/  F2FP.PACK_AB R71, R111, R109 ;  /* 0x0000006d6f47723e */ /* 0x020fee00000000ff */
[C---:B-1----:R-:W-:Y:S08]  /*96f0*/  HMMA.16816.F32 R4, R68.reuse, R72, R4 ;  /* 0x000000484404723c */ /* 0x042ff00000001804 */
[C---:B------:R-:W-:Y:S01]  /*9700*/  HMMA.16816.F32 R8, R68.reuse, R74, R8 ;  /* 0x0000004a4408723c */ /* 0x040fe20000001808 */
[----:B------:R-:W1:Y:S07]  /*9710*/  LDSM.16.MT88.4 R72, [R236+0x6100] ;  /* 0x00610000ec48783b */ /* 0x000e6e0000004200 */
[C---:B------:R-:W-:Y:S08]  /*9720*/  HMMA.16816.F32 R12, R68.reuse, R84, R12 ;  /* 0x00000054440c723c */ /* 0x040ff0000000180c */
[C---:B------:R-:W-:Y:S01]  /*9730*/  HMMA.16816.F32 R16, R68.reuse, R86, R16 ;  /* 0x000000564410723c */ /* 0x040fe20000001810 */
[----:B------:R-:W5:Y:S07]  /*9740*/  LDSM.16.MT88.4 R84, [R232+0x6100] ;  /* 0x00610000e854783b */ /* 0x000f6e0000004200 */
[C---:B---3--:R-:W-:Y:S08]  /*9750*/  HMMA.16816.F32 R20, R68.reuse, R80, R20 ;  /* 0x000000504414723c */ /* 0x048ff00000001814 */
[C---:B------:R-:W-:Y:S01]  /*9760*/  HMMA.16816.F32 R24, R68.reuse, R82, R24 ;  /* 0x000000524418723c */ /* 0x040fe20000001818 */
[----:B------:R-:W3:Y:S07]  /*9770*/  LDSM.16.MT88.4 R80, [R236+0x2900] ;  /* 0x00290000ec50783b */ /* 0x000eee0000004200 */
[C---:B----4-:R-:W-:Y:S08]  /*9780*/  HMMA.16816.F32 R28, R68.reuse, R76, R28 ;  /* 0x0000004c441c723c */ /* 0x050ff0000000181c */
[C---:B------:R-:W-:Y:S01]  /*9790*/  HMMA.16816.F32 R32, R68.reuse, R78, R32 ;  /* 0x0000004e4420723c */ /* 0x040fe20000001820 */
[----:B------:R-:W4:Y:S07]  /*97a0*/  LDSM.16.MT88.4 R76, [R233+0x2900] ;  /* 0x00290000e94c783b */ /* 0x000f2e0000004200 */
[C---:B-1----:R-:W-:Y:S08]  /*97b0*/  HMMA.16816.F32 R36, R68.reuse, R72, R36 ;  /* 0x000000484424723c */ /* 0x042ff00000001824 */
[C---:B------:R-:W-:Y:S01]  /*97c0*/  HMMA.16816.F32 R40, R68.reuse, R74, R40 ;  /* 0x0000004a4428723c */ /* 0x040fe20000001828 */
[----:B------:R-:W1:Y:S07]  /*97d0*/  LDSM.16.MT88.4 R72, [R232+0x2900] ;  /* 0x00290000e848783b */ /* 0x000e6e0000004200 */
[C---:B------:R-:W-:Y:S08]  /*97e0*/  HMMA.16816.F32 R44, R68.reuse, R88, R44 ;  /* 0x00000058442c723c */ /* 0x040ff0000000182c */
[C---:B------:R-:W-:Y:S01]  /*97f0*/  HMMA.16816.F32 R48, R68.reuse, R90, R48 ;  /* 0x0000005a4430723c */ /* 0x040fe20000001830 */
[----:B------:R-:W-:Y:S07]  /*9800*/  LDSM.16.MT88.4 R88, [R234+0x7100] ;  /* 0x00710000ea58783b */ /* 0x000fee0000004200 */
[C---:B------:R-:W-:Y:S08]  /*9810*/  HMMA.16816.F32 R52, R68.reuse, R92, R52 ;  /* 0x0000005c4434723c */ /* 0x040ff00000001834 */
[C---:B------:R-:W-:Y:S01]  /*9820*/  HMMA.16816.F32 R56, R68.reuse, R94, R56 ;  /* 0x0000005e4438723c */ /* 0x040fe20000001838 */
[----:B------:R-:W-:Y:S07]  /*9830*/  LDSM.16.MT88.4 R92, [R233+0x7100] ;  /* 0x00710000e95c783b */ /* 0x000fee0000004200 */
[C---:B-----5:R-:W-:Y:S08]  /*9840*/  HMMA.16816.F32 R60, R68.reuse, R84, R60 ;  /* 0x00000054443c723c */ /* 0x060ff0000000183c */
[----:B------:R-:W-:Y:S01]  /*9850*/  HMMA.16816.F32 R64, R68, R86, R64 ;  /* 0x000000564440723c */ /* 0x000fe20000001840 */
[----:B------:R-:W-:Y:S06]  /*9860*/  LDSM.16.MT88.4 R84, [R234+0x6900] ;  /* 0x00690000ea54783b */ /* 0x000fec0000004200 */
[----:B------:R-:W-:Y:S02]  /*9870*/  F2FP.PACK_AB R68, R250, R252 ;  /* 0x000000fcfa44723e */ /* 0x000fe400000000ff */
[----:B------:R-:W-:Y:S03]  /*9880*/  F2FP.PACK_AB R69, R209, R210 ;  /* 0x000000d2d145723e */ /* 0x000fe600000000ff */
[----:B------:R-:W-:Y:S02]  /*9890*/  F2FP.PACK_AB R70, R202, R207 ;  /* 0x000000cfca46723e */ /* 0x000fe400000000ff */
[----:B------:R-:W-:Y:S07]  /*98a0*/  F2FP.PACK_AB R71, R182, R201 ;  /* 0x000000c9b647723e */ /* 0x000fee00000000ff */
[C---:B---3--:R-:W-:Y:S08]  /*98b0*/  HMMA.16816.F32 R4, R68.reuse, R80, R4 ;  /* 0x000000504404723c */ /* 0x048ff00000001804 */
[C---:B------:R-:W-:Y:S01]  /*98c0*/  HMMA.16816.F32 R8, R68.reuse, R82, R8 ;  /* 0x000000524408723c */ /* 0x040fe20000001808 */
[----:B------:R-:W3:Y:S07]  /*98d0*/  LDSM.16.MT88.4 R80, [R236+0x6900] ;  /* 0x00690000ec50783b */ /* 0x000eee0000004200 */
[C---:B------:R-:W-:Y:S08]  /*98e0*/  HMMA.16816.F32 R12, R68.reuse, R96, R12 ;  /* 0x00000060440c723c */ /* 0x040ff0000000180c */
[C---:B------:R-:W-:Y:S01]  /*98f0*/  HMMA.16816.F32 R16, R68.reuse, R98, R16 ;  /* 0x000000624410723c */ /* 0x040fe20000001810 */
[----:B------:R-:W-:Y:S07]  /*9900*/  LDSM.16.MT88.4 R96, [R232+0x7100] ;  /* 0x00710000e860783b */ /* 0x000fee0000004200 */
[C---:B----4-:R-:W-:Y:S08]  /*9910*/  HMMA.16816.F32 R20, R68.reuse, R76, R20 ;  /* 0x0000004c4414723c */ /* 0x050ff00000001814 */
[C---:B------:R-:W-:Y:S01]  /*9920*/  HMMA.16816.F32 R24, R68.reuse, R78, R24 ;  /* 0x0000004e4418723c */ /* 0x040fe20000001818 */
[----:B------:R-:W4:Y:S07]  /*9930*/  LDSM.16.MT88.4 R76, [R233+0x6900] ;  /* 0x00690000e94c783b */ /* 0x000f2e0000004200 */
        /* <DEDUP_REMOVED lines=13> */
[----:B------:R-:W-:Y:S01]  /*9a10*/  HMMA.16816.F32 R64, R68, R74, R64 ;  /* 0x0000004a4440723c */ /* 0x000fe20000001840 */
[----:B------:R-:W1:Y:S06]  /*9a20*/  LDSM.16.MT88.4 R72, [R233+0x3100] ;  /* 0x00310000e948783b */ /* 0x000e6c0000004200 */
[----:B------:R-:W-:Y:S02]  /*9a30*/  F2FP.PACK_AB R68, R169, R170 ;  /* 0x000000aaa944723e */ /* 0x000fe400000000ff */
[----:B------:R-:W-:Y:S03]  /*9a40*/  F2FP.PACK_AB R69, R167, R168 ;  /* 0x000000a8a745723e */ /* 0x000fe600000000ff */
[----:B------:R-:W-:Y:S02]  /*9a50*/  F2FP.PACK_AB R70, R164, R166 ;  /* 0x000000a6a446723e */ /* 0x000fe400000000ff */
[----:B------:R-:W-:Y:S07]  /*9a60*/  F2FP.PACK_AB R71, R161, R163 ;  /* 0x000000a3a147723e */ /* 0x000fee00000000ff */
[C---:B---3--:R-:W-:Y:S08]  /*9a70*/  HMMA.16816.F32 R4, R68.reuse, R80, R4 ;  /* 0x000000504404723c */ /* 0x048ff00000001804 */
[C---:B------:R-:W-:Y:S01]  /*9a80*/  HMMA.16816.F32 R8, R68.reuse, R82, R8 ;  /* 0x000000524408723c */ /* 0x040fe20000001808 */
[----:B------:R-:W3:Y:S07]  /*9a90*/  LDSM.16.MT88.4 R80, [R236+0x7100] ;  /* 0x00710000ec50783b */ /* 0x000eee0000004200 */
[C---:B----4-:R-:W-:Y:S08]  /*9aa0*/  HMMA.16816.F32 R12, R68.reuse, R76, R12 ;  /* 0x0000004c440c723c */ /* 0x050ff0000000180c */
[C---:B------:R-:W-:Y:S01]  /*9ab0*/  HMMA.16816.F32 R16, R68.reuse, R78, R16 ;  /* 0x0000004e4410723c */ /* 0x040fe20000001810 */
[----:B------:R-:W-:Y:S07]  /*9ac0*/  LDSM.16.MT88.4 R76, [R233+0x7900] ;  /* 0x00790000e94c783b */ /* 0x000fee0000004200 */
[C---:B-1----:R-:W-:Y:S07]  /*9ad0*/  HMMA.16816.F32 R20, R68.reuse, R72, R20 ;  /* 0x000000484414723c */ /* 0x042fee0000001814 */
[----:B------:R-:W-:Y:S01]  /*9ae0*/  MOV R73, R110 ;  /* 0x0000006e00497202 */ /* 0x000fe20000000f00 */
[C---:B------:R-:W-:Y:S04]  /*9af0*/  HMMA.16816.F32 R24, R68.reuse, R74, R24 ;  /* 0x0000004a4418723c */ /* 0x040fe80000001818 */
[----:B------:R-:W-:Y:S03]  /*9b00*/  MOV R72, R109 ;  /* 0x0000006d00487202 */ /* 0x000fe60000000f00 */
[----:B------:R-:W-:Y:S01]  /*9b10*/  MOV R75, R108 ;  /* 0x0000006c004b7202 */ /* 0x000fe20000000f00 */
[C---:B------:R-:W-:Y:S01]  /*9b20*/  HMMA.16816.F32 R28, R68.reuse, R84, R28 ;  /* 0x00000054441c723c */ /* 0x040fe2000000181c */
[----:B------:R-:W1:Y:S03]  /*9b30*/  LDSM.16.MT88.4 R108, [R233+0x3900] ;  /* 0x00390000e96c783b */ /* 0x000e660000004200 */
[----:B------:R-:W-:Y:S04]  /*9b40*/  MOV R74, R103 ;  /* 0x00000067004a7202 */ /* 0x000fe80000000f00 */
[C---:B------:R-:W-:Y:S01]  /*9b50*/  HMMA.16816.F32 R32, R68.reuse, R86, R32 ;  /* 0x000000564420723c */ /* 0x040fe20000001820 */
[----:B------:R-:W-:Y:S07]  /*9b60*/  LDSM.16.MT88.4 R84, [R234+0x7900] ;  /* 0x00790000ea54783b */ /* 0x000fee0000004200 */
[C---:B---3--:R-:W-:Y:S07]  /*9b70*/  HMMA.16816.F32 R36, R68.reuse, R80, R36 ;  /* 0x000000504424723c */ /* 0x048fee0000001824 */
[----:B------:R-:W-:Y:S01]  /*9b80*/  MOV R81, R101 ;  /* 0x0000006500517202 */ /* 0x000fe20000000f00 */
[C---:B------:R-:W-:Y:S04]  /*9b90*/  HMMA.16816.F32 R40, R68.reuse, R82, R40 ;  /* 0x000000524428723c */ /* 0x040fe80000001828 */
[----:B------:R-:W-:Y:S01]  /*9ba0*/  MOV R80, R100 ;  /* 0x0000006400507202 */ /* 0x000fe20000000f00 */
[----:B------:R-:W-:Y:S01]  /*9bb0*/  FADD.FTZ R2, R81, R251 ;  /* 0x000000fb51027221 */ /* 0x000fe20000010000 */
[----:B------:R-:W3:Y:S02]  /*9bc0*/  LDSM.16.MT88.4 R100, [R232+0x3900] ;  /* 0x00390000e864783b */ /* 0x000ee40000004200 */
        /* <DEDUP_REMOVED lines=9> */
[C---:B------:R-:W-:Y:S01]  /*9c60*/  HMMA.16816.F32 R56, R68.reuse, R94, R56 ;  /* 0x0000005e4438723c */ /* 0x040fe20000001838 */
[----:B------:R-:W4:Y:S03]  /*9c70*/  LDSM.16.MT88.4 R92, [R236+0x7900] ;  /* 0x00790000ec5c783b */ /* 0x000f260000004200 */
[----:B------:R-:W-:Y:S02]  /*9c80*/  FADD.FTZ R0, R73, R0 ;  /* 0x0000000049007221 */ /* 0x000fe40000010000 */
[----:B------:R-:W-:Y:S02]  /*9c90*/  FADD.FTZ R2, R210, R2 ;  /* 0x00000002d2027221 */ /* 0x000fe40000010000 */
[C---:B------:R-:W-:Y:S04]  /*9ca0*/  HMMA.16816.F32 R60, R68.reuse, R96, R60 ;  /* 0x00000060443c723c */ /* 0x040fe8000000183c */
[----:B------:R-:W-:Y:S02]  /*9cb0*/  FADD.FTZ R0, R252, R0 ;  /* 0x00000000fc007221 */ /* 0x000fe40000010000 */
[----:B------:R-:W-:Y:S01]  /*9cc0*/  FADD.FTZ R209, R209, R2 ;  /* 0x00000002d1d17221 */ /* 0x000fe20000010000 */
[----:B------:R-:W-:Y:S01]  /*9cd0*/  MOV R2, R132 ;  /* 0x0000008400027202 */ /* 0x000fe20000000f00 */
[----:B------:R-:W-:Y:S04]  /*9ce0*/  HMMA.16816.F32 R64, R68, R98, R64 ;  /* 0x000000624440723c */ /* 0x000fe80000001840 */
[----:B------:R-:W-:Y:S01]  /*9cf0*/  FADD.FTZ R250, R250, R0 ;  /* 0x00000000fafa7221 */ /* 0x000fe20000010000 */
[----:B------:R-:W-:Y:S01]  /*9d00*/  MOV R0, R3 ;  /* 0x0000000300007202 */ /* 0x000fe20000000f00 */
[----:B------:R-:W-:Y:S01]  /*9d10*/  FADD.FTZ R209, R201, R209 ;  /* 0x000000d1c9d17221 */ /* 0x000fe20000010000 */
[----:B------:R-:W-:Y:S01]  /*9d20*/  F2FP.PACK_AB R68, R160, R158 ;  /* 0x0000009ea044723e */ /* 0x000fe200000000ff */
[----:B------:R-:W-:Y:S01]  /*9d30*/  FADD.FTZ R250, R207, R250 ;  /* 0x000000facffa7221 */ /* 0x000fe20000010000 */
[----:B------:R-:W-:Y:S03]  /*9d40*/  F2FP.PACK_AB R69, R155, R156 ;  /* 0x0000009c9b45723e */ /* 0x000fe600000000ff */
[----:B------:R-:W-:Y:S01]  /*9d50*/  F2FP.PACK_AB R70, R153, R154 ;  /* 0x0000009a9946723e */ /* 0x000fe200000000ff */
[----:B------:R-:W-:Y:S01]  /*9d60*/  FADD.FTZ R202, R202, R250 ;  /* 0x000000facaca7221 */ /* 0x000fe20000010000 */
[----:B--2---:R-:W-:Y:S01]  /*9d70*/  F2FP.PACK_AB R71, R152, R134 ;  /* 0x000000869847723e */ /* 0x004fe200000000ff */
[----:B------:R-:W-:Y:S02]  /*9d80*/  FADD.FTZ R182, R182, R209 ;  /* 0x000000d1b6b67221 */ /* 0x000fe40000010000 */
[----:B------:R-:W-:Y:S02]  /*9d90*/  FADD.FTZ R202, R170, R202 ;  /* 0x000000caaaca7221 */ /* 0x000fe40000010000 */
[----:B------:R-:W-:Y:S02]  /*9da0*/  FADD.FTZ R182, R168, R182 ;  /* 0x000000b6a8b67221 */ /* 0x000fe40000010000 */
[C---:B------:R-:W-:Y:S01]  /*9db0*/  HMMA.16816.F32 R128, R68.reuse, R124, R4 ;  /* 0x0000007c4480723c */ /* 0x040fe20000001804 */
[----:B------:R-:W2:Y:S02]  /*9dc0*/  LDSM.16.MT88.4 R4, [R232+0x7900] ;  /* 0x00790000e804783b */ /* 0x000ea40000004200 */
[----:B------:R-:W-:Y:S02]  /*9dd0*/  FADD.FTZ R169, R169, R202 ;  /* 0x000000caa9a97221 */ /* 0x000fe40000010000 */
[----:B------:R-:W-:Y:S02]  /*9de0*/  FADD.FTZ R167, R167, R182 ;  /* 0x000000b6a7a77221 */ /* 0x000fe40000010000 */
[----:B------:R-:W-:Y:S01]  /*9df0*/  FADD.FTZ R169, R166, R169 ;  /* 0x000000a9a6a97221 */ /* 0x000fe20000010000 */
        /* <DEDUP_REMOVED lines=15> */
[C---:B---3--:R-:W-:Y:S04]  /*9ef0*/  HMMA.16816.F32 R104, R68.reuse, R100, R28 ;  /* 0x000000644468723c */ /* 0x048fe8000000181c */
[----:B------:R-:W-:Y:S04]  /*9f00*/  FADD.FTZ R248, R152, R161 ;  /* 0x000000a198f87221 */ /* 0x000fe80000010000 */
[C---:B------:R-:W-:Y:S08]  /*9f10*/  HMMA.16816.F32 R100, R68.reuse, R102, R32 ;  /* 0x000000664464723c */ /* 0x040ff00000001820 */
[C---:B----4-:R-:W-:Y:S08]  /*9f20*/  HMMA.16816.F32 R96, R68.reuse, R92, R36 ;  /* 0x0000005c4460723c */ /* 0x050ff00000001824 */
[C---:B------:R-:W-:Y:S08]  /*9f30*/  HMMA.16816.F32 R92, R68.reuse, R94, R40 ;  /* 0x0000005e445c723c */ /* 0x040ff00000001828 */
[C---:B------:R-:W-:Y:S08]  /*9f40*/  HMMA.16816.F32 R88, R68.reuse, R84, R44 ;  /* 0x000000544458723c */ /* 0x040ff0000000182c */
[C---:B------:R-:W-:Y:S08]  /*9f50*/  HMMA.16816.F32 R84, R68.reuse, R86, R48 ;  /* 0x000000564454723c */ /* 0x040ff00000001830 */
[C---:B------:R-:W-:Y:S08]  /*9f60*/  HMMA.16816.F32 R80, R68.reuse, R76, R52 ;  /* 0x0000004c4450723c */ /* 0x040ff00000001834 */
[C---:B------:R-:W-:Y:S08]  /*9f70*/  HMMA.16816.F32 R76, R68.reuse, R78, R56 ;  /* 0x0000004e444c723c */ /* 0x040ff00000001838 */
[C---:B--2---:R-:W-:Y:S08]  /*9f80*/  HMMA.16816.F32 R72, R68.reuse, R4, R60 ;  /* 0x000000044448723c */ /* 0x044ff0000000183c */
[----:B------:R-:W-:Y:S01]  /*9f90*/  HMMA.16816.F32 R68, R68, R6, R64 ;  /* 0x000000064444723c */ /* 0x000fe20000001840 */
[----:B------:R-:W-:-:S07]  /*9fa0*/  @P1 BRA `(.L_x_27) ;  /* 0xffffc2e000001947 */ /* 0x000fce000383ffff */
.L_x_26:
[----:B------:R-:W1:Y:S01]  /*9fb0*/  SHFL.BFLY PT, R5, R249, 0x2, 0x1f ;  /* 0x0c401f00f9057f89 */ /* 0x000e6200000e0000 */
[----:B------:R-:W-:-:S02]  /*9fc0*/  MOV R4, RZ ;  /* 0x000000ff00047202 */ /* 0x000fc40000000f00 */
[----:B------:R-:W-:Y:S01]  /*9fd0*/  MOV R6, 0xff800000 ;  /* 0xff80000000067802 */ /* 0x000fe20000000f00 */
[----:B------:R-:W2:Y:S01]  /*9fe0*/  SHFL.BFLY PT, R0, R248, 0x2, 0x1f ;  /* 0x0c401f00f8007f89 */ /* 0x000ea200000e0000 */
[----:B------:R-:W-:Y:S02]  /*9ff0*/  MOV R7, 0xff800000 ;  /* 0xff80000000077802 */ /* 0x000fe40000000f00 */
[----:B------:R-:W-:Y:S01]  /*a000*/  PLOP3.LUT P2, PT, PT, PT, PT, 0x8, 0x0 ;  /* 0x000000000000781c */ /* 0x000fe20003f4e170 */
[----:B-1----:R-:W-:Y:S02]  /*a010*/  FADD.FTZ R5, R5, R249 ;  /* 0x000000f905057221 */ /* 0x002fe40000010000 */
[----:B--2---:R-:W-:-:S03]  /*a020*/  FADD.FTZ R248, R0, R248 ;  /* 0x000000f800f87221 */ /* 0x004fc60000010000 */
[----:B------:R-:W1:Y:S04]  /*a030*/  SHFL.BFLY PT, R2, R5, 0x1, 0x1f ;  /* 0x0c201f0005027f89 */ /* 0x000e6800000e0000 */
[----:B------:R-:W2:Y:S01]  /*a040*/  SHFL.BFLY PT, R0, R248, 0x1, 0x1f ;  /* 0x0c201f00f8007f89 */ /* 0x000ea200000e0000 */
[----:B-1----:R-:W-:Y:S01]  /*a050*/  FADD.FTZ R5, R5, R2 ;  /* 0x0000000205057221 */ /* 0x002fe20000010000 */
[----:B------:R-:W-:Y:S01]  /*a060*/  MOV R2, RZ ;  /* 0x000000ff00027202 */ /* 0x000fe20000000f00 */
[----:B--2---:R-:W-:-:S03]  /*a070*/  FADD.FTZ R0, R0, R248 ;  /* 0x000000f800007221 */ /* 0x004fc60000010000 */
[----:B------:R-:W-:Y:S02]  /*a080*/  FSETP.NE.FTZ.AND P1, PT, R5, RZ, PT ;  /* 0x000000ff0500720b */ /* 0x000fe40003f35000 */
[----:B------:R-:W-:-:S11]  /*a090*/  FSETP.NE.FTZ.AND P0, PT, R0, RZ, PT ;  /* 0x000000ff0000720b */ /* 0x000fd60003f15000 */
[----:B------:R-:W1:Y:S01]  /*a0a0*/  @P1 MUFU.RCP R4, R5 ;  /* 0x0000000500041308 */ /* 0x000e620000001000 */
[----:B------:R-:W-:Y:S02]  /*a0b0*/  @P1 MOV R9, 0x3f317218 ;  /* 0x3f31721800091802 */ /* 0x000fe40000000f00 */
[----:B------:R-:W-:-:S03]  /*a0c0*/  @P0 MOV R8, 0x3f317218 ;  /* 0x3f31721800080802 */ /* 0x000fc60000000f00 */
[----:B------:R-:W-:Y:S02]  /*a0d0*/  @P1 FMUL.FTZ R9, R9, c[0x0][0x2d0] ;  /* 0x0000b40009091a20 */ /* 0x000fe40000410000 */
[----:B------:R-:W-:Y:S01]  /*a0e0*/  @P0 MUFU.RCP R2, R0 ;  /* 0x0000000000020308 */ /* 0x000fe20000001000 */
[----:B------:R-:W-:-:S07]  /*a0f0*/  @P0 FMUL.FTZ R8, R8, c[0x0][0x2d0] ;  /* 0x0000b40008080a20 */ /* 0x000fce0000410000 */
[----:B------:R-:W2:Y:S01]  /*a100*/  @P1 MUFU.LG2 R5, R5 ;  /* 0x0000000500051308 */ /* 0x000ea20000000c00 */
[C---:B-1----:R-:W-:Y:S02]  /*a110*/  FMUL.FTZ R128, R4.reuse, R128 ;  /* 0x0000008004807220 */ /* 0x042fe40000410000 */
[C---:B------:R-:W-:Y:S02]  /*a120*/  FMUL.FTZ R129, R4.reuse, R129 ;  /* 0x0000008104817220 */ /* 0x040fe40000410000 */
[C---:B------:R-:W-:Y:S02]  /*a130*/  FMUL.FTZ R124, R4.reuse, R124 ;  /* 0x0000007c047c7220 */ /* 0x040fe40000410000 */
[C---:B------:R-:W-:Y:S01]  /*a140*/  FMUL.FTZ R125, R4.reuse, R125 ;  /* 0x0000007d047d7220 */ /* 0x040fe20000410000 */
[----:B------:R-:W1:Y:S01]  /*a150*/  @P0 MUFU.LG2 R0, R0 ;  /* 0x0000000000000308 */ /* 0x000e620000000c00 */
[C---:B------:R-:W-:Y:S02]  /*a160*/  FMUL.FTZ R120, R4.reuse, R120 ;  /* 0x0000007804787220 */ /* 0x040fe40000410000 */
[----:B------:R-:W-:-:S02]  /*a170*/  FMUL.FTZ R121, R4, R121 ;  /* 0x0000007904797220 */ /* 0x000fc40000410000 */
[C---:B------:R-:W-:Y:S02]  /*a180*/  FMUL.FTZ R116, R4.reuse, R116 ;  /* 0x0000007404747220 */ /* 0x040fe40000410000 */
[C---:B------:R-:W-:Y:S02]  /*a190*/  FMUL.FTZ R117, R4.reuse, R117 ;  /* 0x0000007504757220 */ /* 0x040fe40000410000 */
[----:B--2---:R-:W-:Y:S02]  /*a1a0*/  @P1 FMUL.FTZ R5, R5, 0.69314718246459960938 ;  /* 0x3f31721805051820 */ /* 0x004fe40000410000 */
[C---:B------:R-:W-:Y:S02]  /*a1b0*/  FMUL.FTZ R112, R4.reuse, R112 ;  /* 0x0000007004707220 */ /* 0x040fe40000410000 */
[C---:B------:R-:W-:Y:S02]  /*a1c0*/  FMUL.FTZ R113, R4.reuse, R113 ;  /* 0x0000007104717220 */ /* 0x040fe40000410000 */
[----:B------:R-:W-:-:S02]  /*a1d0*/  FMUL.FTZ R108, R4, R108 ;  /* 0x0000006c046c7220 */ /* 0x000fc40000410000 */
[----:B-1----:R-:W-:Y:S02]  /*a1e0*/  @P0 FMUL.FTZ R0, R0, 0.69314718246459960938 ;  /* 0x3f31721800000820 */ /* 0x002fe40000410000 */
        /* <DEDUP_REMOVED lines=19> */
[----:B------:R-:W-:Y:S02]  /*a320*/  FMUL.FTZ R68, R4, R68 ;  /* 0x0000004404447220 */ /* 0x000fe40000410000 */
        /* <DEDUP_REMOVED lines=30> */
[----:B------:R-:W-:Y:S02]  /*a510*/  FMUL.FTZ R70, R2, R70 ;  /* 0x0000004602467220 */ /* 0x000fe40000410000 */
[----:B------:R-:W-:Y:S02]  /*a520*/  FMUL.FTZ R4, R4, R69 ;  /* 0x0000004504047220 */ /* 0x000fe40000410000 */
[----:B------:R-:W-:-:S02]  /*a530*/  FMUL.FTZ R2, R2, R71 ;  /* 0x0000004702027220 */ /* 0x000fc40000410000 */
[----:B------:R-:W-:Y:S02]  /*a540*/  @P1 FFMA.FTZ R6, R9, R132, R5 ;  /* 0x0000008409061223 */ /* 0x000fe40000010005 */
[----:B------:R-:W-:Y:S02]  /*a550*/  @P0 FFMA.FTZ R7, R8, R3, R0 ;  /* 0x0000000308070223 */ /* 0x000fe40000010000 */
.L_x_24:
[----:B------:R-:W-:Y:S01]  /*a560*/  USHF.R.S32.HI UR8, URZ, 0x1f, UR9 ;  /* 0x0000001f3f087899 */ /* 0x000fe20008011409 */
[----:B------:R-:W-:Y:S05]  /*a570*/  @P2 BRA `(.L_x_30) ;  /* 0x000013e000002947 */ /* 0x000fea0003800000 */
[----:B-----5:R-:W1:Y:S01]  /*a580*/  S2R R0, SR_TID.X ;  /* 0x0000000000007919 */ /* 0x020e620000002100 */
[----:B------:R-:W-:Y:S01]  /*a590*/  F2FP.PACK_AB R68, R4, R68 ;  /* 0x000000440444723e */ /* 0x000fe200000000ff */
[----:B------:R-:W-:Y:S01]  /*a5a0*/  ULDC.64 UR4, c[0x0][0x500] ;  /* 0x0001400000047ab9 */ /* 0x000fe20000000a00 */
[----:B------:R-:W-:Y:S01]  /*a5b0*/  F2FP.PACK_AB R128, R129, R128 ;  /* 0x000000808180723e */ /* 0x000fe200000000ff */
[----:B------:R-:W-:Y:S01]  /*a5c0*/  UISETP.NE.U32.AND UP1, UPT, URZ, UR4, UPT ;  /* 0x000000043f00728c */ /* 0x000fe2000bf25070 */
[----:B------:R-:W-:Y:S01]  /*a5d0*/  F2FP.PACK_AB R130, R131, R130 ;  /* 0x000000828382723e */ /* 0x000fe200000000ff */
[----:B------:R-:W-:Y:S01]  /*a5e0*/  UMOV UR6, 0x4 ;  /* 0x0000000400067882 */ /* 0x000fe20000000000 */
[----:B------:R-:W-:Y:S01]  /*a5f0*/  F2FP.PACK_AB R124, R125, R124 ;  /* 0x0000007c7d7c723e */ /* 0x000fe200000000ff */
[----:B------:R-:W-:Y:S01]  /*a600*/  UISETP.NE.AND.EX UP1, UPT, URZ, UR5, UPT, UP1 ;  /* 0x000000053f00728c */ /* 0x000fe2000bf25310 */
[----:B------:R-:W-:-:S02]  /*a610*/  F2FP.PACK_AB R126, R127, R126 ;  /* 0x0000007e7f7e723e */ /* 0x000fc400000000ff */
[----:B------:R-:W-:Y:S01]  /*a620*/  F2FP.PACK_AB R120, R121, R120 ;  /* 0x000000787978723e */ /* 0x000fe200000000ff */
[----:B------:R-:W-:Y:S01]  /*a630*/  ULDC.64 UR4, c[0x0][0x500] ;  /* 0x0001400000047ab9 */ /* 0x000fe20000000a00 */
[----:B------:R-:W-:Y:S01]  /*a640*/  F2FP.PACK_AB R122, R123, R122 ;  /* 0x0000007a7b7a723e */ /* 0x000fe200000000ff */
[----:B------:R-:W-:Y:S01]  /*a650*/  UIMAD.WIDE UR4, UR11, UR6, UR4 ;  /* 0x000000060b0472a5 */ /* 0x000fe2000f8e0204 */
[----:B------:R-:W-:Y:S02]  /*a660*/  F2FP.PACK_AB R116, R117, R116 ;  /* 0x000000747574723e */ /* 0x000fe400000000ff */
[----:B------:R-:W-:Y:S02]  /*a670*/  F2FP.PACK_AB R118, R119, R118 ;  /* 0x000000767776723e */ /* 0x000fe400000000ff */
[----:B------:R-:W-:Y:S02]  /*a680*/  F2FP.PACK_AB R112, R113, R112 ;  /* 0x000000707170723e */ /* 0x000fe400000000ff */
[----:B------:R-:W-:-:S02]  /*a690*/  F2FP.PACK_AB R114, R115, R114 ;  /* 0x000000727372723e */ /* 0x000fc400000000ff */
[----:B------:R-:W-:Y:S02]  /*a6a0*/  F2FP.PACK_AB R108, R109, R108 ;  /* 0x0000006c6d6c723e */ /* 0x000fe400000000ff */
[----:B-1----:R-:W-:Y:S02]  /*a6b0*/  SHF.R.S32.HI R3, RZ, 0x1f, R0 ;  /* 0x0000001fff037819 */ /* 0x002fe40000011400 */
[----:B------:R-:W-:Y:S02]  /*a6c0*/  F2FP.PACK_AB R110, R111, R110 ;  /* 0x0000006e6f6e723e */ /* 0x000fe400000000ff */
[----:B------:R-:W-:Y:S02]  /*a6d0*/  LEA.HI R5, R3, R0, RZ, 0x2 ;  /* 0x0000000003057211 */ /* 0x000fe400078f10ff */
[----:B------:R-:W-:Y:S02]  /*a6e0*/  F2FP.PACK_AB R104, R105, R104 ;  /* 0x000000686968723e */ /* 0x000fe400000000ff */
[----:B------:R-:W-:-:S02]  /*a6f0*/  SHF.R.S32.HI R9, RZ, 0x2, R5 ;  /* 0x00000002ff097819 */ /* 0x000fc40000011405 */
[----:B------:R-:W-:Y:S02]  /*a700*/  SHF.R.S32.HI R8, RZ, 0x1f, R5 ;  /* 0x0000001fff087819 */ /* 0x000fe40000011405 */
[----:B------:R-:W-:Y:S02]  /*a710*/  LOP3.LUT R5, R5, 0xfffffffc, RZ, 0xc0, !PT ;  /* 0xfffffffc05057812 */ /* 0x000fe400078ec0ff */
[----:B------:R-:W-:Y:S02]  /*a720*/  LEA.HI R8, R8, R9, RZ, 0x3 ;  /* 0x0000000908087211 */ /* 0x000fe400078f18ff */
[----:B------:R-:W-:Y:S01]  /*a730*/  F2FP.PACK_AB R106, R107, R106 ;  /* 0x0000006a6b6a723e */ /* 0x000fe200000000ff */
[----:B------:R-:W-:Y:S01]  /*a740*/  IMAD.IADD R5, R0, 0x1, -R5 ;  /* 0x0000000100057824 */ /* 0x000fe200078e0a05 */
[----:B------:R-:W-:Y:S02]  /*a750*/  LOP3.LUT R8, R8, 0xfffffff8, RZ, 0xc0, !PT ;  /* 0xfffffff808087812 */ /* 0x000fe400078ec0ff */
[----:B------:R-:W-:-:S02]  /*a760*/  F2FP.PACK_AB R100, R101, R100 ;  /* 0x000000646564723e */ /* 0x000fc400000000ff */
[----:B------:R-:W-:Y:S01]  /*a770*/  F2FP.PACK_AB R102, R103, R102 ;  /* 0x000000666766723e */ /* 0x000fe200000000ff */
[----:B------:R-:W-:Y:S01]  /*a780*/  IMAD.IADD R9, R9, 0x1, -R8 ;  /* 0x0000000109097824 */ /* 0x000fe200078e0a08 */
[----:B------:R-:W-:Y:S02]  /*a790*/  LEA.HI R8, R3, R0, RZ, 0x5 ;  /* 0x0000000003087211 */ /* 0x000fe400078f28ff */
[----:B------:R-:W-:Y:S01]  /*a7a0*/  F2FP.PACK_AB R96, R97, R96 ;  /* 0x000000606160723e */ /* 0x000fe200000000ff */
[C---:B------:R-:W-:Y:S01]  /*a7b0*/  IMAD.SHL.U32 R11, R9.reuse, 0x40, RZ ;  /* 0x00000040090b7824 */ /* 0x040fe200078e00ff */
[----:B------:R-:W-:Y:S02]  /*a7c0*/  SHF.R.S32.HI R10, RZ, 0x5, R8 ;  /* 0x00000005ff0a7819 */ /* 0x000fe40000011408 */
[----:B------:R-:W-:Y:S02]  /*a7d0*/  LOP3.LUT R13, R9, 0x1, RZ, 0xc0, !PT ;  /* 0x00000001090d7812 */ /* 0x000fe400078ec0ff */
[----:B------:R-:W-:Y:S01]  /*a7e0*/  LOP3.LUT R11, R11, 0x1c0, RZ, 0xc0, !PT ;  /* 0x000001c00b0b7812 */ /* 0x000fe200078ec0ff */
[----:B------:R-:W-:Y:S01]  /*a7f0*/  IMAD R12, R10, 0x200, R5 ;  /* 0x000002000a0c7824 */ /* 0x000fe200078e0205 */
[----:B------:R-:W-:-:S02]  /*a800*/  ISETP.NE.U32.AND P0, PT, R13, 0x1, PT ;  /* 0x000000010d00780c */ /* 0x000fc40003f05070 */
[----:B------:R-:W-:Y:S02]  /*a810*/  LEA.HI R11, R11, R11, RZ, 0x1d ;  /* 0x0000000b0b0b7211 */ /* 0x000fe400078fe8ff */
[----:B------:R-:W-:Y:S01]  /*a820*/  R2P PR, R9, 0x6 ;  /* 0x0000000609007804 */ /* 0x000fe20000000000 */
[----:B------:R-:W-:Y:S01]  /*a830*/  IMAD.MOV.U32 R9, RZ, RZ, 0x20 ;  /* 0x00000020ff097424 */ /* 0x000fe200078e00ff */
[----:B------:R-:W-:Y:S01]  /*a840*/  F2FP.PACK_AB R98, R99, R98 ;  /* 0x000000626362723e */ /* 0x000fe200000000ff */
[----:B------:R-:W-:Y:S01]  /*a850*/  IMAD.U32 R11, R12, 0x2, R11 ;  /* 0x000000020c0b7824 */ /* 0x000fe200078e000b */
[----:B------:R-:W-:Y:S02]  /*a860*/  F2FP.PACK_AB R92, R93, R92 ;  /* 0x0000005c5d5c723e */ /* 0x000fe400000000ff */
[----:B------:R-:W-:Y:S01]  /*a870*/  SEL R9, R9, 0xffffffe0, !P1 ;  /* 0xffffffe009097807 */ /* 0x000fe20004800000 */
[----:B------:R-:W-:Y:S01]  /*a880*/  IMAD.SHL.U32 R11, R11, 0x2, RZ ;  /* 0x000000020b0b7824 */ /* 0x000fe200078e00ff */
[----:B------:R-:W-:Y:S01]  /*a890*/  BAR.SYNC.DEFER_BLOCKING 0x1, 0x100 ;  /* 0x0044000000007b1d */ /* 0x000fe20000010000 */
[----:B------:R-:W-:-:S02]  /*a8a0*/  F2FP.PACK_AB R94, R95, R94 ;  /* 0x0000005e5f5e723e */ /* 0x000fc400000000ff */
[C---:B------:R-:W-:Y:S01]  /*a8b0*/  IMAD.IADD R13, R11.reuse, 0x1, R9 ;  /* 0x000000010b0d7824 */ /* 0x040fe200078e0209 */
[C---:B------:R-:W-:Y:S02]  /*a8c0*/  IADD3 R12, R11.reuse, 0x80, RZ ;  /* 0x000000800b0c7810 */ /* 0x040fe40007ffe0ff */
[----:B------:R-:W-:Y:S02]  /*a8d0*/  IADD3 R4, R11, 0x70, RZ ;  /* 0x000000700b047810 */ /* 0x000fe40007ffe0ff */
[----:B------:R-:W-:Y:S01]  /*a8e0*/  @P0 IADD3 R4, R12, 0x10, RZ ;  /* 0x000000100c040810 */ /* 0x000fe20007ffe0ff */
[----:B------:R-:W-:Y:S01]  /*a8f0*/  IMAD.MOV.U32 R12, RZ, RZ, 0x40 ;  /* 0x00000040ff0c7424 */ /* 0x000fe200078e00ff */
[----:B------:R-:W-:Y:S02]  /*a900*/  F2FP.PACK_AB R88, R89, R88 ;  /* 0x000000585958723e */ /* 0x000fe400000000ff */
[----:B------:R-:W-:Y:S01]  /*a910*/  F2FP.PACK_AB R90, R91, R90 ;  /* 0x0000005a5b5a723e */ /* 0x000fe200000000ff */
[----:B------:R-:W-:Y:S01]  /*a920*/  IMAD.IADD R9, R9, 0x1, R4 ;  /* 0x0000000109097824 */ /* 0x000fe200078e0204 */
[----:B------:R-:W-:-:S02]  /*a930*/  SEL R12, R12, 0xffffffc0, !P2 ;  /* 0xffffffc00c0c7807 */ /* 0x000fc40005000000 */
[----:B------:R-:W-:Y:S02]  /*a940*/  F2FP.PACK_AB R84, R85, R84 ;  /* 0x000000545554723e */ /* 0x000fe400000000ff */
[----:B------:R-:W-:Y:S01]  /*a950*/  F2FP.PACK_AB R86, R87, R86 ;  /* 0x000000565756723e */ /* 0x000fe200000000ff */
[----:B------:R-:W-:Y:S01]  /*a960*/  IMAD.IADD R14, R11, 0x1, R12 ;  /* 0x000000010b0e7824 */ /* 0x000fe200078e020c */
[----:B------:R-:W-:Y:S01]  /*a970*/  F2FP.PACK_AB R80, R81, R80 ;  /* 0x000000505150723e */ /* 0x000fe200000000ff */
[C---:B------:R-:W-:Y:S01]  /*a980*/  IMAD.IADD R15, R12.reuse, 0x1, R4 ;  /* 0x000000010c0f7824 */ /* 0x040fe200078e0204 */
[----:B------:R-:W-:Y:S01]  /*a990*/  F2FP.PACK_AB R82, R83, R82 ;  /* 0x000000525352723e */ /* 0x000fe200000000ff */
[----:B------:R-:W-:Y:S01]  /*a9a0*/  IMAD.IADD R16, R12, 0x1, R13 ;  /* 0x000000010c107824 */ /* 0x000fe200078e020d */
[----:B------:R-:W-:Y:S01]  /*a9b0*/  STS [R11+0x80], R128 ;  /* 0x000080800b007388 */ /* 0x000fe20000000800 */
[----:B------:R-:W-:Y:S01]  /*a9c0*/  IMAD.IADD R12, R9, 0x1, R12 ;  /* 0x00000001090c7824 */ /* 0x000fe200078e020c */
[----:B------:R-:W-:-:S02]  /*a9d0*/  F2FP.PACK_AB R76, R77, R76 ;  /* 0x0000004c4d4c723e */ /* 0x000fc400000000ff */
[----:B------:R-:W-:Y:S01]  /*a9e0*/  STS [R11+0x480], R130 ;  /* 0x000480820b007388 */ /* 0x000fe20000000800 */
[----:B------:R-:W-:Y:S02]  /*a9f0*/  F2FP.PACK_AB R78, R79, R78 ;  /* 0x0000004e4f4e723e */ /* 0x000fe400000000ff */
[----:B------:R-:W-:Y:S01]  /*aa00*/  F2FP.PACK_AB R72, R73, R72 ;  /* 0x000000484948723e */ /* 0x000fe200000000ff */
[----:B------:R-:W-:Y:S01]  /*aa10*/  STS [R4], R124 ;  /* 0x0000007c04007388 */ /* 0x000fe20000000800 */
[----:B------:R-:W-:Y:S02]  /*aa20*/  F2FP.PACK_AB R74, R75, R74 ;  /* 0x0000004a4b4a723e */ /* 0x000fe400000000ff */
[----:B------:R-:W-:Y:S01]  /*aa30*/  F2FP.PACK_AB R2, R2, R70 ;  /* 0x000000460202723e */ /* 0x000fe200000000ff */
[----:B------:R-:W-:Y:S01]  /*aa40*/  STS [R4+0x400], R126 ;  /* 0x0004007e04007388 */ /* 0x000fe20000000800 */
[----:B------:R-:W-:-:S03]  /*aa50*/  PLOP3.LUT P1, PT, PT, PT, UP1, 0x80, 0x0 ;  /* 0x000000000000781c */ /* 0x000fc60003f2f018 */
[----:B------:R-:W-:Y:S04]  /*aa60*/  STS [R13+0x80], R120 ;  /* 0x000080780d007388 */ /* 0x000fe80000000800 */
[----:B------:R-:W-:Y:S04]  /*aa70*/  STS [R13+0x480], R122 ;  /* 0x0004807a0d007388 */ /* 0x000fe80000000800 */
[----:B------:R-:W-:Y:S04]  /*aa80*/  STS [R9], R116 ;  /* 0x0000007409007388 */ /* 0x000fe80000000800 */
[----:B------:R-:W-:Y:S04]  /*aa90*/  STS [R9+0x400], R118 ;  /* 0x0004007609007388 */ /* 0x000fe80000000800 */
        /* <DEDUP_REMOVED lines=19> */
[----:B------:R2:W-:Y:S04]  /*abd0*/  STS [R15+0x4400], R78 ;  /* 0x0044004e0f007388 */ /* 0x0005e80000000800 */
[----:B------:R-:W-:Y:S04]  /*abe0*/  STS [R16+0x4080], R72 ;  /* 0x0040804810007388 */ /* 0x000fe80000000800 */
[----:B------:R-:W-:Y:S04]  /*abf0*/  STS [R16+0x4480], R74 ;  /* 0x0044804a10007388 */ /* 0x000fe80000000800 */
[----:B------:R-:W-:Y:S04]  /*ac00*/  STS [R12+0x4000], R68 ;  /* 0x004000440c007388 */ /* 0x000fe80000000800 */
[----:B------:R3:W-:Y:S01]  /*ac10*/  STS [R12+0x4400], R2 ;  /* 0x004400020c007388 */ /* 0x0007e20000000800 */
[----:B-1----:R-:W-:-:S02]  /*ac20*/  IMAD.U32 R14, RZ, RZ, UR4 ;  /* 0x00000004ff0e7e24 */ /* 0x002fc4000f8e00ff */
[----:B--2---:R-:W-:Y:S01]  /*ac30*/  IMAD.U32 R15, RZ, RZ, UR5 ;  /* 0x00000005ff0f7e24 */ /* 0x004fe2000f8e00ff */
[----:B------:R-:W-:Y:S06]  /*ac40*/  BAR.SYNC.DEFER_BLOCKING 0x1, 0x100 ;  /* 0x0044000000007b1d */ /* 0x000fec0000010000 */
[----:B------:R-:W-:Y:S02]  /*ac50*/  ULDC.64 UR4, c[0x0][0x508] ;  /* 0x0001420000047ab9 */ /* 0x000fe40000000a00 */
[----:B------:R-:W-:Y:S01]  /*ac60*/  UISETP.NE.U32.AND UP0, UPT, URZ, UR4, UPT ;  /* 0x000000043f00728c */ /* 0x000fe2000bf05070 */
[----:B------:R-:W2:Y:S03]  /*ac70*/  @P1 LDG.E R4, [R14.64] ;  /* 0x0000000c0e041981 */ /* 0x000ea6000c1e1900 */
[----:B------:R-:W-:Y:S01]  /*ac80*/  UISETP.NE.AND.EX UP0, UPT, URZ, UR5, UPT, UP0 ;  /* 0x000000053f00728c */ /* 0x000fe2000bf05300 */
[----:B---3--:R-:W-:-:S02]  /*ac90*/  IMAD.MOV.U32 R2, RZ, RZ, c[0x0][0x388] ;  /* 0x0000e200ff027624 */ /* 0x008fc400078e00ff */
[----:B------:R-:W-:-:S03]  /*aca0*/  ULDC.64 UR4, c[0x0][0x508] ;  /* 0x0001420000047ab9 */ /* 0x000fc60000000a00 */
[----:B------:R-:W-:-:S05]  /*acb0*/  PLOP3.LUT P0, PT, PT, PT, UP0, 0x80, 0x0 ;  /* 0x000000000000781c */ /* 0x000fca0003f0f008 */
[----:B------:R-:W-:-:S06]  /*acc0*/  @UP0 UIMAD.WIDE UR4, UR11, UR6, UR4 ;  /* 0x000000060b0402a5 */ /* 0x000fcc000f8e0204 */
[----:B------:R-:W-:Y:S02]  /*acd0*/  IMAD.U32 R12, RZ, RZ, UR4 ;  /* 0x00000004ff0c7e24 */ /* 0x000fe4000f8e00ff */
[----:B------:R-:W-:-:S05]  /*ace0*/  IMAD.U32 R13, RZ, RZ, UR5 ;  /* 0x00000005ff0d7e24 */ /* 0x000fca000f8e00ff */
[----:B------:R1:W5:Y:S01]  /*acf0*/  @P0 LDG.E R2, [R12.64] ;  /* 0x0000000c0c020981 */ /* 0x000362000c1e1900 */
[----:B------:R-:W-:Y:S02]  /*ad00*/  UMOV UR16, URZ ;  /* 0x0000003f00107c82 */ /* 0x000fe40008000000 */
[----:B------:R-:W-:Y:S01]  /*ad10*/  UMOV UR17, URZ ;  /* 0x0000003f00117c82 */ /* 0x000fe20008000000 */
[----:B--2---:R-:W2:Y:S02]  /*ad20*/  @P1 R2UR UR5, R4 ;  /* 0x00000000040513c2 */ /* 0x004ea400000e0000 */
[----:B--2---:R-:W-:Y:S02]  /*ad30*/  @UP1 USHF.R.S32.HI UR4, URZ, 0x1f, UR5 ;  /* 0x0000001f3f041899 */ /* 0x004fe40008011405 */
[----:B------:R-:W-:-:S05]  /*ad40*/  @UP1 UMOV UR16, UR5 ;  /* 0x0000000500101c82 */ /* 0x000fca0008000000 */
[----:B------:R-:W-:Y:S01]  /*ad50*/  @UP1 UMOV UR17, UR4 ;  /* 0x0000000400111c82 */ /* 0x000fe20008000000 */
[----:B------:R-:W-:Y:S05]  /*ad60*/  @P0 BRA `(.L_x_31) ;  /* 0x0000004000000947 */ /* 0x000fea0003800000 */
[----:B-1----:R-:W-:Y:S05]  /*ad70*/  @!P1 BRA `(.L_x_31) ;  /* 0x0000003000009947 */ /* 0x002fea0003800000 */
[----:B-----5:R1:W2:Y:S04]  /*ad80*/  LDG.E R2, [R14.64] ;  /* 0x0000000c0e027981 */ /* 0x0202a8000c1e1900 */
[----:B-1----:R-:W2:Y:S02]  /*ad90*/  LDG.E R14, [R14.64+0x4] ;  /* 0x0000040c0e0e7981 */ /* 0x002ea4000c1e1900 */
[----:B--2---:R-:W-:Y:S02]  /*ada0*/  IADD3 R2, -R2, R14, RZ ;  /* 0x0000000e02027210 */ /* 0x004fe40007ffe1ff */
.L_x_31:
[----:B-1----:R-:W-:Y:S01]  /*adb0*/  LOP3.LUT R4, R8, 0xffffffe0, RZ, 0xc0, !PT ;  /* 0xffffffe008047812 */ /* 0x002fe200078ec0ff */
[----:B------:R-:W1:Y:S01]  /*adc0*/  S2R R36, SR_CTAID.X ;  /* 0x0000000000247919 */ /* 0x000e620000002500 */
[----:B------:R-:W-:Y:S01]  /*add0*/  SHF.R.S32.HI R11, RZ, 0x1f, R10 ;  /* 0x0000001fff0b7819 */ /* 0x000fe2000001140a */
[----:B------:R-:W-:Y:S01]  /*ade0*/  ULDC.64 UR4, c[0x0][0x490] ;  /* 0x0001240000047ab9 */ /* 0x000fe20000000a00 */
[----:B------:R-:W-:Y:S01]  /*adf0*/  LEA.HI R9, R5, R5, RZ, 0x1 ;  /* 0x0000000505097211 */ /* 0x000fe200078f08ff */
[----:B------:R-:W-:Y:S01]  /*ae00*/  IMAD.IADD R4, R0, 0x1, -R4 ;  /* 0x0000000100047824 */ /* 0x000fe200078e0a04 */
[----:B------:R-:W-:Y:S01]  /*ae10*/  LEA.HI R11, R11, R10, RZ, 0x3 ;  /* 0x0000000a0b0b7211 */ /* 0x000fe200078f18ff */
[----:B------:R-:W-:Y:S01]  /*ae20*/  UIMAD UR14, UR8, UR4, URZ ;  /* 0x00000004080e72a4 */ /* 0x000fe2000f8e023f */
[----:B------:R-:W-:Y:S01]  /*ae30*/  LOP3.LUT R9, R9, 0x1ffffffe, RZ, 0xc0, !PT ;  /* 0x1ffffffe09097812 */ /* 0x000fe200078ec0ff */
[----:B------:R-:W-:Y:S01]  /*ae40*/  USHF.R.S32.HI UR10, URZ, 0x1f, UR11 ;  /* 0x0000001f3f0a7899 */ /* 0x000fe2000801140b */
[----:B------:R-:W-:Y:S01]  /*ae50*/  SHF.R.S32.HI R8, RZ, 0x1f, R4 ;  /* 0x0000001fff087819 */ /* 0x000fe20000011404 */
[----:B------:R-:W-:Y:S01]  /*ae60*/  UMOV UR20, UR16 ;  /* 0x0000001000147c82 */ /* 0x000fe20008000000 */
[----:B------:R-:W-:Y:S01]  /*ae70*/  LOP3.LUT R11, R11, 0xffffff8, RZ, 0xc0, !PT ;  /* 0x0ffffff80b0b7812 */ /* 0x000fe200078ec0ff */
[----:B------:R-:W-:Y:S01]  /*ae80*/  IMAD.IADD R5, R5, 0x1, -R9 ;  /* 0x0000000105057824 */ /* 0x000fe200078e0a09 */
[----:B------:R-:W-:Y:S01]  /*ae90*/  LEA.HI R8, R8, R4, RZ, 0x2 ;  /* 0x0000000408087211 */ /* 0x000fe200078f10ff */
[----:B------:R-:W-:Y:S01]  /*aea0*/  UMOV UR21, UR17 ;  /* 0x0000001100157c82 */ /* 0x000fe20008000000 */
[----:B------:R-:W-:Y:S01]  /*aeb0*/  LOP3.LUT P2, RZ, R4, 0x3, RZ, 0xc0, !PT ;  /* 0x0000000304ff7812 */ /* 0x000fe2000784c0ff */
[----:B------:R-:W-:Y:S01]  /*aec0*/  IMAD.IADD R11, R10, 0x1, -R11 ;  /* 0x000000010a0b7824 */ /* 0x000fe200078e0a0b */
[----:B------:R-:W-:Y:S01]  /*aed0*/  SHF.R.S32.HI R8, RZ, 0x2, R8 ;  /* 0x00000002ff087819 */ /* 0x000fe20000011408 */
[----:B------:R-:W-:Y:S01]  /*aee0*/  IMAD.MOV.U32 R10, RZ, RZ, c[0x0][0x4e8] ;  /* 0x00013a00ff0a7624 */ /* 0x000fe200078e00ff */
[----:B------:R-:W-:Y:S01]  /*aef0*/  UIMAD.WIDE.U32 UR20, UR9, UR4, UR20 ;  /* 0x00000004091472a5 */ /* 0x000fe2000f8e0014 */
[----:B-----5:R-:W-:Y:S01]  /*af00*/  IMAD R2, R2, c[0x0][0x4e8], RZ ;  /* 0x00013a0002027a24 */ /* 0x020fe200078e02ff */
[----:B------:R-:W-:Y:S01]  /*af10*/  UIMAD UR14, UR9, UR5, UR14 ;  /* 0x00000005090e72a4 */ /* 0x000fe2000f8e020e */
[----:B------:R-:W-:Y:S01]  /*af20*/  IMAD R9, R11, 0x10, R8 ;  /* 0x000000100b097824 */ /* 0x000fe200078e0208 */
[----:B------:R-:W-:Y:S01]  /*af30*/  ISETP.NE.AND P1, PT, R10, 0x1, PT ;  /* 0x000000010a00780c */ /* 0x000fe20003f25270 */
[----:B------:R-:W-:Y:S01]  /*af40*/  USEL UR10, UR10, URZ, !UP1 ;  /* 0x0000003f0a0a7287 */ /* 0x000fe2000c800000 */
[----:B------:R-:W-:Y:S01]  /*af50*/  LEA.HI R10, R3, R0, RZ, 0x3 ;  /* 0x00000000030a7211 */ /* 0x000fe200078f18ff */
[--C-:B------:R-:W-:Y:S01]  /*af60*/  IMAD R5, R5, 0x8, R9.reuse ;  /* 0x0000000805057824 */ /* 0x100fe200078e0209 */
[----:B------:R-:W-:Y:S01]  /*af70*/  ULDC.64 UR6, c[0x0][0x498] ;  /* 0x0001260000067ab9 */ /* 0x000fe20000000a00 */
[C---:B-1----:R-:W-:Y:S01]  /*af80*/  IMAD R9, R36.reuse, 0x80, R9 ;  /* 0x0000008024097824 */ /* 0x042fe200078e0209 */
[----:B------:R-:W-:Y:S01]  /*af90*/  UIADD3 UR15, UR21, UR14, URZ ;  /* 0x0000000e150f7290 */ /* 0x000fe2000fffe03f */
[----:B------:R-:W-:Y:S01]  /*afa0*/  IMAD R8, R36, 0x80, R5 ;  /* 0x0000008024087824 */ /* 0x000fe200078e0205 */
[----:B------:R-:W-:Y:S01]  /*afb0*/  UIMAD UR14, UR10, UR6, URZ ;  /* 0x000000060a0e72a4 */ /* 0x000fe2000f8e023f */
[----:B------:R-:W-:Y:S01]  /*afc0*/  LOP3.LUT R11, R10, 0xfffffff8, RZ, 0xc0, !PT ;  /* 0xfffffff80a0b7812 */ /* 0x000fe200078ec0ff */
[----:B------:R-:W-:Y:S01]  /*afd0*/  USEL UR11, UR11, URZ, !UP1 ;  /* 0x0000003f0b0b7287 */ /* 0x000fe2000c800000 */
[----:B------:R-:W-:Y:S01]  /*afe0*/  IMAD.MOV.U32 R16, RZ, RZ, R8 ;  /* 0x000000ffff107224 */ /* 0x000fe200078e0008 */
[----:B------:R-:W-:Y:S01]  /*aff0*/  ULDC.64 UR4, c[0x0][0x3a0] ;  /* 0x0000e80000047ab9 */ /* 0x000fe20000000a00 */
[----:B------:R-:W-:Y:S01]  /*b000*/  @P1 IMAD.HI.U32 R5, R8, c[0x0][0x4ec], RZ ;  /* 0x00013b0008051a27 */ /* 0x000fe200078e00ff */
[----:B------:R-:W-:Y:S01]  /*b010*/  UIMAD UR7, UR11, UR7, UR14 ;  /* 0x000000070b0772a4 */ /* 0x000fe2000f8e020e */
[----:B------:R-:W-:Y:S01]  /*b020*/  BSSY B0, `(.L_x_32) ;  /* 0x0000063000007945 */ /* 0x000fe20003800000 */
[----:B------:R-:W-:-:S02]  /*b030*/  UIMAD.WIDE.U32 UR18, UR16, UR4, URZ ;  /* 0x00000004101272a5 */ /* 0x000fc4000f8e003f */
[----:B------:R-:W-:Y:S01]  /*b040*/  @P1 SHF.R.U32.HI R16, RZ, c[0x0][0x4f0], R5 ;  /* 0x00013c00ff101a19 */ /* 0x000fe20000011605 */
[----:B------:R-:W-:Y:S02]  /*b050*/  UMOV UR14, UR20 ;  /* 0x00000014000e7c82 */ /* 0x000fe40008000000 */
[----:B------:R-:W-:Y:S01]  /*b060*/  UIMAD.WIDE.U32 UR14, UR11, UR6, UR14 ;  /* 0x000000060b0e72a5 */ /* 0x000fe2000f8e000e */
[--C-:B------:R-:W-:Y:S01]  /*b070*/  SHF.R.S32.HI R4, RZ, 0x1f, R16.reuse ;  /* 0x0000001fff047819 */ /* 0x100fe20000011410 */
[----:B------:R-:W-:Y:S01]  /*b080*/  IMAD.MOV R5, RZ, RZ, -R16 ;  /* 0x000000ffff057224 */ /* 0x000fe200078e0a10 */
[----:B------:R-:W-:-:S03]  /*b090*/  UIMAD UR4, UR17, UR4, URZ ;  /* 0x00000004110472a4 */ /* 0x000fc6000f8e023f */
[----:B------:R-:W-:Y:S01]  /*b0a0*/  IMAD R5, R5, c[0x0][0x4e8], R8 ;  /* 0x00013a0005057a24 */ /* 0x000fe200078e0208 */
[----:B------:R-:W-:Y:S01]  /*b0b0*/  LEA.HI R8, R3, R0, RZ, 0x6 ;  /* 0x0000000003087211 */ /* 0x000fe200078f30ff */
[----:B------:R-:W-:Y:S01]  /*b0c0*/  IMAD.IADD R0, R0, 0x1, -R11 ;  /* 0x0000000100007824 */ /* 0x000fe200078e0a0b */
[----:B------:R-:W-:Y:S01]  /*b0d0*/  MOV R3, UR7 ;  /* 0x0000000700037c02 */ /* 0x000fe20008000f00 */
[----:B------:R-:W-:Y:S01]  /*b0e0*/  UIMAD UR16, UR16, UR5, UR4 ;  /* 0x00000005101072a4 */ /* 0x000fe2000f8e0204 */
[----:B------:R-:W-:Y:S02]  /*b0f0*/  IADD3 R16, P0, R16, UR14, RZ ;  /* 0x0000000e10107c10 */ /* 0x000fe4000ff1e0ff */
[----:B------:R-:W-:Y:S01]  /*b100*/  SHF.R.S32.HI R11, RZ, 0x1f, R5 ;  /* 0x0000001fff0b7819 */ /* 0x000fe20000011405 */
[----:B------:R-:W-:Y:S01]  /*b110*/  ULDC.64 UR4, c[0x0][0x3e8] ;  /* 0x0000fa0000047ab9 */ /* 0x000fe20000000a00 */
[----:B------:R-:W-:Y:S01]  /*b120*/  IADD3.X R17, R4, UR15, R3, P0, !PT ;  /* 0x0000000f04117c10 */ /* 0x000fe200087fe403 */
[----:B------:R-:W-:Y:S01]  /*b130*/  UIADD3 UR17, UR19, UR16, URZ ;  /* 0x0000001013117290 */ /* 0x000fe2000fffe03f */
[----:B------:R-:W-:Y:S01]  /*b140*/  SHF.R.S32.HI R3, RZ, 0x3, R10 ;  /* 0x00000003ff037819 */ /* 0x000fe2000001140a */
[----:B------:R-:W-:Y:S01]  /*b150*/  IMAD R4, R11, c[0x0][0x488], RZ ;  /* 0x000122000b047a24 */ /* 0x000fe200078e02ff */
[----:B------:R-:W-:Y:S01]  /*b160*/  UIMAD UR8, UR8, UR4, URZ ;  /* 0x00000004080872a4 */ /* 0x000fe2000f8e023f */
[----:B------:R-:W-:Y:S01]  /*b170*/  IMAD.WIDE.U32 R16, R5, c[0x0][0x488], R16 ;  /* 0x0001220005107a25 */ /* 0x000fe200078e0010 */
[----:B------:R-:W-:Y:S01]  /*b180*/  UMOV UR16, UR18 ;  /* 0x0000001200107c82 */ /* 0x000fe20008000000 */
[----:B------:R-:W-:Y:S01]  /*b190*/  SHF.L.U32 R8, R8, 0x3, RZ ;  /* 0x0000000308087819 */ /* 0x000fe200000006ff */
[----:B------:R-:W-:Y:S01]  /*b1a0*/  UIMAD UR8, UR9, UR5, UR8 ;  /* 0x00000005090872a4 */ /* 0x000fe2000f8e0208 */
[----:B------:R-:W-:Y:S01]  /*b1b0*/  IMAD.SHL.U32 R12, R3, 0x40, RZ ;  /* 0x00000040030c7824 */ /* 0x000fe200078e00ff */
[----:B------:R-:W-:Y:S01]  /*b1c0*/  UIMAD.WIDE.U32 UR16, UR9, UR4, UR16 ;  /* 0x00000004091072a5 */ /* 0x000fe2000f8e0010 */
[----:B------:R-:W-:-:S02]  /*b1d0*/  IMAD R14, R0, 0x20, R3 ;  /* 0x00000020000e7824 */ /* 0x000fc400078e0203 */
[----:B------:R-:W-:Y:S01]  /*b1e0*/  IMAD R5, R5, c[0x0][0x48c], R4 ;  /* 0x0001230005057a24 */ /* 0x000fe200078e0204 */
[----:B------:R-:W-:Y:S01]  /*b1f0*/  LOP3.LUT R12, R12, 0x1c0, RZ, 0xc0, !PT ;  /* 0x000001c00c0c7812 */ /* 0x000fe200078ec0ff */
[----:B------:R-:W-:Y:S01]  /*b200*/  IMAD.SHL.U32 R0, R0, 0x8, RZ ;  /* 0x0000000800007824 */ /* 0x000fe200078e00ff */
[----:B------:R-:W-:Y:S01]  /*b210*/  LEA R4, P0, R16, c[0x0][0x450], 0x2 ;  /* 0x0001140010047a11 */ /* 0x000fe200078010ff */
[----:B------:R-:W-:Y:S01]  /*b220*/  IMAD R14, R36, 0x80, R14 ;  /* 0x00000080240e7824 */ /* 0x000fe200078e020e */
[----:B------:R-:W-:Y:S01]  /*b230*/  IADD3 R5, R17, R5, RZ ;  /* 0x0000000511057210 */ /* 0x000fe20007ffe0ff */
[----:B------:R-:W-:Y:S01]  /*b240*/  ULDC.64 UR4, c[0x0][0x3f0] ;  /* 0x0000fc0000047ab9 */ /* 0x000fe20000000a00 */
[----:B------:R-:W-:Y:S01]  /*b250*/  LOP3.LUT R10, R12, 0x38, R0, 0xf8, !PT ;  /* 0x000000380c0a7812 */ /* 0x000fe200078ef800 */
[----:B------:R-:W-:Y:S01]  /*b260*/  @P1 IMAD.HI.U32 R11, R14, c[0x0][0x4ec], RZ ;  /* 0x00013b000e0b1a27 */ /* 0x000fe200078e00ff */
[----:B------:R-:W-:Y:S01]  /*b270*/  SHF.R.U32.HI R12, RZ, 0x3, R12 ;  /* 0x00000003ff0c7819 */ /* 0x000fe2000001160c */
[----:B------:R-:W-:Y:S01]  /*b280*/  UIADD3 UR9, UR17, UR8, URZ ;  /* 0x0000000811097290 */ /* 0x000fe2000fffe03f */
[----:B------:R-:W-:Y:S01]  /*b290*/  LEA.HI.X R5, R16, c[0x0][0x454], R5, 0x2, P0 ;  /* 0x0001150010057a11 */ /* 0x000fe200000f1405 */
[--C-:B------:R-:W-:Y:S01]  /*b2a0*/  IMAD.MOV.U32 R13, RZ, RZ, R14.reuse ;  /* 0x000000ffff0d7224 */ /* 0x100fe200078e000e */
[----:B------:R-:W-:Y:S01]  /*b2b0*/  UIMAD UR10, UR10, UR4, URZ ;  /* 0x000000040a0a72a4 */ /* 0x000fe2000f8e023f */
[----:B------:R-:W-:Y:S01]  /*b2c0*/  @P1 SHF.R.U32.HI R13, RZ, c[0x0][0x4f0], R11 ;  /* 0x00013c00ff0d1a19 */ /* 0x000fe2000001160b */
[----:B------:R-:W-:Y:S01]  /*b2d0*/  UMOV UR8, UR16 ;  /* 0x0000001000087c82 */ /* 0x000fe20008000000 */
[----:B------:R-:W-:Y:S01]  /*b2e0*/  LOP3.LUT R12, R10, R12, RZ, 0x3c, !PT ;  /* 0x0000000c0a0c7212 */ /* 0x000fe200078e3cff */
[----:B------:R-:W-:Y:S01]  /*b2f0*/  SHFL.IDX PT, R11, R5, RZ, 0x1c1f ;  /* 0x001c1fff050b7589 */ /* 0x000fe200000e0000 */
[----:B------:R-:W-:Y:S01]  /*b300*/  UIMAD UR5, UR11, UR5, UR10 ;  /* 0x000000050b0572a4 */ /* 0x000fe2000f8e020a */
[--C-:B------:R-:W-:Y:S01]  /*b310*/  IMAD.MOV R15, RZ, RZ, -R13.reuse ;  /* 0x000000ffff0f7224 */ /* 0x100fe200078e0a0d */
[----:B------:R-:W-:Y:S01]  /*b320*/  UIMAD.WIDE.U32 UR8, UR11, UR4, UR8 ;  /* 0x000000040b0872a5 */ /* 0x000fe2000f8e0008 */
[----:B------:R-:W1:Y:S01]  /*b330*/  SHFL.IDX PT, R10, R4, RZ, 0x1c1f ;  /* 0x001c1fff040a7589 */ /* 0x000e6200000e0000 */
[----:B------:R-:W-:Y:S01]  /*b340*/  SHF.R.S32.HI R16, RZ, 0x1f, R13 ;  /* 0x0000001fff107819 */ /* 0x000fe2000001140d */
[----:B------:R-:W-:Y:S01]  /*b350*/  IMAD R15, R15, c[0x0][0x4e8], R14 ;  /* 0x00013a000f0f7a24 */ /* 0x000fe200078e020e */
[----:B------:R-:W-:Y:S01]  /*b360*/  UIADD3 UR5, UR9, UR5, URZ ;  /* 0x0000000509057290 */ /* 0x000fe2000fffe03f */
[----:B------:R-:W-:Y:S01]  /*b370*/  SHFL.IDX PT, R4, R4, 0x1, 0x1c1f ;  /* 0x003c1f0004047f89 */ /* 0x000fe200000e0000 */
[C---:B------:R-:W-:Y:S01]  /*b380*/  IADD3 R14, R9.reuse, 0x8, RZ ;  /* 0x00000008090e7810 */ /* 0x040fe20007ffe0ff */
[----:B------:R-:W-:Y:S01]  /*b390*/  IMAD.U32 R19, RZ, RZ, UR9 ;  /* 0x00000009ff137e24 */ /* 0x000fe2000f8e00ff */
[-C--:B------:R-:W-:Y:S01]  /*b3a0*/  ISETP.GE.OR P0, PT, R9, R2.reuse, P2 ;  /* 0x000000020900720c */ /* 0x080fe20001706670 */
[----:B------:R-:W2:Y:S01]  /*b3b0*/  SHFL.IDX PT, R5, R5, 0x1, 0x1c1f ;  /* 0x003c1f0005057f89 */ /* 0x000ea200000e0000 */
[----:B------:R-:W-:Y:S01]  /*b3c0*/  IMAD.U32 R18, RZ, RZ, UR8 ;  /* 0x00000008ff127e24 */ /* 0x000fe2000f8e00ff */
[----:B------:R-:W-:Y:S01]  /*b3d0*/  ISETP.GE.OR P2, PT, R14, R2, P2 ;  /* 0x000000020e00720c */ /* 0x000fe20001746670 */
[----:B------:R-:W-:Y:S01]  /*b3e0*/  IMAD.U32 R19, RZ, RZ, UR5 ;  /* 0x00000005ff137e24 */ /* 0x000fe2000f8e00ff */
[----:B------:R-:W-:Y:S01]  /*b3f0*/  SHF.R.S32.HI R9, RZ, 0x1f, R15 ;  /* 0x0000001fff097819 */ /* 0x000fe2000001140f */
[----:B------:R-:W-:Y:S01]  /*b400*/  IMAD R16, R16, c[0x0][0x3e0], RZ ;  /* 0x0000f80010107a24 */ /* 0x000fe200078e02ff */
[----:B------:R-:W-:Y:S01]  /*b410*/  LOP3.LUT R8, R12, 0x7ffffe00, R8, 0xf8, !PT ;  /* 0x7ffffe000c087812 */ /* 0x000fe200078ef808 */
[----:B------:R-:W-:Y:S01]  /*b420*/  IMAD.WIDE.U32 R18, R13, c[0x0][0x3e0], R18 ;  /* 0x0000f8000d127a25 */ /* 0x000fe200078e0012 */
[----:B------:R-:W-:-:S03]  /*b430*/  IADD3 R37, R0, 0x40, RZ ;  /* 0x0000004000257810 */ /* 0x000fc60007ffe0ff */
[----:B------:R-:W-:Y:S02]  /*b440*/  IMAD R16, R13, c[0x0][0x3e4], R16 ;  /* 0x0000f9000d107a24 */ /* 0x000fe400078e0210 */
[----:B------:R-:W-:Y:S02]  /*b450*/  IMAD R9, R9, c[0x0][0x3d8], RZ ;  /* 0x0000f60009097a24 */ /* 0x000fe400078e02ff */
[----:B------:R-:W-:Y:S01]  /*b460*/  IMAD.IADD R19, R19, 0x1, R16 ;  /* 0x0000000113137824 */ /* 0x000fe200078e0210 */
[----:B-1----:R1:W-:Y:S01]  /*b470*/  @!P0 ST.E [R10.64], R6 ;  /* 0x000000060a008985 */ /* 0x0023e2000c10190c */
[----:B------:R-:W-:Y:S02]  /*b480*/  IMAD.SHL.U32 R16, R8, 0x2, RZ ;  /* 0x0000000208107824 */ /* 0x000fe400078e00ff */
[C---:B------:R-:W-:Y:S02]  /*b490*/  IMAD R17, R15.reuse, c[0x0][0x3dc], R9 ;  /* 0x0000f7000f117a24 */ /* 0x040fe400078e0209 */
[----:B------:R-:W-:Y:S01]  /*b4a0*/  IMAD.WIDE.U32 R38, R15, c[0x0][0x3d8], R18 ;  /* 0x0000f6000f267a25 */ /* 0x000fe200078e0012 */
[----:B--2---:R1:W-:Y:S03]  /*b4b0*/  @!P2 ST.E [R4.64], R7 ;  /* 0x000000070400a985 */ /* 0x0043e6000c10190c */
[----:B------:R-:W-:Y:S01]  /*b4c0*/  IMAD.IADD R17, R39, 0x1, R17 ;  /* 0x0000000127117824 */ /* 0x000fe200078e0211 */
[----:B------:R-:W-:Y:S01]  /*b4d0*/  LEA R39, P0, R38, c[0x0][0x380], 0x1 ;  /* 0x0000e00026277a11 */ /* 0x000fe200078008ff */
[----:B------:R-:W-:Y:S01]  /*b4e0*/  IMAD R36, R36, 0x80, R3 ;  /* 0x0000008024247824 */ /* 0x000fe200078e0203 */
[----:B------:R1:W2:Y:S02]  /*b4f0*/  LDS.128 R28, [R16+0x1080] ;  /* 0x00108000101c7984 */ /* 0x0002a40000000c00 */
[----:B------:R-:W-:-:S02]  /*b500*/  LEA.HI.X R38, R38, c[0x0][0x384], R17, 0x1, P0 ;  /* 0x0000e10026267a11 */ /* 0x000fc400000f0c11 */
[----:B------:R1:W3:Y:S01]  /*b510*/  LDS.128 R24, [R16+0x2080] ;  /* 0x0020800010187984 */ /* 0x0002e20000000c00 */
[----:B------:R-:W-:-:S03]  /*b520*/  ISETP.GE.AND P0, PT, R36, R2, PT ;  /* 0x000000022400720c */ /* 0x000fc60003f06270 */
[----:B------:R1:W4:Y:S04]  /*b530*/  LDS.128 R20, [R16+0x3080] ;  /* 0x0030800010147984 */ /* 0x0003280000000c00 */
[----:B------:R1:W1:Y:S04]  /*b540*/  LDS.128 R12, [R16+0x5080] ;  /* 0x00508000100c7984 */ /* 0x0002680000000c00 */
[----:B------:R1:W1:Y:S04]  /*b550*/  LDS.128 R8, [R16+0x6080] ;  /* 0x0060800010087984 */ /* 0x0002680000000c00 */
[----:B------:R1:W1:Y:S04]  /*b560*/  LDS.128 R4, [R16+0x7080] ;  /* 0x0070800010047984 */ /* 0x0002680000000c00 */
[----:B------:R1:W1:Y:S04]  /*b570*/  SHFL.IDX PT, R40, R39, RZ, 0x181f ;  /* 0x00181fff27287589 */ /* 0x00026800000e0000 */
[----:B------:R1:W1:Y:S01]  /*b580*/  SHFL.IDX PT, R41, R38, RZ, 0x181f ;  /* 0x00181fff26297589 */ /* 0x00026200000e0000 */
[----:B------:R-:W-:Y:S05]  /*b590*/  @P0 BRA `(.L_x_33) ;  /* 0x000000b000000947 */ /* 0x000fea0003800000 */
[----:B------:R-:W5:Y:S01]  /*b5a0*/  LDS.128 R32, [R16+0x80] ;  /* 0x0000800010207984 */ /* 0x000f620000000c00 */
[----:B------:R-:W-:-:S02]  /*b5b0*/  ISETP.GE.AND P0, PT, R37, c[0x0][0x3c8], PT ;  /* 0x0000f20025007a0c */ /* 0x000fc40003f06270 */
[----:B------:R-:W-:Y:S01]  /*b5c0*/  ISETP.GE.AND P1, PT, R0, c[0x0][0x3c8], PT ;  /* 0x0000f20000007a0c */ /* 0x000fe20003f26270 */
[----:B-1----:R-:W1:Y:S10]  /*b5d0*/  LDS.128 R16, [R16+0x4080] ;  /* 0x0040800010107984 */ /* 0x002e740000000c00 */
[----:B------:R-:W-:-:S02]  /*b5e0*/  @!P0 SHF.R.S32.HI R3, RZ, 0x1f, R37 ;  /* 0x0000001fff038819 */ /* 0x000fc40000011425 */
[----:B------:R-:W-:Y:S02]  /*b5f0*/  @!P1 IMAD.WIDE R42, R0, 0x2, R40 ;  /* 0x00000002002a9825 */ /* 0x000fe400078e0228 */
[----:B------:R-:W-:-:S04]  /*b600*/  @!P0 LEA.HI R3, R3, R37, RZ, 0x3 ;  /* 0x0000002503038211 */ /* 0x000fc800078f18ff */
[----:B------:R-:W-:-:S05]  /*b610*/  @!P0 LOP3.LUT R3, R3, 0xfffffff8, RZ, 0xc0, !PT ;  /* 0xfffffff803038812 */ /* 0x000fca00078ec0ff */
[----:B------:R-:W-:Y:S01]  /*b620*/  @!P0 IMAD.WIDE R40, R3, 0x2, R40 ;  /* 0x0000000203288825 */ /* 0x000fe200078e0228 */
[----:B-----5:R4:W-:Y:S04]  /*b630*/  @!P1 ST.E.128 [R42.64], R32 ;  /* 0x000000202a009985 */ /* 0x0209e8000c101d0c */
[----:B-1----:R4:W-:Y:S02]  /*b640*/  @!P0 ST.E.128 [R40.64], R16 ;  /* 0x0000001028008985 */ /* 0x0029e4000c101d0c */
.L_x_33:
[----:B------:R-:W-:Y:S05]  /*b650*/  BSYNC B0 ;  /* 0x0000000000007941 */ /* 0x000fea0003800000 */
.L_x_32:
[----:B------:R-:W-:Y:S01]  /*b660*/  IADD3 R3, R36, 0x20, RZ ;  /* 0x0000002024037810 */ /* 0x000fe20007ffe0ff */
[----:B----4-:R4:W3:Y:S01]  /*b670*/  SHFL.IDX PT, R17, R38, 0x1, 0x181f ;  /* 0x00381f0026117f89 */ /* 0x0108e200000e0000 */
[----:B------:R-:W-:Y:S02]  /*b680*/  BSSY B0, `(.L_x_34) ;  /* 0x000000d000007945 */ /* 0x000fe40003800000 */
[----:B------:R-:W-:Y:S01]  /*b690*/  ISETP.GE.AND P0, PT, R3, R2, PT ;  /* 0x000000020300720c */ /* 0x000fe20003f06270 */
[----:B-1----:R4:W1:-:S12]  /*b6a0*/  SHFL.IDX PT, R16, R39, 0x1, 0x181f ;  /* 0x00381f0027107f89 */ /* 0x00285800000e0000 */
[----:B------:R-:W-:Y:S05]  /*b6b0*/  @P0 BRA `(.L_x_35) ;  /* 0x0000009000000947 */ /* 0x000fea0003800000 */
[----:B------:R-:W-:Y:S02]  /*b6c0*/  ISETP.GE.AND P0, PT, R37, c[0x0][0x3c8], PT ;  /* 0x0000f20025007a0c */ /* 0x000fe40003f06270 */
[----:B------:R-:W-:-:S11]  /*b6d0*/  ISETP.GE.AND P1, PT, R0, c[0x0][0x3c8], PT ;  /* 0x0000f20000007a0c */ /* 0x000fd60003f26270 */
[----:B------:R-:W-:Y:S02]  /*b6e0*/  @!P0 SHF.R.S32.HI R3, RZ, 0x1f, R37 ;  /* 0x0000001fff038819 */ /* 0x000fe40000011425 */
[----:B-1-3--:R-:W-:Y:S02]  /*b6f0*/  @!P1 IMAD.WIDE R18, R0, 0x2, R16 ;  /* 0x0000000200129825 */ /* 0x00afe400078e0210 */
[----:B------:R-:W-:-:S03]  /*b700*/  @!P0 LEA.HI R3, R3, R37, RZ, 0x3 ;  /* 0x0000002503038211 */ /* 0x000fc600078f18ff */
[----:B--2---:R1:W-:Y:S01]  /*b710*/  @!P1 ST.E.128 [R18.64], R28 ;  /* 0x0000001c12009985 */ /* 0x0043e2000c101d0c */
[----:B------:R-:W-:-:S05]  /*b720*/  @!P0 LOP3.LUT R3, R3, 0xfffffff8, RZ, 0xc0, !PT ;  /* 0xfffffff803038812 */ /* 0x000fca00078ec0ff */
[----:B------:R-:W-:-:S05]  /*b730*/  @!P0 IMAD.WIDE R16, R3, 0x2, R16 ;  /* 0x0000000203108825 */ /* 0x000fca00078e0210 */
[----:B------:R1:W-:Y:S02]  /*b740*/  @!P0 ST.E.128 [R16.64], R12 ;  /* 0x0000000c10008985 */ /* 0x0003e4000c101d0c */
.L_x_35:
[----:B------:R-:W-:Y:S05]  /*b750*/  BSYNC B0 ;  /* 0x0000000000007941 */ /* 0x000fea0003800000 */
.L_x_34:
[----:B------:R-:W-:Y:S01]  /*b760*/  IADD3 R3, R36, 0x40, RZ ;  /* 0x0000004024037810 */ /* 0x000fe20007ffe0ff */
[----:B-1----:R1:W4:Y:S01]  /*b770*/  SHFL.IDX PT, R13, R38, 0x2, 0x181f ;  /* 0x00581f00260d7f89 */ /* 0x00232200000e0000 */
[----:B------:R-:W-:Y:S02]  /*b780*/  BSSY B0, `(.L_x_36) ;  /* 0x000000d000007945 */ /* 0x000fe40003800000 */
[----:B------:R-:W-:Y:S01]  /*b790*/  ISETP.GE.AND P0, PT, R3, R2, PT ;  /* 0x000000020300720c */ /* 0x000fe20003f06270 */
[----:B------:R1:W3:-:S12]  /*b7a0*/  SHFL.IDX PT, R12, R39, 0x2, 0x181f ;  /* 0x00581f00270c7f89 */ /* 0x0002d800000e0000 */
[----:B------:R-:W-:Y:S05]  /*b7b0*/  @P0 BRA `(.L_x_37) ;  /* 0x0000009000000947 */ /* 0x000fea0003800000 */
[----:B------:R-:W-:Y:S02]  /*b7c0*/  ISETP.GE.AND P0, PT, R37, c[0x0][0x3c8], PT ;  /* 0x0000f20025007a0c */ /* 0x000fe40003f06270 */
[----:B------:R-:W-:-:S11]  /*b7d0*/  ISETP.GE.AND P1, PT, R0, c[0x0][0x3c8], PT ;  /* 0x0000f20000007a0c */ /* 0x000fd60003f26270 */
[----:B------:R-:W-:Y:S02]  /*b7e0*/  @!P0 SHF.R.S32.HI R3, RZ, 0x1f, R37 ;  /* 0x0000001fff038819 */ /* 0x000fe40000011425 */
[----:B---34-:R-:W-:Y:S02]  /*b7f0*/  @!P1 IMAD.WIDE R14, R0, 0x2, R12 ;  /* 0x00000002000e9825 */ /* 0x018fe400078e020c */
[----:B------:R-:W-:-:S03]  /*b800*/  @!P0 LEA.HI R3, R3, R37, RZ, 0x3 ;  /* 0x0000002503038211 */ /* 0x000fc600078f18ff */
[----:B------:R3:W-:Y:S01]  /*b810*/  @!P1 ST.E.128 [R14.64], R24 ;  /* 0x000000180e009985 */ /* 0x0007e2000c101d0c */
[----:B------:R-:W-:-:S05]  /*b820*/  @!P0 LOP3.LUT R3, R3, 0xfffffff8, RZ, 0xc0, !PT ;  /* 0xfffffff803038812 */ /* 0x000fca00078ec0ff */
[----:B------:R-:W-:-:S05]  /*b830*/  @!P0 IMAD.WIDE R12, R3, 0x2, R12 ;  /* 0x00000002030c8825 */ /* 0x000fca00078e020c */
[----:B------:R3:W-:Y:S02]  /*b840*/  @!P0 ST.E.128 [R12.64], R8 ;  /* 0x000000080c008985 */ /* 0x0007e4000c101d0c */
.L_x_37:
[----:B------:R-:W-:Y:S05]  /*b850*/  BSYNC B0 ;  /* 0x0000000000007941 */ /* 0x000fea0003800000 */
.L_x_36:
[----:B------:R-:W-:Y:S01]  /*b860*/  IADD3 R36, R36, 0x60, RZ ;  /* 0x0000006024247810 */ /* 0x000fe20007ffe0ff */
[----:B---3--:R3:W1:Y:S03]  /*b870*/  SHFL.IDX PT, R9, R38, 0x3, 0x181f ;  /* 0x00781f0026097f89 */ /* 0x00866600000e0000 */
[----:B------:R-:W-:Y:S01]  /*b880*/  ISETP.GE.AND P0, PT, R36, R2, PT ;  /* 0x000000022400720c */ /* 0x000fe20003f06270 */
[----:B------:R3:W4:-:S12]  /*b890*/  SHFL.IDX PT, R8, R39, 0x3, 0x181f ;  /* 0x00781f0027087f89 */ /* 0x00071800000e0000 */
[----:B------:R-:W-:Y:S05]  /*b8a0*/  @P0 EXIT ;  /* 0x000000000000094d */ /* 0x000fea0003800000 */
[----:B------:R-:W-:-:S13]  /*b8b0*/  ISETP.GE.AND P0, PT, R0, c[0x0][0x3c8], PT ;  /* 0x0000f20000007a0c */ /* 0x000fda0003f06270 */
[----:B-1--4-:R-:W-:-:S05]  /*b8c0*/  @!P0 IMAD.WIDE R2, R0, 0x2, R8 ;  /* 0x0000000200028825 */ /* 0x012fca00078e0208 */
[----:B------:R1:W-:Y:S01]  /*b8d0*/  @!P0 ST.E.128 [R2.64], R20 ;  /* 0x0000001402008985 */ /* 0x0003e2000c101d0c */
[----:B------:R-:W-:-:S13]  /*b8e0*/  ISETP.GE.AND P0, PT, R37, c[0x0][0x3c8], PT ;  /* 0x0000f20025007a0c */ /* 0x000fda0003f06270 */
[----:B------:R-:W-:Y:S05]  /*b8f0*/  @P0 EXIT ;  /* 0x000000000000094d */ /* 0x000fea0003800000 */
[----:B------:R-:W-:-:S04]  /*b900*/  SHF.R.S32.HI R0, RZ, 0x1f, R37 ;  /* 0x0000001fff007819 */ /* 0x000fc80000011425 */
[----:B------:R-:W-:-:S04]  /*b910*/  LEA.HI R0, R0, R37, RZ, 0x3 ;  /* 0x0000002500007211 */ /* 0x000fc800078f18ff */
[----:B------:R-:W-:-:S05]  /*b920*/  LOP3.LUT R0, R0, 0xfffffff8, RZ, 0xc0, !PT ;  /* 0xfffffff800007812 */ /* 0x000fca00078ec0ff */
[----:B------:R-:W-:-:S05]  /*b930*/  IMAD.WIDE R8, R0, 0x2, R8 ;  /* 0x0000000200087825 */ /* 0x000fca00078e0208 */
[----:B------:R-:W-:Y:S01]  /*b940*/  ST.E.128 [R8.64], R4 ;  /* 0x0000000408007985 */ /* 0x000fe2000c101d0c */
[----:B------:R-:W-:Y:S05]  /*b950*/  EXIT ;  /* 0x000000000000794d */ /* 0x000fea0003800000 */
.L_x_30:
[----:B------:R-:W-:Y:S02]  /*b960*/  ULDC.64 UR4, c[0x0][0x500] ;  /* 0x0001400000047ab9 */ /* 0x000fe40000000a00 */
[----:B------:R-:W-:Y:S02]  /*b970*/  UISETP.NE.U32.AND UP1, UPT, URZ, UR4, UPT ;  /* 0x000000043f00728c */ /* 0x000fe4000bf25070 */
[----:B------:R-:W-:Y:S02]  /*b980*/  UMOV UR6, 0x4 ;  /* 0x0000000400067882 */ /* 0x000fe40000000000 */
[----:B------:R-:W-:-:S03]  /*b990*/  UISETP.NE.AND.EX UP1, UPT, URZ, UR5, UPT, UP1 ;  /* 0x000000053f00728c */ /* 0x000fc6000bf25310 */
[----:B------:R-:W-:Y:S02]  /*b9a0*/  ULDC.64 UR4, c[0x0][0x500] ;  /* 0x0001400000047ab9 */ /* 0x000fe40000000a00 */
[----:B------:R-:W-:Y:S01]  /*b9b0*/  UIMAD.WIDE UR4, UR11, UR6, UR4 ;  /* 0x000000060b0472a5 */ /* 0x000fe2000f8e0204 */
[----:B------:R-:W-:-:S05]  /*b9c0*/  PLOP3.LUT P1, PT, PT, PT, UP1, 0x80, 0x0 ;  /* 0x000000000000781c */ /* 0x000fca0003f2f018 */
[----:B------:R-:W-:Y:S01]  /*b9d0*/  IMAD.U32 R4, RZ, RZ, UR4 ;  /* 0x00000004ff047e24 */ /* 0x000fe2000f8e00ff */
[----:B------:R-:W-:Y:S01]  /*b9e0*/  MOV R5, UR5 ;  /* 0x0000000500057c02 */ /* 0x000fe20008000f00 */
[----:B------:R-:W-:-:S06]  /*b9f0*/  ULDC.64 UR4, c[0x0][0x508] ;  /* 0x0001420000047ab9 */ /* 0x000fcc0000000a00 */
[----:B-----5:R-:W2:Y:S01]  /*ba00*/  @P1 LDG.E R0, [R4.64] ;  /* 0x0000000c04001981 */ /* 0x020ea2000c1e1900 */
[----:B------:R-:W-:Y:S01]  /*ba10*/  UISETP.NE.U32.AND UP0, UPT, URZ, UR4, UPT ;  /* 0x000000043f00728c */ /* 0x000fe2000bf05070 */
[----:B------:R-:W-:-:S03]  /*ba20*/  IMAD.MOV.U32 R8, RZ, RZ, c[0x0][0x388] ;  /* 0x0000e200ff087624 */ /* 0x000fc600078e00ff */
[----:B------:R-:W-:-:S03]  /*ba30*/  UISETP.NE.AND.EX UP0, UPT, URZ, UR5, UPT, UP0 ;  /* 0x000000053f00728c */ /* 0x000fc6000bf05300 */
[----:B------:R-:W-:-:S03]  /*ba40*/  ULDC.64 UR4, c[0x0][0x508] ;  /* 0x0001420000047ab9 */ /* 0x000fc60000000a00 */
[----:B------:R-:W-:-:S05]  /*ba50*/  PLOP3.LUT P0, PT, PT, PT, UP0, 0x80, 0x0 ;  /* 0x000000000000781c */ /* 0x000fca0003f0f008 */
[----:B------:R-:W-:-:S06]  /*ba60*/  @UP0 UIMAD.WIDE UR4, UR11, UR6, UR4 ;  /* 0x000000060b0402a5 */ /* 0x000fcc000f8e0204 */
[----:B------:R-:W-:Y:S01]  /*ba70*/  MOV R2, UR4 ;  /* 0x0000000400027c02 */ /* 0x000fe20008000f00 */
        /* <DEDUP_REMOVED lines=13> */
.L_x_38:
[----:B-1----:R-:W1:Y:S01]  /*bb50*/  S2R R0, SR_TID.X ;  /* 0x0000000000007919 */ /* 0x002e620000002100 */
[----:B------:R-:W-:Y:S01]  /*bb60*/  USHF.R.S32.HI UR6, URZ, 0x1f, UR11 ;  /* 0x0000001f3f067899 */ /* 0x000fe2000801140b */
[----:B------:R-:W-:Y:S01]  /*bb70*/  BSSY B0, `(.L_x_39) ;  /* 0x0000029000007945 */ /* 0x000fe20003800000 */
[----:B------:R-:W-:-:S02]  /*bb80*/  USEL UR11, UR11, URZ, !UP1 ;  /* 0x0000003f0b0b7287 */ /* 0x000fc4000c800000 */
[----:B------:R-:W-:Y:S01]  /*bb90*/  USEL UR6, UR6, URZ, !UP1 ;  /* 0x0000003f06067287 */ /* 0x000fe2000c800000 */
[----:B-1----:R-:W-:-:S13]  /*bba0*/  ISETP.GE.AND P0, PT, R0, 0x80, PT ;  /* 0x000000800000780c */ /* 0x002fda0003f06270 */
[----:B------:R-:W-:Y:S05]  /*bbb0*/  @P0 BRA `(.L_x_40) ;  /* 0x0000024000000947 */ /* 0x000fea0003800000 */
[----:B------:R-:W1:Y:S01]  /*bbc0*/  S2R R2, SR_CTAID.X ;  /* 0x0000000000027919 */ /* 0x000e620000002500 */
[----:B-----5:R-:W-:Y:S01]  /*bbd0*/  IMAD R3, R8, c[0x0][0x4e8], RZ ;  /* 0x00013a0008037a24 */ /* 0x020fe200078e02ff */
[----:B-1----:R-:W-:-:S04]  /*bbe0*/  LEA R2, R2, R0, 0x7 ;  /* 0x0000000002027211 */ /* 0x002fc800078e38ff */
[----:B------:R-:W-:-:S13]  /*bbf0*/  ISETP.GE.AND P0, PT, R2, R3, PT ;  /* 0x000000030200720c */ /* 0x000fda0003f06270 */
[----:B------:R-:W-:Y:S05]  /*bc00*/  @P0 BRA `(.L_x_40) ;  /* 0x000001f000000947 */ /* 0x000fea0003800000 */
[----:B------:R-:W-:Y:S01]  /*bc10*/  IMAD.MOV.U32 R3, RZ, RZ, c[0x0][0x4e8] ;  /* 0x00013a00ff037624 */ /* 0x000fe200078e00ff */
[----:B------:R-:W-:Y:S01]  /*bc20*/  ULDC.64 UR4, c[0x0][0x490] ;  /* 0x0001240000047ab9 */ /* 0x000fe20000000a00 */
[----:B------:R-:W-:Y:S01]  /*bc30*/  IMAD.MOV.U32 R6, RZ, RZ, R2 ;  /* 0x000000ffff067224 */ /* 0x000fe200078e0002 */
[----:B------:R-:W-:Y:S02]  /*bc40*/  UIMAD UR7, UR8, UR4, URZ ;  /* 0x00000004080772a4 */ /* 0x000fe4000f8e023f */
[----:B------:R-:W-:Y:S01]  /*bc50*/  ISETP.NE.AND P0, PT, R3, 0x1, PT ;  /* 0x000000010300780c */ /* 0x000fe20003f05270 */
[----:B------:R-:W-:Y:S02]  /*bc60*/  UMOV UR16, UR14 ;  /* 0x0000000e00107c82 */ /* 0x000fe40008000000 */
[----:B------:R-:W-:Y:S02]  /*bc70*/  UMOV UR17, UR15 ;  /* 0x0000000f00117c82 */ /* 0x000fe40008000000 */
[----:B------:R-:W-:-:S02]  /*bc80*/  UIMAD.WIDE.U32 UR16, UR9, UR4, UR16 ;  /* 0x00000004091072a5 */ /* 0x000fc4000f8e0010 */
[----:B------:R-:W-:-:S03]  /*bc90*/  UIMAD UR7, UR9, UR5, UR7 ;  /* 0x00000005090772a4 */ /* 0x000fc6000f8e0207 */
[----:B------:R-:W-:Y:S02]  /*bca0*/  ULDC.64 UR4, c[0x0][0x498] ;  /* 0x0001260000047ab9 */ /* 0x000fe40000000a00 */
[----:B------:R-:W-:Y:S01]  /*bcb0*/  UIADD3 UR17, UR7, UR17, URZ ;  /* 0x0000001107117290 */ /* 0x000fe2000fffe03f */
[----:B------:R-:W-:Y:S01]  /*bcc0*/  @P0 IMAD.HI.U32 R3, R2, c[0x0][0x4ec], RZ ;  /* 0x00013b0002030a27 */ /* 0x000fe200078e00ff */
[----:B------:R-:W-:Y:S02]  /*bcd0*/  UIMAD UR7, UR6, UR4, URZ ;  /* 0x00000004060772a4 */ /* 0x000fe4000f8e023f */
[----:B------:R-:W-:Y:S02]  /*bce0*/  UIMAD.WIDE.U32 UR16, UR11, UR4, UR16 ;  /* 0x000000040b1072a5 */ /* 0x000fe4000f8e0010 */
[----:B------:R-:W-:Y:S01]  /*bcf0*/  @P0 SHF.R.U32.HI R6, RZ, c[0x0][0x4f0], R3 ;  /* 0x00013c00ff060a19 */ /* 0x000fe20000011603 */
[----:B------:R-:W-:-:S03]  /*bd00*/  UIMAD UR5, UR11, UR5, UR7 ;  /* 0x000000050b0572a4 */ /* 0x000fc6000f8e0207 */
[C---:B------:R-:W-:Y:S02]  /*bd10*/  IADD3 R5, -R6.reuse, RZ, RZ ;  /* 0x000000ff06057210 */ /* 0x040fe40007ffe1ff */
[----:B------:R-:W-:Y:S02]  /*bd20*/  SHF.R.S32.HI R3, RZ, 0x1f, R6 ;  /* 0x0000001fff037819 */ /* 0x000fe40000011406 */
[----:B------:R-:W-:Y:S01]  /*bd30*/  IADD3 R6, P0, R6, UR16, RZ ;  /* 0x0000001006067c10 */ /* 0x000fe2000ff1e0ff */
[----:B------:R-:W-:Y:S02]  /*bd40*/  IMAD R5, R5, c[0x0][0x4e8], R2 ;  /* 0x00013a0005057a24 */ /* 0x000fe400078e0202 */
[----:B------:R-:W-:-:S03]  /*bd50*/  IMAD.U32 R2, RZ, RZ, UR5 ;  /* 0x00000005ff027e24 */ /* 0x000fc6000f8e00ff */
[----:B------:R-:W-:Y:S02]  /*bd60*/  SHF.R.S32.HI R4, RZ, 0x1f, R5 ;  /* 0x0000001fff047819 */ /* 0x000fe40000011405 */
[----:B------:R-:W-:-:S03]  /*bd70*/  IADD3.X R7, R3, UR17, R2, P0, !PT ;  /* 0x0000001103077c10 */ /* 0x000fc600087fe402 */
[----:B------:R-:W-:Y:S02]  /*bd80*/  IMAD R2, R4, c[0x0][0x488], RZ ;  /* 0x0001220004027a24 */ /* 0x000fe400078e02ff */
[----:B------:R-:W-:-:S04]  /*bd90*/  IMAD.WIDE.U32 R6, R5, c[0x0][0x488], R6 ;  /* 0x0001220005067a25 */ /* 0x000fc800078e0006 */
[----:B------:R-:W-:Y:S01]  /*bda0*/  IMAD R2, R5, c[0x0][0x48c], R2 ;  /* 0x0001230005027a24 */ /* 0x000fe200078e0202 */
[----:B------:R-:W-:-:S04]  /*bdb0*/  LEA R4, P0, R6, c[0x0][0x450], 0x2 ;  /* 0x0001140006047a11 */ /* 0x000fc800078010ff */
[----:B------:R-:W-:-:S04]  /*bdc0*/  IADD3 R2, R7, R2, RZ ;  /* 0x0000000207027210 */ /* 0x000fc80007ffe0ff */
[----:B------:R-:W-:Y:S01]  /*bdd0*/  LEA.HI.X R5, R6, c[0x0][0x454], R2, 0x2, P0 ;  /* 0x0001150006057a11 */ /* 0x000fe200000f1402 */
[----:B------:R-:W-:-:S05]  /*bde0*/  IMAD.MOV.U32 R2, RZ, RZ, -0x800000 ;  /* 0xff800000ff027424 */ /* 0x000fca00078e00ff */
[----:B------:R1:W-:Y:S02]  /*bdf0*/  STG.E [R4.64], R2 ;  /* 0x0000000204007986 */ /* 0x0003e4000c10190c */
.L_x_40:
[----:B------:R-:W-:Y:S05]  /*be00*/  BSYNC B0 ;  /* 0x0000000000007941 */ /* 0x000fea0003800000 */
.L_x_39:
[----:B------:R-:W2:Y:S01]  /*be10*/  S2R R3, SR_CTAID.X ;  /* 0x0000000000037919 */ /* 0x000ea20000002500 */
[----:B-1----:R-:W-:Y:S01]  /*be20*/  SHF.R.S32.HI R2, RZ, 0x1f, R0 ;  /* 0x0000001fff027819 */ /* 0x002fe20000011400 */
[----:B------:R-:W-:Y:S01]  /*be30*/  IMAD.MOV.U32 R4, RZ, RZ, c[0x0][0x4e8] ;  /* 0x00013a00ff047624 */ /* 0x000fe200078e00ff */
[----:B------:R-:W-:Y:S01]  /*be40*/  ULDC.64 UR4, c[0x0][0x3a0] ;  /* 0x0000e80000047ab9 */ /* 0x000fe20000000a00 */
[----:B-----5:R-:W-:Y:S01]  /*be50*/  IMAD R8, R8, c[0x0][0x4e8], RZ ;  /* 0x00013a0008087a24 */ /* 0x020fe200078e02ff */
[----:B------:R-:W-:Y:S01]  /*be60*/  LEA.HI R2, R2, R0, RZ, 0x3 ;  /* 0x0000000002027211 */ /* 0x000fe200078f18ff */
[----:B------:R-:W-:Y:S01]  /*be70*/  UIMAD UR7, UR15, UR4, URZ ;  /* 0x000000040f0772a4 */ /* 0x000fe2000f8e023f */
[----:B------:R-:W-:Y:S01]  /*be80*/  ISETP.NE.AND P0, PT, R4, 0x1, PT ;  /* 0x000000010400780c */ /* 0x000fe20003f05270 */
[----:B------:R-:W-:Y:S01]  /*be90*/  UIMAD.WIDE.U32 UR16, UR14, UR4, URZ ;  /* 0x000000040e1072a5 */ /* 0x000fe2000f8e003f */
[----:B------:R-:W-:Y:S01]  /*bea0*/  LOP3.LUT R5, R2, 0xfffffff8, RZ, 0xc0, !PT ;  /* 0xfffffff802057812 */ /* 0x000fe200078ec0ff */
[----:B------:R-:W-:Y:S01]  /*beb0*/  UIMAD UR7, UR14, UR5, UR7 ;  /* 0x000000050e0772a4 */ /* 0x000fe2000f8e0207 */
[----:B------:R-:W-:Y:S01]  /*bec0*/  SHF.R.S32.HI R2, RZ, 0x3, R2 ;  /* 0x00000003ff027819 */ /* 0x000fe20000011402 */
[----:B------:R-:W-:Y:S01]  /*bed0*/  BSSY B0, `(.L_x_41) ;  /* 0x0000033000007945 */ /* 0x000fe20003800000 */
[----:B------:R-:W-:Y:S01]  /*bee0*/  ULDC.64 UR4, c[0x0][0x3e8] ;  /* 0x0000fa0000047ab9 */ /* 0x000fe20000000a00 */
[----:B------:R-:W-:Y:S01]  /*bef0*/  IMAD.IADD R0, R0, 0x1, -R5 ;  /* 0x0000000100007824 */ /* 0x000fe200078e0a05 */
[----:B------:R-:W-:-:S02]  /*bf00*/  UIADD3 UR17, UR17, UR7, URZ ;  /* 0x0000000711117290 */ /* 0x000fc4000fffe03f */
[----:B------:R-:W-:Y:S02]  /*bf10*/  UIMAD UR7, UR8, UR4, URZ ;  /* 0x00000004080772a4 */ /* 0x000fe4000f8e023f */
[C---:B------:R-:W-:Y:S01]  /*bf20*/  LEA R5, R0.reuse, R2, 0x5 ;  /* 0x0000000200057211 */ /* 0x040fe200078e28ff */
[----:B------:R-:W-:Y:S02]  /*bf30*/  UIMAD.WIDE.U32 UR16, UR9, UR4, UR16 ;  /* 0x00000004091072a5 */ /* 0x000fe4000f8e0010 */
[----:B------:R-:W-:Y:S02]  /*bf40*/  UIMAD UR7, UR9, UR5, UR7 ;  /* 0x00000005090772a4 */ /* 0x000fe4000f8e0207 */
[C---:B--2---:R-:W-:Y:S01]  /*bf50*/  IMAD R5, R3.reuse, 0x80, R5 ;  /* 0x0000008003057824 */ /* 0x044fe200078e0205 */
[----:B------:R-:W-:Y:S01]  /*bf60*/  ULDC.64 UR4, c[0x0][0x3f0] ;  /* 0x0000fc0000047ab9 */ /* 0x000fe20000000a00 */
[----:B------:R-:W-:Y:S01]  /*bf70*/  IMAD R2, R3, 0x80, R2 ;  /* 0x0000008003027824 */ /* 0x000fe200078e0202 */
[----:B------:R-:W-:Y:S01]  /*bf80*/  UIMAD UR6, UR6, UR4, URZ ;  /* 0x00000004060672a4 */ /* 0x000fe2000f8e023f */
[----:B------:R-:W-:Y:S01]  /*bf90*/  @P0 IMAD.HI.U32 R4, R5, c[0x0][0x4ec], RZ ;  /* 0x00013b0005040a27 */ /* 0x000fe200078e00ff */
[----:B------:R-:W-:Y:S01]  /*bfa0*/  UIADD3 UR17, UR7, UR17, URZ ;  /* 0x0000001107117290 */ /* 0x000fe2000fffe03f */
[----:B------:R-:W-:Y:S01]  /*bfb0*/  MOV R7, R5 ;  /* 0x0000000500077202 */ /* 0x000fe20000000f00 */
[----:B------:R-:W-:Y:S01]  /*bfc0*/  UIMAD UR5, UR11, UR5, UR6 ;  /* 0x000000050b0572a4 */ /* 0x000fe2000f8e0206 */
[----:B------:R-:W-:Y:S01]  /*bfd0*/  SHF.L.U32 R3, R0, 0x3, RZ ;  /* 0x0000000300037819 */ /* 0x000fe200000006ff */
[----:B------:R-:W-:Y:S01]  /*bfe0*/  UIMAD.WIDE.U32 UR16, UR11, UR4, UR16 ;  /* 0x000000040b1072a5 */ /* 0x000fe2000f8e0010 */
[----:B------:R-:W-:-:S02]  /*bff0*/  @P0 SHF.R.U32.HI R7, RZ, c[0x0][0x4f0], R4 ;  /* 0x00013c00ff070a19 */ /* 0x000fc40000011604 */
[----:B------:R-:W-:Y:S01]  /*c000*/  IADD3 R0, R3, 0x40, RZ ;  /* 0x0000004003007810 */ /* 0x000fe20007ffe0ff */
[----:B------:R-:W-:Y:S01]  /*c010*/  UIADD3 UR5, UR17, UR5, URZ ;  /* 0x0000000511057290 */ /* 0x000fe2000fffe03f */
[--C-:B------:R-:W-:Y:S01]  /*c020*/  SHF.R.S32.HI R4, RZ, 0x1f, R7.reuse ;  /* 0x0000001fff047819 */ /* 0x100fe20000011407 */
[----:B------:R-:W-:Y:S01]  /*c030*/  IMAD.MOV R6, RZ, RZ, -R7 ;  /* 0x000000ffff067224 */ /* 0x000fe200078e0a07 */
[----:B------:R-:W-:Y:S01]  /*c040*/  MOV R10, UR16 ;  /* 0x00000010000a7c02 */ /* 0x000fe20008000f00 */
[----:B------:R-:W-:Y:S02]  /*c050*/  IMAD.U32 R11, RZ, RZ, UR17 ;  /* 0x00000011ff0b7e24 */ /* 0x000fe4000f8e00ff */
[----:B------:R-:W-:Y:S01]  /*c060*/  IMAD R6, R6, c[0x0][0x4e8], R5 ;  /* 0x00013a0006067a24 */ /* 0x000fe200078e0205 */
[----:B------:R-:W-:Y:S01]  /*c070*/  MOV R11, UR5 ;  /* 0x00000005000b7c02 */ /* 0x000fe20008000f00 */
[----:B------:R-:W-:-:S03]  /*c080*/  IMAD R4, R4, c[0x0][0x3e0], RZ ;  /* 0x0000f80004047a24 */ /* 0x000fc600078e02ff */
[----:B------:R-:W-:Y:S01]  /*c090*/  SHF.R.S32.HI R5, RZ, 0x1f, R6 ;  /* 0x0000001fff057819 */ /* 0x000fe20000011406 */
[C---:B------:R-:W-:Y:S02]  /*c0a0*/  IMAD R4, R7.reuse, c[0x0][0x3e4], R4 ;  /* 0x0000f90007047a24 */ /* 0x040fe400078e0204 */
[----:B------:R-:W-:-:S04]  /*c0b0*/  IMAD.WIDE.U32 R10, R7, c[0x0][0x3e0], R10 ;  /* 0x0000f800070a7a25 */ /* 0x000fc800078e000a */
[----:B------:R-:W-:Y:S02]  /*c0c0*/  IMAD R5, R5, c[0x0][0x3d8], RZ ;  /* 0x0000f60005057a24 */ /* 0x000fe400078e02ff */
[----:B------:R-:W-:Y:S02]  /*c0d0*/  IMAD.IADD R11, R11, 0x1, R4 ;  /* 0x000000010b0b7824 */ /* 0x000fe400078e0204 */
[C---:B------:R-:W-:Y:S02]  /*c0e0*/  IMAD R5, R6.reuse, c[0x0][0x3dc], R5 ;  /* 0x0000f70006057a24 */ /* 0x040fe400078e0205 */
[----:B------:R-:W-:-:S05]  /*c0f0*/  IMAD.WIDE.U32 R6, R6, c[0x0][0x3d8], R10 ;  /* 0x0000f60006067a25 */ /* 0x000fca00078e000a */
[----:B------:R-:W-:Y:S02]  /*c100*/  IADD3 R4, R7, R5, RZ ;  /* 0x0000000507047210 */ /* 0x000fe40007ffe0ff */
[----:B------:R-:W-:-:S04]  /*c110*/  LEA R5, P0, R6, c[0x0][0x380], 0x1 ;  /* 0x0000e00006057a11 */ /* 0x000fc800078008ff */
[----:B------:R-:W-:Y:S02]  /*c120*/  LEA.HI.X R4, R6, c[0x0][0x384], R4, 0x1, P0 ;  /* 0x0000e10006047a11 */ /* 0x000fe400000f0c04 */
[----:B------:R-:W-:Y:S01]  /*c130*/  ISETP.GE.AND P0, PT, R2, R8, PT ;  /* 0x000000080200720c */ /* 0x000fe20003f06270 */
[----:B------:R1:W2:Y:S04]  /*c140*/  SHFL.IDX PT, R6, R5, RZ, 0x181f ;  /* 0x00181fff05067589 */ /* 0x0002a800000e0000 */
[----:B------:R1:W3:Y:S08]  /*c150*/  SHFL.IDX PT, R7, R4, RZ, 0x181f ;  /* 0x00181fff04077589 */ /* 0x0002f000000e0000 */
[----:B------:R-:W-:Y:S05]  /*c160*/  @P0 BRA `(.L_x_42) ;  /* 0x0000009000000947 */ /* 0x000fea0003800000 */
[----:B------:R-:W-:Y:S02]  /*c170*/  ISETP.GE.AND P0, PT, R0, c[0x0][0x3c8], PT ;  /* 0x0000f20000007a0c */ /* 0x000fe40003f06270 */
[----:B------:R-:W-:-:S11]  /*c180*/  ISETP.GE.AND P1, PT, R3, c[0x0][0x3c8], PT ;  /* 0x0000f20003007a0c */ /* 0x000fd60003f26270 */
[----:B------:R-:W-:Y:S02]  /*c190*/  @!P0 SHF.R.S32.HI R9, RZ, 0x1f, R0 ;  /* 0x0000001fff098819 */ /* 0x000fe40000011400 */
[----:B--23--:R-:W-:Y:S02]  /*c1a0*/  @!P1 IMAD.WIDE R10, R3, 0x2, R6 ;  /* 0x00000002030a9825 */ /* 0x00cfe400078e0206 */
[----:B------:R-:W-:-:S03]  /*c1b0*/  @!P0 LEA.HI R9, R9, R0, RZ, 0x3 ;  /* 0x0000000009098211 */ /* 0x000fc600078f18ff */
[----:B------:R2:W-:Y:S01]  /*c1c0*/  @!P1 ST.E.128 [R10.64], RZ ;  /* 0x000000ff0a009985 */ /* 0x0005e2000c101d0c */
[----:B------:R-:W-:-:S05]  /*c1d0*/  @!P0 LOP3.LUT R9, R9, 0xfffffff8, RZ, 0xc0, !PT ;  /* 0xfffffff809098812 */ /* 0x000fca00078ec0ff */
[----:B------:R-:W-:-:S05]  /*c1e0*/  @!P0 IMAD.WIDE R6, R9, 0x2, R6 ;  /* 0x0000000209068825 */ /* 0x000fca00078e0206 */
[----:B------:R2:W-:Y:S02]  /*c1f0*/  @!P0 ST.E.128 [R6.64], RZ ;  /* 0x000000ff06008985 */ /* 0x0005e4000c101d0c */
.L_x_42:
[----:B------:R-:W-:Y:S05]  /*c200*/  BSYNC B0 ;  /* 0x0000000000007941 */ /* 0x000fea0003800000 */
.L_x_41:
[----:B--2---:R-:W-:Y:S01]  /*c210*/  IADD3 R6, R2, 0x20, RZ ;  /* 0x0000002002067810 */ /* 0x004fe20007ffe0ff */
[----:B------:R2:W4:Y:S01]  /*c220*/  SHFL.IDX PT, R11, R4, 0x1, 0x181f ;  /* 0x00381f00040b7f89 */ /* 0x00052200000e0000 */
[----:B------:R-:W-:Y:S02]  /*c230*/  BSSY B0, `(.L_x_43) ;  /* 0x000000d000007945 */ /* 0x000fe40003800000 */
[----:B------:R-:W-:Y:S01]  /*c240*/  ISETP.GE.AND P0, PT, R6, R8, PT ;  /* 0x000000080600720c */ /* 0x000fe20003f06270 */
[----:B------:R2:W1:-:S12]  /*c250*/  SHFL.IDX PT, R10, R5, 0x1, 0x181f ;  /* 0x00381f00050a7f89 */ /* 0x00045800000e0000 */
[----:B------:R-:W-:Y:S05]  /*c260*/  @P0 BRA `(.L_x_44) ;  /* 0x0000009000000947 */ /* 0x000fea0003800000 */
[----:B------:R-:W-:Y:S02]  /*c270*/  ISETP.GE.AND P0, PT, R0, c[0x0][0x3c8], PT ;  /* 0x0000f20000007a0c */ /* 0x000fe40003f06270 */
[----:B------:R-:W-:-:S11]  /*c280*/  ISETP.GE.AND P1, PT, R3, c[0x0][0x3c8], PT ;  /* 0x0000f20003007a0c */ /* 0x000fd60003f26270 */
[----:B------:R-:W-:Y:S02]  /*c290*/  @!P0 SHF.R.S32.HI R6, RZ, 0x1f, R0 ;  /* 0x0000001fff068819 */ /* 0x000fe40000011400 */
[----:B-1--4-:R-:W-:Y:S02]  /*c2a0*/  @!P1 IMAD.WIDE R12, R3, 0x2, R10 ;  /* 0x00000002030c9825 */ /* 0x012fe400078e020a */
[----:B------:R-:W-:-:S03]  /*c2b0*/  @!P0 LEA.HI R6, R6, R0, RZ, 0x3 ;  /* 0x0000000006068211 */ /* 0x000fc600078f18ff */
[----:B------:R1:W-:Y:S01]  /*c2c0*/  @!P1 ST.E.128 [R12.64], RZ ;  /* 0x000000ff0c009985 */ /* 0x0003e2000c101d0c */
[----:B------:R-:W-:-:S05]  /*c2d0*/  @!P0 LOP3.LUT R6, R6, 0xfffffff8, RZ, 0xc0, !PT ;  /* 0xfffffff806068812 */ /* 0x000fca00078ec0ff */
[----:B---3--:R-:W-:-:S05]  /*c2e0*/  @!P0 IMAD.WIDE R6, R6, 0x2, R10 ;  /* 0x0000000206068825 */ /* 0x008fca00078e020a */
[----:B------:R1:W-:Y:S02]  /*c2f0*/  @!P0 ST.E.128 [R6.64], RZ ;  /* 0x000000ff06008985 */ /* 0x0003e4000c101d0c */
.L_x_44:
[----:B------:R-:W-:Y:S05]  /*c300*/  BSYNC B0 ;  /* 0x0000000000007941 */ /* 0x000fea0003800000 */
.L_x_43:
[----:B-1----:R-:W-:Y:S01]  /*c310*/  IADD3 R6, R2, 0x40, RZ ;  /* 0x0000004002067810 */ /* 0x002fe20007ffe0ff */
[----:B----4-:R1:W4:Y:S01]  /*c320*/  SHFL.IDX PT, R11, R4, 0x2, 0x181f ;  /* 0x00581f00040b7f89 */ /* 0x01032200000e0000 */
[----:B------:R-:W-:Y:S02]  /*c330*/  BSSY B0, `(.L_x_45) ;  /* 0x000000d000007945 */ /* 0x000fe40003800000 */
[----:B------:R-:W-:Y:S01]  /*c340*/  ISETP.GE.AND P0, PT, R6, R8, PT ;  /* 0x000000080600720c */ /* 0x000fe20003f06270 */
[----:B------:R1:W2:-:S12]  /*c350*/  SHFL.IDX PT, R10, R5, 0x2, 0x181f ;  /* 0x00581f00050a7f89 */ /* 0x00029800000e0000 */
[----:B------:R-:W-:Y:S05]  /*c360*/  @P0 BRA `(.L_x_46) ;  /* 0x0000009000000947 */ /* 0x000fea0003800000 */
[----:B------:R-:W-:Y:S02]  /*c370*/  ISETP.GE.AND P0, PT, R0, c[0x0][0x3c8], PT ;  /* 0x0000f20000007a0c */ /* 0x000fe40003f06270 */
[----:B------:R-:W-:-:S11]  /*c380*/  ISETP.GE.AND P1, PT, R3, c[0x0][0x3c8], PT ;  /* 0x0000f20003007a0c */ /* 0x000fd60003f26270 */
[----:B------:R-:W-:Y:S02]  /*c390*/  @!P0 SHF.R.S32.HI R6, RZ, 0x1f, R0 ;  /* 0x0000001fff068819 */ /* 0x000fe40000011400 */
[----:B--2-4-:R-:W-:Y:S02]  /*c3a0*/  @!P1 IMAD.WIDE R12, R3, 0x2, R10 ;  /* 0x00000002030c9825 */ /* 0x014fe400078e020a */
[----:B------:R-:W-:-:S03]  /*c3b0*/  @!P0 LEA.HI R6, R6, R0, RZ, 0x3 ;  /* 0x0000000006068211 */ /* 0x000fc600078f18ff */
[----:B------:R2:W-:Y:S01]  /*c3c0*/  @!P1 ST.E.128 [R12.64], RZ ;  /* 0x000000ff0c009985 */ /* 0x0005e2000c101d0c */
[----:B------:R-:W-:-:S05]  /*c3d0*/  @!P0 LOP3.LUT R6, R6, 0xfffffff8, RZ, 0xc0, !PT ;  /* 0xfffffff806068812 */ /* 0x000fca00078ec0ff */
[----:B---3--:R-:W-:-:S05]  /*c3e0*/  @!P0 IMAD.WIDE R6, R6, 0x2, R10 ;  /* 0x0000000206068825 */ /* 0x008fca00078e020a */
[----:B------:R2:W-:Y:S02]  /*c3f0*/  @!P0 ST.E.128 [R6.64], RZ ;  /* 0x000000ff06008985 */ /* 0x0005e4000c101d0c */
.L_x_46:
[----:B------:R-:W-:Y:S05]  /*c400*/  BSYNC B0 ;  /* 0x0000000000007941 */ /* 0x000fea0003800000 */
.L_x_45:
[----:B------:R-:W-:Y:S01]  /*c410*/  IADD3 R2, R2, 0x60, RZ ;  /* 0x0000006002027810 */ /* 0x000fe20007ffe0ff */
[----:B--23--:R2:W3:Y:S03]  /*c420*/  SHFL.IDX PT, R7, R4, 0x3, 0x181f ;  /* 0x00781f0004077f89 */ /* 0x00c4e600000e0000 */
[----:B------:R-:W-:Y:S01]  /*c430*/  ISETP.GE.AND P0, PT, R2, R8, PT ;  /* 0x000000080200720c */ /* 0x000fe20003f06270 */
[----:B------:R2:W1:-:S12]  /*c440*/  SHFL.IDX PT, R6, R5, 0x3, 0x181f ;  /* 0x00781f0005067f89 */ /* 0x00045800000e0000 */
[----:B------:R-:W-:Y:S05]  /*c450*/  @P0 EXIT ;  /* 0x000000000000094d */ /* 0x000fea0003800000 */
[----:B------:R-:W-:-:S13]  /*c460*/  ISETP.GE.AND P0, PT, R3, c[0x0][0x3c8], PT ;  /* 0x0000f20003007a0c */ /* 0x000fda0003f06270 */
[----:B-1-3--:R-:W-:-:S05]  /*c470*/  @!P0 IMAD.WIDE R2, R3, 0x2, R6 ;  /* 0x0000000203028825 */ /* 0x00afca00078e0206 */
[----:B------:R1:W-:Y:S01]  /*c480*/  @!P0 ST.E.128 [R2.64], RZ ;  /* 0x000000ff02008985 */ /* 0x0003e2000c101d0c */
[----:B------:R-:W-:-:S13]  /*c490*/  ISETP.GE.AND P0, PT, R0, c[0x0][0x3c8], PT ;  /* 0x0000f20000007a0c */ /* 0x000fda0003f06270 */
[----:B------:R-:W-:Y:S05]  /*c4a0*/  @P0 EXIT ;  /* 0x000000000000094d */ /* 0x000fea0003800000 */
[----:B-1----:R-:W-:-:S04]  /*c4b0*/  SHF.R.S32.HI R2, RZ, 0x1f, R0 ;  /* 0x0000001fff027819 */ /* 0x002fc80000011400 */
[----:B------:R-:W-:-:S04]  /*c4c0*/  LEA.HI R0, R2, R0, RZ, 0x3 ;  /* 0x0000000002007211 */ /* 0x000fc800078f18ff */
[----:B------:R-:W-:-:S05]  /*c4d0*/  LOP3.LUT R0, R0, 0xfffffff8, RZ, 0xc0, !PT ;  /* 0xfffffff800007812 */ /* 0x000fca00078ec0ff */
[----:B------:R-:W-:-:S05]  /*c4e0*/  IMAD.WIDE R6, R0, 0x2, R6 ;  /* 0x0000000200067825 */ /* 0x000fca00078e0206 */
[----:B------:R-:W-:Y:S01]  /*c4f0*/  ST.E.128 [R6.64], RZ ;  /* 0x000000ff06007985 */ /* 0x000fe2000c101d0c */
[----:B------:R-:W-:Y:S05]  /*c500*/  EXIT ;  /* 0x000000000000794d */ /* 0x000fea0003800000 */
.L_x_47:
        /* <DEDUP_REMOVED lines=15> */
.L_x_2166:


//--------------------- .text._ZN7cutlass13device_kernelIN5flash19enable_sm80_to_sm89INS1_16FlashAttnFwdSm80INS1_25CollectiveMainloopFwdSm80ILi8ELi1ELb1EN4cute5tupleIJNS5_1CILi128EEES8_S8_EEELi128ENS_6half_tEfNS_4arch4Sm80ELb0ELb0ELb1ELb1ELb1ELb1ELb1ELb0EEENS1_21CollectiveEpilogueFwdIS9_NS6_IJNS7_ILi1EEESF_SF_EEESA_SC_Li256ELb1ELb1ELb0ELb0EEENS1_19SingleTileSchedulerILb1ELb0ELb1ELi128EEEEEEEEEvNT_6ParamsE --------------------------
	.section	.text._ZN7cutlass13device_kernelIN5flash19enable_sm80_to_sm89INS1_16FlashAttnFwdSm80INS1_25CollectiveMainloopFwdSm80ILi8ELi1ELb1EN4cute5tupleIJNS5_1CILi128EEES8_S8_EEELi128ENS_6half_tEfNS_4arch4Sm80ELb0ELb0ELb1ELb1ELb1ELb1ELb1ELb0EEENS1_21CollectiveEpilogueFwdIS9_NS6_IJNS7_ILi1EEESF_SF_EEESA_SC_Li256ELb1ELb1ELb0ELb0EEENS1_19SingleTileSchedulerILb1ELb0ELb1ELi128EEEEEEEEEvNT_6ParamsE,"ax",@progbits
	.sectioninfo	@"SHI_REGISTERS=255"
	.align	128
.text._ZN7cutlass13device_kernelIN5flash19enable_sm80_to_sm89INS1_16FlashAttnFwdSm80INS1_25CollectiveMainloopFwdSm80ILi8ELi1ELb1EN4cute5tupleIJNS5_1CILi128EEES8_S8_EEELi128ENS_6half_tEfNS_4arch4Sm80ELb0ELb0ELb1ELb1ELb1ELb1ELb1ELb0EEENS1_21CollectiveEpilogueFwdIS9_NS6_IJNS7_ILi1EEESF_SF_EEESA_SC_Li256ELb1ELb1ELb0ELb0EEENS1_19SingleTileSchedulerILb1ELb0ELb1ELi128EEEEEEEEEvNT_6ParamsE:
        .type           _ZN7cutlass13device_kernelIN5flash19enable_sm80_to_sm89INS1_16FlashAttnFwdSm80INS1_25CollectiveMainloopFwdSm80ILi8ELi1ELb1EN4cute5tupleIJNS5_1CILi128EEES8_S8_EEELi128ENS_6half_tEfNS_4arch4Sm80ELb0ELb0ELb1ELb1ELb1ELb1ELb1ELb0EEENS1_21CollectiveEpilogueFwdIS9_NS6_IJNS7_ILi1EEESF_SF_EEESA_SC_Li256ELb1ELb1ELb0ELb0EEENS1_19SingleTileSchedulerILb1ELb0ELb1ELi128EEEEEEEEEvNT_6ParamsE,@function
        .size           _ZN7cutlass13device_kernelIN5flash19enable_sm80_to_sm89INS1_16FlashAttnFwdSm80INS1_25CollectiveMainloopFwdSm80ILi8ELi1ELb1EN4cute5tupleIJNS5_1CILi128EEES8_S8_EEELi128ENS_6half_tEfNS_4arch4Sm80ELb0ELb0ELb1ELb1ELb1ELb1ELb1ELb0EEENS1_21CollectiveEpilogueFwdIS9_NS6_IJNS7_ILi1EEESF_SF_EEESA_SC_Li256ELb1ELb1ELb0ELb0EEENS1_19SingleTileSchedulerILb1ELb0ELb1ELi128EEEEEEEEEvNT_6ParamsE,(.L_x_2167 - _ZN7cutlass13device_kernelIN5flash19enable_sm80_to_sm89INS1_16FlashAttnFwdSm80INS1_25CollectiveMainloopFwdSm80ILi8ELi1ELb1EN4cute5tupleIJNS5_1CILi128EEES8_S8_EEELi128ENS_6half_tEfNS_4arch4Sm80ELb0ELb0ELb1ELb1ELb1ELb1ELb1ELb0EEENS1_21CollectiveEpilogueFwdIS9_NS6_IJNS7_ILi1EEESF_SF_EEESA_SC_Li256ELb1ELb1ELb0ELb0EEENS1_19SingleTileSchedulerILb1ELb0ELb1ELi128EEEEEEEEEvNT_6ParamsE)
        .other          _ZN7cutlass13device_kernelIN5flash19enable_sm80_to_sm89INS1_16FlashAttnFwdSm80INS1_25CollectiveMainloopFwdSm80ILi8ELi1ELb1EN4cute5tupleIJNS5_1CILi128EEES8_S8_EEELi128ENS_6half_tEfNS_4arch4Sm80ELb0ELb0ELb1ELb1ELb1ELb1ELb1ELb0EEENS1_21CollectiveEpilogueFwdIS9_NS6_IJNS7_ILi1EEESF_SF_EEESA_SC_Li256ELb1ELb1ELb0ELb0EEENS1_19SingleTileSchedulerILb1ELb0ELb1ELi128EEEEEEEEEvNT_6ParamsE,@"STO_CUDA_ENTRY STV_DEFAULT"
_ZN7cutlass13device_kernelIN5flash19enable_sm80_to_sm89INS1_16FlashAttnFwdSm80INS1_25CollectiveMainloopFwdSm80ILi8ELi1ELb1EN4cute5tupleIJNS5_1CILi128EEES8_S8_EEELi128ENS_6half_tEfNS_4arch4Sm80ELb0ELb0ELb1ELb1ELb1ELb1ELb1ELb0EEENS1_21CollectiveEpilogueFwdIS9_NS6_IJNS7_ILi1EEESF_SF_EEESA_SC_Li256ELb1ELb1ELb0ELb0EEENS1_19SingleTileSchedulerILb1ELb0ELb1ELi128EEEEEEEEEvNT_6ParamsE:
        /* <DEDUP_REMOVED lines=12> */
[----:B------:R-:W-:Y:S05]  /*00c0*/  @!P0 BRA `(.L_x_48) ;  /* 0x000001c000008947 */ /* 0x000fea0003800000 */
[----:B---3--:R-:W-:-:S04]  /*00d0*/  ISETP.NE.U32.AND P0, PT, RZ, c[0x0][0x568], PT ;  /* 0x00015a00ff007a0c */ /* 0x008fc80003f05070 */
[----:B------:R-:W-:-:S13]  /*00e0*/  ISETP.NE.AND.EX P0, PT, RZ, c[0x0][0x56c], PT, P0 ;  /* 0x00015b00ff007a0c */ /* 0x000fda0003f05300 */
[----:B------:R-:W-:Y:S05]  /*00f0*/  @!P0 BRA `(.L_x_49) ;  /* 0x0000005000008947 */ /* 0x000fea0003800000 */
[----:B------:R-:W-:Y:S02]  /*0100*/  MOV R2, UR4 ;  /* 0x0000000400027c02 */ /* 0x000fe40008000f00 */
[----:B------:R-:W-:-:S05]  /*0110*/  MOV R3, UR5 ;  /* 0x0000000500037c02 */ /* 0x000fca0008000f00 */
[----:B------:R-:W2:Y:S02]  /*0120*/  LDG.E R2, [R2.64] ;  /* 0x0000001402027981 */ /* 0x000ea4000c1e1900 */
[----:B--2---:R1:W2:Y:S02]  /*0130*/  R2UR UR6, R2 ;  /* 0x00000000020673c2 */ /* 0x0042a400000e0000 */
[----:B-12---:R-:W-:Y:S05]  /*0140*/  BRA `(.L_x_50) ;  /* 0x000000e000007947 */ /* 0x006fea0003800000 */
.L_x_49:
        /* <DEDUP_REMOVED lines=13> */
.L_x_51:
[----:B------:R-:W-:Y:S02]  /*0220*/  ULDC UR6, c[0x0][0x54c] ;  /* 0x0001530000067ab9 */ /* 0x000fe40000000800 */
.L_x_50:
[----:B------:R-:W-:Y:S02]  /*0230*/  ULDC UR4, c[0x0][0x548] ;  /* 0x0001520000047ab9 */ /* 0x000fe40000000800 */
[----:B------:R-:W-:-:S02]  /*0240*/  USHF.L.U32 UR5, UR12, 0x7, URZ ;  /* 0x000000070c057899 */ /* 0x000fc4000800063f */
[----:B------:R-:W-:-:S04]  /*0250*/  UIMAD UR4, UR6, UR4, URZ ;  /* 0x00000004060472a4 */ /* 0x000fc8000f8e023f */
[----:B------:R-:W-:-:S04]  /*0260*/  UISETP.GE.AND UP0, UPT, UR5, UR4, UPT ;  /* 0x000000040500728c */ /* 0x000fc8000bf06270 */
[----:B------:R-:W-:Y:S01]  /*0270*/  USEL UR19, UR19, 0xffffffff, !UP0 ;  /* 0xffffffff13137887 */ /* 0x000fe2000c000000 */
[----:B------:R-:W-:Y:S05]  /*0280*/  BRA `(.L_x_52) ;  /* 0x000001b000007947 */ /* 0x000fea0003800000 */
.L_x_48:
        /* <DEDUP_REMOVED lines=8> */
.L_x_53:
        /* <DEDUP_REMOVED lines=13> */
.L_x_55:
[----:B------:R-:W-:Y:S02]  /*03e0*/  ULDC UR6, c[0x0][0x54c] ;  /* 0x0001530000067ab9 */ /* 0x000fe40000000800 */
.L_x_54:
[----:B------:R-:W-:Y:S02]  /*03f0*/  ULDC UR4, c[0x0][0x548] ;  /* 0x0001520000047ab9 */ /* 0x000fe40000000800 */
[----:B------:R-:W-:-:S02]  /*0400*/  USHF.L.U32 UR5, UR12, 0x7, URZ ;  /* 0x000000070c057899 */ /* 0x000fc4000800063f */
[----:B------:R-:W-:-:S04]  /*0410*/  UIMAD UR4, UR6, UR4, URZ ;  /* 0x00000004060472a4 */ /* 0x000fc8000f8e023f */
[----:B------:R-:W-:-:S04]  /*0420*/  UISETP.GE.AND UP0, UPT, UR5, UR4, UPT ;  /* 0x000000040500728c */ /* 0x000fc8000bf06270 */
[----:B------:R-:W-:-:S06]  /*0430*/  USEL UR19, UR19, 0xffffffff, !UP0 ;  /* 0xffffffff13137887 */ /* 0x000fcc000c000000 */
.L_x_52:
[----:B------:R-:W-:-:S13]  /*0440*/  ISETP.LE.AND P0, PT, RZ, UR19, PT ;  /* 0x00000013ff007c0c */ /* 0x000fda000bf03270 */
[----:B------:R-:W-:Y:S05]  /*0450*/  @!P0 EXIT ;  /* 0x000000000000894d */ /* 0x000fea0003800000 */
[----:B------:R-:W-:Y:S01]  /*0460*/  ULDC.64 UR4, c[0x0][0x360] ;  /* 0x0000d80000047ab9 */ /* 0x000fe20000000a00 */
[----:B------:R-:W-:Y:S01]  /*0470*/  ISETP.NE.U32.AND P3, PT, RZ, c[0x0][0x348], PT ;  /* 0x0000d200ff007a0c */ /* 0x000fe20003f65070 */
[----:B------:R-:W-:Y:S02]  /*0480*/  UISETP.NE.U32.AND UP0, UPT, URZ, UR4, UPT ;  /* 0x000000043f00728c */ /* 0x000fe4000bf05070 */
[----:B------:R-:W-:Y:S01]  /*0490*/  ULDC.64 UR6, c[0x0][0x370] ;  /* 0x0000dc0000067ab9 */ /* 0x000fe20000000a00 */
[----:B------:R-:W-:Y:S01]  /*04a0*/  ISETP.NE.AND.EX P3, PT, RZ, c[0x0][0x34c], PT, P3 ;  /* 0x0000d300ff007a0c */ /* 0x000fe20003f65330 */
[----:B------:R-:W-:Y:S02]  /*04b0*/  UISETP.NE.AND.EX UP0, UPT, URZ, UR5, UPT, UP0 ;  /* 0x000000053f00728c */ /* 0x000fe4000bf05300 */
[----:B------:R-:W-:Y:S02]  /*04c0*/  UISETP.NE.U32.AND UP1, UPT, URZ, UR6, UPT ;  /* 0x000000063f00728c */ /* 0x000fe4000bf25070 */
[----:B------:R-:W-:-:S02]  /*04d0*/  ULDC.64 UR4, c[0x0][0x360] ;  /* 0x0000d80000047ab9 */ /* 0x000fc40000000a00 */
[----:B------:R-:W-:Y:S01]  /*04e0*/  UISETP.NE.AND.EX UP1, UPT, URZ, UR7, UPT, UP1 ;  /* 0x000000073f00728c */ /* 0x000fe2000bf25310 */
[----:B------:R-:W-:Y:S01]  /*04f0*/  PLOP3.LUT P0, PT, PT, PT, UP0, 0x80, 0x0 ;  /* 0x000000000000781c */ /* 0x000fe20003f0f008 */
[----:B------:R-:W-:Y:S02]  /*0500*/  ULDC.64 UR8, c[0x0][0x370] ;  /* 0x0000dc0000087ab9 */ /* 0x000fe40000000a00 */
[----:B------:R-:W-:Y:S02]  /*0510*/  ULDC.64 UR6, c[0x0][0x348] ;  /* 0x0000d20000067ab9 */ /* 0x000fe40000000a00 */
[----:B------:R-:W-:Y:S01]  /*0520*/  @UP0 UIMAD.WIDE UR4, UR19, UR22, UR4 ;  /* 0x00000016130402a5 */ /* 0x000fe2000f8e0204 */
[----:B------:R-:W-:Y:S01]  /*0530*/  PLOP3.LUT P2, PT, PT, PT, UP1, 0x80, 0x0 ;  /* 0x000000000000781c */ /* 0x000fe20003f4f018 */
[----:B------:R-:W-:Y:S01]  /*0540*/  UIMAD.WIDE UR6, UR19, UR22, UR6 ;  /* 0x00000016130672a5 */ /* 0x000fe2000f8e0206 */
[----:B------:R-:W-:Y:S02]  /*0550*/  ISETP.NE.U32.AND P4, PT, RZ, c[0x0][0x350], PT ;  /* 0x0000d400ff007a0c */ /* 0x000fe40003f85070 */
[----:B------:R-:W-:Y:S01]  /*0560*/  @UP1 UIMAD.WIDE UR8, UR19, UR22, UR8 ;  /* 0x00000016130812a5 */ /* 0x000fe2000f8e0208 */
[----:B------:R-:W-:Y:S01]  /*0570*/  IMAD.U32 R2, RZ, RZ, UR4 ;  /* 0x00000004ff027e24 */ /* 0x000fe2000f8e00ff */
[----:B------:R-:W-:Y:S01]  /*0580*/  MOV R3, UR5 ;  /* 0x0000000500037c02 */ /* 0x000fe20008000f00 */
[----:B------:R-:W-:Y:S01]  /*0590*/  ULDC.64 UR4, c[0x0][0x358] ;  /* 0x0000d60000047ab9 */ /* 0x000fe20000000a00 */
[----:B------:R-:W-:Y:S01]  /*05a0*/  IMAD.U32 R10, RZ, RZ, UR6 ;  /* 0x00000006ff0a7e24 */ /* 0x000fe2000f8e00ff */
[----:B------:R-:W-:Y:S01]  /*05b0*/  UISETP.NE.U32.AND UP2, UPT, URZ, UR4, UPT ;  /* 0x000000043f00728c */ /* 0x000fe2000bf45070 */
[----:B------:R-:W-:Y:S01]  /*05c0*/  IMAD.U32 R11, RZ, RZ, UR7 ;  /* 0x00000007ff0b7e24 */ /* 0x000fe2000f8e00ff */
[----:B------:R-:W-:Y:S01]  /*05d0*/  ISETP.NE.AND.EX P4, PT, RZ, c[0x0][0x354], PT, P4 ;  /* 0x0000d500ff007a0c */ /* 0x000fe20003f85340 */
[----:B------:R-:W-:Y:S01]  /*05e0*/  IMAD.U32 R4, RZ, RZ, UR8 ;  /* 0x00000008ff047e24 */ /* 0x000fe2000f8e00ff */
[----:B------:R-:W-:Y:S01]  /*05f0*/  UISETP.NE.AND.EX UP2, UPT, URZ, UR5, UPT, UP2 ;  /* 0x000000053f00728c */ /* 0x000fe2000bf45320 */
[----:B------:R-:W-:Y:S01]  /*0600*/  IMAD.U32 R5, RZ, RZ, UR9 ;  /* 0x00000009ff057e24 */ /* 0x000fe2000f8e00ff */
[----:B------:R-:W-:Y:S01]  /*0610*/  ULDC.64 UR6, c[0x0][0x350] ;  /* 0x0000d40000067ab9 */ /* 0x000fe20000000a00 */
[----:B------:R1:W2:Y:S01]  /*0620*/  @P0 LDG.E R0, [R2.64] ;  /* 0x0000001402000981 */ /* 0x0002a2000c1e1900 */
[----:B------:R-:W-:-:S02]  /*0630*/  ULDC.64 UR4, c[0x0][0x358] ;  /* 0x0000d60000047ab9 */ /* 0x000fc40000000a00 */
[----:B------:R-:W-:Y:S01]  /*0640*/  PLOP3.LUT P1, PT, PT, PT, UP2, 0x80, 0x0 ;  /* 0x000000000000781c */ /* 0x000fe20003f2f028 */
[----:B------:R-:W-:Y:S01]  /*0650*/  UIMAD.WIDE UR6, UR19, UR22, UR6 ;  /* 0x00000016130672a5 */ /* 0x000fe2000f8e0206 */
[----:B------:R-:W3:Y:S01]  /*0660*/  @P2 LDG.E R4, [R4.64] ;  /* 0x0000001404042981 */ /* 0x000ee2000c1e1900 */
[----:B------:R-:W-:Y:S01]  /*0670*/  UIMAD.WIDE UR4, UR19, UR22, UR4 ;  /* 0x00000016130472a5 */ /* 0x000fe2000f8e0204 */
[----:B------:R-:W-:-:S03]  /*0680*/  MOV R86, RZ ;  /* 0x000000ff00567202 */ /* 0x000fc60000000f00 */
[----:B------:R-:W-:Y:S01]  /*0690*/  IMAD.U32 R8, RZ, RZ, UR6 ;  /* 0x00000006ff087e24 */ /* 0x000fe2000f8e00ff */
[----:B------:R-:W-:Y:S01]  /*06a0*/  MOV R9, UR7 ;  /* 0x0000000700097c02 */ /* 0x000fe20008000f00 */
[----:B------:R-:W-:Y:S01]  /*06b0*/  IMAD.U32 R6, RZ, RZ, UR4 ;  /* 0x00000004ff067e24 */ /* 0x000fe2000f8e00ff */
[----:B------:R-:W-:-:S03]  /*06c0*/  MOV R7, UR5 ;  /* 0x0000000500077c02 */ /* 0x000fc60008000f00 */
[----:B------:R4:W5:Y:S04]  /*06d0*/  @P4 LDG.E R86, [R8.64] ;  /* 0x0000001408564981 */ /* 0x000968000c1e1900 */
[----:B-1----:R-:W4:Y:S01]  /*06e0*/  @P3 LDG.E R3, [R10.64] ;  /* 0x000000140a033981 */ /* 0x002f22000c1e1900 */
[----:B------:R-:W-:-:S06]  /*06f0*/  IMAD.MOV.U32 R2, RZ, RZ, RZ ;  /* 0x000000ffff027224 */ /* 0x000fcc00078e00ff */
[----:B------:R1:W5:Y:S01]  /*0700*/  @P1 LDG.E R2, [R6.64] ;  /* 0x0000001406021981 */ /* 0x000362000c1e1900 */
[----:B------:R-:W1:Y:S01]  /*0710*/  S2UR UR11, SR_CTAID.Y ;  /* 0x00000000000b79c3 */ /* 0x000e620000002600 */
[----:B------:R-:W-:Y:S02]  /*0720*/  UMOV UR14, URZ ;  /* 0x0000003f000e7c82 */ /* 0x000fe40008000000 */
[----:B------:R-:W-:Y:S02]  /*0730*/  ULDC UR18, c[0x0][0x168] ;  /* 0x00005a0000127ab9 */ /* 0x000fe40000000800 */
[----:B------:R-:W-:Y:S02]  /*0740*/  UMOV UR15, URZ ;  /* 0x0000003f000f7c82 */ /* 0x000fe40008000000 */
[----:B------:R-:W-:Y:S02]  /*0750*/  ULDC UR4, c[0x0][0x2ac] ;  /* 0x0000ab0000047ab9 */ /* 0x000fe40000000800 */
[----:B------:R-:W-:-:S02]  /*0760*/  ULDC UR17, c[0x0][0x1d0] ;  /* 0x0000740000117ab9 */ /* 0x000fc40000000800 */
[----:B------:R-:W-:Y:S02]  /*0770*/  UIMAD UR17, UR4, UR17, URZ ;  /* 0x00000011041172a4 */ /* 0x000fe4000f8e023f */
[----:B------:R-:W-:Y:S02]  /*0780*/  ULDC UR16, c[0x0][0x228] ;  /* 0x00008a0000107ab9 */ /* 0x000fe40000000800 */
[----:B-1----:R-:W-:Y:S01]  /*0790*/  USHF.R.S32.HI UR10, URZ, 0x1f, UR11 ;  /* 0x0000001f3f0a7899 */ /* 0x002fe2000801140b */
[----:B--2---:R1:W2:Y:S08]  /*07a0*/  @P0 R2UR UR18, R0 ;  /* 0x00000000001203c2 */ /* 0x0042b000000e0000 */
[----:B---3--:R1:W3:Y:S08]  /*07b0*/  @P2 R2UR UR14, R4 ;  /* 0x00000000040e23c2 */ /* 0x0082f000000e0000 */
[----:B----4-:R1:W4:Y:S01]  /*07c0*/  @P3 R2UR UR15, R3 ;  /* 0x00000000030f33c2 */ /* 0x01032200000e0000 */
[----:B------:R-:W-:Y:S05]  /*07d0*/  @P0 BRA `(.L_x_56) ;  /* 0x0000006000000947 */ /* 0x000fea0003800000 */
[----:B--2---:R-:W-:Y:S05]  /*07e0*/  @!P3 BRA `(.L_x_56) ;  /* 0x000000500000b947 */ /* 0x004fea0003800000 */
[----:B-1----:R1:W2:Y:S04]  /*07f0*/  LDG.E R0, [R10.64] ;  /* 0x000000140a007981 */ /* 0x0022a8000c1e1900 */
[----:B-1--4-:R-:W4:Y:S01]  /*0800*/  LDG.E R10, [R10.64+0x4] ;  /* 0x000004140a0a7981 */ /* 0x012f22000c1e1900 */
[----:B--2---:R-:W1:Y:S08]  /*0810*/  R2UR UR18, R0 ;  /* 0x00000000001273c2 */ /* 0x004e7000000e0000 */
[----:B----4-:R-:W1:Y:S02]  /*0820*/  R2UR UR4, R10 ;  /* 0x000000000a0473c2 */ /* 0x010e6400000e0000 */
[----:B-1----:R-:W-:-:S06]  /*0830*/  UIADD3 UR18, -UR18, UR4, URZ ;  /* 0x0000000412127290 */ /* 0x002fcc000fffe13f */
.L_x_56:
[----:B--2---:R-:W-:-:S04]  /*0840*/  ISETP.NE.U32.AND P0, PT, RZ, c[0x0][0x368], PT ;  /* 0x0000da00ff007a0c */ /* 0x004fc80003f05070 */
[----:B------:R-:W-:-:S13]  /*0850*/  ISETP.NE.AND.EX P0, PT, RZ, c[0x0][0x36c], PT, P0 ;  /* 0x0000db00ff007a0c */ /* 0x000fda0003f05300 */
[----:B------:R-:W-:Y:S05]  /*0860*/  @!P0 BRA `(.L_x_57) ;  /* 0x0000007000008947 */ /* 0x000fea0003800000 */
[----:B------:R-:W-:Y:S02]  /*0870*/  ULDC.64 UR4, c[0x0][0x368] ;  /* 0x0000da0000047ab9 */ /* 0x000fe40000000a00 */
[----:B------:R-:W-:-:S06]  /*0880*/  UIMAD.WIDE UR4, UR19, UR22, UR4 ;  /* 0x00000016130472a5 */ /* 0x000fcc000f8e0204 */
[----:B-1----:R-:W-:Y:S02]  /*0890*/  MOV R4, UR4 ;  /* 0x0000000400047c02 */ /* 0x002fe40008000f00 */
[----:B------:R-:W-:-:S05]  /*08a0*/  MOV R5, UR5 ;  /* 0x0000000500057c02 */ /* 0x000fca0008000f00 */
[----:B------:R-:W2:Y:S02]  /*08b0*/  LDG.E R0, [R4.64] ;  /* 0x0000001404007981 */ /* 0x000ea4000c1e1900 */
[----:B--2---:R1:W2:Y:S02]  /*08c0*/  R2UR UR17, R0 ;  /* 0x00000000001173c2 */ /* 0x0042a400000e0000 */
[----:B-12---:R-:W-:Y:S05]  /*08d0*/  BRA `(.L_x_58) ;  /* 0x0000006000007947 */ /* 0x006fea0003800000 */
.L_x_57:
[----:B------:R-:W-:Y:S05]  /*08e0*/  @!P4 BRA `(.L_x_58) ;  /* 0x000000500000c947 */ /* 0x000fea0003800000 */
[----:B-1----:R1:W2:Y:S04]  /*08f0*/  LDG.E R0, [R8.64] ;  /* 0x0000001408007981 */ /* 0x0022a8000c1e1900 */
[----:B-1--4-:R-:W4:Y:S01]  /*0900*/  LDG.E R8, [R8.64+0x4] ;  /* 0x0000041408087981 */ /* 0x012f22000c1e1900 */
[----:B--2---:R-:W1:Y:S08]  /*0910*/  R2UR UR17, R0 ;  /* 0x00000000001173c2 */ /* 0x004e7000000e0000 */
[----:B----4-:R-:W1:Y:S02]  /*0920*/  R2UR UR4, R8 ;  /* 0x00000000080473c2 */ /* 0x010e6400000e0000 */
[----:B-1----:R-:W-:-:S06]  /*0930*/  UIADD3 UR17, -UR17, UR4, URZ ;  /* 0x0000000411117290 */ /* 0x002fcc000fffe13f */
.L_x_58:
[----:B-1----:R1:W2:Y:S01]  /*0940*/  @P1 LDG.E R0, [R6.64] ;  /* 0x0000001406001981 */ /* 0x0022a2000c1e1900 */
[----:B------:R-:W-:-:S03]  /*0950*/  ULDC.64 UR4, c[0x0][0x378] ;  /* 0x0000de0000047ab9 */ /* 0x000fc60000000a00 */
[----:B-1--4-:R-:W4:Y:S01]  /*0960*/  @P1 LDG.E R6, [R6.64+0x4] ;  /* 0x0000041406061981 */ /* 0x012f22000c1e1900 */
[----:B------:R-:W-:-:S04]  /*0970*/  UISETP.NE.U32.AND UP0, UPT, URZ, UR4, UPT ;  /* 0x000000043f00728c */ /* 0x000fc8000bf05070 */
[----:B------:R-:W-:-:S03]  /*0980*/  UISETP.NE.AND.EX UP0, UPT, URZ, UR5, UPT, UP0 ;  /* 0x000000053f00728c */ /* 0x000fc6000bf05300 */
[----:B------:R-:W-:-:S03]  /*0990*/  ULDC.64 UR4, c[0x0][0x378] ;  /* 0x0000de0000047ab9 */ /* 0x000fc60000000a00 */
[----:B------:R-:W-:-:S05]  /*09a0*/  PLOP3.LUT P0, PT, PT, PT, UP0, 0x80, 0x0 ;  /* 0x000000000000781c */ /* 0x000fca0003f0f008 */
[----:B------:R-:W-:-:S06]  /*09b0*/  @UP0 UIMAD.WIDE UR4, UR19, UR22, UR4 ;  /* 0x00000016130402a5 */ /* 0x000fcc000f8e0204 */
[----:B------:R-:W-:Y:S02]  /*09c0*/  IMAD.U32 R4, RZ, RZ, UR4 ;  /* 0x00000004ff047e24 */ /* 0x000fe4000f8e00ff */
[----:B------:R-:W-:-:S05]  /*09d0*/  IMAD.U32 R5, RZ, RZ, UR5 ;  /* 0x00000005ff057e24 */ /* 0x000fca000f8e00ff */
[----:B---3--:R-:W3:Y:S01]  /*09e0*/  @P0 LDG.E R4, [R4.64] ;  /* 0x0000001404040981 */ /* 0x008ee2000c1e1900 */
[----:B------:R-:W-:Y:S02]  /*09f0*/  UIADD3 UR5, -UR14, UR17, URZ ;  /* 0x000000110e057290 */ /* 0x000fe4000fffe13f */
[----:B------:R-:W-:Y:S01]  /*0a00*/  UMOV UR13, UR17 ;  /* 0x00000011000d7c82 */ /* 0x000fe20008000000 */
[----:B--2---:R-:W1:Y:S08]  /*0a10*/  @P1 R2UR UR4, R0 ;  /* 0x00000000000413c2 */ /* 0x004e7000000e0000 */
[----:B----4-:R-:W1:Y:S02]  /*0a20*/  @P1 R2UR UR6, R6 ;  /* 0x00000000060613c2 */ /* 0x010e6400000e0000 */
[----:B-1----:R-:W-:-:S02]  /*0a30*/  @UP2 UIADD3 UR16, -UR4, UR6, URZ ;  /* 0x0000000604102290 */ /* 0x002fc4000fffe13f */
[----:B------:R-:W-:Y:S02]  /*0a40*/  UIADD3 UR6, -UR5, URZ, URZ ;  /* 0x0000003f05067290 */ /* 0x000fe4000fffe13f */
[----:B------:R-:W-:Y:S02]  /*0a50*/  UIADD3 UR9, UR5, UR16, URZ ;  /* 0x0000001005097290 */ /* 0x000fe4000fffe03f */
[----:B---3--:R1:W2:Y:S01]  /*0a60*/  @P0 R2UR UR13, R4 ;  /* 0x00000000040d03c2 */ /* 0x0082a200000e0000 */
[----:B------:R-:W-:Y:S02]  /*0a70*/  UISETP.LT.AND UP1, UPT, URZ, UR6, UPT ;  /* 0x000000063f00728c */ /* 0x000fe4000bf21270 */
[----:B------:R-:W-:Y:S02]  /*0a80*/  UIADD3 UR4, UR9, 0x7f, URZ ;  /* 0x0000007f09047890 */ /* 0x000fe4000fffe03f */
[----:B------:R-:W-:Y:S02]  /*0a90*/  USEL UR6, URZ, UR6, !UP1 ;  /* 0x000000063f067287 */ /* 0x000fe4000c800000 */
[----:B------:R-:W-:-:S04]  /*0aa0*/  USHF.R.S32.HI UR8, URZ, 0x1f, UR4 ;  /* 0x0000001f3f087899 */ /* 0x000fc80008011404 */
[----:B------:R-:W-:-:S04]  /*0ab0*/  ULEA.HI UR8, UR8, UR4, URZ, 0x7 ;  /* 0x0000000408087291 */ /* 0x000fc8000f8f383f */
[----:B------:R-:W-:-:S04]  /*0ac0*/  ULOP3.LUT UR7, UR8, 0xffffff80, URZ, 0xc0, !UPT ;  /* 0xffffff8008077892 */ /* 0x000fc8000f8ec03f */
[----:B------:R-:W-:-:S04]  /*0ad0*/  UIADD3 UR5, -UR5, UR7, URZ ;  /* 0x0000000705057290 */ /* 0x000fc8000fffe13f */
[----:B------:R-:W-:-:S04]  /*0ae0*/  UISETP.LT.AND UP0, UPT, UR5, UR16, UPT ;  /* 0x000000100500728c */ /* 0x000fc8000bf01270 */
[----:B------:R-:W-:-:S04]  /*0af0*/  USEL UR5, UR5, UR16, UP0 ;  /* 0x0000001005057287 */ /* 0x000fc80008000000 */
[----:B------:R-:W-:Y:S02]  /*0b00*/  UISETP.GT.AND UP0, UPT, UR5, UR6, UPT ;  /* 0x000000060500728c */ /* 0x000fe4000bf04270 */
[----:B------:R-:W-:-:S07]  /*0b10*/  USHF.R.U32.HI UR6, URZ, 0x7, UR6 ;  /* 0x000000073f067899 */ /* 0x000fce0008011606 */
[----:B------:R-:W-:Y:S02]  /*0b20*/  UMOV UR23, UR6 ;  /* 0x0000000600177c82 */ /* 0x000fe40008000000 */
[----:B------:R-:W-:-:S04]  /*0b30*/  @UP0 UIADD3 UR5, UR5, 0x7f, URZ ;  /* 0x0000007f05050890 */ /* 0x000fc8000fffe03f */
[----:B------:R-:W-:-:S04]  /*0b40*/  @UP0 USHF.R.S32.HI UR4, URZ, 0x1f, UR5 ;  /* 0x0000001f3f040899 */ /* 0x000fc80008011405 */
[----:B------:R-:W-:-:S04]  /*0b50*/  @UP0 ULEA.HI UR4, UR4, UR5, URZ, 0x7 ;  /* 0x0000000504040291 */ /* 0x000fc8000f8f383f */
[----:B------:R-:W-:-:S04]  /*0b60*/  @UP0 USHF.R.S32.HI UR23, URZ, 0x7, UR4 ;  /* 0x000000073f170899 */ /* 0x000fc80008011404 */
[----:B------:R-:W-:-:S06]  /*0b70*/  UISETP.GT.AND UP0, UPT, UR23, UR6, UPT ;  /* 0x000000061700728c */ /* 0x000fcc000bf04270 */
[----:B------:R-:W-:-:S13]  /*0b80*/  PLOP3.LUT P0, PT, PT, PT, UP0, 0x80, 0x0 ;  /* 0x000000000000781c */ /* 0x000fda0003f0f008 */
[----:B------:R-:W-:Y:S05]  /*0b90*/  @!P0 BRA `(.L_x_59) ;  /* 0x000070c000008947 */ /* 0x000fea0003800000 */
[----:B-12---:R-:W-:Y:S02]  /*0ba0*/  ULDC.64 UR4, c[0x0][0x340] ;  /* 0x0000d00000047ab9 */ /* 0x006fe40000000a00 */
        /* <DEDUP_REMOVED lines=8> */
[----:B------:R-:W-:Y:S02]  /*0c30*/  UIADD3 UR22, UR23, -0x1, URZ ;  /* 0xffffffff17167890 */ /* 0x000fe4000fffe03f */
[----:B------:R-:W-:Y:S01]  /*0c40*/  ULDC.64 UR4, c[0x0][0x260] ;  /* 0x0000980000047ab9 */ /* 0x000fe20000000a00 */
[-C--:B------:R-:W-:Y:S01]  /*0c50*/  LEA.HI R130, R134, R73.reuse, RZ, 0x3 ;  /* 0x0000004986827211 */ /* 0x080fe200078f18ff */
[----:B------:R1:W2:Y:S01]  /*0c60*/  @P4 LDG.E R0, [R4.64] ;  /* 0x0000001404004981 */ /* 0x0002a2000c1e1900 */
[----:B------:R-:W-:Y:S01]  /*0c70*/  UIMAD UR4, UR10, UR4, URZ ;  /* 0x000000040a0472a4 */ /* 0x000fe2000f8e023f */
[----:B------:R-:W-:Y:S01]  /*0c80*/  IMAD.U32 R3, RZ, RZ, UR22 ;  /* 0x00000016ff037e24 */ /* 0x000fe2000f8e00ff */
[----:B------:R-:W-:Y:S01]  /*0c90*/  SHF.R.S32.HI R137, RZ, 0x3, R130 ;  /* 0x00000003ff897819 */ /* 0x000fe20000011482 */
[----:B------:R-:W-:Y:S01]  /*0ca0*/  IMAD.U32 R20, RZ, RZ, UR11 ;  /* 0x0000000bff147e24 */ /* 0x000fe2000f8e00ff */
[----:B------:R-:W-:Y:S01]  /*0cb0*/  LOP3.LUT R130, R130, 0xfffffff8, RZ, 0xc0, !PT ;  /* 0xfffffff882827812 */ /* 0x000fe200078ec0ff */
[----:B------:R-:W-:Y:S01]  /*0cc0*/  UIMAD UR23, UR11, UR5, UR4 ;  /* 0x000000050b1772a4 */ /* 0x000fe2000f8e0204 */
[----:B------:R-:W-:Y:S01]  /*0cd0*/  SHF.R.S32.HI R8, RZ, 0x1f, R137 ;  /* 0x0000001fff087819 */ /* 0x000fe20000011489 */
[----:B------:R-:W-:Y:S01]  /*0ce0*/  USHF.R.S32.HI UR28, URZ, 0x1f, UR13 ;  /* 0x0000001f3f1c7899 */ /* 0x000fe2000801140d */
[----:B-----5:R-:W-:Y:S01]  /*0cf0*/  IADD3 R154, P5, R137, R2, RZ ;  /* 0x00000002899a7210 */ /* 0x020fe20007fbe0ff */
[----:B------:R-:W-:Y:S01]  /*0d00*/  IMAD.IADD R130, R73, 0x1, -R130 ;  /* 0x0000000149827824 */ /* 0x000fe200078e0a82 */
[----:B------:R-:W-:Y:S01]  /*0d10*/  IADD3 R83, -R137, UR16, RZ ;  /* 0x0000001089537c10 */ /* 0x000fe2000fffe1ff */
[----:B------:R-:W-:Y:S01]  /*0d20*/  ULDC.64 UR4, c[0x0][0x240] ;  /* 0x0000900000047ab9 */ /* 0x000fe20000000a00 */
[----:B------:R-:W-:Y:S01]  /*0d30*/  LEA.HI.X.SX32 R155, R2, R8, 0x1, P5 ;  /* 0x00000008029b7211 */ /* 0x000fe200028f0eff */
[C---:B------:R-:W-:Y:S01]  /*0d40*/  IMAD.SHL.U32 R10, R130.reuse, 0x8, RZ ;  /* 0x00000008820a7824 */ /* 0x040fe200078e00ff */
[----:B------:R-:W-:Y:S01]  /*0d50*/  UIMAD UR4, UR10, UR4, URZ ;  /* 0x000000040a0472a4 */ /* 0x000fe2000f8e023f */
[----:B------:R-:W-:Y:S01]  /*0d60*/  IMAD R3, R3, -0x80, R83 ;  /* 0xffffff8003037824 */ /* 0x000fe200078e0253 */
[----:B------:R-:W-:Y:S01]  /*0d70*/  USHF.R.S32.HI UR24, URZ, 0x1f, UR19 ;  /* 0x0000001f3f187899 */ /* 0x000fe20008011413 */
[----:B------:R-:W-:Y:S01]  /*0d80*/  IMAD.SHL.U32 R12, R130, 0x4, RZ ;  /* 0x00000004820c7824 */ /* 0x000fe200078e00ff */
[--C-:B------:R-:W-:Y:S01]  /*0d90*/  SHF.R.S32.HI R11, RZ, 0x1f, R10.reuse ;  /* 0x0000001fff0b7819 */ /* 0x100fe2000001140a */
[----:B------:R-:W-:Y:S01]  /*0da0*/  UIMAD UR25, UR11, UR5, UR4 ;  /* 0x000000050b1972a4 */ /* 0x000fe2000f8e0204 */
[C---:B------:R-:W-:Y:S01]  /*0db0*/  ISETP.GE.AND P3, PT, R3.reuse, 0x1, PT ;  /* 0x000000010300780c */ /* 0x040fe20003f66270 */
[----:B------:R-:W-:Y:S01]  /*0dc0*/  USEL UR27, UR19, URZ, !UP2 ;  /* 0x0000003f131b7287 */ /* 0x000fe2000d000000 */
[----:B------:R-:W-:Y:S01]  /*0dd0*/  ISETP.GE.AND P2, PT, R3, 0x21, PT ;  /* 0x000000210300780c */ /* 0x000fe20003f46270 */
[----:B------:R-:W-:Y:S01]  /*0de0*/  ULDC.64 UR4, c[0x0][0x280] ;  /* 0x0000a00000047ab9 */ /* 0x000fe20000000a00 */
[----:B-1----:R-:W-:Y:S01]  /*0df0*/  IMAD R4, R155, c[0x0][0x238], RZ ;  /* 0x00008e009b047a24 */ /* 0x002fe200078e02ff */
[C---:B------:R-:W-:Y:S01]  /*0e00*/  ISETP.GE.AND P1, PT, R3.reuse, 0x41, PT ;  /* 0x000000410300780c */ /* 0x040fe20003f26270 */
[----:B------:R-:W-:Y:S01]  /*0e10*/  IMAD.WIDE.U32 R20, R20, c[0x0][0x260], R10 ;  /* 0x0000980014147a25 */ /* 0x000fe200078e000a */
[----:B------:R-:W-:Y:S01]  /*0e20*/  ISETP.GT.AND P0, PT, R3, 0x60, PT ;  /* 0x000000600300780c */ /* 0x000fe20003f04270 */
[----:B------:R-:W-:Y:S01]  /*0e30*/  UIMAD UR4, UR28, UR4, URZ ;  /* 0x000000041c0472a4 */ /* 0x000fe2000f8e023f */
[----:B------:R-:W-:Y:S01]  /*0e40*/  SHF.R.S32.HI R13, RZ, 0x1f, R12 ;  /* 0x0000001fff0d7819 */ /* 0x000fe2000001140c */
[C---:B------:R-:W-:Y:S01]  /*0e50*/  IMAD R4, R154.reuse, c[0x0][0x23c], R4 ;  /* 0x00008f009a047a24 */ /* 0x040fe200078e0204 */
[----:B------:R-:W-:Y:S01]  /*0e60*/  IADD3 R21, R21, UR23, RZ ;  /* 0x0000001715157c10 */ /* 0x000fe2000fffe0ff */
[----:B------:R-:W-:Y:S01]  /*0e70*/  IMAD.WIDE.U32 R2, R154, c[0x0][0x238], R10 ;  /* 0x00008e009a027a25 */ /* 0x000fe200078e000a */
[----:B------:R-:W-:Y:S01]  /*0e80*/  UIMAD UR23, UR13, UR5, UR4 ;  /* 0x000000050d1772a4 */ /* 0x000fe2000f8e0204 */
[----:B------:R-:W-:Y:S01]  /*0e90*/  LEA.HI R134, R134, R73, RZ, 0x6 ;  /* 0x0000004986867211 */ /* 0x000fe200078f30ff */
[----:B------:R-:W-:Y:S01]  /*0ea0*/  USHF.R.S32.HI UR29, URZ, 0x1f, UR22 ;  /* 0x0000001f3f1d7899 */ /* 0x000fe20008011416 */
[----:B------:R-:W-:Y:S01]  /*0eb0*/  IMAD.IADD R5, R3, 0x1, R4 ;  /* 0x0000000103057824 */ /* 0x000fe200078e0204 */
[----:B------:R-:W-:Y:S01]  /*0ec0*/  ULDC.64 UR4, c[0x0][0x248] ;  /* 0x0000920000047ab9 */ /* 0x000fe20000000a00 */
[----:B------:R-:W-:Y:S01]  /*0ed0*/  IMAD.MOV.U32 R4, RZ, RZ, R2 ;  /* 0x000000ffff047224 */ /* 0x000fe200078e0002 */
[C---:B------:R-:W-:Y:S01]  /*0ee0*/  ISETP.GE.AND P6, PT, R10.reuse, c[0x0][0x27c], PT ;  /* 0x00009f000a007a0c */ /* 0x040fe20003fc6270 */
[----:B------:R-:W-:Y:S01]  /*0ef0*/  IMAD.U32 R2, RZ, RZ, UR11 ;  /* 0x0000000bff027e24 */ /* 0x000fe2000f8e00ff */
[----:B------:R-:W-:Y:S01]  /*0f00*/  IADD3 R136, R10, 0x40, RZ ;  /* 0x000000400a887810 */ /* 0x000fe20007ffe0ff */
[----:B------:R-:W-:Y:S01]  /*0f10*/  IMAD.MOV.U32 R96, RZ, RZ, c[0x0][0x238] ;  /* 0x00008e00ff607624 */ /* 0x000fe200078e00ff */
[----:B------:R-:W-:Y:S01]  /*0f20*/  P2R R138, PR, RZ, 0x40 ;  /* 0x00000040ff8a7803 */ /* 0x000fe20000000000 */
[----:B------:R-:W-:Y:S01]  /*0f30*/  IMAD.WIDE.U32 R4, R2, c[0x0][0x240], R4 ;  /* 0x0000900002047a25 */ /* 0x000fe200078e0004 */
[----:B------:R-:W-:-:S02]  /*0f40*/  SEL R3, RZ, c[0x0][0x27c], !P6 ;  /* 0x00009f00ff037a07 */ /* 0x000fc40007000000 */
[----:B------:R-:W-:Y:S01]  /*0f50*/  ISETP.GE.AND P6, PT, R10, c[0x0][0x1d4], PT ;  /* 0x000075000a007a0c */ /* 0x000fe20003fc6270 */
[----:B------:R-:W-:Y:S01]  /*0f60*/  IMAD.MOV.U32 R148, RZ, RZ, R4 ;  /* 0x000000ffff947224 */ /* 0x000fe200078e0004 */
[----:B------:R-:W-:Y:S01]  /*0f70*/  IADD3 R149, R5, UR25, RZ ;  /* 0x0000001905957c10 */ /* 0x000fe2000fffe0ff */
[----:B------:R-:W-:Y:S01]  /*0f80*/  USEL UR25, UR24, URZ, !UP2 ;  /* 0x0000003f18197287 */ /* 0x000fe2000d000000 */
[----:B------:R-:W-:Y:S01]  /*0f90*/  IMAD.MOV.U32 R102, RZ, RZ, 0x7 ;  /* 0x00000007ff667424 */ /* 0x000fe200078e00ff */
[----:B------:R-:W-:Y:S01]  /*0fa0*/  ISETP.GE.AND P5, PT, R136, c[0x0][0x1d4], PT ;  /* 0x0000750088007a0c */ /* 0x000fe20003fa6270 */
[----:B------:R-:W-:Y:S01]  /*0fb0*/  IMAD.U32 R146, RZ, RZ, UR27 ;  /* 0x0000001bff927e24 */ /* 0x000fe2000f8e00ff */
[----:B------:R-:W-:Y:S01]  /*0fc0*/  UIMAD UR4, UR25, UR4, URZ ;  /* 0x00000004190472a4 */ /* 0x000fe2000f8e023f */
[----:B------:R-:W-:Y:S01]  /*0fd0*/  IMAD R14, R8, c[0x0][0x280], RZ ;  /* 0x0000a000080e7a24 */ /* 0x000fe200078e02ff */
[----:B------:R-:W-:Y:S01]  /*0fe0*/  SHF.L.U64.HI R88, R96, R102, c[0x0][0x23c] ;  /* 0x00008f0060587619 */ /* 0x000fe20000010266 */
[----:B------:R-:W-:Y:S01]  /*0ff0*/  IMAD R8, R8, c[0x0][0x290], RZ ;  /* 0x0000a40008087a24 */ /* 0x000fe200078e02ff */
[----:B------:R-:W-:Y:S01]  /*1000*/  UIMAD UR5, UR27, UR5, UR4 ;  /* 0x000000051b0572a4 */ /* 0x000fe2000f8e0204 */
[----:B------:R-:W-:Y:S01]  /*1010*/  IMAD.WIDE.U32 R148, R146, c[0x0][0x248], R148 ;  /* 0x0000920092947a25 */ /* 0x000fe200078e0094 */
[----:B------:R-:W-:-:S02]  /*1020*/  IADD3 R126, R137, 0x20, RZ ;  /* 0x00000020897e7810 */ /* 0x000fc40007ffe0ff */
[C---:B------:R-:W-:Y:S01]  /*1030*/  IADD3 R122, R137.reuse, 0x40, RZ ;  /* 0x00000040897a7810 */ /* 0x040fe20007ffe0ff */
[----:B------:R-:W-:Y:S01]  /*1040*/  IMAD.SHL.U32 R135, R137, 0x40, RZ ;  /* 0x0000004089877824 */ /* 0x000fe200078e00ff */
[----:B------:R-:W-:Y:S01]  /*1050*/  IADD3 R161, R149, UR5, RZ ;  /* 0x0000000595a17c10 */ /* 0x000fe2000fffe0ff */
[C---:B------:R-:W-:Y:S01]  /*1060*/  IMAD R8, R137.reuse, c[0x0][0x294], R8 ;  /* 0x0000a50089087a24 */ /* 0x040fe200078e0208 */
[----:B------:R-:W-:Y:S01]  /*1070*/  ULDC.64 UR4, c[0x0][0x290] ;  /* 0x0000a40000047ab9 */ /* 0x000fe20000000a00 */
[----:B------:R-:W-:Y:S01]  /*1080*/  IMAD.WIDE.U32 R16, R137, c[0x0][0x290], R12 ;  /* 0x0000a40089107a25 */ /* 0x000fe200078e000c */
[----:B------:R-:W-:Y:S01]  /*1090*/  LOP3.LUT R135, R135, 0x1c0, RZ, 0xc0, !PT ;  /* 0x000001c087877812 */ /* 0x000fe200078ec0ff */
[----:B------:R-:W-:Y:S01]  /*10a0*/  UIMAD UR28, UR28, UR4, URZ ;  /* 0x000000041c1c72a4 */ /* 0x000fe2000f8e023f */
[C---:B------:R-:W-:Y:S01]  /*10b0*/  IADD3 R118, R137.reuse, 0x60, RZ ;  /* 0x0000006089767810 */ /* 0x040fe20007ffe0ff */
[----:B------:R-:W-:Y:S01]  /*10c0*/  IMAD.WIDE.U32 R6, R137, c[0x0][0x290], R10 ;  /* 0x0000a40089067a25 */ /* 0x000fe200078e000a */
[----:B------:R-:W-:Y:S01]  /*10d0*/  LOP3.LUT R132, R135, 0x38, R10, 0xf8, !PT ;  /* 0x0000003887847812 */ /* 0x000fe200078ef80a */
[----:B------:R-:W-:Y:S01]  /*10e0*/  UIMAD UR28, UR13, UR5, UR28 ;  /* 0x000000050d1c72a4 */ /* 0x000fe2000f8e021c */
[----:B------:R-:W-:Y:S01]  /*10f0*/  SHF.R.U32.HI R133, RZ, 0x3, R135 ;  /* 0x00000003ff857819 */ /* 0x000fe20000011687 */
[----:B------:R-:W-:Y:S01]  /*1100*/  IMAD.SHL.U32 R134, R134, 0x8, RZ ;  /* 0x0000000886867824 */ /* 0x000fe200078e00ff */
[----:B------:R-:W-:Y:S01]  /*1110*/  ULDC.64 UR4, c[0x0][0x1e8] ;  /* 0x00007a0000047ab9 */ /* 0x000fe20000000a00 */
[----:B------:R-:W-:Y:S01]  /*1120*/  IMAD.SHL.U32 R89, R96, 0x80, RZ ;  /* 0x0000008060597824 */ /* 0x000fe200078e00ff */
[----:B------:R-:W-:Y:S01]  /*1130*/  UIMAD.WIDE.U32 UR30, UR11, UR4, URZ ;  /* 0x000000040b1e72a5 */ /* 0x000fe2000f8e003f */
[----:B------:R-:W-:Y:S01]  /*1140*/  IMAD.MOV.U32 R160, RZ, RZ, R148 ;  /* 0x000000ffffa07224 */ /* 0x000fe200078e0094 */
[----:B------:R-:W-:Y:S01]  /*1150*/  LOP3.LUT R134, R134, 0xfffffe00, RZ, 0xc0, !PT ;  /* 0xfffffe0086867812 */ /* 0x000fe200078ec0ff */
[----:B------:R-:W-:Y:S01]  /*1160*/  IMAD.IADD R17, R17, 0x1, R8 ;  /* 0x0000000111117824 */ /* 0x000fe200078e0208 */
[----:B------:R-:W-:Y:S01]  /*1170*/  SHF.R.S32.HI R124, RZ, 0x1f, R126 ;  /* 0x0000001fff7c7819 */ /* 0x000fe2000001147e */
[----:B------:R-:W-:Y:S01]  /*1180*/  IMAD.IADD R9, R8, 0x1, R7 ;  /* 0x0000000108097824 */ /* 0x000fe200078e0207 */
[----:B------:R-:W-:Y:S01]  /*1190*/  LOP3.LUT R132, R134, R132, R133, 0xf6, !PT ;  /* 0x0000008486847212 */ /* 0x000fe200078ef685 */
[----:B------:R-:W-:Y:S01]  /*11a0*/  IMAD.MOV.U32 R8, RZ, RZ, R6 ;  /* 0x000000ffff087224 */ /* 0x000fe200078e0006 */
[----:B------:R-:W-:Y:S01]  /*11b0*/  SHF.R.S32.HI R120, RZ, 0x1f, R122 ;  /* 0x0000001fff787819 */ /* 0x000fe2000001147a */
[----:B------:R-:W-:Y:S01]  /*11c0*/  IMAD.WIDE.U32 R6, R89, UR22, R160 ;  /* 0x0000001659067c25 */ /* 0x000fe2000f8e00a0 */
[----:B------:R-:W-:-:S02]  /*11d0*/  SHF.R.S32.HI R116, RZ, 0x1f, R118 ;  /* 0x0000001fff747819 */ /* 0x000fc40000011476 */
[----:B------:R-:W-:Y:S01]  /*11e0*/  LEA.HI R124, R124, R126, RZ, 0x3 ;  /* 0x0000007e7c7c7211 */ /* 0x000fe200078f18ff */
[----:B------:R-:W-:Y:S01]  /*11f0*/  IMAD.IADD R3, R10, 0x1, R3 ;  /* 0x000000010a037824 */ /* 0x000fe200078e0203 */
[----:B------:R-:W-:Y:S01]  /*1200*/  LEA.HI R120, R120, R122, RZ, 0x3 ;  /* 0x0000007a78787211 */ /* 0x000fe200078f18ff */
[----:B------:R-:W-:Y:S01]  /*1210*/  IMAD.SHL.U32 R132, R132, 0x2, RZ ;  /* 0x0000000284847824 */ /* 0x000fe200078e00ff */
[----:B------:R-:W-:Y:S01]  /*1220*/  LEA.HI R116, R116, R118, RZ, 0x3 ;  /* 0x0000007674747211 */ /* 0x000fe200078f18ff */
[----:B------:R-:W-:Y:S01]  /*1230*/  IMAD.U32 R150, RZ, RZ, UR13 ;  /* 0x0000000dff967e24 */ /* 0x000fe2000f8e00ff */
[----:B------:R-:W-:Y:S01]  /*1240*/  SHF.R.S32.HI R2, RZ, 0x1f, R3 ;  /* 0x0000001fff027819 */ /* 0x000fe20000011403 */
[----:B------:R-:W-:Y:S01]  /*1250*/  IMAD.U32 R142, RZ, RZ, UR13 ;  /* 0x0000000dff8e7e24 */ /* 0x000fe2000f8e00ff */
[----:B------:R-:W-:Y:S01]  /*1260*/  SHF.R.S32.HI R129, RZ, 0x1f, R136 ;  /* 0x0000001fff817819 */ /* 0x000fe20000011488 */
[----:B------:R-:W-:Y:S01]  /*1270*/  IMAD.WIDE.U32 R150, R150, c[0x0][0x290], R16 ;  /* 0x0000a40096967a25 */ /* 0x000fe200078e0010 */
[----:B------:R-:W-:-:S02]  /*1280*/  LEA.HI R127, R2, R3, RZ, 0x3 ;  /* 0x00000003027f7211 */ /* 0x000fc400078f18ff */
[----:B------:R-:W-:Y:S01]  /*1290*/  LEA.HI R2, R2, R3, RZ, 0x6 ;  /* 0x0000000302027211 */ /* 0x000fe200078f30ff */
[----:B------:R-:W-:Y:S01]  /*12a0*/  IMAD.WIDE.U32 R142, R142, c[0x0][0x290], R8 ;  /* 0x0000a4008e8e7a25 */ /* 0x000fe200078e0008 */
[--C-:B------:R-:W-:Y:S02]  /*12b0*/  LOP3.LUT R113, R135, 0x38, R127.reuse, 0xf8, !PT ;  /* 0x0000003887717812 */ /* 0x100fe400078ef87f */
[----:B------:R-:W-:Y:S01]  /*12c0*/  LEA.HI R129, R129, R136, RZ, 0x3 ;  /* 0x0000008881817211 */ /* 0x000fe200078f18ff */
[----:B------:R-:W-:Y:S01]  /*12d0*/  IMAD.SHL.U32 R125, R126, 0x40, RZ ;  /* 0x000000407e7d7824 */ /* 0x000fe200078e00ff */
[----:B------:R-:W-:Y:S01]  /*12e0*/  LOP3.LUT R113, R113, R133, RZ, 0x3c, !PT ;  /* 0x0000008571717212 */ /* 0x000fe200078e3cff */
[----:B------:R-:W-:Y:S01]  /*12f0*/  IMAD.SHL.U32 R121, R122, 0x40, RZ ;  /* 0x000000407a797824 */ /* 0x000fe200078e00ff */
[----:B------:R-:W-:Y:S01]  /*1300*/  SHF.R.S32.HI R128, RZ, 0x3, R127 ;  /* 0x00000003ff807819 */ /* 0x000fe2000001147f */
[----:B------:R-:W-:Y:S01]  /*1310*/  IMAD.SHL.U32 R117, R118, 0x40, RZ ;  /* 0x0000004076757824 */ /* 0x000fe200078e00ff */
[----:B------:R-:W-:Y:S01]  /*1320*/  LOP3.LUT R125, R125, 0x1c0, RZ, 0xc0, !PT ;  /* 0x000001c07d7d7812 */ /* 0x000fe200078ec0ff */
[----:B------:R-:W-:Y:S01]  /*1330*/  IMAD R14, R137, c[0x0][0x284], R14 ;  /* 0x0000a100890e7a24 */ /* 0x000fe200078e020e */
[----:B------:R-:W-:Y:S01]  /*1340*/  LOP3.LUT R121, R121, 0x1c0, RZ, 0xc0, !PT ;  /* 0x000001c079797812 */ /* 0x000fe200078ec0ff */
[----:B------:R-:W-:Y:S01]  /*1350*/  IMAD.WIDE.U32 R18, R137, c[0x0][0x280], R12 ;  /* 0x0000a00089127a25 */ /* 0x000fe200078e000c */
[----:B------:R-:W-:-:S02]  /*1360*/  LOP3.LUT R117, R117, 0x1c0, RZ, 0xc0, !PT ;  /* 0x000001c075757812 */ /* 0x000fc400078ec0ff */
[----:B------:R-:W-:Y:S01]  /*1370*/  SHF.R.U32.HI R123, RZ, 0x3, R125 ;  /* 0x00000003ff7b7819 */ /* 0x000fe2000001167d */
[----:B------:R-:W-:Y:S01]  /*1380*/  IMAD.WIDE.U32 R22, R137, c[0x0][0x280], R10 ;  /* 0x0000a00089167a25 */ /* 0x000fe200078e000a */
[----:B------:R-:W-:Y:S02]  /*1390*/  SHF.R.U32.HI R119, RZ, 0x3, R121 ;  /* 0x00000003ff777819 */ /* 0x000fe40000011679 */
[----:B------:R-:W-:Y:S01]  /*13a0*/  SHF.R.U32.HI R115, RZ, 0x3, R117 ;  /* 0x00000003ff737819 */ /* 0x000fe20000011675 */
[----:B------:R-:W-:Y:S01]  /*13b0*/  IMAD.SHL.U32 R124, R124, 0x40, RZ ;  /* 0x000000407c7c7824 */ /* 0x000fe200078e00ff */
[--C-:B------:R-:W-:Y:S01]  /*13c0*/  LOP3.LUT R112, R125, 0x38, R127.reuse, 0xf8, !PT ;  /* 0x000000387d707812 */ /* 0x100fe200078ef87f */
[----:B------:R-:W-:Y:S01]  /*13d0*/  IMAD.SHL.U32 R120, R120, 0x40, RZ ;  /* 0x0000004078787824 */ /* 0x000fe200078e00ff */
[--C-:B------:R-:W-:Y:S01]  /*13e0*/  LOP3.LUT R111, R121, 0x38, R127.reuse, 0xf8, !PT ;  /* 0x00000038796f7812 */ /* 0x100fe200078ef87f */
[----:B------:R-:W-:Y:S01]  /*13f0*/  IMAD.SHL.U32 R116, R116, 0x40, RZ ;  /* 0x0000004074747824 */ /* 0x000fe200078e00ff */
[----:B------:R-:W-:Y:S01]  /*1400*/  LOP3.LUT R110, R117, 0x38, R127, 0xf8, !PT ;  /* 0x00000038756e7812 */ /* 0x000fe200078ef87f */
[----:B------:R-:W-:Y:S01]  /*1410*/  IMAD.SHL.U32 R2, R2, 0x80, RZ ;  /* 0x0000008002027824 */ /* 0x000fe200078e00ff */
[----:B------:R-:W-:Y:S01]  /*1420*/  LOP3.LUT R124, R124, 0xfffffe00, RZ, 0xc0, !PT ;  /* 0xfffffe007c7c7812 */ /* 0x000fe200078ec0ff */
[----:B------:R-:W-:Y:S01]  /*1430*/  IMAD.MOV.U32 R92, RZ, RZ, 0x6 ;  /* 0x00000006ff5c7424 */ /* 0x000fe200078e00ff */
[----:B------:R-:W-:Y:S01]  /*1440*/  LOP3.LUT R120, R120, 0xfffffe00, RZ, 0xc0, !PT ;  /* 0xfffffe0078787812 */ /* 0x000fe200078ec0ff */
[----:B------:R-:W-:Y:S01]  /*1450*/  IMAD.MOV.U32 R158, RZ, RZ, c[0x0][0x280] ;  /* 0x0000a000ff9e7624 */ /* 0x000fe200078e00ff */
[----:B------:R-:W-:Y:S01]  /*1460*/  LOP3.LUT R116, R116, 0xfffffe00, RZ, 0xc0, !PT ;  /* 0xfffffe0074747812 */ /* 0x000fe200078ec0ff */
[----:B------:R-:W-:Y:S01]  /*1470*/  IMAD.MOV.U32 R106, RZ, RZ, 0x5 ;  /* 0x00000005ff6a7424 */ /* 0x000fe200078e00ff */
[----:B------:R-:W-:Y:S01]  /*1480*/  LOP3.LUT R2, R2, 0xffffe000, RZ, 0xc0, !PT ;  /* 0xffffe00002027812 */ /* 0x000fe200078ec0ff */
[----:B------:R-:W-:Y:S01]  /*1490*/  IMAD.IADD R19, R19, 0x1, R14 ;  /* 0x0000000113137824 */ /* 0x000fe200078e020e */
[----:B------:R-:W-:Y:S01]  /*14a0*/  LOP3.LUT R112, R112, R123, RZ, 0x3c, !PT ;  /* 0x0000007b70707212 */ /* 0x000fe200078e3cff */
[----:B------:R-:W-:Y:S01]  /*14b0*/  IMAD.IADD R15, R14, 0x1, R23 ;  /* 0x000000010e0f7824 */ /* 0x000fe200078e0217 */
[----:B------:R-:W-:Y:S01]  /*14c0*/  LOP3.LUT R111, R111, R119, RZ, 0x3c, !PT ;  /* 0x000000776f6f7212 */ /* 0x000fe200078e3cff */
[----:B------:R-:W-:Y:S01]  /*14d0*/  IMAD.MOV.U32 R14, RZ, RZ, R22 ;  /* 0x000000ffff0e7224 */ /* 0x000fe200078e0016 */
[----:B------:R-:W-:Y:S01]  /*14e0*/  LOP3.LUT R110, R110, R115, RZ, 0x3c, !PT ;  /* 0x000000736e6e7212 */ /* 0x000fe200078e3cff */
[----:B------:R-:W-:Y:S01]  /*14f0*/  IMAD.U32 R152, RZ, RZ, UR13 ;  /* 0x0000000dff987e24 */ /* 0x000fe2000f8e00ff */
[C---:B------:R-:W-:Y:S01]  /*1500*/  SHF.L.U64.HI R90, R158.reuse, R92, c[0x0][0x284] ;  /* 0x0000a1009e5a7619 */ /* 0x040fe2000001025c */
[----:B------:R-:W-:Y:S01]  /*1510*/  IMAD.U32 R144, RZ, RZ, UR13 ;  /* 0x0000000dff907e24 */ /* 0x000fe2000f8e00ff */
[C---:B------:R-:W-:Y:S01]  /*1520*/  SHF.L.U64.HI R100, R158.reuse, R102, c[0x0][0x284] ;  /* 0x0000a1009e647619 */ /* 0x040fe20000010266 */
[----:B------:R-:W-:Y:S01]  /*1530*/  IMAD.MOV.U32 R156, RZ, RZ, c[0x0][0x290] ;  /* 0x0000a400ff9c7624 */ /* 0x000fe200078e00ff */
[----:B------:R-:W-:Y:S01]  /*1540*/  SHF.L.U64.HI R104, R158, R106, c[0x0][0x284] ;  /* 0x0000a1009e687619 */ /* 0x000fe2000001026a */
[----:B------:R-:W-:Y:S01]  /*1550*/  IMAD.SHL.U32 R97, R96, 0x40, RZ ;  /* 0x0000004060617824 */ /* 0x000fe200078e00ff */
[-C--:B------:R-:W-:Y:S01]  /*1560*/  IADD3 R113, R113, R2.reuse, R134 ;  /* 0x0000000271717210 */ /* 0x080fe20007ffe086 */
[----:B------:R-:W-:Y:S01]  /*1570*/  IMAD.SHL.U32 R91, R158, 0x40, RZ ;  /* 0x000000409e5b7824 */ /* 0x000fe200078e00ff */
[-C--:B------:R-:W-:Y:S01]  /*1580*/  IADD3 R112, R112, R2.reuse, R124 ;  /* 0x0000000270707210 */ /* 0x080fe20007ffe07c */
[C---:B------:R-:W-:Y:S01]  /*1590*/  IMAD.SHL.U32 R101, R158.reuse, 0x80, RZ ;  /* 0x000000809e657824 */ /* 0x040fe200078e00ff */
[-C--:B------:R-:W-:Y:S01]  /*15a0*/  IADD3 R111, R111, R2.reuse, R120 ;  /* 0x000000026f6f7210 */ /* 0x080fe20007ffe078 */
[----:B------:R-:W-:Y:S01]  /*15b0*/  IMAD.SHL.U32 R105, R158, 0x20, RZ ;  /* 0x000000209e697824 */ /* 0x000fe200078e00ff */
[----:B------:R-:W-:Y:S01]  /*15c0*/  IADD3 R110, R110, R2, R116 ;  /* 0x000000026e6e7210 */ /* 0x000fe20007ffe074 */
[----:B------:R-:W-:Y:S01]  /*15d0*/  IMAD.WIDE.U32 R146, R146, c[0x0][0x268], R20 ;  /* 0x00009a0092927a25 */ /* 0x000fe200078e0014 */
[----:B------:R-:W-:-:S02]  /*15e0*/  SHF.L.U64.HI R102, R156, R102, c[0x0][0x294] ;  /* 0x0000a5009c667619 */ /* 0x000fc40000010266 */
[----:B------:R-:W-:Y:S01]  /*15f0*/  SHF.L.U64.HI R106, R156, R106, c[0x0][0x294] ;  /* 0x0000a5009c6a7619 */ /* 0x000fe2000001026a */
[----:B------:R-:W-:Y:S01]  /*1600*/  IMAD.WIDE.U32 R152, R152, c[0x0][0x280], R18 ;  /* 0x0000a00098987a25 */ /* 0x000fe200078e0012 */
[----:B------:R-:W-:Y:S02]  /*1610*/  LOP3.LUT R129, R129, 0xfffffff8, RZ, 0xc0, !PT ;  /* 0xfffffff881817812 */ /* 0x000fe400078ec0ff */
[----:B------:R-:W-:Y:S01]  /*1620*/  LOP3.LUT R127, R127, 0xfffffff8, RZ, 0xc0, !PT ;  /* 0xfffffff87f7f7812 */ /* 0x000fe200078ec0ff */
[----:B------:R-:W-:Y:S01]  /*1630*/  IMAD.WIDE.U32 R144, R144, c[0x0][0x280], R14 ;  /* 0x0000a00090907a25 */ /* 0x000fe200078e000e */
[----:B------:R-:W-:Y:S02]  /*1640*/  P2R R139, PR, RZ, 0x20 ;  /* 0x00000020ff8b7803 */ /* 0x000fe40000000000 */
[----:B------:R-:W-:Y:S01]  /*1650*/  P2R R140, PR, RZ, 0x40 ;  /* 0x00000040ff8c7803 */ /* 0x000fe20000000000 */
[----:B------:R-:W-:Y:S01]  /*1660*/  IMAD.WIDE.U32 R158, R158, 0x60, RZ ;  /* 0x000000609e9e7825 */ /* 0x000fe200078e00ff */
[----:B------:R-:W-:Y:S01]  /*1670*/  IADD3 R86, R86, UR17, RZ ;  /* 0x0000001156567c10 */ /* 0x000fe2000fffe0ff */
[----:B------:R-:W-:Y:S01]  /*1680*/  ULDC UR17, c[0x0][0x1d4] ;  /* 0x0000750000117ab9 */ /* 0x000fe20000000800 */
[----:B------:R-:W-:Y:S01]  /*1690*/  SHF.R.S32.HI R109, RZ, 0x1f, R129 ;  /* 0x0000001fff6d7819 */ /* 0x000fe20000011481 */
[----:B------:R-:W-:Y:S01]  /*16a0*/  IMAD.MOV.U32 R87, RZ, RZ, c[0x0][0x2b8] ;  /* 0x0000ae00ff577624 */ /* 0x000fe200078e00ff */
[----:B------:R-:W-:Y:S01]  /*16b0*/  IADD3 R85, R153, UR23, RZ ;  /* 0x0000001799557c10 */ /* 0x000fe2000fffe0ff */
[----:B------:R-:W-:Y:S01]  /*16c0*/  IMAD.MOV.U32 R74, RZ, RZ, c[0x0][0x27c] ;  /* 0x00009f00ff4a7624 */ /* 0x000fe200078e00ff */
[----:B------:R-:W-:Y:S01]  /*16d0*/  IADD3 R81, R145, UR23, RZ ;  /* 0x0000001791517c10 */ /* 0x000fe2000fffe0ff */
[C---:B------:R-:W-:Y:S01]  /*16e0*/  IMAD.SHL.U32 R93, R156.reuse, 0x40, RZ ;  /* 0x000000409c5d7824 */ /* 0x040fe200078e00ff */
[----:B------:R-:W-:Y:S01]  /*16f0*/  IADD3 R84, R151, UR28, RZ ;  /* 0x0000001c97547c10 */ /* 0x000fe2000fffe0ff */
[C---:B------:R-:W-:Y:S01]  /*1700*/  IMAD.SHL.U32 R103, R156.reuse, 0x80, RZ ;  /* 0x000000809c677824 */ /* 0x040fe200078e00ff */
[----:B------:R-:W-:Y:S01]  /*1710*/  IADD3 R80, R143, UR28, RZ ;  /* 0x0000001c8f507c10 */ /* 0x000fe2000fffe0ff */
[----:B------:R-:W-:Y:S01]  /*1720*/  IMAD.SHL.U32 R107, R156, 0x20, RZ ;  /* 0x000000209c6b7824 */ /* 0x000fe200078e00ff */
[----:B------:R-:W-:Y:S01]  /*1730*/  SHF.R.S32.HI R108, RZ, 0x1f, R127 ;  /* 0x0000001fff6c7819 */ /* 0x000fe2000001147f */
[----:B------:R-:W-:-:S02]  /*1740*/  IMAD.U32 R131, RZ, RZ, UR22 ;  /* 0x00000016ff837e24 */ /* 0x000fc4000f8e00ff */
[----:B------:R-:W-:Y:S02]  /*1750*/  IMAD R130, R130, 0x20, R137 ;  /* 0x0000002082827824 */ /* 0x000fe400078e0289 */
[----:B------:R-:W-:Y:S02]  /*1760*/  IMAD.SHL.U32 R113, R113, 0x2, RZ ;  /* 0x0000000271717824 */ /* 0x000fe400078e00ff */
[----:B------:R-:W-:Y:S02]  /*1770*/  IMAD.SHL.U32 R112, R112, 0x2, RZ ;  /* 0x0000000270707824 */ /* 0x000fe400078e00ff */
[----:B------:R-:W-:Y:S02]  /*1780*/  IMAD.SHL.U32 R111, R111, 0x2, RZ ;  /* 0x000000026f6f7824 */ /* 0x000fe400078e00ff */
[----:B------:R-:W-:Y:S01]  /*1790*/  IMAD.SHL.U32 R110, R110, 0x2, RZ ;  /* 0x000000026e6e7824 */ /* 0x000fe200078e00ff */
[----:B--2---:R1:W2:Y:S01]  /*17a0*/  @P4 R2UR UR26, R0 ;  /* 0x00000000001a43c2 */ /* 0x0042a200000e0000 */
[----:B------:R-:W-:Y:S01]  /*17b0*/  @P3 LEA R4, P4, R6, c[0x0][0x220], 0x1 ;  /* 0x0000880006043a11 */ /* 0x000fe200078808ff */
[----:B-1----:R-:W-:Y:S01]  /*17c0*/  IMAD R0, R88, UR22, RZ ;  /* 0x0000001658007c24 */ /* 0x002fe2000f8e02ff */
[----:B--2---:R-:W-:-:S02]  /*17d0*/  @UP0 USHF.R.S32.HI UR39, URZ, 0x1f, UR26 ;  /* 0x0000001f3f270899 */ /* 0x004fc4000801141a */
[----:B------:R-:W-:Y:S01]  /*17e0*/  @UP0 UMOV UR38, UR26 ;  /* 0x0000001a00260c82 */ /* 0x000fe20008000000 */
[----:B------:R-:W-:Y:S01]  /*17f0*/  IMAD R0, R89, UR29, R0 ;  /* 0x0000001d59007c24 */ /* 0x000fe2000f8e0200 */
[----:B------:R-:W-:Y:S02]  /*1800*/  UIMAD UR29, UR10, UR4, URZ ;  /* 0x000000040a1d72a4 */ /* 0x000fe4000f8e023f */
[----:B------:R-:W-:Y:S01]  /*1810*/  @!UP0 UMOV UR38, UR19 ;  /* 0x0000001300268c82 */ /* 0x000fe20008000000 */
[----:B------:R-:W-:Y:S01]  /*1820*/  IMAD.IADD R7, R7, 0x1, R0 ;  /* 0x0000000107077824 */ /* 0x000fe200078e0200 */
[----:B------:R-:W-:Y:S01]  /*1830*/  UIMAD UR29, UR11, UR5, UR29 ;  /* 0x000000050b1d72a4 */ /* 0x000fe2000f8e021d */
[----:B------:R-:W-:Y:S01]  /*1840*/  IMAD.MOV.U32 R0, RZ, RZ, c[0x0][0x23c] ;  /* 0x00008f00ff007624 */ /* 0x000fe200078e00ff */
[----:B------:R-:W-:Y:S02]  /*1850*/  @!UP0 UMOV UR39, UR24 ;  /* 0x0000001800278c82 */ /* 0x000fe40008000000 */
[----:B------:R-:W-:Y:S01]  /*1860*/  @P3 LEA.HI.X R5, R6, c[0x0][0x224], R7, 0x1, P4 ;  /* 0x0000890006053a11 */ /* 0x000fe200020f0c07 */
[----:B------:R-:W-:Y:S01]  /*1870*/  IMAD.SHL.U32 R98, R0, 0x40, RZ ;  /* 0x0000004000627824 */ /* 0x000fe200078e00ff */
[----:B------:R-:W-:-:S02]  /*1880*/  ULDC.64 UR4, c[0x0][0x210] ;  /* 0x0000840000047ab9 */ /* 0x000fc40000000a00 */
[----:B------:R-:W-:Y:S01]  /*1890*/  UIMAD UR32, UR10, UR4, URZ ;  /* 0x000000040a2072a4 */ /* 0x000fe2000f8e023f */
[----:B------:R-:W-:Y:S01]  /*18a0*/  @!PT LDS RZ, [RZ] ;  /* 0x00000000fffff984 */ /* 0x000fe20000000800 */
[----:B------:R-:W-:Y:S01]  /*18b0*/  @!PT LDS RZ, [RZ] ;  /* 0x00000000fffff984 */ /* 0x000fe20000000800 */
[----:B------:R-:W-:Y:S01]  /*18c0*/  @!PT LDS RZ, [RZ] ;  /* 0x00000000fffff984 */ /* 0x000fe20000000800 */
[----:B------:R1:W-:Y:S01]  /*18d0*/  @P3 LDGSTS.E.BYPASS.LTC128B.128 [R132+0x8100], [R4.64], !P6 ;  /* 0x0810000004843fae */ /* 0x0003e2000f101d54 */
[----:B------:R-:W-:Y:S02]  /*18e0*/  UIMAD.WIDE.U32 UR34, UR11, UR4, URZ ;  /* 0x000000040b2272a5 */ /* 0x000fe4000f8e003f */
[----:B------:R-:W-:Y:S01]  /*18f0*/  UIMAD UR32, UR11, UR5, UR32 ;  /* 0x000000050b2072a4 */ /* 0x000fe2000f8e0220 */
[----:B------:R1:W-:Y:S01]  /*1900*/  @P3 LDGSTS.E.BYPASS.LTC128B.128 [R132+0xc100], [R4.64+0x80], !P5 ;  /* 0x0c10008004843fae */ /* 0x0003e2000e901d54 */
[----:B------:R-:W-:Y:S02]  /*1910*/  ULDC UR24, c[0x0][0x27c] ;  /* 0x00009f0000187ab9 */ /* 0x000fe40000000800 */
[----:B------:R-:W-:Y:S02]  /*1920*/  ULDC.64 UR4, c[0x0][0x268] ;  /* 0x00009a0000047ab9 */ /* 0x000fe40000000a00 */
[----:B------:R-:W-:-:S02]  /*1930*/  UIMAD UR4, UR25, UR4, URZ ;  /* 0x00000004190472a4 */ /* 0x000fc4000f8e023f */
[----:B------:R-:W-:Y:S02]  /*1940*/  USHF.L.U32 UR24, UR24, 0x1, URZ ;  /* 0x0000000118187899 */ /* 0x000fe4000800063f */
[----:B------:R-:W-:Y:S02]  /*1950*/  UIMAD UR27, UR27, UR5, UR4 ;  /* 0x000000051b1b72a4 */ /* 0x000fe4000f8e0204 */
[----:B------:R-:W-:Y:S02]  /*1960*/  UMOV UR25, 0x60 ;  /* 0x0000006000197882 */ /* 0x000fe40000000000 */
[----:B------:R-:W-:Y:S02]  /*1970*/  ULDC.64 UR4, c[0x0][0x2b0] ;  /* 0x0000ac0000047ab9 */ /* 0x000fe40000000a00 */
[----:B------:R-:W-:Y:S01]  /*1980*/  UIMAD UR26, UR39, UR4, URZ ;  /* 0x00000004271a72a4 */ /* 0x000fe2000f8e023f */
[----:B------:R-:W-:Y:S01]  /*1990*/  IADD3 R82, R147, UR27, RZ ;  /* 0x0000001b93527c10 */ /* 0x000fe2000fffe0ff */
[----:B------:R-:W-:-:S02]  /*19a0*/  UIMAD.WIDE.U32 UR36, UR38, UR4, URZ ;  /* 0x00000004262472a5 */ /* 0x000fc4000f8e003f */
[----:B------:R-:W-:Y:S02]  /*19b0*/  UIMAD UR26, UR38, UR5, UR26 ;  /* 0x00000005261a72a4 */ /* 0x000fe4000f8e021a */
[----:B------:R-:W-:Y:S02]  /*19c0*/  ULDC UR4, c[0x0][0x294] ;  /* 0x0000a50000047ab9 */ /* 0x000fe40000000800 */
[----:B------:R-:W-:Y:S02]  /*19d0*/  ULDC UR5, c[0x0][0x284] ;  /* 0x0000a10000057ab9 */ /* 0x000fe40000000800 */
[----:B------:R-:W-:Y:S01]  /*19e0*/  UIMAD UR5, UR25, UR5, URZ ;  /* 0x00000005190572a4 */ /* 0x000fe2000f8e023f */
[C---:B-1----:R-:W-:Y:S01]  /*19f0*/  @P2 LEA R4, P3, R96.reuse, R6, 0x5 ;  /* 0x0000000660042211 */ /* 0x042fe200078628ff */
[----:B------:R-:W-:Y:S02]  /*1a00*/  UIMAD UR4, UR25, UR4, URZ ;  /* 0x00000004190472a4 */ /* 0x000fe4000f8e023f */
[----:B------:R-:W-:Y:S01]  /*1a10*/  UIADD3 UR17, -UR24, UR17, URZ ;  /* 0x0000001118117290 */ /* 0x000fe2000fffe13f */
[----:B------:R-:W-:Y:S01]  /*1a20*/  @P2 LEA.HI.X R3, R96, R7, R0, 0x5, P3 ;  /* 0x0000000760032211 */ /* 0x000fe200018f2c00 */
[----:B------:R-:W-:Y:S01]  /*1a30*/  @P0 IMAD R0, R0, 0x60, RZ ;  /* 0x0000006000000824 */ /* 0x000fe200078e02ff */
[C---:B------:R-:W-:Y:S01]  /*1a40*/  @P2 LEA R16, P3, R4.reuse, c[0x0][0x220], 0x1 ;  /* 0x0000880004102a11 */ /* 0x040fe200078608ff */
[----:B------:R-:W-:Y:S01]  /*1a50*/  UIADD3 UR29, UR31, UR29, URZ ;  /* 0x0000001d1f1d7290 */ /* 0x000fe2000fffe03f */
[----:B------:R-:W-:Y:S01]  /*1a60*/  IADD3 R94, R159, UR5, RZ ;  /* 0x000000059f5e7c10 */ /* 0x000fe2000fffe0ff */
[----:B------:R-:W-:Y:S01]  /*1a70*/  UIADD3 UR32, UR35, UR32, URZ ;  /* 0x0000002023207290 */ /* 0x000fe2000fffe03f */
[----:B------:R-:W-:Y:S01]  /*1a80*/  @P2 LEA.HI.X R17, R4, c[0x0][0x224], R3, 0x1, P3 ;  /* 0x0000890004112a11 */ /* 0x000fe200018f0c03 */
[----:B------:R-:W-:Y:S01]  /*1a90*/  IMAD.WIDE.U32 R4, R96, 0x40, RZ ;  /* 0x0000004060047825 */ /* 0x000fe200078e00ff */
[----:B------:R-:W-:-:S03]  /*1aa0*/  UIADD3 UR26, UR37, UR26, URZ ;  /* 0x0000001a251a7290 */ /* 0x000fc6000fffe03f */
[----:B------:R1:W-:Y:S01]  /*1ab0*/  @P2 LDGSTS.E.BYPASS.LTC128B.128 [R132+0x9100], [R16.64], !P6 ;  /* 0x0910000010842fae */ /* 0x0003e2000f101d54 */
[----:B------:R-:W-:Y:S01]  /*1ac0*/  IMAD.IADD R98, R5, 0x1, R98 ;  /* 0x0000000105627824 */ /* 0x000fe200078e0262 */
[----:B------:R-:W-:Y:S02]  /*1ad0*/  IADD3 R99, P3, R4, 0x80, RZ ;  /* 0x0000008004637810 */ /* 0x000fe40007f7e0ff */
[----:B------:R1:W-:Y:S01]  /*1ae0*/  @P2 LDGSTS.E.BYPASS.LTC128B.128 [R132+0xd100], [R16.64+0x80], !P5 ;  /* 0x0d10008010842fae */ /* 0x0003e2000e901d54 */
[----:B------:R-:W-:-:S05]  /*1af0*/  @P1 IADD3 R5, P2, R6, R4, RZ ;  /* 0x0000000406051210 */ /* 0x000fca0007f5e0ff */
[--C-:B------:R-:W-:Y:S01]  /*1b00*/  @P1 IMAD.X R3, R98, 0x1, R7.reuse, P2 ;  /* 0x0000000162031824 */ /* 0x100fe200010e0607 */
[C---:B------:R-:W-:Y:S01]  /*1b10*/  @P1 LEA R4, P2, R5.reuse, c[0x0][0x220], 0x1 ;  /* 0x0000880005041a11 */ /* 0x040fe200078408ff */
[C---:B------:R-:W-:Y:S01]  /*1b20*/  @P0 IMAD.WIDE.U32 R6, R96.reuse, 0x60, R6 ;  /* 0x0000006060060825 */ /* 0x040fe200078e0006 */
[-C--:B------:R-:W-:Y:S02]  /*1b30*/  SHF.L.U64.HI R96, R96, R92.reuse, c[0x0][0x23c] ;  /* 0x00008f0060607619 */ /* 0x080fe4000001025c */
[----:B------:R-:W-:Y:S01]  /*1b40*/  @P1 LEA.HI.X R5, R5, c[0x0][0x224], R3, 0x1, P2 ;  /* 0x0000890005051a11 */ /* 0x000fe200010f0c03 */
[----:B------:R-:W-:Y:S01]  /*1b50*/  @P0 IMAD.IADD R0, R7, 0x1, R0 ;  /* 0x0000000107000824 */ /* 0x000fe200078e0200 */
[----:B------:R-:W-:Y:S01]  /*1b60*/  @P0 LEA R8, P2, R6, c[0x0][0x220], 0x1 ;  /* 0x0000880006080a11 */ /* 0x000fe200078408ff */
[----:B------:R-:W-:Y:S01]  /*1b70*/  IMAD.X R98, RZ, RZ, R98, P3 ;  /* 0x000000ffff627224 */ /* 0x000fe200018e0662 */
[----:B------:R-:W-:Y:S01]  /*1b80*/  SHF.L.U64.HI R92, R156, R92, c[0x0][0x294] ;  /* 0x0000a5009c5c7619 */ /* 0x000fe2000001025c */
[----:B------:R1:W-:Y:S01]  /*1b90*/  @P1 LDGSTS.E.BYPASS.LTC128B.128 [R132+0xa100], [R4.64], !P6 ;  /* 0x0a10000004841fae */ /* 0x0003e2000f101d54 */
[----:B------:R-:W-:Y:S01]  /*1ba0*/  @P0 LEA.HI.X R9, R6, c[0x0][0x224], R0, 0x1, P2 ;  /* 0x0000890006090a11 */ /* 0x000fe200010f0c00 */
[----:B------:R-:W-:-:S02]  /*1bb0*/  IMAD.WIDE.U32 R156, R156, 0x60, RZ ;  /* 0x000000609c9c7825 */ /* 0x000fc400078e00ff */
[----:B------:R1:W-:Y:S01]  /*1bc0*/  @P1 LDGSTS.E.BYPASS.LTC128B.128 [R132+0xe100], [R4.64+0x80], !P5 ;  /* 0x0e10008004841fae */ /* 0x0003e2000e901d54 */
[----:B------:R-:W-:Y:S02]  /*1bd0*/  ISETP.NE.AND P1, PT, R87, 0x1, PT ;  /* 0x000000015700780c */ /* 0x000fe40003f25270 */
[----:B------:R-:W-:Y:S01]  /*1be0*/  IADD3 R95, R157, UR4, RZ ;  /* 0x000000049d5f7c10 */ /* 0x000fe2000fffe0ff */
[----:B------:R2:W-:Y:S01]  /*1bf0*/  @P0 LDGSTS.E.BYPASS.LTC128B.128 [R132+0xb100], [R8.64], !P6 ;  /* 0x0b10000008840fae */ /* 0x0005e2000f101d54 */
[----:B------:R-:W-:-:S03]  /*1c00*/  ULDC.U8 UR4, c[0x0][0x298] ;  /* 0x0000a60000047ab9 */ /* 0x000fc60000000000 */
[----:B------:R2:W-:Y:S01]  /*1c10*/  @P0 LDGSTS.E.BYPASS.LTC128B.128 [R132+0xf100], [R8.64+0x80], !P5 ;  /* 0x0f10008008840fae */ /* 0x0005e2000e901d54 */
[----:B------:R-:W-:Y:S02]  /*1c20*/  ISETP.GE.AND P5, PT, R10, c[0x0][0x1d4], PT ;  /* 0x000075000a007a0c */ /* 0x000fe40003fa6270 */
[----:B------:R-:W-:Y:S01]  /*1c30*/  ISETP.GE.AND P0, PT, R74, 0x1, PT ;  /* 0x000000014a00780c */ /* 0x000fe20003f06270 */
[----:B------:R-:W0:Y:S01]  /*1c40*/  LDGDEPBAR ;  /* 0x00000000000079af */ /* 0x000e220000000000 */
[----:B--2---:R-:W-:-:S03]  /*1c50*/  IADD3 R9, R12, 0x20, RZ ;  /* 0x000000200c097810 */ /* 0x004fc60007ffe0ff */
[----:B-1----:R-:W-:Y:S06]  /*1c60*/  BAR.SYNC.DEFER_BLOCKING 0x0 ;  /* 0x0000000000007b1d */ /* 0x002fec0000010000 */
.L_x_106:
[----:B------:R-:W-:Y:S01]  /*1c70*/  IMAD.SHL.U32 R79, R131, 0x80, RZ ;  /* 0x00000080834f7824 */ /* 0x000fe200078e00ff */
[----:B------:R-:W-:Y:S04]  /*1c80*/  DEPBAR.LE SB0, 0x0 ;  /* 0x000080000000791a */ /* 0x000fe80000000000 */
[----:B------:R-:W-:Y:S01]  /*1c90*/  IMAD.IADD R78, R130, 0x1, R79 ;  /* 0x00000001824e7824 */ /* 0x000fe200078e024f */
[----:B------:R-:W-:Y:S01]  /*1ca0*/  ISETP.NE.AND P1, PT, R87, 0x1, PT ;  /* 0x000000015700780c */ /* 0x000fe20003f25270 */
[----:B------:R-:W-:Y:S01]  /*1cb0*/  IMAD.MOV.U32 R114, RZ, RZ, RZ ;  /* 0x000000ffff727224 */ /* 0x000fe200078e00ff */
[----:B------:R-:W-:Y:S01]  /*1cc0*/  ISETP.GE.AND P2, PT, R74, 0x1, PT ;  /* 0x000000014a00780c */ /* 0x000fe20003f46270 */
[----:B------:R-:W-:Y:S01]  /*1cd0*/  BSSY B2, `(.L_x_60) ;  /* 0x0000549000027945 */ /* 0x000fe20003800000 */
[----:B------:R-:W-:Y:S01]  /*1ce0*/  ISETP.GE.AND P0, PT, R78, UR16, PT ;  /* 0x000000104e007c0c */ /* 0x000fe2000bf06270 */
[----:B------:R-:W-:Y:S03]  /*1cf0*/  IMAD.IADD R78, R86, 0x1, R78 ;  /* 0x00000001564e7824 */ /* 0x000fe600078e024e */
[----:B------:R-:W-:Y:S01]  /*1d00*/  ISETP.GT.OR P0, PT, R130, 0x7f, P0 ;  /* 0x0000007f8200780c */ /* 0x000fe20000704670 */
[----:B------:R-:W-:Y:S04]  /*1d10*/  IMAD.MOV.U32 R0, RZ, RZ, R78 ;  /* 0x000000ffff007224 */ /* 0x000fe800078e004e */
[----:B-1----:R-:W-:Y:S05]  /*1d20*/  @P1 IMAD.HI.U32 R2, R78, c[0x0][0x2bc], RZ ;  /* 0x0000af004e021a27 */ /* 0x002fea00078e00ff */
        /* <DEDUP_REMOVED lines=10> */
[----:B------:R-:W-:Y:S01]  /*1dd0*/  IMAD R0, R77, c[0x0][0x1e0], RZ ;  /* 0x000078004d007a24 */ /* 0x000fe200078e02ff */
[----:B------:R-:W-:Y:S03]  /*1de0*/  BAR.SYNC.DEFER_BLOCKING 0x0 ;  /* 0x0000000000007b1d */ /* 0x000fe60000010000 */
        /* <DEDUP_REMOVED lines=10> */
[----:B------:R-:W-:-:S05]  /*1e90*/  @!P2 BRA `(.L_x_61) ;  /* 0x00004ea00000a947 */ /* 0x000fca0003800000 */
[-C--:B------:R-:W-:Y:S01]  /*1ea0*/  IMAD R39, R100, R131.reuse, RZ ;  /* 0x0000008364277224 */ /* 0x080fe200078e02ff */
[----:B------:R-:W-:Y:S01]  /*1eb0*/  ISETP.NE.AND P0, PT, RZ, UR4, PT ;  /* 0x00000004ff007c0c */ /* 0x000fe2000bf05270 */
[-C--:B------:R-:W-:Y:S01]  /*1ec0*/  IMAD R29, R102, R131.reuse, RZ ;  /* 0x00000083661d7224 */ /* 0x080fe200078e02ff */
[----:B------:R-:W-:Y:S01]  /*1ed0*/  SHF.R.S32.HI R0, RZ, 0x1f, R131 ;  /* 0x0000001fff007819 */ /* 0x000fe20000011483 */
[----:B------:R-:W-:Y:S01]  /*1ee0*/  IMAD.WIDE.U32 R68, R101, R131, RZ ;  /* 0x0000008365447225 */ /* 0x000fe200078e00ff */
[----:B------:R-:W-:Y:S03]  /*1ef0*/  IADD3 R75, -R79, UR16, RZ ;  /* 0x000000104f4b7c10 */ /* 0x000fe6000fffe1ff */
[C---:B------:R-:W-:Y:S01]  /*1f00*/  IMAD R39, R0.reuse, R101, R39 ;  /* 0x0000006500277224 */ /* 0x040fe200078e0227 */
[----:B------:R-:W-:Y:S01]  /*1f10*/  IMNMX R75, R75, 0x80, PT ;  /* 0x000000804b4b7817 */ /* 0x000fe20003800200 */
[----:B------:R-:W-:Y:S02]  /*1f20*/  IMAD R29, R0, R103, R29 ;  /* 0x00000067001d7224 */ /* 0x000fe400078e021d */
[----:B------:R-:W-:Y:S01]  /*1f30*/  IMAD.WIDE.U32 R42, R103, R131, RZ ;  /* 0x00000083672a7225 */ /* 0x000fe200078e00ff */
[----:B------:R-:W-:Y:S04]  /*1f40*/  IADD3 R39, R69, R39, RZ ;  /* 0x0000002745277210 */ /* 0x000fe80007ffe0ff */
[----:B------:R-:W-:Y:S01]  /*1f50*/  IADD3 R29, R43, R29, RZ ;  /* 0x0000001d2b1d7210 */ /* 0x000fe20007ffe0ff */
[----:B------:R-:W-:-:S05]  /*1f60*/  @!P0 BRA `(.L_x_62) ;  /* 0x000027c000008947 */ /* 0x000fca0003800000 */
[----:B------:R-:W-:Y:S01]  /*1f70*/  ISETP.GE.AND P3, PT, R137, R75, PT ;  /* 0x0000004b8900720c */ /* 0x000fe20003f66270 */
[----:B------:R-:W-:Y:S01]  /*1f80*/  BSSY B0, `(.L_x_63) ;  /* 0x000001b000007945 */ /* 0x000fe20003800000 */
[----:B------:R-:W-:Y:S01]  /*1f90*/  CS2R R56, SRZ ;  /* 0x0000000000387805 */ /* 0x000fe2000001ff00 */
[----:B------:R-:W-:Y:S01]  /*1fa0*/  CS2R R62, SRZ ;  /* 0x00000000003e7805 */ /* 0x000fe2000001ff00 */
[----:B------:R-:W-:Y:S01]  /*1fb0*/  CS2R R64, SRZ ;  /* 0x0000000000407805 */ /* 0x000fe2000001ff00 */
[----:B------:R-:W-:Y:S01]  /*1fc0*/  CS2R R36, SRZ ;  /* 0x0000000000247805 */ /* 0x000fe2000001ff00 */
[----:B------:R-:W-:Y:S07]  /*1fd0*/  CS2R R32, SRZ ;  /* 0x0000000000207805 */ /* 0x000fee000001ff00 */
[----:B------:R-:W-:-:S05]  /*1fe0*/  @P3 BRA `(.L_x_64) ;  /* 0x0000014000003947 */ /* 0x000fca0003800000 */
[----:B------:R-:W-:Y:S01]  /*1ff0*/  IADD3 R2, P0, R152, R68, RZ ;  /* 0x0000004498027210 */ /* 0x000fe20007f1e0ff */
[----:B------:R-:W-:Y:S01]  /*2000*/  CS2R R64, SRZ ;  /* 0x0000000000407805 */ /* 0x000fe2000001ff00 */
[----:B------:R-:W-:Y:S01]  /*2010*/  CS2R R32, SRZ ;  /* 0x0000000000207805 */ /* 0x000fe2000001ff00 */
[----:B------:R-:W-:Y:S01]  /*2020*/  CS2R R62, SRZ ;  /* 0x00000000003e7805 */ /* 0x000fe2000001ff00 */
[----:B------:R-:W-:Y:S01]  /*2030*/  CS2R R36, SRZ ;  /* 0x0000000000247805 */ /* 0x000fe2000001ff00 */
[----:B------:R-:W-:Y:S01]  /*2040*/  IMAD.X R0, R39, 0x1, R85, P0 ;  /* 0x0000000127007824 */ /* 0x000fe200000e0655 */
[----:B------:R-:W-:Y:S05]  /*2050*/  IADD3 R4, P0, R150, R42, RZ ;  /* 0x0000002a96047210 */ /* 0x000fea0007f1e0ff */
[----:B------:R-:W-:Y:S01]  /*2060*/  IMAD.X R3, R29, 0x1, R84, P0 ;  /* 0x000000011d037824 */ /* 0x000fe200000e0654 */
[C---:B------:R-:W-:Y:S04]  /*2070*/  LEA R6, P0, R2.reuse, c[0x0][0x270], 0x1 ;  /* 0x00009c0002067a11 */ /* 0x040fe800078008ff */
[----:B------:R-:W-:Y:S02]  /*2080*/  LEA.HI.X R7, R2, c[0x0][0x274], R0, 0x1, P0 ;  /* 0x00009d0002077a11 */ /* 0x000fe400000f0c00 */
[C---:B------:R-:W-:Y:S04]  /*2090*/  LEA R2, P0, R4.reuse, c[0x0][0x288], 0x1 ;  /* 0x0000a20004027a11 */ /* 0x040fe800078008ff */
[----:B------:R-:W-:Y:S02]  /*20a0*/  LEA.HI.X R3, R4, c[0x0][0x28c], R3, 0x1, P0 ;  /* 0x0000a30004037a11 */ /* 0x000fe400000f0c03 */
[----:B------:R-:W-:Y:S11]  /*20b0*/  ISETP.GE.AND P0, PT, R12, c[0x0][0x27c], PT ;  /* 0x00009f000c007a0c */ /* 0x000ff60003f06270 */
[----:B------:R-:W-:Y:S02]  /*20c0*/  @!UPT UIADD3 URZ, URZ, URZ, URZ ;  /* 0x0000003f3f3ff290 */ /* 0x000fe4000fffe03f */
[----:B------:R1:W5:Y:S04]  /*20d0*/  @!P0 LDG.E.64 R64, [R6.64] ;  /* 0x0000001406408981 */ /* 0x000368000c1e1b00 */
[----:B------:R1:W5:Y:S01]  /*20e0*/  @!P0 LDG.E.64 R32, [R2.64] ;  /* 0x0000001402208981 */ /* 0x000362000c1e1b00 */
[----:B------:R-:W-:Y:S11]  /*20f0*/  ISETP.GE.AND P0, PT, R9, c[0x0][0x27c], PT ;  /* 0x00009f0009007a0c */ /* 0x000ff60003f06270 */
[----:B------:R-:W-:Y:S02]  /*2100*/  @!UPT UIADD3 URZ, URZ, URZ, URZ ;  /* 0x0000003f3f3ff290 */ /* 0x000fe4000fffe03f */
[----:B------:R1:W5:Y:S04]  /*2110*/  @!P0 LDG.E.64 R62, [R6.64+0x40] ;  /* 0x00004014063e8981 */ /* 0x000368000c1e1b00 */
[----:B------:R1:W5:Y:S02]  /*2120*/  @!P0 LDG.E.64 R36, [R2.64+0x40] ;  /* 0x0000401402248981 */ /* 0x000364000c1e1b00 */
.L_x_64:
[----:B------:R-:W-:Y:S05]  /*2130*/  BSYNC B0 ;  /* 0x0000000000007941 */ /* 0x000fea0003800000 */
.L_x_63:
[----:B------:R-:W-:Y:S01]  /*2140*/  ISETP.GE.AND P6, PT, R126, R75, PT ;  /* 0x0000004b7e00720c */ /* 0x000fe20003fc6270 */
[----:B-----5:R-:W-:Y:S01]  /*2150*/  IMAD.MOV.U32 R4, RZ, RZ, R62 ;  /* 0x000000ffff047224 */ /* 0x020fe200078e003e */
[----:B------:R-:W-:Y:S01]  /*2160*/  BSSY B0, `(.L_x_65) ;  /* 0x0000025000007945 */ /* 0x000fe20003800000 */
[----:B-1----:R-:W-:Y:S01]  /*2170*/  IMAD.MOV.U32 R3, RZ, RZ, R63 ;  /* 0x000000ffff037224 */ /* 0x002fe200078e003f */
[----:B------:R-:W-:Y:S01]  /*2180*/  CS2R R60, SRZ ;  /* 0x00000000003c7805 */ /* 0x000fe2000001ff00 */
[----:B------:R-:W-:Y:S01]  /*2190*/  IMAD.MOV.U32 R2, RZ, RZ, R64 ;  /* 0x000000ffff027224 */ /* 0x000fe200078e0040 */
[----:B------:R-:W-:Y:S01]  /*21a0*/  CS2R R30, SRZ ;  /* 0x00000000001e7805 */ /* 0x000fe2000001ff00 */
[----:B------:R-:W-:Y:S01]  /*21b0*/  IMAD.MOV.U32 R0, RZ, RZ, R65 ;  /* 0x000000ffff007224 */ /* 0x000fe200078e0041 */
[----:B------:R-:W-:Y:S01]  /*21c0*/  PRMT R59, R3, 0x5410, R4 ;  /* 0x00005410033b7816 */ /* 0x000fe20000000004 */
[----:B------:R-:W-:Y:S01]  /*21d0*/  IMAD.MOV.U32 R3, RZ, RZ, R37 ;  /* 0x000000ffff037224 */ /* 0x000fe200078e0025 */
[----:B------:R-:W-:Y:S01]  /*21e0*/  PRMT R38, R2, 0x7610, R38 ;  /* 0x0000761002267816 */ /* 0x000fe20000000026 */
[----:B------:R-:W-:Y:S01]  /*21f0*/  CS2R R34, SRZ ;  /* 0x0000000000227805 */ /* 0x000fe2000001ff00 */
[----:B------:R-:W-:Y:S02]  /*2200*/  MOV R4, R36 ;  /* 0x0000002400047202 */ /* 0x000fe40000000f00 */
[----:B------:R-:W-:Y:S02]  /*2210*/  MOV R2, R33 ;  /* 0x0000002100027202 */ /* 0x000fe40000000f00 */
[----:B------:R-:W-:Y:S01]  /*2220*/  PRMT R41, R0, 0x7610, R41 ;  /* 0x0000761000297816 */ /* 0x000fe20000000029 */
[----:B------:R-:W-:Y:S01]  /*2230*/  IMAD.MOV.U32 R0, RZ, RZ, R32 ;  /* 0x000000ffff007224 */ /* 0x000fe200078e0020 */
[----:B------:R-:W-:Y:S02]  /*2240*/  PRMT R28, R3, 0x5410, R4 ;  /* 0x00005410031c7816 */ /* 0x000fe40000000004 */
[----:B------:R-:W-:Y:S01]  /*2250*/  PRMT R3, R2, 0x7610, R3 ;  /* 0x0000761002037816 */ /* 0x000fe20000000003 */
[----:B------:R-:W-:-:S05]  /*2260*/  @P6 BRA `(.L_x_66) ;  /* 0x0000014000006947 */ /* 0x000fca0003800000 */
[----:B------:R-:W-:Y:S01]  /*2270*/  IADD3 R4, P1, P0, R152, R68, R105 ;  /* 0x0000004498047210 */ /* 0x000fe2000783e069 */
[----:B------:R-:W-:Y:S01]  /*2280*/  CS2R R60, SRZ ;  /* 0x00000000003c7805 */ /* 0x000fe2000001ff00 */
[----:B------:R-:W-:Y:S01]  /*2290*/  CS2R R34, SRZ ;  /* 0x0000000000227805 */ /* 0x000fe2000001ff00 */
[----:B------:R-:W-:Y:S01]  /*22a0*/  CS2R R56, SRZ ;  /* 0x0000000000387805 */ /* 0x000fe2000001ff00 */
[----:B------:R-:W-:Y:S01]  /*22b0*/  IADD3.X R2, R85, R39, R104, P1, P0 ;  /* 0x0000002755027210 */ /* 0x000fe20000fe0468 */
[----:B------:R-:W-:Y:S01]  /*22c0*/  CS2R R30, SRZ ;  /* 0x00000000001e7805 */ /* 0x000fe2000001ff00 */
[----:B------:R-:W-:Y:S04]  /*22d0*/  IADD3 R6, P1, P0, R150, R42, R107 ;  /* 0x0000002a96067210 */ /* 0x000fe8000783e06b */
[----:B------:R-:W-:Y:S02]  /*22e0*/  IADD3.X R5, R84, R29, R106, P1, P0 ;  /* 0x0000001d54057210 */ /* 0x000fe40000fe046a */
        /* <DEDUP_REMOVED lines=12> */
.L_x_66:
[----:B------:R-:W-:Y:S05]  /*23b0*/  BSYNC B0 ;  /* 0x0000000000007941 */ /* 0x000fea0003800000 */
.L_x_65:
[----:B------:R-:W-:Y:S01]  /*23c0*/  ISETP.GE.AND P4, PT, R122, R75, PT ;  /* 0x0000004b7a00720c */ /* 0x000fe20003f86270 */
[----:B-----5:R-:W-:Y:S01]  /*23d0*/  IMAD.MOV.U32 R6, RZ, RZ, R56 ;  /* 0x000000ffff067224 */ /* 0x020fe200078e0038 */
[----:B-1----:R-:W-:Y:S01]  /*23e0*/  MOV R4, R60 ;  /* 0x0000003c00047202 */ /* 0x002fe20000000f00 */
[----:B------:R-:W-:Y:S01]  /*23f0*/  IMAD.MOV.U32 R5, RZ, RZ, R57 ;  /* 0x000000ffff057224 */ /* 0x000fe200078e0039 */
[----:B------:R-:W-:Y:S01]  /*2400*/  BSSY B0, `(.L_x_67) ;  /* 0x0000024000007945 */ /* 0x000fe20003800000 */
[----:B------:R-:W-:Y:S01]  /*2410*/  IMAD.MOV.U32 R2, RZ, RZ, R61 ;  /* 0x000000ffff027224 */ /* 0x000fe200078e003d */
[----:B------:R-:W-:Y:S01]  /*2420*/  CS2R R46, SRZ ;  /* 0x00000000002e7805 */ /* 0x000fe2000001ff00 */
[----:B------:R-:W-:Y:S01]  /*2430*/  CS2R R52, SRZ ;  /* 0x0000000000347805 */ /* 0x000fe2000001ff00 */
[----:B------:R-:W-:Y:S01]  /*2440*/  PRMT R51, R5, 0x5410, R6 ;  /* 0x0000541005337816 */ /* 0x000fe20000000006 */
[----:B------:R-:W-:Y:S01]  /*2450*/  IMAD.MOV.U32 R6, RZ, RZ, R30 ;  /* 0x000000ffff067224 */ /* 0x000fe200078e001e */
[----:B------:R-:W-:Y:S01]  /*2460*/  PRMT R58, R2, 0x5410, R4 ;  /* 0x00005410023a7816 */ /* 0x000fe20000000004 */
[----:B------:R-:W-:Y:S01]  /*2470*/  IMAD.MOV.U32 R4, RZ, RZ, R34 ;  /* 0x000000ffff047224 */ /* 0x000fe200078e0022 */
[----:B------:R-:W-:Y:S01]  /*2480*/  MOV R5, R31 ;  /* 0x0000001f00057202 */ /* 0x000fe20000000f00 */
[----:B------:R-:W-:Y:S01]  /*2490*/  CS2R R54, SRZ ;  /* 0x0000000000367805 */ /* 0x000fe2000001ff00 */
[----:B------:R-:W-:Y:S01]  /*24a0*/  MOV R2, R35 ;  /* 0x0000002300027202 */ /* 0x000fe20000000f00 */
[----:B------:R-:W-:Y:S01]  /*24b0*/  CS2R R24, SRZ ;  /* 0x0000000000187805 */ /* 0x000fe2000001ff00 */
[----:B------:R-:W-:Y:S01]  /*24c0*/  PRMT R18, R5, 0x5410, R6 ;  /* 0x0000541005127816 */ /* 0x000fe20000000006 */
[----:B------:R-:W-:Y:S01]  /*24d0*/  CS2R R26, SRZ ;  /* 0x00000000001a7805 */ /* 0x000fe2000001ff00 */
        /* <DEDUP_REMOVED lines=22> */
.L_x_68:
[----:B------:R-:W-:Y:S05]  /*2640*/  BSYNC B0 ;  /* 0x0000000000007941 */ /* 0x000fea0003800000 */
.L_x_67:
        /* <DEDUP_REMOVED lines=14> */
[----:B------:R-:W-:Y:S02]  /*2730*/  MOV R2, R27 ;  /* 0x0000001b00027202 */ /* 0x000fe40000000f00 */
        /* <DEDUP_REMOVED lines=23> */
.L_x_70:
[----:B------:R-:W-:Y:S05]  /*28b0*/  BSYNC B0 ;  /* 0x0000000000007941 */ /* 0x000fea0003800000 */
.L_x_69:
[----:B-1---5:R-:W-:Y:S01]  /*28c0*/  MOV R4, R48 ;  /* 0x0000003000047202 */ /* 0x022fe20000000f00 */
[----:B------:R1:W2:Y:S01]  /*28d0*/  SHFL.IDX PT, R67, R141, RZ, 0x181f ;  /* 0x00181fff8d437589 */ /* 0x0002a200000e0000 */
[----:B------:R-:W-:Y:S01]  /*28e0*/  IMAD.MOV.U32 R6, RZ, RZ, R46 ;  /* 0x000000ffff067224 */ /* 0x000fe200078e002e */
[----:B------:R-:W-:Y:S01]  /*28f0*/  BSSY B1, `(.L_x_71) ;  /* 0x000007f000017945 */ /* 0x000fe20003800000 */
[----:B------:R-:W-:Y:S02]  /*2900*/  IMAD.MOV.U32 R5, RZ, RZ, R47 ;  /* 0x000000ffff057224 */ /* 0x000fe400078e002f */
[----:B------:R-:W-:Y:S01]  /*2910*/  IMAD.MOV.U32 R2, RZ, RZ, R49 ;  /* 0x000000ffff027224 */ /* 0x000fe200078e0031 */
[----:B------:R1:W3:Y:S02]  /*2920*/  SHFL.IDX PT, R66, R162, RZ, 0x181f ;  /* 0x00181fffa2427589 */ /* 0x0002e400000e0000 */
[----:B------:R-:W-:Y:S01]  /*2930*/  PRMT R43, R5, 0x5410, R6 ;  /* 0x00005410052b7816 */ /* 0x000fe20000000006 */
[----:B------:R-:W-:Y:S01]  /*2940*/  IMAD.MOV.U32 R6, RZ, RZ, R14 ;  /* 0x000000ffff067224 */ /* 0x000fe200078e000e */
[----:B------:R-:W-:Y:S01]  /*2950*/  PRMT R44, R2, 0x5410, R4 ;  /* 0x00005410022c7816 */ /* 0x000fe20000000004 */
[----:B------:R-:W-:Y:S01]  /*2960*/  IMAD.MOV.U32 R4, RZ, RZ, R16 ;  /* 0x000000ffff047224 */ /* 0x000fe200078e0010 */
[----:B------:R-:W-:Y:S02]  /*2970*/  MOV R5, R15 ;  /* 0x0000000f00057202 */ /* 0x000fe40000000f00 */
[----:B------:R-:W-:Y:S02]  /*2980*/  MOV R2, R17 ;  /* 0x0000001100027202 */ /* 0x000fe40000000f00 */
[----:B------:R-:W-:Y:S02]  /*2990*/  PRMT R5, R5, 0x5410, R6 ;  /* 0x0000541005057816 */ /* 0x000fe40000000006 */
[----:B------:R-:W-:Y:S01]  /*29a0*/  PRMT R6, R2, 0x5410, R4 ;  /* 0x0000541002067816 */ /* 0x000fe20000000004 */
[----:B------:R-:W-:-:S05]  /*29b0*/  @P3 BRA `(.L_x_72) ;  /* 0x0000072000003947 */ /* 0x000fca0003800000 */
[----:B------:R-:W-:Y:S01]  /*29c0*/  BSSY B0, `(.L_x_73) ;  /* 0x0000038000007945 */ /* 0x000fe20003800000 */
[----:B------:R-:W-:-:S05]  /*29d0*/  @P5 BRA `(.L_x_74) ;  /* 0x0000036000005947 */ /* 0x000fca0003800000 */
[C---:B---3--:R-:W-:Y:S01]  /*29e0*/  LEA R70, P0, R10.reuse, R66, 0x1 ;  /* 0x000000420a467211 */ /* 0x048fe200078008ff */
[----:B------:R-:W3:Y:S03]  /*29f0*/  LDS.128 R20, [R132+0x8100] ;  /* 0x0081000084147984 */ /* 0x000ee60000000c00 */
[----:B--2---:R-:W-:Y:S02]  /*2a00*/  LEA.HI.X R71, R10, R67, R11, 0x1, P0 ;  /* 0x000000430a477211 */ /* 0x004fe400000f0c0b */
[----:B------:R-:W-:Y:S11]  /*2a10*/  ISETP.GE.AND P0, PT, R12, c[0x0][0x27c], PT ;  /* 0x00009f000c007a0c */ /* 0x000ff60003f06270 */
[----:B------:R-:W-:Y:S02]  /*2a20*/  @!UPT UIADD3 URZ, URZ, URZ, URZ ;  /* 0x0000003f3f3ff290 */ /* 0x000fe4000fffe03f */
[----:B------:R-:W-:Y:S01]  /*2a30*/  @!P0 HADD2.F32 R0, -RZ, R0.H0_H0 ;  /* 0x20000000ff008230 */ /* 0x000fe20000004100 */
[--C-:B------:R-:W-:Y:S01]  /*2a40*/  @!P0 SHF.R.U64 R2, R32, 0x10, R33.reuse ;  /* 0x0000001020028819 */ /* 0x100fe20000001221 */
[----:B------:R-:W-:Y:S01]  /*2a50*/  @!P0 HADD2.F32 R38, -RZ, R38.H0_H0 ;  /* 0x20000026ff268230 */ /* 0x000fe20000004100 */
[----:B------:R-:W-:Y:S01]  /*2a60*/  @!P0 SHF.R.U32.HI R4, RZ, 0x10, R33 ;  /* 0x00000010ff048819 */ /* 0x000fe20000011621 */
[----:B------:R-:W-:Y:S01]  /*2a70*/  @!P0 HADD2.F32 R3, -RZ, R3.H0_H0 ;  /* 0x20000003ff038230 */ /* 0x000fe20000004100 */
[--C-:B------:R-:W-:Y:S01]  /*2a80*/  @!P0 SHF.R.U64 R40, R64, 0x10, R65.reuse ;  /* 0x0000001040288819 */ /* 0x100fe20000001241 */
[----:B------:R-:W-:Y:S01]  /*2a90*/  @!P0 HADD2.F32 R2, -RZ, R2.H0_H0 ;  /* 0x20000002ff028230 */ /* 0x000fe20000004100 */
[----:B------:R-:W-:Y:S01]  /*2aa0*/  @!P0 SHF.R.U32.HI R42, RZ, 0x10, R65 ;  /* 0x00000010ff2a8819 */ /* 0x000fe20000011641 */
[----:B------:R-:W-:Y:S02]  /*2ab0*/  @!P0 HADD2.F32 R4, -RZ, R4.H0_H0 ;  /* 0x20000004ff048230 */ /* 0x000fe40000004100 */
[----:B------:R-:W-:Y:S02]  /*2ac0*/  @!P0 HADD2.F32 R40, -RZ, R40.H0_H0 ;  /* 0x20000028ff288230 */ /* 0x000fe40000004100 */
[----:B------:R-:W-:Y:S01]  /*2ad0*/  @!P0 HADD2.F32 R42, -RZ, R42.H0_H0 ;  /* 0x2000002aff2a8230 */ /* 0x000fe20000004100 */
[----:B---3--:R-:W-:Y:S02]  /*2ae0*/  @!P0 MOV R29, R20 ;  /* 0x00000014001d8202 */ /* 0x008fe40000000f00 */
[----:B------:R-:W-:Y:S03]  /*2af0*/  @!P0 MOV R32, R21 ;  /* 0x0000001500208202 */ /* 0x000fe60000000f00 */
[--C-:B------:R-:W-:Y:S02]  /*2b00*/  @!P0 HADD2.F32 R33, -RZ, R29.reuse.H1_H1 ;  /* 0x3000001dff218230 */ /* 0x100fe40000004100 */
[----:B------:R-:W-:Y:S02]  /*2b10*/  @!P0 HADD2.F32 R29, -RZ, R29.H0_H0 ;  /* 0x2000001dff1d8230 */ /* 0x000fe40000004100 */
[--C-:B------:R-:W-:Y:S01]  /*2b20*/  @!P0 HADD2.F32 R39, -RZ, R32.reuse.H1_H1 ;  /* 0x30000020ff278230 */ /* 0x100fe20000004100 */
[-C--:B------:R-:W-:Y:S02]  /*2b30*/  @!P0 FMUL.FTZ R64, R33, R0.reuse ;  /* 0x0000000021408220 */ /* 0x080fe40000410000 */
[C---:B------:R-:W-:Y:S02]  /*2b40*/  @!P0 FMUL.FTZ R0, R29.reuse, R0 ;  /* 0x000000001d008220 */ /* 0x040fe40000410000 */
[----:B------:R-:W-:Y:S01]  /*2b50*/  @!P0 FFMA.FTZ R64, R29, R38, -R64 ;  /* 0x000000261d408223 */ /* 0x000fe20000010840 */
[----:B------:R-:W-:Y:S01]  /*2b60*/  @!P0 HADD2.F32 R29, -RZ, R32.H0_H0 ;  /* 0x20000020ff1d8230 */ /* 0x000fe20000004100 */
[----:B------:R-:W-:Y:S01]  /*2b70*/  @!P0 FMUL.FTZ R65, R39, R2 ;  /* 0x0000000227418220 */ /* 0x000fe20000410000 */
[----:B------:R-:W-:Y:S01]  /*2b80*/  @!P0 MOV R32, R22 ;  /* 0x0000001600208202 */ /* 0x000fe20000000f00 */
[----:B------:R-:W-:Y:S01]  /*2b90*/  @!P0 FFMA.FTZ R0, R33, R38, R0 ;  /* 0x0000002621008223 */ /* 0x000fe20000010000 */
[----:B------:R-:W-:Y:S01]  /*2ba0*/  @!P0 HADD2.F32 R38, -RZ, R41.H0_H0 ;  /* 0x20000029ff268230 */ /* 0x000fe20000004100 */
[C---:B------:R-:W-:Y:S02]  /*2bb0*/  @!P0 FMUL.FTZ R2, R29.reuse, R2 ;  /* 0x000000021d028220 */ /* 0x040fe40000410000 */
[-C--:B------:R-:W-:Y:S01]  /*2bc0*/  @!P0 FFMA.FTZ R65, R29, R40.reuse, -R65 ;  /* 0x000000281d418223 */ /* 0x080fe20000010841 */
[----:B------:R-:W-:Y:S01]  /*2bd0*/  @!P0 MOV R29, R23 ;  /* 0x00000017001d8202 */ /* 0x000fe20000000f00 */
[----:B------:R-:W-:Y:S01]  /*2be0*/  @!P0 FFMA.FTZ R2, R39, R40, R2 ;  /* 0x0000002827028223 */ /* 0x000fe20000010002 */
[----:B------:R-:W-:Y:S01]  /*2bf0*/  @!P0 F2FP.PACK_AB R0, R0, R64 ;  /* 0x000000400000823e */ /* 0x000fe200000000ff */
[--C-:B------:R-:W-:Y:S02]  /*2c00*/  @!P0 HADD2.F32 R33, -RZ, R32.reuse.H1_H1 ;  /* 0x30000020ff218230 */ /* 0x100fe40000004100 */
[----:B------:R-:W-:Y:S01]  /*2c10*/  @!P0 HADD2.F32 R32, -RZ, R32.H0_H0 ;  /* 0x20000020ff208230 */ /* 0x000fe20000004100 */
[----:B------:R-:W-:Y:S01]  /*2c20*/  @!P0 MOV R20, R0 ;  /* 0x0000000000148202 */ /* 0x000fe20000000f00 */
[--C-:B------:R-:W-:Y:S01]  /*2c30*/  @!P0 HADD2.F32 R41, -RZ, R29.reuse.H1_H1 ;  /* 0x3000001dff298230 */ /* 0x100fe20000004100 */
[-C--:B------:R-:W-:Y:S01]  /*2c40*/  @!P0 FMUL.FTZ R69, R33, R3.reuse ;  /* 0x0000000321458220 */ /* 0x080fe20000410000 */
[----:B------:R-:W-:Y:S01]  /*2c50*/  @!P0 HADD2.F32 R29, -RZ, R29.H0_H0 ;  /* 0x2000001dff1d8230 */ /* 0x000fe20000004100 */
[----:B------:R-:W-:Y:S01]  /*2c60*/  @!P0 FMUL.FTZ R3, R32, R3 ;  /* 0x0000000320038220 */ /* 0x000fe20000410000 */
[----:B------:R-:W-:Y:S01]  /*2c70*/  @!P0 F2FP.PACK_AB R2, R2, R65 ;  /* 0x000000410202823e */ /* 0x000fe200000000ff */
[-C--:B------:R-:W-:Y:S02]  /*2c80*/  @!P0 FMUL.FTZ R68, R41, R4.reuse ;  /* 0x0000000429448220 */ /* 0x080fe40000410000 */
[----:B------:R-:W-:Y:S01]  /*2c90*/  @!P0 FMUL.FTZ R4, R29, R4 ;  /* 0x000000041d048220 */ /* 0x000fe20000410000 */
[----:B------:R-:W-:Y:S01]  /*2ca0*/  @!P0 MOV R21, R2 ;  /* 0x0000000200158202 */ /* 0x000fe20000000f00 */
[-C--:B------:R-:W-:Y:S02]  /*2cb0*/  @!P0 FFMA.FTZ R3, R33, R38.reuse, R3 ;  /* 0x0000002621038223 */ /* 0x080fe40000010003 */
[----:B------:R-:W-:Y:S02]  /*2cc0*/  @!P0 FFMA.FTZ R32, R32, R38, -R69 ;  /* 0x0000002620208223 */ /* 0x000fe40000010845 */
[-C--:B------:R-:W-:Y:S02]  /*2cd0*/  @!P0 FFMA.FTZ R68, R29, R42.reuse, -R68 ;  /* 0x0000002a1d448223 */ /* 0x080fe40000010844 */
[----:B------:R-:W-:Y:S01]  /*2ce0*/  @!P0 FFMA.FTZ R4, R41, R42, R4 ;  /* 0x0000002a29048223 */ /* 0x000fe20000010004 */
[----:B------:R-:W-:Y:S04]  /*2cf0*/  @!P0 F2FP.PACK_AB R3, R3, R32 ;  /* 0x000000200303823e */ /* 0x000fe800000000ff */
[----:B------:R-:W-:Y:S02]  /*2d00*/  @!P0 F2FP.PACK_AB R4, R4, R68 ;  /* 0x000000440404823e */ /* 0x000fe400000000ff */
[----:B------:R-:W-:Y:S02]  /*2d10*/  @!P0 MOV R22, R3 ;  /* 0x0000000300168202 */ /* 0x000fe40000000f00 */
[----:B------:R-:W-:Y:S05]  /*2d20*/  @!P0 MOV R23, R4 ;  /* 0x0000000400178202 */ /* 0x000fea0000000f00 */
[----:B------:R2:W-:Y:S02]  /*2d30*/  ST.E.128 [R70.64], R20 ;  /* 0x0000001446007985 */ /* 0x0005e4000c101d14 */
.L_x_74:
[----:B------:R-:W-:Y:S05]  /*2d40*/  BSYNC B0 ;  /* 0x0000000000007941 */ /* 0x000fea0003800000 */
.L_x_73:
[----:B------:R-:W-:Y:S11]  /*2d50*/  ISETP.GE.AND P0, PT, R136, c[0x0][0x1d4], PT ;  /* 0x0000750088007a0c */ /* 0x000ff60003f06270 */
[----:B------:R-:W-:Y:S02]  /*2d60*/  @!UPT UIADD3 URZ, URZ, URZ, URZ ;  /* 0x0000003f3f3ff290 */ /* 0x000fe4000fffe03f */
[----:B------:R-:W-:-:S05]  /*2d70*/  @P0 BRA `(.L_x_72) ;  /* 0x0000036000000947 */ /* 0x000fca0003800000 */
[C---:B---3--:R-:W-:Y:S01]  /*2d80*/  LEA R66, P0, R129.reuse, R66, 0x1 ;  /* 0x0000004281427211 */ /* 0x048fe200078008ff */
[----:B--2---:R-:W2:Y:S03]  /*2d90*/  LDS.128 R20, [R132+0xc100] ;  /* 0x00c1000084147984 */ /* 0x004ea60000000c00 */
[----:B------:R-:W-:Y:S02]  /*2da0*/  LEA.HI.X R67, R129, R67, R109, 0x1, P0 ;  /* 0x0000004381437211 */ /* 0x000fe400000f0c6d */
[----:B------:R-:W-:Y:S11]  /*2db0*/  ISETP.GE.AND P0, PT, R9, c[0x0][0x27c], PT ;  /* 0x00009f0009007a0c */ /* 0x000ff60003f06270 */
[----:B------:R-:W-:Y:S02]  /*2dc0*/  @!UPT UIADD3 URZ, URZ, URZ, URZ ;  /* 0x0000003f3f3ff290 */ /* 0x000fe4000fffe03f */
[--C-:B------:R-:W-:Y:S01]  /*2dd0*/  @!P0 HADD2.F32 R4, -RZ, R28.reuse.H1_H1 ;  /* 0x3000001cff048230 */ /* 0x100fe20000004100 */
[----:B------:R-:W-:Y:S01]  /*2de0*/  @!P0 SHF.R.U64 R0, R36, 0x10, R37 ;  /* 0x0000001024008819 */ /* 0x000fe20000001225 */
[--C-:B------:R-:W-:Y:S01]  /*2df0*/  @!P0 HADD2.F32 R33, -RZ, R59.reuse.H1_H1 ;  /* 0x3000003bff218230 */ /* 0x100fe20000004100 */
[----:B------:R-:W-:Y:S01]  /*2e00*/  @!P0 SHF.R.U64 R38, R62, 0x10, R63 ;  /* 0x000000103e268819 */ /* 0x000fe2000000123f */
[----:B------:R-:W-:Y:S01]  /*2e10*/  @!P0 HADD2.F32 R28, -RZ, R28.H0_H0 ;  /* 0x2000001cff1c8230 */ /* 0x000fe20000004100 */
[----:B------:R-:W-:Y:S01]  /*2e20*/  @!P0 SHF.R.U32.HI R36, RZ, 0x10, R37 ;  /* 0x00000010ff248819 */ /* 0x000fe20000011625 */
[----:B------:R-:W-:Y:S01]  /*2e30*/  @!P0 HADD2.F32 R29, -RZ, R0.H0_H0 ;  /* 0x20000000ff1d8230 */ /* 0x000fe20000004100 */
[----:B------:R-:W-:Y:S01]  /*2e40*/  @!P0 SHF.R.U32.HI R41, RZ, 0x10, R63 ;  /* 0x00000010ff298819 */ /* 0x000fe2000001163f */
[----:B------:R-:W-:Y:S02]  /*2e50*/  @!P0 HADD2.F32 R38, -RZ, R38.H0_H0 ;  /* 0x20000026ff268230 */ /* 0x000fe40000004100 */
[----:B------:R-:W-:Y:S02]  /*2e60*/  @!P0 HADD2.F32 R39, -RZ, R59.H0_H0 ;  /* 0x2000003bff278230 */ /* 0x000fe40000004100 */
[----:B------:R-:W-:Y:S02]  /*2e70*/  @!P0 HADD2.F32 R36, -RZ, R36.H0_H0 ;  /* 0x20000024ff248230 */ /* 0x000fe40000004100 */
[----:B------:R-:W-:Y:S01]  /*2e80*/  @!P0 HADD2.F32 R41, -RZ, R41.H0_H0 ;  /* 0x20000029ff298230 */ /* 0x000fe20000004100 */
[----:B--2---:R-:W-:Y:S02]  /*2e90*/  @!P0 MOV R2, R20 ;  /* 0x0000001400028202 */ /* 0x004fe40000000f00 */
[----:B------:R-:W-:Y:S03]  /*2ea0*/  @!P0 MOV R3, R21 ;  /* 0x0000001500038202 */ /* 0x000fe60000000f00 */
[--C-:B------:R-:W-:Y:S02]  /*2eb0*/  @!P0 HADD2.F32 R32, -RZ, R2.reuse.H1_H1 ;  /* 0x30000002ff208230 */ /* 0x100fe40000004100 */
[----:B------:R-:W-:Y:S02]  /*2ec0*/  @!P0 HADD2.F32 R2, -RZ, R2.H0_H0 ;  /* 0x20000002ff028230 */ /* 0x000fe40000004100 */
[--C-:B------:R-:W-:Y:S01]  /*2ed0*/  @!P0 HADD2.F32 R37, -RZ, R3.reuse.H1_H1 ;  /* 0x30000003ff258230 */ /* 0x100fe20000004100 */
[-C--:B------:R-:W-:Y:S02]  /*2ee0*/  @!P0 FMUL.FTZ R42, R32, R4.reuse ;  /* 0x00000004202a8220 */ /* 0x080fe40000410000 */
[C---:B------:R-:W-:Y:S01]  /*2ef0*/  @!P0 FMUL.FTZ R0, R2.reuse, R4 ;  /* 0x0000000402008220 */ /* 0x040fe20000410000 */
[----:B------:R-:W-:Y:S01]  /*2f00*/  @!P0 HADD2.F32 R4, -RZ, R3.H0_H0 ;  /* 0x20000003ff048230 */ /* 0x000fe20000004100 */
[C---:B------:R-:W-:Y:S01]  /*2f10*/  @!P0 FMUL.FTZ R62, R37.reuse, R29 ;  /* 0x0000001d253e8220 */ /* 0x040fe20000410000 */
[----:B------:R-:W-:Y:S01]  /*2f20*/  @!P0 MOV R3, R22 ;  /* 0x0000001600038202 */ /* 0x000fe20000000f00 */
[----:B------:R-:W-:Y:S02]  /*2f30*/  @!P0 FFMA.FTZ R42, R2, R33, -R42 ;  /* 0x00000021022a8223 */ /* 0x000fe4000001082a */
[C---:B------:R-:W-:Y:S02]  /*2f40*/  @!P0 FMUL.FTZ R2, R4.reuse, R29 ;  /* 0x0000001d04028220 */ /* 0x040fe40000410000 */
[-C--:B------:R-:W-:Y:S01]  /*2f50*/  @!P0 FFMA.FTZ R62, R4, R38.reuse, -R62 ;  /* 0x00000026043e8223 */ /* 0x080fe2000001083e */
[----:B------:R-:W-:Y:S01]  /*2f60*/  @!P0 MOV R4, R23 ;  /* 0x0000001700048202 */ /* 0x000fe20000000f00 */
[----:B------:R-:W-:Y:S01]  /*2f70*/  @!P0 FFMA.FTZ R0, R32, R33, R0 ;  /* 0x0000002120008223 */ /* 0x000fe20000010000 */
[--C-:B------:R-:W-:Y:S01]  /*2f80*/  @!P0 HADD2.F32 R33, -RZ, R3.reuse.H1_H1 ;  /* 0x30000003ff218230 */ /* 0x100fe20000004100 */
[----:B------:R-:W-:Y:S01]  /*2f90*/  @!P0 FFMA.FTZ R2, R37, R38, R2 ;  /* 0x0000002625028223 */ /* 0x000fe20000010002 */
[----:B------:R-:W-:Y:S02]  /*2fa0*/  @!P0 HADD2.F32 R32, -RZ, R3.H0_H0 ;  /* 0x20000003ff208230 */ /* 0x000fe40000004100 */
[----:B------:R-:W-:Y:S01]  /*2fb0*/  @!P0 F2FP.PACK_AB R0, R0, R42 ;  /* 0x0000002a0000823e */ /* 0x000fe200000000ff */
[--C-:B------:R-:W-:Y:S01]  /*2fc0*/  @!P0 HADD2.F32 R40, -RZ, R4.reuse.H1_H1 ;  /* 0x30000004ff288230 */ /* 0x100fe20000004100 */
[----:B------:R-:W-:Y:S01]  /*2fd0*/  @!P0 F2FP.PACK_AB R2, R2, R62 ;  /* 0x0000003e0202823e */ /* 0x000fe200000000ff */
[-C--:B------:R-:W-:Y:S01]  /*2fe0*/  @!P0 FMUL.FTZ R3, R32, R28.reuse ;  /* 0x0000001c20038220 */ /* 0x080fe20000410000 */
[----:B------:R-:W-:Y:S01]  /*2ff0*/  @!P0 HADD2.F32 R29, -RZ, R4.H0_H0 ;  /* 0x20000004ff1d8230 */ /* 0x000fe20000004100 */
[----:B------:R-:W-:Y:S01]  /*3000*/  @!P0 FMUL.FTZ R4, R33, R28 ;  /* 0x0000001c21048220 */ /* 0x000fe20000410000 */
[----:B------:R-:W-:Y:S01]  /*3010*/  @!P0 MOV R20, R0 ;  /* 0x0000000000148202 */ /* 0x000fe20000000f00 */
[----:B------:R-:W-:Y:S01]  /*3020*/  @!P0 FMUL.FTZ R59, R40, R36 ;  /* 0x00000024283b8220 */ /* 0x000fe20000410000 */
[----:B------:R-:W-:Y:S01]  /*3030*/  @!P0 MOV R21, R2 ;  /* 0x0000000200158202 */ /* 0x000fe20000000f00 */
[-C--:B------:R-:W-:Y:S02]  /*3040*/  @!P0 FFMA.FTZ R32, R32, R39.reuse, -R4 ;  /* 0x0000002720208223 */ /* 0x080fe40000010804 */
[----:B------:R-:W-:Y:S02]  /*3050*/  @!P0 FMUL.FTZ R4, R29, R36 ;  /* 0x000000241d048220 */ /* 0x000fe40000410000 */
[----:B------:R-:W-:Y:S02]  /*3060*/  @!P0 FFMA.FTZ R3, R33, R39, R3 ;  /* 0x0000002721038223 */ /* 0x000fe40000010003 */
[-C--:B------:R-:W-:Y:S02]  /*3070*/  @!P0 FFMA.FTZ R59, R29, R41.reuse, -R59 ;  /* 0x000000291d3b8223 */ /* 0x080fe4000001083b */
[----:B------:R-:W-:Y:S01]  /*3080*/  @!P0 FFMA.FTZ R4, R40, R41, R4 ;  /* 0x0000002928048223 */ /* 0x000fe20000010004 */
[----:B------:R-:W-:Y:S04]  /*3090*/  @!P0 F2FP.PACK_AB R3, R3, R32 ;  /* 0x000000200303823e */ /* 0x000fe800000000ff */
[----:B------:R-:W-:Y:S02]  /*30a0*/  @!P0 F2FP.PACK_AB R4, R4, R59 ;  /* 0x0000003b0404823e */ /* 0x000fe400000000ff */
[----:B------:R-:W-:Y:S02]  /*30b0*/  @!P0 MOV R22, R3 ;  /* 0x0000000300168202 */ /* 0x000fe40000000f00 */
[----:B------:R-:W-:Y:S05]  /*30c0*/  @!P0 MOV R23, R4 ;  /* 0x0000000400178202 */ /* 0x000fea0000000f00 */
[----:B------:R2:W-:Y:S02]  /*30d0*/  ST.E.128 [R66.64], R20 ;  /* 0x0000001442007985 */ /* 0x0005e4000c101d14 */
.L_x_72:
[----:B------:R-:W-:Y:S05]  /*30e0*/  BSYNC B1 ;  /* 0x0000000000017941 */ /* 0x000fea0003800000 */
.L_x_71:
[----:B------:R4:W1:Y:S01]  /*30f0*/  SHFL.IDX PT, R40, R141, 0x1, 0x181f ;  /* 0x00381f008d287f89 */ /* 0x00086200000e0000 */
[----:B------:R-:W-:Y:S03]  /*3100*/  BSSY B1, `(.L_x_75) ;  /* 0x0000075000017945 */ /* 0x000fe60003800000 */
[----:B------:R4:W3:Y:S01]  /*3110*/  SHFL.IDX PT, R39, R162, 0x1, 0x181f ;  /* 0x00381f00a2277f89 */ /* 0x0008e200000e0000 */
[----:B------:R-:W-:-:S05]  /*3120*/  @P6 BRA `(.L_x_76) ;  /* 0x0000072000006947 */ /* 0x000fca0003800000 */
[----:B------:R-:W-:Y:S01]  /*3130*/  BSSY B0, `(.L_x_77) ;  /* 0x0000038000007945 */ /* 0x000fe20003800000 */
[----:B------:R-:W-:-:S05]  /*3140*/  @P5 BRA `(.L_x_78) ;  /* 0x0000036000005947 */ /* 0x000fca0003800000 */
[C---:B---3--:R-:W-:Y:S01]  /*3150*/  LEA R62, P0, R10.reuse, R39, 0x1 ;  /* 0x000000270a3e7211 */ /* 0x048fe200078008ff */
[----:B--2---:R-:W2:Y:S03]  /*3160*/  LDS.128 R20, [R132+0x9100] ;  /* 0x0091000084147984 */ /* 0x004ea60000000c00 */
[----:B-1----:R-:W-:Y:S02]  /*3170*/  LEA.HI.X R63, R10, R40, R11, 0x1, P0 ;  /* 0x000000280a3f7211 */ /* 0x002fe400000f0c0b */
[----:B------:R-:W-:Y:S11]  /*3180*/  ISETP.GE.AND P0, PT, R12, c[0x0][0x27c], PT ;  /* 0x00009f000c007a0c */ /* 0x000ff60003f06270 */
[----:B------:R-:W-:Y:S02]  /*3190*/  @!UPT UIADD3 URZ, URZ, URZ, URZ ;  /* 0x0000003f3f3ff290 */ /* 0x000fe4000fffe03f */
[--C-:B------:R-:W-:Y:S01]  /*31a0*/  @!P0 HADD2.F32 R4, -RZ, R19.reuse.H1_H1 ;  /* 0x30000013ff048230 */ /* 0x100fe20000004100 */
[--C-:B------:R-:W-:Y:S01]  /*31b0*/  @!P0 SHF.R.U64 R0, R34, 0x10, R35.reuse ;  /* 0x0000001022008819 */ /* 0x100fe20000001223 */
[----:B------:R-:W-:Y:S01]  /*31c0*/  @!P0 HADD2.F32 R32, -RZ, R58.H1_H1 ;  /* 0x3000003aff208230 */ /* 0x000fe20000004100 */
[----:B------:R-:W-:Y:S01]  /*31d0*/  @!P0 SHF.R.U32.HI R34, RZ, 0x10, R35 ;  /* 0x00000010ff228819 */ /* 0x000fe20000011623 */
[----:B------:R-:W-:Y:S01]  /*31e0*/  @!P0 HADD2.F32 R19, -RZ, R19.H0_H0 ;  /* 0x20000013ff138230 */ /* 0x000fe20000004100 */
[--C-:B------:R-:W-:Y:S01]  /*31f0*/  @!P0 SHF.R.U64 R35, R60, 0x10, R61.reuse ;  /* 0x000000103c238819 */ /* 0x100fe2000000123d */
        /* <DEDUP_REMOVED lines=14> */
[----:B------:R-:W-:Y:S01]  /*32e0*/  @!P0 FMUL.FTZ R42, R33, R28 ;  /* 0x0000001c212a8220 */ /* 0x000fe20000410000 */
[----:B------:R-:W-:Y:S01]  /*32f0*/  @!P0 MOV R3, R22 ;  /* 0x0000001600038202 */ /* 0x000fe20000000f00 */
[----:B------:R-:W-:Y:S02]  /*3300*/  @!P0 FFMA.FTZ R41, R2, R32, -R41 ;  /* 0x0000002002298223 */ /* 0x000fe40000010829 */
[C---:B------:R-:W-:Y:S02]  /*3310*/  @!P0 FMUL.FTZ R2, R4.reuse, R28 ;  /* 0x0000001c04028220 */ /* 0x040fe40000410000 */
[----:B------:R-:W-:Y:S01]  /*3320*/  @!P0 FFMA.FTZ R42, R4, R35, -R42 ;  /* 0x00000023042a8223 */ /* 0x000fe2000001082a */
        /* <DEDUP_REMOVED lines=14> */
[----:B------:R-:W-:Y:S02]  /*3410*/  @!P0 FFMA.FTZ R29, R29, R36, -R4 ;  /* 0x000000241d1d8223 */ /* 0x000fe40000010804 */
        /* <DEDUP_REMOVED lines=9> */
.L_x_78:
[----:B------:R-:W-:Y:S05]  /*34b0*/  BSYNC B0 ;  /* 0x0000000000007941 */ /* 0x000fea0003800000 */
.L_x_77:
[----:B------:R-:W-:Y:S11]  /*34c0*/  ISETP.GE.AND P0, PT, R136, c[0x0][0x1d4], PT ;  /* 0x0000750088007a0c */ /* 0x000ff60003f06270 */
[----:B------:R-:W-:Y:S02]  /*34d0*/  @!UPT UIADD3 URZ, URZ, URZ, URZ ;  /* 0x0000003f3f3ff290 */ /* 0x000fe4000fffe03f */
[----:B------:R-:W-:-:S05]  /*34e0*/  @P0 BRA `(.L_x_76) ;  /* 0x0000036000000947 */ /* 0x000fca0003800000 */
[C---:B---3--:R-:W-:Y:S01]  /*34f0*/  LEA R38, P0, R129.reuse, R39, 0x1 ;  /* 0x0000002781267211 */ /* 0x048fe200078008ff */
[----:B-12---:R-:W1:Y:S03]  /*3500*/  LDS.128 R20, [R132+0xd100] ;  /* 0x00d1000084147984 */ /* 0x006e660000000c00 */
        /* <DEDUP_REMOVED lines=15> */
[----:B-1----:R-:W-:Y:S02]  /*3600*/  @!P0 MOV R2, R20 ;  /* 0x0000001400028202 */ /* 0x002fe40000000f00 */
        /* <DEDUP_REMOVED lines=36> */
.L_x_76:
[----:B------:R-:W-:Y:S05]  /*3850*/  BSYNC B1 ;  /* 0x0000000000017941 */ /* 0x000fea0003800000 */
.L_x_75:
[----:B------:R4:W3:Y:S01]  /*3860*/  SHFL.IDX PT, R34, R141, 0x2, 0x181f ;  /* 0x00581f008d227f89 */ /* 0x0008e200000e0000 */
[----:B------:R-:W-:Y:S03]  /*3870*/  BSSY B1, `(.L_x_79) ;  /* 0x0000075000017945 */ /* 0x000fe60003800000 */
[----:B------:R4:W2:Y:S01]  /*3880*/  SHFL.IDX PT, R33, R162, 0x2, 0x181f ;  /* 0x00581f00a2217f89 */ /* 0x0008a200000e0000 */
[----:B------:R-:W-:-:S05]  /*3890*/  @P4 BRA `(.L_x_80) ;  /* 0x0000072000004947 */ /* 0x000fca0003800000 */
[----:B------:R-:W-:Y:S01]  /*38a0*/  BSSY B0, `(.L_x_81) ;  /* 0x0000038000007945 */ /* 0x000fe20003800000 */
[----:B------:R-:W-:-:S05]  /*38b0*/  @P5 BRA `(.L_x_82) ;  /* 0x0000036000005947 */ /* 0x000fca0003800000 */
[C---:B-12---:R-:W-:Y:S01]  /*38c0*/  LEA R38, P0, R10.reuse, R33, 0x1 ;  /* 0x000000210a267211 */ /* 0x046fe200078008ff */
[----:B------:R-:W1:Y:S03]  /*38d0*/  LDS.128 R20, [R132+0xa100] ;  /* 0x00a1000084147984 */ /* 0x000e660000000c00 */
[----:B---3--:R-:W-:Y:S02]  /*38e0*/  LEA.HI.X R39, R10, R34, R11, 0x1, P0 ;  /* 0x000000220a277211 */ /* 0x008fe400000f0c0b */
[----:B------:R-:W-:Y:S11]  /*38f0*/  ISETP.GE.AND P0, PT, R12, c[0x0][0x27c], PT ;  /* 0x00009f000c007a0c */ /* 0x000ff60003f06270 */
[----:B------:R-:W-:Y:S02]  /*3900*/  @!UPT UIADD3 URZ, URZ, URZ, URZ ;  /* 0x0000003f3f3ff290 */ /* 0x000fe4000fffe03f */
[--C-:B------:R-:W-:Y:S01]  /*3910*/  @!P0 HADD2.F32 R4, -RZ, R8.reuse.H1_H1 ;  /* 0x30000008ff048230 */ /* 0x100fe20000004100 */
[----:B------:R-:W-:Y:S01]  /*3920*/  @!P0 SHF.R.U64 R0, R26, 0x10, R27 ;  /* 0x000000101a008819 */ /* 0x000fe2000000121b */
[----:B------:R-:W-:Y:S01]  /*3930*/  @!P0 HADD2.F32 R8, -RZ, R8.H0_H0 ;  /* 0x20000008ff088230 */ /* 0x000fe20000004100 */
[----:B------:R-:W-:Y:S01]  /*3940*/  @!P0 SHF.R.U64 R29, R54, 0x10, R55 ;  /* 0x00000010361d8819 */ /* 0x000fe20000001237 */
[----:B------:R-:W-:Y:S01]  /*3950*/  @!P0 HADD2.F32 R30, -RZ, R50.H0_H0 ;  /* 0x20000032ff1e8230 */ /* 0x000fe20000004100 */
[----:B------:R-:W-:Y:S01]  /*3960*/  @!P0 SHF.R.U32.HI R26, RZ, 0x10, R27 ;  /* 0x00000010ff1a8819 */ /* 0x000fe2000001161b */
[----:B------:R-:W-:Y:S01]  /*3970*/  @!P0 HADD2.F32 R18, -RZ, R0.H0_H0 ;  /* 0x20000000ff128230 */ /* 0x000fe20000004100 */
[----:B------:R-:W-:Y:S01]  /*3980*/  @!P0 SHF.R.U32.HI R32, RZ, 0x10, R55 ;  /* 0x00000010ff208819 */ /* 0x000fe20000011637 */
[----:B------:R-:W-:Y:S02]  /*3990*/  @!P0 HADD2.F32 R27, -RZ, R50.H1_H1 ;  /* 0x30000032ff1b8230 */ /* 0x000fe40000004100 */
        /* <DEDUP_REMOVED lines=8> */
[CC--:B------:R-:W-:Y:S02]  /*3a20*/  @!P0 FMUL.FTZ R35, R19.reuse, R4.reuse ;  /* 0x0000000413238220 */ /* 0x0c0fe40000410000 */
[----:B------:R-:W-:Y:S01]  /*3a30*/  @!P0 FMUL.FTZ R0, R2, R4 ;  /* 0x0000000402008220 */ /* 0x000fe20000410000 */
        /* <DEDUP_REMOVED lines=21> */
[C---:B------:R-:W-:Y:S02]  /*3b90*/  @!P0 FMUL.FTZ R4, R18.reuse, R26 ;  /* 0x0000001a12048220 */ /* 0x040fe40000410000 */
        /* <DEDUP_REMOVED lines=8> */
.L_x_82:
[----:B------:R-:W-:Y:S05]  /*3c20*/  BSYNC B0 ;  /* 0x0000000000007941 */ /* 0x000fea0003800000 */
.L_x_81:
[----:B------:R-:W-:Y:S11]  /*3c30*/  ISETP.GE.AND P0, PT, R136, c[0x0][0x1d4], PT ;  /* 0x0000750088007a0c */ /* 0x000ff60003f06270 */
[----:B------:R-:W-:Y:S02]  /*3c40*/  @!UPT UIADD3 URZ, URZ, URZ, URZ ;  /* 0x0000003f3f3ff290 */ /* 0x000fe4000fffe03f */
[----:B------:R-:W-:-:S05]  /*3c50*/  @P0 BRA `(.L_x_80) ;  /* 0x0000036000000947 */ /* 0x000fca0003800000 */
[C---:B--2---:R-:W-:Y:S01]  /*3c60*/  LEA R32, P0, R129.reuse, R33, 0x1 ;  /* 0x0000002181207211 */ /* 0x044fe200078008ff */
[----:B-1----:R-:W1:Y:S03]  /*3c70*/  LDS.128 R20, [R132+0xe100] ;  /* 0x00e1000084147984 */ /* 0x002e660000000c00 */
[----:B---3--:R-:W-:Y:S02]  /*3c80*/  LEA.HI.X R33, R129, R34, R109, 0x1, P0 ;  /* 0x0000002281217211 */ /* 0x008fe400000f0c6d */
[----:B------:R-:W-:Y:S11]  /*3c90*/  ISETP.GE.AND P0, PT, R9, c[0x0][0x27c], PT ;  /* 0x00009f0009007a0c */ /* 0x000ff60003f06270 */
[----:B------:R-:W-:Y:S02]  /*3ca0*/  @!UPT UIADD3 URZ, URZ, URZ, URZ ;  /* 0x0000003f3f3ff290 */ /* 0x000fe4000fffe03f */
[----:B------:R-:W-:Y:S01]  /*3cb0*/  @!P0 HADD2.F32 R4, -RZ, R7.H1_H1 ;  /* 0x30000007ff048230 */ /* 0x000fe20000004100 */
[----:B------:R-:W-:Y:S01]  /*3cc0*/  @!P0 SHF.R.U64 R0, R24, 0x10, R25 ;  /* 0x0000001018008819 */ /* 0x000fe20000001219 */
[----:B------:R-:W-:Y:S01]  /*3cd0*/  @!P0 HADD2.F32 R19, -RZ, R45.H1_H1 ;  /* 0x3000002dff138230 */ /* 0x000fe20000004100 */
        /* <DEDUP_REMOVED lines=32> */
[C---:B------:R-:W-:Y:S01]  /*3ee0*/  @!P0 FMUL.FTZ R4, R19.reuse, R7 ;  /* 0x0000000713048220 */ /* 0x040fe20000410000 */
[----:B------:R-:W-:Y:S01]  /*3ef0*/  @!P0 MOV R20, R0 ;  /* 0x0000000000148202 */ /* 0x000fe20000000f00 */
[----:B------:R-:W-:Y:S01]  /*3f00*/  @!P0 FMUL.FTZ R34, R28, R24 ;  /* 0x000000181c228220 */ /* 0x000fe20000410000 */
[----:B------:R-:W-:Y:S01]  /*3f10*/  @!P0 MOV R21, R2 ;  /* 0x0000000200158202 */ /* 0x000fe20000000f00 */
[-C--:B------:R-:W-:Y:S02]  /*3f20*/  @!P0 FFMA.FTZ R18, R18, R27.reuse, -R4 ;  /* 0x0000001b12128223 */ /* 0x080fe40000010804 */
        /* <DEDUP_REMOVED lines=9> */
.L_x_80:
[----:B------:R-:W-:Y:S05]  /*3fc0*/  BSYNC B1 ;  /* 0x0000000000017941 */ /* 0x000fea0003800000 */
.L_x_79:
[----:B-1--4-:R-:W1:Y:S04]  /*3fd0*/  SHFL.IDX PT, R141, R141, 0x3, 0x181f ;  /* 0x00781f008d8d7f89 */ /* 0x012e6800000e0000 */
[----:B------:R-:W4:Y:S01]  /*3fe0*/  SHFL.IDX PT, R162, R162, 0x3, 0x181f ;  /* 0x00781f00a2a27f89 */ /* 0x000f2200000e0000 */
[----:B------:R-:W-:-:S05]  /*3ff0*/  @P2 BRA `(.L_x_83) ;  /* 0x0000316000002947 */ /* 0x000fca0003800000 */
[----:B------:R-:W-:Y:S01]  /*4000*/  BSSY B0, `(.L_x_84) ;  /* 0x0000038000007945 */ /* 0x000fe20003800000 */
[----:B------:R-:W-:-:S05]  /*4010*/  @P5 BRA `(.L_x_85) ;  /* 0x0000036000005947 */ /* 0x000fca0003800000 */
[C---:B----4-:R-:W-:Y:S01]  /*4020*/  LEA R30, P0, R10.reuse, R162, 0x1 ;  /* 0x000000a20a1e7211 */ /* 0x050fe200078008ff */
[----:B--2---:R-:W2:Y:S03]  /*4030*/  LDS.128 R20, [R132+0xb100] ;  /* 0x00b1000084147984 */ /* 0x004ea60000000c00 */
[----:B-1----:R-:W-:Y:S02]  /*4040*/  LEA.HI.X R31, R10, R141, R11, 0x1, P0 ;  /* 0x0000008d0a1f7211 */ /* 0x002fe400000f0c0b */
        /* <DEDUP_REMOVED lines=35> */
[CC--:B------:R-:W-:Y:S01]  /*4280*/  @!P0 FMUL.FTZ R3, R8.reuse, R6.reuse ;  /* 0x0000000608038220 */ /* 0x0c0fe20000410000 */
        /* <DEDUP_REMOVED lines=15> */
.L_x_85:
[----:B------:R-:W-:Y:S05]  /*4380*/  BSYNC B0 ;  /* 0x0000000000007941 */ /* 0x000fea0003800000 */
.L_x_84:
[----:B------:R-:W-:Y:S11]  /*4390*/  ISETP.GE.AND P0, PT, R136, c[0x0][0x1d4], PT ;  /* 0x0000750088007a0c */ /* 0x000ff60003f06270 */
[----:B------:R-:W-:Y:S02]  /*43a0*/  @!UPT UIADD3 URZ, URZ, URZ, URZ ;  /* 0x0000003f3f3ff290 */ /* 0x000fe4000fffe03f */
[----:B------:R-:W-:-:S05]  /*43b0*/  @P0 BRA `(.L_x_83) ;  /* 0x00002da000000947 */ /* 0x000fca0003800000 */
[C---:B----4-:R-:W-:Y:S01]  /*43c0*/  LEA R162, P0, R129.reuse, R162, 0x1 ;  /* 0x000000a281a27211 */ /* 0x050fe200078008ff */
[----:B------:R-:W4:Y:S03]  /*43d0*/  LDS.128 R16, [R132+0xf100] ;  /* 0x00f1000084107984 */ /* 0x000f260000000c00 */
[----:B-1----:R-:W-:Y:S02]  /*43e0*/  LEA.HI.X R163, R129, R141, R109, 0x1, P0 ;  /* 0x0000008d81a37211 */ /* 0x002fe400000f0c6d */
[----:B------:R-:W-:Y:S11]  /*43f0*/  ISETP.GE.AND P0, PT, R9, c[0x0][0x27c], PT ;  /* 0x00009f0009007a0c */ /* 0x000ff60003f06270 */
[----:B------:R-:W-:Y:S02]  /*4400*/  @!UPT UIADD3 URZ, URZ, URZ, URZ ;  /* 0x0000003f3f3ff290 */ /* 0x000fe4000fffe03f */
[----:B------:R-:W-:Y:S01]  /*4410*/  @!P0 HADD2.F32 R4, -RZ, R5.H1_H1 ;  /* 0x30000005ff048230 */ /* 0x000fe20000004100 */
[----:B------:R-:W-:Y:S01]  /*4420*/  @!P0 SHF.R.U64 R0, R14, 0x10, R15 ;  /* 0x000000100e008819 */ /* 0x000fe2000000120f */
[----:B------:R-:W-:Y:S01]  /*4430*/  @!P0 HADD2.F32 R8, -RZ, R43.H1_H1 ;  /* 0x3000002bff088230 */ /* 0x000fe20000004100 */
[----:B--2---:R-:W-:Y:S01]  /*4440*/  @!P0 SHF.R.U64 R20, R46, 0x10, R47 ;  /* 0x000000102e148819 */ /* 0x004fe2000000122f */
        /* <DEDUP_REMOVED lines=8> */
[----:B----4-:R-:W-:Y:S02]  /*44d0*/  @!P0 MOV R2, R16 ;  /* 0x0000001000028202 */ /* 0x010fe40000000f00 */
        /* <DEDUP_REMOVED lines=35> */
[----:B------:R1:W-:Y:S01]  /*4710*/  ST.E.128 [R162.64], R16 ;  /* 0x00000010a2007985 */ /* 0x0003e2000c101d14 */
[----:B------:R-:W-:-:S05]  /*4720*/  BRA `(.L_x_83) ;  /* 0x00002a3000007947 */ /* 0x000fca0003800000 */
.L_x_62:
[----:B------:R-:W-:Y:S01]  /*4730*/  ISETP.GE.AND P0, PT, R126, R75, PT ;  /* 0x0000004b7e00720c */ /* 0x000fe20003f06270 */
[----:B------:R-:W-:Y:S01]  /*4740*/  CS2R R66, SRZ ;  /* 0x0000000000427805 */ /* 0x000fe2000001ff00 */
[----:B------:R-:W-:Y:S01]  /*4750*/  ISETP.NE.AND P6, PT, R138, RZ, PT ;  /* 0x000000ff8a00720c */ /* 0x000fe20003fc5270 */
[----:B------:R-:W-:Y:S01]  /*4760*/  CS2R R64, SRZ ;  /* 0x0000000000407805 */ /* 0x000fe2000001ff00 */
[----:B------:R-:W-:Y:S01]  /*4770*/  ISETP.GE.OR P4, PT, R10, c[0x0][0x27c], P0 ;  /* 0x00009f000a007a0c */ /* 0x000fe20000786670 */
        /* <DEDUP_REMOVED lines=8> */
[----:B------:R1:W2:Y:S01]  /*4800*/  SHFL.IDX PT, R169, R141, RZ, 0x181f ;  /* 0x00181fff8da97589 */ /* 0x0002a200000e0000 */
[----:B------:R-:W-:Y:S03]  /*4810*/  BSSY B0, `(.L_x_86) ;  /* 0x00000dd000007945 */ /* 0x000fe60003800000 */
[----:B------:R-:W-:Y:S04]  /*4820*/  @!P4 IADD3 R2, P1, P0, R144, R68, R105 ;  /* 0x000000449002c210 */ /* 0x000fe8000783e069 */
[C---:B------:R-:W-:Y:S01]  /*4830*/  @!P4 IADD3.X R0, R81.reuse, R39, R104, P1, P0 ;  /* 0x000000275100c210 */ /* 0x040fe20000fe0468 */
[----:B------:R1:W3:Y:S01]  /*4840*/  SHFL.IDX PT, R168, R162, RZ, 0x181f ;  /* 0x00181fffa2a87589 */ /* 0x0002e200000e0000 */
[----:B------:R-:W-:Y:S04]  /*4850*/  @!P4 IADD3 R4, P1, P0, R142, R42, R107 ;  /* 0x0000002a8e04c210 */ /* 0x000fe8000783e06b */
[----:B------:R-:W-:Y:S02]  /*4860*/  @!P4 IADD3.X R3, R80, R29, R106, P1, P0 ;  /* 0x0000001d5003c210 */ /* 0x000fe40000fe046a */
[----:B------:R-:W-:Y:S04]  /*4870*/  ISETP.GE.AND P0, PT, R122, R75, PT ;  /* 0x0000004b7a00720c */ /* 0x000fe80003f06270 */
[----:B------:R-:W-:Y:S11]  /*4880*/  ISETP.GE.OR P2, PT, R10, c[0x0][0x27c], P0 ;  /* 0x00009f000a007a0c */ /* 0x000ff60000746670 */
[----:B------:R-:W-:Y:S02]  /*4890*/  @!UPT UIADD3 URZ, URZ, URZ, URZ ;  /* 0x0000003f3f3ff290 */ /* 0x000fe4000fffe03f */
[----:B------:R-:W-:Y:S04]  /*48a0*/  @!P2 IADD3 R6, P1, P0, R144, R91, R68 ;  /* 0x0000005b9006a210 */ /* 0x000fe8000783e044 */
[C---:B------:R-:W-:Y:S02]  /*48b0*/  @!P2 IADD3.X R5, R81.reuse, R90, R39, P1, P0 ;  /* 0x0000005a5105a210 */ /* 0x040fe40000fe0427 */
[----:B------:R-:W-:Y:S04]  /*48c0*/  @!P2 IADD3 R8, P1, P0, R142, R93, R42 ;  /* 0x0000005d8e08a210 */ /* 0x000fe8000783e02a */
[----:B------:R-:W-:Y:S02]  /*48d0*/  @!P2 IADD3.X R7, R80, R92, R29, P1, P0 ;  /* 0x0000005c5007a210 */ /* 0x000fe40000fe041d */
[----:B------:R-:W-:Y:S04]  /*48e0*/  ISETP.GE.AND P0, PT, R118, R75, PT ;  /* 0x0000004b7600720c */ /* 0x000fe80003f06270 */
[----:B------:R-:W-:Y:S11]  /*48f0*/  ISETP.GE.OR P1, PT, R10, c[0x0][0x27c], P0 ;  /* 0x00009f000a007a0c */ /* 0x000ff60000726670 */
[----:B------:R-:W-:Y:S02]  /*4900*/  @!UPT UIADD3 URZ, URZ, URZ, URZ ;  /* 0x0000003f3f3ff290 */ /* 0x000fe4000fffe03f */
[----:B------:R-:W-:Y:S04]  /*4910*/  @!P1 IADD3 R15, P3, P0, R144, R158, R68 ;  /* 0x0000009e900f9210 */ /* 0x000fe8000787e044 */
[----:B------:R-:W-:Y:S02]  /*4920*/  @!P1 IADD3.X R14, R81, R94, R39, P3, P0 ;  /* 0x0000005e510e9210 */ /* 0x000fe40001fe0427 */
[----:B------:R-:W-:Y:S04]  /*4930*/  @!P1 IADD3 R17, P3, P0, R142, R156, R42 ;  /* 0x0000009c8e119210 */ /* 0x000fe8000787e02a */
[----:B------:R-:W-:Y:S02]  /*4940*/  @!P1 IADD3.X R16, R80, R95, R29, P3, P0 ;  /* 0x0000005f50109210 */ /* 0x000fe40001fe041d */
[C---:B------:R-:W-:Y:S04]  /*4950*/  @!P4 LEA R18, P0, R2.reuse, c[0x0][0x270], 0x1 ;  /* 0x00009c000212ca11 */ /* 0x040fe800078008ff */
[----:B------:R-:W-:Y:S02]  /*4960*/  @!P4 LEA.HI.X R19, R2, c[0x0][0x274], R0, 0x1, P0 ;  /* 0x00009d000213ca11 */ /* 0x000fe400000f0c00 */
[C---:B------:R-:W-:Y:S03]  /*4970*/  @!P4 LEA R20, P0, R4.reuse, c[0x0][0x288], 0x1 ;  /* 0x0000a2000414ca11 */ /* 0x040fe600078008ff */
[----:B------:R4:W2:Y:S01]  /*4980*/  @!P4 LDG.E.128 R64, [R18.64] ;  /* 0x000000141240c981 */ /* 0x0008a2000c1e1d00 */
[----:B------:R-:W-:Y:S02]  /*4990*/  @!P4 LEA.HI.X R21, R4, c[0x0][0x28c], R3, 0x1, P0 ;  /* 0x0000a3000415ca11 */ /* 0x000fe400000f0c03 */
[C---:B------:R-:W-:Y:S04]  /*49a0*/  @!P2 LEA R4, P0, R6.reuse, c[0x0][0x270], 0x1 ;  /* 0x00009c000604aa11 */ /* 0x040fe800078008ff */
[----:B------:R-:W-:Y:S01]  /*49b0*/  @!P2 LEA.HI.X R5, R6, c[0x0][0x274], R5, 0x1, P0 ;  /* 0x00009d000605aa11 */ /* 0x000fe200000f0c05 */
[----:B------:R1:W3:Y:S01]  /*49c0*/  @!P4 LDG.E.128 R32, [R20.64] ;  /* 0x000000141420c981 */ /* 0x0002e2000c1e1d00 */
[C---:B------:R-:W-:Y:S04]  /*49d0*/  @!P2 LEA R24, P0, R8.reuse, c[0x0][0x288], 0x1 ;  /* 0x0000a2000818aa11 */ /* 0x040fe800078008ff */
[----:B------:R-:W-:Y:S02]  /*49e0*/  @!P2 LEA.HI.X R25, R8, c[0x0][0x28c], R7, 0x1, P0 ;  /* 0x0000a3000819aa11 */ /* 0x000fe400000f0c07 */
[C---:B------:R-:W-:Y:S01]  /*49f0*/  @!P1 LEA R2, P0, R15.reuse, c[0x0][0x270], 0x1 ;  /* 0x00009c000f029a11 */ /* 0x040fe200078008ff */
[----:B------:R1:W3:Y:S03]  /*4a00*/  @!P2 LDG.E.128 R56, [R4.64] ;  /* 0x000000140438a981 */ /* 0x0002e6000c1e1d00 */
[----:B------:R-:W-:Y:S02]  /*4a10*/  @!P1 LEA.HI.X R3, R15, c[0x0][0x274], R14, 0x1, P0 ;  /* 0x00009d000f039a11 */ /* 0x000fe400000f0c0e */
[C---:B------:R-:W-:Y:S03]  /*4a20*/  @!P1 LEA R6, P0, R17.reuse, c[0x0][0x288], 0x1 ;  /* 0x0000a20011069a11 */ /* 0x040fe600078008ff */
[----:B------:R1:W3:Y:S01]  /*4a30*/  @!P1 LDG.E.128 R52, [R2.64] ;  /* 0x0000001402349981 */ /* 0x0002e2000c1e1d00 */
[----:B------:R-:W-:Y:S01]  /*4a40*/  @!P1 LEA.HI.X R7, R17, c[0x0][0x28c], R16, 0x1, P0 ;  /* 0x0000a30011079a11 */ /* 0x000fe200000f0c10 */
[----:B----4-:R-:W-:Y:S01]  /*4a50*/  CS2R R18, SRZ ;  /* 0x0000000000127805 */ /* 0x010fe2000001ff00 */
[-C--:B------:R-:W-:Y:S01]  /*4a60*/  ISETP.GE.AND P0, PT, R137, R75.reuse, PT ;  /* 0x0000004b8900720c */ /* 0x080fe20003f06270 */
[----:B------:R-:W-:Y:S03]  /*4a70*/  CS2R R16, SRZ ;  /* 0x0000000000107805 */ /* 0x000fe6000001ff00 */
[----:B------:R-:W-:Y:S01]  /*4a80*/  ISETP.GE.OR P0, PT, R10, c[0x0][0x27c], P0 ;  /* 0x00009f000a007a0c */ /* 0x000fe20000706670 */
[----:B-1----:R-:W-:Y:S02]  /*4a90*/  CS2R R20, SRZ ;  /* 0x0000000000147805 */ /* 0x002fe4000001ff00 */
[----:B------:R1:W4:Y:S01]  /*4aa0*/  @!P1 LDG.E.128 R16, [R6.64] ;  /* 0x0000001406109981 */ /* 0x000322000c1e1d00 */
[----:B------:R-:W-:Y:S07]  /*4ab0*/  CS2R R4, SRZ ;  /* 0x0000000000047805 */ /* 0x000fee000001ff00 */
[----:B------:R-:W4:Y:S02]  /*4ac0*/  @!P2 LDG.E.128 R20, [R24.64] ;  /* 0x000000141814a981 */ /* 0x000f24000c1e1d00 */
[----:B------:R-:W-:Y:S05]  /*4ad0*/  @!P0 IADD3 R68, P1, R144, R68, RZ ;  /* 0x0000004490448210 */ /* 0x000fea0007f3e0ff */
[----:B------:R-:W-:Y:S01]  /*4ae0*/  @!P0 IMAD.X R39, R81, 0x1, R39, P1 ;  /* 0x0000000151278824 */ /* 0x000fe200008e0627 */
[C---:B------:R-:W-:Y:S04]  /*4af0*/  @!P0 LEA R2, P1, R68.reuse, c[0x0][0x270], 0x1 ;  /* 0x00009c0044028a11 */ /* 0x040fe800078208ff */
[----:B------:R-:W-:Y:S02]  /*4b00*/  @!P0 LEA.HI.X R3, R68, c[0x0][0x274], R39, 0x1, P1 ;  /* 0x00009d0044038a11 */ /* 0x000fe400008f0c27 */
[----:B------:R-:W-:Y:S01]  /*4b10*/  @!P0 IADD3 R42, P1, R142, R42, RZ ;  /* 0x0000002a8e2a8210 */ /* 0x000fe20007f3e0ff */
[----:B------:R-:W-:Y:S01]  /*4b20*/  CS2R R38, SRZ ;  /* 0x0000000000267805 */ /* 0x000fe2000001ff00 */
[----:B-1----:R-:W-:Y:S03]  /*4b30*/  CS2R R6, SRZ ;  /* 0x0000000000067805 */ /* 0x002fe6000001ff00 */
[----:B------:R-:W-:Y:S01]  /*4b40*/  @!P0 IMAD.X R29, R80, 0x1, R29, P1 ;  /* 0x00000001501d8824 */ /* 0x000fe200008e061d */
[C---:B------:R-:W-:Y:S01]  /*4b50*/  @!P0 LEA R14, P1, R42.reuse, c[0x0][0x288], 0x1 ;  /* 0x0000a2002a0e8a11 */ /* 0x040fe200078208ff */
[----:B------:R2:W5:Y:S03]  /*4b60*/  @!P0 LDG.E.128 R36, [R2.64] ;  /* 0x0000001402248981 */ /* 0x000566000c1e1d00 */
[----:B------:R-:W-:Y:S02]  /*4b70*/  @!P0 LEA.HI.X R15, R42, c[0x0][0x28c], R29, 0x1, P1 ;  /* 0x0000a3002a0f8a11 */ /* 0x000fe400008f0c1d */
[----:B------:R-:W-:Y:S03]  /*4b80*/  ISETP.GE.AND P1, PT, R10, c[0x0][0x27c], PT ;  /* 0x00009f000a007a0c */ /* 0x000fe60003f26270 */
[----:B------:R1:W5:Y:S01]  /*4b90*/  @!P0 LDG.E.128 R4, [R14.64] ;  /* 0x000000140e048981 */ /* 0x000362000c1e1d00 */
[----:B------:R-:W-:Y:S01]  /*4ba0*/  ISETP.GE.OR P0, PT, R137, R75, P5 ;  /* 0x0000004b8900720c */ /* 0x000fe20002f06670 */
[----:B--2---:R-:W-:Y:S02]  /*4bb0*/  IMAD.MOV.U32 R3, RZ, RZ, R66 ;  /* 0x000000ffff037224 */ /* 0x004fe400078e0042 */
[----:B------:R-:W-:Y:S02]  /*4bc0*/  IMAD.MOV.U32 R2, RZ, RZ, R67 ;  /* 0x000000ffff027224 */ /* 0x000fe400078e0043 */
[----:B------:R-:W-:Y:S03]  /*4bd0*/  IMAD.MOV.U32 R0, RZ, RZ, R64 ;  /* 0x000000ffff007224 */ /* 0x000fe600078e0040 */
[----:B------:R-:W-:Y:S01]  /*4be0*/  PRMT R63, R3, 0x5410, R2 ;  /* 0x00005410033f7816 */ /* 0x000fe20000000002 */
[----:B------:R-:W-:Y:S02]  /*4bf0*/  IMAD.MOV.U32 R2, RZ, RZ, R65 ;  /* 0x000000ffff027224 */ /* 0x000fe400078e0041 */
[----:B---3--:R-:W-:Y:S03]  /*4c00*/  IMAD.MOV.U32 R3, RZ, RZ, R34 ;  /* 0x000000ffff037224 */ /* 0x008fe600078e0022 */
[----:B------:R-:W-:Y:S01]  /*4c10*/  PRMT R72, R2, 0x5410, R0 ;  /* 0x0000541002487816 */ /* 0x000fe20000000000 */
[----:B------:R-:W-:Y:S02]  /*4c20*/  IMAD.MOV.U32 R0, RZ, RZ, R35 ;  /* 0x000000ffff007224 */ /* 0x000fe400078e0023 */
[----:B------:R-:W-:Y:S03]  /*4c30*/  IMAD.MOV.U32 R2, RZ, RZ, R32 ;  /* 0x000000ffff027224 */ /* 0x000fe600078e0020 */
[----:B------:R-:W-:Y:S01]  /*4c40*/  PRMT R26, R3, 0x5410, R0 ;  /* 0x00005410031a7816 */ /* 0x000fe20000000000 */
[----:B------:R-:W-:Y:S02]  /*4c50*/  IMAD.MOV.U32 R0, RZ, RZ, R33 ;  /* 0x000000ffff007224 */ /* 0x000fe400078e0021 */
[----:B------:R-:W-:Y:S02]  /*4c60*/  IMAD.MOV.U32 R3, RZ, RZ, R58 ;  /* 0x000000ffff037224 */ /* 0x000fe400078e003a */
[----:B------:R-:W-:Y:S01]  /*4c70*/  IMAD.MOV.U32 R8, RZ, RZ, R54 ;  /* 0x000000ffff087224 */ /* 0x000fe200078e0036 */
[----:B------:R-:W-:Y:S01]  /*4c80*/  PRMT R27, R0, 0x5410, R2 ;  /* 0x00005410001b7816 */ /* 0x000fe20000000002 */
[----:B------:R-:W-:Y:S02]  /*4c90*/  IMAD.MOV.U32 R2, RZ, RZ, R59 ;  /* 0x000000ffff027224 */ /* 0x000fe400078e003b */
[----:B------:R-:W-:Y:S03]  /*4ca0*/  IMAD.MOV.U32 R0, RZ, RZ, R56 ;  /* 0x000000ffff007224 */ /* 0x000fe600078e0038 */
[----:B------:R-:W-:Y:S01]  /*4cb0*/  PRMT R61, R3, 0x5410, R2 ;  /* 0x00005410033d7816 */ /* 0x000fe20000000002 */
[----:B------:R-:W-:Y:S05]  /*4cc0*/  IMAD.MOV.U32 R2, RZ, RZ, R57 ;  /* 0x000000ffff027224 */ /* 0x000fea00078e0039 */
[----:B------:R-:W-:Y:S01]  /*4cd0*/  PRMT R62, R2, 0x5410, R0 ;  /* 0x00005410023e7816 */ /* 0x000fe20000000000 */
[----:B----4-:R-:W-:Y:S02]  /*4ce0*/  IMAD.MOV.U32 R3, RZ, RZ, R22 ;  /* 0x000000ffff037224 */ /* 0x010fe400078e0016 */
[----:B------:R-:W-:Y:S02]  /*4cf0*/  IMAD.MOV.U32 R0, RZ, RZ, R23 ;  /* 0x000000ffff007224 */ /* 0x000fe400078e0017 */
[----:B------:R-:W-:Y:S03]  /*4d00*/  IMAD.MOV.U32 R2, RZ, RZ, R20 ;  /* 0x000000ffff027224 */ /* 0x000fe600078e0014 */
[----:B------:R-:W-:Y:S01]  /*4d10*/  PRMT R24, R3, 0x5410, R0 ;  /* 0x0000541003187816 */ /* 0x000fe20000000000 */
[----:B------:R-:W-:Y:S02]  /*4d20*/  IMAD.MOV.U32 R0, RZ, RZ, R21 ;  /* 0x000000ffff007224 */ /* 0x000fe400078e0015 */
[----:B------:R-:W-:Y:S03]  /*4d30*/  IMAD.MOV.U32 R3, RZ, RZ, R55 ;  /* 0x000000ffff037224 */ /* 0x000fe600078e0037 */
[----:B------:R-:W-:Y:S01]  /*4d40*/  PRMT R25, R0, 0x5410, R2 ;  /* 0x0000541000197816 */ /* 0x000fe20000000002 */
[----:B------:R-:W-:Y:S01]  /*4d50*/  IMAD.MOV.U32 R2, RZ, RZ, R52 ;  /* 0x000000ffff027224 */ /* 0x000fe200078e0034 */
[----:B------:R-:W-:Y:S01]  /*4d60*/  PRMT R51, R8, 0x5410, R3 ;  /* 0x0000541008337816 */ /* 0x000fe20000000003 */
[----:B------:R-:W-:Y:S02]  /*4d70*/  IMAD.MOV.U32 R0, RZ, RZ, R53 ;  /* 0x000000ffff007224 */ /* 0x000fe400078e0035 */
[----:B------:R-:W-:Y:S02]  /*4d80*/  IMAD.MOV.U32 R8, RZ, RZ, R18 ;  /* 0x000000ffff087224 */ /* 0x000fe400078e0012 */
[----:B------:R-:W-:Y:S01]  /*4d90*/  IMAD.MOV.U32 R3, RZ, RZ, R19 ;  /* 0x000000ffff037224 */ /* 0x000fe200078e0013 */
[----:B------:R-:W-:Y:S01]  /*4da0*/  PRMT R60, R2, 0x5410, R0 ;  /* 0x00005410023c7816 */ /* 0x000fe20000000000 */
[----:B------:R-:W-:Y:S02]  /*4db0*/  IMAD.MOV.U32 R2, RZ, RZ, R16 ;  /* 0x000000ffff027224 */ /* 0x000fe400078e0010 */
[----:B------:R-:W-:Y:S01]  /*4dc0*/  IMAD.MOV.U32 R0, RZ, RZ, R17 ;  /* 0x000000ffff007224 */ /* 0x000fe200078e0011 */
[----:B-1----:R-:W-:Y:S04]  /*4dd0*/  PRMT R14, R8, 0x5410, R3 ;  /* 0x00005410080e7816 */ /* 0x002fe80000000003 */
[----:B------:R-:W-:Y:S01]  /*4de0*/  PRMT R15, R2, 0x5410, R0 ;  /* 0x00005410020f7816 */ /* 0x000fe20000000000 */
[----:B------:R-:W-:-:S05]  /*4df0*/  @P0 BRA `(.L_x_87) ;  /* 0x000007e000000947 */ /* 0x000fca0003800000 */
[----:B-----5:R-:W-:Y:S01]  /*4e00*/  IMAD.MOV.U32 R45, RZ, RZ, R37 ;  /* 0x000000ffff2d7224 */ /* 0x020fe200078e0025 */
[----:B------:R-:W-:Y:S01]  /*4e10*/  MOV R2, UR24 ;  /* 0x0000001800027c02 */ /* 0x000fe20008000f00 */
[----:B------:R-:W-:Y:S01]  /*4e20*/  IMAD.MOV.U32 R48, RZ, RZ, R39 ;  /* 0x000000ffff307224 */ /* 0x000fe200078e0027 */
[C---:B------:R-:W-:Y:S01]  /*4e30*/  LEA R166, P0, R127.reuse, R168, 0x1 ;  /* 0x000000a87fa67211 */ /* 0x040fe200078008ff */
[----:B------:R-:W-:Y:S01]  /*4e40*/  IMAD.MOV.U32 R3, RZ, RZ, R5 ;  /* 0x000000ffff037224 */ /* 0x000fe200078e0005 */
[----:B------:R-:W-:Y:S01]  /*4e50*/  SEL R2, R2, UR17, !P6 ;  /* 0x0000001102027c07 */ /* 0x000fe2000f000000 */
[----:B------:R-:W-:Y:S01]  /*4e60*/  IMAD.MOV.U32 R8, RZ, RZ, R7 ;  /* 0x000000ffff087224 */ /* 0x000fe200078e0007 */
[----:B------:R-:W-:Y:S01]  /*4e70*/  LEA.HI.X R167, R127, R169, R108, 0x1, P0 ;  /* 0x000000a97fa77211 */ /* 0x000fe200000f0c6c */
[----:B------:R-:W-:Y:S01]  /*4e80*/  LDS.128 R28, [R113+0x8100] ;  /* 0x00810000711c7984 */ /* 0x000fe20000000c00 */
[----:B------:R-:W-:Y:S01]  /*4e90*/  SHF.R.S32.HI R0, RZ, 0x1f, R2 ;  /* 0x0000001fff007819 */ /* 0x000fe20000011402 */
[----:B------:R-:W-:Y:S01]  /*4ea0*/  @!P1 HADD2.F32 R48, -RZ, R48.H0_H0 ;  /* 0x20000030ff309230 */ /* 0x000fe20000004100 */
[--C-:B------:R-:W-:Y:S01]  /*4eb0*/  @!P1 SHF.R.U64 R42, R36, 0x10, R37.reuse ;  /* 0x00000010242a9819 */ /* 0x100fe20000001225 */
[----:B------:R-:W-:Y:S01]  /*4ec0*/  @!P1 HADD2.F32 R3, -RZ, R3.H0_H0 ;  /* 0x20000003ff039230 */ /* 0x000fe20000004100 */
[----:B------:R-:W-:Y:S02]  /*4ed0*/  LEA.HI R0, R0, R2, RZ, 0x4 ;  /* 0x0000000200007211 */ /* 0x000fe400078f20ff */
[----:B------:R-:W-:Y:S01]  /*4ee0*/  @!P1 SHF.R.U32.HI R43, RZ, 0x10, R37 ;  /* 0x00000010ff2b9819 */ /* 0x000fe20000011625 */
[----:B------:R-:W-:Y:S01]  /*4ef0*/  @!P1 HADD2.F32 R42, -RZ, R42.H0_H0 ;  /* 0x2000002aff2a9230 */ /* 0x000fe20000004100 */
[----:B------:R-:W-:Y:S02]  /*4f00*/  LEA.HI.SX32 R0, R0, R128, 0x1c ;  /* 0x0000008000007211 */ /* 0x000fe400078fe2ff */
[----:B------:R-:W-:Y:S02]  /*4f10*/  MOV R40, R36 ;  /* 0x0000002400287202 */ /* 0x000fe40000000f00 */
[----:B------:R-:W-:Y:S01]  /*4f20*/  SHF.R.S32.HI R2, RZ, 0x1f, R0 ;  /* 0x0000001fff027819 */ /* 0x000fe20000011400 */
[----:B------:R-:W-:Y:S01]  /*4f30*/  IMAD.SHL.U32 R41, R0, 0x8, RZ ;  /* 0x0000000800297824 */ /* 0x000fe200078e00ff */
[----:B------:R-:W-:Y:S01]  /*4f40*/  @!P1 SHF.R.U64 R46, R38, 0x10, R39 ;  /* 0x00000010262e9819 */ /* 0x000fe20000001227 */
[----:B------:R-:W-:Y:S01]  /*4f50*/  @!P1 HADD2.F32 R40, -RZ, R40.H0_H0 ;  /* 0x20000028ff289230 */ /* 0x000fe20000004100 */
[----:B------:R-:W-:Y:S02]  /*4f60*/  LEA.HI R2, R2, R0, RZ, 0x3 ;  /* 0x0000000002027211 */ /* 0x000fe400078f18ff */
[----:B------:R-:W-:Y:S01]  /*4f70*/  LOP3.LUT R0, R135, 0x38, R41, 0xf8, !PT ;  /* 0x0000003887007812 */ /* 0x000fe200078ef829 */
[----:B------:R-:W-:Y:S01]  /*4f80*/  @!P1 HADD2.F32 R46, -RZ, R46.H0_H0 ;  /* 0x2000002eff2e9230 */ /* 0x000fe20000004100 */
[----:B------:R-:W-:Y:S02]  /*4f90*/  SHF.L.U32 R2, R2, 0xa, RZ ;  /* 0x0000000a02027819 */ /* 0x000fe400000006ff */
[----:B------:R-:W-:Y:S02]  /*4fa0*/  LOP3.LUT R0, R0, R133, RZ, 0x3c, !PT ;  /* 0x0000008500007212 */ /* 0x000fe400078e3cff */
[----:B------:R-:W-:Y:S02]  /*4fb0*/  LOP3.LUT R2, R2, 0x7fffe000, RZ, 0xc0, !PT ;  /* 0x7fffe00002027812 */ /* 0x000fe400078ec0ff */
[C---:B------:R-:W-:Y:S02]  /*4fc0*/  ISETP.GE.AND P0, PT, R41.reuse, c[0x0][0x1d4], PT ;  /* 0x0000750029007a0c */ /* 0x040fe40003f06270 */
[----:B------:R-:W-:Y:S02]  /*4fd0*/  IADD3 R0, R0, R2, R134 ;  /* 0x0000000200007210 */ /* 0x000fe40007ffe086 */
[----:B------:R-:W-:Y:S02]  /*4fe0*/  MOV R44, R38 ;  /* 0x00000026002c7202 */ /* 0x000fe40000000f00 */
[----:B------:R-:W-:Y:S01]  /*4ff0*/  @!P1 SHF.R.U32.HI R50, RZ, 0x10, R39 ;  /* 0x00000010ff329819 */ /* 0x000fe20000011627 */
[----:B------:R-:W-:Y:S01]  /*5000*/  IMAD.SHL.U32 R68, R0, 0x2, RZ ;  /* 0x0000000200447824 */ /* 0x000fe200078e00ff */
[----:B------:R-:W-:Y:S01]  /*5010*/  MOV R0, R4 ;  /* 0x0000000400007202 */ /* 0x000fe20000000f00 */
[----:B------:R-:W-:Y:S01]  /*5020*/  @!P1 HADD2.F32 R44, -RZ, R44.H0_H0 ;  /* 0x2000002cff2c9230 */ /* 0x000fe20000004100 */
[--C-:B------:R-:W-:Y:S01]  /*5030*/  @!P1 SHF.R.U64 R2, R4, 0x10, R5.reuse ;  /* 0x0000001004029819 */ /* 0x100fe20000001205 */
[----:B------:R-:W-:Y:S01]  /*5040*/  @!P1 HADD2.F32 R50, -RZ, R50.H0_H0 ;  /* 0x20000032ff329230 */ /* 0x000fe20000004100 */
[----:B------:R-:W-:Y:S01]  /*5050*/  @!P1 SHF.R.U32.HI R4, RZ, 0x10, R5 ;  /* 0x00000010ff049819 */ /* 0x000fe20000011605 */
[----:B------:R-:W-:Y:S01]  /*5060*/  @!P0 IMAD.WIDE R168, R41, 0x2, R168 ;  /* 0x0000000229a88825 */ /* 0x000fe200078e02a8 */
[----:B------:R-:W1:Y:S01]  /*5070*/  LDS.128 R68, [R68+0x8100] ;  /* 0x0081000044447984 */ /* 0x000e620000000c00 */
[----:B------:R-:W-:Y:S01]  /*5080*/  @!P1 HADD2.F32 R36, -RZ, R0.H0_H0 ;  /* 0x20000000ff249230 */ /* 0x000fe20000004100 */
[----:B------:R-:W-:Y:S01]  /*5090*/  MOV R5, R6 ;  /* 0x0000000600057202 */ /* 0x000fe20000000f00 */
[----:B------:R-:W-:Y:S01]  /*50a0*/  @!P1 HADD2.F32 R4, -RZ, R4.H0_H0 ;  /* 0x20000004ff049230 */ /* 0x000fe20000004100 */
[--C-:B------:R-:W-:Y:S01]  /*50b0*/  @!P1 SHF.R.U64 R6, R6, 0x10, R7.reuse ;  /* 0x0000001006069819 */ /* 0x100fe20000001207 */
[----:B------:R-:W-:Y:S01]  /*50c0*/  @!P1 HADD2.F32 R2, -RZ, R2.H0_H0 ;  /* 0x20000002ff029230 */ /* 0x000fe20000004100 */
[----:B------:R-:W-:Y:S01]  /*50d0*/  @!P1 SHF.R.U32.HI R7, RZ, 0x10, R7 ;  /* 0x00000010ff079819 */ /* 0x000fe20000011607 */
[----:B------:R-:W-:Y:S02]  /*50e0*/  @!P1 HADD2.F32 R5, -RZ, R5.H0_H0 ;  /* 0x20000005ff059230 */ /* 0x000fe40000004100 */
[----:B------:R-:W-:Y:S01]  /*50f0*/  @!P1 HADD2.F32 R6, -RZ, R6.H0_H0 ;  /* 0x20000006ff069230 */ /* 0x000fe20000004100 */
[----:B-1----:R-:W-:Y:S01]  /*5100*/  @!P1 IMAD.MOV.U32 R41, RZ, RZ, R68 ;  /* 0x000000ffff299224 */ /* 0x002fe200078e0044 */
[----:B------:R-:W-:Y:S04]  /*5110*/  @!P1 MOV R37, R28 ;  /* 0x0000001c00259202 */ /* 0x000fe80000000f00 */
[----:B------:R-:W-:Y:S02]  /*5120*/  @!P1 HADD2.F32 R39, -RZ, R41.H0_H0 ;  /* 0x20000029ff279230 */ /* 0x000fe40000004100 */
[----:B------:R-:W-:Y:S02]  /*5130*/  @!P1 HADD2.F32 R38, -RZ, R37.H0_H0 ;  /* 0x20000025ff269230 */ /* 0x000fe40000004100 */
[----:B------:R-:W-:Y:S01]  /*5140*/  @!P1 HADD2.F32 R41, -RZ, R41.H1_H1 ;  /* 0x30000029ff299230 */ /* 0x000fe20000004100 */
[-C--:B------:R-:W-:Y:S01]  /*5150*/  @!P1 FMUL.FTZ R163, R39, R36.reuse ;  /* 0x0000002427a39220 */ /* 0x080fe20000410000 */
[----:B------:R-:W-:Y:S01]  /*5160*/  @!P1 HADD2.F32 R37, -RZ, R37.H1_H1 ;  /* 0x30000025ff259230 */ /* 0x000fe20000004100 */
[C---:B------:R-:W-:Y:S02]  /*5170*/  @!P1 FMUL.FTZ R0, R38.reuse, R36 ;  /* 0x0000002426009220 */ /* 0x040fe40000410000 */
[----:B------:R-:W-:Y:S01]  /*5180*/  @!P1 FFMA.FTZ R163, R38, R40, -R163 ;  /* 0x0000002826a39223 */ /* 0x000fe200000108a3 */
[----:B------:R-:W-:Y:S01]  /*5190*/  @!P1 MOV R38, R69 ;  /* 0x0000004500269202 */ /* 0x000fe20000000f00 */
[-C--:B------:R-:W-:Y:S02]  /*51a0*/  @!P1 FMUL.FTZ R164, R41, R2.reuse ;  /* 0x0000000229a49220 */ /* 0x080fe40000410000 */
[----:B------:R-:W-:Y:S02]  /*51b0*/  @!P1 FMUL.FTZ R2, R37, R2 ;  /* 0x0000000225029220 */ /* 0x000fe40000410000 */
[----:B------:R-:W-:Y:S01]  /*51c0*/  @!P1 FFMA.FTZ R0, R39, R40, R0 ;  /* 0x0000002827009223 */ /* 0x000fe20000010000 */
[--C-:B------:R-:W-:Y:S01]  /*51d0*/  @!P1 HADD2.F32 R39, -RZ, R38.reuse.H0_H0 ;  /* 0x20000026ff279230 */ /* 0x100fe20000004100 */
[----:B------:R-:W-:Y:S01]  /*51e0*/  @!P1 IMAD.MOV.U32 R36, RZ, RZ, R29 ;  /* 0x000000ffff249224 */ /* 0x000fe200078e001d */
[----:B------:R-:W-:Y:S01]  /*51f0*/  @!P1 HADD2.F32 R40, -RZ, R45.H0_H0 ;  /* 0x2000002dff289230 */ /* 0x000fe20000004100 */
[-C--:B------:R-:W-:Y:S01]  /*5200*/  @!P1 FFMA.FTZ R2, R41, R42.reuse, R2 ;  /* 0x0000002a29029223 */ /* 0x080fe20000010002 */
[----:B------:R-:W-:Y:S01]  /*5210*/  @!P1 HADD2.F32 R41, -RZ, R38.H1_H1 ;  /* 0x30000026ff299230 */ /* 0x000fe20000004100 */
[----:B------:R-:W-:Y:S01]  /*5220*/  @!P1 FFMA.FTZ R164, R37, R42, -R164 ;  /* 0x0000002a25a49223 */ /* 0x000fe200000108a4 */
[--C-:B------:R-:W-:Y:S01]  /*5230*/  @!P1 HADD2.F32 R37, -RZ, R36.reuse.H0_H0 ;  /* 0x20000024ff259230 */ /* 0x100fe20000004100 */
[-C--:B------:R-:W-:Y:S01]  /*5240*/  @!P1 FMUL.FTZ R165, R39, R3.reuse ;  /* 0x0000000327a59220 */ /* 0x080fe20000410000 */
[----:B------:R-:W-:Y:S01]  /*5250*/  @!P1 HADD2.F32 R36, -RZ, R36.H1_H1 ;  /* 0x30000024ff249230 */ /* 0x000fe20000004100 */
[----:B------:R-:W-:Y:S01]  /*5260*/  @!P1 FMUL.FTZ R170, R41, R4 ;  /* 0x0000000429aa9220 */ /* 0x000fe20000410000 */
[----:B------:R-:W-:Y:S01]  /*5270*/  @!P1 HADD2.F32 R42, -RZ, R43.H0_H0 ;  /* 0x2000002bff2a9230 */ /* 0x000fe20000004100 */
[C---:B------:R-:W-:Y:S01]  /*5280*/  @!P1 FMUL.FTZ R3, R37.reuse, R3 ;  /* 0x0000000325039220 */ /* 0x040fe20000410000 */
[----:B------:R-:W-:Y:S01]  /*5290*/  @!P1 MOV R38, R70 ;  /* 0x0000004600269202 */ /* 0x000fe20000000f00 */
[----:B------:R-:W-:Y:S01]  /*52a0*/  @!P1 FMUL.FTZ R4, R36, R4 ;  /* 0x0000000424049220 */ /* 0x000fe20000410000 */
[----:B------:R-:W-:Y:S01]  /*52b0*/  @!P1 F2FP.PACK_AB R163, R164, R163 ;  /* 0x000000a3a4a3923e */ /* 0x000fe200000000ff */
[----:B------:R-:W-:Y:S01]  /*52c0*/  @!P1 FFMA.FTZ R170, R36, R42, -R170 ;  /* 0x0000002a24aa9223 */ /* 0x000fe200000108aa */
[----:B------:R-:W-:Y:S01]  /*52d0*/  @!P1 F2FP.PACK_AB R0, R2, R0 ;  /* 0x000000000200923e */ /* 0x000fe200000000ff */
[----:B------:R-:W-:Y:S01]  /*52e0*/  @!P1 IMAD.MOV.U32 R36, RZ, RZ, R30 ;  /* 0x000000ffff249224 */ /* 0x000fe200078e001e */
[--C-:B------:R-:W-:Y:S01]  /*52f0*/  @!P1 HADD2.F32 R45, -RZ, R38.reuse.H1_H1 ;  /* 0x30000026ff2d9230 */ /* 0x100fe20000004100 */
[-C--:B------:R-:W-:Y:S01]  /*5300*/  @!P1 FFMA.FTZ R165, R37, R40.reuse, -R165 ;  /* 0x0000002825a59223 */ /* 0x080fe200000108a5 */
[----:B------:R-:W-:Y:S01]  /*5310*/  @!P1 HADD2.F32 R43, -RZ, R38.H0_H0 ;  /* 0x20000026ff2b9230 */ /* 0x000fe20000004100 */
[----:B------:R-:W-:Y:S01]  /*5320*/  @!P1 FFMA.FTZ R3, R39, R40, R3 ;  /* 0x0000002827039223 */ /* 0x000fe20000010003 */
[--C-:B------:R-:W-:Y:S01]  /*5330*/  @!P1 HADD2.F32 R37, -RZ, R36.reuse.H0_H0 ;  /* 0x20000024ff259230 */ /* 0x100fe20000004100 */
[-C--:B------:R-:W-:Y:S01]  /*5340*/  @!P1 FMUL.FTZ R172, R45, R6.reuse ;  /* 0x000000062dac9220 */ /* 0x080fe20000410000 */
[----:B------:R-:W-:Y:S01]  /*5350*/  @!P1 HADD2.F32 R36, -RZ, R36.H1_H1 ;  /* 0x30000024ff249230 */ /* 0x000fe20000004100 */
[----:B------:R-:W-:Y:S01]  /*5360*/  @!P1 FMUL.FTZ R171, R43, R5 ;  /* 0x000000052bab9220 */ /* 0x000fe20000410000 */
[----:B------:R-:W-:Y:S01]  /*5370*/  @!P1 MOV R38, R71 ;  /* 0x0000004700269202 */ /* 0x000fe20000000f00 */
[C---:B------:R-:W-:Y:S01]  /*5380*/  @!P1 FMUL.FTZ R5, R37.reuse, R5 ;  /* 0x0000000525059220 */ /* 0x040fe20000410000 */
[----:B------:R-:W-:Y:S01]  /*5390*/  @!P1 MOV R28, R163 ;  /* 0x000000a3001c9202 */ /* 0x000fe20000000f00 */
[C---:B------:R-:W-:Y:S01]  /*53a0*/  @!P1 FMUL.FTZ R6, R36.reuse, R6 ;  /* 0x0000000624069220 */ /* 0x040fe20000410000 */
[----:B------:R-:W-:Y:S01]  /*53b0*/  @!P1 MOV R68, R0 ;  /* 0x0000000000449202 */ /* 0x000fe20000000f00 */
[----:B------:R-:W-:Y:S01]  /*53c0*/  @!P1 FFMA.FTZ R172, R36, R46, -R172 ;  /* 0x0000002e24ac9223 */ /* 0x000fe200000108ac */
[----:B------:R-:W-:Y:S01]  /*53d0*/  @!P1 F2FP.PACK_AB R165, R170, R165 ;  /* 0x000000a5aaa5923e */ /* 0x000fe200000000ff */
[----:B------:R-:W-:Y:S01]  /*53e0*/  @!P1 IMAD.MOV.U32 R36, RZ, RZ, R31 ;  /* 0x000000ffff249224 */ /* 0x000fe200078e001f */
[--C-:B------:R-:W-:Y:S01]  /*53f0*/  @!P1 HADD2.F32 R47, -RZ, R38.reuse.H0_H0 ;  /* 0x20000026ff2f9230 */ /* 0x100fe20000004100 */
[----:B------:R-:W-:Y:S01]  /*5400*/  @!P1 FFMA.FTZ R171, R37, R44, -R171 ;  /* 0x0000002c25ab9223 */ /* 0x000fe200000108ab */
[----:B------:R-:W-:Y:S01]  /*5410*/  @!P1 HADD2.F32 R49, -RZ, R38.H1_H1 ;  /* 0x30000026ff319230 */ /* 0x000fe20000004100 */
[----:B------:R-:W-:Y:S01]  /*5420*/  @!P1 FFMA.FTZ R4, R41, R42, R4 ;  /* 0x0000002a29049223 */ /* 0x000fe20000010004 */
[----:B------:R-:W-:Y:S01]  /*5430*/  @!P1 HADD2.F32 R37, -RZ, R8.H0_H0 ;  /* 0x20000008ff259230 */ /* 0x000fe20000004100 */
[----:B------:R-:W-:Y:S01]  /*5440*/  @!P1 FFMA.FTZ R5, R43, R44, R5 ;  /* 0x0000002c2b059223 */ /* 0x000fe20000010005 */
[----:B------:R-:W-:Y:S01]  /*5450*/  @!P1 HADD2.F32 R8, -RZ, R7.H0_H0 ;  /* 0x20000007ff089230 */ /* 0x000fe20000004100 */
[----:B------:R-:W-:Y:S01]  /*5460*/  @!P1 FFMA.FTZ R6, R45, R46, R6 ;  /* 0x0000002e2d069223 */ /* 0x000fe20000010006 */
[--C-:B------:R-:W-:Y:S01]  /*5470*/  @!P1 HADD2.F32 R38, -RZ, R36.reuse.H0_H0 ;  /* 0x20000024ff269230 */ /* 0x100fe20000004100 */
[----:B------:R-:W-:Y:S01]  /*5480*/  @!P1 FMUL.FTZ R174, R47, R37 ;  /* 0x000000252fae9220 */ /* 0x000fe20000410000 */
[----:B------:R-:W-:Y:S01]  /*5490*/  @!P1 F2FP.PACK_AB R171, R172, R171 ;  /* 0x000000abacab923e */ /* 0x000fe200000000ff */
[----:B------:R-:W-:Y:S01]  /*54a0*/  @!P1 FMUL.FTZ R173, R49, R8 ;  /* 0x0000000831ad9220 */ /* 0x000fe20000410000 */
[----:B------:R-:W-:Y:S01]  /*54b0*/  @!P1 HADD2.F32 R36, -RZ, R36.H1_H1 ;  /* 0x30000024ff249230 */ /* 0x000fe20000004100 */
[C---:B------:R-:W-:Y:S01]  /*54c0*/  @!P1 FFMA.FTZ R174, R38.reuse, R48, -R174 ;  /* 0x0000003026ae9223 */ /* 0x040fe200000108ae */
[----:B------:R-:W-:Y:S01]  /*54d0*/  @!P1 MOV R29, R165 ;  /* 0x000000a5001d9202 */ /* 0x000fe20000000f00 */
[----:B------:R-:W-:Y:S01]  /*54e0*/  @!P1 FMUL.FTZ R7, R38, R37 ;  /* 0x0000002526079220 */ /* 0x000fe20000410000 */
[----:B------:R-:W-:Y:S01]  /*54f0*/  @!P1 F2FP.PACK_AB R3, R4, R3 ;  /* 0x000000030403923e */ /* 0x000fe200000000ff */
[----:B------:R-:W-:Y:S01]  /*5500*/  @!P1 FFMA.FTZ R173, R36, R50, -R173 ;  /* 0x0000003224ad9223 */ /* 0x000fe200000108ad */
[----:B------:R-:W-:Y:S01]  /*5510*/  @!P1 F2FP.PACK_AB R5, R6, R5 ;  /* 0x000000050605923e */ /* 0x000fe200000000ff */
[----:B------:R-:W-:Y:S02]  /*5520*/  @!P1 FMUL.FTZ R8, R36, R8 ;  /* 0x0000000824089220 */ /* 0x000fe40000410000 */
[----:B------:R-:W-:Y:S01]  /*5530*/  @!P1 FFMA.FTZ R7, R47, R48, R7 ;  /* 0x000000302f079223 */ /* 0x000fe20000010007 */
[----:B------:R-:W-:Y:S01]  /*5540*/  @!P1 F2FP.PACK_AB R173, R173, R174 ;  /* 0x000000aeadad923e */ /* 0x000fe200000000ff */
[----:B------:R-:W-:Y:S01]  /*5550*/  @!P1 FFMA.FTZ R8, R49, R50, R8 ;  /* 0x0000003231089223 */ /* 0x000fe20000010008 */
[----:B------:R-:W-:Y:S01]  /*5560*/  @!P1 MOV R70, R5 ;  /* 0x0000000500469202 */ /* 0x000fe20000000f00 */
[----:B------:R-:W-:Y:S01]  /*5570*/  @!P1 IMAD.MOV.U32 R30, RZ, RZ, R171 ;  /* 0x000000ffff1e9224 */ /* 0x000fe200078e00ab */
[----:B------:R-:W-:Y:S01]  /*5580*/  @!P1 MOV R31, R173 ;  /* 0x000000ad001f9202 */ /* 0x000fe20000000f00 */
[----:B------:R-:W-:Y:S01]  /*5590*/  @!P1 IMAD.MOV.U32 R69, RZ, RZ, R3 ;  /* 0x000000ffff459224 */ /* 0x000fe200078e0003 */
[----:B------:R-:W-:Y:S03]  /*55a0*/  @!P1 F2FP.PACK_AB R7, R8, R7 ;  /* 0x000000070807923e */ /* 0x000fe600000000ff */
[----:B------:R1:W-:Y:S01]  /*55b0*/  ST.E.128 [R166.64], R28 ;  /* 0x0000001ca6007985 */ /* 0x0003e2000c101d14 */
[----:B------:R-:W-:Y:S07]  /*55c0*/  @!P1 MOV R71, R7 ;  /* 0x0000000700479202 */ /* 0x000fee0000000f00 */
[----:B------:R1:W-:Y:S02]  /*55d0*/  @!P0 ST.E.128 [R168.64], R68 ;  /* 0x00000044a8008985 */ /* 0x0003e4000c101d14 */
.L_x_87:
[----:B------:R-:W-:Y:S05]  /*55e0*/  BSYNC B0 ;  /* 0x0000000000007941 */ /* 0x000fea0003800000 */
.L_x_86:
[----:B-----5:R2:W3:Y:S01]  /*55f0*/  SHFL.IDX PT, R39, R141, 0x1, 0x181f ;  /* 0x00381f008d277f89 */ /* 0x0204e200000e0000 */
[----:B------:R-:W-:Y:S01]  /*5600*/  ISETP.GE.OR P0, PT, R126, R75, P5 ;  /* 0x0000004b7e00720c */ /* 0x000fe20002f06670 */
[----:B------:R-:W-:Y:S02]  /*5610*/  BSSY B0, `(.L_x_88) ;  /* 0x0000079000007945 */ /* 0x000fe40003800000 */
[----:B------:R2:W4:Y:S10]  /*5620*/  SHFL.IDX PT, R38, R162, 0x1, 0x181f ;  /* 0x00381f00a2267f89 */ /* 0x00053400000e0000 */
[----:B------:R-:W-:-:S05]  /*5630*/  @P0 BRA `(.L_x_89) ;  /* 0x0000076000000947 */ /* 0x000fca0003800000 */
[----:B------:R-:W-:Y:S01]  /*5640*/  MOV R2, UR24 ;  /* 0x0000001800027c02 */ /* 0x000fe20008000f00 */
[----:B-1----:R-:W1:Y:S01]  /*5650*/  LDS.128 R28, [R112+0x8100] ;  /* 0x00810000701c7984 */ /* 0x002e620000000c00 */
[C---:B----4-:R-:W-:Y:S01]  /*5660*/  LEA R48, P0, R127.reuse, R38, 0x1 ;  /* 0x000000267f307211 */ /* 0x050fe200078008ff */
[----:B------:R-:W-:Y:S01]  /*5670*/  @!P1 HADD2.F32 R42, -RZ, R63.H1_H1 ;  /* 0x3000003fff2a9230 */ /* 0x000fe20000004100 */
[----:B------:R-:W-:Y:S02]  /*5680*/  SEL R2, R2, UR17, !P6 ;  /* 0x0000001102027c07 */ /* 0x000fe4000f000000 */
[----:B---3--:R-:W-:Y:S02]  /*5690*/  LEA.HI.X R49, R127, R39, R108, 0x1, P0 ;  /* 0x000000277f317211 */ /* 0x008fe400000f0c6c */
[----:B------:R-:W-:Y:S02]  /*56a0*/  SHF.R.S32.HI R0, RZ, 0x1f, R2 ;  /* 0x0000001fff007819 */ /* 0x000fe40000011402 */
[----:B------:R-:W-:Y:S02]  /*56b0*/  @!P1 SHF.R.U64 R5, R34, 0x10, R35 ;  /* 0x0000001022059819 */ /* 0x000fe40000001223 */
[----:B------:R-:W-:Y:S02]  /*56c0*/  LEA.HI R0, R0, R2, RZ, 0x4 ;  /* 0x0000000200007211 */ /* 0x000fe400078f20ff */
[--C-:B------:R-:W-:Y:S02]  /*56d0*/  @!P1 SHF.R.U64 R37, R64, 0x10, R65.reuse ;  /* 0x0000001040259819 */ /* 0x100fe40000001241 */
[----:B------:R-:W-:Y:S02]  /*56e0*/  LEA.HI.SX32 R3, R0, R128, 0x1c ;  /* 0x0000008000037211 */ /* 0x000fe400078fe2ff */
[----:B------:R-:W-:Y:S02]  /*56f0*/  @!P1 SHF.R.U32.HI R36, RZ, 0x10, R65 ;  /* 0x00000010ff249819 */ /* 0x000fe40000011641 */
[----:B------:R-:W-:Y:S01]  /*5700*/  SHF.R.S32.HI R0, RZ, 0x1f, R3 ;  /* 0x0000001fff007819 */ /* 0x000fe20000011403 */
[----:B------:R-:W-:Y:S01]  /*5710*/  IMAD.SHL.U32 R2, R3, 0x8, RZ ;  /* 0x0000000803027824 */ /* 0x000fe200078e00ff */
[----:B------:R-:W-:Y:S01]  /*5720*/  @!P1 SHF.R.U32.HI R6, RZ, 0x10, R35 ;  /* 0x00000010ff069819 */ /* 0x000fe20000011623 */
[----:B------:R-:W-:Y:S01]  /*5730*/  @!P1 HADD2.F32 R35, -RZ, R37.H0_H0 ;  /* 0x20000025ff239230 */ /* 0x000fe20000004100 */
[----:B------:R-:W-:Y:S01]  /*5740*/  LEA.HI R0, R0, R3, RZ, 0x3 ;  /* 0x0000000300007211 */ /* 0x000fe200078f18ff */
[----:B------:R-:W-:Y:S01]  /*5750*/  @!P1 HADD2.F32 R36, -RZ, R36.H0_H0 ;  /* 0x20000024ff249230 */ /* 0x000fe20000004100 */
[----:B------:R-:W-:Y:S02]  /*5760*/  LOP3.LUT R3, R125, 0x38, R2, 0xf8, !PT ;  /* 0x000000387d037812 */ /* 0x000fe400078ef802 */
[----:B------:R-:W-:Y:S02]  /*5770*/  SHF.L.U32 R0, R0, 0xa, RZ ;  /* 0x0000000a00007819 */ /* 0x000fe400000006ff */
[----:B------:R-:W-:Y:S02]  /*5780*/  LOP3.LUT R3, R3, R123, RZ, 0x3c, !PT ;  /* 0x0000007b03037212 */ /* 0x000fe400078e3cff */
[----:B------:R-:W-:Y:S02]  /*5790*/  LOP3.LUT R0, R0, 0x7fffe000, RZ, 0xc0, !PT ;  /* 0x7fffe00000007812 */ /* 0x000fe400078ec0ff */
[----:B------:R-:W-:Y:S02]  /*57a0*/  ISETP.GE.AND P0, PT, R2, c[0x0][0x1d4], PT ;  /* 0x0000750002007a0c */ /* 0x000fe40003f06270 */
[----:B------:R-:W-:Y:S02]  /*57b0*/  IADD3 R0, R3, R0, R124 ;  /* 0x0000000003007210 */ /* 0x000fe40007ffe07c */
[----:B------:R-:W-:Y:S02]  /*57c0*/  @!P1 SHF.R.U32.HI R3, RZ, 0x10, R33 ;  /* 0x00000010ff039819 */ /* 0x000fe40000011621 */
[----:B------:R-:W-:Y:S01]  /*57d0*/  @!P1 SHF.R.U32.HI R44, RZ, 0x10, R67 ;  /* 0x00000010ff2c9819 */ /* 0x000fe20000011643 */
[----:B------:R-:W-:Y:S01]  /*57e0*/  IMAD.SHL.U32 R68, R0, 0x2, RZ ;  /* 0x0000000200447824 */ /* 0x000fe200078e00ff */
[----:B-1----:R-:W-:Y:S02]  /*57f0*/  @!P1 MOV R7, R28 ;  /* 0x0000001c00079202 */ /* 0x002fe40000000f00 */
[----:B------:R-:W-:Y:S01]  /*5800*/  @!P1 SHF.R.U64 R0, R32, 0x10, R33 ;  /* 0x0000001020009819 */ /* 0x000fe20000001221 */
[----:B------:R-:W-:Y:S01]  /*5810*/  @!P1 HADD2.F32 R33, -RZ, R72.H1_H1 ;  /* 0x30000048ff219230 */ /* 0x000fe20000004100 */
[----:B------:R-:W-:Y:S01]  /*5820*/  @!P1 SHF.R.U64 R40, R66, 0x10, R67 ;  /* 0x0000001042289819 */ /* 0x000fe20000001243 */
[----:B------:R-:W-:Y:S01]  /*5830*/  @!P0 IMAD.WIDE R64, R2, 0x2, R38 ;  /* 0x0000000202408825 */ /* 0x000fe200078e0226 */
[----:B------:R-:W1:Y:S01]  /*5840*/  LDS.128 R68, [R68+0x8100] ;  /* 0x0081000044447984 */ /* 0x000e620000000c00 */
[----:B------:R-:W-:Y:S02]  /*5850*/  @!P1 HADD2.F32 R2, -RZ, R27.H1_H1 ;  /* 0x3000001bff029230 */ /* 0x000fe40000004100 */
[--C-:B------:R-:W-:Y:S02]  /*5860*/  @!P1 HADD2.F32 R4, -RZ, R7.reuse.H0_H0 ;  /* 0x20000007ff049230 */ /* 0x100fe40000004100 */
[----:B------:R-:W-:Y:S02]  /*5870*/  @!P1 HADD2.F32 R7, -RZ, R7.H1_H1 ;  /* 0x30000007ff079230 */ /* 0x000fe40000004100 */
[----:B------:R-:W-:Y:S01]  /*5880*/  @!P1 HADD2.F32 R8, -RZ, R0.H0_H0 ;  /* 0x20000000ff089230 */ /* 0x000fe20000004100 */
[-C--:B------:R-:W-:Y:S01]  /*5890*/  @!P1 FMUL.FTZ R0, R4, R2.reuse ;  /* 0x0000000204009220 */ /* 0x080fe20000410000 */
[----:B------:R-:W-:Y:S02]  /*58a0*/  @!P1 HADD2.F32 R44, -RZ, R44.H0_H0 ;  /* 0x2000002cff2c9230 */ /* 0x000fe40000004100 */
[----:B------:R-:W-:Y:S02]  /*58b0*/  @!P1 HADD2.F32 R38, -RZ, R63.H0_H0 ;  /* 0x2000003fff269230 */ /* 0x000fe40000004100 */
[----:B------:R-:W-:Y:S01]  /*58c0*/  @!P1 HADD2.F32 R40, -RZ, R40.H0_H0 ;  /* 0x20000028ff289230 */ /* 0x000fe20000004100 */
[----:B-1----:R-:W-:Y:S01]  /*58d0*/  @!P1 IMAD.MOV.U32 R34, RZ, RZ, R68 ;  /* 0x000000ffff229224 */ /* 0x002fe200078e0044 */
[----:B------:R-:W-:Y:S04]  /*58e0*/  @!P1 MOV R37, R71 ;  /* 0x0000004700259202 */ /* 0x000fe80000000f00 */
[--C-:B------:R-:W-:Y:S02]  /*58f0*/  @!P1 HADD2.F32 R32, -RZ, R34.reuse.H0_H0 ;  /* 0x20000022ff209230 */ /* 0x100fe40000004100 */
[----:B------:R-:W-:Y:S02]  /*5900*/  @!P1 HADD2.F32 R34, -RZ, R34.H1_H1 ;  /* 0x30000022ff229230 */ /* 0x000fe40000004100 */
[--C-:B------:R-:W-:Y:S01]  /*5910*/  @!P1 HADD2.F32 R41, -RZ, R37.reuse.H0_H0 ;  /* 0x20000025ff299230 */ /* 0x100fe20000004100 */
[----:B------:R-:W-:Y:S01]  /*5920*/  @!P1 FMUL.FTZ R45, R32, R2 ;  /* 0x00000002202d9220 */ /* 0x000fe20000410000 */
[----:B------:R-:W-:Y:S01]  /*5930*/  @!P1 HADD2.F32 R43, -RZ, R37.H1_H1 ;  /* 0x30000025ff2b9230 */ /* 0x000fe20000004100 */
[-C--:B------:R-:W-:Y:S02]  /*5940*/  @!P1 FMUL.FTZ R46, R34, R8.reuse ;  /* 0x00000008222e9220 */ /* 0x080fe40000410000 */
[----:B------:R-:W-:Y:S01]  /*5950*/  @!P1 FFMA.FTZ R0, R32, R33, R0 ;  /* 0x0000002120009223 */ /* 0x000fe20000010000 */
[----:B------:R-:W-:Y:S01]  /*5960*/  @!P1 MOV R32, R69 ;  /* 0x0000004500209202 */ /* 0x000fe20000000f00 */
[C---:B------:R-:W-:Y:S01]  /*5970*/  @!P1 FMUL.FTZ R2, R7.reuse, R8 ;  /* 0x0000000807029220 */ /* 0x040fe20000410000 */
[----:B------:R-:W-:Y:S01]  /*5980*/  @!P1 HADD2.F32 R8, -RZ, R27.H0_H0 ;  /* 0x2000001bff089230 */ /* 0x000fe20000004100 */
[----:B------:R-:W-:Y:S02]  /*5990*/  @!P1 FFMA.FTZ R46, R7, R35, -R46 ;  /* 0x00000023072e9223 */ /* 0x000fe4000001082e */
[----:B------:R-:W-:Y:S02]  /*59a0*/  @!P1 IMAD.MOV.U32 R7, RZ, RZ, R29 ;  /* 0x000000ffff079224 */ /* 0x000fe400078e001d */
[----:B------:R-:W-:Y:S01]  /*59b0*/  @!P1 FFMA.FTZ R45, R4, R33, -R45 ;  /* 0x00000021042d9223 */ /* 0x000fe2000001082d */
[--C-:B------:R-:W-:Y:S01]  /*59c0*/  @!P1 HADD2.F32 R33, -RZ, R32.reuse.H0_H0 ;  /* 0x20000020ff219230 */ /* 0x100fe20000004100 */
[----:B------:R-:W-:Y:S01]  /*59d0*/  @!P1 FFMA.FTZ R2, R34, R35, R2 ;  /* 0x0000002322029223 */ /* 0x000fe20000010002 */
[----:B------:R-:W-:Y:S01]  /*59e0*/  @!P1 HADD2.F32 R35, -RZ, R32.H1_H1 ;  /* 0x30000020ff239230 */ /* 0x000fe20000004100 */
[----:B------:R-:W-:Y:S01]  /*59f0*/  @!P1 IMAD.MOV.U32 R32, RZ, RZ, R31 ;  /* 0x000000ffff209224 */ /* 0x000fe200078e001f */
[----:B------:R-:W-:Y:S01]  /*5a00*/  @!P1 HADD2.F32 R4, -RZ, R3.H0_H0 ;  /* 0x20000003ff049230 */ /* 0x000fe20000004100 */
[----:B------:R-:W-:Y:S01]  /*5a10*/  @!P1 FMUL.FTZ R47, R33, R8 ;  /* 0x00000008212f9220 */ /* 0x000fe20000410000 */
[--C-:B------:R-:W-:Y:S01]  /*5a20*/  @!P1 HADD2.F32 R27, -RZ, R7.reuse.H0_H0 ;  /* 0x20000007ff1b9230 */ /* 0x100fe20000004100 */
[----:B------:R-:W-:Y:S01]  /*5a30*/  @!P1 F2FP.PACK_AB R45, R46, R45 ;  /* 0x0000002d2e2d923e */ /* 0x000fe200000000ff */
[----:B------:R-:W-:Y:S01]  /*5a40*/  @!P1 HADD2.F32 R7, -RZ, R7.H1_H1 ;  /* 0x30000007ff079230 */ /* 0x000fe20000004100 */
[----:B------:R-:W-:Y:S01]  /*5a50*/  @!P1 FMUL.FTZ R50, R35, R4 ;  /* 0x0000000423329220 */ /* 0x000fe20000410000 */
[----:B------:R-:W-:Y:S01]  /*5a60*/  @!P1 HADD2.F32 R34, -RZ, R72.H0_H0 ;  /* 0x20000048ff229230 */ /* 0x000fe20000004100 */
[----:B------:R-:W-:Y:S01]  /*5a70*/  @!P1 FMUL.FTZ R3, R27, R8 ;  /* 0x000000081b039220 */ /* 0x000fe20000410000 */
[----:B------:R-:W-:Y:S01]  /*5a80*/  @!P1 MOV R28, R45 ;  /* 0x0000002d001c9202 */ /* 0x000fe20000000f00 */
[C---:B------:R-:W-:Y:S01]  /*5a90*/  @!P1 FMUL.FTZ R4, R7.reuse, R4 ;  /* 0x0000000407049220 */ /* 0x040fe20000410000 */
[----:B------:R-:W-:Y:S01]  /*5aa0*/  @!P1 F2FP.PACK_AB R0, R2, R0 ;  /* 0x000000000200923e */ /* 0x000fe200000000ff */
[----:B------:R-:W-:Y:S01]  /*5ab0*/  @!P1 FFMA.FTZ R50, R7, R36, -R50 ;  /* 0x0000002407329223 */ /* 0x000fe20000010832 */
[----:B------:R-:W-:Y:S01]  /*5ac0*/  @!P1 HADD2.F32 R7, -RZ, R26.H1_H1 ;  /* 0x3000001aff079230 */ /* 0x000fe20000004100 */
        /* <DEDUP_REMOVED lines=10> */
[----:B------:R-:W-:Y:S01]  /*5b70*/  @!P1 FFMA.FTZ R66, R27, R42, -R66 ;  /* 0x0000002a1b429223 */ /* 0x000fe20000010842 */
[----:B------:R-:W-:Y:S01]  /*5b80*/  @!P1 HADD2.F32 R27, -RZ, R26.H0_H0 ;  /* 0x2000001aff1b9230 */ /* 0x000fe20000004100 */
[----:B------:R-:W-:Y:S01]  /*5b90*/  @!P1 IMAD.MOV.U32 R26, RZ, RZ, R30 ;  /* 0x000000ffff1a9224 */ /* 0x000fe200078e001e */
[----:B------:R-:W-:Y:S01]  /*5ba0*/  @!P1 F2FP.PACK_AB R47, R50, R47 ;  /* 0x0000002f322f923e */ /* 0x000fe200000000ff */
[C---:B------:R-:W-:Y:S01]  /*5bb0*/  @!P1 FMUL.FTZ R8, R6.reuse, R8 ;  /* 0x0000000806089220 */ /* 0x040fe20000410000 */
[--C-:B------:R-:W-:Y:S01]  /*5bc0*/  @!P1 HADD2.F32 R37, -RZ, R32.reuse.H0_H0 ;  /* 0x20000020ff259230 */ /* 0x100fe20000004100 */
[----:B------:R-:W-:Y:S01]  /*5bd0*/  @!P1 FFMA.FTZ R67, R6, R44, -R67 ;  /* 0x0000002c06439223 */ /* 0x000fe20000010843 */
[----:B------:R-:W-:Y:S01]  /*5be0*/  @!P1 HADD2.F32 R39, -RZ, R32.H1_H1 ;  /* 0x30000020ff279230 */ /* 0x000fe20000004100 */
[----:B------:R-:W-:Y:S01]  /*5bf0*/  @!P1 FFMA.FTZ R4, R35, R36, R4 ;  /* 0x0000002423049223 */ /* 0x000fe20000010004 */
[----:B------:R-:W-:Y:S01]  /*5c00*/  @!P1 HADD2.F32 R6, -RZ, R5.H0_H0 ;  /* 0x20000005ff069230 */ /* 0x000fe20000004100 */
[----:B------:R-:W-:Y:S01]  /*5c10*/  @!P1 FMUL.FTZ R72, R37, R27 ;  /* 0x0000001b25489220 */ /* 0x000fe20000410000 */
[--C-:B------:R-:W-:Y:S01]  /*5c20*/  @!P1 HADD2.F32 R32, -RZ, R26.reuse.H0_H0 ;  /* 0x2000001aff209230 */ /* 0x100fe20000004100 */
[----:B------:R-:W-:Y:S01]  /*5c30*/  @!P1 MOV R29, R47 ;  /* 0x0000002f001d9202 */ /* 0x000fe20000000f00 */
[----:B------:R-:W-:Y:S01]  /*5c40*/  @!P1 HADD2.F32 R26, -RZ, R26.H1_H1 ;  /* 0x3000001aff1a9230 */ /* 0x000fe20000004100 */
[----:B------:R-:W-:Y:S01]  /*5c50*/  @!P1 FMUL.FTZ R63, R39, R6 ;  /* 0x00000006273f9220 */ /* 0x000fe20000410000 */
[----:B------:R-:W-:Y:S01]  /*5c60*/  @!P1 F2FP.PACK_AB R66, R67, R66 ;  /* 0x000000424342923e */ /* 0x000fe200000000ff */
[----:B------:R-:W-:Y:S01]  /*5c70*/  @!P1 FMUL.FTZ R5, R32, R27 ;  /* 0x0000001b20059220 */ /* 0x000fe20000410000 */
[----:B------:R-:W-:Y:S01]  /*5c80*/  @!P1 F2FP.PACK_AB R3, R4, R3 ;  /* 0x000000030403923e */ /* 0x000fe200000000ff */
[----:B------:R-:W-:Y:S01]  /*5c90*/  @!P1 FFMA.FTZ R72, R32, R38, -R72 ;  /* 0x0000002620489223 */ /* 0x000fe20000010848 */
[----:B------:R-:W-:Y:S01]  /*5ca0*/  @!P1 MOV R31, R66 ;  /* 0x00000042001f9202 */ /* 0x000fe20000000f00 */
[C---:B------:R-:W-:Y:S02]  /*5cb0*/  @!P1 FFMA.FTZ R63, R26.reuse, R40, -R63 ;  /* 0x000000281a3f9223 */ /* 0x040fe4000001083f */
[----:B------:R-:W-:Y:S02]  /*5cc0*/  @!P1 FMUL.FTZ R6, R26, R6 ;  /* 0x000000061a069220 */ /* 0x000fe40000410000 */
[----:B------:R-:W-:Y:S01]  /*5cd0*/  @!P1 FFMA.FTZ R5, R37, R38, R5 ;  /* 0x0000002625059223 */ /* 0x000fe20000010005 */
[----:B------:R-:W-:Y:S01]  /*5ce0*/  @!P1 F2FP.PACK_AB R63, R63, R72 ;  /* 0x000000483f3f923e */ /* 0x000fe200000000ff */
[----:B------:R-:W-:Y:S02]  /*5cf0*/  @!P1 FFMA.FTZ R6, R39, R40, R6 ;  /* 0x0000002827069223 */ /* 0x000fe40000010006 */
[----:B------:R-:W-:Y:S02]  /*5d00*/  @!P1 FFMA.FTZ R7, R41, R42, R7 ;  /* 0x0000002a29079223 */ /* 0x000fe40000010007 */
[----:B------:R-:W-:Y:S01]  /*5d10*/  @!P1 FFMA.FTZ R8, R43, R44, R8 ;  /* 0x0000002c2b089223 */ /* 0x000fe20000010008 */
[----:B------:R-:W-:Y:S01]  /*5d20*/  @!P1 F2FP.PACK_AB R5, R6, R5 ;  /* 0x000000050605923e */ /* 0x000fe200000000ff */
[----:B------:R-:W-:Y:S02]  /*5d30*/  @!P1 IMAD.MOV.U32 R30, RZ, RZ, R63 ;  /* 0x000000ffff1e9224 */ /* 0x000fe400078e003f */
[----:B------:R-:W-:Y:S01]  /*5d40*/  @!P1 IMAD.MOV.U32 R69, RZ, RZ, R3 ;  /* 0x000000ffff459224 */ /* 0x000fe200078e0003 */
[----:B------:R-:W-:Y:S02]  /*5d50*/  @!P1 F2FP.PACK_AB R7, R8, R7 ;  /* 0x000000070807923e */ /* 0x000fe400000000ff */
[----:B------:R1:W-:Y:S01]  /*5d60*/  ST.E.128 [R48.64], R28 ;  /* 0x0000001c30007985 */ /* 0x0003e2000c101d14 */
[----:B------:R-:W-:Y:S02]  /*5d70*/  @!P1 MOV R70, R5 ;  /* 0x0000000500469202 */ /* 0x000fe40000000f00 */
[----:B------:R-:W-:Y:S05]  /*5d80*/  @!P1 MOV R71, R7 ;  /* 0x0000000700479202 */ /* 0x000fea0000000f00 */
[----:B------:R1:W-:Y:S02]  /*5d90*/  @!P0 ST.E.128 [R64.64], R68 ;  /* 0x0000004440008985 */ /* 0x0003e4000c101d14 */
.L_x_89:
[----:B------:R-:W-:Y:S05]  /*5da0*/  BSYNC B0 ;  /* 0x0000000000007941 */ /* 0x000fea0003800000 */
.L_x_88:
[----:B-1----:R1:W2:Y:S01]  /*5db0*/  SHFL.IDX PT, R49, R141, 0x2, 0x181f ;  /* 0x00581f008d317f89 */ /* 0x0022a200000e0000 */
[----:B------:R-:W-:Y:S01]  /*5dc0*/  ISETP.GE.OR P0, PT, R122, R75, P5 ;  /* 0x0000004b7a00720c */ /* 0x000fe20002f06670 */
[----:B------:R-:W-:Y:S02]  /*5dd0*/  BSSY B0, `(.L_x_90) ;  /* 0x0000079000007945 */ /* 0x000fe40003800000 */
[----:B------:R1:W4:Y:S10]  /*5de0*/  SHFL.IDX PT, R48, R162, 0x2, 0x181f ;  /* 0x00581f00a2307f89 */ /* 0x00033400000e0000 */
[----:B------:R-:W-:-:S05]  /*5df0*/  @P0 BRA `(.L_x_91) ;  /* 0x0000076000000947 */ /* 0x000fca0003800000 */
[----:B------:R-:W-:Y:S01]  /*5e00*/  MOV R2, UR24 ;  /* 0x0000001800027c02 */ /* 0x000fe20008000f00 */
[----:B------:R-:W5:Y:S01]  /*5e10*/  LDS.128 R28, [R111+0x8100] ;  /* 0x008100006f1c7984 */ /* 0x000f620000000c00 */
[C---:B----4-:R-:W-:Y:S01]  /*5e20*/  LEA R44, P0, R127.reuse, R48, 0x1 ;  /* 0x000000307f2c7211 */ /* 0x050fe200078008ff */
[--C-:B------:R-:W-:Y:S01]  /*5e30*/  @!P1 HADD2.F32 R36, -RZ, R61.reuse.H1_H1 ;  /* 0x3000003dff249230 */ /* 0x100fe20000004100 */
[----:B------:R-:W-:Y:S01]  /*5e40*/  SEL R2, R2, UR17, !P6 ;  /* 0x0000001102027c07 */ /* 0x000fe2000f000000 */
[----:B------:R-:W-:Y:S01]  /*5e50*/  @!P1 HADD2.F32 R32, -RZ, R61.H0_H0 ;  /* 0x2000003dff209230 */ /* 0x000fe20000004100 */
[----:B--2---:R-:W-:Y:S02]  /*5e60*/  LEA.HI.X R45, R127, R49, R108, 0x1, P0 ;  /* 0x000000317f2d7211 */ /* 0x004fe400000f0c6c */
[----:B------:R-:W-:Y:S02]  /*5e70*/  SHF.R.S32.HI R0, RZ, 0x1f, R2 ;  /* 0x0000001fff007819 */ /* 0x000fe40000011402 */
[----:B------:R-:W-:Y:S02]  /*5e80*/  @!P1 SHF.R.U64 R5, R22, 0x10, R23 ;  /* 0x0000001016059819 */ /* 0x000fe40000001217 */
[----:B------:R-:W-:Y:S02]  /*5e90*/  LEA.HI R0, R0, R2, RZ, 0x4 ;  /* 0x0000000200007211 */ /* 0x000fe400078f20ff */
[----:B------:R-:W-:Y:S02]  /*5ea0*/  @!P1 SHF.R.U64 R26, R56, 0x10, R57 ;  /* 0x00000010381a9819 */ /* 0x000fe40000001239 */
[----:B------:R-:W-:Y:S02]  /*5eb0*/  LEA.HI.SX32 R3, R0, R128, 0x1c ;  /* 0x0000008000037211 */ /* 0x000fe400078fe2ff */
[----:B------:R-:W-:Y:S01]  /*5ec0*/  @!P1 SHF.R.U32.HI R6, RZ, 0x10, R23 ;  /* 0x00000010ff069819 */ /* 0x000fe20000011617 */
[----:B------:R-:W-:Y:S01]  /*5ed0*/  @!P1 HADD2.F32 R23, -RZ, R26.H0_H0 ;  /* 0x2000001aff179230 */ /* 0x000fe20000004100 */
[----:B------:R-:W-:Y:S01]  /*5ee0*/  SHF.R.S32.HI R0, RZ, 0x1f, R3 ;  /* 0x0000001fff007819 */ /* 0x000fe20000011403 */
[----:B------:R-:W-:Y:S01]  /*5ef0*/  IMAD.SHL.U32 R2, R3, 0x8, RZ ;  /* 0x0000000803027824 */ /* 0x000fe200078e00ff */
[----:B------:R-:W-:Y:S02]  /*5f00*/  @!P1 SHF.R.U32.HI R27, RZ, 0x10, R57 ;  /* 0x00000010ff1b9819 */ /* 0x000fe40000011639 */
[----:B------:R-:W-:Y:S02]  /*5f10*/  LEA.HI R0, R0, R3, RZ, 0x3 ;  /* 0x0000000300007211 */ /* 0x000fe400078f18ff */
[----:B------:R-:W-:Y:S01]  /*5f20*/  LOP3.LUT R3, R121, 0x38, R2, 0xf8, !PT ;  /* 0x0000003879037812 */ /* 0x000fe200078ef802 */
[----:B------:R-:W-:Y:S01]  /*5f30*/  @!P1 HADD2.F32 R27, -RZ, R27.H0_H0 ;  /* 0x2000001bff1b9230 */ /* 0x000fe20000004100 */
        /* <DEDUP_REMOVED lines=8> */
[----:B-----5:R-:W-:Y:S02]  /*5fc0*/  @!P1 MOV R7, R28 ;  /* 0x0000001c00079202 */ /* 0x020fe40000000f00 */
[----:B------:R-:W-:Y:S01]  /*5fd0*/  @!P1 SHF.R.U64 R0, R20, 0x10, R21 ;  /* 0x0000001014009819 */ /* 0x000fe20000001215 */
[----:B------:R-:W-:Y:S01]  /*5fe0*/  @!P1 HADD2.F32 R21, -RZ, R62.H1_H1 ;  /* 0x3000003eff159230 */ /* 0x000fe20000004100 */
[----:B------:R-:W-:Y:S01]  /*5ff0*/  @!P1 SHF.R.U64 R34, R58, 0x10, R59 ;  /* 0x000000103a229819 */ /* 0x000fe2000000123b */
[----:B------:R-:W-:Y:S01]  /*6000*/  @!P0 IMAD.WIDE R48, R2, 0x2, R48 ;  /* 0x0000000202308825 */ /* 0x000fe200078e0230 */
[----:B------:R-:W2:Y:S01]  /*6010*/  LDS.128 R40, [R40+0x8100] ;  /* 0x0081000028287984 */ /* 0x000ea20000000c00 */
[----:B------:R-:W-:Y:S02]  /*6020*/  @!P1 HADD2.F32 R2, -RZ, R25.H1_H1 ;  /* 0x30000019ff029230 */ /* 0x000fe40000004100 */
[--C-:B------:R-:W-:Y:S02]  /*6030*/  @!P1 HADD2.F32 R4, -RZ, R7.reuse.H0_H0 ;  /* 0x20000007ff049230 */ /* 0x100fe40000004100 */
[----:B------:R-:W-:Y:S02]  /*6040*/  @!P1 HADD2.F32 R7, -RZ, R7.H1_H1 ;  /* 0x30000007ff079230 */ /* 0x000fe40000004100 */
[----:B------:R-:W-:Y:S01]  /*6050*/  @!P1 HADD2.F32 R8, -RZ, R0.H0_H0 ;  /* 0x20000000ff089230 */ /* 0x000fe20000004100 */
[-C--:B------:R-:W-:Y:S01]  /*6060*/  @!P1 FMUL.FTZ R0, R4, R2.reuse ;  /* 0x0000000204009220 */ /* 0x080fe20000410000 */
[----:B------:R-:W-:Y:S02]  /*6070*/  @!P1 HADD2.F32 R38, -RZ, R38.H0_H0 ;  /* 0x20000026ff269230 */ /* 0x000fe40000004100 */
[----:B------:R-:W-:Y:S01]  /*6080*/  @!P1 HADD2.F32 R34, -RZ, R34.H0_H0 ;  /* 0x20000022ff229230 */ /* 0x000fe20000004100 */
[----:B--2---:R-:W-:Y:S05]  /*6090*/  @!P1 IMAD.MOV.U32 R22, RZ, RZ, R40 ;  /* 0x000000ffff169224 */ /* 0x004fea00078e0028 */
[--C-:B------:R-:W-:Y:S02]  /*60a0*/  @!P1 HADD2.F32 R20, -RZ, R22.reuse.H0_H0 ;  /* 0x20000016ff149230 */ /* 0x100fe40000004100 */
[----:B------:R-:W-:Y:S03]  /*60b0*/  @!P1 HADD2.F32 R22, -RZ, R22.H1_H1 ;  /* 0x30000016ff169230 */ /* 0x000fe60000004100 */
[----:B---3--:R-:W-:Y:S02]  /*60c0*/  @!P1 FMUL.FTZ R39, R20, R2 ;  /* 0x0000000214279220 */ /* 0x008fe40000410000 */
[-C--:B------:R-:W-:Y:S02]  /*60d0*/  @!P1 FMUL.FTZ R46, R22, R8.reuse ;  /* 0x00000008162e9220 */ /* 0x080fe40000410000 */
[-C--:B------:R-:W-:Y:S02]  /*60e0*/  @!P1 FFMA.FTZ R0, R20, R21.reuse, R0 ;  /* 0x0000001514009223 */ /* 0x080fe40000010000 */
[----:B------:R-:W-:Y:S01]  /*60f0*/  @!P1 FFMA.FTZ R39, R4, R21, -R39 ;  /* 0x0000001504279223 */ /* 0x000fe20000010827 */
[----:B------:R-:W-:Y:S01]  /*6100*/  @!P1 MOV R21, R41 ;  /* 0x0000002900159202 */ /* 0x000fe20000000f00 */
[C---:B------:R-:W-:Y:S01]  /*6110*/  @!P1 FMUL.FTZ R2, R7.reuse, R8 ;  /* 0x0000000807029220 */ /* 0x040fe20000410000 */
[----:B------:R-:W-:Y:S01]  /*6120*/  @!P1 HADD2.F32 R4, -RZ, R3.H0_H0 ;  /* 0x20000003ff049230 */ /* 0x000fe20000004100 */
[-C--:B------:R-:W-:Y:S01]  /*6130*/  @!P1 FFMA.FTZ R46, R7, R23.reuse, -R46 ;  /* 0x00000017072e9223 */ /* 0x080fe2000001082e */
[----:B------:R-:W-:Y:S01]  /*6140*/  @!P1 HADD2.F32 R8, -RZ, R25.H0_H0 ;  /* 0x20000019ff089230 */ /* 0x000fe20000004100 */
[----:B------:R-:W-:Y:S01]  /*6150*/  @!P1 IMAD.MOV.U32 R7, RZ, RZ, R29 ;  /* 0x000000ffff079224 */ /* 0x000fe200078e001d */
[--C-:B------:R-:W-:Y:S01]  /*6160*/  @!P1 HADD2.F32 R26, -RZ, R21.reuse.H1_H1 ;  /* 0x30000015ff1a9230 */ /* 0x100fe20000004100 */
[----:B------:R-:W-:Y:S01]  /*6170*/  @!P1 FFMA.FTZ R2, R22, R23, R2 ;  /* 0x0000001716029223 */ /* 0x000fe20000010002 */
[----:B------:R-:W-:Y:S01]  /*6180*/  @!P1 MOV R22, R43 ;  /* 0x0000002b00169202 */ /* 0x000fe20000000f00 */
[----:B------:R-:W-:Y:S01]  /*6190*/  @!P1 HADD2.F32 R23, -RZ, R21.H0_H0 ;  /* 0x20000015ff179230 */ /* 0x000fe20000004100 */
[----:B------:R-:W-:Y:S01]  /*61a0*/  @!P1 IMAD.MOV.U32 R21, RZ, RZ, R31 ;  /* 0x000000ffff159224 */ /* 0x000fe200078e001f */
[--C-:B------:R-:W-:Y:S01]  /*61b0*/  @!P1 HADD2.F32 R20, -RZ, R7.reuse.H0_H0 ;  /* 0x20000007ff149230 */ /* 0x100fe20000004100 */
[----:B------:R-:W-:Y:S01]  /*61c0*/  @!P1 FMUL.FTZ R50, R26, R4 ;  /* 0x000000041a329220 */ /* 0x000fe20000410000 */
[----:B------:R-:W-:Y:S01]  /*61d0*/  @!P1 HADD2.F32 R7, -RZ, R7.H1_H1 ;  /* 0x30000007ff079230 */ /* 0x000fe20000004100 */
[-C--:B------:R-:W-:Y:S01]  /*61e0*/  @!P1 FMUL.FTZ R47, R23, R8.reuse ;  /* 0x00000008172f9220 */ /* 0x080fe20000410000 */
[----:B------:R-:W-:Y:S01]  /*61f0*/  @!P1 HADD2.F32 R25, -RZ, R62.H0_H0 ;  /* 0x2000003eff199230 */ /* 0x000fe20000004100 */
[----:B------:R-:W-:Y:S01]  /*6200*/  @!P1 FMUL.FTZ R3, R20, R8 ;  /* 0x0000000814039220 */ /* 0x000fe20000410000 */
[----:B------:R-:W-:Y:S01]  /*6210*/  @!P1 F2FP.PACK_AB R39, R46, R39 ;  /* 0x000000272e27923e */ /* 0x000fe200000000ff */
[C---:B------:R-:W-:Y:S01]  /*6220*/  @!P1 FMUL.FTZ R4, R7.reuse, R4 ;  /* 0x0000000407049220 */ /* 0x040fe20000410000 */
[----:B------:R-:W-:Y:S01]  /*6230*/  @!P1 F2FP.PACK_AB R0, R2, R0 ;  /* 0x000000000200923e */ /* 0x000fe200000000ff */
[----:B------:R-:W-:Y:S01]  /*6240*/  @!P1 FFMA.FTZ R50, R7, R27, -R50 ;  /* 0x0000001b07329223 */ /* 0x000fe20000010832 */
[----:B------:R-:W-:Y:S01]  /*6250*/  @!P1 HADD2.F32 R35, -RZ, R22.H0_H0 ;  /* 0x20000016ff239230 */ /* 0x000fe20000004100 */
[-C--:B------:R-:W-:Y:S01]  /*6260*/  @!P1 FFMA.FTZ R47, R20, R25.reuse, -R47 ;  /* 0x00000019142f9223 */ /* 0x080fe2000001082f */
[----:B------:R-:W-:Y:S01]  /*6270*/  @!P1 HADD2.F32 R7, -RZ, R24.H1_H1 ;  /* 0x30000018ff079230 */ /* 0x000fe20000004100 */
[----:B------:R-:W-:Y:S01]  /*6280*/  @!P1 FFMA.FTZ R3, R23, R25, R3 ;  /* 0x0000001917039223 */ /* 0x000fe20000010003 */
        /* <DEDUP_REMOVED lines=8> */
[----:B------:R-:W-:Y:S01]  /*6310*/  @!P1 MOV R28, R39 ;  /* 0x00000027001c9202 */ /* 0x000fe20000000f00 */
[C---:B------:R-:W-:Y:S01]  /*6320*/  @!P1 FMUL.FTZ R7, R20.reuse, R7 ;  /* 0x0000000714079220 */ /* 0x040fe20000410000 */
[----:B------:R-:W-:Y:S01]  /*6330*/  @!P1 MOV R40, R0 ;  /* 0x0000000000289202 */ /* 0x000fe20000000f00 */
[----:B------:R-:W-:Y:S01]  /*6340*/  @!P1 FFMA.FTZ R56, R20, R36, -R56 ;  /* 0x0000002414389223 */ /* 0x000fe20000010838 */
[----:B------:R-:W-:Y:S01]  /*6350*/  @!P1 F2FP.PACK_AB R47, R50, R47 ;  /* 0x0000002f322f923e */ /* 0x000fe200000000ff */
[----:B------:R-:W-:Y:S01]  /*6360*/  @!P1 IMAD.MOV.U32 R20, RZ, RZ, R30 ;  /* 0x000000ffff149224 */ /* 0x000fe200078e001e */
[----:B------:R-:W-:Y:S01]  /*6370*/  @!P1 F2FP.PACK_AB R3, R4, R3 ;  /* 0x000000030403923e */ /* 0x000fe200000000ff */
[C---:B------:R-:W-:Y:S01]  /*6380*/  @!P1 FMUL.FTZ R8, R6.reuse, R8 ;  /* 0x0000000806089220 */ /* 0x040fe20000410000 */
[----:B------:R-:W-:Y:S01]  /*6390*/  @!P1 MOV R29, R47 ;  /* 0x0000002f001d9202 */ /* 0x000fe20000000f00 */
[----:B------:R-:W-:Y:S01]  /*63a0*/  @!P1 FFMA.FTZ R57, R6, R38, -R57 ;  /* 0x0000002606399223 */ /* 0x000fe20000010839 */
[----:B------:R-:W-:Y:S01]  /*63b0*/  @!P1 HADD2.F32 R33, -RZ, R22.H1_H1 ;  /* 0x30000016ff219230 */ /* 0x000fe20000004100 */
[----:B------:R-:W-:Y:S01]  /*63c0*/  @!P1 IMAD.MOV.U32 R41, RZ, RZ, R3 ;  /* 0x000000ffff299224 */ /* 0x000fe200078e0003 */
[----:B------:R-:W-:Y:S02]  /*63d0*/  @!P1 HADD2.F32 R21, -RZ, R24.H0_H0 ;  /* 0x20000018ff159230 */ /* 0x000fe40000004100 */
[----:B------:R-:W-:Y:S01]  /*63e0*/  @!P1 HADD2.F32 R24, -RZ, R22.H0_H0 ;  /* 0x20000016ff189230 */ /* 0x000fe20000004100 */
[----:B------:R-:W-:Y:S01]  /*63f0*/  @!P1 F2FP.PACK_AB R56, R57, R56 ;  /* 0x000000383938923e */ /* 0x000fe200000000ff */
[----:B------:R-:W-:Y:S02]  /*6400*/  @!P1 HADD2.F32 R6, -RZ, R5.H0_H0 ;  /* 0x20000005ff069230 */ /* 0x000fe40000004100 */
[--C-:B------:R-:W-:Y:S01]  /*6410*/  @!P1 HADD2.F32 R22, -RZ, R20.reuse.H0_H0 ;  /* 0x20000014ff169230 */ /* 0x100fe20000004100 */
[-C--:B------:R-:W-:Y:S01]  /*6420*/  @!P1 FMUL.FTZ R59, R24, R21.reuse ;  /* 0x00000015183b9220 */ /* 0x080fe20000410000 */
[----:B------:R-:W-:Y:S01]  /*6430*/  @!P1 HADD2.F32 R20, -RZ, R20.H1_H1 ;  /* 0x30000014ff149230 */ /* 0x000fe20000004100 */
[C---:B------:R-:W-:Y:S01]  /*6440*/  @!P1 FMUL.FTZ R58, R33.reuse, R6 ;  /* 0x00000006213a9220 */ /* 0x040fe20000410000 */
[----:B------:R-:W-:Y:S01]  /*6450*/  @!P1 MOV R31, R56 ;  /* 0x00000038001f9202 */ /* 0x000fe20000000f00 */
[C---:B------:R-:W-:Y:S02]  /*6460*/  @!P1 FMUL.FTZ R5, R22.reuse, R21 ;  /* 0x0000001516059220 */ /* 0x040fe40000410000 */
[----:B------:R-:W-:Y:S02]  /*6470*/  @!P1 FFMA.FTZ R59, R22, R32, -R59 ;  /* 0x00000020163b9223 */ /* 0x000fe4000001083b */
        /* <DEDUP_REMOVED lines=8> */
[----:B------:R-:W-:Y:S03]  /*6500*/  @!P1 IMAD.MOV.U32 R30, RZ, RZ, R58 ;  /* 0x000000ffff1e9224 */ /* 0x000fe600078e003a */
[----:B------:R-:W-:Y:S02]  /*6510*/  @!P1 F2FP.PACK_AB R7, R8, R7 ;  /* 0x000000070807923e */ /* 0x000fe400000000ff */
[----:B------:R2:W-:Y:S01]  /*6520*/  ST.E.128 [R44.64], R28 ;  /* 0x0000001c2c007985 */ /* 0x0005e2000c101d14 */
[----:B------:R-:W-:Y:S02]  /*6530*/  @!P1 MOV R42, R5 ;  /* 0x00000005002a9202 */ /* 0x000fe40000000f00 */
[----:B------:R-:W-:Y:S05]  /*6540*/  @!P1 MOV R43, R7 ;  /* 0x00000007002b9202 */ /* 0x000fea0000000f00 */
[----:B------:R2:W-:Y:S02]  /*6550*/  @!P0 ST.E.128 [R48.64], R40 ;  /* 0x0000002830008985 */ /* 0x0005e4000c101d14 */
.L_x_91:
[----:B------:R-:W-:Y:S05]  /*6560*/  BSYNC B0 ;  /* 0x0000000000007941 */ /* 0x000fea0003800000 */
.L_x_90:
[----:B--2---:R2:W1:Y:S01]  /*6570*/  SHFL.IDX PT, R45, R141, 0x3, 0x181f ;  /* 0x00781f008d2d7f89 */ /* 0x00446200000e0000 */
[----:B------:R-:W-:Y:S03]  /*6580*/  ISETP.GE.OR P0, PT, R118, R75, P5 ;  /* 0x0000004b7600720c */ /* 0x000fe60002f06670 */
[----:B------:R2:W4:Y:S10]  /*6590*/  SHFL.IDX PT, R44, R162, 0x3, 0x181f ;  /* 0x00781f00a22c7f89 */ /* 0x00053400000e0000 */
[----:B------:R-:W-:-:S05]  /*65a0*/  @P0 BRA `(.L_x_83) ;  /* 0x00000bb000000947 */ /* 0x000fca0003800000 */
[----:B------:R-:W-:Y:S01]  /*65b0*/  MOV R2, UR24 ;  /* 0x0000001800027c02 */ /* 0x000fe20008000f00 */
[----:B------:R-:W5:Y:S01]  /*65c0*/  LDS.128 R20, [R110+0x8100] ;  /* 0x008100006e147984 */ /* 0x000f620000000c00 */
[--C-:B------:R-:W-:Y:S01]  /*65d0*/  @!P1 SHF.R.U64 R6, R18, 0x10, R19.reuse ;  /* 0x0000001012069819 */ /* 0x100fe20000001213 */
[--C-:B------:R-:W-:Y:S01]  /*65e0*/  @!P1 HADD2.F32 R3, -RZ, R15.reuse.H1_H1 ;  /* 0x3000000fff039230 */ /* 0x100fe20000004100 */
[----:B------:R-:W-:Y:S01]  /*65f0*/  SEL R2, R2, UR17, !P6 ;  /* 0x0000001102027c07 */ /* 0x000fe2000f000000 */
[----:B------:R-:W-:Y:S01]  /*6600*/  @!P1 HADD2.F32 R27, -RZ, R60.H1_H1 ;  /* 0x3000003cff1b9230 */ /* 0x000fe20000004100 */
[C---:B----4-:R-:W-:Y:S01]  /*6610*/  LEA R48, P0, R127.reuse, R44, 0x1 ;  /* 0x0000002c7f307211 */ /* 0x050fe200078008ff */
[----:B------:R-:W-:Y:S01]  /*6620*/  @!P1 HADD2.F32 R8, -RZ, R15.H0_H0 ;  /* 0x2000000fff089230 */ /* 0x000fe20000004100 */
[----:B------:R-:W-:Y:S01]  /*6630*/  SHF.R.S32.HI R0, RZ, 0x1f, R2 ;  /* 0x0000001fff007819 */ /* 0x000fe20000011402 */
[--C-:B------:R-:W-:Y:S01]  /*6640*/  @!P1 HADD2.F32 R35, -RZ, R51.reuse.H1_H1 ;  /* 0x30000033ff239230 */ /* 0x100fe20000004100 */
[----:B-1----:R-:W-:Y:S01]  /*6650*/  LEA.HI.X R49, R127, R45, R108, 0x1, P0 ;  /* 0x0000002d7f317211 */ /* 0x002fe200000f0c6c */
[----:B------:R-:W-:Y:S01]  /*6660*/  @!P1 HADD2.F32 R31, -RZ, R51.H0_H0 ;  /* 0x20000033ff1f9230 */ /* 0x000fe20000004100 */
[----:B------:R-:W-:Y:S01]  /*6670*/  LEA.HI R2, R0, R2, RZ, 0x4 ;  /* 0x0000000200027211 */ /* 0x000fe200078f20ff */
[----:B------:R-:W-:Y:S01]  /*6680*/  @!P1 HADD2.F32 R6, -RZ, R6.H0_H0 ;  /* 0x20000006ff069230 */ /* 0x000fe20000004100 */
[----:B------:R-:W-:Y:S01]  /*6690*/  @!P1 SHF.R.U32.HI R5, RZ, 0x10, R19 ;  /* 0x00000010ff059819 */ /* 0x000fe20000011613 */
[----:B------:R-:W-:Y:S01]  /*66a0*/  @!P1 HADD2.F32 R19, -RZ, R60.H0_H0 ;  /* 0x2000003cff139230 */ /* 0x000fe20000004100 */
[----:B------:R-:W-:Y:S02]  /*66b0*/  LEA.HI.SX32 R2, R2, R128, 0x1c ;  /* 0x0000008002027211 */ /* 0x000fe400078fe2ff */
[--C-:B------:R-:W-:Y:S02]  /*66c0*/  @!P1 SHF.R.U32.HI R29, RZ, 0x10, R53.reuse ;  /* 0x00000010ff1d9819 */ /* 0x100fe40000011635 */
[----:B------:R-:W-:Y:S01]  /*66d0*/  SHF.R.S32.HI R0, RZ, 0x1f, R2 ;  /* 0x0000001fff007819 */ /* 0x000fe20000011402 */
[----:B---3--:R-:W-:Y:S01]  /*66e0*/  IMAD.SHL.U32 R39, R2, 0x8, RZ ;  /* 0x0000000802277824 */ /* 0x008fe200078e00ff */
        /* <DEDUP_REMOVED lines=8> */
[--C-:B------:R-:W-:Y:S02]  /*6770*/  @!P1 SHF.R.U64 R33, R54, 0x10, R55.reuse ;  /* 0x0000001036219819 */ /* 0x100fe40000001237 */
[----:B------:R-:W-:Y:S02]  /*6780*/  IADD3 R0, R2, R0, R116 ;  /* 0x0000000002007210 */ /* 0x000fe40007ffe074 */
[----:B------:R-:W-:Y:S01]  /*6790*/  @!P1 SHF.R.U32.HI R37, RZ, 0x10, R55 ;  /* 0x00000010ff259819 */ /* 0x000fe20000011637 */
[----:B------:R-:W-:Y:S01]  /*67a0*/  @!P1 HADD2.F32 R33, -RZ, R33.H0_H0 ;  /* 0x20000021ff219230 */ /* 0x000fe20000004100 */
[--C-:B------:R-:W-:Y:S01]  /*67b0*/  @!P1 SHF.R.U64 R2, R16, 0x10, R17.reuse ;  /* 0x0000001010029819 */ /* 0x100fe20000001211 */
[----:B------:R-:W-:Y:S01]  /*67c0*/  IMAD.SHL.U32 R40, R0, 0x2, RZ ;  /* 0x0000000200287824 */ /* 0x000fe200078e00ff */
[----:B------:R-:W-:Y:S01]  /*67d0*/  @!P1 SHF.R.U32.HI R0, RZ, 0x10, R17 ;  /* 0x00000010ff009819 */ /* 0x000fe20000011611 */
[----:B-----5:R-:W-:Y:S01]  /*67e0*/  @!P1 IMAD.MOV.U32 R4, RZ, RZ, R21 ;  /* 0x000000ffff049224 */ /* 0x020fe200078e0015 */
[----:B------:R-:W-:Y:S01]  /*67f0*/  @!P1 HADD2.F32 R37, -RZ, R37.H0_H0 ;  /* 0x20000025ff259230 */ /* 0x000fe20000004100 */
[----:B------:R-:W-:Y:S01]  /*6800*/  ISETP.GE.AND P0, PT, R39, c[0x0][0x1d4], PT ;  /* 0x0000750027007a0c */ /* 0x000fe20003f06270 */
[----:B------:R-:W-:Y:S01]  /*6810*/  @!P1 HADD2.F32 R2, -RZ, R2.H0_H0 ;  /* 0x20000002ff029230 */ /* 0x000fe20000004100 */
[----:B------:R-:W1:Y:S01]  /*6820*/  LDS.128 R40, [R40+0x8100] ;  /* 0x0081000028287984 */ /* 0x000e620000000c00 */
[----:B------:R-:W-:Y:S02]  /*6830*/  @!P1 HADD2.F32 R7, -RZ, R4.H0_H0 ;  /* 0x20000004ff079230 */ /* 0x000fe40000004100 */
[----:B------:R-:W-:Y:S01]  /*6840*/  @!P1 HADD2.F32 R0, -RZ, R0.H0_H0 ;  /* 0x20000000ff009230 */ /* 0x000fe20000004100 */
[----:B-1----:R-:W-:Y:S01]  /*6850*/  @!P1 IMAD.MOV.U32 R38, RZ, RZ, R42 ;  /* 0x000000ffff269224 */ /* 0x002fe200078e002a */
[----:B------:R-:W-:Y:S02]  /*6860*/  @!P1 MOV R16, R41 ;  /* 0x0000002900109202 */ /* 0x000fe40000000f00 */
[----:B------:R-:W-:Y:S02]  /*6870*/  @!P1 MOV R17, R40 ;  /* 0x0000002800119202 */ /* 0x000fe40000000f00 */
[----:B------:R-:W-:Y:S01]  /*6880*/  @!P1 HADD2.F32 R30, -RZ, R38.H0_H0 ;  /* 0x20000026ff1e9230 */ /* 0x000fe20000004100 */
[----:B------:R-:W-:Y:S01]  /*6890*/  @!P1 MOV R32, R43 ;  /* 0x0000002b00209202 */ /* 0x000fe20000000f00 */
[--C-:B------:R-:W-:Y:S02]  /*68a0*/  @!P1 HADD2.F32 R26, -RZ, R16.reuse.H0_H0 ;  /* 0x20000010ff1a9230 */ /* 0x100fe40000004100 */
[--C-:B------:R-:W-:Y:S02]  /*68b0*/  @!P1 HADD2.F32 R18, -RZ, R17.reuse.H0_H0 ;  /* 0x20000011ff129230 */ /* 0x100fe40000004100 */
[----:B------:R-:W-:Y:S01]  /*68c0*/  @!P1 HADD2.F32 R28, -RZ, R16.H1_H1 ;  /* 0x30000010ff1c9230 */ /* 0x000fe20000004100 */
[-C--:B------:R-:W-:Y:S01]  /*68d0*/  @!P1 FMUL.FTZ R46, R26, R3.reuse ;  /* 0x000000031a2e9220 */ /* 0x080fe20000410000 */
[----:B------:R-:W-:Y:S01]  /*68e0*/  @!P1 HADD2.F32 R16, -RZ, R4.H1_H1 ;  /* 0x30000004ff109230 */ /* 0x000fe20000004100 */
[C---:B------:R-:W-:Y:S01]  /*68f0*/  @!P1 FMUL.FTZ R3, R7.reuse, R3 ;  /* 0x0000000307039220 */ /* 0x040fe20000410000 */
[----:B------:R-:W-:Y:S01]  /*6900*/  @!P1 HADD2.F32 R24, -RZ, R17.H1_H1 ;  /* 0x30000011ff189230 */ /* 0x000fe20000004100 */
[----:B------:R-:W-:Y:S01]  /*6910*/  @!P1 FFMA.FTZ R46, R7, R27, -R46 ;  /* 0x0000001b072e9223 */ /* 0x000fe2000001082e */
[--C-:B------:R-:W-:Y:S01]  /*6920*/  @!P1 HADD2.F32 R34, -RZ, R32.reuse.H0_H0 ;  /* 0x20000020ff229230 */ /* 0x100fe20000004100 */
[----:B------:R-:W-:Y:S01]  /*6930*/  @!P1 IMAD.MOV.U32 R7, RZ, RZ, R20 ;  /* 0x000000ffff079224 */ /* 0x000fe200078e0014 */
[----:B------:R-:W-:Y:S01]  /*6940*/  @!P1 HADD2.F32 R36, -RZ, R32.H1_H1 ;  /* 0x30000020ff249230 */ /* 0x000fe20000004100 */
[----:B------:R-:W-:Y:S01]  /*6950*/  @!P1 FMUL.FTZ R50, R18, R8 ;  /* 0x0000000812329220 */ /* 0x000fe20000410000 */
[----:B------:R-:W-:Y:S01]  /*6960*/  @!P1 HADD2.F32 R32, -RZ, R38.H1_H1 ;  /* 0x30000026ff209230 */ /* 0x000fe20000004100 */
[-C--:B------:R-:W-:Y:S01]  /*6970*/  @!P1 FMUL.FTZ R47, R28, R0.reuse ;  /* 0x000000001c2f9220 */ /* 0x080fe20000410000 */
[--C-:B------:R-:W-:Y:S01]  /*6980*/  @!P1 HADD2.F32 R15, -RZ, R7.reuse.H0_H0 ;  /* 0x20000007ff0f9230 */ /* 0x100fe20000004100 */
[C---:B------:R-:W-:Y:S01]  /*6990*/  @!P1 FMUL.FTZ R4, R16.reuse, R0 ;  /* 0x0000000010049220 */ /* 0x040fe20000410000 */
[----:B------:R-:W-:Y:S01]  /*69a0*/  @!P1 HADD2.F32 R7, -RZ, R7.H1_H1 ;  /* 0x30000007ff079230 */ /* 0x000fe20000004100 */
[----:B------:R-:W-:Y:S02]  /*69b0*/  @!P1 FFMA.FTZ R47, R16, R29, -R47 ;  /* 0x0000001d102f9223 */ /* 0x000fe4000001082f */
[C---:B------:R-:W-:Y:S01]  /*69c0*/  @!P1 FMUL.FTZ R0, R15.reuse, R8 ;  /* 0x000000080f009220 */ /* 0x040fe20000410000 */
[--C-:B------:R-:W-:Y:S01]  /*69d0*/  @!P1 HADD2.F32 R8, -RZ, R14.reuse.H1_H1 ;  /* 0x3000000eff089230 */ /* 0x100fe20000004100 */
[----:B------:R-:W-:Y:S01]  /*69e0*/  @!P1 FFMA.FTZ R50, R15, R19, -R50 ;  /* 0x000000130f329223 */ /* 0x000fe20000010832 */
[----:B------:R-:W-:Y:S01]  /*69f0*/  @!P1 F2FP.PACK_AB R46, R47, R46 ;  /* 0x0000002e2f2e923e */ /* 0x000fe200000000ff */
[----:B------:R-:W-:Y:S01]  /*6a00*/  @!P1 IMAD.MOV.U32 R15, RZ, RZ, R23 ;  /* 0x000000ffff0f9224 */ /* 0x000fe200078e0017 */
[----:B------:R-:W-:Y:S01]  /*6a10*/  @!P1 HADD2.F32 R14, -RZ, R14.H0_H0 ;  /* 0x2000000eff0e9230 */ /* 0x000fe20000004100 */
[----:B------:R-:W-:Y:S01]  /*6a20*/  @!P1 FMUL.FTZ R52, R24, R2 ;  /* 0x0000000218349220 */ /* 0x000fe20000410000 */
[----:B------:R-:W-:Y:S01]  /*6a30*/  @!P1 MOV R21, R46 ;  /* 0x0000002e00159202 */ /* 0x000fe20000000f00 */
[----:B------:R-:W-:Y:S01]  /*6a40*/  @!P1 FMUL.FTZ R53, R34, R8 ;  /* 0x0000000822359220 */ /* 0x000fe20000410000 */
[--C-:B------:R-:W-:Y:S01]  /*6a50*/  @!P1 HADD2.F32 R16, -RZ, R15.reuse.H0_H0 ;  /* 0x2000000fff109230 */ /* 0x100fe20000004100 */
[C---:B------:R-:W-:Y:S01]  /*6a60*/  @!P1 FMUL.FTZ R2, R7.reuse, R2 ;  /* 0x0000000207029220 */ /* 0x040fe20000410000 */
[----:B------:R-:W-:Y:S01]  /*6a70*/  @!P1 HADD2.F32 R15, -RZ, R15.H1_H1 ;  /* 0x3000000fff0f9230 */ /* 0x000fe20000004100 */
[----:B------:R-:W-:Y:S02]  /*6a80*/  @!P1 FFMA.FTZ R52, R7, R25, -R52 ;  /* 0x0000001907349223 */ /* 0x000fe40000010834 */
[C---:B------:R-:W-:Y:S01]  /*6a90*/  @!P1 FMUL.FTZ R7, R16.reuse, R8 ;  /* 0x0000000810079220 */ /* 0x040fe20000410000 */
[----:B------:R-:W-:Y:S01]  /*6aa0*/  @!P1 HADD2.F32 R8, -RZ, R5.H0_H0 ;  /* 0x20000005ff089230 */ /* 0x000fe20000004100 */
[----:B------:R-:W-:Y:S01]  /*6ab0*/  @!P1 FFMA.FTZ R53, R16, R35, -R53 ;  /* 0x0000002310359223 */ /* 0x000fe20000010835 */
[----:B------:R-:W-:Y:S01]  /*6ac0*/  @!P1 MOV R5, R22 ;  /* 0x0000001600059202 */ /* 0x000fe20000000f00 */
[----:B------:R-:W-:Y:S01]  /*6ad0*/  @!P1 FMUL.FTZ R51, R30, R14 ;  /* 0x0000000e1e339220 */ /* 0x000fe20000410000 */
[----:B------:R-:W-:Y:S01]  /*6ae0*/  @!P1 F2FP.PACK_AB R50, R52, R50 ;  /* 0x000000323432923e */ /* 0x000fe200000000ff */
[----:B------:R-:W-:Y:S02]  /*6af0*/  @!P1 FMUL.FTZ R38, R32, R6 ;  /* 0x0000000620269220 */ /* 0x000fe40000410000 */
[----:B------:R-:W-:Y:S01]  /*6b00*/  @!P1 FFMA.FTZ R0, R18, R19, R0 ;  /* 0x0000001312009223 */ /* 0x000fe20000010000 */
[--C-:B------:R-:W-:Y:S01]  /*6b10*/  @!P1 HADD2.F32 R17, -RZ, R5.reuse.H0_H0 ;  /* 0x20000005ff119230 */ /* 0x100fe20000004100 */
[----:B------:R-:W-:Y:S01]  /*6b20*/  @!P1 FFMA.FTZ R2, R24, R25, R2 ;  /* 0x0000001918029223 */ /* 0x000fe20000010002 */
[----:B------:R-:W-:Y:S01]  /*6b30*/  @!P1 HADD2.F32 R16, -RZ, R5.H1_H1 ;  /* 0x30000005ff109230 */ /* 0x000fe20000004100 */
[----:B------:R-:W-:Y:S01]  /*6b40*/  @!P1 FFMA.FTZ R3, R26, R27, R3 ;  /* 0x0000001b1a039223 */ /* 0x000fe20000010003 */
[----:B------:R-:W-:Y:S01]  /*6b50*/  @!P1 MOV R20, R50 ;  /* 0x0000003200149202 */ /* 0x000fe20000000f00 */
[C---:B------:R-:W-:Y:S01]  /*6b60*/  @!P1 FMUL.FTZ R5, R17.reuse, R14 ;  /* 0x0000000e11059220 */ /* 0x040fe20000410000 */
[----:B------:R-:W-:Y:S01]  /*6b70*/  @!P1 F2FP.PACK_AB R0, R2, R0 ;  /* 0x000000000200923e */ /* 0x000fe200000000ff */
[----:B------:R-:W-:Y:S02]  /*6b80*/  @!P1 FMUL.FTZ R14, R36, R8 ;  /* 0x00000008240e9220 */ /* 0x000fe40000410000 */
[----:B------:R-:W-:Y:S01]  /*6b90*/  @!P1 FFMA.FTZ R17, R17, R31, -R51 ;  /* 0x0000001f11119223 */ /* 0x000fe20000010833 */
[----:B------:R-:W-:Y:S01]  /*6ba0*/  @!P1 MOV R40, R0 ;  /* 0x0000000000289202 */ /* 0x000fe20000000f00 */
[C---:B------:R-:W-:Y:S02]  /*6bb0*/  @!P1 FFMA.FTZ R38, R16.reuse, R33, -R38 ;  /* 0x0000002110269223 */ /* 0x040fe40000010826 */
[C---:B------:R-:W-:Y:S02]  /*6bc0*/  @!P1 FFMA.FTZ R14, R15.reuse, R37, -R14 ;  /* 0x000000250f0e9223 */ /* 0x040fe4000001080e */
[----:B------:R-:W-:Y:S01]  /*6bd0*/  @!P1 FMUL.FTZ R6, R16, R6 ;  /* 0x0000000610069220 */ /* 0x000fe20000410000 */
[----:B------:R-:W-:Y:S01]  /*6be0*/  @!P1 F2FP.PACK_AB R17, R38, R17 ;  /* 0x000000112611923e */ /* 0x000fe200000000ff */
[----:B------:R-:W-:Y:S01]  /*6bf0*/  @!P1 FFMA.FTZ R4, R28, R29, R4 ;  /* 0x0000001d1c049223 */ /* 0x000fe20000010004 */
[----:B------:R-:W-:Y:S01]  /*6c00*/  @!P1 F2FP.PACK_AB R14, R14, R53 ;  /* 0x000000350e0e923e */ /* 0x000fe200000000ff */
[----:B------:R-:W-:Y:S02]  /*6c10*/  @!P1 FFMA.FTZ R5, R30, R31, R5 ;  /* 0x0000001f1e059223 */ /* 0x000fe40000010005 */
[----:B------:R-:W-:Y:S01]  /*6c20*/  @!P1 IMAD.MOV.U32 R22, RZ, RZ, R17 ;  /* 0x000000ffff169224 */ /* 0x000fe200078e0011 */
[----:B------:R-:W-:Y:S01]  /*6c30*/  @!P1 MOV R23, R14 ;  /* 0x0000000e00179202 */ /* 0x000fe20000000f00 */
[----:B------:R-:W-:Y:S01]  /*6c40*/  @!P1 FMUL.FTZ R8, R15, R8 ;  /* 0x000000080f089220 */ /* 0x000fe20000410000 */
[----:B------:R-:W-:Y:S01]  /*6c50*/  @!P1 F2FP.PACK_AB R3, R4, R3 ;  /* 0x000000030403923e */ /* 0x000fe200000000ff */
[----:B------:R-:W-:Y:S02]  /*6c60*/  @!P1 FFMA.FTZ R6, R32, R33, R6 ;  /* 0x0000002120069223 */ /* 0x000fe40000010006 */
[----:B------:R1:W-:Y:S01]  /*6c70*/  ST.E.128 [R48.64], R20 ;  /* 0x0000001430007985 */ /* 0x0003e2000c101d14 */
[----:B------:R-:W-:Y:S02]  /*6c80*/  @!P1 FFMA.FTZ R7, R34, R35, R7 ;  /* 0x0000002322079223 */ /* 0x000fe40000010007 */
[----:B------:R-:W-:Y:S01]  /*6c90*/  @!P1 F2FP.PACK_AB R5, R6, R5 ;  /* 0x000000050605923e */ /* 0x000fe200000000ff */
[----:B------:R-:W-:Y:S02]  /*6ca0*/  @!P1 FFMA.FTZ R8, R36, R37, R8 ;  /* 0x0000002524089223 */ /* 0x000fe40000010008 */
[----:B------:R-:W-:Y:S01]  /*6cb0*/  @!P1 IMAD.MOV.U32 R41, RZ, RZ, R3 ;  /* 0x000000ffff299224 */ /* 0x000fe200078e0003 */
[----:B------:R-:W-:Y:S02]  /*6cc0*/  @!P1 MOV R42, R5 ;  /* 0x00000005002a9202 */ /* 0x000fe40000000f00 */
[----:B------:R-:W-:Y:S04]  /*6cd0*/  @!P1 F2FP.PACK_AB R7, R8, R7 ;  /* 0x000000070807923e */ /* 0x000fe800000000ff */
[----:B------:R-:W-:Y:S01]  /*6ce0*/  @!P1 MOV R43, R7 ;  /* 0x00000007002b9202 */ /* 0x000fe20000000f00 */
[----:B------:R-:W-:-:S05]  /*6cf0*/  @P0 BRA `(.L_x_83) ;  /* 0x0000046000000947 */ /* 0x000fca0003800000 */
[C---:B------:R-:W-:Y:S04]  /*6d00*/  LEA R2, P0, R39.reuse, R44, 0x1 ;  /* 0x0000002c27027211 */ /* 0x040fe800078008ff */
[----:B------:R-:W-:Y:S05]  /*6d10*/  LEA.HI.X.SX32 R3, R39, R45, 0x1, P0 ;  /* 0x0000002d27037211 */ /* 0x000fea00000f0eff */
[----:B------:R3:W-:Y:S01]  /*6d20*/  ST.E.128 [R2.64], R40 ;  /* 0x0000002802007985 */ /* 0x0007e2000c101d14 */
[----:B------:R-:W-:-:S05]  /*6d30*/  BRA `(.L_x_83) ;  /* 0x0000042000007947 */ /* 0x000fca0003800000 */
.L_x_61:
[----:B------:R1:W2:Y:S01]  /*6d40*/  SHFL.IDX PT, R3, R141, RZ, 0x181f ;  /* 0x00181fff8d037589 */ /* 0x0002a200000e0000 */
[----:B------:R-:W-:Y:S01]  /*6d50*/  IADD3 R75, -R79, UR16, RZ ;  /* 0x000000104f4b7c10 */ /* 0x000fe2000fffe1ff */
[----:B------:R-:W-:Y:S02]  /*6d60*/  BSSY B0, `(.L_x_92) ;  /* 0x0000011000007945 */ /* 0x000fe40003800000 */
[----:B------:R1:W3:Y:S01]  /*6d70*/  SHFL.IDX PT, R2, R162, RZ, 0x181f ;  /* 0x00181fffa2027589 */ /* 0x0002e200000e0000 */
[----:B------:R-:W-:Y:S05]  /*6d80*/  IMNMX R75, R75, 0x80, PT ;  /* 0x000000804b4b7817 */ /* 0x000fea0003800200 */
[----:B------:R-:W-:Y:S05]  /*6d90*/  IMAD.IADD R0, R75, 0x1, -R137 ;  /* 0x000000014b007824 */ /* 0x000fea00078e0a89 */
[----:B------:R-:W-:Y:S11]  /*6da0*/  ISETP.GE.AND P0, PT, R0, 0x1, PT ;  /* 0x000000010000780c */ /* 0x000ff60003f06270 */
[----:B------:R-:W-:Y:S02]  /*6db0*/  @!UPT UIADD3 URZ, URZ, URZ, URZ ;  /* 0x0000003f3f3ff290 */ /* 0x000fe4000fffe03f */
[----:B------:R-:W-:-:S05]  /*6dc0*/  @!P0 BRA `(.L_x_93) ;  /* 0x000000a000008947 */ /* 0x000fca0003800000 */
[----:B-123--:R-:W1:Y:S01]  /*6dd0*/  @!P5 LDS.128 R4, [R132+0x8100] ;  /* 0x008100008404d984 */ /* 0x00ee620000000c00 */
[CC--:B------:R-:W-:Y:S04]  /*6de0*/  @!P5 LEA R14, P0, R10.reuse, R2.reuse, 0x1 ;  /* 0x000000020a0ed211 */ /* 0x0c0fe800078008ff */
[-C--:B------:R-:W-:Y:S02]  /*6df0*/  @!P5 LEA.HI.X R15, R10, R3.reuse, R11, 0x1, P0 ;  /* 0x000000030a0fd211 */ /* 0x080fe400000f0c0b */
[----:B------:R-:W-:Y:S11]  /*6e00*/  ISETP.GE.AND P0, PT, R136, c[0x0][0x1d4], PT ;  /* 0x0000750088007a0c */ /* 0x000ff60003f06270 */
[----:B------:R-:W-:Y:S02]  /*6e10*/  @!UPT UIADD3 URZ, URZ, URZ, URZ ;  /* 0x0000003f3f3ff290 */ /* 0x000fe4000fffe03f */
[C---:B------:R-:W-:Y:S04]  /*6e20*/  @!P0 LEA R2, P1, R129.reuse, R2, 0x1 ;  /* 0x0000000281028211 */ /* 0x040fe800078208ff */
[----:B------:R-:W-:Y:S01]  /*6e30*/  @!P0 LEA.HI.X R3, R129, R3, R109, 0x1, P1 ;  /* 0x0000000381038211 */ /* 0x000fe200008f0c6d */
[----:B-1----:R-:W-:Y:S04]  /*6e40*/  @!P5 ST.E.128 [R14.64], R4 ;  /* 0x000000040e00d985 */ /* 0x002fe8000c101d14 */
[----:B------:R-:W1:Y:S04]  /*6e50*/  @!P0 LDS.128 R4, [R132+0xc100] ;  /* 0x00c1000084048984 */ /* 0x000e680000000c00 */
[----:B-1----:R1:W-:Y:S02]  /*6e60*/  @!P0 ST.E.128 [R2.64], R4 ;  /* 0x0000000402008985 */ /* 0x0023e4000c101d14 */
.L_x_93:
[----:B-123--:R-:W-:Y:S05]  /*6e70*/  BSYNC B0 ;  /* 0x0000000000007941 */ /* 0x00efea0003800000 */
.L_x_92:
[----:B------:R1:W2:Y:S01]  /*6e80*/  SHFL.IDX PT, R3, R141, 0x1, 0x181f ;  /* 0x00381f008d037f89 */ /* 0x0002a200000e0000 */
[----:B------:R-:W-:Y:S01]  /*6e90*/  ISETP.GE.AND P0, PT, R0, 0x21, PT ;  /* 0x000000210000780c */ /* 0x000fe20003f06270 */
[----:B------:R-:W-:Y:S02]  /*6ea0*/  BSSY B0, `(.L_x_94) ;  /* 0x000000d000007945 */ /* 0x000fe40003800000 */
[----:B------:R1:W3:Y:S10]  /*6eb0*/  SHFL.IDX PT, R2, R162, 0x1, 0x181f ;  /* 0x00381f00a2027f89 */ /* 0x0002f400000e0000 */
[----:B------:R-:W-:-:S05]  /*6ec0*/  @!P0 BRA `(.L_x_95) ;  /* 0x000000a000008947 */ /* 0x000fca0003800000 */
[----:B------:R-:W4:Y:S01]  /*6ed0*/  @!P5 LDS.128 R4, [R132+0x9100] ;  /* 0x009100008404d984 */ /* 0x000f220000000c00 */
[CC--:B---3--:R-:W-:Y:S04]  /*6ee0*/  @!P5 LEA R14, P0, R10.reuse, R2.reuse, 0x1 ;  /* 0x000000020a0ed211 */ /* 0x0c8fe800078008ff */
[-C--:B--2---:R-:W-:Y:S02]  /*6ef0*/  @!P5 LEA.HI.X R15, R10, R3.reuse, R11, 0x1, P0 ;  /* 0x000000030a0fd211 */ /* 0x084fe400000f0c0b */
[----:B------:R-:W-:Y:S11]  /*6f00*/  ISETP.GE.AND P0, PT, R136, c[0x0][0x1d4], PT ;  /* 0x0000750088007a0c */ /* 0x000ff60003f06270 */
[----:B------:R-:W-:Y:S02]  /*6f10*/  @!UPT UIADD3 URZ, URZ, URZ, URZ ;  /* 0x0000003f3f3ff290 */ /* 0x000fe4000fffe03f */
[C---:B------:R-:W-:Y:S04]  /*6f20*/  @!P0 LEA R2, P1, R129.reuse, R2, 0x1 ;  /* 0x0000000281028211 */ /* 0x040fe800078208ff */
[----:B------:R-:W-:Y:S01]  /*6f30*/  @!P0 LEA.HI.X R3, R129, R3, R109, 0x1, P1 ;  /* 0x0000000381038211 */ /* 0x000fe200008f0c6d */
[----:B----4-:R-:W-:Y:S04]  /*6f40*/  @!P5 ST.E.128 [R14.64], R4 ;  /* 0x000000040e00d985 */ /* 0x010fe8000c101d14 */
[----:B------:R-:W2:Y:S04]  /*6f50*/  @!P0 LDS.128 R4, [R132+0xd100] ;  /* 0x00d1000084048984 */ /* 0x000ea80000000c00 */
[----:B--2---:R2:W-:Y:S02]  /*6f60*/  @!P0 ST.E.128 [R2.64], R4 ;  /* 0x0000000402008985 */ /* 0x0045e4000c101d14 */
.L_x_95:
[----:B------:R-:W-:Y:S05]  /*6f70*/  BSYNC B0 ;  /* 0x0000000000007941 */ /* 0x000fea0003800000 */
.L_x_94:
[----:B--2---:R2:W4:Y:S01]  /*6f80*/  SHFL.IDX PT, R3, R141, 0x2, 0x181f ;  /* 0x00581f008d037f89 */ /* 0x00452200000e0000 */
[----:B------:R-:W-:Y:S01]  /*6f90*/  ISETP.GE.AND P0, PT, R0, 0x41, PT ;  /* 0x000000410000780c */ /* 0x000fe20003f06270 */
[----:B------:R-:W-:Y:S02]  /*6fa0*/  BSSY B0, `(.L_x_96) ;  /* 0x000000d000007945 */ /* 0x000fe40003800000 */
[----:B---3--:R2:W3:Y:S10]  /*6fb0*/  SHFL.IDX PT, R2, R162, 0x2, 0x181f ;  /* 0x00581f00a2027f89 */ /* 0x0084f400000e0000 */
[----:B------:R-:W-:-:S05]  /*6fc0*/  @!P0 BRA `(.L_x_97) ;  /* 0x000000a000008947 */ /* 0x000fca0003800000 */
[----:B------:R-:W5:Y:S01]  /*6fd0*/  @!P5 LDS.128 R4, [R132+0xa100] ;  /* 0x00a100008404d984 */ /* 0x000f620000000c00 */
[CC--:B---3--:R-:W-:Y:S04]  /*6fe0*/  @!P5 LEA R14, P0, R10.reuse, R2.reuse, 0x1 ;  /* 0x000000020a0ed211 */ /* 0x0c8fe800078008ff */
[-C--:B----4-:R-:W-:Y:S02]  /*6ff0*/  @!P5 LEA.HI.X R15, R10, R3.reuse, R11, 0x1, P0 ;  /* 0x000000030a0fd211 */ /* 0x090fe400000f0c0b */
[----:B------:R-:W-:Y:S11]  /*7000*/  ISETP.GE.AND P0, PT, R136, c[0x0][0x1d4], PT ;  /* 0x0000750088007a0c */ /* 0x000ff60003f06270 */
[----:B------:R-:W-:Y:S02]  /*7010*/  @!UPT UIADD3 URZ, URZ, URZ, URZ ;  /* 0x0000003f3f3ff290 */ /* 0x000fe4000fffe03f */
[C---:B------:R-:W-:Y:S04]  /*7020*/  @!P0 LEA R2, P1, R129.reuse, R2, 0x1 ;  /* 0x0000000281028211 */ /* 0x040fe800078208ff */
[----:B------:R-:W-:Y:S01]  /*7030*/  @!P0 LEA.HI.X R3, R129, R3, R109, 0x1, P1 ;  /* 0x0000000381038211 */ /* 0x000fe200008f0c6d */
[----:B-----5:R-:W-:Y:S04]  /*7040*/  @!P5 ST.E.128 [R14.64], R4 ;  /* 0x000000040e00d985 */ /* 0x020fe8000c101d14 */
[----:B------:R-:W3:Y:S04]  /*7050*/  @!P0 LDS.128 R4, [R132+0xe100] ;  /* 0x00e1000084048984 */ /* 0x000ee80000000c00 */
[----:B---3--:R3:W-:Y:S02]  /*7060*/  @!P0 ST.E.128 [R2.64], R4 ;  /* 0x0000000402008985 */ /* 0x0087e4000c101d14 */
.L_x_97:
[----:B------:R-:W-:Y:S05]  /*7070*/  BSYNC B0 ;  /* 0x0000000000007941 */ /* 0x000fea0003800000 */
.L_x_96:
[----:B-12---:R-:W1:Y:S01]  /*7080*/  SHFL.IDX PT, R141, R141, 0x3, 0x181f ;  /* 0x00781f008d8d7f89 */ /* 0x006e6200000e0000 */
[----:B------:R-:W-:Y:S03]  /*7090*/  ISETP.GE.AND P0, PT, R0, 0x61, PT ;  /* 0x000000610000780c */ /* 0x000fe60003f06270 */
[----:B------:R-:W2:Y:S10]  /*70a0*/  SHFL.IDX PT, R162, R162, 0x3, 0x181f ;  /* 0x00781f00a2a27f89 */ /* 0x000eb400000e0000 */
[----:B------:R-:W-:-:S05]  /*70b0*/  @!P0 BRA `(.L_x_83) ;  /* 0x000000a000008947 */ /* 0x000fca0003800000 */
[----:B---3--:R-:W3:Y:S01]  /*70c0*/  @!P5 LDS.128 R4, [R132+0xb100] ;  /* 0x00b100008404d984 */ /* 0x008ee20000000c00 */
[CC--:B--2---:R-:W-:Y:S04]  /*70d0*/  @!P5 LEA R2, P0, R10.reuse, R162.reuse, 0x1 ;  /* 0x000000a20a02d211 */ /* 0x0c4fe800078008ff */
[-C--:B-1--4-:R-:W-:Y:S02]  /*70e0*/  @!P5 LEA.HI.X R3, R10, R141.reuse, R11, 0x1, P0 ;  /* 0x0000008d0a03d211 */ /* 0x092fe400000f0c0b */
[----:B------:R-:W-:Y:S11]  /*70f0*/  ISETP.GE.AND P0, PT, R136, c[0x0][0x1d4], PT ;  /* 0x0000750088007a0c */ /* 0x000ff60003f06270 */
[----:B------:R-:W-:Y:S02]  /*7100*/  @!UPT UIADD3 URZ, URZ, URZ, URZ ;  /* 0x0000003f3f3ff290 */ /* 0x000fe4000fffe03f */
[C---:B------:R-:W-:Y:S04]  /*7110*/  @!P0 LEA R162, P1, R129.reuse, R162, 0x1 ;  /* 0x000000a281a28211 */ /* 0x040fe800078208ff */
[----:B------:R-:W-:Y:S01]  /*7120*/  @!P0 LEA.HI.X R163, R129, R141, R109, 0x1, P1 ;  /* 0x0000008d81a38211 */ /* 0x000fe200008f0c6d */
[----:B---3--:R-:W-:Y:S04]  /*7130*/  @!P5 ST.E.128 [R2.64], R4 ;  /* 0x000000040200d985 */ /* 0x008fe8000c101d14 */
[----:B------:R-:W1:Y:S04]  /*7140*/  @!P0 LDS.128 R4, [R132+0xf100] ;  /* 0x00f1000084048984 */ /* 0x000e680000000c00 */
[----:B-1----:R1:W-:Y:S02]  /*7150*/  @!P0 ST.E.128 [R162.64], R4 ;  /* 0x00000004a2008985 */ /* 0x0023e4000c101d14 */
.L_x_83:
[----:B------:R-:W-:Y:S05]  /*7160*/  BSYNC B2 ;  /* 0x0000000000027941 */ /* 0x000fea0003800000 */
.L_x_60:
[----:B------:R-:W-:Y:S01]  /*7170*/  IMAD.IADD R79, R83, 0x1, -R79 ;  /* 0x00000001534f7824 */ /* 0x000fe200078e0a4f */
[----:B------:R-:W-:Y:S01]  /*7180*/  LEA R14, P0, R131, R154, 0x7 ;  /* 0x0000009a830e7211 */ /* 0x000fe200078038ff */
[----:B------:R-:W-:Y:S01]  /*7190*/  BSSY B0, `(.L_x_98) ;  /* 0x0000057000007945 */ /* 0x000fe20003800000 */
[----:B------:R-:W-:Y:S02]  /*71a0*/  ISETP.NE.AND P6, PT, R139, RZ, PT ;  /* 0x000000ff8b00720c */ /* 0x000fe40003fc5270 */
[C---:B------:R-:W-:Y:S02]  /*71b0*/  ISETP.GE.AND P2, PT, R79.reuse, 0x21, PT ;  /* 0x000000214f00780c */ /* 0x040fe40003f46270 */
[----:B------:R-:W-:Y:S02]  /*71c0*/  ISETP.GE.AND P1, PT, R79, 0x41, PT ;  /* 0x000000414f00780c */ /* 0x000fe40003f26270 */
[----:B------:R-:W-:Y:S02]  /*71d0*/  LEA.HI.X.SX32 R15, R131, R155, 0x7, P0 ;  /* 0x0000009b830f7211 */ /* 0x000fe400000f3eff */
[----:B------:R-:W-:Y:S07]  /*71e0*/  IADD3 R75, -R137, R75, RZ ;  /* 0x0000004b894b7210 */ /* 0x000fee0007ffe1ff */
[----:B-1----:R-:W-:Y:S01]  /*71f0*/  @P2 IMAD.MOV.U32 R18, RZ, RZ, R146 ;  /* 0x000000ffff122224 */ /* 0x002fe200078e0092 */
[C---:B---3--:R-:W-:Y:S02]  /*7200*/  @P2 IADD3 R2, P0, R14.reuse, 0x20, RZ ;  /* 0x000000200e022810 */ /* 0x048fe40007f1e0ff */
[-C--:B------:R-:W-:Y:S03]  /*7210*/  @P2 MOV R19, R82.reuse ;  /* 0x0000005200132202 */ /* 0x080fe60000000f00 */
[----:B------:R-:W-:Y:S01]  /*7220*/  @P2 IMAD.X R0, RZ, RZ, R15, P0 ;  /* 0x000000ffff002224 */ /* 0x000fe200000e060f */
[----:B------:R-:W-:Y:S01]  /*7230*/  @P1 IADD3 R4, P0, R14, 0x40, RZ ;  /* 0x000000400e041810 */ /* 0x000fe20007f1e0ff */
[----:B------:R-:W-:Y:S03]  /*7240*/  @P2 IMAD.WIDE.U32 R18, R2, c[0x0][0x258], R18 ;  /* 0x0000960002122a25 */ /* 0x000fe600078e0012 */
[----:B----4-:R-:W-:Y:S01]  /*7250*/  @P1 IADD3.X R3, RZ, R15, RZ, P0, !PT ;  /* 0x0000000fff031210 */ /* 0x010fe200007fe4ff */
[----:B------:R-:W-:Y:S01]  /*7260*/  @P2 IMAD R0, R0, c[0x0][0x258], RZ ;  /* 0x0000960000002a24 */ /* 0x000fe200078e02ff */
[----:B------:R-:W-:Y:S03]  /*7270*/  ISETP.GE.AND P0, PT, R79, 0x61, PT ;  /* 0x000000614f00780c */ /* 0x000fe60003f06270 */
[----:B------:R-:W-:Y:S02]  /*7280*/  @P2 IMAD R0, R2, c[0x0][0x25c], R0 ;  /* 0x0000970002002a24 */ /* 0x000fe400078e0200 */
[----:B------:R-:W-:Y:S02]  /*7290*/  @P1 IMAD R3, R3, c[0x0][0x258], RZ ;  /* 0x0000960003031a24 */ /* 0x000fe400078e02ff */
[----:B------:R-:W-:Y:S01]  /*72a0*/  @P2 IMAD.IADD R0, R19, 0x1, R0 ;  /* 0x0000000113002824 */ /* 0x000fe200078e0200 */
[-C--:B------:R-:W-:Y:S01]  /*72b0*/  @P1 MOV R19, R82.reuse ;  /* 0x0000005200131202 */ /* 0x080fe20000000f00 */
[----:B------:R-:W-:Y:S04]  /*72c0*/  @P1 IMAD R3, R4, c[0x0][0x25c], R3 ;  /* 0x0000970004031a24 */ /* 0x000fe800078e0203 */
[----:B------:R-:W-:Y:S05]  /*72d0*/  @P0 IADD3 R6, P3, R14, 0x60, RZ ;  /* 0x000000600e060810 */ /* 0x000fea0007f7e0ff */
[----:B------:R-:W-:Y:S01]  /*72e0*/  @P0 IMAD.X R5, RZ, RZ, R15, P3 ;  /* 0x000000ffff050224 */ /* 0x000fe200018e060f */
[----:B------:R-:W-:Y:S03]  /*72f0*/  ISETP.GE.AND P3, PT, R79, 0x1, PT ;  /* 0x000000014f00780c */ /* 0x000fe60003f66270 */
[----:B------:R-:W-:Y:S04]  /*7300*/  @P0 IMAD R5, R5, c[0x0][0x258], RZ ;  /* 0x0000960005050a24 */ /* 0x000fe800078e02ff */
[----:B------:R-:W-:Y:S06]  /*7310*/  @P0 IMAD R5, R6, c[0x0][0x25c], R5 ;  /* 0x0000970006050a24 */ /* 0x000fec00078e0205 */
[----:B------:R-:W-:Y:S01]  /*7320*/  @P3 MOV R17, R82 ;  /* 0x0000005200113202 */ /* 0x000fe20000000f00 */
[----:B------:R-:W-:Y:S02]  /*7330*/  @P3 IMAD R7, R15, c[0x0][0x258], RZ ;  /* 0x000096000f073a24 */ /* 0x000fe400078e02ff */
[----:B------:R-:W-:Y:S02]  /*7340*/  @P3 IMAD.MOV.U32 R16, RZ, RZ, R146 ;  /* 0x000000ffff103224 */ /* 0x000fe400078e0092 */
[C---:B------:R-:W-:Y:S02]  /*7350*/  @P3 IMAD R7, R14.reuse, c[0x0][0x25c], R7 ;  /* 0x000097000e073a24 */ /* 0x040fe400078e0207 */
[----:B------:R-:W-:Y:S04]  /*7360*/  @P3 IMAD.WIDE.U32 R16, R14, c[0x0][0x258], R16 ;  /* 0x000096000e103a25 */ /* 0x000fe800078e0010 */
[----:B------:R-:W-:Y:S01]  /*7370*/  @P3 IMAD.IADD R7, R17, 0x1, R7 ;  /* 0x0000000111073824 */ /* 0x000fe200078e0207 */
[C---:B------:R-:W-:Y:S04]  /*7380*/  @P3 LEA R14, P4, R16.reuse, c[0x0][0x250], 0x1 ;  /* 0x00009400100e3a11 */ /* 0x040fe800078808ff */
[----:B------:R-:W-:Y:S02]  /*7390*/  @P3 LEA.HI.X R15, R16, c[0x0][0x254], R7, 0x1, P4 ;  /* 0x00009500100f3a11 */ /* 0x000fe400020f0c07 */
[C---:B------:R-:W-:Y:S04]  /*73a0*/  @P2 LEA R16, P4, R18.reuse, c[0x0][0x250], 0x1 ;  /* 0x0000940012102a11 */ /* 0x040fe800078808ff */
[----:B------:R-:W-:Y:S01]  /*73b0*/  @P2 LEA.HI.X R17, R18, c[0x0][0x254], R0, 0x1, P4 ;  /* 0x0000950012112a11 */ /* 0x000fe200020f0c00 */
[----:B------:R-:W-:Y:S02]  /*73c0*/  @P1 IMAD.MOV.U32 R18, RZ, RZ, R146 ;  /* 0x000000ffff121224 */ /* 0x000fe400078e0092 */
[----:B------:R-:W-:Y:S02]  /*73d0*/  IMAD R0, R77, c[0x0][0x208], RZ ;  /* 0x000082004d007a24 */ /* 0x000fe400078e02ff */
[----:B------:R-:W-:Y:S04]  /*73e0*/  @P1 IMAD.WIDE.U32 R18, R4, c[0x0][0x258], R18 ;  /* 0x0000960004121a25 */ /* 0x000fe800078e0012 */
[----:B------:R-:W-:Y:S01]  /*73f0*/  @P1 IMAD.IADD R3, R19, 0x1, R3 ;  /* 0x0000000113031824 */ /* 0x000fe200078e0203 */
[----:B------:R-:W-:Y:S01]  /*7400*/  @P1 LEA R2, P4, R18, c[0x0][0x250], 0x1 ;  /* 0x0000940012021a11 */ /* 0x000fe200078808ff */
[----:B------:R-:W-:Y:S02]  /*7410*/  @P0 IMAD.MOV.U32 R19, RZ, RZ, R82 ;  /* 0x000000ffff130224 */ /* 0x000fe400078e0052 */
[----:B------:R-:W-:Y:S01]  /*7420*/  IMAD R0, R78, c[0x0][0x20c], R0 ;  /* 0x000083004e007a24 */ /* 0x000fe200078e0200 */
[----:B------:R-:W-:Y:S02]  /*7430*/  @P1 LEA.HI.X R3, R18, c[0x0][0x254], R3, 0x1, P4 ;  /* 0x0000950012031a11 */ /* 0x000fe400020f0c03 */
[----:B------:R-:W-:Y:S05]  /*7440*/  @P0 MOV R18, R146 ;  /* 0x0000009200120202 */ /* 0x000fea0000000f00 */
[----:B------:R-:W-:Y:S05]  /*7450*/  @P0 IMAD.WIDE.U32 R18, R6, c[0x0][0x258], R18 ;  /* 0x0000960006120a25 */ /* 0x000fea00078e0012 */
[C---:B------:R-:W-:Y:S02]  /*7460*/  @P0 LEA R4, P4, R18.reuse, c[0x0][0x250], 0x1 ;  /* 0x0000940012040a11 */ /* 0x040fe400078808ff */
[----:B------:R-:W-:Y:S04]  /*7470*/  @P0 IADD3 R5, R19, R5, RZ ;  /* 0x0000000513050210 */ /* 0x000fe80007ffe0ff */
[----:B------:R-:W-:Y:S02]  /*7480*/  @P0 LEA.HI.X R5, R18, c[0x0][0x254], R5, 0x1, P4 ;  /* 0x0000950012050a11 */ /* 0x000fe400020f0c05 */
[----:B------:R-:W-:Y:S11]  /*7490*/  ISETP.NE.AND P4, PT, R140, RZ, PT ;  /* 0x000000ff8c00720c */ /* 0x000ff60003f85270 */
[----:B------:R-:W-:Y:S02]  /*74a0*/  @!UPT UIADD3 URZ, URZ, URZ, URZ ;  /* 0x0000003f3f3ff290 */ /* 0x000fe4000fffe03f */
[----:B------:R-:W-:Y:S01]  /*74b0*/  @!PT LDS RZ, [RZ] ;  /* 0x00000000fffff984 */ /* 0x000fe20000000800 */
[----:B------:R-:W-:Y:S01]  /*74c0*/  @!PT LDS RZ, [RZ] ;  /* 0x00000000fffff984 */ /* 0x000fe20000000800 */
[----:B------:R-:W-:Y:S01]  /*74d0*/  @!PT LDS RZ, [RZ] ;  /* 0x00000000fffff984 */ /* 0x000fe20000000800 */
[----:B------:R1:W-:Y:S04]  /*74e0*/  @P3 LDGSTS.E.BYPASS.LTC128B.128 [R132+0x100], [R14.64], !P4 ;  /* 0x001000000e843fae */ /* 0x0003e8000e101d54 */
[----:B------:R1:W-:Y:S04]  /*74f0*/  @P3 LDGSTS.E.BYPASS.LTC128B.128 [R132+0x4100], [R14.64+0x80], !P6 ;  /* 0x041000800e843fae */ /* 0x0003e8000f101d54 */
[----:B------:R1:W-:Y:S04]  /*7500*/  @P2 LDGSTS.E.BYPASS.LTC128B.128 [R132+0x1100], [R16.64], !P4 ;  /* 0x0110000010842fae */ /* 0x0003e8000e101d54 */
[----:B------:R1:W-:Y:S04]  /*7510*/  @P2 LDGSTS.E.BYPASS.LTC128B.128 [R132+0x5100], [R16.64+0x80], !P6 ;  /* 0x0510008010842fae */ /* 0x0003e8000f101d54 */
[----:B------:R3:W-:Y:S04]  /*7520*/  @P1 LDGSTS.E.BYPASS.LTC128B.128 [R132+0x2100], [R2.64], !P4 ;  /* 0x0210000002841fae */ /* 0x0007e8000e101d54 */
[----:B------:R3:W-:Y:S04]  /*7530*/  @P1 LDGSTS.E.BYPASS.LTC128B.128 [R132+0x6100], [R2.64+0x80], !P6 ;  /* 0x0610008002841fae */ /* 0x0007e8000f101d54 */
[----:B------:R4:W-:Y:S04]  /*7540*/  @P0 LDGSTS.E.BYPASS.LTC128B.128 [R132+0x3100], [R4.64], !P4 ;  /* 0x0310000004840fae */ /* 0x0009e8000e101d54 */
[----:B------:R4:W-:Y:S04]  /*7550*/  @P0 LDGSTS.E.BYPASS.LTC128B.128 [R132+0x7100], [R4.64+0x80], !P6 ;  /* 0x0710008004840fae */ /* 0x0009e8000f101d54 */
[----:B------:R-:W0:Y:S01]  /*7560*/  LDGDEPBAR ;  /* 0x00000000000079af */ /* 0x000e220000000000 */
[----:B---3--:R-:W-:Y:S04]  /*7570*/  IMAD.WIDE.U32 R2, R78, c[0x0][0x208], RZ ;  /* 0x000082004e027a25 */ /* 0x008fe800078e00ff */
[----:B------:R-:W-:Y:S02]  /*7580*/  IMAD.IADD R3, R3, 0x1, R0 ;  /* 0x0000000103037824 */ /* 0x000fe400078e0200 */
[----:B------:R-:W-:Y:S02]  /*7590*/  IMAD R0, R76, c[0x0][0x218], RZ ;  /* 0x000086004c007a24 */ /* 0x000fe400078e02ff */
[----:B----4-:R-:W-:Y:S01]  /*75a0*/  IMAD.WIDE.U32 R4, R114, c[0x0][0x218], R2 ;  /* 0x0000860072047a25 */ /* 0x010fe200078e0002 */
[----:B------:R-:W-:Y:S04]  /*75b0*/  DEPBAR.LE SB0, 0x0 ;  /* 0x000080000000791a */ /* 0x000fe80000000000 */
[----:B------:R-:W-:Y:S01]  /*75c0*/  BAR.SYNC.DEFER_BLOCKING 0x0 ;  /* 0x0000000000007b1d */ /* 0x000fe20000010000 */
[----:B------:R-:W-:Y:S01]  /*75d0*/  IADD3 R3, P0, R4, UR34, RZ ;  /* 0x0000002204037c10 */ /* 0x000fe2000ff1e0ff */
[----:B------:R-:W-:Y:S05]  /*75e0*/  IMAD R0, R114, c[0x0][0x21c], R0 ;  /* 0x0000870072007a24 */ /* 0x000fea00078e0200 */
[----:B------:R-:W-:Y:S02]  /*75f0*/  IADD3.X R0, R5, UR32, R0, P0, !PT ;  /* 0x0000002005007c10 */ /* 0x000fe400087fe400 */
[C---:B------:R-:W-:Y:S04]  /*7600*/  LEA R2, P0, R3.reuse, c[0x0][0x1f8], 0x1 ;  /* 0x00007e0003027a11 */ /* 0x040fe800078008ff */
[----:B------:R-:W-:Y:S02]  /*7610*/  LEA.HI.X R0, R3, c[0x0][0x1fc], R0, 0x1, P0 ;  /* 0x00007f0003007a11 */ /* 0x000fe400000f0c00 */
[----:B------:R1:W3:Y:S01]  /*7620*/  SHFL.IDX PT, R3, R2, RZ, 0x181f ;  /* 0x00181fff02037589 */ /* 0x0002e200000e0000 */
[----:B------:R-:W-:Y:S03]  /*7630*/  ISETP.GE.AND P0, PT, R75, 0x1, PT ;  /* 0x000000014b00780c */ /* 0x000fe60003f06270 */
[----:B------:R1:W4:Y:S10]  /*7640*/  SHFL.IDX PT, R4, R0, RZ, 0x181f ;  /* 0x00181fff00047589 */ /* 0x00033400000e0000 */
[----:B------:R-:W-:-:S05]  /*7650*/  @!P0 BRA `(.L_x_99) ;  /* 0x000000a000008947 */ /* 0x000fca0003800000 */
[CC--:B-1-3--:R-:W-:Y:S04]  /*7660*/  @!P5 LEA R16, P0, R10.reuse, R3.reuse, 0x1 ;  /* 0x000000030a10d211 */ /* 0x0cafe800078008ff */
[-C--:B----4-:R-:W-:Y:S02]  /*7670*/  @!P5 LEA.HI.X R17, R10, R4.reuse, R11, 0x1, P0 ;  /* 0x000000040a11d211 */ /* 0x090fe400000f0c0b */
[----:B------:R-:W-:Y:S11]  /*7680*/  ISETP.GE.AND P0, PT, R136, c[0x0][0x1d4], PT ;  /* 0x0000750088007a0c */ /* 0x000ff60003f06270 */
[----:B------:R-:W-:Y:S02]  /*7690*/  @!UPT UIADD3 URZ, URZ, URZ, URZ ;  /* 0x0000003f3f3ff290 */ /* 0x000fe4000fffe03f */
[C---:B------:R-:W-:Y:S04]  /*76a0*/  @!P0 LEA R14, P1, R129.reuse, R3, 0x1 ;  /* 0x00000003810e8211 */ /* 0x040fe800078208ff */
[----:B------:R-:W-:Y:S02]  /*76b0*/  @!P0 LEA.HI.X R15, R129, R4, R109, 0x1, P1 ;  /* 0x00000004810f8211 */ /* 0x000fe400008f0c6d */
[----:B------:R-:W1:Y:S04]  /*76c0*/  @!P5 LDS.128 R4, [R132+0x100] ;  /* 0x000100008404d984 */ /* 0x000e680000000c00 */
[----:B-1----:R-:W-:Y:S04]  /*76d0*/  @!P5 ST.E.128 [R16.64], R4 ;  /* 0x000000041000d985 */ /* 0x002fe8000c101d14 */
[----:B------:R-:W1:Y:S04]  /*76e0*/  @!P0 LDS.128 R4, [R132+0x4100] ;  /* 0x0041000084048984 */ /* 0x000e680000000c00 */
[----:B-1----:R1:W-:Y:S02]  /*76f0*/  @!P0 ST.E.128 [R14.64], R4 ;  /* 0x000000040e008985 */ /* 0x0023e4000c101d14 */
.L_x_99:
[----:B------:R-:W-:Y:S05]  /*7700*/  BSYNC B0 ;  /* 0x0000000000007941 */ /* 0x000fea0003800000 */
.L_x_98:
[----:B-1--4-:R1:W4:Y:S01]  /*7710*/  SHFL.IDX PT, R4, R0, 0x1, 0x181f ;  /* 0x00381f0000047f89 */ /* 0x01232200000e0000 */
[----:B------:R-:W-:Y:S01]  /*7720*/  ISETP.GE.AND P0, PT, R75, 0x21, PT ;  /* 0x000000214b00780c */ /* 0x000fe20003f06270 */
[----:B------:R-:W-:Y:S02]  /*7730*/  BSSY B0, `(.L_x_100) ;  /* 0x000000d000007945 */ /* 0x000fe40003800000 */
[----:B---3--:R1:W3:Y:S10]  /*7740*/  SHFL.IDX PT, R3, R2, 0x1, 0x181f ;  /* 0x00381f0002037f89 */ /* 0x0082f400000e0000 */
[----:B------:R-:W-:-:S05]  /*7750*/  @!P0 BRA `(.L_x_101) ;  /* 0x000000a000008947 */ /* 0x000fca0003800000 */
[CC--:B---3--:R-:W-:Y:S04]  /*7760*/  @!P5 LEA R16, P0, R10.reuse, R3.reuse, 0x1 ;  /* 0x000000030a10d211 */ /* 0x0c8fe800078008ff */
[-C--:B----4-:R-:W-:Y:S02]  /*7770*/  @!P5 LEA.HI.X R17, R10, R4.reuse, R11, 0x1, P0 ;  /* 0x000000040a11d211 */ /* 0x090fe400000f0c0b */
[----:B------:R-:W-:Y:S11]  /*7780*/  ISETP.GE.AND P0, PT, R136, c[0x0][0x1d4], PT ;  /* 0x0000750088007a0c */ /* 0x000ff60003f06270 */
[----:B------:R-:W-:Y:S02]  /*7790*/  @!UPT UIADD3 URZ, URZ, URZ, URZ ;  /* 0x0000003f3f3ff290 */ /* 0x000fe4000fffe03f */
[C---:B------:R-:W-:Y:S04]  /*77a0*/  @!P0 LEA R14, P1, R129.reuse, R3, 0x1 ;  /* 0x00000003810e8211 */ /* 0x040fe800078208ff */
[----:B------:R-:W-:Y:S02]  /*77b0*/  @!P0 LEA.HI.X R15, R129, R4, R109, 0x1, P1 ;  /* 0x00000004810f8211 */ /* 0x000fe400008f0c6d */
[----:B------:R-:W3:Y:S04]  /*77c0*/  @!P5 LDS.128 R4, [R132+0x1100] ;  /* 0x001100008404d984 */ /* 0x000ee80000000c00 */
[----:B---3--:R-:W-:Y:S04]  /*77d0*/  @!P5 ST.E.128 [R16.64], R4 ;  /* 0x000000041000d985 */ /* 0x008fe8000c101d14 */
[----:B------:R-:W3:Y:S04]  /*77e0*/  @!P0 LDS.128 R4, [R132+0x5100] ;  /* 0x0051000084048984 */ /* 0x000ee80000000c00 */
[----:B---3--:R3:W-:Y:S02]  /*77f0*/  @!P0 ST.E.128 [R14.64], R4 ;  /* 0x000000040e008985 */ /* 0x0087e4000c101d14 */
.L_x_101:
[----:B------:R-:W-:Y:S05]  /*7800*/  BSYNC B0 ;  /* 0x0000000000007941 */ /* 0x000fea0003800000 */
.L_x_100:
[----:B---34-:R3:W4:Y:S01]  /*7810*/  SHFL.IDX PT, R4, R0, 0x2, 0x181f ;  /* 0x00581f0000047f89 */ /* 0x01872200000e0000 */
[----:B------:R-:W-:Y:S01]  /*7820*/  ISETP.GE.AND P0, PT, R75, 0x41, PT ;  /* 0x000000414b00780c */ /* 0x000fe20003f06270 */
[----:B------:R-:W-:Y:S02]  /*7830*/  BSSY B0, `(.L_x_102) ;  /* 0x000000d000007945 */ /* 0x000fe40003800000 */
[----:B------:R3:W1:Y:S10]  /*7840*/  SHFL.IDX PT, R3, R2, 0x2, 0x181f ;  /* 0x00581f0002037f89 */ /* 0x00067400000e0000 */
[----:B------:R-:W-:-:S05]  /*7850*/  @!P0 BRA `(.L_x_103) ;  /* 0x000000a000008947 */ /* 0x000fca0003800000 */
[CC--:B-1----:R-:W-:Y:S04]  /*7860*/  @!P5 LEA R16, P0, R10.reuse, R3.reuse, 0x1 ;  /* 0x000000030a10d211 */ /* 0x0c2fe800078008ff */
        /* <DEDUP_REMOVED lines=9> */
.L_x_103:
[----:B------:R-:W-:Y:S05]  /*7900*/  BSYNC B0 ;  /* 0x0000000000007941 */ /* 0x000fea0003800000 */
.L_x_102:
[----:B-1-3--:R-:W1:Y:S01]  /*7910*/  SHFL.IDX PT, R0, R0, 0x3, 0x181f ;  /* 0x00781f0000007f89 */ /* 0x00ae6200000e0000 */
[----:B------:R-:W-:Y:S01]  /*7920*/  ISETP.GE.AND P0, PT, R75, 0x61, PT ;  /* 0x000000614b00780c */ /* 0x000fe20003f06270 */
[----:B------:R-:W-:Y:S02]  /*7930*/  BSSY B0, `(.L_x_104) ;  /* 0x000000d000007945 */ /* 0x000fe40003800000 */
[----:B------:R-:W3:Y:S10]  /*7940*/  SHFL.IDX PT, R2, R2, 0x3, 0x181f ;  /* 0x00781f0002027f89 */ /* 0x000ef400000e0000 */
[----:B------:R-:W-:-:S05]  /*7950*/  @!P0 BRA `(.L_x_105) ;  /* 0x000000a000008947 */ /* 0x000fca0003800000 */
[----:B----4-:R-:W4:Y:S01]  /*7960*/  @!P5 LDS.128 R4, [R132+0x3100] ;  /* 0x003100008404d984 */ /* 0x010f220000000c00 */
[C---:B---3--:R-:W-:Y:S04]  /*7970*/  @!P5 LEA R14, P0, R10.reuse, R2, 0x1 ;  /* 0x000000020a0ed211 */ /* 0x048fe800078008ff */
[----:B-1----:R-:W-:Y:S02]  /*7980*/  @!P5 LEA.HI.X R15, R10, R0, R11, 0x1, P0 ;  /* 0x000000000a0fd211 */ /* 0x002fe400000f0c0b */
[----:B------:R-:W-:Y:S11]  /*7990*/  ISETP.GE.AND P0, PT, R136, c[0x0][0x1d4], PT ;  /* 0x0000750088007a0c */ /* 0x000ff60003f06270 */
[----:B------:R-:W-:Y:S02]  /*79a0*/  @!UPT UIADD3 URZ, URZ, URZ, URZ ;  /* 0x0000003f3f3ff290 */ /* 0x000fe4000fffe03f */
[C---:B------:R-:W-:Y:S04]  /*79b0*/  @!P0 LEA R2, P1, R129.reuse, R2, 0x1 ;  /* 0x0000000281028211 */ /* 0x040fe800078208ff */
[----:B------:R-:W-:Y:S01]  /*79c0*/  @!P0 LEA.HI.X R3, R129, R0, R109, 0x1, P1 ;  /* 0x0000000081038211 */ /* 0x000fe200008f0c6d */
[----:B----4-:R-:W-:Y:S04]  /*79d0*/  @!P5 ST.E.128 [R14.64], R4 ;  /* 0x000000040e00d985 */ /* 0x010fe8000c101d14 */
[----:B------:R-:W1:Y:S04]  /*79e0*/  @!P0 LDS.128 R4, [R132+0x7100] ;  /* 0x0071000084048984 */ /* 0x000e680000000c00 */
[----:B-1----:R1:W-:Y:S02]  /*79f0*/  @!P0 ST.E.128 [R2.64], R4 ;  /* 0x0000000402008985 */ /* 0x0023e4000c101d14 */
.L_x_105:
[----:B------:R-:W-:Y:S05]  /*7a00*/  BSYNC B0 ;  /* 0x0000000000007941 */ /* 0x000fea0003800000 */
.L_x_104:
[C---:B------:R-:W-:Y:S02]  /*7a10*/  ISETP.GT.AND P0, PT, R131.reuse, UR6, PT ;  /* 0x0000000683007c0c */ /* 0x040fe4000bf04270 */
[----:B------:R-:W-:Y:S11]  /*7a20*/  IADD3 R131, R131, -0x1, RZ ;  /* 0xffffffff83837810 */ /* 0x000ff60007ffe0ff */
[----:B-1-3--:R-:W-:Y:S01]  /*7a30*/  @P0 SHF.R.S32.HI R2, RZ, 0x1f, R131 ;  /* 0x0000001fff020819 */ /* 0x00afe20000011483 */
[----:B------:R-:W-:Y:S02]  /*7a40*/  @P0 IMAD R0, R88, R131, RZ ;  /* 0x0000008358000224 */ /* 0x000fe400078e02ff */
[----:B----4-:R-:W-:Y:S02]  /*7a50*/  @P0 IMAD.MOV.U32 R4, RZ, RZ, R148 ;  /* 0x000000ffff040224 */ /* 0x010fe400078e0094 */
[----:B------:R-:W-:Y:S02]  /*7a60*/  @P0 IMAD.MOV.U32 R5, RZ, RZ, R161 ;  /* 0x000000ffff050224 */ /* 0x000fe400078e00a1 */
[-C--:B------:R-:W-:Y:S02]  /*7a70*/  @P0 IMAD R0, R2, R89.reuse, R0 ;  /* 0x0000005902000224 */ /* 0x080fe400078e0200 */
[----:B------:R-:W-:Y:S04]  /*7a80*/  @P0 IMAD.WIDE.U32 R4, R131, R89, R4 ;  /* 0x0000005983040225 */ /* 0x000fe800078e0004 */
[----:B------:R-:W-:Y:S01]  /*7a90*/  @P0 IMAD.IADD R0, R5, 0x1, R0 ;  /* 0x0000000105000824 */ /* 0x000fe200078e0200 */
[C---:B------:R-:W-:Y:S04]  /*7aa0*/  @P0 LEA R2, P1, R4.reuse, c[0x0][0x220], 0x1 ;  /* 0x0000880004020a11 */ /* 0x040fe800078208ff */
[----:B------:R-:W-:Y:S02]  /*7ab0*/  @P0 LEA.HI.X R3, R4, c[0x0][0x224], R0, 0x1, P1 ;  /* 0x0000890004030a11 */ /* 0x000fe400008f0c00 */
[----:B------:R-:W-:Y:S03]  /*7ac0*/  @P0 IADD3 R18, P2, P1, R97, 0x80, R2 ;  /* 0x0000008061120810 */ /* 0x000fe6000795e002 */
[----:B------:R-:W-:Y:S01]  /*7ad0*/  @!PT LDS RZ, [RZ] ;  /* 0x00000000fffff984 */ /* 0x000fe20000000800 */
[----:B------:R-:W-:Y:S01]  /*7ae0*/  @!PT LDS RZ, [RZ] ;  /* 0x00000000fffff984 */ /* 0x000fe20000000800 */
[----:B------:R-:W-:Y:S01]  /*7af0*/  @!PT LDS RZ, [RZ] ;  /* 0x00000000fffff984 */ /* 0x000fe20000000800 */
[----:B------:R1:W-:Y:S01]  /*7b00*/  @P0 LDGSTS.E.BYPASS.LTC128B.128 [R132+0x8100], [R2.64], !P4 ;  /* 0x0810000002840fae */ /* 0x0003e2000e101d54 */
[----:B------:R-:W-:Y:S02]  /*7b10*/  @P0 IADD3.X R19, R96, RZ, R3, P2, P1 ;  /* 0x000000ff60130210 */ /* 0x000fe400017e2403 */
[-C--:B--2---:R-:W-:Y:S01]  /*7b20*/  @P0 IADD3 R20, P1, R2, R97.reuse, RZ ;  /* 0x0000006102140210 */ /* 0x084fe20007f3e0ff */
[----:B------:R1:W-:Y:S04]  /*7b30*/  @P0 LDGSTS.E.BYPASS.LTC128B.128 [R132+0xc100], [R2.64+0x80], !P6 ;  /* 0x0c10008002840fae */ /* 0x0003e8000f101d54 */
[--C-:B------:R-:W-:Y:S01]  /*7b40*/  @P0 IMAD.X R21, R3, 0x1, R96.reuse, P1 ;  /* 0x0000000103150824 */ /* 0x100fe200008e0660 */
[C---:B------:R-:W-:Y:S04]  /*7b50*/  @P0 IADD3 R16, P1, R20.reuse, R97, RZ ;  /* 0x0000006114100210 */ /* 0x040fe80007f3e0ff */
[----:B------:R1:W-:Y:S01]  /*7b60*/  @P0 LDGSTS.E.BYPASS.LTC128B.128 [R132+0x9100], [R20.64], !P4 ;  /* 0x0910000014840fae */ /* 0x0003e2000e101d54 */
[C---:B------:R-:W-:Y:S01]  /*7b70*/  @P0 IMAD.X R17, R21.reuse, 0x1, R96, P1 ;  /* 0x0000000115110824 */ /* 0x040fe200008e0660 */
[----:B------:R-:W-:Y:S02]  /*7b80*/  @P0 IADD3 R14, P1, R20, R99, RZ ;  /* 0x00000063140e0210 */ /* 0x000fe40007f3e0ff */
[----:B------:R1:W-:Y:S03]  /*7b90*/  @P0 LDGSTS.E.BYPASS.LTC128B.128 [R132+0xd100], [R18.64], !P6 ;  /* 0x0d10000012840fae */ /* 0x0003e6000f101d54 */
[----:B------:R-:W-:Y:S01]  /*7ba0*/  @P0 IMAD.X R15, R21, 0x1, R98, P1 ;  /* 0x00000001150f0824 */ /* 0x000fe200008e0662 */
[----:B------:R1:W-:Y:S01]  /*7bb0*/  @P0 LDGSTS.E.BYPASS.LTC128B.128 [R132+0xa100], [R16.64], !P4 ;  /* 0x0a10000010840fae */ /* 0x0003e2000e101d54 */
[C---:B------:R-:W-:Y:S03]  /*7bc0*/  @P0 IADD3 R6, P1, R16.reuse, R97, RZ ;  /* 0x0000006110060210 */ /* 0x040fe60007f3e0ff */
[----:B------:R1:W-:Y:S02]  /*7bd0*/  @P0 LDGSTS.E.BYPASS.LTC128B.128 [R132+0xe100], [R14.64], !P6 ;  /* 0x0e1000000e840fae */ /* 0x0003e4000f101d54 */
[C---:B------:R-:W-:Y:S01]  /*7be0*/  @P0 IMAD.X R7, R17.reuse, 0x1, R96, P1 ;  /* 0x0000000111070824 */ /* 0x040fe200008e0660 */
[----:B------:R-:W-:Y:S04]  /*7bf0*/  @P0 IADD3 R4, P1, R16, R99, RZ ;  /* 0x0000006310040210 */ /* 0x000fe80007f3e0ff */
[----:B------:R1:W-:Y:S01]  /*7c00*/  @P0 LDGSTS.E.BYPASS.LTC128B.128 [R132+0xb100], [R6.64], !P4 ;  /* 0x0b10000006840fae */ /* 0x0003e2000e101d54 */
[----:B------:R-:W-:Y:S05]  /*7c10*/  @P0 IMAD.X R5, R17, 0x1, R98, P1 ;  /* 0x0000000111050824 */ /* 0x000fea00008e0662 */
[----:B------:R1:W-:Y:S04]  /*7c20*/  @P0 LDGSTS.E.BYPASS.LTC128B.128 [R132+0xf100], [R4.64], !P6 ;  /* 0x0f10000004840fae */ /* 0x0003e8000f101d54 */
[----:B------:R-:W0:Y:S01]  /*7c30*/  LDGDEPBAR ;  /* 0x00000000000079af */ /* 0x000e220000000000 */
[----:B------:R-:W-:-:S05]  /*7c40*/  @P0 BRA `(.L_x_106) ;  /* 0xffffa02000000947 */ /* 0x000fca000383ffff */
[----:B------:R-:W-:Y:S06]  /*7c50*/  BAR.SYNC.DEFER_BLOCKING 0x0 ;  /* 0x0000000000007b1d */ /* 0x000fec0000010000 */
.L_x_59:
[----:B-12---:R-:W-:Y:S01]  /*7c60*/  UISETP.GE.AND UP0, UPT, UR9, 0x1, UPT ;  /* 0x000000010900788c */ /* 0x006fe2000bf06270 */
[----:B------:R-:W-:Y:S01]  /*7c70*/  PLOP3.LUT P2, PT, PT, PT, PT, 0x80, 0x0 ;  /* 0x000000000000781c */ /* 0x000fe20003f4f070 */
[----:B-----5:R-:W-:Y:S01]  /*7c80*/  IMAD.MOV.U32 R2, RZ, RZ, RZ ;  /* 0x000000ffff027224 */ /* 0x020fe200078e00ff */
[----:B------:R-:W-:Y:S01]  /*7c90*/  MOV R4, RZ ;  /* 0x000000ff00047202 */ /* 0x000fe20000000f00 */
[----:B------:R-:W-:Y:S01]  /*7ca0*/  IMAD.MOV.U32 R70, RZ, RZ, RZ ;  /* 0x000000ffff467224 */ /* 0x000fe200078e00ff */
[----:B------:R-:W-:Y:S01]  /*7cb0*/  CS2R R74, SRZ ;  /* 0x00000000004a7805 */ /* 0x000fe2000001ff00 */
[----:B------:R-:W-:Y:S01]  /*7cc0*/  PLOP3.LUT P0, PT, PT, PT, UP0, 0x80, 0x0 ;  /* 0x000000000000781c */ /* 0x000fe20003f0f008 */
[----:B------:R-:W-:Y:S01]  /*7cd0*/  IMAD.MOV.U32 R68, RZ, RZ, RZ ;  /* 0x000000ffff447224 */ /* 0x000fe200078e00ff */
[----:B------:R-:W-:Y:S01]  /*7ce0*/  CS2R R6, SRZ ;  /* 0x0000000000067805 */ /* 0x000fe2000001ff00 */
[----:B------:R-:W-:Y:S01]  /*7cf0*/  MOV R72, RZ ;  /* 0x000000ff00487202 */ /* 0x000fe20000000f00 */
        /* <DEDUP_REMOVED lines=28> */
[----:B------:R-:W-:Y:S01]  /*7ec0*/  IMAD.MOV.U32 R8, RZ, RZ, RZ ;  /* 0x000000ffff087224 */ /* 0x000fe200078e00ff */
[----:B------:R-:W-:Y:S05]  /*7ed0*/  @!P0 BRA `(.L_x_107) ;  /* 0x0000d45000008947 */ /* 0x000fea0003800000 */
[----:B------:R-:W-:Y:S02]  /*7ee0*/  ULDC.64 UR4, c[0x0][0x340] ;  /* 0x0000d00000047ab9 */ /* 0x000fe40000000a00 */
[----:B------:R-:W-:-:S02]  /*7ef0*/  UISETP.NE.U32.AND UP0, UPT, URZ, UR4, UPT ;  /* 0x000000043f00728c */ /* 0x000fc4000bf05070 */
[----:B------:R-:W-:Y:S02]  /*7f00*/  ULDC.64 UR16, c[0x0][0x340] ;  /* 0x0000d00000107ab9 */ /* 0x000fe40000000a00 */
[----:B------:R-:W-:-:S06]  /*7f10*/  UISETP.NE.AND.EX UP0, UPT, URZ, UR5, UPT, UP0 ;  /* 0x000000053f00728c */ /* 0x000fcc000bf05300 */
[----:B------:R-:W-:-:S05]  /*7f20*/  PLOP3.LUT P0, PT, PT, PT, UP0, 0x80, 0x0 ;  /* 0x000000000000781c */ /* 0x000fca0003f0f008 */
[----:B------:R-:W-:Y:S02]  /*7f30*/  @UP0 UMOV UR4, 0x4 ;  /* 0x0000000400040882 */ /* 0x000fe40000000000 */
[----:B------:R-:W-:-:S06]  /*7f40*/  @UP0 UIMAD.WIDE UR4, UR19, UR4, UR16 ;  /* 0x00000004130402a5 */ /* 0x000fcc000f8e0210 */
[----:B------:R-:W-:Y:S02]  /*7f50*/  IMAD.U32 R2, RZ, RZ, UR4 ;  /* 0x00000004ff027e24 */ /* 0x000fe4000f8e00ff */
[----:B------:R-:W-:Y:S01]  /*7f60*/  IMAD.U32 R3, RZ, RZ, UR5 ;  /* 0x00000005ff037e24 */ /* 0x000fe2000f8e00ff */
[----:B------:R-:W-:Y:S01]  /*7f70*/  SHF.R.S32.HI R5, RZ, 0x1f, R73 ;  /* 0x0000001fff057819 */ /* 0x000fe20000011449 */
[----:B------:R-:W-:Y:S01]  /*7f80*/  UIADD3 UR24, UR7, -0x80, URZ ;  /* 0xffffff8007187890 */ /* 0x000fe2000fffe03f */
[----:B------:R-:W-:Y:S01]  /*7f90*/  IMAD.MOV.U32 R239, RZ, RZ, c[0x0][0x2b8] ;  /* 0x0000ae00ffef7624 */ /* 0x000fe200078e00ff */
[----:B------:R-:W-:Y:S01]  /*7fa0*/  ULDC.64 UR4, c[0x0][0x2b0] ;  /* 0x0000ac0000047ab9 */ /* 0x000fe20000000a00 */
[----:B------:R-:W-:Y:S01]  /*7fb0*/  LEA.HI R10, R5, R73, RZ, 0x3 ;  /* 0x00000049050a7211 */ /* 0x000fe200078f18ff */
[----:B------:R1:W2:Y:S01]  /*7fc0*/  @P0 LDG.E R2, [R2.64] ;  /* 0x0000001402020981 */ /* 0x0002a2000c1e1900 */
[----:B------:R-:W-:-:S03]  /*7fd0*/  IMAD.MOV.U32 R241, RZ, RZ, RZ ;  /* 0x000000fffff17224 */ /* 0x000fc600078e00ff */
[----:B------:R-:W-:Y:S01]  /*7fe0*/  BAR.SYNC.DEFER_BLOCKING 0x0 ;  /* 0x0000000000007b1d */ /* 0x000fe20000010000 */
[----:B------:R-:W-:Y:S02]  /*7ff0*/  ISETP.NE.AND P1, PT, R239, 0x1, PT ;  /* 0x00000001ef00780c */ /* 0x000fe40003f25270 */
[----:B-1----:R-:W-:Y:S02]  /*8000*/  LOP3.LUT R3, R10, 0xfffffff8, RZ, 0xc0, !PT ;  /* 0xfffffff80a037812 */ /* 0x002fe400078ec0ff */
[----:B------:R-:W-:-:S03]  /*8010*/  SHF.R.S32.HI R10, RZ, 0x3, R10 ;  /* 0x00000003ff0a7819 */ /* 0x000fc6000001140a */
[----:B------:R-:W-:-:S04]  /*8020*/  IMAD.IADD R3, R73, 0x1, -R3 ;  /* 0x0000000149037824 */ /* 0x000fc800078e0a03 */
[----:B------:R-:W-:-:S05]  /*8030*/  IMAD R240, R3, 0x20, R10 ;  /* 0x0000002003f07824 */ /* 0x000fca00078e020a */
[----:B------:R-:W-:Y:S01]  /*8040*/  IADD3 R242, R240, UR24, RZ ;  /* 0x00000018f0f27c10 */ /* 0x000fe2000fffe0ff */
[----:B------:R-:W-:Y:S01]  /*8050*/  USHF.R.S32.HI UR25, URZ, 0x1f, UR15 ;  /* 0x0000001f3f197899 */ /* 0x000fe2000801140f */
[----:B------:R-:W-:-:S04]  /*8060*/  IMAD.U32 R8, RZ, RZ, UR12 ;  /* 0x0000000cff087e24 */ /* 0x000fc8000f8e00ff */
[----:B------:R-:W-:Y:S01]  /*8070*/  IMAD R8, R8, 0x80, R240 ;  /* 0x0000008008087824 */ /* 0x000fe200078e02f0 */
[----:B--2---:R1:W2:Y:S01]  /*8080*/  @P0 R2UR UR16, R2 ;  /* 0x00000000021003c2 */ /* 0x0042a200000e0000 */
[C---:B------:R-:W-:Y:S01]  /*8090*/  ISETP.GE.AND P0, PT, R242.reuse, UR9, PT ;  /* 0x00000009f2007c0c */ /* 0x040fe2000bf06270 */
[----:B--2---:R-:W-:Y:S01]  /*80a0*/  @!UP0 UMOV UR16, UR19 ;  /* 0x0000001300108c82 */ /* 0x004fe20008000000 */
[----:B------:R-:W-:Y:S01]  /*80b0*/  IADD3 R242, R242, UR14, RZ ;  /* 0x0000000ef2f27c10 */ /* 0x000fe2000fffe0ff */
[----:B------:R-:W-:Y:S01]  /*80c0*/  USHF.R.S32.HI UR6, URZ, 0x1f, UR16 ;  /* 0x0000001f3f067899 */ /* 0x000fe20008011410 */
[----:B------:R-:W-:Y:S01]  /*80d0*/  ISETP.GT.OR P0, PT, R240, 0x7f, P0 ;  /* 0x0000007ff000780c */ /* 0x000fe20000704670 */
[----:B------:R-:W-:Y:S02]  /*80e0*/  UIMAD.WIDE.U32 UR22, UR16, UR4, URZ ;  /* 0x00000004101672a5 */ /* 0x000fe4000f8e003f */
[----:B------:R-:W-:Y:S01]  /*80f0*/  UIMAD UR6, UR6, UR4, URZ ;  /* 0x00000004060672a4 */ /* 0x000fe2000f8e023f */
[----:B------:R-:W-:-:S03]  /*8100*/  @P1 IMAD.HI.U32 R0, R242, c[0x0][0x2bc], RZ ;  /* 0x0000af00f2001a27 */ /* 0x000fc600078e00ff */
[----:B------:R-:W-:-:S03]  /*8110*/  UIMAD UR6, UR16, UR5, UR6 ;  /* 0x00000005100672a4 */ /* 0x000fc6000f8e0206 */
[----:B------:R-:W-:Y:S02]  /*8120*/  ULDC.64 UR4, c[0x0][0x178] ;  /* 0x00005e0000047ab9 */ /* 0x000fe40000000a00 */
[----:B------:R-:W-:Y:S01]  /*8130*/  UIADD3 UR6, UR23, UR6, URZ ;  /* 0x0000000617067290 */ /* 0x000fe2000fffe03f */
[----:B-1----:R-:W-:Y:S01]  /*8140*/  IMAD.MOV.U32 R2, RZ, RZ, R242 ;  /* 0x000000ffff027224 */ /* 0x002fe200078e00f2 */
[----:B------:R-:W-:Y:S01]  /*8150*/  @P1 SHF.R.U32.HI R2, RZ, c[0x0][0x2c0], R0 ;  /* 0x0000b000ff021a19 */ /* 0x000fe20000011600 */
[----:B------:R-:W-:-:S03]  /*8160*/  ULDC.64 UR16, c[0x0][0x348] ;  /* 0x0000d20000107ab9 */ /* 0x000fc60000000a00 */
[----:B------:R-:W-:-:S04]  /*8170*/  @!P0 IADD3 R4, P2, R2, UR22, RZ ;  /* 0x0000001602048c10 */ /* 0x000fc8000ff5e0ff */
[----:B------:R-:W-:Y:S02]  /*8180*/  @!P0 LEA R6, P1, R4, c[0x0][0x2a0], 0x2 ;  /* 0x0000a80004068a11 */ /* 0x000fe400078210ff */
[----:B------:R-:W-:-:S04]  /*8190*/  @!P0 LEA.HI.X.SX32 R0, R2, UR6, 0x1, P2 ;  /* 0x0000000602008c11 */ /* 0x000fc800090f0eff */
[----:B------:R-:W-:-:S05]  /*81a0*/  @!P0 LEA.HI.X R7, R4, c[0x0][0x2a4], R0, 0x2, P1 ;  /* 0x0000a90004078a11 */ /* 0x000fca00008f1400 */
[----:B------:R1:W2:Y:S01]  /*81b0*/  @!P0 LDG.E R241, [R6.64] ;  /* 0x0000001406f18981 */ /* 0x0002a2000c1e1900 */
[----:B------:R-:W-:Y:S01]  /*81c0*/  IMAD.MOV.U32 R0, RZ, RZ, c[0x0][0x2c4] ;  /* 0x0000b100ff007624 */ /* 0x000fe200078e00ff */
[----:B------:R-:W-:Y:S01]  /*81d0*/  UIMAD UR25, UR25, UR4, URZ ;  /* 0x00000004191972a4 */ /* 0x000fe2000f8e023f */
[----:B------:R-:W-:Y:S01]  /*81e0*/  IMAD.MOV.U32 R4, RZ, RZ, R8 ;  /* 0x000000ffff047224 */ /* 0x000fe200078e0008 */
[----:B------:R-:W-:Y:S01]  /*81f0*/  UISETP.NE.U32.AND UP0, UPT, URZ, UR16, UPT ;  /* 0x000000103f00728c */ /* 0x000fe2000bf05070 */
[----:B------:R-:W-:Y:S01]  /*8200*/  IMAD.MOV R2, RZ, RZ, -R2 ;  /* 0x000000ffff027224 */ /* 0x000fe200078e0a02 */
[----:B------:R-:W-:Y:S01]  /*8210*/  ISETP.NE.AND P0, PT, R0, 0x1, PT ;  /* 0x000000010000780c */ /* 0x000fe20003f05270 */
[----:B------:R-:W-:Y:S01]  /*8220*/  UIMAD.WIDE.U32 UR26, UR15, UR4, URZ ;  /* 0x000000040f1a72a5 */ /* 0x000fe2000f8e003f */
[----:B------:R-:W-:Y:S01]  /*8230*/  IMAD.SHL.U32 R34, R10, 0x40, RZ ;  /* 0x000000400a227824 */ /* 0x000fe200078e00ff */
[----:B------:R-:W-:Y:S01]  /*8240*/  UIMAD UR25, UR15, UR5, UR25 ;  /* 0x000000050f1972a4 */ /* 0x000fe2000f8e0219 */
[----:B------:R-:W-:Y:S01]  /*8250*/  IMAD R242, R2, c[0x0][0x2b8], R242 ;  /* 0x0000ae0002f27a24 */ /* 0x000fe200078e02f2 */
[----:B------:R-:W-:Y:S01]  /*8260*/  UISETP.NE.AND.EX UP0, UPT, URZ, UR17, UPT, UP0 ;  /* 0x000000113f00728c */ /* 0x000fe2000bf05300 */
[----:B------:R-:W-:Y:S01]  /*8270*/  IMAD.U32 R2, RZ, RZ, UR12 ;  /* 0x0000000cff027e24 */ /* 0x000fe2000f8e00ff */
[----:B------:R-:W-:Y:S01]  /*8280*/  ULDC.64 UR4, c[0x0][0x1b8] ;  /* 0x00006e0000047ab9 */ /* 0x000fe20000000a00 */
[----:B------:R-:W-:Y:S01]  /*8290*/  IMAD.SHL.U32 R32, R3, 0x8, RZ ;  /* 0x0000000803207824 */ /* 0x000fe200078e00ff */
[----:B------:R-:W-:Y:S01]  /*82a0*/  UIADD3 UR27, UR27, UR25, URZ ;  /* 0x000000191b1b7290 */ /* 0x000fe2000fffe03f */
[----:B------:R-:W-:Y:S01]  /*82b0*/  IMAD R2, R2, 0x80, R10 ;  /* 0x0000008002027824 */ /* 0x000fe200078e020a */
[----:B------:R-:W-:Y:S01]  /*82c0*/  UIMAD UR15, UR10, UR4, URZ ;  /* 0x000000040a0f72a4 */ /* 0x000fe2000f8e023f */
[----:B------:R-:W-:Y:S01]  /*82d0*/  SHF.R.S32.HI R21, RZ, 0x1f, R242 ;  /* 0x0000001fff157819 */ /* 0x000fe200000114f2 */
[----:B------:R-:W-:Y:S01]  /*82e0*/  USHF.R.S32.HI UR16, URZ, 0x1f, UR19 ;  /* 0x0000001f3f107899 */ /* 0x000fe20008011413 */
[----:B------:R-:W-:Y:S01]  /*82f0*/  @P0 IMAD.HI.U32 R0, R8, c[0x0][0x2c8], RZ ;  /* 0x0000b20008000a27 */ /* 0x000fe200078e00ff */
[----:B------:R-:W-:Y:S01]  /*8300*/  UIMAD UR15, UR11, UR5, UR15 ;  /* 0x000000050b0f72a4 */ /* 0x000fe2000f8e020f */
[----:B------:R-:W-:Y:S01]  /*8310*/  LEA.HI R31, R5, R73, RZ, 0x6 ;  /* 0x00000049051f7211 */ /* 0x000fe200078f30ff */
[----:B------:R-:W-:Y:S01]  /*8320*/  UIMAD.WIDE.U32 UR26, UR11, UR4, UR26 ;  /* 0x000000040b1a72a5 */ /* 0x000fe2000f8e001a */
[----:B------:R-:W-:Y:S01]  /*8330*/  LOP3.LUT R34, R34, 0x1c0, RZ, 0xc0, !PT ;  /* 0x000001c022227812 */ /* 0x000fe200078ec0ff */
[----:B------:R-:W-:Y:S01]  /*8340*/  USEL UR16, UR16, URZ, !UP0 ;  /* 0x0000003f10107287 */ /* 0x000fe2000c000000 */
[----:B------:R-:W-:Y:S01]  /*8350*/  @P0 SHF.R.U32.HI R4, RZ, c[0x0][0x2cc], R0 ;  /* 0x0000b300ff040a19 */ /* 0x000fe20000011600 */
[----:B------:R-:W-:Y:S01]  /*8360*/  ULDC.64 UR4, c[0x0][0x1c0] ;  /* 0x0000700000047ab9 */ /* 0x000fe20000000a00 */
[----:B------:R-:W-:Y:S01]  /*8370*/  IMAD.SHL.U32 R31, R31, 0x8, RZ ;  /* 0x000000081f1f7824 */ /* 0x000fe200078e00ff */
[----:B------:R-:W-:Y:S01]  /*8380*/  USEL UR17, UR19, URZ, !UP0 ;  /* 0x0000003f13117287 */ /* 0x000fe2000c000000 */
[--C-:B------:R-:W-:Y:S01]  /*8390*/  SHF.R.S32.HI R0, RZ, 0x1f, R4.reuse ;  /* 0x0000001fff007819 */ /* 0x100fe20000011404 */
[----:B------:R-:W-:Y:S01]  /*83a0*/  UIMAD UR16, UR16, UR4, URZ ;  /* 0x00000004101072a4 */ /* 0x000fe2000f8e023f */
[----:B------:R-:W-:Y:S01]  /*83b0*/  IMAD.MOV R14, RZ, RZ, -R4 ;  /* 0x000000ffff0e7224 */ /* 0x000fe200078e0a04 */
[----:B------:R-:W-:Y:S01]  /*83c0*/  UIADD3 UR27, UR27, UR15, URZ ;  /* 0x0000000f1b1b7290 */ /* 0x000fe2000fffe03f */
[----:B------:R-:W-:Y:S01]  /*83d0*/  SHF.R.U32.HI R33, RZ, 0x3, R34 ;  /* 0x00000003ff217819 */ /* 0x000fe20000011622 */
[----:B------:R-:W-:Y:S01]  /*83e0*/  UIMAD UR5, UR17, UR5, UR16 ;  /* 0x00000005110572a4 */ /* 0x000fe2000f8e0210 */
[----:B------:R-:W-:Y:S01]  /*83f0*/  IMAD R0, R0, c[0x0][0x1b0], RZ ;  /* 0x00006c0000007a24 */ /* 0x000fe200078e02ff */
[----:B------:R-:W-:Y:S01]  /*8400*/  UIMAD.WIDE.U32 UR26, UR17, UR4, UR26 ;  /* 0x00000004111a72a5 */ /* 0x000fe2000f8e001a */
[----:B------:R-:W-:Y:S01]  /*8410*/  IMAD R14, R14, c[0x0][0x2c4], R8 ;  /* 0x0000b1000e0e7a24 */ /* 0x000fe200078e0208 */
[----:B------:R-:W-:Y:S01]  /*8420*/  LOP3.LUT R31, R31, 0xfffffe00, RZ, 0xc0, !PT ;  /* 0xfffffe001f1f7812 */ /* 0x000fe200078ec0ff */
[----:B------:R-:W-:Y:S01]  /*8430*/  IMAD R0, R4, c[0x0][0x1b4], R0 ;  /* 0x00006d0004007a24 */ /* 0x000fe200078e0200 */
[----:B------:R-:W-:Y:S01]  /*8440*/  UIADD3 UR5, UR27, UR5, URZ ;  /* 0x000000051b057290 */ /* 0x000fe2000fffe03f */
[----:B------:R-:W-:Y:S01]  /*8450*/  IMAD.WIDE.U32 R8, R242, c[0x0][0x1e0], RZ ;  /* 0x00007800f2087a25 */ /* 0x000fe200078e00ff */
[----:B------:R-:W-:Y:S01]  /*8460*/  ULDC UR4, c[0x0][0x2c4] ;  /* 0x0000b10000047ab9 */ /* 0x000fe20000000800 */
[----:B------:R-:W-:Y:S01]  /*8470*/  ISETP.GE.AND P3, PT, R32, c[0x0][0x198], PT ;  /* 0x0000660020007a0c */ /* 0x000fe20003f66270 */
[----:B------:R-:W-:Y:S01]  /*8480*/  UIMAD UR18, UR18, UR4, URZ ;  /* 0x00000004121272a4 */ /* 0x000fe2000f8e023f */
[----:B-1----:R-:W-:Y:S01]  /*8490*/  IMAD.U32 R7, RZ, RZ, UR27 ;  /* 0x0000001bff077e24 */ /* 0x002fe2000f8e00ff */
[----:B------:R-:W-:Y:S01]  /*84a0*/  UIADD3 UR24, UR9, -UR24, URZ ;  /* 0x8000001809187290 */ /* 0x000fe2000fffe03f */
[----:B------:R-:W-:-:S02]  /*84b0*/  IMAD.U32 R6, RZ, RZ, UR26 ;  /* 0x0000001aff067e24 */ /* 0x000fc4000f8e00ff */
[----:B------:R-:W-:Y:S01]  /*84c0*/  IMAD.U32 R7, RZ, RZ, UR5 ;  /* 0x00000005ff077e24 */ /* 0x000fe2000f8e00ff */
[----:B------:R-:W-:Y:S01]  /*84d0*/  ISETP.GE.AND P5, PT, R2, UR18, PT ;  /* 0x0000001202007c0c */ /* 0x000fe2000bfa6270 */
[----:B------:R-:W-:Y:S02]  /*84e0*/  ULDC.64 UR4, c[0x0][0x1e8] ;  /* 0x00007a0000047ab9 */ /* 0x000fe40000000a00 */
[----:B------:R-:W-:Y:S01]  /*84f0*/  IMAD.WIDE.U32 R6, R4, c[0x0][0x1b0], R6 ;  /* 0x00006c0004067a25 */ /* 0x000fe200078e0006 */
[----:B------:R-:W-:Y:S01]  /*8500*/  SHF.R.S32.HI R4, RZ, 0x1f, R14 ;  /* 0x0000001fff047819 */ /* 0x000fe2000001140e */
[----:B------:R-:W-:Y:S01]  /*8510*/  UIMAD UR15, UR10, UR4, URZ ;  /* 0x000000040a0f72a4 */ /* 0x000fe2000f8e023f */
[----:B------:R-:W-:Y:S01]  /*8520*/  P2R R12, PR, RZ, 0x20 ;  /* 0x00000020ff0c7803 */ /* 0x000fe20000000000 */
[----:B------:R-:W-:Y:S01]  /*8530*/  IMAD.IADD R7, R7, 0x1, R0 ;  /* 0x0000000107077824 */ /* 0x000fe200078e0200 */
[----:B------:R-:W-:Y:S01]  /*8540*/  UIMAD.WIDE.U32 UR26, UR11, UR4, URZ ;  /* 0x000000040b1a72a5 */ /* 0x000fe2000f8e003f */
[----:B------:R-:W-:Y:S01]  /*8550*/  IMAD R0, R4, c[0x0][0x1a8], RZ ;  /* 0x00006a0004007a24 */ /* 0x000fe200078e02ff */
[----:B------:R-:W-:Y:S01]  /*8560*/  IADD3 R4, R2, 0x40, RZ ;  /* 0x0000004002047810 */ /* 0x000fe20007ffe0ff */
[----:B------:R-:W-:-:S02]  /*8570*/  UIMAD UR15, UR11, UR5, UR15 ;  /* 0x000000050b0f72a4 */ /* 0x000fc4000f8e020f */
[----:B------:R-:W-:Y:S01]  /*8580*/  IMAD R0, R14, c[0x0][0x1ac], R0 ;  /* 0x00006b000e007a24 */ /* 0x000fe200078e0200 */
[----:B------:R-:W-:Y:S01]  /*8590*/  ISETP.GE.AND P0, PT, R4, UR18, PT ;  /* 0x0000001204007c0c */ /* 0x000fe2000bf06270 */
[----:B------:R-:W-:Y:S01]  /*85a0*/  IMAD.WIDE.U32 R14, R14, c[0x0][0x1a8], R6 ;  /* 0x00006a000e0e7a25 */ /* 0x000fe200078e0006 */
[C---:B------:R-:W-:Y:S01]  /*85b0*/  IADD3 R6, R2.reuse, 0x20, RZ ;  /* 0x0000002002067810 */ /* 0x040fe20007ffe0ff */
[----:B------:R-:W-:Y:S01]  /*85c0*/  UIADD3 UR15, UR27, UR15, URZ ;  /* 0x0000000f1b0f7290 */ /* 0x000fe2000fffe03f */
[----:B------:R-:W-:Y:S01]  /*85d0*/  IADD3 R2, R2, 0x60, RZ ;  /* 0x0000006002027810 */ /* 0x000fe20007ffe0ff */
[----:B------:R-:W-:Y:S01]  /*85e0*/  IMAD.IADD R0, R15, 0x1, R0 ;  /* 0x000000010f007824 */ /* 0x000fe200078e0200 */
[----:B------:R-:W-:Y:S01]  /*85f0*/  LEA R26, P2, R14, c[0x0][0x160], 0x1 ;  /* 0x000058000e1a7a11 */ /* 0x000fe200078408ff */
[----:B------:R-:W-:Y:S01]  /*8600*/  IMAD R7, R21, c[0x0][0x1e0], RZ ;  /* 0x0000780015077a24 */ /* 0x000fe200078e02ff */
[----:B------:R-:W-:Y:S01]  /*8610*/  ISETP.GE.AND P1, PT, R6, UR18, PT ;  /* 0x0000001206007c0c */ /* 0x000fe2000bf26270 */
[----:B------:R-:W-:Y:S01]  /*8620*/  IMAD.MOV.U32 R6, RZ, RZ, R8 ;  /* 0x000000ffff067224 */ /* 0x000fe200078e0008 */
[----:B------:R-:W-:Y:S01]  /*8630*/  LEA.HI.X R0, R14, c[0x0][0x164], R0, 0x1, P2 ;  /* 0x000059000e007a11 */ /* 0x000fe200010f0c00 */
[----:B------:R-:W-:Y:S01]  /*8640*/  SHFL.IDX PT, R16, R26, RZ, 0x181f ;  /* 0x00181fff1a107589 */ /* 0x000fe200000e0000 */
[----:B------:R-:W-:Y:S01]  /*8650*/  IMAD R7, R242, c[0x0][0x1e4], R7 ;  /* 0x00007900f2077a24 */ /* 0x000fe200078e0207 */
[----:B------:R-:W-:Y:S01]  /*8660*/  IADD3 R8, R32, 0x40, RZ ;  /* 0x0000004020087810 */ /* 0x000fe20007ffe0ff */
[----:B------:R-:W-:Y:S01]  /*8670*/  ULDC.64 UR4, c[0x0][0x210] ;  /* 0x0000840000047ab9 */ /* 0x000fe20000000a00 */
[----:B------:R-:W1:Y:S01]  /*8680*/  SHFL.IDX PT, R17, R0, RZ, 0x181f ;  /* 0x00181fff00117589 */ /* 0x000e6200000e0000 */
[----:B------:R-:W-:Y:S01]  /*8690*/  IMAD.IADD R7, R9, 0x1, R7 ;  /* 0x0000000109077824 */ /* 0x000fe200078e0207 */
[----:B------:R-:W-:Y:S01]  /*86a0*/  LOP3.LUT R9, R34, 0x38, R32, 0xf8, !PT ;  /* 0x0000003822097812 */ /* 0x000fe200078ef820 */
[----:B------:R-:W-:Y:S01]  /*86b0*/  UIMAD UR10, UR10, UR4, URZ ;  /* 0x000000040a0a72a4 */ /* 0x000fe2000f8e023f */
[----:B------:R-:W-:Y:S01]  /*86c0*/  SHFL.IDX PT, R14, R26, 0x1, 0x181f ;  /* 0x00381f001a0e7f89 */ /* 0x000fe200000e0000 */
[--C-:B------:R-:W-:Y:S01]  /*86d0*/  @!P5 SHF.R.S32.HI R4, RZ, 0x1f, R8.reuse ;  /* 0x0000001fff04d819 */ /* 0x100fe20000011408 */
[----:B------:R-:W-:Y:S01]  /*86e0*/  UIMAD.WIDE.U32 UR28, UR11, UR4, URZ ;  /* 0x000000040b1c72a5 */ /* 0x000fe2000f8e003f */
[----:B------:R-:W-:Y:S01]  /*86f0*/  LOP3.LUT R9, R9, R33, RZ, 0x3c, !PT ;  /* 0x0000002109097212 */ /* 0x000fe200078e3cff */
[----:B------:R-:W3:Y:S01]  /*8700*/  SHFL.IDX PT, R15, R0, 0x1, 0x181f ;  /* 0x00381f00000f7f89 */ /* 0x000ee200000e0000 */
[-C--:B------:R-:W-:Y:S01]  /*8710*/  @!P5 LEA.HI R4, R4, R8.reuse, RZ, 0x3 ;  /* 0x000000080404d211 */ /* 0x080fe200078f18ff */
[----:B------:R-:W-:Y:S01]  /*8720*/  UIMAD UR10, UR11, UR5, UR10 ;  /* 0x000000050b0a72a4 */ /* 0x000fe2000f8e020a */
[----:B------:R-:W-:Y:S01]  /*8730*/  ISETP.GE.AND P4, PT, R8, c[0x0][0x198], PT ;  /* 0x0000660008007a0c */ /* 0x000fe20003f86270 */
[----:B------:R-:W-:Y:S01]  /*8740*/  IMAD.IADD R9, R31, 0x1, R9 ;  /* 0x000000011f097824 */ /* 0x000fe200078e0209 */
[----:B------:R-:W-:Y:S01]  /*8750*/  ISETP.GE.AND P2, PT, R2, UR18, PT ;  /* 0x0000001202007c0c */ /* 0x000fe2000bf46270 */
[----:B------:R-:W-:Y:S01]  /*8760*/  SHFL.IDX PT, R24, R26, 0x2, 0x181f ;  /* 0x00581f001a187f89 */ /* 0x000fe200000e0000 */
[----:B------:R-:W-:Y:S01]  /*8770*/  @!P1 SHF.R.S32.HI R2, RZ, 0x1f, R8 ;  /* 0x0000001fff029819 */ /* 0x000fe20000011408 */
[----:B------:R-:W-:Y:S01]  /*8780*/  @!P5 IMAD.SHL.U32 R11, R9, 0x2, RZ ;  /* 0x00000002090bd824 */ /* 0x000fe200078e00ff */
[----:B------:R-:W-:Y:S01]  /*8790*/  @!P5 LOP3.LUT R4, R4, 0xfffffff8, RZ, 0xc0, !PT ;  /* 0xfffffff80404d812 */ /* 0x000fe200078ec0ff */
[----:B------:R-:W-:Y:S01]  /*87a0*/  SHFL.IDX PT, R25, R0, 0x2, 0x181f ;  /* 0x00581f0000197f89 */ /* 0x000fe200000e0000 */
[----:B------:R-:W-:Y:S01]  /*87b0*/  @!P1 LEA.HI R2, R2, R8, RZ, 0x3 ;  /* 0x0000000802029211 */ /* 0x000fe200078f18ff */
[----:B------:R-:W-:-:S02]  /*87c0*/  UIADD3 UR10, UR29, UR10, URZ ;  /* 0x0000000a1d0a7290 */ /* 0x000fc4000fffe03f */
[----:B------:R-:W-:Y:S01]  /*87d0*/  SHFL.IDX PT, R26, R26, 0x3, 0x181f ;  /* 0x00781f001a1a7f89 */ /* 0x000fe200000e0000 */
[----:B------:R-:W-:Y:S01]  /*87e0*/  @!P1 LOP3.LUT R2, R2, 0xfffffff8, RZ, 0xc0, !PT ;  /* 0xfffffff802029812 */ /* 0x000fe200078ec0ff */
[--C-:B-1----:R-:W-:Y:S02]  /*87f0*/  @!P5 IMAD.WIDE R22, R32, 0x2, R16.reuse ;  /* 0x000000022016d825 */ /* 0x102fe400078e0210 */
[----:B------:R1:W4:Y:S02]  /*8800*/  SHFL.IDX PT, R27, R0, 0x3, 0x181f ;  /* 0x00781f00001b7f89 */ /* 0x00032400000e0000 */
[----:B------:R-:W-:Y:S02]  /*8810*/  @!P5 IMAD.WIDE R18, R4, 0x2, R16 ;  /* 0x000000020412d825 */ /* 0x000fe400078e0210 */
[----:B------:R5:W-:Y:S02]  /*8820*/  @!P5 LDGSTS.E.BYPASS.LTC128B.128 [R11+0x100], [R22.64], !P3 ;  /* 0x00100000160bdfae */ /* 0x000be4000d901d54 */
[----:B---3--:R-:W-:-:S02]  /*8830*/  @!P1 IMAD.WIDE R16, R2, 0x2, R14 ;  /* 0x0000000202109825 */ /* 0x008fc400078e020e */
[----:B------:R4:W-:Y:S01]  /*8840*/  @!P5 LDGSTS.E.BYPASS.LTC128B.128 [R11+0x4100], [R18.64], !P4 ;  /* 0x04100000120bdfae */ /* 0x0009e2000e101d54 */
[C---:B------:R-:W-:Y:S01]  /*8850*/  ISETP.GE.AND P5, PT, R32.reuse, c[0x0][0x1d4], PT ;  /* 0x0000750020007a0c */ /* 0x040fe20003fa6270 */
[----:B------:R-:W-:Y:S02]  /*8860*/  @!P1 IMAD.SHL.U32 R4, R9, 0x2, RZ ;  /* 0x0000000209049824 */ /* 0x000fe400078e00ff */
[----:B------:R-:W-:-:S05]  /*8870*/  @!P1 IMAD.WIDE R14, R32, 0x2, R14 ;  /* 0x00000002200e9825 */ /* 0x000fca00078e020e */
[----:B------:R3:W-:Y:S04]  /*8880*/  @!P1 LDGSTS.E.BYPASS.LTC128B.128 [R4+0x1100], [R14.64], !P3 ;  /* 0x011000000e049fae */ /* 0x0007e8000d901d54 */
[----:B------:R3:W-:Y:S01]  /*8890*/  @!P1 LDGSTS.E.BYPASS.LTC128B.128 [R4+0x5100], [R16.64], !P4 ;  /* 0x0510000010049fae */ /* 0x0007e2000e101d54 */
[----:B------:R-:W-:Y:S02]  /*88a0*/  ISETP.GE.AND P4, PT, R8, c[0x0][0x1d4], PT ;  /* 0x0000750008007a0c */ /* 0x000fe40003f86270 */
[----:B-1----:R-:W-:-:S04]  /*88b0*/  @!P2 SHF.R.S32.HI R0, RZ, 0x1f, R8 ;  /* 0x0000001fff00a819 */ /* 0x002fc80000011408 */
[-C--:B------:R-:W-:Y:S02]  /*88c0*/  @!P2 LEA.HI R0, R0, R8.reuse, RZ, 0x3 ;  /* 0x000000080000a211 */ /* 0x080fe400078f18ff */
[----:B-----5:R-:W-:Y:S02]  /*88d0*/  @!P0 SHF.R.S32.HI R22, RZ, 0x1f, R8 ;  /* 0x0000001fff168819 */ /* 0x020fe40000011408 */
[----:B------:R-:W-:Y:S02]  /*88e0*/  @!P2 LOP3.LUT R0, R0, 0xfffffff8, RZ, 0xc0, !PT ;  /* 0xfffffff80000a812 */ /* 0x000fe400078ec0ff */
[----:B------:R-:W-:Y:S01]  /*88f0*/  @!P0 LEA.HI R22, R22, R8, RZ, 0x3 ;  /* 0x0000000816168211 */ /* 0x000fe200078f18ff */
[----:B----4-:R-:W-:-:S03]  /*8900*/  @!P2 IMAD.WIDE R18, R32, 0x2, R26 ;  /* 0x000000022012a825 */ /* 0x010fc600078e021a */
[----:B------:R-:W-:Y:S01]  /*8910*/  @!P0 LOP3.LUT R22, R22, 0xfffffff8, RZ, 0xc0, !PT ;  /* 0xfffffff816168812 */ /* 0x000fe200078ec0ff */
[----:B------:R-:W-:-:S04]  /*8920*/  @!P2 IMAD.WIDE R26, R0, 0x2, R26 ;  /* 0x00000002001aa825 */ /* 0x000fc800078e021a */
[----:B------:R-:W-:-:S04]  /*8930*/  @!P0 IMAD.WIDE R22, R22, 0x2, R24 ;  /* 0x0000000216168825 */ /* 0x000fc800078e0218 */
[----:B------:R-:W-:Y:S01]  /*8940*/  @!P0 IMAD.WIDE R24, R32, 0x2, R24 ;  /* 0x0000000220188825 */ /* 0x000fe200078e0218 */
[----:B--2---:R-:W-:-:S03]  /*8950*/  SHF.R.S32.HI R11, RZ, 0x1f, R241 ;  /* 0x0000001fff0b7819 */ /* 0x004fc600000114f1 */
[----:B------:R-:W-:-:S04]  /*8960*/  IMAD.WIDE.U32 R6, R241, c[0x0][0x1f0], R6 ;  /* 0x00007c00f1067a25 */ /* 0x000fc800078e0006 */
[----:B------:R-:W-:Y:S01]  /*8970*/  IMAD R2, R11, c[0x0][0x1f0], RZ ;  /* 0x00007c000b027a24 */ /* 0x000fe200078e02ff */
[----:B---3--:R-:W-:Y:S01]  /*8980*/  IADD3 R4, P1, R6, UR26, RZ ;  /* 0x0000001a06047c10 */ /* 0x008fe2000ff3e0ff */
[----:B------:R-:W-:Y:S02]  /*8990*/  @!P0 IMAD.SHL.U32 R6, R9, 0x2, RZ ;  /* 0x0000000209068824 */ /* 0x000fe400078e00ff */
[----:B------:R-:W-:-:S03]  /*89a0*/  IMAD R2, R241, c[0x0][0x1f4], R2 ;  /* 0x00007d00f1027a24 */ /* 0x000fc600078e0202 */
[----:B------:R1:W-:Y:S02]  /*89b0*/  @!P0 LDGSTS.E.BYPASS.LTC128B.128 [R6+0x2100], [R24.64], !P3 ;  /* 0x0210000018068fae */ /* 0x0003e4000d901d54 */
[----:B------:R-:W-:Y:S02]  /*89c0*/  IADD3.X R2, R7, UR15, R2, P1, !PT ;  /* 0x0000000f07027c10 */ /* 0x000fe40008ffe402 */
[----:B------:R-:W-:Y:S02]  /*89d0*/  LEA R16, P1, R4, c[0x0][0x1c8], 0x1 ;  /* 0x0000720004107a11 */ /* 0x000fe400078208ff */
[----:B------:R-:W-:Y:S02]  /*89e0*/  IADD3 R7, -R10, UR24, RZ ;  /* 0x000000180a077c10 */ /* 0x000fe4000fffe1ff */
[----:B------:R-:W-:Y:S01]  /*89f0*/  LEA.HI.X R2, R4, c[0x0][0x1cc], R2, 0x1, P1 ;  /* 0x0000730004027a11 */ /* 0x000fe200008f0c02 */
[----:B------:R-:W-:Y:S01]  /*8a00*/  SHFL.IDX PT, R14, R16, RZ, 0x181f ;  /* 0x00181fff100e7589 */ /* 0x000fe200000e0000 */
[----:B------:R-:W-:Y:S01]  /*8a10*/  ISETP.GE.AND P6, PT, R7, 0x1, PT ;  /* 0x000000010700780c */ /* 0x000fe20003fc6270 */
[C---:B------:R-:W-:Y:S01]  /*8a20*/  @!P2 IMAD.SHL.U32 R4, R9.reuse, 0x2, RZ ;  /* 0x000000020904a824 */ /* 0x040fe200078e00ff */
[----:B------:R-:W-:Y:S01]  /*8a30*/  ISETP.GE.AND P1, PT, R8, c[0x0][0x198], PT ;  /* 0x0000660008007a0c */ /* 0x000fe20003f26270 */
[----:B------:R-:W2:Y:S04]  /*8a40*/  SHFL.IDX PT, R15, R2, RZ, 0x181f ;  /* 0x00181fff020f7589 */ /* 0x000ea800000e0000 */
[----:B------:R-:W-:Y:S06]  /*8a50*/  SHFL.IDX PT, R17, R2, 0x3, 0x181f ;  /* 0x00781f0002117f89 */ /* 0x000fec00000e0000 */
[----:B------:R-:W-:Y:S01]  /*8a60*/  @P6 SHF.R.S32.HI R0, RZ, 0x1f, R8 ;  /* 0x0000001fff006819 */ /* 0x000fe20000011408 */
[----:B------:R-:W-:Y:S01]  /*8a70*/  @P6 IMAD.SHL.U32 R13, R9, 0x2, RZ ;  /* 0x00000002090d6824 */ /* 0x000fe200078e00ff */
[----:B------:R3:W-:Y:S01]  /*8a80*/  @!P0 LDGSTS.E.BYPASS.LTC128B.128 [R6+0x6100], [R22.64], !P1 ;  /* 0x0610000016068fae */ /* 0x0007e2000c901d54 */
[----:B------:R-:W-:-:S03]  /*8a90*/  ISETP.GE.AND P0, PT, R7, 0x41, PT ;  /* 0x000000410700780c */ /* 0x000fc60003f06270 */
[----:B------:R4:W-:Y:S01]  /*8aa0*/  @!P2 LDGSTS.E.BYPASS.LTC128B.128 [R4+0x3100], [R18.64], !P3 ;  /* 0x031000001204afae */ /* 0x0009e2000d901d54 */
[----:B------:R-:W-:-:S03]  /*8ab0*/  ISETP.GE.AND P3, PT, R7, 0x61, PT ;  /* 0x000000610700780c */ /* 0x000fc60003f66270 */
[----:B------:R4:W-:Y:S01]  /*8ac0*/  @!P2 LDGSTS.E.BYPASS.LTC128B.128 [R4+0x7100], [R26.64], !P1 ;  /* 0x071000001a04afae */ /* 0x0009e2000c901d54 */
[----:B------:R-:W-:-:S03]  /*8ad0*/  ISETP.GE.AND P1, PT, R7, 0x21, PT ;  /* 0x000000210700780c */ /* 0x000fc60003f26270 */
[----:B-1----:R-:W-:Y:S04]  /*8ae0*/  SHFL.IDX PT, R24, R16, 0x1, 0x181f ;  /* 0x00381f0010187f89 */ /* 0x002fe800000e0000 */
[----:B------:R-:W1:Y:S04]  /*8af0*/  SHFL.IDX PT, R25, R2, 0x1, 0x181f ;  /* 0x00381f0002197f89 */ /* 0x000e6800000e0000 */
[----:B------:R-:W0:Y:S01]  /*8b00*/  LDGDEPBAR ;  /* 0x00000000000079af */ /* 0x000e220000000000 */
[----:B---3--:R-:W-:Y:S02]  /*8b10*/  @P6 LEA.HI R6, R0, R8, RZ, 0x3 ;  /* 0x0000000800066211 */ /* 0x008fe400078f18ff */
[----:B------:R-:W-:-:S02]  /*8b20*/  LEA.HI R0, R5, R73, RZ, 0x4 ;  /* 0x0000004905007211 */ /* 0x000fc400078f20ff */
[----:B------:R-:W-:Y:S02]  /*8b30*/  @P6 LOP3.LUT R6, R6, 0xfffffff8, RZ, 0xc0, !PT ;  /* 0xfffffff806066812 */ /* 0x000fe400078ec0ff */
[----:B----4-:R-:W-:-:S03]  /*8b40*/  SHF.R.S32.HI R4, RZ, 0x4, R0 ;  /* 0x00000004ff047819 */ /* 0x010fc60000011400 */
[----:B--2---:R-:W-:Y:S01]  /*8b50*/  @P6 IMAD.WIDE R18, R6, 0x2, R14 ;  /* 0x0000000206126825 */ /* 0x004fe200078e020e */
[----:B------:R-:W-:Y:S02]  /*8b60*/  @P1 SHF.R.S32.HI R6, RZ, 0x1f, R8 ;  /* 0x0000001fff061819 */ /* 0x000fe40000011408 */
[----:B------:R-:W-:Y:S01]  /*8b70*/  LEA.HI R20, R0, R4, RZ, 0x1 ;  /* 0x0000000400147211 */ /* 0x000fe200078f08ff */
[----:B------:R-:W-:Y:S01]  /*8b80*/  @P6 IMAD.WIDE R14, R32, 0x2, R14 ;  /* 0x00000002200e6825 */ /* 0x000fe200078e020e */
[----:B------:R-:W-:Y:S02]  /*8b90*/  @P1 LEA.HI R6, R6, R8, RZ, 0x3 ;  /* 0x0000000806061211 */ /* 0x000fe400078f18ff */
[----:B------:R-:W-:Y:S01]  /*8ba0*/  LOP3.LUT R20, R20, 0xfffffffe, RZ, 0xc0, !PT ;  /* 0xfffffffe14147812 */ /* 0x000fe200078ec0ff */
[----:B-1----:R-:W-:Y:S01]  /*8bb0*/  @P1 IMAD.WIDE R22, R32, 0x2, R24 ;  /* 0x0000000220161825 */ /* 0x002fe200078e0218 */
[----:B------:R1:W-:Y:S01]  /*8bc0*/  @P6 LDGSTS.E.BYPASS.LTC128B.128 [R13+0x8100], [R14.64], !P5 ;  /* 0x081000000e0d6fae */ /* 0x0003e2000e901d54 */
[----:B------:R-:W-:-:S02]  /*8bd0*/  @P1 LOP3.LUT R6, R6, 0xfffffff8, RZ, 0xc0, !PT ;  /* 0xfffffff806061812 */ /* 0x000fc400078ec0ff */
[----:B------:R-:W-:Y:S01]  /*8be0*/  IMAD.IADD R20, R4, 0x1, -R20 ;  /* 0x0000000104147824 */ /* 0x000fe200078e0a14 */
[----:B------:R2:W-:Y:S01]  /*8bf0*/  @P6 LDGSTS.E.BYPASS.LTC128B.128 [R13+0xc100], [R18.64], !P4 ;  /* 0x0c100000120d6fae */ /* 0x0005e2000e101d54 */
[----:B------:R-:W-:Y:S01]  /*8c00*/  @P0 SHF.R.S32.HI R4, RZ, 0x1f, R8 ;  /* 0x0000001fff040819 */ /* 0x000fe20000011408 */
[----:B------:R-:W-:-:S03]  /*8c10*/  @P1 IMAD.WIDE R24, R6, 0x2, R24 ;  /* 0x0000000206181825 */ /* 0x000fc600078e0218 */
[----:B------:R-:W-:Y:S01]  /*8c20*/  @P0 LEA.HI R4, R4, R8, RZ, 0x3 ;  /* 0x0000000804040211 */ /* 0x000fe200078f18ff */
[----:B------:R-:W-:-:S03]  /*8c30*/  @P0 IMAD.SHL.U32 R6, R9, 0x2, RZ ;  /* 0x0000000209060824 */ /* 0x000fc600078e00ff */
[----:B------:R-:W-:Y:S02]  /*8c40*/  @P0 LOP3.LUT R4, R4, 0xfffffff8, RZ, 0xc0, !PT ;  /* 0xfffffff804040812 */ /* 0x000fe400078ec0ff */
[----:B-1----:R-:W-:Y:S01]  /*8c50*/  LOP3.LUT R15, R0, 0xfffffff0, RZ, 0xc0, !PT ;  /* 0xfffffff0000f7812 */ /* 0x002fe200078ec0ff */
[----:B--2---:R-:W-:Y:S04]  /*8c60*/  SHFL.IDX PT, R18, R16, 0x2, 0x181f ;  /* 0x00581f0010127f89 */ /* 0x004fe800000e0000 */
[----:B------:R-:W-:Y:S02]  /*8c70*/  IMAD.IADD R15, R73, 0x1, -R15 ;  /* 0x00000001490f7824 */ /* 0x000fe400078e0a0f */
[----:B------:R-:W-:Y:S01]  /*8c80*/  @P1 IMAD.SHL.U32 R13, R9, 0x2, RZ ;  /* 0x00000002090d1824 */ /* 0x000fe200078e00ff */
[----:B------:R1:W2:Y:S02]  /*8c90*/  SHFL.IDX PT, R19, R2, 0x2, 0x181f ;  /* 0x00581f0002137f89 */ /* 0x0002a400000e0000 */
[----:B------:R-:W-:-:S02]  /*8ca0*/  SHF.R.S32.HI R0, RZ, 0x1f, R15 ;  /* 0x0000001fff007819 */ /* 0x000fc4000001140f */
[----:B------:R-:W3:Y:S02]  /*8cb0*/  SHFL.IDX PT, R16, R16, 0x3, 0x181f ;  /* 0x00781f0010107f89 */ /* 0x000ee400000e0000 */
[----:B------:R-:W-:Y:S02]  /*8cc0*/  LEA.HI R0, R0, R15, RZ, 0x3 ;  /* 0x0000000f00007211 */ /* 0x000fe400078f18ff */
[----:B------:R2:W-:Y:S02]  /*8cd0*/  @P1 LDGSTS.E.BYPASS.LTC128B.128 [R13+0x9100], [R22.64], !P5 ;  /* 0x09100000160d1fae */ /* 0x0005e4000e901d54 */
[----:B------:R-:W-:Y:S02]  /*8ce0*/  LOP3.LUT R14, R0, 0xfffffff8, RZ, 0xc0, !PT ;  /* 0xfffffff8000e7812 */ /* 0x000fe400078ec0ff */
[----:B------:R3:W-:Y:S03]  /*8cf0*/  @P1 LDGSTS.E.BYPASS.LTC128B.128 [R13+0xd100], [R24.64], !P4 ;  /* 0x0d100000180d1fae */ /* 0x0007e6000e101d54 */
[----:B------:R-:W-:-:S05]  /*8d00*/  IMAD.IADD R14, R15, 0x1, -R14 ;  /* 0x000000010f0e7824 */ /* 0x000fca00078e0a0e */
[----:B------:R-:W-:Y:S02]  /*8d10*/  R2P PR, R14, 0x6 ;  /* 0x000000060e007804 */ /* 0x000fe40000000000 */
[----:B------:R-:W-:Y:S02]  /*8d20*/  ISETP.GT.AND P6, PT, R240, 0x7f, PT ;  /* 0x0000007ff000780c */ /* 0x000fe40003fc4270 */
[----:B-1----:R-:W-:-:S04]  /*8d30*/  @P3 SHF.R.S32.HI R2, RZ, 0x1f, R8 ;  /* 0x0000001fff023819 */ /* 0x002fc80000011408 */
[----:B------:R-:W-:-:S04]  /*8d40*/  @P3 LEA.HI R2, R2, R8, RZ, 0x3 ;  /* 0x0000000802023211 */ /* 0x000fc800078f18ff */
[----:B------:R-:W-:Y:S01]  /*8d50*/  @P3 LOP3.LUT R2, R2, 0xfffffff8, RZ, 0xc0, !PT ;  /* 0xfffffff802023812 */ /* 0x000fe200078ec0ff */
[----:B--2---:R-:W-:-:S04]  /*8d60*/  @P0 IMAD.WIDE R22, R4, 0x2, R18 ;  /* 0x0000000204160825 */ /* 0x004fc800078e0212 */
[----:B------:R-:W-:-:S04]  /*8d70*/  @P0 IMAD.WIDE R18, R32, 0x2, R18 ;  /* 0x0000000220120825 */ /* 0x000fc800078e0212 */
[--C-:B---3--:R-:W-:Y:S01]  /*8d80*/  @P3 IMAD.WIDE R24, R2, 0x2, R16.reuse ;  /* 0x0000000202183825 */ /* 0x108fe200078e0210 */
[----:B------:R1:W-:Y:S03]  /*8d90*/  @P0 LDGSTS.E.BYPASS.LTC128B.128 [R6+0xa100], [R18.64], !P5 ;  /* 0x0a10000012060fae */ /* 0x0003e6000e901d54 */
[----:B------:R-:W-:Y:S01]  /*8da0*/  IMAD.SHL.U32 R2, R14, 0x40, RZ ;  /* 0x000000400e027824 */ /* 0x000fe200078e00ff */
[----:B------:R1:W-:Y:S01]  /*8db0*/  @P0 LDGSTS.E.BYPASS.LTC128B.128 [R6+0xe100], [R22.64], !P4 ;  /* 0x0e10000016060fae */ /* 0x0003e2000e101d54 */
[----:B------:R-:W-:Y:S01]  /*8dc0*/  @P3 IMAD.SHL.U32 R4, R9, 0x2, RZ ;  /* 0x0000000209043824 */ /* 0x000fe200078e00ff */
[----:B------:R-:W-:Y:S01]  /*8dd0*/  ISETP.LT.AND P0, PT, RZ, c[0x0][0x27c], PT ;  /* 0x00009f00ff007a0c */ /* 0x000fe20003f01270 */
[----:B------:R-:W-:Y:S01]  /*8de0*/  @P3 IMAD.WIDE R16, R32, 0x2, R16 ;  /* 0x0000000220103825 */ /* 0x000fe200078e0210 */
[----:B------:R-:W-:-:S04]  /*8df0*/  LOP3.LUT R2, R2, 0x1c0, RZ, 0xc0, !PT ;  /* 0x000001c002027812 */ /* 0x000fc800078ec0ff */
[----:B------:R2:W-:Y:S04]  /*8e00*/  @P3 LDGSTS.E.BYPASS.LTC128B.128 [R4+0xb100], [R16.64], !P5 ;  /* 0x0b10000010043fae */ /* 0x0005e8000e901d54 */
[----:B------:R2:W-:Y:S04]  /*8e10*/  @P3 LDGSTS.E.BYPASS.LTC128B.128 [R4+0xf100], [R24.64], !P4 ;  /* 0x0f10000018043fae */ /* 0x0005e8000e101d54 */
[----:B------:R-:W0:Y:S01]  /*8e20*/  LDGDEPBAR ;  /* 0x00000000000079af */ /* 0x000e220000000000 */
[----:B-1----:R-:W-:-:S05]  /*8e30*/  IMAD.SHL.U32 R6, R20, 0x8, RZ ;  /* 0x0000000814067824 */ /* 0x002fca00078e00ff */
[----:B--2---:R-:W-:Y:S02]  /*8e40*/  LOP3.LUT R4, R2, 0x8, R6, 0xf8, !PT ;  /* 0x0000000802047812 */ /* 0x004fe400078ef806 */
[----:B------:R-:W-:Y:S01]  /*8e50*/  SHF.R.U32.HI R6, RZ, 0x3, R2 ;  /* 0x00000003ff067819 */ /* 0x000fe20000011602 */
[----:B------:R-:W-:-:S03]  /*8e60*/  IMAD.MOV.U32 R2, RZ, RZ, 0x10 ;  /* 0x00000010ff027424 */ /* 0x000fc600078e00ff */
[----:B------:R-:W-:Y:S01]  /*8e70*/  LOP3.LUT R4, R4, R6, RZ, 0x3c, !PT ;  /* 0x0000000604047212 */ /* 0x000fe200078e3cff */
[----:B------:R-:W-:Y:S01]  /*8e80*/  IMAD.SHL.U32 R6, R0, 0x40, RZ ;  /* 0x0000004000067824 */ /* 0x000fe200078e00ff */
[----:B------:R-:W-:Y:S01]  /*8e90*/  SEL R2, R2, 0xfffffff0, !P1 ;  /* 0xfffffff002027807 */ /* 0x000fe20004800000 */
[----:B------:R-:W-:-:S03]  /*8ea0*/  IMAD.MOV.U32 R0, RZ, RZ, 0x20 ;  /* 0x00000020ff007424 */ /* 0x000fc600078e00ff */
[----:B------:R-:W-:Y:S02]  /*8eb0*/  LOP3.LUT R4, R4, 0xfffffe00, R6, 0xf8, !PT ;  /* 0xfffffe0004047812 */ /* 0x000fe400078ef806 */
[----:B------:R-:W-:Y:S02]  /*8ec0*/  SEL R6, RZ, 0x10, P4 ;  /* 0x00000010ff067807 */ /* 0x000fe40002000000 */
[----:B------:R-:W-:Y:S01]  /*8ed0*/  SEL R0, R0, 0xffffffe0, !P2 ;  /* 0xffffffe000007807 */ /* 0x000fe20005000000 */
[----:B------:R-:W-:Y:S05]  /*8ee0*/  @P0 BRA `(.L_x_108) ;  /* 0x0000002000000947 */ /* 0x000fea0003800000 */
[----:B------:R-:W-:-:S04]  /*8ef0*/  DEPBAR.LE SB0, 0x1 ;  /* 0x000080400000791a */ /* 0x000fc80000000000 */
[----:B------:R-:W-:Y:S05]  /*8f00*/  BRA `(.L_x_109) ;  /* 0x000036b000007947 */ /* 0x000fea0003800000 */
.L_x_108:
[----:B------:R-:W-:Y:S01]  /*8f10*/  USHF.R.S32.HI UR30, URZ, 0x1f, UR13 ;  /* 0x0000001f3f1e7899 */ /* 0x000fe2000801140d */
[----:B------:R-:W-:Y:S01]  /*8f20*/  BSSY B2, `(.L_x_109) ;  /* 0x0000369000027945 */ /* 0x000fe20003800000 */
[----:B------:R-:W-:Y:S01]  /*8f30*/  ULDC.64 UR16, c[0x0][0x280] ;  /* 0x0000a00000107ab9 */ /* 0x000fe20000000a00 */
[----:B------:R-:W-:Y:S01]  /*8f40*/  SHF.L.U32 R22, R9, 0x1, RZ ;  /* 0x0000000109167819 */ /* 0x000fe200000006ff */
[----:B------:R-:W-:Y:S02]  /*8f50*/  ULDC.64 UR4, c[0x0][0x290] ;  /* 0x0000a40000047ab9 */ /* 0x000fe40000000a00 */
[----:B------:R-:W-:Y:S02]  /*8f60*/  UIMAD UR25, UR30, UR16, URZ ;  /* 0x000000101e1972a4 */ /* 0x000fe4000f8e023f */
[----:B------:R-:W-:Y:S02]  /*8f70*/  UIMAD UR30, UR30, UR4, URZ ;  /* 0x000000041e1e72a4 */ /* 0x000fe4000f8e023f */
[----:B------:R-:W-:-:S02]  /*8f80*/  UIMAD.WIDE.U32 UR32, UR13, UR16, URZ ;  /* 0x000000100d2072a5 */ /* 0x000fc4000f8e003f */
[----:B------:R-:W-:Y:S02]  /*8f90*/  UIMAD UR25, UR13, UR17, UR25 ;  /* 0x000000110d1972a4 */ /* 0x000fe4000f8e0219 */
[----:B------:R-:W-:Y:S02]  /*8fa0*/  UIMAD.WIDE.U32 UR34, UR13, UR4, URZ ;  /* 0x000000040d2272a5 */ /* 0x000fe4000f8e003f */
[----:B------:R-:W-:Y:S02]  /*8fb0*/  UIMAD UR30, UR13, UR5, UR30 ;  /* 0x000000050d1e72a4 */ /* 0x000fe4000f8e021e */
[----:B------:R-:W-:Y:S02]  /*8fc0*/  ULDC.64 UR16, c[0x0][0x270] ;  /* 0x00009c0000107ab9 */ /* 0x000fe40000000a00 */
[----:B------:R-:W-:Y:S02]  /*8fd0*/  ULDC.U8 UR13, c[0x0][0x298] ;  /* 0x0000a600000d7ab9 */ /* 0x000fe40000000000 */
[----:B------:R-:W-:Y:S01]  /*8fe0*/  ISETP.NE.AND P0, PT, RZ, UR13, PT ;  /* 0x0000000dff007c0c */ /* 0x000fe2000bf05270 */
[----:B------:R-:W-:-:S02]  /*8ff0*/  ULDC.64 UR4, c[0x0][0x288] ;  /* 0x0000a20000047ab9 */ /* 0x000fc40000000a00 */
[----:B------:R-:W-:Y:S02]  /*9000*/  ULEA UR16, UP1, UR32, UR16, 0x1 ;  /* 0x0000001020107291 */ /* 0x000fe4000f82083f */
[----:B------:R-:W-:Y:S02]  /*9010*/  ULEA UR4, UP0, UR34, UR4, 0x1 ;  /* 0x0000000422047291 */ /* 0x000fe4000f80083f */
[----:B------:R-:W-:Y:S02]  /*9020*/  UIADD3 UR25, UR25, UR33, URZ ;  /* 0x0000002119197290 */ /* 0x000fe4000fffe03f */
[----:B------:R-:W-:Y:S02]  /*9030*/  UIADD3 UR30, UR30, UR35, URZ ;  /* 0x000000231e1e7290 */ /* 0x000fe4000fffe03f */
[----:B------:R-:W-:Y:S02]  /*9040*/  ULEA.HI.X UR17, UR32, UR17, UR25, 0x1, UP1 ;  /* 0x0000001120117291 */ /* 0x000fe400088f0c19 */
[----:B------:R-:W-:Y:S01]  /*9050*/  ULEA.HI.X UR5, UR34, UR5, UR30, 0x1, UP0 ;  /* 0x0000000522057291 */ /* 0x000fe200080f0c1e */
[----:B------:R-:W-:Y:S05]  /*9060*/  @!P0 BRA `(.L_x_110) ;  /* 0x0000198000008947 */ /* 0x000fea0003800000 */
[----:B------:R-:W-:Y:S01]  /*9070*/  ISETP.NE.AND P1, PT, R12, RZ, PT ;  /* 0x000000ff0c00720c */ /* 0x000fe20003f25270 */
[----:B------:R-:W-:Y:S01]  /*9080*/  IMAD.U32 R24, RZ, RZ, UR16 ;  /* 0x00000010ff187e24 */ /* 0x000fe2000f8e00ff */
[----:B------:R-:W-:Y:S01]  /*9090*/  MOV R25, UR17 ;  /* 0x0000001100197c02 */ /* 0x000fe20008000f00 */
[----:B------:R-:W-:Y:S01]  /*90a0*/  IMAD.U32 R18, RZ, RZ, UR4 ;  /* 0x00000004ff127e24 */ /* 0x000fe2000f8e00ff */
[----:B------:R-:W-:Y:S01]  /*90b0*/  MOV R19, UR5 ;  /* 0x0000000500137c02 */ /* 0x000fe20008000f00 */
[----:B------:R-:W-:Y:S01]  /*90c0*/  BSSY B0, `(.L_x_111) ;  /* 0x0000017000007945 */ /* 0x000fe20003800000 */
[----:B------:R-:W-:Y:S01]  /*90d0*/  IMAD.SHL.U32 R23, R3, 0x4, RZ ;  /* 0x0000000403177824 */ /* 0x000fe200078e00ff */
[----:B------:R-:W-:Y:S01]  /*90e0*/  CS2R R14, SRZ ;  /* 0x00000000000e7805 */ /* 0x000fe2000001ff00 */
[----:B------:R-:W-:Y:S01]  /*90f0*/  CS2R R16, SRZ ;  /* 0x0000000000107805 */ /* 0x000fe2000001ff00 */
[----:B------:R-:W-:Y:S01]  /*9100*/  CS2R R34, SRZ ;  /* 0x0000000000227805 */ /* 0x000fe2000001ff00 */
[----:B------:R-:W-:-:S03]  /*9110*/  CS2R R12, SRZ ;  /* 0x00000000000c7805 */ /* 0x000fc6000001ff00 */
[----:B------:R-:W-:Y:S05]  /*9120*/  @P1 BRA `(.L_x_112) ;  /* 0x0000010000001947 */ /* 0x000fea0003800000 */
[C---:B------:R-:W-:Y:S01]  /*9130*/  IADD3 R14, R23.reuse, 0x20, RZ ;  /* 0x00000020170e7810 */ /* 0x040fe20007ffe0ff */
[----:B------:R-:W-:Y:S01]  /*9140*/  CS2R R34, SRZ ;  /* 0x0000000000227805 */ /* 0x000fe2000001ff00 */
[----:B------:R-:W-:Y:S02]  /*9150*/  ISETP.GE.AND P1, PT, R23, c[0x0][0x27c], PT ;  /* 0x00009f0017007a0c */ /* 0x000fe40003f26270 */
[----:B------:R-:W-:-:S11]  /*9160*/  ISETP.GE.AND P0, PT, R14, c[0x0][0x27c], PT ;  /* 0x00009f000e007a0c */ /* 0x000fd60003f06270 */
[----:B------:R-:W-:Y:S02]  /*9170*/  @!P1 IMAD.WIDE R26, R23, 0x2, R24 ;  /* 0x00000002171a9825 */ /* 0x000fe400078e0218 */
[----:B------:R-:W-:-:S03]  /*9180*/  @!P0 SHF.R.S32.HI R15, RZ, 0x1f, R14 ;  /* 0x0000001fff0f8819 */ /* 0x000fc6000001140e */
[----:B------:R1:W5:Y:S01]  /*9190*/  @!P1 LD.E.64 R16, [R26.64] ;  /* 0x000000141a109980 */ /* 0x000362000c101b00 */
[----:B------:R-:W-:-:S04]  /*91a0*/  @!P0 LEA.HI R14, R15, R14, RZ, 0x2 ;  /* 0x0000000e0f0e8211 */ /* 0x000fc800078f10ff */
[----:B------:R-:W-:-:S05]  /*91b0*/  @!P0 LOP3.LUT R14, R14, 0xfffffffc, RZ, 0xc0, !PT ;  /* 0xfffffffc0e0e8812 */ /* 0x000fca00078ec0ff */
[----:B------:R-:W-:-:S04]  /*91c0*/  @!P0 IMAD.WIDE R24, R14, 0x2, R24 ;  /* 0x000000020e188825 */ /* 0x000fc800078e0218 */
[--C-:B------:R-:W-:Y:S02]  /*91d0*/  @!P0 IMAD.WIDE R28, R14, 0x2, R18.reuse ;  /* 0x000000020e1c8825 */ /* 0x100fe400078e0212 */
[----:B------:R-:W-:Y:S02]  /*91e0*/  CS2R R14, SRZ ;  /* 0x00000000000e7805 */ /* 0x000fe4000001ff00 */
[----:B------:R-:W-:Y:S01]  /*91f0*/  @!P1 IMAD.WIDE R18, R23, 0x2, R18 ;  /* 0x0000000217129825 */ /* 0x000fe200078e0212 */
[----:B------:R1:W5:Y:S04]  /*9200*/  @!P0 LD.E.64 R34, [R28.64] ;  /* 0x000000141c228980 */ /* 0x000368000c101b00 */
[----:B------:R1:W5:Y:S04]  /*9210*/  @!P1 LD.E.64 R12, [R18.64] ;  /* 0x00000014120c9980 */ /* 0x000368000c101b00 */
[----:B------:R1:W5:Y:S02]  /*9220*/  @!P0 LD.E.64 R14, [R24.64] ;  /* 0x00000014180e8980 */ /* 0x000364000c101b00 */
.L_x_112:
[----:B------:R-:W-:Y:S05]  /*9230*/  BSYNC B0 ;  /* 0x0000000000007941 */ /* 0x000fea0003800000 */
.L_x_111:
[----:B------:R-:W-:Y:S01]  /*9240*/  UIMAD UR4, UR12, -0x80, UR18 ;  /* 0xffffff800c0478a4 */ /* 0x000fe2000f8e0212 */
[--C-:B-1---5:R-:W-:Y:S01]  /*9250*/  IMAD.MOV.U32 R27, RZ, RZ, R17.reuse ;  /* 0x000000ffff1b7224 */ /* 0x122fe200078e0011 */
[--C-:B------:R-:W-:Y:S01]  /*9260*/  SHF.R.U64 R30, R16, 0x10, R17.reuse ;  /* 0x00000010101e7819 */ /* 0x100fe20000001211 */
[----:B------:R-:W-:Y:S01]  /*9270*/  IMAD.MOV.U32 R29, RZ, RZ, R14 ;  /* 0x000000ffff1d7224 */ /* 0x000fe200078e000e */
[----:B------:R-:W-:Y:S01]  /*9280*/  UISETP.LT.AND UP0, UPT, UR4, 0x80, UPT ;  /* 0x000000800400788c */ /* 0x000fe2000bf01270 */
[----:B------:R-:W-:Y:S01]  /*9290*/  SHF.R.U32.HI R25, RZ, 0x10, R17 ;  /* 0x00000010ff197819 */ /* 0x000fe20000011611 */
[--C-:B------:R-:W-:Y:S01]  /*92a0*/  IMAD.MOV.U32 R19, RZ, RZ, R15.reuse ;  /* 0x000000ffff137224 */ /* 0x100fe200078e000f */
[--C-:B------:R-:W-:Y:S01]  /*92b0*/  SHF.R.U64 R28, R14, 0x10, R15.reuse ;  /* 0x000000100e1c7819 */ /* 0x100fe2000000120f */
[----:B------:R-:W-:Y:S01]  /*92c0*/  USEL UR4, UR4, 0x80, UP0 ;  /* 0x0000008004047887 */ /* 0x000fe20008000000 */
[----:B------:R-:W-:Y:S01]  /*92d0*/  SHF.R.U32.HI R17, RZ, 0x10, R15 ;  /* 0x00000010ff117819 */ /* 0x000fe2000001160f */
[--C-:B------:R-:W-:Y:S01]  /*92e0*/  IMAD.MOV.U32 R26, RZ, RZ, R13.reuse ;  /* 0x000000ffff1a7224 */ /* 0x100fe200078e000d */
[--C-:B------:R-:W-:Y:S01]  /*92f0*/  SHF.R.U64 R14, R12, 0x10, R13.reuse ;  /* 0x000000100c0e7819 */ /* 0x100fe2000000120d */
[----:B------:R-:W-:Y:S01]  /*9300*/  IMAD.MOV.U32 R31, RZ, RZ, R16 ;  /* 0x000000ffff1f7224 */ /* 0x000fe200078e0010 */
[----:B------:R-:W-:Y:S01]  /*9310*/  SHF.R.U32.HI R24, RZ, 0x10, R13 ;  /* 0x00000010ff187819 */ /* 0x000fe2000001160d */
[----:B------:R-:W-:Y:S01]  /*9320*/  IMAD.MOV.U32 R15, RZ, RZ, R12 ;  /* 0x000000ffff0f7224 */ /* 0x000fe200078e000c */
[----:B------:R-:W-:Y:S01]  /*9330*/  ISETP.GE.AND P0, PT, R10, UR4, PT ;  /* 0x000000040a007c0c */ /* 0x000fe2000bf06270 */
[----:B------:R-:W-:Y:S01]  /*9340*/  IMAD.MOV.U32 R13, RZ, RZ, R34 ;  /* 0x000000ffff0d7224 */ /* 0x000fe200078e0022 */
[--C-:B------:R-:W-:Y:S01]  /*9350*/  SHF.R.U64 R12, R34, 0x10, R35.reuse ;  /* 0x00000010220c7819 */ /* 0x100fe20000001223 */
[--C-:B------:R-:W-:Y:S01]  /*9360*/  IMAD.MOV.U32 R18, RZ, RZ, R35.reuse ;  /* 0x000000ffff127224 */ /* 0x100fe200078e0023 */
[----:B------:R-:W-:Y:S01]  /*9370*/  SHF.R.U32.HI R16, RZ, 0x10, R35 ;  /* 0x00000010ff107819 */ /* 0x000fe20000011623 */
[----:B------:R-:W-:-:S04]  /*9380*/  DEPBAR.LE SB0, 0x1 ;  /* 0x000080400000791a */ /* 0x000fc80000000000 */
[----:B------:R-:W-:Y:S01]  /*9390*/  BSSY B1, `(.L_x_113) ;  /* 0x000005e000017945 */ /* 0x000fe20003800000 */
[----:B------:R-:W-:Y:S02]  /*93a0*/  PRMT R27, R27, 0x5410, R31 ;  /* 0x000054101b1b7816 */ /* 0x000fe4000000001f */
[----:B------:R-:W-:Y:S02]  /*93b0*/  PRMT R25, R25, 0x5410, R30 ;  /* 0x0000541019197816 */ /* 0x000fe4000000001e */
[----:B------:R-:W-:Y:S02]  /*93c0*/  PRMT R19, R19, 0x5410, R29 ;  /* 0x0000541013137816 */ /* 0x000fe4000000001d */
[----:B------:R-:W-:Y:S02]  /*93d0*/  PRMT R17, R17, 0x5410, R28 ;  /* 0x0000541011117816 */ /* 0x000fe4000000001c */
[----:B------:R-:W-:Y:S02]  /*93e0*/  PRMT R26, R26, 0x5410, R15 ;  /* 0x000054101a1a7816 */ /* 0x000fe4000000000f */
[----:B------:R-:W-:-:S02]  /*93f0*/  PRMT R24, R24, 0x5410, R14 ;  /* 0x0000541018187816 */ /* 0x000fc4000000000e */
[----:B------:R-:W-:Y:S02]  /*9400*/  PRMT R18, R18, 0x5410, R13 ;  /* 0x0000541012127816 */ /* 0x000fe4000000000d */
[----:B------:R-:W-:Y:S01]  /*9410*/  PRMT R16, R16, 0x5410, R12 ;  /* 0x0000541010107816 */ /* 0x000fe2000000000c */
[----:B------:R-:W-:Y:S06]  /*9420*/  BAR.SYNC.DEFER_BLOCKING 0x0 ;  /* 0x0000000000007b1d */ /* 0x000fec0000010000 */
[----:B------:R-:W-:Y:S05]  /*9430*/  @P0 BRA `(.L_x_114) ;  /* 0x0000053000000947 */ /* 0x000fea0003800000 */
[----:B------:R-:W-:Y:S01]  /*9440*/  ISETP.GE.AND P0, PT, R23, c[0x0][0x27c], PT ;  /* 0x00009f0017007a0c */ /* 0x000fe20003f06270 */
[----:B------:R-:W-:-:S12]  /*9450*/  BSSY B0, `(.L_x_115) ;  /* 0x0000028000007945 */ /* 0x000fd80003800000 */
[----:B------:R-:W-:Y:S05]  /*9460*/  @P0 BRA `(.L_x_116) ;  /* 0x0000026000000947 */ /* 0x000fea0003800000 */
[----:B------:R-:W1:Y:S01]  /*9470*/  LDS.128 R12, [R22+0x100] ;  /* 0x00010000160c7984 */ /* 0x000e620000000c00 */
[----:B------:R-:W-:Y:S02]  /*9480*/  HADD2.F32 R28, -RZ, R26.H1_H1 ;  /* 0x3000001aff1c7230 */ /* 0x000fe40000004100 */
[--C-:B------:R-:W-:Y:S02]  /*9490*/  HADD2.F32 R34, -RZ, R24.reuse.H1_H1 ;  /* 0x30000018ff227230 */ /* 0x100fe40000004100 */
[----:B------:R-:W-:Y:S02]  /*94a0*/  HADD2.F32 R35, -RZ, R25.H1_H1 ;  /* 0x30000019ff237230 */ /* 0x000fe40000004100 */
[----:B------:R-:W-:Y:S02]  /*94b0*/  HADD2.F32 R36, -RZ, R27.H1_H1 ;  /* 0x3000001bff247230 */ /* 0x000fe40000004100 */
[----:B------:R-:W-:Y:S02]  /*94c0*/  HADD2.F32 R39, -RZ, R24.H0_H0 ;  /* 0x20000018ff277230 */ /* 0x000fe40000004100 */
[----:B-1----:R-:W-:-:S02]  /*94d0*/  HADD2.F32 R29, -RZ, R12.H0_H0 ;  /* 0x2000000cff1d7230 */ /* 0x002fc40000004100 */
[----:B------:R-:W-:Y:S02]  /*94e0*/  HADD2.F32 R30, -RZ, R12.H1_H1 ;  /* 0x3000000cff1e7230 */ /* 0x000fe40000004100 */
[--C-:B------:R-:W-:Y:S01]  /*94f0*/  HADD2.F32 R31, -RZ, R13.reuse.H1_H1 ;  /* 0x3000000dff1f7230 */ /* 0x100fe20000004100 */
[----:B------:R-:W-:Y:S01]  /*9500*/  FMUL.FTZ R38, R29, R28 ;  /* 0x0000001c1d267220 */ /* 0x000fe20000410000 */
[----:B------:R-:W-:Y:S02]  /*9510*/  HADD2.F32 R12, -RZ, R13.H0_H0 ;  /* 0x2000000dff0c7230 */ /* 0x000fe40000004100 */
[--C-:B------:R-:W-:Y:S01]  /*9520*/  HADD2.F32 R13, -RZ, R14.reuse.H0_H0 ;  /* 0x2000000eff0d7230 */ /* 0x100fe20000004100 */
[----:B------:R-:W-:Y:S01]  /*9530*/  FFMA.FTZ R38, R30, R36, R38 ;  /* 0x000000241e267223 */ /* 0x000fe20000010026 */
[----:B------:R-:W-:Y:S02]  /*9540*/  HADD2.F32 R33, -RZ, R14.H1_H1 ;  /* 0x3000000eff217230 */ /* 0x000fe40000004100 */
[----:B------:R-:W-:-:S02]  /*9550*/  HADD2.F32 R14, -RZ, R15.H0_H0 ;  /* 0x2000000fff0e7230 */ /* 0x000fc40000004100 */
[----:B------:R-:W-:Y:S01]  /*9560*/  HADD2.F32 R37, -RZ, R15.H1_H1 ;  /* 0x3000000fff257230 */ /* 0x000fe20000004100 */
[----:B------:R-:W-:Y:S02]  /*9570*/  FMUL.FTZ R15, R30, R28 ;  /* 0x0000001c1e0f7220 */ /* 0x000fe40000410000 */
[CC--:B------:R-:W-:Y:S02]  /*9580*/  FMUL.FTZ R28, R31.reuse, R34.reuse ;  /* 0x000000221f1c7220 */ /* 0x0c0fe40000410000 */
[C---:B------:R-:W-:Y:S02]  /*9590*/  FMUL.FTZ R34, R12.reuse, R34 ;  /* 0x000000220c227220 */ /* 0x040fe40000410000 */
[-C--:B------:R-:W-:Y:S01]  /*95a0*/  FFMA.FTZ R28, R12, R35.reuse, -R28 ;  /* 0x000000230c1c7223 */ /* 0x080fe2000001081c */
[----:B------:R-:W-:Y:S01]  /*95b0*/  HADD2.F32 R12, -RZ, R26.H0_H0 ;  /* 0x2000001aff0c7230 */ /* 0x000fe20000004100 */
[----:B------:R-:W-:Y:S01]  /*95c0*/  FFMA.FTZ R34, R31, R35, R34 ;  /* 0x000000231f227223 */ /* 0x000fe20000010022 */
[----:B------:R-:W-:Y:S01]  /*95d0*/  HADD2.F32 R35, -RZ, R25.H0_H0 ;  /* 0x20000019ff237230 */ /* 0x000fe20000004100 */
[----:B------:R-:W-:Y:S01]  /*95e0*/  FFMA.FTZ R15, R29, R36, -R15 ;  /* 0x000000241d0f7223 */ /* 0x000fe2000001080f */
[----:B------:R-:W-:Y:S01]  /*95f0*/  HADD2.F32 R36, -RZ, R27.H0_H0 ;  /* 0x2000001bff247230 */ /* 0x000fe20000004100 */
[----:B------:R-:W-:-:S02]  /*9600*/  FMUL.FTZ R29, R33, R12 ;  /* 0x0000000c211d7220 */ /* 0x000fc40000410000 */
[----:B------:R-:W-:Y:S02]  /*9610*/  FMUL.FTZ R31, R13, R12 ;  /* 0x0000000c0d1f7220 */ /* 0x000fe40000410000 */
[-C--:B------:R-:W-:Y:S02]  /*9620*/  FMUL.FTZ R30, R37, R39.reuse ;  /* 0x00000027251e7220 */ /* 0x080fe40000410000 */
[C---:B------:R-:W-:Y:S02]  /*9630*/  FMUL.FTZ R12, R14.reuse, R39 ;  /* 0x000000270e0c7220 */ /* 0x040fe40000410000 */
[----:B------:R-:W-:Y:S02]  /*9640*/  FFMA.FTZ R30, R14, R35, -R30 ;  /* 0x000000230e1e7223 */ /* 0x000fe4000001081e */
[----:B------:R-:W-:Y:S01]  /*9650*/  FFMA.FTZ R29, R13, R36, -R29 ;  /* 0x000000240d1d7223 */ /* 0x000fe2000001081d */
[----:B------:R-:W-:Y:S01]  /*9660*/  F2FP.PACK_AB R13, R34, R28 ;  /* 0x0000001c220d723e */ /* 0x000fe200000000ff */
[----:B------:R-:W-:-:S02]  /*9670*/  FFMA.FTZ R31, R33, R36, R31 ;  /* 0x00000024211f7223 */ /* 0x000fc4000001001f */
[----:B------:R-:W-:Y:S01]  /*9680*/  FFMA.FTZ R35, R37, R35, R12 ;  /* 0x0000002325237223 */ /* 0x000fe2000001000c */
[----:B------:R-:W-:Y:S02]  /*9690*/  F2FP.PACK_AB R12, R38, R15 ;  /* 0x0000000f260c723e */ /* 0x000fe400000000ff */
[----:B------:R-:W-:Y:S02]  /*96a0*/  F2FP.PACK_AB R14, R31, R29 ;  /* 0x0000001d1f0e723e */ /* 0x000fe400000000ff */
[----:B------:R-:W-:-:S05]  /*96b0*/  F2FP.PACK_AB R15, R35, R30 ;  /* 0x0000001e230f723e */ /* 0x000fca00000000ff */
[----:B------:R1:W-:Y:S02]  /*96c0*/  STS.128 [R22+0x100], R12 ;  /* 0x0001000c16007388 */ /* 0x0003e40000000c00 */
.L_x_116:
[----:B------:R-:W-:Y:S05]  /*96d0*/  BSYNC B0 ;  /* 0x0000000000007941 */ /* 0x000fea0003800000 */
.L_x_115:
[----:B-1----:R-:W-:-:S04]  /*96e0*/  IADD3 R12, R23, 0x20, RZ ;  /* 0x00000020170c7810 */ /* 0x002fc80007ffe0ff */
[----:B------:R-:W-:-:S13]  /*96f0*/  ISETP.GE.AND P0, PT, R12, c[0x0][0x27c], PT ;  /* 0x00009f000c007a0c */ /* 0x000fda0003f06270 */
        /* <DEDUP_REMOVED lines=39> */
.L_x_114:
[----:B------:R-:W-:Y:S05]  /*9970*/  BSYNC B1 ;  /* 0x0000000000017941 */ /* 0x000fea0003800000 */
.L_x_113:
[----:B-1----:R-:W-:Y:S01]  /*9980*/  IADD3 R12, R10, 0x20, RZ ;  /* 0x000000200a0c7810 */ /* 0x002fe20007ffe0ff */
[----:B------:R-:W-:Y:S03]  /*9990*/  BSSY B1, `(.L_x_117) ;  /* 0x0000056000017945 */ /* 0x000fe60003800000 */
[----:B------:R-:W-:-:S13]  /*99a0*/  ISETP.GE.AND P0, PT, R12, UR4, PT ;  /* 0x000000040c007c0c */ /* 0x000fda000bf06270 */
[----:B------:R-:W-:Y:S05]  /*99b0*/  @P0 BRA `(.L_x_118) ;  /* 0x0000053000000947 */ /* 0x000fea0003800000 */
[----:B------:R-:W-:Y:S01]  /*99c0*/  ISETP.GE.AND P0, PT, R23, c[0x0][0x27c], PT ;  /* 0x00009f0017007a0c */ /* 0x000fe20003f06270 */
[----:B------:R-:W-:-:S12]  /*99d0*/  BSSY B0, `(.L_x_119) ;  /* 0x0000028000007945 */ /* 0x000fd80003800000 */
[----:B------:R-:W-:Y:S05]  /*99e0*/  @P0 BRA `(.L_x_120) ;  /* 0x0000026000000947 */ /* 0x000fea0003800000 */
[----:B------:R-:W1:Y:S01]  /*99f0*/  LDS.128 R12, [R22+0x1100] ;  /* 0x00110000160c7984 */ /* 0x000e620000000c00 */
[----:B------:R-:W-:Y:S02]  /*9a00*/  HADD2.F32 R31, -RZ, R26.H1_H1 ;  /* 0x3000001aff1f7230 */ /* 0x000fe40000004100 */
[----:B------:R-:W-:Y:S02]  /*9a10*/  HADD2.F32 R34, -RZ, R24.H1_H1 ;  /* 0x30000018ff227230 */ /* 0x000fe40000004100 */
[--C-:B-1----:R-:W-:Y:S02]  /*9a20*/  HADD2.F32 R37, -RZ, R12.reuse.H0_H0 ;  /* 0x2000000cff257230 */ /* 0x102fe40000004100 */
[----:B------:R-:W-:Y:S02]  /*9a30*/  HADD2.F32 R36, -RZ, R12.H1_H1 ;  /* 0x3000000cff247230 */ /* 0x000fe40000004100 */
[--C-:B------:R-:W-:Y:S01]  /*9a40*/  HADD2.F32 R30, -RZ, R13.reuse.H0_H0 ;  /* 0x2000000dff1e7230 */ /* 0x100fe20000004100 */
[C---:B------:R-:W-:Y:S01]  /*9a50*/  FMUL.FTZ R35, R31.reuse, R37 ;  /* 0x000000251f237220 */ /* 0x040fe20000410000 */
[----:B------:R-:W-:Y:S01]  /*9a60*/  HADD2.F32 R13, -RZ, R13.H1_H1 ;  /* 0x3000000dff0d7230 */ /* 0x000fe20000004100 */
[----:B------:R-:W-:Y:S01]  /*9a70*/  FMUL.FTZ R39, R31, R36 ;  /* 0x000000241f277220 */ /* 0x000fe20000410000 */
[--C-:B------:R-:W-:Y:S01]  /*9a80*/  HADD2.F32 R12, -RZ, R15.reuse.H0_H0 ;  /* 0x2000000fff0c7230 */ /* 0x100fe20000004100 */
[C---:B------:R-:W-:Y:S01]  /*9a90*/  FMUL.FTZ R31, R34.reuse, R30 ;  /* 0x0000001e221f7220 */ /* 0x040fe20000410000 */
[----:B------:R-:W-:Y:S01]  /*9aa0*/  HADD2.F32 R38, -RZ, R15.H1_H1 ;  /* 0x3000000fff267230 */ /* 0x000fe20000004100 */
[----:B------:R-:W-:Y:S01]  /*9ab0*/  FMUL.FTZ R33, R34, R13 ;  /* 0x0000000d22217220 */ /* 0x000fe20000410000 */
[----:B------:R-:W-:-:S02]  /*9ac0*/  HADD2.F32 R29, -RZ, R14.H0_H0 ;  /* 0x2000000eff1d7230 */ /* 0x000fc40000004100 */
[----:B------:R-:W-:Y:S02]  /*9ad0*/  HADD2.F32 R28, -RZ, R14.H1_H1 ;  /* 0x3000000eff1c7230 */ /* 0x000fe40000004100 */
[----:B------:R-:W-:Y:S02]  /*9ae0*/  HADD2.F32 R15, -RZ, R27.H1_H1 ;  /* 0x3000001bff0f7230 */ /* 0x000fe40000004100 */
[----:B------:R-:W-:-:S03]  /*9af0*/  HADD2.F32 R14, -RZ, R25.H1_H1 ;  /* 0x30000019ff0e7230 */ /* 0x000fc60000004100 */
[C---:B------:R-:W-:Y:S02]  /*9b00*/  FFMA.FTZ R37, R15.reuse, R37, -R39 ;  /* 0x000000250f257223 */ /* 0x040fe40000010827 */
[----:B------:R-:W-:Y:S01]  /*9b10*/  FFMA.FTZ R36, R15, R36, R35 ;  /* 0x000000240f247223 */ /* 0x000fe20000010023 */
[----:B------:R-:W-:Y:S01]  /*9b20*/  HADD2.F32 R35, -RZ, R26.H0_H0 ;  /* 0x2000001aff237230 */ /* 0x000fe20000004100 */
[C---:B------:R-:W-:Y:S01]  /*9b30*/  FFMA.FTZ R15, R14.reuse, R30, -R33 ;  /* 0x0000001e0e0f7223 */ /* 0x040fe20000010821 */
[----:B------:R-:W-:Y:S01]  /*9b40*/  HADD2.F32 R33, -RZ, R24.H0_H0 ;  /* 0x20000018ff217230 */ /* 0x000fe20000004100 */
[----:B------:R-:W-:Y:S01]  /*9b50*/  FFMA.FTZ R13, R14, R13, R31 ;  /* 0x0000000d0e0d7223 */ /* 0x000fe2000001001f */
[----:B------:R-:W-:Y:S01]  /*9b60*/  HADD2.F32 R31, -RZ, R27.H0_H0 ;  /* 0x2000001bff1f7230 */ /* 0x000fe20000004100 */
[----:B------:R-:W-:Y:S01]  /*9b70*/  FMUL.FTZ R14, R35, R28 ;  /* 0x0000001c230e7220 */ /* 0x000fe20000410000 */
[----:B------:R-:W-:Y:S01]  /*9b80*/  HADD2.F32 R30, -RZ, R25.H0_H0 ;  /* 0x20000019ff1e7230 */ /* 0x000fe20000004100 */
[----:B------:R-:W-:Y:S01]  /*9b90*/  FMUL.FTZ R34, R33, R38 ;  /* 0x0000002621227220 */ /* 0x000fe20000410000 */
[----:B------:R-:W-:Y:S01]  /*9ba0*/  F2FP.PACK_AB R13, R13, R15 ;  /* 0x0000000f0d0d723e */ /* 0x000fe200000000ff */
[----:B------:R-:W-:-:S02]  /*9bb0*/  FMUL.FTZ R35, R35, R29 ;  /* 0x0000001d23237220 */ /* 0x000fc40000410000 */
[----:B------:R-:W-:Y:S02]  /*9bc0*/  FMUL.FTZ R33, R33, R12 ;  /* 0x0000000c21217220 */ /* 0x000fe40000410000 */
[C---:B------:R-:W-:Y:S02]  /*9bd0*/  FFMA.FTZ R14, R31.reuse, R29, -R14 ;  /* 0x0000001d1f0e7223 */ /* 0x040fe4000001080e */
[----:B------:R-:W-:Y:S02]  /*9be0*/  FFMA.FTZ R35, R31, R28, R35 ;  /* 0x0000001c1f237223 */ /* 0x000fe40000010023 */
[----:B------:R-:W-:Y:S01]  /*9bf0*/  FFMA.FTZ R34, R30, R12, -R34 ;  /* 0x0000000c1e227223 */ /* 0x000fe20000010822 */
[----:B------:R-:W-:Y:S01]  /*9c00*/  F2FP.PACK_AB R12, R36, R37 ;  /* 0x00000025240c723e */ /* 0x000fe200000000ff */
[----:B------:R-:W-:Y:S01]  /*9c10*/  FFMA.FTZ R33, R30, R38, R33 ;  /* 0x000000261e217223 */ /* 0x000fe20000010021 */
[----:B------:R-:W-:-:S04]  /*9c20*/  F2FP.PACK_AB R14, R35, R14 ;  /* 0x0000000e230e723e */ /* 0x000fc800000000ff */
[----:B------:R-:W-:-:S05]  /*9c30*/  F2FP.PACK_AB R15, R33, R34 ;  /* 0x00000022210f723e */ /* 0x000fca00000000ff */
[----:B------:R1:W-:Y:S02]  /*9c40*/  STS.128 [R22+0x1100], R12 ;  /* 0x0011000c16007388 */ /* 0x0003e40000000c00 */
.L_x_120:
[----:B------:R-:W-:Y:S05]  /*9c50*/  BSYNC B0 ;  /* 0x0000000000007941 */ /* 0x000fea0003800000 */
.L_x_119:
[----:B-1----:R-:W-:-:S04]  /*9c60*/  IADD3 R12, R23, 0x20, RZ ;  /* 0x00000020170c7810 */ /* 0x002fc80007ffe0ff */
[----:B------:R-:W-:-:S13]  /*9c70*/  ISETP.GE.AND P0, PT, R12, c[0x0][0x27c], PT ;  /* 0x00009f000c007a0c */ /* 0x000fda0003f06270 */
        /* <DEDUP_REMOVED lines=39> */
.L_x_118:
[----:B------:R-:W-:Y:S05]  /*9ef0*/  BSYNC B1 ;  /* 0x0000000000017941 */ /* 0x000fea0003800000 */
.L_x_117:
        /* <DEDUP_REMOVED lines=45> */
.L_x_124:
[----:B------:R-:W-:Y:S05]  /*a1d0*/  BSYNC B0 ;  /* 0x0000000000007941 */ /* 0x000fea0003800000 */
.L_x_123:
        /* <DEDUP_REMOVED lines=41> */
.L_x_122:
[----:B------:R-:W-:Y:S05]  /*a470*/  BSYNC B1 ;  /* 0x0000000000017941 */ /* 0x000fea0003800000 */
.L_x_121:
[----:B-1----:R-:W-:-:S04]  /*a480*/  IADD3 R12, R10, 0x60, RZ ;  /* 0x000000600a0c7810 */ /* 0x002fc80007ffe0ff */
        /* <DEDUP_REMOVED lines=8> */
[----:B------:R-:W-:Y:S02]  /*a510*/  HADD2.F32 R35, -RZ, R27.H1_H1 ;  /* 0x3000001bff237230 */ /* 0x000fe40000004100 */
[----:B------:R-:W-:Y:S02]  /*a520*/  HADD2.F32 R37, -RZ, R25.H1_H1 ;  /* 0x30000019ff257230 */ /* 0x000fe40000004100 */
[----:B------:R-:W-:Y:S02]  /*a530*/  HADD2.F32 R26, -RZ, R26.H0_H0 ;  /* 0x2000001aff1a7230 */ /* 0x000fe40000004100 */
[----:B------:R-:W-:-:S02]  /*a540*/  HADD2.F32 R24, -RZ, R24.H0_H0 ;  /* 0x20000018ff187230 */ /* 0x000fc40000004100 */
[----:B------:R-:W-:Y:S02]  /*a550*/  HADD2.F32 R27, -RZ, R27.H0_H0 ;  /* 0x2000001bff1b7230 */ /* 0x000fe40000004100 */
[----:B------:R-:W-:Y:S02]  /*a560*/  HADD2.F32 R25, -RZ, R25.H0_H0 ;  /* 0x20000019ff197230 */ /* 0x000fe40000004100 */
[--C-:B-1----:R-:W-:Y:S02]  /*a570*/  HADD2.F32 R29, -RZ, R12.reuse.H0_H0 ;  /* 0x2000000cff1d7230 */ /* 0x102fe40000004100 */
[----:B------:R-:W-:Y:S02]  /*a580*/  HADD2.F32 R30, -RZ, R12.H1_H1 ;  /* 0x3000000cff1e7230 */ /* 0x000fe40000004100 */
[--C-:B------:R-:W-:Y:S01]  /*a590*/  HADD2.F32 R31, -RZ, R13.reuse.H1_H1 ;  /* 0x3000000dff1f7230 */ /* 0x100fe20000004100 */
[C---:B------:R-:W-:Y:S01]  /*a5a0*/  FMUL.FTZ R38, R28.reuse, R29 ;  /* 0x0000001d1c267220 */ /* 0x040fe20000410000 */
[----:B------:R-:W-:Y:S01]  /*a5b0*/  HADD2.F32 R12, -RZ, R13.H0_H0 ;  /* 0x2000000dff0c7230 */ /* 0x000fe20000004100 */
[----:B------:R-:W-:Y:S01]  /*a5c0*/  FMUL.FTZ R36, R28, R30 ;  /* 0x0000001e1c247220 */ /* 0x000fe20000410000 */
[--C-:B------:R-:W-:Y:S01]  /*a5d0*/  HADD2.F32 R13, -RZ, R14.reuse.H0_H0 ;  /* 0x2000000eff0d7230 */ /* 0x100fe20000004100 */
[C---:B------:R-:W-:Y:S01]  /*a5e0*/  FMUL.FTZ R28, R34.reuse, R31 ;  /* 0x0000001f221c7220 */ /* 0x040fe20000410000 */
[----:B------:R-:W-:Y:S01]  /*a5f0*/  HADD2.F32 R33, -RZ, R14.H1_H1 ;  /* 0x3000000eff217230 */ /* 0x000fe20000004100 */
[----:B------:R-:W-:Y:S01]  /*a600*/  FFMA.FTZ R36, R35, R29, -R36 ;  /* 0x0000001d23247223 */ /* 0x000fe20000010824 */
[--C-:B------:R-:W-:Y:S01]  /*a610*/  HADD2.F32 R14, -RZ, R15.reuse.H0_H0 ;  /* 0x2000000fff0e7230 */ /* 0x100fe20000004100 */
[-C--:B------:R-:W-:Y:S01]  /*a620*/  FMUL.FTZ R34, R34, R12.reuse ;  /* 0x0000000c22227220 */ /* 0x080fe20000410000 */
[----:B------:R-:W-:Y:S01]  /*a630*/  HADD2.F32 R15, -RZ, R15.H1_H1 ;  /* 0x3000000fff0f7230 */ /* 0x000fe20000004100 */
[----:B------:R-:W-:-:S02]  /*a640*/  FFMA.FTZ R28, R37, R12, -R28 ;  /* 0x0000000c251c7223 */ /* 0x000fc4000001081c */
[C---:B------:R-:W-:Y:S02]  /*a650*/  FMUL.FTZ R12, R26.reuse, R33 ;  /* 0x000000211a0c7220 */ /* 0x040fe40000410000 */
[----:B------:R-:W-:Y:S02]  /*a660*/  FMUL.FTZ R29, R26, R13 ;  /* 0x0000000d1a1d7220 */ /* 0x000fe40000410000 */
[C---:B------:R-:W-:Y:S02]  /*a670*/  FMUL.FTZ R26, R24.reuse, R15 ;  /* 0x0000000f181a7220 */ /* 0x040fe40000410000 */
[----:B------:R-:W-:Y:S02]  /*a680*/  FMUL.FTZ R24, R24, R14 ;  /* 0x0000000e18187220 */ /* 0x000fe40000410000 */
[----:B------:R-:W-:Y:S02]  /*a690*/  FFMA.FTZ R38, R35, R30, R38 ;  /* 0x0000001e23267223 */ /* 0x000fe40000010026 */
[----:B------:R-:W-:-:S02]  /*a6a0*/  FFMA.FTZ R34, R37, R31, R34 ;  /* 0x0000001f25227223 */ /* 0x000fc40000010022 */
[C---:B------:R-:W-:Y:S01]  /*a6b0*/  FFMA.FTZ R30, R27.reuse, R13, -R12 ;  /* 0x0000000d1b1e7223 */ /* 0x040fe2000001080c */
[----:B------:R-:W-:Y:S01]  /*a6c0*/  F2FP.PACK_AB R12, R38, R36 ;  /* 0x00000024260c723e */ /* 0x000fe200000000ff */
[----:B------:R-:W-:Y:S01]  /*a6d0*/  FFMA.FTZ R29, R27, R33, R29 ;  /* 0x000000211b1d7223 */ /* 0x000fe2000001001d */
[----:B------:R-:W-:Y:S01]  /*a6e0*/  F2FP.PACK_AB R13, R34, R28 ;  /* 0x0000001c220d723e */ /* 0x000fe200000000ff */
[C---:B------:R-:W-:Y:S02]  /*a6f0*/  FFMA.FTZ R26, R25.reuse, R14, -R26 ;  /* 0x0000000e191a7223 */ /* 0x040fe4000001081a */
[----:B------:R-:W-:Y:S01]  /*a700*/  FFMA.FTZ R15, R25, R15, R24 ;  /* 0x0000000f190f7223 */ /* 0x000fe20000010018 */
[----:B------:R-:W-:-:S04]  /*a710*/  F2FP.PACK_AB R14, R29, R30 ;  /* 0x0000001e1d0e723e */ /* 0x000fc800000000ff */
[----:B------:R-:W-:-:S05]  /*a720*/  F2FP.PACK_AB R15, R15, R26 ;  /* 0x0000001a0f0f723e */ /* 0x000fca00000000ff */
[----:B------:R1:W-:Y:S02]  /*a730*/  STS.128 [R22+0x3100], R12 ;  /* 0x0031000c16007388 */ /* 0x0003e40000000c00 */
.L_x_127:
[----:B------:R-:W-:Y:S05]  /*a740*/  BSYNC B0 ;  /* 0x0000000000007941 */ /* 0x000fea0003800000 */
.L_x_126:
[----:B------:R-:W-:-:S04]  /*a750*/  IADD3 R23, R23, 0x20, RZ ;  /* 0x0000002017177810 */ /* 0x000fc80007ffe0ff */
[----:B------:R-:W-:-:S13]  /*a760*/  ISETP.GE.AND P0, PT, R23, c[0x0][0x27c], PT ;  /* 0x00009f0017007a0c */ /* 0x000fda0003f06270 */
[----:B------:R-:W-:Y:S05]  /*a770*/  @P0 BRA `(.L_x_125) ;  /* 0x00001e3000000947 */ /* 0x000fea0003800000 */
[----:B-1----:R-:W1:Y:S01]  /*a780*/  LDS.128 R12, [R22+0x7100] ;  /* 0x00710000160c7984 */ /* 0x002e620000000c00 */
        /* <DEDUP_REMOVED lines=28> */
[----:B------:R-:W-:Y:S01]  /*a950*/  FFMA.FTZ R25, R19, R13, -R12 ;  /* 0x0000000d13197223 */ /* 0x000fe2000001080c */
[----:B------:R-:W-:Y:S01]  /*a960*/  F2FP.PACK_AB R12, R33, R30 ;  /* 0x0000001e210c723e */ /* 0x000fe200000000ff */
[----:B------:R-:W-:Y:S01]  /*a970*/  FFMA.FTZ R24, R19, R27, R24 ;  /* 0x0000001b13187223 */ /* 0x000fe20000010018 */
[----:B------:R-:W-:Y:S01]  /*a980*/  F2FP.PACK_AB R13, R28, R23 ;  /* 0x000000171c0d723e */ /* 0x000fe200000000ff */
[C---:B------:R-:W-:Y:S02]  /*a990*/  FFMA.FTZ R18, R17.reuse, R14, -R18 ;  /* 0x0000000e11127223 */ /* 0x040fe40000010812 */
[----:B------:R-:W-:Y:S01]  /*a9a0*/  FFMA.FTZ R15, R17, R15, R16 ;  /* 0x0000000f110f7223 */ /* 0x000fe20000010010 */
[----:B------:R-:W-:-:S04]  /*a9b0*/  F2FP.PACK_AB R14, R24, R25 ;  /* 0x00000019180e723e */ /* 0x000fc800000000ff */
[----:B------:R-:W-:-:S05]  /*a9c0*/  F2FP.PACK_AB R15, R15, R18 ;  /* 0x000000120f0f723e */ /* 0x000fca00000000ff */
[----:B------:R1:W-:Y:S01]  /*a9d0*/  STS.128 [R22+0x7100], R12 ;  /* 0x0071000c16007388 */ /* 0x0003e20000000c00 */
[----:B------:R-:W-:Y:S05]  /*a9e0*/  BRA `(.L_x_125) ;  /* 0x00001bc000007947 */ /* 0x000fea0003800000 */
.L_x_110:
[----:B------:R-:W-:Y:S01]  /*a9f0*/  ISETP.NE.AND P0, PT, R12, RZ, PT ;  /* 0x000000ff0c00720c */ /* 0x000fe20003f05270 */
[----:B------:R-:W-:Y:S01]  /*aa00*/  IMAD.U32 R26, RZ, RZ, UR16 ;  /* 0x00000010ff1a7e24 */ /* 0x000fe2000f8e00ff */
[----:B------:R-:W-:Y:S01]  /*aa10*/  MOV R24, UR4 ;  /* 0x0000000400187c02 */ /* 0x000fe20008000f00 */
[----:B------:R-:W-:Y:S01]  /*aa20*/  IMAD.U32 R27, RZ, RZ, UR17 ;  /* 0x00000011ff1b7e24 */ /* 0x000fe2000f8e00ff */
[----:B------:R-:W-:Y:S01]  /*aa30*/  MOV R25, UR5 ;  /* 0x0000000500197c02 */ /* 0x000fe20008000f00 */
[----:B------:R-:W-:Y:S01]  /*aa40*/  BSSY B0, `(.L_x_128) ;  /* 0x000000d000007945 */ /* 0x000fe20003800000 */
[----:B------:R-:W-:Y:S01]  /*aa50*/  CS2R R18, SRZ ;  /* 0x0000000000127805 */ /* 0x000fe2000001ff00 */
[----:B------:R-:W-:Y:S01]  /*aa60*/  CS2R R16, SRZ ;  /* 0x0000000000107805 */ /* 0x000fe2000001ff00 */
[----:B------:R-:W-:Y:S01]  /*aa70*/  CS2R R14, SRZ ;  /* 0x00000000000e7805 */ /* 0x000fe2000001ff00 */
[----:B------:R-:W-:-:S04]  /*aa80*/  CS2R R12, SRZ ;  /* 0x00000000000c7805 */ /* 0x000fc8000001ff00 */
[----:B------:R-:W-:Y:S05]  /*aa90*/  @P0 BRA `(.L_x_129) ;  /* 0x0000007000000947 */ /* 0x000fea0003800000 */
[----:B------:R-:W-:Y:S01]  /*aaa0*/  ISETP.GE.AND P0, PT, R32, c[0x0][0x27c], PT ;  /* 0x00009f0020007a0c */ /* 0x000fe20003f06270 */
[----:B------:R-:W-:-:S12]  /*aab0*/  CS2R R18, SRZ ;  /* 0x0000000000127805 */ /* 0x000fd8000001ff00 */
[----:B------:R-:W-:Y:S05]  /*aac0*/  @P0 BRA `(.L_x_129) ;  /* 0x0000004000000947 */ /* 0x000fea0003800000 */
[----:B------:R-:W-:-:S04]  /*aad0*/  IMAD.WIDE R26, R32, 0x2, R26 ;  /* 0x00000002201a7825 */ /* 0x000fc800078e021a */
[----:B------:R-:W-:Y:S01]  /*aae0*/  IMAD.WIDE R24, R32, 0x2, R24 ;  /* 0x0000000220187825 */ /* 0x000fe200078e0218 */
[----:B------:R1:W5:Y:S04]  /*aaf0*/  LD.E.128 R12, [R26.64] ;  /* 0x000000141a0c7980 */ /* 0x000368000c101d00 */
[----:B------:R1:W5:Y:S02]  /*ab00*/  LD.E.128 R16, [R24.64] ;  /* 0x0000001418107980 */ /* 0x000364000c101d00 */
.L_x_129:
[----:B------:R-:W-:Y:S05]  /*ab10*/  BSYNC B0 ;  /* 0x0000000000007941 */ /* 0x000fea0003800000 */
.L_x_128:
[----:B------:R-:W-:Y:S01]  /*ab20*/  UIMAD UR4, UR12, -0x80, UR18 ;  /* 0xffffff800c0478a4 */ /* 0x000fe2000f8e0212 */
[----:B------:R-:W-:Y:S01]  /*ab30*/  ISETP.GE.AND P0, PT, R32, c[0x0][0x27c], PT ;  /* 0x00009f0020007a0c */ /* 0x000fe20003f06270 */
[--C-:B-1---5:R-:W-:Y:S01]  /*ab40*/  IMAD.MOV.U32 R27, RZ, RZ, R13.reuse ;  /* 0x000000ffff1b7224 */ /* 0x122fe200078e000d */
[--C-:B------:R-:W-:Y:S01]  /*ab50*/  SHF.R.U64 R26, R12, 0x10, R13.reuse ;  /* 0x000000100c1a7819 */ /* 0x100fe2000000120d */
[----:B------:R-:W-:Y:S01]  /*ab60*/  UISETP.LT.AND UP0, UPT, UR4, 0x80, UPT ;  /* 0x000000800400788c */ /* 0x000fe2000bf01270 */
[----:B------:R-:W-:Y:S01]  /*ab70*/  SHF.R.U32.HI R37, RZ, 0x10, R13 ;  /* 0x00000010ff257819 */ /* 0x000fe2000001160d */
[--C-:B------:R-:W-:Y:S01]  /*ab80*/  IMAD.MOV.U32 R28, RZ, RZ, R15.reuse ;  /* 0x000000ffff1c7224 */ /* 0x100fe200078e000f */
[--C-:B------:R-:W-:Y:S01]  /*ab90*/  SHF.R.U64 R25, R14, 0x10, R15.reuse ;  /* 0x000000100e197819 */ /* 0x100fe2000000120f */
[----:B------:R-:W-:Y:S01]  /*aba0*/  USEL UR4, UR4, 0x80, UP0 ;  /* 0x0000008004047887 */ /* 0x000fe20008000000 */
[----:B------:R-:W-:Y:S01]  /*abb0*/  SHF.R.U32.HI R35, RZ, 0x10, R15 ;  /* 0x00000010ff237819 */ /* 0x000fe2000001160f */
[----:B------:R-:W-:Y:S01]  /*abc0*/  IMAD.MOV.U32 R38, RZ, RZ, R12 ;  /* 0x000000ffff267224 */ /* 0x000fe200078e000c */
[--C-:B------:R-:W-:Y:S01]  /*abd0*/  SHF.R.U64 R24, R16, 0x10, R17.reuse ;  /* 0x0000001010187819 */ /* 0x100fe20000001211 */
[----:B------:R-:W-:Y:S01]  /*abe0*/  IMAD.MOV.U32 R36, RZ, RZ, R14 ;  /* 0x000000ffff247224 */ /* 0x000fe200078e000e */
[--C-:B------:R-:W-:Y:S01]  /*abf0*/  SHF.R.U32.HI R14, RZ, 0x10, R17.reuse ;  /* 0x00000010ff0e7819 */ /* 0x100fe20000011611 */
[----:B------:R-:W-:Y:S01]  /*ac00*/  IMAD.MOV.U32 R15, RZ, RZ, R16 ;  /* 0x000000ffff0f7224 */ /* 0x000fe200078e0010 */
[----:B------:R-:W-:Y:S01]  /*ac10*/  ISETP.GE.OR P1, PT, R10, UR4, P0 ;  /* 0x000000040a007c0c */ /* 0x000fe20008726670 */
[----:B------:R-:W-:Y:S01]  /*ac20*/  IMAD.MOV.U32 R29, RZ, RZ, R17 ;  /* 0x000000ffff1d7224 */ /* 0x000fe200078e0011 */
[--C-:B------:R-:W-:Y:S01]  /*ac30*/  SHF.R.U64 R23, R18, 0x10, R19.reuse ;  /* 0x0000001012177819 */ /* 0x100fe20000001213 */
[----:B------:R-:W-:Y:S01]  /*ac40*/  IMAD.MOV.U32 R13, RZ, RZ, R18 ;  /* 0x000000ffff0d7224 */ /* 0x000fe200078e0012 */
[--C-:B------:R-:W-:Y:S01]  /*ac50*/  SHF.R.U32.HI R12, RZ, 0x10, R19.reuse ;  /* 0x00000010ff0c7819 */ /* 0x100fe20000011613 */
[----:B------:R-:W-:Y:S01]  /*ac60*/  IMAD.MOV.U32 R30, RZ, RZ, R19 ;  /* 0x000000ffff1e7224 */ /* 0x000fe200078e0013 */
        /* <DEDUP_REMOVED lines=12> */
[----:B------:R-:W-:Y:S01]  /*ad30*/  MOV R14, c[0x0][0x27c] ;  /* 0x00009f00000e7a02 */ /* 0x000fe20000000f00 */
[----:B------:R-:W1:Y:S01]  /*ad40*/  LDS.128 R16, [R22+0x100] ;  /* 0x0001000016107984 */ /* 0x000e620000000c00 */
[----:B------:R-:W-:-:S02]  /*ad50*/  HADD2.F32 R48, -RZ, R29.H1_H1 ;  /* 0x3000001dff307230 */ /* 0x000fc40000004100 */
[----:B------:R-:W-:Y:S01]  /*ad60*/  LEA.HI R14, R14, R3, RZ, 0x1d ;  /* 0x000000030e0e7211 */ /* 0x000fe200078fe8ff */
[----:B------:R-:W-:Y:S02]  /*ad70*/  HADD2.F32 R56, -RZ, R27.H1_H1 ;  /* 0x3000001bff387230 */ /* 0x000fe40000004100 */
[----:B------:R-:W-:Y:S01]  /*ad80*/  HADD2.F32 R46, -RZ, R24.H1_H1 ;  /* 0x30000018ff2e7230 */ /* 0x000fe20000004100 */
[----:B------:R-:W-:Y:S01]  /*ad90*/  SHF.R.S32.HI R12, RZ, 0x1f, R14 ;  /* 0x0000001fff0c7819 */ /* 0x000fe2000001140e */
[----:B------:R-:W-:Y:S01]  /*ada0*/  HADD2.F32 R44, -RZ, R29.H0_H0 ;  /* 0x2000001dff2c7230 */ /* 0x000fe20000004100 */
[----:B------:R-:W-:Y:S01]  /*adb0*/  SHF.L.U32 R13, R14, 0x3, RZ ;  /* 0x000000030e0d7819 */ /* 0x000fe200000006ff */
[----:B------:R-:W-:Y:S01]  /*adc0*/  HADD2.F32 R55, -RZ, R26.H1_H1 ;  /* 0x3000001aff377230 */ /* 0x000fe20000004100 */
[----:B------:R-:W-:Y:S01]  /*add0*/  LEA.HI R12, R12, R14, RZ, 0x3 ;  /* 0x0000000e0c0c7211 */ /* 0x000fe200078f18ff */
[----:B------:R-:W-:Y:S01]  /*ade0*/  HADD2.F32 R54, -RZ, R27.H0_H0 ;  /* 0x2000001bff367230 */ /* 0x000fe20000004100 */
[----:B------:R-:W-:Y:S01]  /*adf0*/  LOP3.LUT R13, R34, 0x38, R13, 0xf8, !PT ;  /* 0x00000038220d7812 */ /* 0x000fe200078ef80d */
[----:B------:R-:W-:Y:S01]  /*ae00*/  HADD2.F32 R43, -RZ, R24.H0_H0 ;  /* 0x20000018ff2b7230 */ /* 0x000fe20000004100 */
[----:B------:R-:W-:Y:S01]  /*ae10*/  SHF.L.U32 R12, R12, 0xa, RZ ;  /* 0x0000000a0c0c7819 */ /* 0x000fe200000006ff */
[----:B------:R-:W-:Y:S01]  /*ae20*/  HADD2.F32 R42, -RZ, R30.H1_H1 ;  /* 0x3000001eff2a7230 */ /* 0x000fe20000004100 */
[----:B------:R-:W-:Y:S01]  /*ae30*/  LOP3.LUT R33, R13, R33, RZ, 0x3c, !PT ;  /* 0x000000210d217212 */ /* 0x000fe200078e3cff */
[----:B------:R-:W-:Y:S01]  /*ae40*/  HADD2.F32 R53, -RZ, R26.H0_H0 ;  /* 0x2000001aff357230 */ /* 0x000fe20000004100 */
[----:B------:R-:W-:Y:S01]  /*ae50*/  LOP3.LUT R12, R12, 0x7fffe000, RZ, 0xc0, !PT ;  /* 0x7fffe0000c0c7812 */ /* 0x000fe200078ec0ff */
[----:B------:R-:W-:-:S02]  /*ae60*/  HADD2.F32 R52, -RZ, R28.H1_H1 ;  /* 0x3000001cff347230 */ /* 0x000fc40000004100 */
[----:B------:R-:W-:Y:S01]  /*ae70*/  HADD2.F32 R41, -RZ, R23.H1_H1 ;  /* 0x30000017ff297230 */ /* 0x000fe20000004100 */
[----:B------:R-:W-:Y:S01]  /*ae80*/  IADD3 R31, R33, R12, R31 ;  /* 0x0000000c211f7210 */ /* 0x000fe20007ffe01f */
[--C-:B------:R-:W-:Y:S02]  /*ae90*/  HADD2.F32 R51, -RZ, R25.reuse.H1_H1 ;  /* 0x30000019ff337230 */ /* 0x100fe40000004100 */
[----:B------:R-:W-:Y:S01]  /*aea0*/  HADD2.F32 R40, -RZ, R30.H0_H0 ;  /* 0x2000001eff287230 */ /* 0x000fe20000004100 */
[----:B------:R-:W-:Y:S01]  /*aeb0*/  SHF.L.U32 R31, R31, 0x1, RZ ;  /* 0x000000011f1f7819 */ /* 0x000fe200000006ff */
[----:B------:R-:W-:Y:S02]  /*aec0*/  HADD2.F32 R50, -RZ, R28.H0_H0 ;  /* 0x2000001cff327230 */ /* 0x000fe40000004100 */
[----:B------:R-:W-:Y:S02]  /*aed0*/  HADD2.F32 R49, -RZ, R25.H0_H0 ;  /* 0x20000019ff317230 */ /* 0x000fe40000004100 */
[----:B------:R-:W2:Y:S01]  /*aee0*/  LDS.128 R12, [R31+0x100] ;  /* 0x000100001f0c7984 */ /* 0x000ea20000000c00 */
[----:B-1----:R-:W-:-:S02]  /*aef0*/  HADD2.F32 R33, -RZ, R16.H0_H0 ;  /* 0x20000010ff217230 */ /* 0x002fc40000004100 */
[----:B------:R-:W-:Y:S02]  /*af00*/  HADD2.F32 R35, -RZ, R16.H1_H1 ;  /* 0x30000010ff237230 */ /* 0x000fe40000004100 */
[--C-:B------:R-:W-:Y:S02]  /*af10*/  HADD2.F32 R16, -RZ, R17.reuse.H0_H0 ;  /* 0x20000011ff107230 */ /* 0x100fe40000004100 */
[----:B------:R-:W-:Y:S02]  /*af20*/  HADD2.F32 R36, -RZ, R17.H1_H1 ;  /* 0x30000011ff247230 */ /* 0x000fe40000004100 */
[--C-:B------:R-:W-:Y:S02]  /*af30*/  HADD2.F32 R17, -RZ, R18.reuse.H0_H0 ;  /* 0x20000012ff117230 */ /* 0x100fe40000004100 */
[----:B------:R-:W-:Y:S02]  /*af40*/  HADD2.F32 R37, -RZ, R18.H1_H1 ;  /* 0x30000012ff257230 */ /* 0x000fe40000004100 */
[----:B------:R-:W-:-:S02]  /*af50*/  HADD2.F32 R18, -RZ, R19.H0_H0 ;  /* 0x20000013ff127230 */ /* 0x000fc40000004100 */
[----:B------:R-:W-:-:S03]  /*af60*/  HADD2.F32 R19, -RZ, R19.H1_H1 ;  /* 0x30000013ff137230 */ /* 0x000fc60000004100 */
[----:B------:R-:W-:Y:S01]  /*af70*/  FMUL.FTZ R58, R18, R40 ;  /* 0x00000028123a7220 */ /* 0x000fe20000410000 */
[--C-:B--2---:R-:W-:Y:S02]  /*af80*/  HADD2.F32 R47, -RZ, R12.reuse.H0_H0 ;  /* 0x2000000cff2f7230 */ /* 0x104fe40000004100 */
[----:B------:R-:W-:Y:S01]  /*af90*/  HADD2.F32 R45, -RZ, R12.H1_H1 ;  /* 0x3000000cff2d7230 */ /* 0x000fe20000004100 */
[-C--:B------:R-:W-:Y:S01]  /*afa0*/  FMUL.FTZ R12, R33, R48.reuse ;  /* 0x00000030210c7220 */ /* 0x080fe20000410000 */
[----:B------:R-:W-:Y:S01]  /*afb0*/  HADD2.F32 R39, -RZ, R13.H0_H0 ;  /* 0x2000000dff277230 */ /* 0x000fe20000004100 */
[C---:B------:R-:W-:Y:S01]  /*afc0*/  FMUL.FTZ R48, R47.reuse, R48 ;  /* 0x000000302f307220 */ /* 0x040fe20000410000 */
[--C-:B------:R-:W-:Y:S01]  /*afd0*/  HADD2.F32 R34, -RZ, R15.reuse.H0_H0 ;  /* 0x2000000fff227230 */ /* 0x100fe20000004100 */
[----:B------:R-:W-:Y:S01]  /*afe0*/  FFMA.FTZ R47, R47, R56, R12 ;  /* 0x000000382f2f7223 */ /* 0x000fe2000001000c */
[----:B------:R-:W-:Y:S01]  /*aff0*/  HADD2.F32 R57, -RZ, R15.H1_H1 ;  /* 0x3000000fff397230 */ /* 0x000fe20000004100 */
[----:B------:R-:W-:Y:S01]  /*b000*/  FMUL.FTZ R15, R35, R46 ;  /* 0x0000002e230f7220 */ /* 0x000fe20000410000 */
[----:B------:R-:W-:Y:S01]  /*b010*/  HADD2.F32 R13, -RZ, R13.H1_H1 ;  /* 0x3000000dff0d7230 */ /* 0x000fe20000004100 */
[----:B------:R-:W-:Y:S01]  /*b020*/  FMUL.FTZ R12, R16, R44 ;  /* 0x0000002c100c7220 */ /* 0x000fe20000410000 */
[--C-:B------:R-:W-:Y:S01]  /*b030*/  HADD2.F32 R38, -RZ, R14.reuse.H0_H0 ;  /* 0x2000000eff267230 */ /* 0x100fe20000004100 */
[----:B------:R-:W-:Y:S01]  /*b040*/  FMUL.FTZ R46, R45, R46 ;  /* 0x0000002e2d2e7220 */ /* 0x000fe20000410000 */
[----:B------:R-:W-:Y:S01]  /*b050*/  HADD2.F32 R14, -RZ, R14.H1_H1 ;  /* 0x3000000eff0e7230 */ /* 0x000fe20000004100 */
[----:B------:R-:W-:-:S02]  /*b060*/  FMUL.FTZ R44, R39, R44 ;  /* 0x0000002c272c7220 */ /* 0x000fc40000410000 */
[----:B------:R-:W-:Y:S02]  /*b070*/  FFMA.FTZ R45, R45, R55, R15 ;  /* 0x000000372d2d7223 */ /* 0x000fe4000001000f */
[----:B------:R-:W-:Y:S02]  /*b080*/  FFMA.FTZ R39, R39, R54, R12 ;  /* 0x0000003627277223 */ /* 0x000fe4000001000c */
[-C--:B------:R-:W-:Y:S02]  /*b090*/  FMUL.FTZ R15, R36, R43.reuse ;  /* 0x0000002b240f7220 */ /* 0x080fe40000410000 */
[-C--:B------:R-:W-:Y:S02]  /*b0a0*/  FMUL.FTZ R12, R17, R42.reuse ;  /* 0x0000002a110c7220 */ /* 0x080fe40000410000 */
[----:B------:R-:W-:Y:S02]  /*b0b0*/  FMUL.FTZ R43, R13, R43 ;  /* 0x0000002b0d2b7220 */ /* 0x000fe40000410000 */
[----:B------:R-:W-:-:S02]  /*b0c0*/  FMUL.FTZ R42, R38, R42 ;  /* 0x0000002a262a7220 */ /* 0x000fc40000410000 */
[----:B------:R-:W-:Y:S02]  /*b0d0*/  FFMA.FTZ R13, R13, R53, R15 ;  /* 0x000000350d0d7223 */ /* 0x000fe4000001000f */
[----:B------:R-:W-:Y:S01]  /*b0e0*/  FFMA.FTZ R38, R38, R52, R12 ;  /* 0x0000003426267223 */ /* 0x000fe2000001000c */
[----:B------:R-:W-:Y:S01]  /*b0f0*/  HADD2.F32 R12, -RZ, R23.H0_H0 ;  /* 0x20000017ff0c7230 */ /* 0x000fe20000004100 */
[----:B------:R-:W-:Y:S01]  /*b100*/  FMUL.FTZ R15, R37, R41 ;  /* 0x00000029250f7220 */ /* 0x000fe20000410000 */
[----:B------:R-:W-:Y:S01]  /*b110*/  F2FP.PACK_AB R13, R13, R39 ;  /* 0x000000270d0d723e */ /* 0x000fe200000000ff */
[C---:B------:R-:W-:Y:S02]  /*b120*/  FMUL.FTZ R41, R14.reuse, R41 ;  /* 0x000000290e297220 */ /* 0x040fe40000410000 */
[----:B------:R-:W-:Y:S02]  /*b130*/  FFMA.FTZ R14, R14, R51, R15 ;  /* 0x000000330e0e7223 */ /* 0x000fe4000001000f */
[----:B------:R-:W-:-:S02]  /*b140*/  FMUL.FTZ R15, R19, R12 ;  /* 0x0000000c130f7220 */ /* 0x000fc40000410000 */
[----:B------:R-:W-:Y:S01]  /*b150*/  FMUL.FTZ R40, R34, R40 ;  /* 0x0000002822287220 */ /* 0x000fe20000410000 */
[----:B------:R-:W-:Y:S01]  /*b160*/  F2FP.PACK_AB R14, R14, R38 ;  /* 0x000000260e0e723e */ /* 0x000fe200000000ff */
[----:B------:R-:W-:Y:S02]  /*b170*/  FMUL.FTZ R12, R57, R12 ;  /* 0x0000000c390c7220 */ /* 0x000fe40000410000 */
[----:B------:R-:W-:Y:S02]  /*b180*/  FFMA.FTZ R48, R33, R56, -R48 ;  /* 0x0000003821307223 */ /* 0x000fe40000010830 */
[----:B------:R-:W-:Y:S02]  /*b190*/  FFMA.FTZ R46, R35, R55, -R46 ;  /* 0x00000037232e7223 */ /* 0x000fe4000001082e */
[----:B------:R-:W-:Y:S02]  /*b1a0*/  FFMA.FTZ R44, R16, R54, -R44 ;  /* 0x00000036102c7223 */ /* 0x000fe4000001082c */
[----:B------:R-:W-:Y:S01]  /*b1b0*/  FFMA.FTZ R43, R36, R53, -R43 ;  /* 0x00000035242b7223 */ /* 0x000fe2000001082b */
[----:B------:R-:W-:Y:S01]  /*b1c0*/  F2FP.PACK_AB R16, R46, R48 ;  /* 0x000000302e10723e */ /* 0x000fe200000000ff */
[----:B------:R-:W-:-:S02]  /*b1d0*/  FFMA.FTZ R42, R17, R52, -R42 ;  /* 0x00000034112a7223 */ /* 0x000fc4000001082a */
[----:B------:R-:W-:Y:S01]  /*b1e0*/  FFMA.FTZ R41, R37, R51, -R41 ;  /* 0x0000003325297223 */ /* 0x000fe20000010829 */
[----:B------:R-:W-:Y:S01]  /*b1f0*/  F2FP.PACK_AB R17, R43, R44 ;  /* 0x0000002c2b11723e */ /* 0x000fe200000000ff */
[----:B------:R-:W-:Y:S02]  /*b200*/  FFMA.FTZ R40, R18, R50, -R40 ;  /* 0x0000003212287223 */ /* 0x000fe40000010828 */
[----:B------:R-:W-:Y:S01]  /*b210*/  FFMA.FTZ R19, R19, R49, -R12 ;  /* 0x0000003113137223 */ /* 0x000fe2000001080c */
[----:B------:R-:W-:Y:S01]  /*b220*/  F2FP.PACK_AB R18, R41, R42 ;  /* 0x0000002a2912723e */ /* 0x000fe200000000ff */
[----:B------:R-:W-:Y:S01]  /*b230*/  FFMA.FTZ R34, R34, R50, R58 ;  /* 0x0000003222227223 */ /* 0x000fe2000001003a */
[----:B------:R-:W-:Y:S01]  /*b240*/  F2FP.PACK_AB R12, R45, R47 ;  /* 0x0000002f2d0c723e */ /* 0x000fe200000000ff */
[----:B------:R-:W-:Y:S01]  /*b250*/  FFMA.FTZ R15, R57, R49, R15 ;  /* 0x00000031390f7223 */ /* 0x000fe2000001000f */
[----:B------:R-:W-:-:S04]  /*b260*/  F2FP.PACK_AB R19, R19, R40 ;  /* 0x000000281313723e */ /* 0x000fc800000000ff */
[----:B------:R-:W-:Y:S01]  /*b270*/  F2FP.PACK_AB R15, R15, R34 ;  /* 0x000000220f0f723e */ /* 0x000fe200000000ff */
[----:B------:R1:W-:Y:S04]  /*b280*/  STS.128 [R22+0x100], R16 ;  /* 0x0001001016007388 */ /* 0x0003e80000000c00 */
[----:B------:R1:W-:Y:S02]  /*b290*/  STS.128 [R31+0x100], R12 ;  /* 0x0001000c1f007388 */ /* 0x0003e40000000c00 */
.L_x_131:
[----:B------:R-:W-:Y:S05]  /*b2a0*/  BSYNC B0 ;  /* 0x0000000000007941 */ /* 0x000fea0003800000 */
.L_x_130:
[----:B-1----:R-:W-:Y:S01]  /*b2b0*/  IADD3 R13, R10, 0x20, RZ ;  /* 0x000000200a0d7810 */ /* 0x002fe20007ffe0ff */
[----:B------:R-:W-:Y:S03]  /*b2c0*/  BSSY B0, `(.L_x_132) ;  /* 0x0000064000007945 */ /* 0x000fe60003800000 */
[----:B------:R-:W-:-:S13]  /*b2d0*/  ISETP.GE.OR P1, PT, R13, UR4, P0 ;  /* 0x000000040d007c0c */ /* 0x000fda0008726670 */
[----:B------:R-:W-:Y:S05]  /*b2e0*/  @P1 BRA `(.L_x_133) ;  /* 0x0000061000001947 */ /* 0x000fea0003800000 */
[----:B------:R-:W-:Y:S01]  /*b2f0*/  MOV R15, c[0x0][0x27c] ;  /* 0x00009f00000f7a02 */ /* 0x000fe20000000f00 */
[----:B------:R-:W-:Y:S01]  /*b300*/  HADD2.F32 R55, -RZ, R29.H1_H1 ;  /* 0x3000001dff377230 */ /* 0x000fe20000004100 */
[----:B------:R-:W-:Y:S01]  /*b310*/  SHF.R.S32.HI R12, RZ, 0x1f, R13 ;  /* 0x0000001fff0c7819 */ /* 0x000fe2000001140d */
[----:B------:R-:W-:Y:S01]  /*b320*/  HADD2.F32 R46, -RZ, R27.H1_H1 ;  /* 0x3000001bff2e7230 */ /* 0x000fe20000004100 */
[----:B------:R-:W-:Y:S01]  /*b330*/  LEA.HI R15, R15, R3, RZ, 0x1d ;  /* 0x000000030f0f7211 */ /* 0x000fe200078fe8ff */
[----:B------:R-:W-:Y:S01]  /*b340*/  HADD2.F32 R51, -RZ, R29.H0_H0 ;  /* 0x2000001dff337230 */ /* 0x000fe20000004100 */
[----:B------:R-:W-:Y:S01]  /*b350*/  SHF.L.U32 R17, R13, 0x6, RZ ;  /* 0x000000060d117819 */ /* 0x000fe200000006ff */
[----:B------:R-:W-:Y:S01]  /*b360*/  HADD2.F32 R53, -RZ, R24.H1_H1 ;  /* 0x30000018ff357230 */ /* 0x000fe20000004100 */
[----:B------:R-:W-:Y:S01]  /*b370*/  LEA.HI R12, R12, R13, RZ, 0x3 ;  /* 0x0000000d0c0c7211 */ /* 0x000fe200078f18ff */
[----:B------:R-:W-:Y:S01]  /*b380*/  HADD2.F32 R44, -RZ, R27.H0_H0 ;  /* 0x2000001bff2c7230 */ /* 0x000fe20000004100 */
[----:B------:R-:W-:Y:S01]  /*b390*/  SHF.R.S32.HI R13, RZ, 0x1f, R15 ;  /* 0x0000001fff0d7819 */ /* 0x000fe2000001140f */
[----:B------:R-:W-:Y:S01]  /*b3a0*/  HADD2.F32 R45, -RZ, R26.H1_H1 ;  /* 0x3000001aff2d7230 */ /* 0x000fe20000004100 */
[----:B------:R-:W-:Y:S01]  /*b3b0*/  LOP3.LUT R17, R17, 0x1c0, RZ, 0xc0, !PT ;  /* 0x000001c011117812 */ /* 0x000fe200078ec0ff */
[----:B------:R-:W-:Y:S01]  /*b3c0*/  HADD2.F32 R49, -RZ, R30.H1_H1 ;  /* 0x3000001eff317230 */ /* 0x000fe20000004100 */
[----:B------:R-:W-:Y:S01]  /*b3d0*/  SHF.L.U32 R14, R15, 0x3, RZ ;  /* 0x000000030f0e7819 */ /* 0x000fe200000006ff */
[----:B------:R-:W-:Y:S01]  /*b3e0*/  HADD2.F32 R50, -RZ, R24.H0_H0 ;  /* 0x20000018ff327230 */ /* 0x000fe20000004100 */
[----:B------:R-:W-:Y:S01]  /*b3f0*/  LEA.HI R13, R13, R15, RZ, 0x3 ;  /* 0x0000000f0d0d7211 */ /* 0x000fe200078f18ff */
[----:B------:R-:W-:Y:S01]  /*b400*/  HADD2.F32 R42, -RZ, R28.H1_H1 ;  /* 0x3000001cff2a7230 */ /* 0x000fe20000004100 */
[----:B------:R-:W-:Y:S01]  /*b410*/  SHF.L.U32 R12, R12, 0x6, RZ ;  /* 0x000000060c0c7819 */ /* 0x000fe200000006ff */
[----:B------:R-:W-:Y:S01]  /*b420*/  HADD2.F32 R43, -RZ, R26.H0_H0 ;  /* 0x2000001aff2b7230 */ /* 0x000fe20000004100 */
[----:B------:R-:W-:Y:S01]  /*b430*/  SHF.R.U32.HI R16, RZ, 0x3, R17 ;  /* 0x00000003ff107819 */ /* 0x000fe20000011611 */
[----:B------:R-:W-:Y:S01]  /*b440*/  HADD2.F32 R48, -RZ, R23.H1_H1 ;  /* 0x30000017ff307230 */ /* 0x000fe20000004100 */
[----:B------:R-:W-:Y:S01]  /*b450*/  LOP3.LUT R14, R17, 0x38, R14, 0xf8, !PT ;  /* 0x00000038110e7812 */ /* 0x000fe200078ef80e */
[----:B------:R-:W-:Y:S01]  /*b460*/  HADD2.F32 R47, -RZ, R30.H0_H0 ;  /* 0x2000001eff2f7230 */ /* 0x000fe20000004100 */
[----:B------:R-:W-:Y:S01]  /*b470*/  SHF.L.U32 R13, R13, 0xa, RZ ;  /* 0x0000000a0d0d7819 */ /* 0x000fe200000006ff */
[----:B------:R-:W-:Y:S01]  /*b480*/  HADD2.F32 R41, -RZ, R25.H1_H1 ;  /* 0x30000019ff297230 */ /* 0x000fe20000004100 */
[----:B------:R-:W-:Y:S01]  /*b490*/  LOP3.LUT R18, R17, 0x38, R32, 0xf8, !PT ;  /* 0x0000003811127812 */ /* 0x000fe200078ef820 */
[----:B------:R-:W-:Y:S01]  /*b4a0*/  HADD2.F32 R40, -RZ, R28.H0_H0 ;  /* 0x2000001cff287230 */ /* 0x000fe20000004100 */
[----:B------:R-:W-:-:S02]  /*b4b0*/  LOP3.LUT R12, R12, 0xfffffe00, RZ, 0xc0, !PT ;  /* 0xfffffe000c0c7812 */ /* 0x000fc400078ec0ff */
[----:B------:R-:W-:Y:S02]  /*b4c0*/  LOP3.LUT R14, R14, R16, RZ, 0x3c, !PT ;  /* 0x000000100e0e7212 */ /* 0x000fe400078e3cff */
[----:B------:R-:W-:Y:S02]  /*b4d0*/  LOP3.LUT R13, R13, 0x7fffe000, RZ, 0xc0, !PT ;  /* 0x7fffe0000d0d7812 */ /* 0x000fe400078ec0ff */
[----:B------:R-:W-:Y:S02]  /*b4e0*/  LOP3.LUT R18, R12, R18, R16, 0xf6, !PT ;  /* 0x000000120c127212 */ /* 0x000fe400078ef610 */
[----:B------:R-:W-:Y:S02]  /*b4f0*/  IADD3 R22, R14, R13, R12 ;  /* 0x0000000d0e167210 */ /* 0x000fe40007ffe00c */
[----:B------:R-:W-:Y:S02]  /*b500*/  SHF.L.U32 R31, R18, 0x1, RZ ;  /* 0x00000001121f7819 */ /* 0x000fe400000006ff */
[----:B------:R-:W-:-:S03]  /*b510*/  SHF.L.U32 R22, R22, 0x1, RZ ;  /* 0x0000000116167819 */ /* 0x000fc600000006ff */
[----:B------:R-:W1:Y:S04]  /*b520*/  LDS.128 R16, [R31+0x100] ;  /* 0x000100001f107984 */ /* 0x000e680000000c00 */
[----:B------:R-:W2:Y:S01]  /*b530*/  LDS.128 R12, [R22+0x100] ;  /* 0x00010000160c7984 */ /* 0x000ea20000000c00 */
[--C-:B-1----:R-:W-:Y:S02]  /*b540*/  HADD2.F32 R33, -RZ, R16.reuse.H0_H0 ;  /* 0x20000010ff217230 */ /* 0x102fe40000004100 */
[----:B------:R-:W-:Y:S02]  /*b550*/  HADD2.F32 R35, -RZ, R16.H1_H1 ;  /* 0x30000010ff237230 */ /* 0x000fe40000004100 */
[--C-:B--2---:R-:W-:Y:S02]  /*b560*/  HADD2.F32 R54, -RZ, R12.reuse.H0_H0 ;  /* 0x2000000cff367230 */ /* 0x104fe40000004100 */
[----:B------:R-:W-:Y:S01]  /*b570*/  HADD2.F32 R52, -RZ, R12.H1_H1 ;  /* 0x3000000cff347230 */ /* 0x000fe20000004100 */
[C---:B------:R-:W-:Y:S01]  /*b580*/  FMUL.FTZ R12, R55.reuse, R33 ;  /* 0x00000021370c7220 */ /* 0x040fe20000410000 */
[----:B------:R-:W-:Y:S01]  /*b590*/  HADD2.F32 R16, -RZ, R17.H0_H0 ;  /* 0x20000011ff107230 */ /* 0x000fe20000004100 */
[-C--:B------:R-:W-:Y:S01]  /*b5a0*/  FMUL.FTZ R55, R55, R54.reuse ;  /* 0x0000003637377220 */ /* 0x080fe20000410000 */
[----:B------:R-:W-:Y:S01]  /*b5b0*/  HADD2.F32 R39, -RZ, R13.H0_H0 ;  /* 0x2000000dff277230 */ /* 0x000fe20000004100 */
[----:B------:R-:W-:Y:S01]  /*b5c0*/  FFMA.FTZ R54, R46, R54, R12 ;  /* 0x000000362e367223 */ /* 0x000fe2000001000c */
[----:B------:R-:W-:Y:S01]  /*b5d0*/  HADD2.F32 R36, -RZ, R17.H1_H1 ;  /* 0x30000011ff247230 */ /* 0x000fe20000004100 */
[C---:B------:R-:W-:Y:S01]  /*b5e0*/  FMUL.FTZ R12, R51.reuse, R16 ;  /* 0x00000010330c7220 */ /* 0x040fe20000410000 */
[----:B------:R-:W-:Y:S01]  /*b5f0*/  HADD2.F32 R17, -RZ, R18.H0_H0 ;  /* 0x20000012ff117230 */ /* 0x000fe20000004100 */
[-C--:B------:R-:W-:Y:S01]  /*b600*/  FMUL.FTZ R51, R51, R39.reuse ;  /* 0x0000002733337220 */ /* 0x080fe20000410000 */
[--C-:B------:R-:W-:Y:S01]  /*b610*/  HADD2.F32 R34, -RZ, R15.reuse.H0_H0 ;  /* 0x2000000fff227230 */ /* 0x100fe20000004100 */
[----:B------:R-:W-:Y:S01]  /*b620*/  FFMA.FTZ R39, R44, R39, R12 ;  /* 0x000000272c277223 */ /* 0x000fe2000001000c */
[----:B------:R-:W-:Y:S01]  /*b630*/  HADD2.F32 R57, -RZ, R15.H1_H1 ;  /* 0x3000000fff397230 */ /* 0x000fe20000004100 */
[C---:B------:R-:W-:Y:S01]  /*b640*/  FMUL.FTZ R15, R53.reuse, R35 ;  /* 0x00000023350f7220 */ /* 0x040fe20000410000 */
[----:B------:R-:W-:Y:S01]  /*b650*/  HADD2.F32 R38, -RZ, R14.H0_H0 ;  /* 0x2000000eff267230 */ /* 0x000fe20000004100 */
[-C--:B------:R-:W-:Y:S01]  /*b660*/  FMUL.FTZ R53, R53, R52.reuse ;  /* 0x0000003435357220 */ /* 0x080fe20000410000 */
[----:B------:R-:W-:Y:S01]  /*b670*/  HADD2.F32 R13, -RZ, R13.H1_H1 ;  /* 0x3000000dff0d7230 */ /* 0x000fe20000004100 */
[----:B------:R-:W-:Y:S01]  /*b680*/  FFMA.FTZ R52, R45, R52, R15 ;  /* 0x000000342d347223 */ /* 0x000fe2000001000f */
[----:B------:R-:W-:Y:S01]  /*b690*/  HADD2.F32 R37, -RZ, R18.H1_H1 ;  /* 0x30000012ff257230 */ /* 0x000fe20000004100 */
[C---:B------:R-:W-:Y:S01]  /*b6a0*/  FMUL.FTZ R12, R49.reuse, R17 ;  /* 0x00000011310c7220 */ /* 0x040fe20000410000 */
[--C-:B------:R-:W-:Y:S01]  /*b6b0*/  HADD2.F32 R18, -RZ, R19.reuse.H0_H0 ;  /* 0x20000013ff127230 */ /* 0x100fe20000004100 */
[C---:B------:R-:W-:Y:S01]  /*b6c0*/  FMUL.FTZ R15, R50.reuse, R36 ;  /* 0x00000024320f7220 */ /* 0x040fe20000410000 */
[----:B------:R-:W-:Y:S01]  /*b6d0*/  HADD2.F32 R14, -RZ, R14.H1_H1 ;  /* 0x3000000eff0e7230 */ /* 0x000fe20000004100 */
[----:B------:R-:W-:Y:S01]  /*b6e0*/  FMUL.FTZ R49, R49, R38 ;  /* 0x0000002631317220 */ /* 0x000fe20000410000 */
[----:B------:R-:W-:Y:S01]  /*b6f0*/  HADD2.F32 R19, -RZ, R19.H1_H1 ;  /* 0x30000013ff137230 */ /* 0x000fe20000004100 */
[----:B------:R-:W-:-:S02]  /*b700*/  FMUL.FTZ R50, R50, R13 ;  /* 0x0000000d32327220 */ /* 0x000fc40000410000 */
[----:B------:R-:W-:Y:S02]  /*b710*/  FFMA.FTZ R38, R42, R38, R12 ;  /* 0x000000262a267223 */ /* 0x000fe4000001000c */
[----:B------:R-:W-:Y:S01]  /*b720*/  FFMA.FTZ R13, R43, R13, R15 ;  /* 0x0000000d2b0d7223 */ /* 0x000fe2000001000f */
[----:B------:R-:W-:Y:S01]  /*b730*/  HADD2.F32 R15, -RZ, R23.H0_H0 ;  /* 0x20000017ff0f7230 */ /* 0x000fe20000004100 */
[C---:B------:R-:W-:Y:S02]  /*b740*/  FMUL.FTZ R12, R48.reuse, R37 ;  /* 0x00000025300c7220 */ /* 0x040fe40000410000 */
[----:B------:R-:W-:Y:S01]  /*b750*/  FMUL.FTZ R58, R47, R18 ;  /* 0x000000122f3a7220 */ /* 0x000fe20000410000 */
[----:B------:R-:W-:Y:S01]  /*b760*/  F2FP.PACK_AB R13, R13, R39 ;  /* 0x000000270d0d723e */ /* 0x000fe200000000ff */
[-C--:B------:R-:W-:Y:S02]  /*b770*/  FMUL.FTZ R48, R48, R14.reuse ;  /* 0x0000000e30307220 */ /* 0x080fe40000410000 */
[----:B------:R-:W-:Y:S01]  /*b780*/  FFMA.FTZ R14, R41, R14, R12 ;  /* 0x0000000e290e7223 */ /* 0x000fe2000001000c */
[----:B------:R-:W-:Y:S01]  /*b790*/  HADD2.F32 R12, -RZ, R25.H0_H0 ;  /* 0x20000019ff0c7230 */ /* 0x000fe20000004100 */
[----:B------:R-:W-:-:S02]  /*b7a0*/  FMUL.FTZ R47, R47, R34 ;  /* 0x000000222f2f7220 */ /* 0x000fc40000410000 */
[----:B------:R-:W-:Y:S01]  /*b7b0*/  FFMA.FTZ R34, R40, R34, R58 ;  /* 0x0000002228227223 */ /* 0x000fe2000001003a */
[----:B------:R-:W-:Y:S01]  /*b7c0*/  F2FP.PACK_AB R14, R14, R38 ;  /* 0x000000260e0e723e */ /* 0x000fe200000000ff */
[C---:B------:R-:W-:Y:S02]  /*b7d0*/  FMUL.FTZ R58, R15.reuse, R57 ;  /* 0x000000390f3a7220 */ /* 0x040fe40000410000 */
[----:B------:R-:W-:Y:S02]  /*b7e0*/  FMUL.FTZ R56, R15, R19 ;  /* 0x000000130f387220 */ /* 0x000fe40000410000 */
[----:B------:R-:W-:Y:S02]  /*b7f0*/  FFMA.FTZ R55, R46, R33, -R55 ;  /* 0x000000212e377223 */ /* 0x000fe40000010837 */
[----:B------:R-:W-:Y:S02]  /*b800*/  FFMA.FTZ R53, R45, R35, -R53 ;  /* 0x000000232d357223 */ /* 0x000fe40000010835 */
[----:B------:R-:W-:-:S02]  /*b810*/  FFMA.FTZ R51, R44, R16, -R51 ;  /* 0x000000102c337223 */ /* 0x000fc40000010833 */
[----:B------:R-:W-:Y:S01]  /*b820*/  FFMA.FTZ R50, R43, R36, -R50 ;  /* 0x000000242b327223 */ /* 0x000fe20000010832 */
[----:B------:R-:W-:Y:S01]  /*b830*/  F2FP.PACK_AB R16, R53, R55 ;  /* 0x000000373510723e */ /* 0x000fe200000000ff */
[----:B------:R-:W-:Y:S02]  /*b840*/  FFMA.FTZ R49, R42, R17, -R49 ;  /* 0x000000112a317223 */ /* 0x000fe40000010831 */
[----:B------:R-:W-:Y:S01]  /*b850*/  FFMA.FTZ R48, R41, R37, -R48 ;  /* 0x0000002529307223 */ /* 0x000fe20000010830 */
[----:B------:R-:W-:Y:S01]  /*b860*/  F2FP.PACK_AB R17, R50, R51 ;  /* 0x000000333211723e */ /* 0x000fe200000000ff */
[----:B------:R-:W-:Y:S02]  /*b870*/  FFMA.FTZ R47, R40, R18, -R47 ;  /* 0x00000012282f7223 */ /* 0x000fe4000001082f */
[----:B------:R-:W-:Y:S01]  /*b880*/  FFMA.FTZ R19, R12, R19, -R58 ;  /* 0x000000130c137223 */ /* 0x000fe2000001083a */
[----:B------:R-:W-:Y:S01]  /*b890*/  F2FP.PACK_AB R18, R48, R49 ;  /* 0x000000313012723e */ /* 0x000fe200000000ff */
[----:B------:R-:W-:Y:S01]  /*b8a0*/  FFMA.FTZ R15, R12, R57, R56 ;  /* 0x000000390c0f7223 */ /* 0x000fe20000010038 */
[----:B------:R-:W-:-:S02]  /*b8b0*/  F2FP.PACK_AB R12, R52, R54 ;  /* 0x00000036340c723e */ /* 0x000fc400000000ff */
[----:B------:R-:W-:Y:S02]  /*b8c0*/  F2FP.PACK_AB R19, R19, R47 ;  /* 0x0000002f1313723e */ /* 0x000fe400000000ff */
[----:B------:R-:W-:-:S03]  /*b8d0*/  F2FP.PACK_AB R15, R15, R34 ;  /* 0x000000220f0f723e */ /* 0x000fc600000000ff */
[----:B------:R1:W-:Y:S04]  /*b8e0*/  STS.128 [R31+0x100], R16 ;  /* 0x000100101f007388 */ /* 0x0003e80000000c00 */
[----:B------:R1:W-:Y:S02]  /*b8f0*/  STS.128 [R22+0x100], R12 ;  /* 0x0001000c16007388 */ /* 0x0003e40000000c00 */
.L_x_133:
[----:B------:R-:W-:Y:S05]  /*b900*/  BSYNC B0 ;  /* 0x0000000000007941 */ /* 0x000fea0003800000 */
.L_x_132:
        /* <DEDUP_REMOVED lines=101> */
.L_x_135:
[----:B------:R-:W-:Y:S05]  /*bf60*/  BSYNC B0 ;  /* 0x0000000000007941 */ /* 0x000fea0003800000 */
.L_x_134:
[----:B-1----:R-:W-:-:S04]  /*bf70*/  IADD3 R13, R10, 0x60, RZ ;  /* 0x000000600a0d7810 */ /* 0x002fc80007ffe0ff */
[----:B------:R-:W-:-:S13]  /*bf80*/  ISETP.GE.OR P0, PT, R13, UR4, P0 ;  /* 0x000000040d007c0c */ /* 0x000fda0008706670 */
[----:B------:R-:W-:Y:S05]  /*bf90*/  @P0 BRA `(.L_x_125) ;  /* 0x0000061000000947 */ /* 0x000fea0003800000 */
[----:B------:R-:W-:Y:S01]  /*bfa0*/  MOV R15, c[0x0][0x27c] ;  /* 0x00009f00000f7a02 */ /* 0x000fe20000000f00 */
[--C-:B------:R-:W-:Y:S01]  /*bfb0*/  HADD2.F32 R37, -RZ, R29.reuse.H1_H1 ;  /* 0x3000001dff257230 */ /* 0x100fe20000004100 */
[----:B------:R-:W-:Y:S01]  /*bfc0*/  SHF.R.S32.HI R12, RZ, 0x1f, R13 ;  /* 0x0000001fff0c7819 */ /* 0x000fe2000001140d */
[----:B------:R-:W-:Y:S01]  /*bfd0*/  HADD2.F32 R29, -RZ, R29.H0_H0 ;  /* 0x2000001dff1d7230 */ /* 0x000fe20000004100 */
[----:B------:R-:W-:Y:S01]  /*bfe0*/  LEA.HI R15, R15, R3, RZ, 0x1d ;  /* 0x000000030f0f7211 */ /* 0x000fe200078fe8ff */
[--C-:B------:R-:W-:Y:S01]  /*bff0*/  HADD2.F32 R42, -RZ, R27.reuse.H1_H1 ;  /* 0x3000001bff2a7230 */ /* 0x100fe20000004100 */
[----:B------:R-:W-:Y:S01]  /*c000*/  SHF.L.U32 R17, R13, 0x6, RZ ;  /* 0x000000060d117819 */ /* 0x000fe200000006ff */
[--C-:B------:R-:W-:Y:S01]  /*c010*/  HADD2.F32 R43, -RZ, R24.reuse.H1_H1 ;  /* 0x30000018ff2b7230 */ /* 0x100fe20000004100 */
[----:B------:R-:W-:Y:S01]  /*c020*/  LEA.HI R12, R12, R13, RZ, 0x3 ;  /* 0x0000000d0c0c7211 */ /* 0x000fe200078f18ff */
[----:B------:R-:W-:Y:S01]  /*c030*/  HADD2.F32 R27, -RZ, R27.H0_H0 ;  /* 0x2000001bff1b7230 */ /* 0x000fe20000004100 */
[----:B------:R-:W-:Y:S01]  /*c040*/  SHF.R.S32.HI R13, RZ, 0x1f, R15 ;  /* 0x0000001fff0d7819 */ /* 0x000fe2000001140f */
[----:B------:R-:W-:Y:S01]  /*c050*/  HADD2.F32 R24, -RZ, R24.H0_H0 ;  /* 0x20000018ff187230 */ /* 0x000fe20000004100 */
[----:B------:R-:W-:Y:S01]  /*c060*/  LOP3.LUT R17, R17, 0x1c0, RZ, 0xc0, !PT ;  /* 0x000001c011117812 */ /* 0x000fe200078ec0ff */
[----:B------:R-:W-:Y:S01]  /*c070*/  HADD2.F32 R47, -RZ, R23.H1_H1 ;  /* 0x30000017ff2f7230 */ /* 0x000fe20000004100 */
[----:B------:R-:W-:-:S02]  /*c080*/  SHF.L.U32 R14, R15, 0x3, RZ ;  /* 0x000000030f0e7819 */ /* 0x000fc400000006ff */
[----:B------:R-:W-:Y:S02]  /*c090*/  LEA.HI R13, R13, R15, RZ, 0x3 ;  /* 0x0000000f0d0d7211 */ /* 0x000fe400078f18ff */
[----:B------:R-:W-:Y:S02]  /*c0a0*/  SHF.L.U32 R12, R12, 0x6, RZ ;  /* 0x000000060c0c7819 */ /* 0x000fe400000006ff */
[----:B------:R-:W-:Y:S02]  /*c0b0*/  SHF.R.U32.HI R16, RZ, 0x3, R17 ;  /* 0x00000003ff107819 */ /* 0x000fe40000011611 */
[----:B------:R-:W-:Y:S02]  /*c0c0*/  LOP3.LUT R14, R17, 0x38, R14, 0xf8, !PT ;  /* 0x00000038110e7812 */ /* 0x000fe400078ef80e */
[----:B------:R-:W-:Y:S02]  /*c0d0*/  SHF.L.U32 R13, R13, 0xa, RZ ;  /* 0x0000000a0d0d7819 */ /* 0x000fe400000006ff */
[----:B------:R-:W-:-:S02]  /*c0e0*/  LOP3.LUT R18, R17, 0x38, R32, 0xf8, !PT ;  /* 0x0000003811127812 */ /* 0x000fc400078ef820 */
[----:B------:R-:W-:Y:S02]  /*c0f0*/  LOP3.LUT R12, R12, 0xfffffe00, RZ, 0xc0, !PT ;  /* 0xfffffe000c0c7812 */ /* 0x000fe400078ec0ff */
[----:B------:R-:W-:Y:S02]  /*c100*/  LOP3.LUT R14, R14, R16, RZ, 0x3c, !PT ;  /* 0x000000100e0e7212 */ /* 0x000fe400078e3cff */
[----:B------:R-:W-:Y:S02]  /*c110*/  LOP3.LUT R13, R13, 0x7fffe000, RZ, 0xc0, !PT ;  /* 0x7fffe0000d0d7812 */ /* 0x000fe400078ec0ff */
[----:B------:R-:W-:Y:S02]  /*c120*/  LOP3.LUT R18, R12, R18, R16, 0xf6, !PT ;  /* 0x000000120c127212 */ /* 0x000fe400078ef610 */
[----:B------:R-:W-:Y:S02]  /*c130*/  IADD3 R22, R14, R13, R12 ;  /* 0x0000000d0e167210 */ /* 0x000fe40007ffe00c */
[----:B------:R-:W-:-:S02]  /*c140*/  SHF.L.U32 R31, R18, 0x1, RZ ;  /* 0x00000001121f7819 */ /* 0x000fc400000006ff */
[----:B------:R-:W-:-:S03]  /*c150*/  SHF.L.U32 R22, R22, 0x1, RZ ;  /* 0x0000000116167819 */ /* 0x000fc600000006ff */
[----:B------:R-:W1:Y:S04]  /*c160*/  LDS.128 R16, [R31+0x100] ;  /* 0x000100001f107984 */ /* 0x000e680000000c00 */
[----:B------:R-:W2:Y:S01]  /*c170*/  LDS.128 R12, [R22+0x100] ;  /* 0x00010000160c7984 */ /* 0x000ea20000000c00 */
[--C-:B-1----:R-:W-:Y:S02]  /*c180*/  HADD2.F32 R33, -RZ, R16.reuse.H0_H0 ;  /* 0x20000010ff217230 */ /* 0x102fe40000004100 */
[----:B------:R-:W-:Y:S02]  /*c190*/  HADD2.F32 R34, -RZ, R16.H1_H1 ;  /* 0x30000010ff227230 */ /* 0x000fe40000004100 */
[----:B------:R-:W-:Y:S01]  /*c1a0*/  HADD2.F32 R16, -RZ, R17.H0_H0 ;  /* 0x20000011ff107230 */ /* 0x000fe20000004100 */
[----:B------:R-:W-:Y:S01]  /*c1b0*/  FMUL.FTZ R44, R37, R33 ;  /* 0x00000021252c7220 */ /* 0x000fe20000410000 */
[--C-:B--2---:R-:W-:Y:S01]  /*c1c0*/  HADD2.F32 R38, -RZ, R12.reuse.H0_H0 ;  /* 0x2000000cff267230 */ /* 0x104fe20000004100 */
[----:B------:R-:W-:Y:S01]  /*c1d0*/  FMUL.FTZ R46, R43, R34 ;  /* 0x000000222b2e7220 */ /* 0x000fe20000410000 */
[----:B------:R-:W-:Y:S01]  /*c1e0*/  HADD2.F32 R39, -RZ, R12.H1_H1 ;  /* 0x3000000cff277230 */ /* 0x000fe20000004100 */
[----:B------:R-:W-:Y:S01]  /*c1f0*/  FMUL.FTZ R45, R29, R16 ;  /* 0x000000101d2d7220 */ /* 0x000fe20000410000 */
[----:B------:R-:W-:Y:S01]  /*c200*/  HADD2.F32 R12, -RZ, R13.H0_H0 ;  /* 0x2000000dff0c7230 */ /* 0x000fe20000004100 */
[-C--:B------:R-:W-:Y:S01]  /*c210*/  FMUL.FTZ R37, R37, R38.reuse ;  /* 0x0000002625257220 */ /* 0x080fe20000410000 */
[----:B------:R-:W-:Y:S01]  /*c220*/  HADD2.F32 R35, -RZ, R17.H1_H1 ;  /* 0x30000011ff237230 */ /* 0x000fe20000004100 */
[----:B------:R-:W-:Y:S01]  /*c230*/  FFMA.FTZ R38, R42, R38, R44 ;  /* 0x000000262a267223 */ /* 0x000fe2000001002c */
[----:B------:R-:W-:Y:S01]  /*c240*/  HADD2.F32 R44, -RZ, R26.H1_H1 ;  /* 0x3000001aff2c7230 */ /* 0x000fe20000004100 */
[-C--:B------:R-:W-:Y:S01]  /*c250*/  FMUL.FTZ R29, R29, R12.reuse ;  /* 0x0000000c1d1d7220 */ /* 0x080fe20000410000 */
[----:B------:R-:W-:Y:S01]  /*c260*/  HADD2.F32 R17, -RZ, R18.H0_H0 ;  /* 0x20000012ff117230 */ /* 0x000fe20000004100 */
[----:B------:R-:W-:Y:S01]  /*c270*/  FFMA.FTZ R45, R27, R12, R45 ;  /* 0x0000000c1b2d7223 */ /* 0x000fe2000001002d */
[----:B------:R-:W-:Y:S01]  /*c280*/  HADD2.F32 R12, -RZ, R30.H1_H1 ;  /* 0x3000001eff0c7230 */ /* 0x000fe20000004100 */
[-C--:B------:R-:W-:Y:S01]  /*c290*/  FMUL.FTZ R43, R43, R39.reuse ;  /* 0x000000272b2b7220 */ /* 0x080fe20000410000 */
[----:B------:R-:W-:Y:S01]  /*c2a0*/  HADD2.F32 R40, -RZ, R13.H1_H1 ;  /* 0x3000000dff287230 */ /* 0x000fe20000004100 */
[----:B------:R-:W-:Y:S01]  /*c2b0*/  FFMA.FTZ R39, R44, R39, R46 ;  /* 0x000000272c277223 */ /* 0x000fe2000001002e */
[----:B------:R-:W-:Y:S01]  /*c2c0*/  HADD2.F32 R13, -RZ, R14.H0_H0 ;  /* 0x2000000eff0d7230 */ /* 0x000fe20000004100 */
[----:B------:R-:W-:Y:S01]  /*c2d0*/  FMUL.FTZ R49, R24, R35 ;  /* 0x0000002318317220 */ /* 0x000fe20000410000 */
[----:B------:R-:W-:Y:S01]  /*c2e0*/  HADD2.F32 R26, -RZ, R26.H0_H0 ;  /* 0x2000001aff1a7230 */ /* 0x000fe20000004100 */
[----:B------:R-:W-:Y:S01]  /*c2f0*/  FMUL.FTZ R48, R12, R17 ;  /* 0x000000110c307220 */ /* 0x000fe20000410000 */
[----:B------:R-:W-:Y:S01]  /*c300*/  HADD2.F32 R46, -RZ, R28.H1_H1 ;  /* 0x3000001cff2e7230 */ /* 0x000fe20000004100 */
        /* <DEDUP_REMOVED lines=8> */
[C---:B------:R-:W-:Y:S01]  /*c390*/  FMUL.FTZ R50, R47.reuse, R36 ;  /* 0x000000242f327220 */ /* 0x040fe20000410000 */
[----:B------:R-:W-:Y:S01]  /*c3a0*/  HADD2.F32 R49, -RZ, R30.H0_H0 ;  /* 0x2000001eff317230 */ /* 0x000fe20000004100 */
[-C--:B------:R-:W-:Y:S01]  /*c3b0*/  FMUL.FTZ R47, R47, R41.reuse ;  /* 0x000000292f2f7220 */ /* 0x080fe20000410000 */
[----:B------:R-:W-:Y:S01]  /*c3c0*/  HADD2.F32 R19, -RZ, R19.H1_H1 ;  /* 0x30000013ff137230 */ /* 0x000fe20000004100 */
[----:B------:R-:W-:Y:S01]  /*c3d0*/  FFMA.FTZ R41, R13, R41, R50 ;  /* 0x000000290d297223 */ /* 0x000fe20000010032 */
[----:B------:R-:W-:Y:S01]  /*c3e0*/  HADD2.F32 R14, -RZ, R15.H0_H0 ;  /* 0x2000000fff0e7230 */ /* 0x000fe20000004100 */
[----:B------:R-:W-:Y:S01]  /*c3f0*/  FFMA.FTZ R37, R42, R33, -R37 ;  /* 0x000000212a257223 */ /* 0x000fe20000010825 */
[----:B------:R-:W-:Y:S01]  /*c400*/  HADD2.F32 R30, -RZ, R23.H0_H0 ;  /* 0x20000017ff1e7230 */ /* 0x000fe20000004100 */
[C---:B------:R-:W-:Y:S01]  /*c410*/  FMUL.FTZ R23, R49.reuse, R18 ;  /* 0x0000001231177220 */ /* 0x040fe20000410000 */
[----:B------:R-:W-:Y:S01]  /*c420*/  HADD2.F32 R15, -RZ, R15.H1_H1 ;  /* 0x3000000fff0f7230 */ /* 0x000fe20000004100 */
[----:B------:R-:W-:Y:S01]  /*c430*/  FMUL.FTZ R49, R49, R14 ;  /* 0x0000000e31317220 */ /* 0x000fe20000410000 */
[----:B------:R-:W-:Y:S01]  /*c440*/  HADD2.F32 R28, -RZ, R28.H0_H0 ;  /* 0x2000001cff1c7230 */ /* 0x000fe20000004100 */
[C---:B------:R-:W-:Y:S01]  /*c450*/  FMUL.FTZ R50, R30.reuse, R19 ;  /* 0x000000131e327220 */ /* 0x040fe20000410000 */
[----:B------:R-:W-:Y:S01]  /*c460*/  HADD2.F32 R25, -RZ, R25.H0_H0 ;  /* 0x20000019ff197230 */ /* 0x000fe20000004100 */
[----:B------:R-:W-:-:S02]  /*c470*/  FMUL.FTZ R30, R30, R15 ;  /* 0x0000000f1e1e7220 */ /* 0x000fc40000410000 */
[----:B------:R-:W-:Y:S02]  /*c480*/  FFMA.FTZ R43, R44, R34, -R43 ;  /* 0x000000222c2b7223 */ /* 0x000fe4000001082b */
[----:B------:R-:W-:Y:S02]  /*c490*/  FFMA.FTZ R29, R27, R16, -R29 ;  /* 0x000000101b1d7223 */ /* 0x000fe4000001081d */
[----:B------:R-:W-:Y:S01]  /*c4a0*/  FFMA.FTZ R24, R26, R35, -R24 ;  /* 0x000000231a187223 */ /* 0x000fe20000010818 */
[----:B------:R-:W-:Y:S01]  /*c4b0*/  F2FP.PACK_AB R16, R43, R37 ;  /* 0x000000252b10723e */ /* 0x000fe200000000ff */
        /* <DEDUP_REMOVED lines=15> */
.L_x_125:
[----:B------:R-:W-:Y:S05]  /*c5b0*/  BSYNC B2 ;  /* 0x0000000000027941 */ /* 0x000fea0003800000 */
.L_x_109:
[----:B-1----:R-:W-:Y:S01]  /*c5c0*/  IMAD R14, R21, c[0x0][0x208], RZ ;  /* 0x00008200150e7a24 */ /* 0x002fe200078e02ff */
[----:B------:R-:W-:Y:S01]  /*c5d0*/  LEA.HI R5, R5, R73, RZ, 0x5 ;  /* 0x0000004905057211 */ /* 0x000fe200078f28ff */
[C---:B------:R-:W-:Y:S01]  /*c5e0*/  IMAD.WIDE.U32 R12, R242.reuse, c[0x0][0x208], RZ ;  /* 0x00008200f20c7a25 */ /* 0x040fe200078e00ff */
[----:B------:R-:W-:Y:S01]  /*c5f0*/  BAR.SYNC.DEFER_BLOCKING 0x0 ;  /* 0x0000000000007b1d */ /* 0x000fe20000010000 */
[----:B------:R-:W-:Y:S01]  /*c600*/  SHF.L.U32 R15, R3, 0x6, RZ ;  /* 0x00000006030f7819 */ /* 0x000fe200000006ff */
[----:B------:R-:W-:Y:S01]  /*c610*/  UISETP.GE.AND UP0, UPT, UR9, 0x81, UPT ;  /* 0x000000810900788c */ /* 0x000fe2000bf06270 */
[----:B------:R-:W-:Y:S01]  /*c620*/  IMAD R14, R242, c[0x0][0x20c], R14 ;  /* 0x00008300f20e7a24 */ /* 0x000fe200078e020e */
[----:B------:R-:W-:Y:S01]  /*c630*/  SHF.L.U32 R10, R10, 0x3, RZ ;  /* 0x000000030a0a7819 */ /* 0x000fe200000006ff */
[----:B------:R-:W-:Y:S01]  /*c640*/  IMAD R11, R11, c[0x0][0x218], RZ ;  /* 0x000086000b0b7a24 */ /* 0x000fe200078e02ff */
[----:B------:R-:W-:Y:S01]  /*c650*/  LOP3.LUT R15, R15, 0x1c0, RZ, 0xc0, !PT ;  /* 0x000001c00f0f7812 */ /* 0x000fe200078ec0ff */
[----:B------:R-:W-:Y:S01]  /*c660*/  IMAD.WIDE R18, R32, 0x2, RZ ;  /* 0x0000000220127825 */ /* 0x000fe200078e02ff */
[----:B------:R-:W-:-:S02]  /*c670*/  IADD3 R13, R13, R14, RZ ;  /* 0x0000000e0d0d7210 */ /* 0x000fc40007ffe0ff */
[----:B------:R-:W-:Y:S01]  /*c680*/  SHF.L.U32 R14, R5, 0x5, RZ ;  /* 0x00000005050e7819 */ /* 0x000fe200000006ff */
[----:B------:R-:W-:Y:S01]  /*c690*/  IMAD R11, R241, c[0x0][0x21c], R11 ;  /* 0x00008700f10b7a24 */ /* 0x000fe200078e020b */
[----:B------:R-:W-:Y:S01]  /*c6a0*/  LOP3.LUT R238, R15, 0x8, R10, 0xf8, !PT ;  /* 0x000000080fee7812 */ /* 0x000fe200078ef80a */
[----:B------:R-:W-:Y:S01]  /*c6b0*/  IMAD.WIDE.U32 R12, R241, c[0x0][0x218], R12 ;  /* 0x00008600f10c7a25 */ /* 0x000fe200078e000c */
[----:B------:R-:W-:Y:S02]  /*c6c0*/  LOP3.LUT R14, R14, 0x7ffffc00, RZ, 0xc0, !PT ;  /* 0x7ffffc000e0e7812 */ /* 0x000fe400078ec0ff */
[----:B------:R-:W-:Y:S02]  /*c6d0*/  SHF.R.U32.HI R15, RZ, 0x3, R15 ;  /* 0x00000003ff0f7819 */ /* 0x000fe4000001160f */
[----:B------:R-:W-:Y:S02]  /*c6e0*/  IADD3 R188, R4, R14, RZ ;  /* 0x0000000e04bc7210 */ /* 0x000fe40007ffe0ff */
[----:B------:R-:W-:-:S02]  /*c6f0*/  IADD3 R10, P0, R12, UR28, RZ ;  /* 0x0000001c0c0a7c10 */ /* 0x000fc4000ff1e0ff */
[C---:B------:R-:W-:Y:S01]  /*c700*/  LEA R196, R188.reuse, 0x100, 0x1 ;  /* 0x00000100bcc47811 */ /* 0x040fe200078e08ff */
[----:B------:R-:W-:Y:S01]  /*c710*/  IMAD.SHL.U32 R188, R188, 0x2, RZ ;  /* 0x00000002bcbc7824 */ /* 0x000fe200078e00ff */
[----:B------:R-:W-:Y:S02]  /*c720*/  IADD3.X R11, R13, UR10, R11, P0, !PT ;  /* 0x0000000a0d0b7c10 */ /* 0x000fe400087fe40b */
[-C--:B------:R-:W-:Y:S02]  /*c730*/  LEA R192, R2, R196.reuse, 0x1 ;  /* 0x000000c402c07211 */ /* 0x080fe400078e08ff */
[----:B------:R-:W-:Y:S01]  /*c740*/  LEA R34, P0, R10, c[0x0][0x1f8], 0x1 ;  /* 0x00007e000a227a11 */ /* 0x000fe200078008ff */
[----:B------:R-:W-:Y:S01]  /*c750*/  LDSM.16.M88.4 R136, [R188+0x100] ;  /* 0x00010000bc88783b */ /* 0x000fe20000000200 */
[C---:B------:R-:W-:Y:S02]  /*c760*/  LEA R196, R0.reuse, R196, 0x1 ;  /* 0x000000c400c47211 */ /* 0x040fe400078e08ff */
[----:B------:R-:W-:Y:S01]  /*c770*/  LEA R212, R0, R192, 0x1 ;  /* 0x000000c000d47211 */ /* 0x000fe200078e08ff */
[----:B------:R-:W-:Y:S01]  /*c780*/  LDSM.16.M88.4 R140, [R192] ;  /* 0x00000000c08c783b */ /* 0x000fe20000000200 */
[----:B------:R-:W-:-:S02]  /*c790*/  LEA.HI.X R10, R10, c[0x0][0x1fc], R11, 0x1, P0 ;  /* 0x00007f000a0a7a11 */ /* 0x000fc400000f0c0b */
[----:B------:R-:W-:Y:S01]  /*c7a0*/  SHF.R.S32.HI R14, RZ, 0x1f, R8 ;  /* 0x0000001fff0e7819 */ /* 0x000fe20000011408 */
[----:B------:R-:W-:Y:S01]  /*c7b0*/  LDSM.16.M88.4 R172, [R196] ;  /* 0x00000000c4ac783b */ /* 0x000fe20000000200 */
[----:B------:R-:W-:Y:S02]  /*c7c0*/  LOP3.LUT R238, R238, R15, RZ, 0x3c, !PT ;  /* 0x0000000feeee7212 */ /* 0x000fe400078e3cff */
[----:B------:R-:W-:Y:S01]  /*c7d0*/  LEA.HI R14, R14, R8, RZ, 0x3 ;  /* 0x000000080e0e7211 */ /* 0x000fe200078f18ff */
[----:B------:R-:W1:Y:S01]  /*c7e0*/  SHFL.IDX PT, R96, R34, 0x1, 0x181f ;  /* 0x00381f0022607f89 */ /* 0x000e6200000e0000 */
[----:B------:R-:W-:Y:S02]  /*c7f0*/  LOP3.LUT P3, RZ, R3, 0x2, RZ, 0xc0, !PT ;  /* 0x0000000203ff7812 */ /* 0x000fe4000786c0ff */
[----:B------:R-:W-:Y:S01]  /*c800*/  LOP3.LUT R33, R14, 0xfffffff8, RZ, 0xc0, !PT ;  /* 0xfffffff80e217812 */ /* 0x000fe200078ec0ff */
[----:B------:R-:W-:Y:S01]  /*c810*/  LDSM.16.M88.4 R184, [R212] ;  /* 0x00000000d4b8783b */ /* 0x000fe20000000200 */
[----:B------:R-:W-:-:S02]  /*c820*/  LEA R238, R20, R238, 0x9 ;  /* 0x000000ee14ee7211 */ /* 0x000fc400078e48ff */
[----:B------:R-:W-:Y:S01]  /*c830*/  SHF.L.U32 R243, R9, 0x1, RZ ;  /* 0x0000000109f37819 */ /* 0x000fe200000006ff */
[----:B------:R-:W-:Y:S01]  /*c840*/  LDSM.16.M88.4 R188, [R188+0x4100] ;  /* 0x00410000bcbc783b */ /* 0x000fe20000000200 */
[----:B------:R-:W-:Y:S01]  /*c850*/  IMAD.WIDE R16, R33, 0x2, RZ ;  /* 0x0000000221107825 */ /* 0x000fe200078e02ff */
[----:B------:R-:W-:Y:S02]  /*c860*/  SHF.L.U32 R238, R238, 0x1, RZ ;  /* 0x00000001eeee7819 */ /* 0x000fe400000006ff */
[----:B------:R-:W-:Y:S02]  /*c870*/  LDSM.16.M88.4 R192, [R192+0x4000] ;  /* 0x00400000c0c0783b */ /* 0x000fe40000000200 */
[C---:B------:R-:W-:Y:S02]  /*c880*/  IADD3 R14, R238.reuse, 0x8100, RZ ;  /* 0x00008100ee0e7810 */ /* 0x040fe40007ffe0ff */
[----:B------:R-:W-:Y:S01]  /*c890*/  LDSM.16.M88.4 R196, [R196+0x4000] ;  /* 0x00400000c4c4783b */ /* 0x000fe20000000200 */
[----:B------:R-:W-:-:S02]  /*c8a0*/  IADD3 R237, R238, 0x8120, RZ ;  /* 0x00008120eeed7810 */ /* 0x000fc40007ffe0ff */
[----:B------:R-:W-:Y:S01]  /*c8b0*/  @P3 IADD3 R237, R14, -0x20, RZ ;  /* 0xffffffe00eed3810 */ /* 0x000fe20007ffe0ff */
[----:B------:R-:W-:Y:S03]  /*c8c0*/  LDSM.16.M88.4 R212, [R212+0x4000] ;  /* 0x00400000d4d4783b */ /* 0x000fe60000000200 */
[C---:B------:R-:W-:Y:S01]  /*c8d0*/  IADD3 R231, R237.reuse, 0x800, RZ ;  /* 0x00000800ede77810 */ /* 0x040fe20007ffe0ff */
[----:B------:R-:W-:Y:S01]  /*c8e0*/  BAR.SYNC.DEFER_BLOCKING 0x0 ;  /* 0x0000000000007b1d */ /* 0x000fe20000010000 */
[----:B-1----:R-:W-:Y:S02]  /*c8f0*/  IADD3 R48, P2, R18, R96, RZ ;  /* 0x0000006012307210 */ /* 0x002fe40007f5e0ff */
[C---:B------:R-:W-:Y:S02]  /*c900*/  IADD3 R230, R237.reuse, 0x1000, RZ ;  /* 0x00001000ede67810 */ /* 0x040fe40007ffe0ff */
[C---:B------:R-:W-:Y:S01]  /*c910*/  IADD3 R229, R237.reuse, 0x1800, RZ ;  /* 0x00001800ede57810 */ /* 0x040fe20007ffe0ff */
[----:B------:R-:W1:Y:S01]  /*c920*/  SHFL.IDX PT, R50, R34, RZ, 0x181f ;  /* 0x00181fff22327589 */ /* 0x000e6200000e0000 */
[----:B------:R-:W-:-:S02]  /*c930*/  IADD3 R228, R237, 0x2000, RZ ;  /* 0x00002000ede47810 */ /* 0x000fc40007ffe0ff */
[C---:B------:R-:W-:Y:S01]  /*c940*/  IADD3 R227, R237.reuse, 0x2800, RZ ;  /* 0x00002800ede37810 */ /* 0x040fe20007ffe0ff */
[----:B------:R-:W2:Y:S01]  /*c950*/  SHFL.IDX PT, R12, R10, 0x1, 0x181f ;  /* 0x00381f000a0c7f89 */ /* 0x000ea200000e0000 */
[C---:B------:R-:W-:Y:S02]  /*c960*/  IADD3 R226, R237.reuse, 0x3000, RZ ;  /* 0x00003000ede27810 */ /* 0x040fe40007ffe0ff */
[C---:B------:R-:W-:Y:S01]  /*c970*/  IADD3 R225, R237.reuse, 0x3800, RZ ;  /* 0x00003800ede17810 */ /* 0x040fe20007ffe0ff */
[----:B------:R-:W3:Y:S01]  /*c980*/  SHFL.IDX PT, R88, R34, 0x2, 0x181f ;  /* 0x00581f0022587f89 */ /* 0x000ee200000e0000 */
[C---:B------:R-:W-:Y:S02]  /*c990*/  IADD3 R223, R237.reuse, 0x4000, RZ ;  /* 0x00004000eddf7810 */ /* 0x040fe40007ffe0ff */
[C---:B------:R-:W-:Y:S01]  /*c9a0*/  IADD3 R222, R237.reuse, 0x4800, RZ ;  /* 0x00004800edde7810 */ /* 0x040fe20007ffe0ff */
[----:B------:R-:W4:Y:S01]  /*c9b0*/  SHFL.IDX PT, R13, R10, RZ, 0x181f ;  /* 0x00181fff0a0d7589 */ /* 0x000f2200000e0000 */
[----:B------:R-:W-:-:S02]  /*c9c0*/  IADD3 R221, R237, 0x5000, RZ ;  /* 0x00005000eddd7810 */ /* 0x000fc40007ffe0ff */
[C---:B------:R-:W-:Y:S01]  /*c9d0*/  IADD3 R220, R237.reuse, 0x5800, RZ ;  /* 0x00005800eddc7810 */ /* 0x040fe20007ffe0ff */
[----:B------:R-:W5:Y:S01]  /*c9e0*/  SHFL.IDX PT, R34, R34, 0x3, 0x181f ;  /* 0x00781f0022227f89 */ /* 0x000f6200000e0000 */
[----:B------:R-:W-:Y:S01]  /*c9f0*/  IADD3 R219, R237, 0x6000, RZ ;  /* 0x00006000eddb7810 */ /* 0x000fe20007ffe0ff */
[----:B------:R-:W-:-:S04]  /*ca00*/  DEPBAR.LE SB0, 0x0 ;  /* 0x000080000000791a */ /* 0x000fc80000000000 */
[----:B------:R-:W5:Y:S01]  /*ca10*/  SHFL.IDX PT, R11, R10, 0x2, 0x181f ;  /* 0x00581f000a0b7f89 */ /* 0x000f6200000e0000 */
[----:B------:R-:W-:-:S03]  /*ca20*/  IADD3 R218, R237, 0x6800, RZ ;  /* 0x00006800edda7810 */ /* 0x000fc60007ffe0ff */
[----:B------:R-:W-:Y:S01]  /*ca30*/  BAR.SYNC.DEFER_BLOCKING 0x0 ;  /* 0x0000000000007b1d */ /* 0x000fe20000010000 */
[----:B-1----:R-:W-:Y:S02]  /*ca40*/  IADD3 R56, P0, R50, R18, RZ ;  /* 0x0000001232387210 */ /* 0x002fe40007f1e0ff */
[----:B--2---:R-:W-:Y:S02]  /*ca50*/  IADD3.X R49, R19, R12, RZ, P2, !PT ;  /* 0x0000000c13317210 */ /* 0x004fe400017fe4ff */
[----:B------:R-:W-:Y:S01]  /*ca60*/  IADD3 R96, P2, R16, R96, RZ ;  /* 0x0000006010607210 */ /* 0x000fe20007f5e0ff */
[----:B------:R-:W1:Y:S01]  /*ca70*/  SHFL.IDX PT, R10, R10, 0x3, 0x181f ;  /* 0x00781f000a0a7f89 */ /* 0x000e6200000e0000 */
[----:B---3--:R-:W-:Y:S02]  /*ca80*/  IADD3 R90, P1, R18, R88, RZ ;  /* 0x00000058125a7210 */ /* 0x008fe40007f3e0ff */
[----:B------:R-:W-:Y:S01]  /*ca90*/  IADD3.X R97, R17, R12, RZ, P2, !PT ;  /* 0x0000000c11617210 */ /* 0x000fe200017fe4ff */
[----:B----4-:R-:W-:Y:S01]  /*caa0*/  IMAD.X R57, R13, 0x1, R19, P0 ;  /* 0x000000010d397824 */ /* 0x010fe200000e0613 */
[----:B------:R-:W-:-:S02]  /*cab0*/  IADD3 R217, R237, 0x7000, RZ ;  /* 0x00007000edd97810 */ /* 0x000fc40007ffe0ff */
[----:B------:R-:W-:Y:S02]  /*cac0*/  IADD3 R216, R237, 0x7800, RZ ;  /* 0x00007800edd87810 */ /* 0x000fe40007ffe0ff */
[-C--:B-----5:R-:W-:Y:S02]  /*cad0*/  IADD3 R74, P0, R18, R34.reuse, RZ ;  /* 0x00000022124a7210 */ /* 0x0a0fe40007f1e0ff */
[----:B------:R-:W-:Y:S02]  /*cae0*/  IADD3 R34, P2, R16, R34, RZ ;  /* 0x0000002210227210 */ /* 0x000fe40007f5e0ff */
[C---:B------:R-:W-:Y:S02]  /*caf0*/  IADD3.X R91, R19.reuse, R11, RZ, P1, !PT ;  /* 0x0000000b135b7210 */ /* 0x040fe40000ffe4ff */
[----:B------:R-:W-:Y:S01]  /*cb00*/  ISETP.GE.AND P1, PT, R32, c[0x0][0x1d4], PT ;  /* 0x0000750020007a0c */ /* 0x000fe20003f26270 */
[----:B------:R-:W2:Y:S04]  /*cb10*/  LDSM.16.M88.4 R20, [R238+0x8100] ;  /* 0x00810000ee14783b */ /* 0x000ea80000000200 */
[----:B------:R-:W3:Y:S01]  /*cb20*/  LDSM.16.M88.4 R60, [R238+0x8900] ;  /* 0x00890000ee3c783b */ /* 0x000ee20000000200 */
[----:B-1----:R-:W-:-:S02]  /*cb30*/  IADD3.X R75, R19, R10, RZ, P0, !PT ;  /* 0x0000000a134b7210 */ /* 0x002fc400007fe4ff */
[----:B------:R-:W-:Y:S01]  /*cb40*/  IADD3 R50, P0, R50, R16, RZ ;  /* 0x0000001032327210 */ /* 0x000fe20007f1e0ff */
[----:B------:R-:W1:Y:S01]  /*cb50*/  LDSM.16.M88.4 R40, [R237] ;  /* 0x00000000ed28783b */ /* 0x000e620000000200 */
[----:B------:R-:W-:Y:S02]  /*cb60*/  IADD3.X R35, R17, R10, RZ, P2, !PT ;  /* 0x0000000a11237210 */ /* 0x000fe400017fe4ff */
[----:B------:R-:W-:Y:S01]  /*cb70*/  ISETP.LT.OR P2, PT, R7, 0x1, P1 ;  /* 0x000000010700780c */ /* 0x000fe20000f41670 */
[----:B------:R-:W-:Y:S01]  /*cb80*/  LDSM.16.M88.4 R28, [R237+0x800] ;  /* 0x00080000ed1c783b */ /* 0x000fe20000000200 */
[----:B------:R-:W-:Y:S02]  /*cb90*/  IADD3.X R51, R13, R17, RZ, P0, !PT ;  /* 0x000000110d337210 */ /* 0x000fe400007fe4ff */
[----:B------:R-:W-:Y:S01]  /*cba0*/  IADD3 R88, P0, R16, R88, RZ ;  /* 0x0000005810587210 */ /* 0x000fe20007f1e0ff */
[----:B------:R-:W-:Y:S04]  /*cbb0*/  LDSM.16.M88.4 R52, [R238+0x9100] ;  /* 0x00910000ee34783b */ /* 0x000fe80000000200 */
[----:B------:R-:W-:Y:S01]  /*cbc0*/  IMAD.X R89, R17, 0x1, R11, P0 ;  /* 0x0000000111597824 */ /* 0x000fe200000e060b */
[----:B------:R-:W-:Y:S01]  /*cbd0*/  ISETP.GE.AND P0, PT, R8, c[0x0][0x1d4], PT ;  /* 0x0000750008007a0c */ /* 0x000fe20003f06270 */
[----:B------:R-:W-:Y:S04]  /*cbe0*/  LDSM.16.M88.4 R44, [R238+0x9900] ;  /* 0x00990000ee2c783b */ /* 0x000fe80000000200 */
[----:B------:R-:W4:Y:S04]  /*cbf0*/  LDSM.16.M88.4 R36, [R238+0xa100] ;  /* 0x00a10000ee24783b */ /* 0x000f280000000200 */
[----:B------:R-:W-:Y:S04]  /*cc00*/  LDSM.16.M88.4 R92, [R238+0xa900] ;  /* 0x00a90000ee5c783b */ /* 0x000fe80000000200 */
[----:B------:R-:W-:Y:S04]  /*cc10*/  LDSM.16.M88.4 R84, [R238+0xb100] ;  /* 0x00b10000ee54783b */ /* 0x000fe80000000200 */
[----:B------:R-:W-:Y:S01]  /*cc20*/  LDSM.16.M88.4 R76, [R238+0xb900] ;  /* 0x00b90000ee4c783b */ /* 0x000fe20000000200 */
[C---:B--2---:R-:W-:Y:S03]  /*cc30*/  HMMA.16816.F32 R12, R136.reuse, R20, RZ ;  /* 0x00000014880c723c */ /* 0x044fe600000018ff */
[----:B------:R-:W-:Y:S04]  /*cc40*/  LDSM.16.M88.4 R80, [R237+0x1000] ;  /* 0x00100000ed50783b */ /* 0x000fe80000000200 */
[----:B------:R-:W2:Y:S01]  /*cc50*/  LDSM.16.M88.4 R16, [R237+0x1800] ;  /* 0x00180000ed10783b */ /* 0x000ea20000000200 */
[C---:B------:R-:W-:Y:S03]  /*cc60*/  HMMA.16816.F32 R20, R136.reuse, R22, RZ ;  /* 0x000000168814723c */ /* 0x040fe600000018ff */
[----:B------:R-:W5:Y:S04]  /*cc70*/  LDSM.16.M88.4 R8, [R237+0x2000] ;  /* 0x00200000ed08783b */ /* 0x000f680000000200 */
[----:B------:R-:W-:Y:S01]  /*cc80*/  LDSM.16.M88.4 R68, [R237+0x2800] ;  /* 0x00280000ed44783b */ /* 0x000fe20000000200 */
[C---:B---3--:R-:W-:Y:S03]  /*cc90*/  HMMA.16816.F32 R64, R136.reuse, R60, RZ ;  /* 0x0000003c8840723c */ /* 0x048fe600000018ff */
[----:B------:R-:W3:Y:S04]  /*cca0*/  LDSM.16.M88.4 R24, [R237+0x3000] ;  /* 0x00300000ed18783b */ /* 0x000ee80000000200 */
[----:B------:R-:W-:Y:S01]  /*ccb0*/  LDSM.16.M88.4 R104, [R237+0x3800] ;  /* 0x00380000ed68783b */ /* 0x000fe20000000200 */
[----:B------:R-:W-:Y:S03]  /*ccc0*/  HMMA.16816.F32 R60, R136, R62, RZ ;  /* 0x0000003e883c723c */ /* 0x000fe600000018ff */
[----:B------:R-:W-:Y:S01]  /*ccd0*/  @!PT LDS RZ, [RZ] ;  /* 0x00000000fffff984 */ /* 0x000fe20000000800 */
[----:B------:R-:W-:Y:S01]  /*cce0*/  @!PT LDS RZ, [RZ] ;  /* 0x00000000fffff984 */ /* 0x000fe20000000800 */
[----:B------:R-:W-:Y:S01]  /*ccf0*/  @!PT LDS RZ, [RZ] ;  /* 0x00000000fffff984 */ /* 0x000fe20000000800 */
[----:B------:R2:W-:Y:S01]  /*cd00*/  LDGSTS.E.BYPASS.LTC128B.128 [R243+0x100], [R56.64], !P2 ;  /* 0x0010000038f37fae */ /* 0x0005e2000d101d54 */
[----:B------:R-:W-:-:S04]  /*cd10*/  ISETP.LT.OR P2, PT, R7, 0x1, P0 ;  /* 0x000000010700780c */ /* 0x000fc80000741670 */
[C---:B-1----:R-:W-:Y:S08]  /*cd20*/  HMMA.16816.F32 R12, R140.reuse, R40, R12 ;  /* 0x000000288c0c723c */ /* 0x042ff0000000180c */
[----:B------:R-:W-:Y:S01]  /*cd30*/  HMMA.16816.F32 R20, R140, R42, R20 ;  /* 0x0000002a8c14723c */ /* 0x000fe20000001814 */
[----:B------:R1:W-:Y:S01]  /*cd40*/  LDGSTS.E.BYPASS.LTC128B.128 [R243+0x4100], [R50.64], !P2 ;  /* 0x0410000032f37fae */ /* 0x0003e2000d101d54 */
[----:B------:R-:W-:-:S06]  /*cd50*/  ISETP.LT.OR P2, PT, R7, 0x21, P1 ;  /* 0x000000210700780c */ /* 0x000fcc0000f41670 */
[C---:B----4-:R-:W-:Y:S07]  /*cd60*/  HMMA.16816.F32 R40, R136.reuse, R36, RZ ;  /* 0x000000248828723c */ /* 0x050fee00000018ff */
[----:B------:R1:W-:Y:S01]  /*cd70*/  LDGSTS.E.BYPASS.LTC128B.128 [R243+0x1100], [R48.64], !P2 ;  /* 0x0110000030f37fae */ /* 0x0003e2000d101d54 */
[C---:B------:R-:W-:Y:S01]  /*cd80*/  ISETP.LT.OR P2, PT, R7.reuse, 0x21, P0 ;  /* 0x000000210700780c */ /* 0x040fe20000741670 */
[C---:B------:R-:W-:Y:S08]  /*cd90*/  HMMA.16816.F32 R36, R136.reuse, R38, RZ ;  /* 0x000000268824723c */ /* 0x040ff000000018ff */
[----:B--2---:R-:W-:Y:S04]  /*cda0*/  HMMA.16816.F32 R56, R136, R52, RZ ;  /* 0x000000348838723c */ /* 0x004fe800000018ff */
[----:B------:R2:W-:Y:S01]  /*cdb0*/  LDGSTS.E.BYPASS.LTC128B.128 [R243+0x5100], [R96.64], !P2 ;  /* 0x0510000060f37fae */ /* 0x0005e2000d101d54 */
[----:B------:R-:W-:-:S03]  /*cdc0*/  ISETP.LT.OR P2, PT, R7, 0x41, P1 ;  /* 0x000000410700780c */ /* 0x000fc60000f41670 */
[C---:B------:R-:W-:Y:S08]  /*cdd0*/  HMMA.16816.F32 R64, R140.reuse, R28, R64 ;  /* 0x0000001c8c40723c */ /* 0x040ff00000001840 */
[----:B------:R-:W-:Y:S02]  /*cde0*/  HMMA.16816.F32 R60, R140, R30, R60 ;  /* 0x0000001e8c3c723c */ /* 0x000fe4000000183c */
[----:B------:R4:W-:Y:S01]  /*cdf0*/  LDGSTS.E.BYPASS.LTC128B.128 [R243+0x2100], [R90.64], !P2 ;  /* 0x021000005af37fae */ /* 0x0009e2000d101d54 */
[----:B------:R-:W-:-:S02]  /*ce00*/  ISETP.LT.OR P2, PT, R7, 0x41, P0 ;  /* 0x000000410700780c */ /* 0x000fc40000741670 */
[----:B------:R-:W-:-:S03]  /*ce10*/  ISETP.LT.OR P0, PT, R7, 0x61, P0 ;  /* 0x000000610700780c */ /* 0x000fc60000701670 */
[C---:B-1----:R-:W-:Y:S08]  /*ce20*/  HMMA.16816.F32 R48, R136.reuse, R44, RZ ;  /* 0x0000002c8830723c */ /* 0x042ff000000018ff */
[----:B------:R-:W-:Y:S01]  /*ce30*/  HMMA.16816.F32 R44, R136, R46, RZ ;  /* 0x0000002e882c723c */ /* 0x000fe200000018ff */
[----:B------:R4:W-:Y:S01]  /*ce40*/  LDGSTS.E.BYPASS.LTC128B.128 [R243+0x6100], [R88.64], !P2 ;  /* 0x0610000058f37fae */ /* 0x0009e2000d101d54 */
[----:B------:R-:W-:-:S02]  /*ce50*/  ISETP.LT.OR P2, PT, R7, 0x61, P1 ;  /* 0x000000610700780c */ /* 0x000fc40000f41670 */
[----:B------:R-:W-:Y:S02]  /*ce60*/  LOP3.LUT P1, RZ, R3, 0x4, RZ, 0xc0, !PT ;  /* 0x0000000403ff7812 */ /* 0x000fe4000782c0ff */
[----:B------:R-:W-:Y:S02]  /*ce70*/  MOV R3, 0x40 ;  /* 0x0000004000037802 */ /* 0x000fe40000000f00 */
[----:B------:R-:W-:Y:S02]  /*ce80*/  HMMA.16816.F32 R52, R136, R54, RZ ;  /* 0x000000368834723c */ /* 0x000fe400000018ff */
[----:B------:R-:W-:-:S04]  /*ce90*/  SEL R3, R3, 0xffffffc0, !P1 ;  /* 0xffffffc003037807 */ /* 0x000fc80004800000 */
[----:B------:R-:W-:Y:S01]  /*cea0*/  IADD3 R235, R238, R3, RZ ;  /* 0x00000003eeeb7210 */ /* 0x000fe20007ffe0ff */
[----:B------:R1:W-:Y:S01]  /*ceb0*/  LDGSTS.E.BYPASS.LTC128B.128 [R243+0x3100], [R74.64], !P2 ;  /* 0x031000004af37fae */ /* 0x0003e2000d101d54 */
[----:B------:R-:W-:Y:S01]  /*cec0*/  HMMA.16816.F32 R48, R140, R16, R48 ;  /* 0x000000108c30723c */ /* 0x000fe20000001830 */
[----:B------:R-:W-:Y:S02]  /*ced0*/  IADD3 R224, R3, R237, RZ ;  /* 0x000000ed03e07210 */ /* 0x000fe40007ffe0ff */
[----:B------:R1:W-:Y:S01]  /*cee0*/  LDGSTS.E.BYPASS.LTC128B.128 [R243+0x7100], [R34.64], !P0 ;  /* 0x0710000022f37fae */ /* 0x0003e2000c101d54 */
[----:B------:R-:W-:-:S03]  /*cef0*/  PLOP3.LUT P0, PT, PT, PT, UP0, 0x40, 0x0 ;  /* 0x000000000000781c */ /* 0x000fc60003f0e808 */
[----:B------:R-:W-:Y:S01]  /*cf00*/  LDSM.16.M88.4 R100, [R235+0x8100] ;  /* 0x00810000eb64783b */ /* 0x000fe20000000200 */
[----:B------:R-:W-:Y:S03]  /*cf10*/  HMMA.16816.F32 R44, R140, R18, R44 ;  /* 0x000000128c2c723c */ /* 0x000fe6000000182c */
[----:B------:R-:W3:Y:S04]  /*cf20*/  LDSM.16.M88.4 R16, [R235+0x8900] ;  /* 0x00890000eb10783b */ /* 0x000ee80000000200 */
[----:B--2---:R-:W-:Y:S01]  /*cf30*/  LDSM.16.M88.4 R96, [R235+0x9900] ;  /* 0x00990000eb60783b */ /* 0x004fe20000000200 */
[C---:B----4-:R-:W-:Y:S03]  /*cf40*/  HMMA.16816.F32 R88, R136.reuse, R84, RZ ;  /* 0x000000548858723c */ /* 0x050fe600000018ff */
[----:B------:R-:W-:Y:S04]  /*cf50*/  LDSM.16.M88.4 R108, [R237+0x4000] ;  /* 0x00400000ed6c783b */ /* 0x000fe80000000200 */
[----:B------:R-:W0:Y:S01]  /*cf60*/  LDGDEPBAR ;  /* 0x00000000000079af */ /* 0x000e220000000000 */
[----:B------:R-:W-:Y:S01]  /*cf70*/  HMMA.16816.F32 R84, R136, R86, RZ ;  /* 0x000000568854723c */ /* 0x000fe200000018ff */
[----:B-1----:R-:W-:-:S07]  /*cf80*/  SHF.R.S32.HI R35, RZ, 0x1f, R32 ;  /* 0x0000001fff237819 */ /* 0x002fce0000011420 */
[----:B-----5:R-:W-:Y:S01]  /*cf90*/  HMMA.16816.F32 R40, R140, R8, R40 ;  /* 0x000000088c28723c */ /* 0x020fe20000001828 */
[----:B------:R-:W-:-:S07]  /*cfa0*/  SHF.R.S32.HI R34, RZ, 0x1f, R33 ;  /* 0x0000001fff227819 */ /* 0x000fce0000011421 */
[----:B------:R-:W-:Y:S01]  /*cfb0*/  HMMA.16816.F32 R36, R140, R10, R36 ;  /* 0x0000000a8c24723c */ /* 0x000fe20000001824 */
[----:B------:R-:W1:Y:S07]  /*cfc0*/  LDSM.16.M88.4 R8, [R235+0x9100] ;  /* 0x00910000eb08783b */ /* 0x000e6e0000000200 */
[C---:B------:R-:W-:Y:S08]  /*cfd0*/  HMMA.16816.F32 R28, R136.reuse, R92, RZ ;  /* 0x0000005c881c723c */ /* 0x040ff000000018ff */
[----:B------:R-:W-:Y:S08]  /*cfe0*/  HMMA.16816.F32 R92, R136, R94, RZ ;  /* 0x0000005e885c723c */ /* 0x000ff000000018ff */
[C---:B---3--:R-:W-:Y:S08]  /*cff0*/  HMMA.16816.F32 R88, R140.reuse, R24, R88 ;  /* 0x000000188c58723c */ /* 0x048ff00000001858 */
[C---:B------:R-:W-:Y:S01]  /*d000*/  HMMA.16816.F32 R84, R140.reuse, R26, R84 ;  /* 0x0000001a8c54723c */ /* 0x040fe20000001854 */
[----:B------:R-:W2:Y:S07]  /*d010*/  LDSM.16.M88.4 R24, [R235+0xa900] ;  /* 0x00a90000eb18783b */ /* 0x000eae0000000200 */
[C---:B------:R-:W-:Y:S08]  /*d020*/  HMMA.16816.F32 R56, R140.reuse, R80, R56 ;  /* 0x000000508c38723c */ /* 0x040ff00000001838 */
[----:B------:R-:W-:Y:S08]  /*d030*/  HMMA.16816.F32 R52, R140, R82, R52 ;  /* 0x000000528c34723c */ /* 0x000ff00000001834 */
[C---:B------:R-:W-:Y:S08]  /*d040*/  HMMA.16816.F32 R64, R172.reuse, R16, R64 ;  /* 0x00000010ac40723c */ /* 0x040ff00000001840 */
[----:B------:R-:W-:Y:S01]  /*d050*/  HMMA.16816.F32 R60, R172, R18, R60 ;  /* 0x00000012ac3c723c */ /* 0x000fe2000000183c */
[----:B------:R-:W3:Y:S07]  /*d060*/  LDSM.16.M88.4 R16, [R235+0xb100] ;  /* 0x00b10000eb10783b */ /* 0x000eee0000000200 */
[C---:B------:R-:W-:Y:S08]  /*d070*/  HMMA.16816.F32 R28, R140.reuse, R68, R28 ;  /* 0x000000448c1c723c */ /* 0x040ff0000000181c */
[----:B------:R-:W-:Y:S01]  /*d080*/  HMMA.16816.F32 R92, R140, R70, R92 ;  /* 0x000000468c5c723c */ /* 0x000fe2000000185c */
[----:B------:R-:W-:Y:S07]  /*d090*/  LDSM.16.M88.4 R68, [R235+0xa100] ;  /* 0x00a10000eb44783b */ /* 0x000fee0000000200 */
[C---:B------:R-:W-:Y:S08]  /*d0a0*/  HMMA.16816.F32 R12, R172.reuse, R100, R12 ;  /* 0x00000064ac0c723c */ /* 0x040ff0000000180c */
[----:B------:R-:W-:Y:S01]  /*d0b0*/  HMMA.16816.F32 R20, R172, R102, R20 ;  /* 0x00000066ac14723c */ /* 0x000fe20000001814 */
[----:B------:R-:W4:Y:S07]  /*d0c0*/  LDSM.16.M88.4 R100, [R224] ;  /* 0x00000000e064783b */ /* 0x000f2e0000000200 */
[C---:B------:R-:W-:Y:S08]  /*d0d0*/  HMMA.16816.F32 R80, R136.reuse, R76, RZ ;  /* 0x0000004c8850723c */ /* 0x040ff000000018ff */
[----:B------:R-:W-:Y:S08]  /*d0e0*/  HMMA.16816.F32 R76, R136, R78, RZ ;  /* 0x0000004e884c723c */ /* 0x000ff000000018ff */
[C---:B-1----:R-:W-:Y:S08]  /*d0f0*/  HMMA.16816.F32 R56, R172.reuse, R8, R56 ;  /* 0x00000008ac38723c */ /* 0x042ff00000001838 */
[C---:B------:R-:W-:Y:S01]  /*d100*/  HMMA.16816.F32 R52, R172.reuse, R10, R52 ;  /* 0x0000000aac34723c */ /* 0x040fe20000001834 */
[----:B------:R-:W1:Y:S07]  /*d110*/  LDSM.16.M88.4 R8, [R235+0xb900] ;  /* 0x00b90000eb08783b */ /* 0x000e6e0000000200 */
[C---:B--2---:R-:W-:Y:S08]  /*d120*/  HMMA.16816.F32 R28, R172.reuse, R24, R28 ;  /* 0x00000018ac1c723c */ /* 0x044ff0000000181c */
[----:B------:R-:W-:Y:S01]  /*d130*/  HMMA.16816.F32 R92, R172, R26, R92 ;  /* 0x0000001aac5c723c */ /* 0x000fe2000000185c */
[----:B------:R-:W2:Y:S07]  /*d140*/  LDSM.16.M88.4 R24, [R238+0xc100] ;  /* 0x00c10000ee18783b */ /* 0x000eae0000000200 */
[C---:B------:R-:W-:Y:S08]  /*d150*/  HMMA.16816.F32 R80, R140.reuse, R104, R80 ;  /* 0x000000688c50723c */ /* 0x040ff00000001850 */
[----:B------:R-:W-:Y:S01]  /*d160*/  HMMA.16816.F32 R76, R140, R106, R76 ;  /* 0x0000006a8c4c723c */ /* 0x000fe2000000184c */
[----:B------:R-:W-:Y:S07]  /*d170*/  LDSM.16.M88.4 R104, [R224+0x2800] ;  /* 0x00280000e068783b */ /* 0x000fee0000000200 */
[C---:B---3--:R-:W-:Y:S08]  /*d180*/  HMMA.16816.F32 R88, R172.reuse, R16, R88 ;  /* 0x00000010ac58723c */ /* 0x048ff00000001858 */
[----:B------:R-:W-:Y:S01]  /*d190*/  HMMA.16816.F32 R84, R172, R18, R84 ;  /* 0x00000012ac54723c */ /* 0x000fe20000001854 */
[----:B------:R-:W3:Y:S07]  /*d1a0*/  LDSM.16.M88.4 R16, [R224+0x1800] ;  /* 0x00180000e010783b */ /* 0x000eee0000000200 */
[----:B----4-:R-:W-:Y:S08]  /*d1b0*/  HMMA.16816.F32 R12, R184, R100, R12 ;  /* 0x00000064b80c723c */ /* 0x010ff0000000180c */
[C---:B------:R-:W-:Y:S08]  /*d1c0*/  HMMA.16816.F32 R48, R172.reuse, R96, R48 ;  /* 0x00000060ac30723c */ /* 0x040ff00000001830 */
[C---:B------:R-:W-:Y:S01]  /*d1d0*/  HMMA.16816.F32 R44, R172.reuse, R98, R44 ;  /* 0x00000062ac2c723c */ /* 0x040fe2000000182c */
[----:B------:R-:W-:Y:S07]  /*d1e0*/  LDSM.16.M88.4 R96, [R224+0x800] ;  /* 0x00080000e060783b */ /* 0x000fee0000000200 */
[C---:B-1----:R-:W-:Y:S08]  /*d1f0*/  HMMA.16816.F32 R80, R172.reuse, R8, R80 ;  /* 0x00000008ac50723c */ /* 0x042ff00000001850 */
[----:B------:R-:W-:Y:S01]  /*d200*/  HMMA.16816.F32 R76, R172, R10, R76 ;  /* 0x0000000aac4c723c */ /* 0x000fe2000000184c */
[----:B------:R-:W1:Y:S07]  /*d210*/  LDSM.16.M88.4 R8, [R224+0x2000] ;  /* 0x00200000e008783b */ /* 0x000e6e0000000200 */
[----:B--2---:R-:W-:Y:S08]  /*d220*/  HMMA.16816.F32 R12, R188, R24, R12 ;  /* 0x00000018bc0c723c */ /* 0x004ff0000000180c */
[C---:B------:R-:W-:Y:S08]  /*d230*/  HMMA.16816.F32 R40, R172.reuse, R68, R40 ;  /* 0x00000044ac28723c */ /* 0x040ff00000001828 */
[----:B------:R-:W-:Y:S01]  /*d240*/  HMMA.16816.F32 R36, R172, R70, R36 ;  /* 0x00000046ac24723c */ /* 0x000fe20000001824 */
[----:B------:R-:W-:Y:S07]  /*d250*/  LDSM.16.M88.4 R68, [R224+0x1000] ;  /* 0x00100000e044783b */ /* 0x000fee0000000200 */
[C---:B---3--:R-:W-:Y:S08]  /*d260*/  HMMA.16816.F32 R48, R184.reuse, R16, R48 ;  /* 0x00000010b830723c */ /* 0x048ff00000001830 */
[C---:B------:R-:W-:Y:S01]  /*d270*/  HMMA.16816.F32 R44, R184.reuse, R18, R44 ;  /* 0x00000012b82c723c */ /* 0x040fe2000000182c */
[----:B------:R-:W2:Y:S07]  /*d280*/  LDSM.16.M88.4 R16, [R235+0xc100] ;  /* 0x00c10000eb10783b */ /* 0x000eae0000000200 */
[----:B------:R-:W-:Y:S01]  /*d290*/  HMMA.16816.F32 R20, R184, R102, R20 ;  /* 0x00000066b814723c */ /* 0x000fe20000001814 */
[----:B------:R-:W-:Y:S07]  /*d2a0*/  LDSM.16.M88.4 R100, [R224+0x3000] ;  /* 0x00300000e064783b */ /* 0x000fee0000000200 */
[----:B------:R-:W-:Y:S08]  /*d2b0*/  HMMA.16816.F32 R12, R192, R108, R12 ;  /* 0x0000006cc00c723c */ /* 0x000ff0000000180c */
[C---:B-1----:R-:W-:Y:S08]  /*d2c0*/  HMMA.16816.F32 R40, R184.reuse, R8, R40 ;  /* 0x00000008b828723c */ /* 0x042ff00000001828 */
[C---:B------:R-:W-:Y:S01]  /*d2d0*/  HMMA.16816.F32 R36, R184.reuse, R10, R36 ;  /* 0x0000000ab824723c */ /* 0x040fe20000001824 */
[----:B------:R-:W1:Y:S07]  /*d2e0*/  LDSM.16.M88.4 R8, [R224+0x4000] ;  /* 0x00400000e008783b */ /* 0x000e6e0000000200 */
[C---:B------:R-:W-:Y:S08]  /*d2f0*/  HMMA.16816.F32 R64, R184.reuse, R96, R64 ;  /* 0x00000060b840723c */ /* 0x040ff00000001840 */
[----:B------:R-:W-:Y:S01]  /*d300*/  HMMA.16816.F32 R60, R184, R98, R60 ;  /* 0x00000062b83c723c */ /* 0x000fe2000000183c */
[----:B------:R-:W3:Y:S07]  /*d310*/  LDSM.16.M88.4 R96, [R224+0x3800] ;  /* 0x00380000e060783b */ /* 0x000eee0000000200 */
[----:B------:R-:W-:Y:S01]  /*d320*/  HMMA.16816.F32 R20, R188, R26, R20 ;  /* 0x0000001abc14723c */ /* 0x000fe20000001814 */
[----:B------:R-:W-:Y:S07]  /*d330*/  LDSM.16.M88.4 R24, [R237+0x4800] ;  /* 0x00480000ed18783b */ /* 0x000fee0000000200 */
[----:B--2---:R-:W-:Y:S08]  /*d340*/  HMMA.16816.F32 R12, R196, R16, R12 ;  /* 0x00000010c40c723c */ /* 0x004ff0000000180c */
[C---:B------:R-:W-:Y:S08]  /*d350*/  HMMA.16816.F32 R56, R184.reuse, R68, R56 ;  /* 0x00000044b838723c */ /* 0x040ff00000001838 */
[C---:B------:R-:W-:Y:S01]  /*d360*/  HMMA.16816.F32 R52, R184.reuse, R70, R52 ;  /* 0x00000046b834723c */ /* 0x040fe20000001834 */
[----:B------:R-:W2:Y:S07]  /*d370*/  LDSM.16.M88.4 R68, [R238+0xc900] ;  /* 0x00c90000ee44783b */ /* 0x000eae0000000200 */
[C---:B------:R-:W-:Y:S08]  /*d380*/  HMMA.16816.F32 R28, R184.reuse, R104, R28 ;  /* 0x00000068b81c723c */ /* 0x040ff0000000181c */
[----:B------:R-:W-:Y:S01]  /*d390*/  HMMA.16816.F32 R92, R184, R106, R92 ;  /* 0x0000006ab85c723c */ /* 0x000fe2000000185c */
[----:B------:R-:W4:Y:S07]  /*d3a0*/  LDSM.16.M88.4 R104, [R238+0xd100] ;  /* 0x00d10000ee68783b */ /* 0x000f2e0000000200 */
[----:B------:R-:W-:Y:S08]  /*d3b0*/  HMMA.16816.F32 R20, R192, R110, R20 ;  /* 0x0000006ec014723c */ /* 0x000ff00000001814 */
[----:B-1----:R-:W-:Y:S08]  /*d3c0*/  HMMA.16816.F32 R12, R212, R8, R12 ;  /* 0x00000008d40c723c */ /* 0x002ff0000000180c */
[C---:B---3--:R-:W-:Y:S08]  /*d3d0*/  HMMA.16816.F32 R80, R184.reuse, R96, R80 ;  /* 0x00000060b850723c */ /* 0x048ff00000001850 */
[----:B------:R-:W-:Y:S01]  /*d3e0*/  HMMA.16816.F32 R76, R184, R98, R76 ;  /* 0x00000062b84c723c */ /* 0x000fe2000000184c */
[----:B------:R-:W1:Y:S07]  /*d3f0*/  LDSM.16.M88.4 R96, [R238+0xd900] ;  /* 0x00d90000ee60783b */ /* 0x000e6e0000000200 */
[----:B------:R-:W-:Y:S01]  /*d400*/  HMMA.16816.F32 R20, R196, R18, R20 ;  /* 0x00000012c414723c */ /* 0x000fe20000001814 */
[----:B------:R-:W3:Y:S01]  /*d410*/  LDSM.16.M88.4 R16, [R237+0x5000] ;  /* 0x00500000ed10783b */ /* 0x000ee20000000200 */
[----:B------:R-:W-:-:S02]  /*d420*/  FMUL.FTZ R14, R14, c[0x0][0x320] ;  /* 0x0000c8000e0e7a20 */ /* 0x000fc40000410000 */
[----:B------:R-:W-:Y:S02]  /*d430*/  FMUL.FTZ R3, R12, c[0x0][0x320] ;  /* 0x0000c8000c037a20 */ /* 0x000fe40000410000 */
[----:B------:R-:W-:Y:S01]  /*d440*/  FMUL.FTZ R7, R13, c[0x0][0x320] ;  /* 0x0000c8000d077a20 */ /* 0x000fe20000410000 */
[----:B------:R5:W1:Y:S01]  /*d450*/  MUFU.TANH R72, R14 ;  /* 0x0000000e00487308 */ /* 0x000a620000002400 */
[----:B--2---:R-:W-:Y:S01]  /*d460*/  HMMA.16816.F32 R64, R188, R68, R64 ;  /* 0x00000044bc40723c */ /* 0x004fe20000001840 */
[----:B------:R-:W-:-:S06]  /*d470*/  FMUL.FTZ R74, R15, c[0x0][0x320] ;  /* 0x0000c8000f4a7a20 */ /* 0x000fcc0000410000 */
[----:B------:R-:W2:Y:S01]  /*d480*/  MUFU.TANH R3, R3 ;  /* 0x0000000300037308 */ /* 0x000ea20000002400 */
[C---:B----4-:R-:W-:Y:S01]  /*d490*/  HMMA.16816.F32 R56, R188.reuse, R104, R56 ;  /* 0x00000068bc38723c */ /* 0x050fe20000001838 */
[----:B-----5:R-:W4:Y:S07]  /*d4a0*/  LDSM.16.M88.4 R12, [R237+0x5800] ;  /* 0x00580000ed0c783b */ /* 0x020f2e0000000200 */
[----:B------:R-:W-:Y:S01]  /*d4b0*/  HMMA.16816.F32 R52, R188, R106, R52 ;  /* 0x0000006abc34723c */ /* 0x000fe20000001834 */
[----:B------:R-:W1:Y:S07]  /*d4c0*/  MUFU.TANH R7, R7 ;  /* 0x0000000700077308 */ /* 0x000e6e0000002400 */
[----:B------:R-:W-:Y:S01]  /*d4d0*/  HMMA.16816.F32 R108, R184, R100, R88 ;  /* 0x00000064b86c723c */ /* 0x000fe20000001858 */
[----:B------:R-:W5:Y:S01]  /*d4e0*/  LDSM.16.M88.4 R88, [R235+0xc900] ;  /* 0x00c90000eb58783b */ /* 0x000f620000000200 */
[----:B------:R-:W2:Y:S06]  /*d4f0*/  MUFU.TANH R74, R74 ;  /* 0x0000004a004a7308 */ /* 0x000eac0000002400 */
[----:B------:R-:W-:Y:S01]  /*d500*/  HMMA.16816.F32 R20, R212, R10, R20 ;  /* 0x0000000ad414723c */ /* 0x000fe20000001814 */
[----:B------:R-:W2:Y:S07]  /*d510*/  LDSM.16.M88.4 R8, [R235+0xd100] ;  /* 0x00d10000eb08783b */ /* 0x000eae0000000200 */
[C---:B-1----:R-:W-:Y:S08]  /*d520*/  HMMA.16816.F32 R48, R188.reuse, R96, R48 ;  /* 0x00000060bc30723c */ /* 0x042ff00000001830 */
[----:B------:R-:W-:Y:S08]  /*d530*/  HMMA.16816.F32 R44, R188, R98, R44 ;  /* 0x00000062bc2c723c */ /* 0x000ff0000000182c */
[----:B------:R-:W-:Y:S01]  /*d540*/  HMMA.16816.F32 R64, R192, R24, R64 ;  /* 0x00000018c040723c */ /* 0x000fe20000001840 */
[----:B------:R-:W-:-:S02]  /*d550*/  FMUL.FTZ R20, R20, c[0x0][0x320] ;  /* 0x0000c80014147a20 */ /* 0x000fc40000410000 */
[----:B------:R-:W-:Y:S02]  /*d560*/  FMUL.FTZ R21, R21, c[0x0][0x320] ;  /* 0x0000c80015157a20 */ /* 0x000fe40000410000 */
[----:B------:R-:W-:Y:S02]  /*d570*/  FMUL.FTZ R22, R22, c[0x0][0x320] ;  /* 0x0000c80016167a20 */ /* 0x000fe40000410000 */
[----:B------:R-:W-:Y:S01]  /*d580*/  FMUL.FTZ R23, R23, c[0x0][0x320] ;  /* 0x0000c80017177a20 */ /* 0x000fe20000410000 */
[----:B------:R-:W-:Y:S01]  /*d590*/  HMMA.16816.F32 R60, R188, R70, R60 ;  /* 0x00000046bc3c723c */ /* 0x000fe2000000183c */
[----:B------:R-:W-:Y:S01]  /*d5a0*/  LDSM.16.M88.4 R68, [R224+0x4800] ;  /* 0x00480000e044783b */ /* 0x000fe20000000200 */
[----:B------:R-:W1:Y:S06]  /*d5b0*/  MUFU.TANH R75, R22 ;  /* 0x00000016004b7308 */ /* 0x000e6c0000002400 */
[C---:B---3--:R-:W-:Y:S08]  /*d5c0*/  HMMA.16816.F32 R56, R192.reuse, R16, R56 ;  /* 0x00000010c038723c */ /* 0x048ff00000001838 */
[C---:B------:R-:W-:Y:S01]  /*d5d0*/  HMMA.16816.F32 R52, R192.reuse, R18, R52 ;  /* 0x00000012c034723c */ /* 0x040fe20000001834 */
[----:B------:R-:W3:Y:S07]  /*d5e0*/  LDSM.16.M88.4 R16, [R238+0xe100] ;  /* 0x00e10000ee10783b */ /* 0x000eee0000000200 */
[C---:B----4-:R-:W-:Y:S08]  /*d5f0*/  HMMA.16816.F32 R48, R192.reuse, R12, R48 ;  /* 0x0000000cc030723c */ /* 0x050ff00000001830 */
[----:B------:R-:W-:Y:S01]  /*d600*/  HMMA.16816.F32 R44, R192, R14, R44 ;  /* 0x0000000ec02c723c */ /* 0x000fe2000000182c */
[----:B------:R-:W4:Y:S07]  /*d610*/  LDSM.16.M88.4 R12, [R238+0xe900] ;  /* 0x00e90000ee0c783b */ /* 0x000f2e0000000200 */
[----:B-----5:R-:W-:Y:S01]  /*d620*/  HMMA.16816.F32 R64, R196, R88, R64 ;  /* 0x00000058c440723c */ /* 0x020fe20000001840 */
[----:B------:R-:W1:Y:S07]  /*d630*/  MUFU.TANH R88, R23 ;  /* 0x0000001700587308 */ /* 0x000e6e0000002400 */
[----:B------:R-:W-:Y:S01]  /*d640*/  HMMA.16816.F32 R60, R192, R26, R60 ;  /* 0x0000001ac03c723c */ /* 0x000fe2000000183c */
[----:B------:R-:W5:Y:S07]  /*d650*/  LDSM.16.M88.4 R24, [R224+0x5000] ;  /* 0x00500000e018783b */ /* 0x000f6e0000000200 */
[C---:B--2---:R-:W-:Y:S08]  /*d660*/  HMMA.16816.F32 R56, R196.reuse, R8, R56 ;  /* 0x00000008c438723c */ /* 0x044ff00000001838 */
[----:B------:R-:W-:Y:S01]  /*d670*/  HMMA.16816.F32 R52, R196, R10, R52 ;  /* 0x0000000ac434723c */ /* 0x000fe20000001834 */
[----:B------:R-:W2:Y:S07]  /*d680*/  LDSM.16.M88.4 R8, [R237+0x6000] ;  /* 0x00600000ed08783b */ /* 0x000eae0000000200 */
[C---:B---3--:R-:W-:Y:S08]  /*d690*/  HMMA.16816.F32 R40, R188.reuse, R16, R40 ;  /* 0x00000010bc28723c */ /* 0x048ff00000001828 */
[----:B------:R-:W-:Y:S01]  /*d6a0*/  HMMA.16816.F32 R36, R188, R18, R36 ;  /* 0x00000012bc24723c */ /* 0x000fe20000001824 */
[----:B------:R-:W3:Y:S07]  /*d6b0*/  LDSM.16.M88.4 R16, [R237+0x6800] ;  /* 0x00680000ed10783b */ /* 0x000eee0000000200 */
[----:B------:R-:W-:Y:S01]  /*d6c0*/  HMMA.16816.F32 R64, R212, R68, R64 ;  /* 0x00000044d440723c */ /* 0x000fe20000001840 */
[----:B------:R-:W1:Y:S07]  /*d6d0*/  MUFU.TANH R68, R20 ;  /* 0x0000001400447308 */ /* 0x000e6e0000002400 */
[C---:B----4-:R-:W-:Y:S01]  /*d6e0*/  HMMA.16816.F32 R28, R188.reuse, R12, R28 ;  /* 0x0000000cbc1c723c */ /* 0x050fe2000000181c */
[----:B------:R4:W1:Y:S07]  /*d6f0*/  MUFU.TANH R69, R21 ;  /* 0x0000001500457308 */ /* 0x00086e0000002400 */
[----:B------:R-:W-:Y:S01]  /*d700*/  HMMA.16816.F32 R92, R188, R14, R92 ;  /* 0x0000000ebc5c723c */ /* 0x000fe2000000185c */
[----:B------:R-:W-:Y:S07]  /*d710*/  LDSM.16.M88.4 R12, [R237+0x7000] ;  /* 0x00700000ed0c783b */ /* 0x000fee0000000200 */
[----:B-----5:R-:W-:Y:S01]  /*d720*/  HMMA.16816.F32 R56, R212, R24, R56 ;  /* 0x00000018d438723c */ /* 0x020fe20000001838 */
[----:B----4-:R-:W4:Y:S01]  /*d730*/  LDSM.16.M88.4 R20, [R235+0xd900] ;  /* 0x00d90000eb14783b */ /* 0x010f220000000200 */
[----:B------:R-:W-:-:S02]  /*d740*/  FMUL.FTZ R64, R64, c[0x0][0x320] ;  /* 0x0000c80040407a20 */ /* 0x000fc40000410000 */
[----:B------:R-:W-:Y:S02]  /*d750*/  FMUL.FTZ R65, R65, c[0x0][0x320] ;  /* 0x0000c80041417a20 */ /* 0x000fe40000410000 */
[----:B------:R-:W-:Y:S02]  /*d760*/  FMUL.FTZ R66, R66, c[0x0][0x320] ;  /* 0x0000c80042427a20 */ /* 0x000fe40000410000 */
[----:B------:R-:W-:Y:S01]  /*d770*/  HMMA.16816.F32 R52, R212, R26, R52 ;  /* 0x0000001ad434723c */ /* 0x000fe20000001834 */
[----:B------:R-:W5:Y:S01]  /*d780*/  LDSM.16.M88.4 R24, [R235+0xe100] ;  /* 0x00e10000eb18783b */ /* 0x000f620000000200 */
[----:B------:R-:W-:Y:S01]  /*d790*/  FMUL.FTZ R67, R67, c[0x0][0x320] ;  /* 0x0000c80043437a20 */ /* 0x000fe20000410000 */
[----:B------:R-:W1:Y:S05]  /*d7a0*/  MUFU.TANH R89, R66 ;  /* 0x0000004200597308 */ /* 0x000e6a0000002400 */
[----:B------:R-:W-:Y:S03]  /*d7b0*/  HMMA.16816.F32 R60, R196, R90, R60 ;  /* 0x0000005ac43c723c */ /* 0x000fe6000000183c */
[----:B------:R-:W1:Y:S05]  /*d7c0*/  MUFU.TANH R90, R67 ;  /* 0x00000043005a7308 */ /* 0x000e6a0000002400 */
[----:B--2---:R-:W-:Y:S01]  /*d7d0*/  HMMA.16816.F32 R40, R192, R8, R40 ;  /* 0x00000008c028723c */ /* 0x004fe20000001828 */
[----:B------:R-:W-:-:S02]  /*d7e0*/  FMUL.FTZ R56, R56, c[0x0][0x320] ;  /* 0x0000c80038387a20 */ /* 0x000fc40000410000 */
[----:B------:R-:W-:Y:S02]  /*d7f0*/  FMUL.FTZ R57, R57, c[0x0][0x320] ;  /* 0x0000c80039397a20 */ /* 0x000fe40000410000 */
[----:B------:R-:W-:Y:S02]  /*d800*/  FMUL.FTZ R58, R58, c[0x0][0x320] ;  /* 0x0000c8003a3a7a20 */ /* 0x000fe40000410000 */
[----:B------:R-:W-:Y:S01]  /*d810*/  FMUL.FTZ R59, R59, c[0x0][0x320] ;  /* 0x0000c8003b3b7a20 */ /* 0x000fe20000410000 */
[----:B------:R-:W-:Y:S01]  /*d820*/  HMMA.16816.F32 R36, R192, R10, R36 ;  /* 0x0000000ac024723c */ /* 0x000fe20000001824 */
[----:B------:R-:W2:Y:S01]  /*d830*/  LDSM.16.M88.4 R8, [R238+0xf100] ;  /* 0x00f10000ee08783b */ /* 0x000ea20000000200 */
[----:B------:R-:W-:Y:S01]  /*d840*/  FMUL.FTZ R52, R52, c[0x0][0x320] ;  /* 0x0000c80034347a20 */ /* 0x000fe20000410000 */
[----:B------:R-:W1:Y:S01]  /*d850*/  MUFU.TANH R56, R56 ;  /* 0x0000003800387308 */ /* 0x000e620000002400 */
[----:B------:R-:W-:Y:S02]  /*d860*/  FMUL.FTZ R53, R53, c[0x0][0x320] ;  /* 0x0000c80035357a20 */ /* 0x000fe40000410000 */
[----:B------:R-:W-:-:S02]  /*d870*/  FMUL.FTZ R54, R54, c[0x0][0x320] ;  /* 0x0000c80036367a20 */ /* 0x000fc40000410000 */
[----:B------:R-:W-:Y:S01]  /*d880*/  HMMA.16816.F32 R84, R184, R102, R84 ;  /* 0x00000066b854723c */ /* 0x000fe20000001854 */
[----:B------:R-:W-:Y:S02]  /*d890*/  FMUL.FTZ R55, R55, c[0x0][0x320] ;  /* 0x0000c80037377a20 */ /* 0x000fe40000410000 */
[----:B------:R-:W1:Y:S05]  /*d8a0*/  MUFU.TANH R182, R54 ;  /* 0x0000003600b67308 */ /* 0x000e6a0000002400 */
[C---:B---3--:R-:W-:Y:S03]  /*d8b0*/  HMMA.16816.F32 R28, R192.reuse, R16, R28 ;  /* 0x00000010c01c723c */ /* 0x048fe6000000181c */
[----:B------:R-:W3:Y:S05]  /*d8c0*/  MUFU.TANH R181, R55 ;  /* 0x0000003700b57308 */ /* 0x000eea0000002400 */
[----:B------:R-:W-:Y:S01]  /*d8d0*/  HMMA.16816.F32 R92, R192, R18, R92 ;  /* 0x00000012c05c723c */ /* 0x000fe2000000185c */
[----:B------:R-:W1:Y:S02]  /*d8e0*/  LDSM.16.M88.4 R16, [R238+0xf900] ;  /* 0x00f90000ee10783b */ /* 0x000e640000000200 */
[----:B------:R-:W1:Y:S05]  /*d8f0*/  MUFU.TANH R57, R57 ;  /* 0x0000003900397308 */ /* 0x000e6a0000002400 */
[C---:B----4-:R-:W-:Y:S03]  /*d900*/  HMMA.16816.F32 R48, R196.reuse, R20, R48 ;  /* 0x00000014c430723c */ /* 0x050fe60000001830 */
[----:B------:R-:W4:Y:S05]  /*d910*/  MUFU.TANH R58, R58 ;  /* 0x0000003a003a7308 */ /* 0x000f2a0000002400 */
[----:B------:R-:W-:Y:S01]  /*d920*/  HMMA.16816.F32 R44, R196, R22, R44 ;  /* 0x00000016c42c723c */ /* 0x000fe2000000182c */
[----:B------:R-:W1:Y:S02]  /*d930*/  LDSM.16.M88.4 R20, [R224+0x6000] ;  /* 0x00600000e014783b */ /* 0x000e640000000200 */
[----:B------:R-:W1:Y:S05]  /*d940*/  MUFU.TANH R59, R59 ;  /* 0x0000003b003b7308 */ /* 0x000e6a0000002400 */
[----:B------:R-:W-:Y:S03]  /*d950*/  HMMA.16816.F32 R60, R212, R70, R60 ;  /* 0x00000046d43c723c */ /* 0x000fe6000000183c */
[----:B------:R-:W1:Y:S05]  /*d960*/  MUFU.TANH R70, R64 ;  /* 0x0000004000467308 */ /* 0x000e6a0000002400 */
[----:B-----5:R-:W-:Y:S03]  /*d970*/  HMMA.16816.F32 R40, R196, R24, R40 ;  /* 0x00000018c428723c */ /* 0x020fe60000001828 */
[----:B------:R5:W1:Y:S05]  /*d980*/  MUFU.TANH R71, R65 ;  /* 0x0000004100477308 */ /* 0x000a6a0000002400 */
[C---:B--2---:R-:W-:Y:S08]  /*d990*/  HMMA.16816.F32 R108, R188.reuse, R8, R108 ;  /* 0x00000008bc6c723c */ /* 0x044ff0000000186c */
[----:B------:R-:W-:Y:S01]  /*d9a0*/  HMMA.16816.F32 R84, R188, R10, R84 ;  /* 0x0000000abc54723c */ /* 0x000fe20000001854 */
[----:B------:R-:W-:Y:S01]  /*d9b0*/  LDSM.16.M88.4 R8, [R237+0x7800] ;  /* 0x00780000ed08783b */ /* 0x000fe20000000200 */
[----:B------:R-:W-:-:S02]  /*d9c0*/  FMUL.FTZ R60, R60, c[0x0][0x320] ;  /* 0x0000c8003c3c7a20 */ /* 0x000fc40000410000 */
[----:B------:R-:W-:Y:S01]  /*d9d0*/  FMUL.FTZ R61, R61, c[0x0][0x320] ;  /* 0x0000c8003d3d7a20 */ /* 0x000fe20000410000 */
[----:B-----5:R-:W2:Y:S01]  /*d9e0*/  LDSM.16.M88.4 R64, [R224+0x5800] ;  /* 0x00580000e040783b */ /* 0x020ea20000000200 */
[----:B------:R-:W-:Y:S02]  /*d9f0*/  FMUL.FTZ R62, R62, c[0x0][0x320] ;  /* 0x0000c8003e3e7a20 */ /* 0x000fe40000410000 */
[----:B------:R-:W-:Y:S01]  /*da00*/  HMMA.16816.F32 R36, R196, R26, R36 ;  /* 0x0000001ac424723c */ /* 0x000fe20000001824 */
[----:B------:R-:W-:Y:S01]  /*da10*/  LDSM.16.M88.4 R24, [R224+0x6800] ;  /* 0x00680000e018783b */ /* 0x000fe20000000200 */
[----:B------:R-:W-:Y:S01]  /*da20*/  FMUL.FTZ R63, R63, c[0x0][0x320] ;  /* 0x0000c8003f3f7a20 */ /* 0x000fe20000410000 */
[----:B------:R-:W2:Y:S05]  /*da30*/  MUFU.TANH R60, R60 ;  /* 0x0000003c003c7308 */ /* 0x000eaa0000002400 */
[C---:B-1----:R-:W-:Y:S03]  /*da40*/  HMMA.16816.F32 R80, R188.reuse, R16, R80 ;  /* 0x00000010bc50723c */ /* 0x042fe60000001850 */
[----:B------:R-:W1:Y:S05]  /*da50*/  MUFU.TANH R61, R61 ;  /* 0x0000003d003d7308 */ /* 0x000e6a0000002400 */
[----:B------:R-:W-:Y:S01]  /*da60*/  HMMA.16816.F32 R76, R188, R18, R76 ;  /* 0x00000012bc4c723c */ /* 0x000fe2000000184c */
[----:B------:R-:W-:Y:S02]  /*da70*/  LDSM.16.M88.4 R16, [R224+0x7800] ;  /* 0x00780000e010783b */ /* 0x000fe40000000200 */
[----:B------:R-:W1:Y:S05]  /*da80*/  MUFU.TANH R62, R62 ;  /* 0x0000003e003e7308 */ /* 0x000e6a0000002400 */
[----:B------:R-:W-:Y:S03]  /*da90*/  HMMA.16816.F32 R40, R212, R20, R40 ;  /* 0x00000014d428723c */ /* 0x000fe60000001828 */
[----:B------:R-:W1:Y:S05]  /*daa0*/  MUFU.TANH R63, R63 ;  /* 0x0000003f003f7308 */ /* 0x000e6a0000002400 */
[C---:B------:R-:W-:Y:S08]  /*dab0*/  HMMA.16816.F32 R108, R192.reuse, R12, R108 ;  /* 0x0000000cc06c723c */ /* 0x040ff0000000186c */
[----:B------:R-:W-:Y:S01]  /*dac0*/  HMMA.16816.F32 R84, R192, R14, R84 ;  /* 0x0000000ec054723c */ /* 0x000fe20000001854 */
[----:B------:R-:W5:Y:S07]  /*dad0*/  LDSM.16.M88.4 R12, [R235+0xf900] ;  /* 0x00f90000eb0c783b */ /* 0x000f6e0000000200 */
[----:B--2---:R-:W-:Y:S01]  /*dae0*/  HMMA.16816.F32 R48, R212, R64, R48 ;  /* 0x00000040d430723c */ /* 0x004fe20000001830 */
[----:B------:R-:W2:Y:S01]  /*daf0*/  MUFU.TANH R64, R52 ;  /* 0x0000003400407308 */ /* 0x000ea20000002400 */
[----:B------:R-:W-:-:S02]  /*db00*/  FMUL.FTZ R40, R40, c[0x0][0x320] ;  /* 0x0000c80028287a20 */ /* 0x000fc40000410000 */
[----:B------:R-:W-:Y:S02]  /*db10*/  FMUL.FTZ R41, R41, c[0x0][0x320] ;  /* 0x0000c80029297a20 */ /* 0x000fe40000410000 */
[----:B------:R-:W-:Y:S02]  /*db20*/  FMUL.FTZ R42, R42, c[0x0][0x320] ;  /* 0x0000c8002a2a7a20 */ /* 0x000fe40000410000 */
[----:B------:R-:W-:Y:S01]  /*db30*/  HMMA.16816.F32 R36, R212, R22, R36 ;  /* 0x00000016d424723c */ /* 0x000fe20000001824 */
[----:B------:R1:W1:Y:S01]  /*db40*/  MUFU.TANH R65, R53 ;  /* 0x0000003500417308 */ /* 0x0002620000002400 */
[----:B------:R-:W2:Y:S01]  /*db50*/  LDSM.16.M88.4 R20, [R235+0xf100] ;  /* 0x00f10000eb14783b */ /* 0x000ea20000000200 */
[----:B------:R-:W-:-:S05]  /*db60*/  FMUL.FTZ R43, R43, c[0x0][0x320] ;  /* 0x0000c8002b2b7a20 */ /* 0x000fca0000410000 */
[C---:B------:R-:W-:Y:S01]  /*db70*/  HMMA.16816.F32 R80, R192.reuse, R8, R80 ;  /* 0x00000008c050723c */ /* 0x040fe20000001850 */
[----:B------:R-:W2:Y:S07]  /*db80*/  MUFU.TANH R178, R40 ;  /* 0x0000002800b27308 */ /* 0x000eae0000002400 */
[----:B------:R-:W-:Y:S01]  /*db90*/  HMMA.16816.F32 R76, R192, R10, R76 ;  /* 0x0000000ac04c723c */ /* 0x000fe2000000184c */
[----:B-1----:R-:W1:Y:S01]  /*dba0*/  LDSM.16.M88.4 R52, [R235+0xe900] ;  /* 0x00e90000eb34783b */ /* 0x002e620000000200 */
[----:B------:R-:W1:Y:S01]  /*dbb0*/  MUFU.TANH R177, R41 ;  /* 0x0000002900b17308 */ /* 0x000e620000002400 */
[----:B------:R-:W-:-:S02]  /*dbc0*/  FMUL.FTZ R48, R48, c[0x0][0x320] ;  /* 0x0000c80030307a20 */ /* 0x000fc40000410000 */
[----:B------:R-:W-:Y:S02]  /*dbd0*/  FMUL.FTZ R49, R49, c[0x0][0x320] ;  /* 0x0000c80031317a20 */ /* 0x000fe40000410000 */
[----:B------:R-:W-:Y:S01]  /*dbe0*/  FMUL.FTZ R50, R50, c[0x0][0x320] ;  /* 0x0000c80032327a20 */ /* 0x000fe20000410000 */
[----:B------:R-:W-:Y:S01]  /*dbf0*/  HMMA.16816.F32 R44, R212, R66, R44 ;  /* 0x00000042d42c723c */ /* 0x000fe2000000182c */
[----:B------:R-:W-:Y:S01]  /*dc00*/  FMUL.FTZ R51, R51, c[0x0][0x320] ;  /* 0x0000c80033337a20 */ /* 0x000fe20000410000 */
[----:B------:R-:W1:Y:S01]  /*dc10*/  MUFU.TANH R161, R42 ;  /* 0x0000002a00a17308 */ /* 0x000e620000002400 */
[----:B------:R-:W-:Y:S02]  /*dc20*/  FMUL.FTZ R36, R36, c[0x0][0x320] ;  /* 0x0000c80024247a20 */ /* 0x000fe40000410000 */
[----:B------:R-:W-:Y:S02]  /*dc30*/  FMUL.FTZ R37, R37, c[0x0][0x320] ;  /* 0x0000c80025257a20 */ /* 0x000fe40000410000 */
[----:B------:R-:W-:Y:S01]  /*dc40*/  FMUL.FTZ R38, R38, c[0x0][0x320] ;  /* 0x0000c80026267a20 */ /* 0x000fe20000410000 */
[C---:B-----5:R-:W-:Y:S01]  /*dc50*/  HMMA.16816.F32 R80, R196.reuse, R12, R80 ;  /* 0x0000000cc450723c */ /* 0x060fe20000001850 */
[----:B------:R-:W-:Y:S01]  /*dc60*/  FMUL.FTZ R39, R39, c[0x0][0x320] ;  /* 0x0000c80027277a20 */ /* 0x000fe20000410000 */
[----:B------:R5:W1:Y:S06]  /*dc70*/  MUFU.TANH R162, R43 ;  /* 0x0000002b00a27308 */ /* 0x000a6c0000002400 */
[C---:B------:R-:W-:Y:S02]  /*dc80*/  HMMA.16816.F32 R76, R196.reuse, R14, R76 ;  /* 0x0000000ec44c723c */ /* 0x040fe4000000184c */
[----:B------:R1:W1:Y:S06]  /*dc90*/  MUFU.TANH R145, R48 ;  /* 0x0000003000917308 */ /* 0x00026c0000002400 */
[----:B--2---:R-:W-:Y:S01]  /*dca0*/  HMMA.16816.F32 R108, R196, R20, R108 ;  /* 0x00000014c46c723c */ /* 0x004fe2000000186c */
[----:B------:R-:W-:Y:S01]  /*dcb0*/  FMUL.FTZ R44, R44, c[0x0][0x320] ;  /* 0x0000c8002c2c7a20 */ /* 0x000fe20000410000 */
[----:B-----5:R-:W2:Y:S01]  /*dcc0*/  LDSM.16.M88.4 R40, [R224+0x7000] ;  /* 0x00700000e028783b */ /* 0x020ea20000000200 */
[----:B------:R-:W-:Y:S01]  /*dcd0*/  FMUL.FTZ R45, R45, c[0x0][0x320] ;  /* 0x0000c8002d2d7a20 */ /* 0x000fe20000410000 */
[----:B------:R2:W2:Y:S01]  /*dce0*/  MUFU.TANH R146, R49 ;  /* 0x0000003100927308 */ /* 0x0004a20000002400 */
[----:B------:R-:W-:Y:S01]  /*dcf0*/  FMUL.FTZ R46, R46, c[0x0][0x320] ;  /* 0x0000c8002e2e7a20 */ /* 0x000fe20000410000 */
[----:B------:R-:W-:-:S04]  /*dd00*/  DEPBAR.LE SB0, 0x0 ;  /* 0x000080000000791a */ /* 0x000fc80000000000 */
[C---:B-1----:R-:W-:Y:S01]  /*dd10*/  HMMA.16816.F32 R28, R196.reuse, R52, R28 ;  /* 0x00000034c41c723c */ /* 0x042fe2000000181c */
[----:B------:R-:W-:Y:S01]  /*dd20*/  FMUL.FTZ R47, R47, c[0x0][0x320] ;  /* 0x0000c8002f2f7a20 */ /* 0x000fe20000410000 */
[----:B------:R1:W1:Y:S06]  /*dd30*/  MUFU.TANH R150, R50 ;  /* 0x0000003200967308 */ /* 0x00026c0000002400 */
        /* <DEDUP_REMOVED lines=9> */
[----:B------:R1:W1:Y:S06]  /*ddd0*/  MUFU.TANH R179, R47 ;  /* 0x0000002f00b37308 */ /* 0x00026c0000002400 */
[----:B------:R-:W-:Y:S01]  /*dde0*/  HMMA.16816.F32 R92, R212, R26, R92 ;  /* 0x0000001ad45c723c */ /* 0x000fe2000000185c */
[----:B------:R-:W-:Y:S01]  /*ddf0*/  FMUL.FTZ R66, R82, c[0x0][0x320] ;  /* 0x0000c80052427a20 */ /* 0x000fe20000410000 */
[----:B------:R1:W1:Y:S01]  /*de00*/  MUFU.TANH R160, R36 ;  /* 0x0000002400a07308 */ /* 0x0002620000002400 */
[----:B------:R-:W-:-:S02]  /*de10*/  FMUL.FTZ R11, R83, c[0x0][0x320] ;  /* 0x0000c800530b7a20 */ /* 0x000fc40000410000 */
[----:B------:R-:W-:Y:S02]  /*de20*/  FMUL.FTZ R80, R80, c[0x0][0x320] ;  /* 0x0000c80050507a20 */ /* 0x000fe40000410000 */
[----:B------:R-:W-:Y:S01]  /*de30*/  FMUL.FTZ R81, R81, c[0x0][0x320] ;  /* 0x0000c80051517a20 */ /* 0x000fe20000410000 */
[C---:B--2---:R-:W-:Y:S01]  /*de40*/  HMMA.16816.F32 R108, R212.reuse, R40, R108 ;  /* 0x00000028d46c723c */ /* 0x044fe2000000186c */
        /* <DEDUP_REMOVED lines=50> */
[----:B--234-:R-:W-:Y:S01]  /*e170*/  IMAD.U32 R8, RZ, RZ, UR14 ;  /* 0x0000000eff087e24 */ /* 0x01cfe2000f8e00ff */
[----:B------:R-:W-:Y:S01]  /*e180*/  ISETP.NE.AND P3, PT, R239, 0x1, PT ;  /* 0x00000001ef00780c */ /* 0x000fe20003f65270 */
[----:B------:R-:W-:-:S03]  /*e190*/  IMAD.MOV.U32 R241, RZ, RZ, RZ ;  /* 0x000000fffff17224 */ /* 0x000fc600078e00ff */
[----:B------:R-:W-:-:S04]  /*e1a0*/  IADD3 R8, R240, UR7, R8 ;  /* 0x00000007f0087c10 */ /* 0x000fc8000fffe008 */
[----:B------:R-:W-:-:S05]  /*e1b0*/  IADD3 R242, R8, -0x100, RZ ;  /* 0xffffff0008f27810 */ /* 0x000fca0007ffe0ff */
        /* <DEDUP_REMOVED lines=10> */
[----:B------:R-:W-:Y:S01]  /*e260*/  IADD3 R24, -R6, 0x10, RZ ;  /* 0x0000001006187810 */ /* 0x000fe20007ffe1ff */
[----:B------:R-:W-:Y:S01]  /*e270*/  IMAD R242, R8, c[0x0][0x2b8], R242 ;  /* 0x0000ae0008f27a24 */ /* 0x000fe200078e02f2 */
[----:B------:R-:W-:Y:S02]  /*e280*/  IADD3 R26, -R10, 0x10, RZ ;  /* 0x000000100a1a7810 */ /* 0x000fe40007ffe1ff */
[----:B------:R-:W-:Y:S02]  /*e290*/  LOP3.LUT R24, R24, 0xf, RZ, 0xc0, !PT ;  /* 0x0000000f18187812 */ /* 0x000fe400078ec0ff */
[----:B------:R-:W-:-:S02]  /*e2a0*/  SHF.R.S32.HI R8, RZ, 0x1f, R242 ;  /* 0x0000001fff087819 */ /* 0x000fc400000114f2 */
[----:B------:R-:W-:Y:S02]  /*e2b0*/  LOP3.LUT R26, R26, 0xf, RZ, 0xc0, !PT ;  /* 0x0000000f1a1a7812 */ /* 0x000fe400078ec0ff */
[----:B------:R-:W-:Y:S01]  /*e2c0*/  SHF.L.U64.HI R9, R33, 0x1, R34 ;  /* 0x0000000121097819 */ /* 0x000fe20000010222 */
[----:B------:R-:W-:-:S04]  /*e2d0*/  IMAD R8, R8, c[0x0][0x1e0], RZ ;  /* 0x0000780008087a24 */ /* 0x000fc800078e02ff */
[C---:B------:R-:W-:Y:S02]  /*e2e0*/  IMAD R8, R242.reuse, c[0x0][0x1e4], R8 ;  /* 0x00007900f2087a24 */ /* 0x040fe400078e0208 */
[----:B--2---:R-:W-:-:S04]  /*e2f0*/  IMAD.WIDE.U32 R14, R242, c[0x0][0x1e0], RZ ;  /* 0x00007800f20e7a25 */ /* 0x004fc800078e00ff */
[----:B------:R-:W-:Y:S01]  /*e300*/  IMAD.IADD R15, R15, 0x1, R8 ;  /* 0x000000010f0f7824 */ /* 0x000fe200078e0208 */
[----:B---3--:R-:W-:-:S03]  /*e310*/  SHF.R.S32.HI R8, RZ, 0x1f, R241 ;  /* 0x0000001fff087819 */ /* 0x008fc600000114f1 */
[----:B------:R-:W-:-:S04]  /*e320*/  IMAD.WIDE.U32 R14, R241, c[0x0][0x1f0], R14 ;  /* 0x00007c00f10e7a25 */ /* 0x000fc800078e000e */
[----:B------:R-:W-:Y:S01]  /*e330*/  IMAD R8, R8, c[0x0][0x1f0], RZ ;  /* 0x00007c0008087a24 */ /* 0x000fe200078e02ff */
[----:B------:R-:W-:Y:S01]  /*e340*/  IADD3 R18, P0, R14, UR26, RZ ;  /* 0x0000001a0e127c10 */ /* 0x000fe2000ff1e0ff */
[----:B------:R-:W-:Y:S02]  /*e350*/  IMAD.SHL.U32 R14, R32, 0x2, RZ ;  /* 0x00000002200e7824 */ /* 0x000fe400078e00ff */
[----:B------:R-:W-:-:S05]  /*e360*/  IMAD R8, R241, c[0x0][0x1f4], R8 ;  /* 0x00007d00f1087a24 */ /* 0x000fca00078e0208 */
[----:B------:R-:W-:Y:S02]  /*e370*/  IADD3.X R8, R15, UR15, R8, P0, !PT ;  /* 0x0000000f0f087c10 */ /* 0x000fe400087fe408 */
[----:B------:R-:W-:Y:S02]  /*e380*/  LEA R17, P0, R18, c[0x0][0x1c8], 0x1 ;  /* 0x0000720012117a11 */ /* 0x000fe400078008ff */
[----:B------:R-:W-:Y:S02]  /*e390*/  SHF.L.U64.HI R15, R32, 0x1, R35 ;  /* 0x00000001200f7819 */ /* 0x000fe40000010223 */
        /* <DEDUP_REMOVED lines=11> */
[----:B---3--:R-:W-:Y:S02]  /*e450*/  IADD3.X R27, RZ, R16, R15, P1, P0 ;  /* 0x00000010ff1b7210 */ /* 0x008fe40000fe040f */
[----:B------:R-:W-:Y:S02]  /*e460*/  IADD3 R24, P1, P0, R24, R25, R8 ;  /* 0x0000001918187210 */ /* 0x000fe4000783e008 */
[C---:B----4-:R-:W-:Y:S02]  /*e470*/  IADD3 R28, P2, R21.reuse, R14, RZ ;  /* 0x0000000e151c7210 */ /* 0x050fe40007f5e0ff */
[----:B------:R-:W-:Y:S02]  /*e480*/  IADD3.X R25, RZ, R16, R9, P1, P0 ;  /* 0x00000010ff197210 */ /* 0x000fe40000fe0409 */
[----:B-1----:R-:W-:Y:S02]  /*e490*/  IADD3 R36, P0, R21, R8, RZ ;  /* 0x0000000815247210 */ /* 0x002fe40007f1e0ff */
[C---:B-----5:R-:W-:Y:S01]  /*e4a0*/  IADD3 R30, P1, R19.reuse, R14, RZ ;  /* 0x0000000e131e7210 */ /* 0x060fe20007f3e0ff */
[C---:B------:R-:W-:Y:S01]  /*e4b0*/  IMAD.X R29, R22.reuse, 0x1, R15, P2 ;  /* 0x00000001161d7824 */ /* 0x040fe200010e060f */
[----:B------:R-:W-:Y:S01]  /*e4c0*/  IADD3 R16, P2, R19, R8, RZ ;  /* 0x0000000813107210 */ /* 0x000fe20007f5e0ff */
[----:B------:R-:W-:Y:S01]  /*e4d0*/  IMAD.X R37, R22, 0x1, R9, P0 ;  /* 0x0000000116257824 */ /* 0x000fe200000e0609 */
[----:B------:R-:W-:-:S02]  /*e4e0*/  IADD3 R14, P0, R17, R14, RZ ;  /* 0x0000000e110e7210 */ /* 0x000fc40007f1e0ff */
[----:B------:R1:W-:Y:S01]  /*e4f0*/  LDGSTS.E.BYPASS.LTC128B.128 [R243+0x8100], [R28.64], !P5 ;  /* 0x081000001cf37fae */ /* 0x0003e2000e901d54 */
[C---:B------:R-:W-:Y:S01]  /*e500*/  IMAD.X R31, R20.reuse, 0x1, R15, P1 ;  /* 0x00000001141f7824 */ /* 0x040fe200008e060f */
[----:B------:R-:W-:Y:S01]  /*e510*/  IADD3 R8, P1, R17, R8, RZ ;  /* 0x0000000811087210 */ /* 0x000fe20007f3e0ff */
[----:B------:R-:W-:Y:S01]  /*e520*/  IMAD.X R17, R20, 0x1, R9, P2 ;  /* 0x0000000114117824 */ /* 0x000fe200010e0609 */
[----:B------:R-:W-:Y:S01]  /*e530*/  ISETP.NE.U32.AND P2, PT, R6, RZ, PT ;  /* 0x000000ff0600720c */ /* 0x000fe20003f45070 */
[----:B--2---:R-:W-:Y:S01]  /*e540*/  IMAD.X R15, R18, 0x1, R15, P0 ;  /* 0x00000001120f7824 */ /* 0x004fe200000e060f */
        /* <DEDUP_REMOVED lines=9> */
.L_x_136:
        /* <DEDUP_REMOVED lines=25> */
[----:B------:R-:W-:Y:S01]  /*e770*/  FSEL R14, R7, -INF , P1 ;  /* 0xff800000070e7808 */ /* 0x000fe20000800000 */
[----:B------:R-:W-:Y:S01]  /*e780*/  LDSM.16.MT88.4 R20, [R234+0x900] ;  /* 0x00090000ea14783b */ /* 0x000fe20000004200 */
[----:B------:R-:W-:Y:S02]  /*e790*/  FSEL R72, R72, -INF , P0 ;  /* 0xff80000048487808 */ /* 0x000fe40000000000 */
[----:B------:R-:W-:Y:S01]  /*e7a0*/  ISETP.GT.AND P0, PT, R15, 0x9, PT ;  /* 0x000000090f00780c */ /* 0x000fe20003f04270 */
[----:B------:R-:W-:Y:S01]  /*e7b0*/  LDSM.16.MT88.4 R36, [R234+0x4900] ;  /* 0x00490000ea24783b */ /* 0x000fe20000004200 */
        /* <DEDUP_REMOVED lines=157> */
[----:B-1----:R-:W-:-:S03]  /*f190*/  FMNMX.FTZ R132, R16, R132, !PT ;  /* 0x0000008410847209 */ /* 0x002fc60007810000 */
[----:B------:R-:W-:Y:S01]  /*f1a0*/  LDSM.16.MT88.4 R16, [R233+0x900] ;  /* 0x00090000e910783b */ /* 0x000fe20000004200 */
        /* <DEDUP_REMOVED lines=17> */
[----:B------:R-:W1:Y:S01]  /*f2c0*/  LDSM.16.MT88.4 R4, [R232+0x4100] ;  /* 0x00410000e804783b */ /* 0x000e620000004200 */
[----:B------:R-:W2:Y:S01]  /*f2d0*/  MUFU.EX2 R58, R58 ;  /* 0x0000003a003a7308 */ /* 0x000ea20000000800 */
[--C-:B------:R-:W-:Y:S02]  /*f2e0*/  FFMA.FTZ R61, R72, c[0x0][0x2d0], -R63.reuse ;  /* 0x0000b400483d7a23 */ /* 0x100fe4000001083f */
[--C-:B------:R-:W-:Y:S02]  /*f2f0*/  FFMA.FTZ R60, R74, c[0x0][0x2d0], -R63.reuse ;  /* 0x0000b4004a3c7a23 */ /* 0x100fe4000001083f */
[----:B------:R-:W-:-:S02]  /*f300*/  FFMA.FTZ R55, R75, c[0x0][0x2d0], -R63 ;  /* 0x0000b4004b377a23 */ /* 0x000fc4000001083f */
[----:B------:R-:W-:Y:S01]  /*f310*/  FFMA.FTZ R54, R88, c[0x0][0x2d0], -R63 ;  /* 0x0000b40058367a23 */ /* 0x000fe2000001083f */
[----:B------:R-:W-:Y:S01]  /*f320*/  MUFU.EX2 R57, R57 ;  /* 0x0000003900397308 */ /* 0x000fe20000000800 */
[----:B------:R-:W-:Y:S02]  /*f330*/  FFMA.FTZ R48, R10, c[0x0][0x2d0], -R133 ;  /* 0x0000b4000a307a23 */ /* 0x000fe40000010885 */
[--C-:B------:R-:W-:Y:S02]  /*f340*/  FFMA.FTZ R46, R9, c[0x0][0x2d0], -R63.reuse ;  /* 0x0000b400092e7a23 */ /* 0x100fe4000001083f */
[--C-:B------:R-:W-:Y:S02]  /*f350*/  FFMA.FTZ R45, R8, c[0x0][0x2d0], -R63.reuse ;  /* 0x0000b400082d7a23 */ /* 0x100fe4000001083f */
[----:B------:R-:W3:Y:S01]  /*f360*/  LDSM.16.MT88.4 R8, [R236+0x4900] ;  /* 0x00490000ec08783b */ /* 0x000ee20000004200 */
[----:B------:R-:W4:Y:S01]  /*f370*/  MUFU.EX2 R53, R53 ;  /* 0x0000003500357308 */ /* 0x000f220000000800 */
[----:B--2---:R-:W-:Y:S01]  /*f380*/  F2FP.PACK_AB R68, R58, R59 ;  /* 0x0000003b3a44723e */ /* 0x004fe200000000ff */
[----:B------:R-:W-:-:S02]  /*f390*/  FFMA.FTZ R50, R89, c[0x0][0x2d0], -R63 ;  /* 0x0000b40059327a23 */ /* 0x000fc4000001083f */
[----:B------:R-:W-:Y:S02]  /*f3a0*/  FFMA.FTZ R49, R90, c[0x0][0x2d0], -R63 ;  /* 0x0000b4005a317a23 */ /* 0x000fe4000001083f */
[--C-:B------:R-:W-:Y:S02]  /*f3b0*/  FFMA.FTZ R47, R30, c[0x0][0x2d0], -R133.reuse ;  /* 0x0000b4001e2f7a23 */ /* 0x100fe40000010885 */
[----:B------:R-:W-:Y:S01]  /*f3c0*/  MUFU.EX2 R61, R61 ;  /* 0x0000003d003d7308 */ /* 0x000fe20000000800 */
[--C-:B------:R-:W-:Y:S02]  /*f3d0*/  FFMA.FTZ R44, R28, c[0x0][0x2d0], -R133.reuse ;  /* 0x0000b4001c2c7a23 */ /* 0x100fe40000010885 */
[----:B------:R-:W-:Y:S02]  /*f3e0*/  FFMA.FTZ R43, R29, c[0x0][0x2d0], -R133 ;  /* 0x0000b4001d2b7a23 */ /* 0x000fe40000010885 */
[----:B------:R-:W2:Y:S01]  /*f3f0*/  LDSM.16.MT88.4 R28, [R233+0x4900] ;  /* 0x00490000e91c783b */ /* 0x000ea20000004200 */
[----:B------:R-:W-:-:S02]  /*f400*/  FFMA.FTZ R42, R41, c[0x0][0x2d0], -R63 ;  /* 0x0000b400292a7a23 */ /* 0x000fc4000001083f */
[----:B------:R-:W5:Y:S01]  /*f410*/  MUFU.EX2 R60, R60 ;  /* 0x0000003c003c7308 */ /* 0x000f620000000800 */
[----:B----4-:R-:W-:Y:S01]  /*f420*/  F2FP.PACK_AB R70, R53, R57 ;  /* 0x000000393546723e */ /* 0x010fe200000000ff */
[----:B------:R-:W-:Y:S02]  /*f430*/  FFMA.FTZ R40, R40, c[0x0][0x2d0], -R133 ;  /* 0x0000b40028287a23 */ /* 0x000fe40000010885 */
[--C-:B------:R-:W-:Y:S02]  /*f440*/  FFMA.FTZ R41, R183, c[0x0][0x2d0], -R63.reuse ;  /* 0x0000b400b7297a23 */ /* 0x100fe4000001083f */
[--C-:B------:R-:W-:Y:S02]  /*f450*/  FFMA.FTZ R2, R182, c[0x0][0x2d0], -R63.reuse ;  /* 0x0000b400b6027a23 */ /* 0x100fe4000001083f */
[----:B------:R-:W-:Y:S01]  /*f460*/  MUFU.EX2 R55, R55 ;  /* 0x0000003700377308 */ /* 0x000fe20000000800 */
[----:B------:R-:W-:Y:S02]  /*f470*/  FFMA.FTZ R0, R181, c[0x0][0x2d0], -R63 ;  /* 0x0000b400b5007a23 */ /* 0x000fe4000001083f */
[----:B------:R-:W-:-:S02]  /*f480*/  FFMA.FTZ R145, R145, c[0x0][0x2d0], -R133 ;  /* 0x0000b40091917a23 */ /* 0x000fc40000010885 */
[--C-:B------:R-:W-:Y:S02]  /*f490*/  FFMA.FTZ R146, R146, c[0x0][0x2d0], -R133.reuse ;  /* 0x0000b40092927a23 */ /* 0x100fe40000010885 */
[--C-:B------:R-:W-:Y:S01]  /*f4a0*/  FFMA.FTZ R148, R148, c[0x0][0x2d0], -R133.reuse ;  /* 0x0000b40094947a23 */ /* 0x100fe20000010885 */
[----:B------:R-:W4:Y:S01]  /*f4b0*/  MUFU.EX2 R54, R54 ;  /* 0x0000003600367308 */ /* 0x000f220000000800 */
[----:B-----5:R-:W-:Y:S01]  /*f4c0*/  F2FP.PACK_AB R69, R60, R61 ;  /* 0x0000003d3c45723e */ /* 0x020fe200000000ff */
[----:B------:R-:W-:Y:S02]  /*f4d0*/  FFMA.FTZ R147, R147, c[0x0][0x2d0], -R133 ;  /* 0x0000b40093937a23 */ /* 0x000fe40000010885 */
[--C-:B------:R-:W-:Y:S02]  /*f4e0*/  FFMA.FTZ R150, R150, c[0x0][0x2d0], -R63.reuse ;  /* 0x0000b40096967a23 */ /* 0x100fe4000001083f */
[--C-:B------:R-:W-:Y:S02]  /*f4f0*/  FFMA.FTZ R151, R151, c[0x0][0x2d0], -R63.reuse ;  /* 0x0000b40097977a23 */ /* 0x100fe4000001083f */
[----:B------:R-:W-:Y:S01]  /*f500*/  MUFU.EX2 R56, R56 ;  /* 0x0000003800387308 */ /* 0x000fe20000000800 */
[----:B------:R-:W-:-:S02]  /*f510*/  FFMA.FTZ R180, R180, c[0x0][0x2d0], -R63 ;  /* 0x0000b400b4b47a23 */ /* 0x000fc4000001083f */
[--C-:B------:R-:W-:Y:S02]  /*f520*/  FFMA.FTZ R160, R160, c[0x0][0x2d0], -R133.reuse ;  /* 0x0000b400a0a07a23 */ /* 0x100fe40000010885 */
[----:B------:R-:W-:Y:S02]  /*f530*/  FFMA.FTZ R159, R159, c[0x0][0x2d0], -R133 ;  /* 0x0000b4009f9f7a23 */ /* 0x000fe40000010885 */
[--C-:B------:R-:W-:Y:S01]  /*f540*/  FFMA.FTZ R161, R161, c[0x0][0x2d0], -R63.reuse ;  /* 0x0000b400a1a17a23 */ /* 0x100fe2000001083f */
[----:B----4-:R-:W-:Y:S01]  /*f550*/  F2FP.PACK_AB R71, R54, R55 ;  /* 0x000000373647723e */ /* 0x010fe200000000ff */
        /* <DEDUP_REMOVED lines=23> */
[--C-:B------:R-:W-:Y:S01]  /*f6d0*/  FFMA.FTZ R154, R154, c[0x0][0x2d0], -R63.reuse ;  /* 0x0000b4009a9a7a23 */ /* 0x100fe2000001083f */
[----:B------:R-:W5:Y:S01]  /*f6e0*/  MUFU.EX2 R49, R49 ;  /* 0x0000003100317308 */ /* 0x000f620000000800 */
[--C-:B------:R-:W-:Y:S02]  /*f6f0*/  FFMA.FTZ R153, R153, c[0x0][0x2d0], -R63.reuse ;  /* 0x0000b40099997a23 */ /* 0x100fe4000001083f */
[--C-:B------:R-:W-:Y:S02]  /*f700*/  FFMA.FTZ R152, R152, c[0x0][0x2d0], -R63.reuse ;  /* 0x0000b40098987a23 */ /* 0x100fe4000001083f */
[----:B------:R-:W-:Y:S01]  /*f710*/  FFMA.FTZ R149, R149, c[0x0][0x2d0], -R63 ;  /* 0x0000b40095957a23 */ /* 0x000fe2000001083f */
[----:B------:R-:W-:Y:S01]  /*f720*/  HMMA.16816.F32 R128, R68, R124, RZ ;  /* 0x0000007c4480723c */ /* 0x000fe200000018ff */
[----:B------:R-:W-:Y:S01]  /*f730*/  FADD.FTZ R58, R59, R58 ;  /* 0x0000003a3b3a7221 */ /* 0x000fe20000010000 */
[----:B------:R-:W-:Y:S01]  /*f740*/  MUFU.EX2 R46, R46 ;  /* 0x0000002e002e7308 */ /* 0x000fe20000000800 */
[----:B------:R-:W-:-:S02]  /*f750*/  FADD.FTZ R60, R61, R60 ;  /* 0x0000003c3d3c7221 */ /* 0x000fc40000010000 */
[----:B------:R-:W-:Y:S02]  /*f760*/  FADD.FTZ R57, R57, R58 ;  /* 0x0000003a39397221 */ /* 0x000fe40000010000 */
[----:B------:R-:W-:Y:S01]  /*f770*/  FADD.FTZ R60, R55, R60 ;  /* 0x0000003c373c7221 */ /* 0x000fe20000010000 */
[C---:B------:R-:W-:Y:S01]  /*f780*/  HMMA.16816.F32 R120, R68.reuse, R116, RZ ;  /* 0x000000744478723c */ /* 0x040fe200000018ff */
[----:B------:R-:W-:Y:S01]  /*f790*/  FFMA.FTZ R250, R67, c[0x0][0x2d0], -R133 ;  /* 0x0000b40043fa7a23 */ /* 0x000fe20000010885 */
[----:B------:R-:W1:Y:S01]  /*f7a0*/  MUFU.EX2 R45, R45 ;  /* 0x0000002d002d7308 */ /* 0x000e620000000800 */
[----:B------:R-:W-:Y:S02]  /*f7b0*/  FFMA.FTZ R249, R62, c[0x0][0x2d0], -R63 ;  /* 0x0000b4003ef97a23 */ /* 0x000fe4000001083f */
[----:B------:R-:W-:Y:S02]  /*f7c0*/  FADD.FTZ R57, R53, R57 ;  /* 0x0000003935397221 */ /* 0x000fe40000010000 */
[----:B------:R-:W-:Y:S01]  /*f7d0*/  FADD.FTZ R54, R54, R60 ;  /* 0x0000003c36367221 */ /* 0x000fe20000010000 */
[----:B------:R-:W-:Y:S02]  /*f7e0*/  HMMA.16816.F32 R112, R68, R108, RZ ;  /* 0x0000006c4470723c */ /* 0x000fe400000018ff */
[----:B------:R-:W-:Y:S01]  /*f7f0*/  MUFU.EX2 R47, R47 ;  /* 0x0000002f002f7308 */ /* 0x000fe20000000800 */
[----:B----4-:R-:W-:-:S05]  /*f800*/  FADD.FTZ R54, R50, R54 ;  /* 0x0000003632367221 */ /* 0x010fca0000010000 */
[C---:B------:R-:W-:Y:S02]  /*f810*/  HMMA.16816.F32 R88, R68.reuse, R84, RZ ;  /* 0x000000544458723c */ /* 0x040fe400000018ff */
[----:B------:R-:W-:Y:S06]  /*f820*/  MUFU.EX2 R44, R44 ;  /* 0x0000002c002c7308 */ /* 0x000fec0000000800 */
[C---:B------:R-:W-:Y:S02]  /*f830*/  HMMA.16816.F32 R80, R68.reuse, R76, RZ ;  /* 0x0000004c4450723c */ /* 0x040fe400000018ff */
[----:B------:R-:W-:Y:S06]  /*f840*/  MUFU.EX2 R43, R43 ;  /* 0x0000002b002b7308 */ /* 0x000fec0000000800 */
[C---:B------:R-:W-:Y:S02]  /*f850*/  HMMA.16816.F32 R124, R68.reuse, R126, RZ ;  /* 0x0000007e447c723c */ /* 0x040fe400000018ff */
[----:B------:R-:W-:Y:S06]  /*f860*/  MUFU.EX2 R40, R40 ;  /* 0x0000002800287308 */ /* 0x000fec0000000800 */
[C---:B------:R-:W-:Y:S02]  /*f870*/  HMMA.16816.F32 R116, R68.reuse, R118, RZ ;  /* 0x000000764474723c */ /* 0x040fe400000018ff */
[----:B------:R-:W4:Y:S06]  /*f880*/  MUFU.EX2 R42, R42 ;  /* 0x0000002a002a7308 */ /* 0x000f2c0000000800 */
[C---:B------:R-:W-:Y:S02]  /*f890*/  HMMA.16816.F32 R108, R68.reuse, R110, RZ ;  /* 0x0000006e446c723c */ /* 0x040fe400000018ff */
[----:B------:R-:W1:Y:S06]  /*f8a0*/  MUFU.EX2 R41, R41 ;  /* 0x0000002900297308 */ /* 0x000e6c0000000800 */
[C---:B------:R-:W-:Y:S02]  /*f8b0*/  HMMA.16816.F32 R84, R68.reuse, R86, RZ ;  /* 0x000000564454723c */ /* 0x040fe400000018ff */
[----:B------:R-:W-:Y:S06]  /*f8c0*/  MUFU.EX2 R2, R2 ;  /* 0x0000000200027308 */ /* 0x000fec0000000800 */
[C---:B------:R-:W-:Y:S02]  /*f8d0*/  HMMA.16816.F32 R76, R68.reuse, R78, RZ ;  /* 0x0000004e444c723c */ /* 0x040fe400000018ff */
[----:B------:R-:W2:Y:S06]  /*f8e0*/  MUFU.EX2 R0, R0 ;  /* 0x0000000000007308 */ /* 0x000eac0000000800 */
[C---:B-1----:R-:W-:Y:S02]  /*f8f0*/  HMMA.16816.F32 R72, R68.reuse, R4, RZ ;  /* 0x000000044448723c */ /* 0x042fe400000018ff */
[----:B------:R-:W-:Y:S05]  /*f900*/  MUFU.EX2 R145, R145 ;  /* 0x0000009100917308 */ /* 0x000fea0000000800 */
[----:B------:R-:W-:Y:S01]  /*f910*/  F2FP.PACK_AB R4, R52, R56 ;  /* 0x000000383404723e */ /* 0x000fe200000000ff */
[----:B------:R-:W-:Y:S01]  /*f920*/  HMMA.16816.F32 R68, R68, R6, RZ ;  /* 0x000000064444723c */ /* 0x000fe200000018ff */
[----:B-----5:R-:W-:Y:S01]  /*f930*/  F2FP.PACK_AB R5, R49, R50 ;  /* 0x000000323105723e */ /* 0x020fe200000000ff */
[----:B------:R-:W-:Y:S01]  /*f940*/  MUFU.EX2 R146, R146 ;  /* 0x0000009200927308 */ /* 0x000fe20000000800 */
[----:B------:R-:W-:-:S02]  /*f950*/  FADD.FTZ R56, R56, R57 ;  /* 0x0000003938387221 */ /* 0x000fc40000010000 */
[----:B------:R-:W-:Y:S02]  /*f960*/  FADD.FTZ R49, R49, R54 ;  /* 0x0000003631317221 */ /* 0x000fe40000010000 */
[----:B------:R-:W-:Y:S01]  /*f970*/  F2FP.PACK_AB R6, R48, R51 ;  /* 0x000000333006723e */ /* 0x000fe200000000ff */
[----:B------:R-:W-:Y:S01]  /*f980*/  FADD.FTZ R56, R52, R56 ;  /* 0x0000003834387221 */ /* 0x000fe20000010000 */
[----:B------:R-:W-:Y:S01]  /*f990*/  F2FP.PACK_AB R7, R45, R46 ;  /* 0x0000002e2d07723e */ /* 0x000fe200000000ff */
[----:B------:R-:W-:Y:S01]  /*f9a0*/  MUFU.EX2 R148, R148 ;  /* 0x0000009400947308 */ /* 0x000fe20000000800 */
[----:B------:R-:W-:Y:S02]  /*f9b0*/  FADD.FTZ R49, R46, R49 ;  /* 0x000000312e317221 */ /* 0x000fe40000010000 */
[----:B------:R-:W-:Y:S02]  /*f9c0*/  FADD.FTZ R51, R51, R56 ;  /* 0x0000003833337221 */ /* 0x000fe40000010000 */
[----:B------:R-:W-:Y:S01]  /*f9d0*/  FADD.FTZ R45, R45, R49 ;  /* 0x000000312d2d7221 */ /* 0x000fe20000010000 */
[----:B------:R-:W-:Y:S01]  /*f9e0*/  HMMA.16816.F32 R104, R4, R12, R104 ;  /* 0x0000000c0468723c */ /* 0x000fe20000001868 */
[----:B------:R-:W-:Y:S01]  /*f9f0*/  FADD.FTZ R51, R48, R51 ;  /* 0x0000003330337221 */ /* 0x000fe20000010000 */
[----:B------:R-:W-:Y:S01]  /*fa00*/  MUFU.EX2 R147, R147 ;  /* 0x0000009300937308 */ /* 0x000fe20000000800 */
[----:B----4-:R-:W-:-:S05]  /*fa10*/  FADD.FTZ R45, R42, R45 ;  /* 0x0000002d2a2d7221 */ /* 0x010fca0000010000 */
[C---:B------:R-:W-:Y:S01]  /*fa20*/  HMMA.16816.F32 R100, R4.reuse, R14, R100 ;  /* 0x0000000e0464723c */ /* 0x040fe20000001864 */
[----:B------:R-:W1:Y:S01]  /*fa30*/  LDSM.16.MT88.4 R12, [R232+0x4900] ;  /* 0x00490000e80c783b */ /* 0x000e620000004200 */
[----:B------:R-:W4:Y:S06]  /*fa40*/  MUFU.EX2 R150, R150 ;  /* 0x0000009600967308 */ /* 0x000f2c0000000800 */
[C---:B---3--:R-:W-:Y:S02]  /*fa50*/  HMMA.16816.F32 R96, R4.reuse, R8, R96 ;  /* 0x000000080460723c */ /* 0x048fe40000001860 */
[----:B------:R-:W3:Y:S06]  /*fa60*/  MUFU.EX2 R151, R151 ;  /* 0x0000009700977308 */ /* 0x000eec0000000800 */
[C---:B------:R-:W-:Y:S01]  /*fa70*/  HMMA.16816.F32 R92, R4.reuse, R10, R92 ;  /* 0x0000000a045c723c */ /* 0x040fe2000000185c */
[----:B------:R-:W5:Y:S01]  /*fa80*/  LDSM.16.MT88.4 R8, [R232+0x1100] ;  /* 0x00110000e808783b */ /* 0x000f620000004200 */
        /* <DEDUP_REMOVED lines=14> */
[----:B------:R-:W3:Y:S01]  /*fb70*/  LDSM.16.MT88.4 R16, [R233+0x1100] ;  /* 0x00110000e910783b */ /* 0x000ee20000004200 */
[----:B------:R-:W-:Y:S06]  /*fb80*/  MUFU.EX2 R176, R176 ;  /* 0x000000b000b07308 */ /* 0x000fec0000000800 */
[C---:B------:R-:W-:Y:S02]  /*fb90*/  HMMA.16816.F32 R88, R4.reuse, R36, R88 ;  /* 0x000000240458723c */ /* 0x040fe40000001858 */
[----:B------:R-:W-:Y:S06]  /*fba0*/  MUFU.EX2 R171, R171 ;  /* 0x000000ab00ab7308 */ /* 0x000fec0000000800 */
[C---:B------:R-:W-:Y:S01]  /*fbb0*/  HMMA.16816.F32 R84, R4.reuse, R38, R84 ;  /* 0x000000260454723c */ /* 0x040fe20000001854 */
[----:B------:R-:W-:Y:S01]  /*fbc0*/  LDSM.16.MT88.4 R36, [R234+0x5100] ;  /* 0x00510000ea24783b */ /* 0x000fe20000004200 */
[----:B------:R-:W-:Y:S06]  /*fbd0*/  MUFU.EX2 R170, R170 ;  /* 0x000000aa00aa7308 */ /* 0x000fec0000000800 */
[C---:B--2---:R-:W-:Y:S02]  /*fbe0*/  HMMA.16816.F32 R80, R4.reuse, R28, R80 ;  /* 0x0000001c0450723c */ /* 0x044fe40000001850 */
        /* <DEDUP_REMOVED lines=20> */
[----:B-----5:R-:W-:Y:S01]  /*fd30*/  HMMA.16816.F32 R104, R4, R8, R104 ;  /* 0x000000080468723c */ /* 0x020fe20000001868 */
[----:B------:R-:W-:Y:S02]  /*fd40*/  FADD.FTZ R43, R40, R43 ;  /* 0x0000002b282b7221 */ /* 0x000fe40000010000 */
[----:B------:R-:W-:-:S03]  /*fd50*/  FADD.FTZ R0, R0, R41 ;  /* 0x0000002900007221 */ /* 0x000fc60000010000 */
[----:B------:R-:W-:Y:S01]  /*fd60*/  MUFU.EX2 R157, R157 ;  /* 0x0000009d009d7308 */ /* 0x000fe20000000800 */
[----:B----4-:R-:W-:Y:S01]  /*fd70*/  FADD.FTZ R0, R150, R0 ;  /* 0x0000000096007221 */ /* 0x010fe20000010000 */
[C---:B------:R-:W-:Y:S01]  /*fd80*/  HMMA.16816.F32 R100, R4.reuse, R10, R100 ;  /* 0x0000000a0464723c */ /* 0x040fe20000001864 */
[----:B------:R-:W2:Y:S05]  /*fd90*/  LDSM.16.MT88.4 R8, [R232+0x5100] ;  /* 0x00510000e808783b */ /* 0x000eaa0000004200 */
[----:B------:R-:W-:Y:S02]  /*fda0*/  MUFU.EX2 R156, R156 ;  /* 0x0000009c009c7308 */ /* 0x000fe40000000800 */
[C---:B---3--:R-:W-:Y:S06]  /*fdb0*/  HMMA.16816.F32 R112, R4.reuse, R16, R112 ;  /* 0x000000100470723c */ /* 0x048fec0000001870 */
[----:B------:R-:W-:Y:S02]  /*fdc0*/  MUFU.EX2 R155, R155 ;  /* 0x0000009b009b7308 */ /* 0x000fe40000000800 */
[C---:B------:R-:W-:Y:S01]  /*fdd0*/  HMMA.16816.F32 R108, R4.reuse, R18, R108 ;  /* 0x00000012046c723c */ /* 0x040fe2000000186c */
[----:B------:R-:W3:Y:S05]  /*fde0*/  LDSM.16.MT88.4 R16, [R233+0x1900] ;  /* 0x00190000e910783b */ /* 0x000eea0000004200 */
        /* <DEDUP_REMOVED lines=12> */
[----:B------:R-:W4:Y:S05]  /*feb0*/  LDSM.16.MT88.4 R8, [R236+0x5900] ;  /* 0x00590000ec08783b */ /* 0x000f2a0000004200 */
[----:B------:R-:W-:Y:S02]  /*fec0*/  MUFU.EX2 R149, R149 ;  /* 0x0000009500957308 */ /* 0x000fe40000000800 */
[C---:B------:R-:W-:Y:S06]  /*fed0*/  HMMA.16816.F32 R120, R4.reuse, R20, R120 ;  /* 0x000000140478723c */ /* 0x040fec0000001878 */
[----:B------:R-:W-:Y:S02]  /*fee0*/  MUFU.EX2 R250, R250 ;  /* 0x000000fa00fa7308 */ /* 0x000fe40000000800 */
[C---:B------:R-:W-:Y:S01]  /*fef0*/  HMMA.16816.F32 R116, R4.reuse, R22, R116 ;  /* 0x000000160474723c */ /* 0x040fe20000001874 */
[----:B------:R-:W5:Y:S05]  /*ff00*/  LDSM.16.MT88.4 R20, [R234+0x1900] ;  /* 0x00190000ea14783b */ /* 0x000f6a0000004200 */
        /* <DEDUP_REMOVED lines=15> */
[----:B------:R-:W-:Y:S01]  /*10000*/  F2FP.PACK_AB R5, R151, R150 ;  /* 0x000000969705723e */ /* 0x000fe200000000ff */
[----:B------:R-:W-:Y:S01]  /*10010*/  FADD.FTZ R145, R146, R145 ;  /* 0x0000009192917221 */ /* 0x000fe20000010000 */
[----:B--2---:R-:W-:Y:S01]  /*10020*/  F2FP.PACK_AB R7, R37, R36 ;  /* 0x000000242507723e */ /* 0x004fe200000000ff */
[----:B------:R-:W-:Y:S02]  /*10030*/  FADD.FTZ R151, R151, R0 ;  /* 0x0000000097977221 */ /* 0x000fe40000010000 */
[----:B------:R-:W-:Y:S02]  /*10040*/  FADD.FTZ R148, R148, R145 ;  /* 0x0000009194947221 */ /* 0x000fe40000010000 */
[----:B------:R-:W-:Y:S02]  /*10050*/  FADD.FTZ R151, R36, R151 ;  /* 0x0000009724977221 */ /* 0x000fe40000010000 */
[----:B---3--:R-:W-:Y:S01]  /*10060*/  HMMA.16816.F32 R112, R4, R16, R112 ;  /* 0x000000100470723c */ /* 0x008fe20000001870 */
[----:B------:R-:W-:-:S02]  /*10070*/  FADD.FTZ R148, R147, R148 ;  /* 0x0000009493947221 */ /* 0x000fc40000010000 */
[----:B------:R-:W-:-:S05]  /*10080*/  FADD.FTZ R151, R37, R151 ;  /* 0x0000009725977221 */ /* 0x000fca0000010000 */
[C---:B------:R-:W-:Y:S01]  /*10090*/  HMMA.16816.F32 R108, R4.reuse, R18, R108 ;  /* 0x00000012046c723c */ /* 0x040fe2000000186c */
[----:B------:R-:W2:Y:S07]  /*100a0*/  LDSM.16.MT88.4 R16, [R234+0x5900] ;  /* 0x00590000ea10783b */ /* 0x000eae0000004200 */
[C---:B-1----:R-:W-:Y:S08]  /*100b0*/  HMMA.16816.F32 R104, R4.reuse, R12, R104 ;  /* 0x0000000c0468723c */ /* 0x042ff00000001868 */
[C---:B------:R-:W-:Y:S01]  /*100c0*/  HMMA.16816.F32 R100, R4.reuse, R14, R100 ;  /* 0x0000000e0464723c */ /* 0x040fe20000001864 */
[----:B------:R-:W1:Y:S07]  /*100d0*/  LDSM.16.MT88.4 R12, [R232+0x5900] ;  /* 0x00590000e80c783b */ /* 0x000e6e0000004200 */
[C---:B----4-:R-:W-:Y:S08]  /*100e0*/  HMMA.16816.F32 R96, R4.reuse, R8, R96 ;  /* 0x000000080460723c */ /* 0x050ff00000001860 */
[C---:B------:R-:W-:Y:S01]  /*100f0*/  HMMA.16816.F32 R92, R4.reuse, R10, R92 ;  /* 0x0000000a045c723c */ /* 0x040fe2000000185c */
[----:B------:R-:W3:Y:S07]  /*10100*/  LDSM.16.MT88.4 R8, [R234+0x2100] ;  /* 0x00210000ea08783b */ /* 0x000eee0000004200 */
[C---:B-----5:R-:W-:Y:S08]  /*10110*/  HMMA.16816.F32 R120, R4.reuse, R20, R120 ;  /* 0x000000140478723c */ /* 0x060ff00000001878 */
        /* <DEDUP_REMOVED lines=171> */
[----:B------:R-:W-:Y:S01]  /*10bd0*/  IADD3 R244, R243, 0x100, RZ ;  /* 0x00000100f3f47810 */ /* 0x000fe20007ffe0ff */
[----:B------:R-:W-:-:S02]  /*10be0*/  ULDC UR5, c[0x0][0x210] ;  /* 0x0000840000057ab9 */ /* 0x000fc40000000800 */
[----:B------:R-:W-:Y:S02]  /*10bf0*/  ULDC UR4, c[0x0][0x1e8] ;  /* 0x00007a0000047ab9 */ /* 0x000fe40000000800 */
[----:B------:R-:W-:Y:S02]  /*10c00*/  ULEA.HI.SX32 UR8, UR8, 0xfffffffe, 0x19 ;  /* 0xfffffffe08087891 */ /* 0x000fe4000f8fca3f */
[----:B------:R-:W-:Y:S02]  /*10c10*/  UIMAD UR5, UR11, UR5, URZ ;  /* 0x000000050b0572a4 */ /* 0x000fe4000f8e023f */
[----:B------:R-:W-:Y:S02]  /*10c20*/  UIMAD UR4, UR11, UR4, URZ ;  /* 0x000000040b0472a4 */ /* 0x000fe4000f8e023f */
[----:B------:R-:W-:Y:S02]  /*10c30*/  ULDC.64 UR16, c[0x0][0x118] ;  /* 0x0000460000107ab9 */ /* 0x000fe40000000a00 */
[----:B------:R-:W-:Y:S01]  /*10c40*/  ULDC.64 UR12, c[0x0][0x118] ;  /* 0x00004600000c7ab9 */ /* 0x000fe20000000a00 */
[----:B------:R-:W-:Y:S05]  /*10c50*/  BRA `(.L_x_138) ;  /* 0x000003d000007947 */ /* 0x000fea0003800000 */
.L_x_140:
[----:B------:R-:W-:Y:S01]  /*10c60*/  ULEA UR7, UR8, UR14, 0x7 ;  /* 0x0000000e08077291 */ /* 0x000fe2000f8e383f */
[----:B------:R-:W-:Y:S01]  /*10c70*/  ISETP.NE.AND P3, PT, R239, 0x1, PT ;  /* 0x00000001ef00780c */ /* 0x000fe20003f65270 */
[----:B------:R-:W-:Y:S04]  /*10c80*/  IMAD.MOV.U32 R241, RZ, RZ, RZ ;  /* 0x000000fffff17224 */ /* 0x000fe800078e00ff */
        /* <DEDUP_REMOVED lines=35> */
[C---:B--2---:R-:W-:Y:S01]  /*10ec0*/  IMAD.X R13, R10.reuse, 0x1, R248, P2 ;  /* 0x000000010a0d7824 */ /* 0x044fe200010e06f8 */
[C---:B---3--:R-:W-:Y:S01]  /*10ed0*/  IADD3 R14, P0, R7.reuse, R247, RZ ;  /* 0x000000f7070e7210 */ /* 0x048fe20007f1e0ff */
[----:B------:R-:W-:Y:S03]  /*10ee0*/  IMAD.X R17, R10, 0x1, R246, P1 ;  /* 0x000000010a117824 */ /* 0x000fe600008e06f6 */
[----:B------:R2:W-:Y:S01]  /*10ef0*/  LDGSTS.E.BYPASS.LTC128B.128 [R243+0x8100], [R12.64], !P5 ;  /* 0x081000000cf37fae */ /* 0x0005e2000e901d4c */
[C---:B----4-:R-:W-:Y:S01]  /*10f00*/  IMAD.X R15, R8.reuse, 0x1, R248, P0 ;  /* 0x00000001080f7824 */ /* 0x050fe200000e06f8 */
[----:B------:R-:W-:Y:S02]  /*10f10*/  IADD3 R10, P0, R7, R245, RZ ;  /* 0x000000f5070a7210 */ /* 0x000fe40007f1e0ff */
[----:B------:R3:W-:Y:S04]  /*10f20*/  LDGSTS.E.BYPASS.LTC128B.128 [R243+0xc100], [R16.64], !P4 ;  /* 0x0c10000010f37fae */ /* 0x0007e8000e101d4c */
[----:B------:R4:W-:Y:S01]  /*10f30*/  LDGSTS.E.BYPASS.LTC128B.128 [R243+0x9100], [R14.64], !P5 ;  /* 0x091000000ef37fae */ /* 0x0009e2000e901d4c */
[----:B------:R-:W-:Y:S01]  /*10f40*/  IMAD.X R11, R8, 0x1, R246, P0 ;  /* 0x00000001080b7824 */ /* 0x000fe200000e06f6 */
[C---:B-----5:R-:W-:Y:S04]  /*10f50*/  IADD3 R8, P1, R4.reuse, R247, RZ ;  /* 0x000000f704087210 */ /* 0x060fe80007f3e0ff */
[----:B------:R3:W-:Y:S01]  /*10f60*/  LDGSTS.E.BYPASS.LTC128B.128 [R243+0xd100], [R10.64], !P4 ;  /* 0x0d1000000af37fae */ /* 0x0007e2000e101d4c */
[----:B------:R-:W-:Y:S01]  /*10f70*/  IADD3 R4, P0, R4, R245, RZ ;  /* 0x000000f504047210 */ /* 0x000fe20007f1e0ff */
[--C-:B-1----:R-:W-:Y:S01]  /*10f80*/  IMAD.X R9, R3, 0x1, R248.reuse, P1 ;  /* 0x0000000103097824 */ /* 0x102fe200008e06f8 */
[C---:B--2---:R-:W-:Y:S05]  /*10f90*/  IADD3 R12, P3, R5.reuse, R247, RZ ;  /* 0x000000f7050c7210 */ /* 0x044fea0007f7e0ff */
[C---:B------:R-:W-:Y:S01]  /*10fa0*/  IMAD.X R13, R6.reuse, 0x1, R248, P3 ;  /* 0x00000001060d7824 */ /* 0x040fe200018e06f8 */
[----:B----4-:R-:W-:Y:S01]  /*10fb0*/  IADD3 R14, P2, R5, R245, RZ ;  /* 0x000000f5050e7210 */ /* 0x010fe20007f5e0ff */
[--C-:B------:R-:W-:Y:S03]  /*10fc0*/  IMAD.X R5, R3, 0x1, R246.reuse, P0 ;  /* 0x0000000103057824 */ /* 0x100fe600000e06f6 */
[----:B------:R3:W-:Y:S01]  /*10fd0*/  LDGSTS.E.BYPASS.LTC128B.128 [R243+0xa100], [R12.64], !P5 ;  /* 0x0a1000000cf37fae */ /* 0x0007e2000e901d4c */
[----:B------:R-:W-:Y:S05]  /*10fe0*/  IMAD.X R15, R6, 0x1, R246, P2 ;  /* 0x00000001060f7824 */ /* 0x000fea00010e06f6 */
[----:B------:R3:W-:Y:S04]  /*10ff0*/  LDGSTS.E.BYPASS.LTC128B.128 [R243+0xe100], [R14.64], !P4 ;  /* 0x0e1000000ef37fae */ /* 0x0007e8000e101d4c */
[----:B------:R3:W-:Y:S04]  /*11000*/  LDGSTS.E.BYPASS.LTC128B.128 [R243+0xb100], [R8.64], !P5 ;  /* 0x0b10000008f37fae */ /* 0x0007e8000e901d4c */
[----:B------:R3:W-:Y:S01]  /*11010*/  LDGSTS.E.BYPASS.LTC128B.128 [R243+0xf100], [R4.64], !P4 ;  /* 0x0f10000004f37fae */ /* 0x0007e2000e101d4c */
[----:B------:R-:W-:-:S05]  /*11020*/  BRA `(.L_x_139) ;  /* 0x000017e000007947 */ /* 0x000fca0003800000 */
.L_x_138:
        /* <DEDUP_REMOVED lines=382> */
.L_x_139:
        /* <DEDUP_REMOVED lines=21> */
[----:B------:R-:W-:Y:S02]  /*12960*/  MOV R64, R149 ;  /* 0x0000009500407202 */ /* 0x000fe40000000f00 */
[----:B------:R-:W-:Y:S01]  /*12970*/  ISETP.LT.AND P0, PT, RZ, UR8, PT ;  /* 0x00000008ff007c0c */ /* 0x000fe2000bf01270 */
[----:B------:R-:W-:Y:S01]  /*12980*/  LDSM.16.MT88.4 R20, [R234+0x100] ;  /* 0x00010000ea14783b */ /* 0x000fe20000004200 */
[----:B------:R-:W-:Y:S07]  /*12990*/  UIADD3 UR8, UR8, -0x1, URZ ;  /* 0xffffffff08087890 */ /* 0x000fee000fffe03f */
        /* <DEDUP_REMOVED lines=111> */
[C---:B------:R-:W-:Y:S01]  /*13090*/  FMUL.FTZ R11, R0.reuse, R127 ;  /* 0x0000007f000b7220 */ /* 0x040fe20000410000 */
[----:B------:R-:W-:Y:S01]  /*130a0*/  MOV R126, R59 ;  /* 0x0000003b007e7202 */ /* 0x000fe20000000f00 */
[C---:B------:R-:W-:Y:S01]  /*130b0*/  FMUL.FTZ R18, R0.reuse, R118 ;  /* 0x0000007600127220 */ /* 0x040fe20000410000 */
[----:B---3--:R-:W-:Y:S01]  /*130c0*/  F2FP.PACK_AB R128, R149, R150 ;  /* 0x000000969580723e */ /* 0x008fe200000000ff */
[----:B------:R-:W-:Y:S01]  /*130d0*/  FMUL.FTZ R19, R0, R119 ;  /* 0x0000007700137220 */ /* 0x000fe20000410000 */
[----:B------:R-:W-:Y:S01]  /*130e0*/  MOV R127, R58 ;  /* 0x0000003a007f7202 */ /* 0x000fe20000000f00 */
[C---:B------:R-:W-:Y:S01]  /*130f0*/  FMUL.FTZ R16, R2.reuse, R116 ;  /* 0x0000007402107220 */ /* 0x040fe20000410000 */
[----:B------:R-:W-:Y:S01]  /*13100*/  MOV R116, R48 ;  /* 0x0000003000747202 */ /* 0x000fe20000000f00 */
[C---:B------:R-:W-:Y:S01]  /*13110*/  FMUL.FTZ R24, R2.reuse, R108 ;  /* 0x0000006c02187220 */ /* 0x040fe20000410000 */
[----:B------:R-:W-:Y:S01]  /*13120*/  MUFU.EX2 R146, R146 ;  /* 0x0000009200927308 */ /* 0x000fe20000000800 */
[----:B------:R-:W-:Y:S02]  /*13130*/  FMUL.FTZ R25, R2, R109 ;  /* 0x0000006d02197220 */ /* 0x000fe40000410000 */
        /* <DEDUP_REMOVED lines=14> */
[----:B------:R-:W-:Y:S02]  /*13220*/  FMUL.FTZ R64, R2, R68 ;  /* 0x0000004402407220 */ /* 0x000fe40000410000 */
[C---:B------:R-:W-:Y:S02]  /*13230*/  FMUL.FTZ R66, R0.reuse, R70 ;  /* 0x0000004600427220 */ /* 0x040fe40000410000 */
[----:B------:R-:W-:Y:S01]  /*13240*/  FMUL.FTZ R67, R0, R71 ;  /* 0x0000004700437220 */ /* 0x000fe20000410000 */
[----:B------:R-:W1:Y:S01]  /*13250*/  MUFU.EX2 R135, R135 ;  /* 0x0000008700877308 */ /* 0x000e620000000800 */
[--C-:B------:R-:W-:Y:S02]  /*13260*/  FFMA.FTZ R205, R205, c[0x0][0x2d0], -R152.reuse ;  /* 0x0000b400cdcd7a23 */ /* 0x100fe40000010898 */
        /* <DEDUP_REMOVED lines=24> */
[C---:B------:R-:W-:Y:S01]  /*133f0*/  FMUL.FTZ R13, R2.reuse, R121 ;  /* 0x00000079020d7220 */ /* 0x040fe20000410000 */
[----:B------:R-:W-:Y:S01]  /*13400*/  MOV R120, R57 ;  /* 0x0000003900787202 */ /* 0x000fe20000000f00 */
[----:B------:R-:W-:Y:S01]  /*13410*/  FMUL.FTZ R57, R2, R77 ;  /* 0x0000004d02397220 */ /* 0x000fe20000410000 */
[----:B------:R-:W-:Y:S01]  /*13420*/  MOV R121, R56 ;  /* 0x0000003800797202 */ /* 0x000fe20000000f00 */
[C---:B------:R-:W-:Y:S01]  /*13430*/  FMUL.FTZ R14, R0.reuse, R122 ;  /* 0x0000007a000e7220 */ /* 0x040fe20000410000 */
[----:B------:R-:W-:Y:S02]  /*13440*/  MOV R122, R51 ;  /* 0x00000033007a7202 */ /* 0x000fe40000000f00 */
[----:B------:R-:W-:Y:S01]  /*13450*/  MUFU.EX2 R171, R171 ;  /* 0x000000ab00ab7308 */ /* 0x000fe20000000800 */
[C---:B------:R-:W-:Y:S01]  /*13460*/  FMUL.FTZ R15, R0.reuse, R123 ;  /* 0x0000007b000f7220 */ /* 0x040fe20000410000 */
[----:B------:R-:W-:Y:S01]  /*13470*/  MOV R123, R50 ;  /* 0x00000032007b7202 */ /* 0x000fe20000000f00 */
[C---:B------:R-:W-:Y:S01]  /*13480*/  FMUL.FTZ R50, R0.reuse, R86 ;  /* 0x0000005600327220 */ /* 0x040fe20000410000 */
[----:B--2---:R-:W-:Y:S01]  /*13490*/  F2FP.PACK_AB R70, R159, R157 ;  /* 0x0000009d9f46723e */ /* 0x004fe200000000ff */
[----:B------:R-:W-:Y:S02]  /*134a0*/  FMUL.FTZ R51, R0, R87 ;  /* 0x0000005700337220 */ /* 0x000fe40000410000 */
[----:B------:R-:W2:Y:S01]  /*134b0*/  LDSM.16.MT88.4 R84, [R232+0x4100] ;  /* 0x00410000e854783b */ /* 0x000ea20000004200 */
[C---:B------:R-:W-:Y:S02]  /*134c0*/  HMMA.16816.F32 R12, R128.reuse, R20, R12 ;  /* 0x00000014800c723c */ /* 0x040fe4000000180c */
[----:B------:R-:W-:Y:S01]  /*134d0*/  MUFU.EX2 R176, R176 ;  /* 0x000000b000b07308 */ /* 0x000fe20000000800 */
[C---:B------:R-:W-:Y:S02]  /*134e0*/  FMUL.FTZ R56, R2.reuse, R76 ;  /* 0x0000004c02387220 */ /* 0x040fe40000410000 */
[--C-:B------:R-:W-:Y:S01]  /*134f0*/  FFMA.FTZ R179, R179, c[0x0][0x2d0], -R153.reuse ;  /* 0x0000b400b3b37a23 */ /* 0x100fe20000010899 */
[----:B-1----:R-:W-:Y:S01]  /*13500*/  F2FP.PACK_AB R71, R165, R162 ;  /* 0x000000a2a547723e */ /* 0x002fe200000000ff */
[----:B------:R-:W1:Y:S01]  /*13510*/  LDSM.16.MT88.4 R76, [R236+0x900] ;  /* 0x00090000ec4c783b */ /* 0x000e620000004200 */
[C---:B------:R-:W-:Y:S04]  /*13520*/  HMMA.16816.F32 R16, R128.reuse, R22, R16 ;  /* 0x000000168010723c */ /* 0x040fe80000001810 */
[C---:B------:R-:W-:Y:S01]  /*13530*/  FMUL.FTZ R20, R2.reuse, R112 ;  /* 0x0000007002147220 */ /* 0x040fe20000410000 */
[----:B------:R-:W-:Y:S01]  /*13540*/  MUFU.EX2 R177, R177 ;  /* 0x000000b100b17308 */ /* 0x000fe20000000800 */
[----:B------:R-:W-:Y:S02]  /*13550*/  FMUL.FTZ R21, R2, R113 ;  /* 0x0000007102157220 */ /* 0x000fe40000410000 */
        /* <DEDUP_REMOVED lines=26> */
[----:B------:R-:W3:Y:S01]  /*13700*/  MUFU.EX2 R105, R105 ;  /* 0x0000006900697308 */ /* 0x000ee20000000800 */
[C---:B------:R-:W-:Y:S02]  /*13710*/  FMUL.FTZ R37, R2.reuse, R97 ;  /* 0x0000006102257220 */ /* 0x040fe40000410000 */
[----:B------:R-:W-:Y:S02]  /*13720*/  FMUL.FTZ R40, R2, R92 ;  /* 0x0000005c02287220 */ /* 0x000fe40000410000 */
[C---:B------:R-:W-:Y:S01]  /*13730*/  FMUL.FTZ R38, R0.reuse, R98 ;  /* 0x0000006200267220 */ /* 0x040fe20000410000 */
[----:B------:R-:W-:Y:S03]  /*13740*/  LDSM.16.MT88.4 R92, [R233+0x5100] ;  /* 0x00510000e95c783b */ /* 0x000fe60000004200 */
[----:B------:R-:W-:Y:S01]  /*13750*/  FMUL.FTZ R39, R0, R99 ;  /* 0x0000006300277220 */ /* 0x000fe20000410000 */
[----:B------:R-:W-:Y:S01]  /*13760*/  MUFU.EX2 R106, R106 ;  /* 0x0000006a006a7308 */ /* 0x000fe20000000800 */
[----:B------:R-:W-:Y:S02]  /*13770*/  FFMA.FTZ R107, R65, c[0x0][0x2d0], -R152 ;  /* 0x0000b400416b7a23 */ /* 0x000fe40000010898 */
[----:B------:R-:W-:Y:S01]  /*13780*/  FMUL.FTZ R65, R2, R69 ;  /* 0x0000004502417220 */ /* 0x000fe20000410000 */
[----:B------:R-:W-:Y:S01]  /*13790*/  LDSM.16.MT88.4 R96, [R232+0x5100] ;  /* 0x00510000e860783b */ /* 0x000fe20000004200 */
[--C-:B------:R-:W-:Y:S01]  /*137a0*/  FFMA.FTZ R251, R251, c[0x0][0x2d0], -R153.reuse ;  /* 0x0000b400fbfb7a23 */ /* 0x100fe20000010899 */
[C---:B------:R-:W-:Y:S03]  /*137b0*/  HMMA.16816.F32 R36, R128.reuse, R44, R36 ;  /* 0x0000002c8024723c */ /* 0x040fe60000001824 */
[--C-:B------:R-:W-:Y:S01]  /*137c0*/  FFMA.FTZ R207, R207, c[0x0][0x2d0], -R153.reuse ;  /* 0x0000b400cfcf7a23 */ /* 0x100fe20000010899 */
[----:B------:R-:W4:Y:S01]  /*137d0*/  MUFU.EX2 R107, R107 ;  /* 0x0000006b006b7308 */ /* 0x000f220000000800 */
[--C-:B------:R-:W-:Y:S02]  /*137e0*/  FFMA.FTZ R202, R202, c[0x0][0x2d0], -R153.reuse ;  /* 0x0000b400caca7a23 */ /* 0x100fe40000010899 */
[C---:B------:R-:W-:Y:S01]  /*137f0*/  FMUL.FTZ R44, R2.reuse, R88 ;  /* 0x00000058022c7220 */ /* 0x040fe20000410000 */
[C---:B------:R-:W-:Y:S04]  /*13800*/  HMMA.16816.F32 R40, R128.reuse, R46, R40 ;  /* 0x0000002e8028723c */ /* 0x040fe80000001828 */
[----:B------:R-:W-:Y:S01]  /*13810*/  FMUL.FTZ R45, R2, R89 ;  /* 0x00000059022d7220 */ /* 0x000fe20000410000 */
[----:B---3--:R-:W-:Y:S01]  /*13820*/  F2FP.PACK_AB R68, R105, R104 ;  /* 0x000000686944723e */ /* 0x008fe200000000ff */
[----:B------:R-:W-:Y:S01]  /*13830*/  MUFU.EX2 R181, R181 ;  /* 0x000000b500b57308 */ /* 0x000fe20000000800 */
[C---:B------:R-:W-:Y:S02]  /*13840*/  FMUL.FTZ R46, R0.reuse, R90 ;  /* 0x0000005a002e7220 */ /* 0x040fe40000410000 */
[----:B------:R-:W-:Y:S02]  /*13850*/  FMUL.FTZ R47, R0, R91 ;  /* 0x0000005b002f7220 */ /* 0x000fe40000410000 */
[----:B------:R-:W-:Y:S01]  /*13860*/  LDSM.16.MT88.4 R88, [R232+0x900] ;  /* 0x00090000e858783b */ /* 0x000fe20000004200 */
[--C-:B------:R-:W-:Y:S02]  /*13870*/  FFMA.FTZ R170, R170, c[0x0][0x2d0], -R153.reuse ;  /* 0x0000b400aaaa7a23 */ /* 0x100fe40000010899 */
[--C-:B------:R-:W-:Y:S02]  /*13880*/  FFMA.FTZ R169, R169, c[0x0][0x2d0], -R153.reuse ;  /* 0x0000b400a9a97a23 */ /* 0x100fe40000010899 */
[C---:B------:R-:W-:Y:S01]  /*13890*/  HMMA.16816.F32 R44, R128.reuse, R52, R44 ;  /* 0x00000034802c723c */ /* 0x040fe2000000182c */
[----:B------:R-:W3:Y:S02]  /*138a0*/  MUFU.EX2 R183, R183 ;  /* 0x000000b700b77308 */ /* 0x000ee40000000800 */
[--C-:B------:R-:W-:Y:S01]  /*138b0*/  FFMA.FTZ R166, R166, c[0x0][0x2d0], -R153.reuse ;  /* 0x0000b400a6a67a23 */ /* 0x100fe20000010899 */
[----:B----4-:R-:W-:Y:S01]  /*138c0*/  F2FP.PACK_AB R69, R107, R106 ;  /* 0x0000006a6b45723e */ /* 0x010fe200000000ff */
[--C-:B------:R-:W-:Y:S02]  /*138d0*/  FFMA.FTZ R164, R164, c[0x0][0x2d0], -R153.reuse ;  /* 0x0000b400a4a47a23 */ /* 0x100fe40000010899 */
[C---:B------:R-:W-:Y:S01]  /*138e0*/  FMUL.FTZ R52, R2.reuse, R80 ;  /* 0x0000005002347220 */ /* 0x040fe20000410000 */
[C---:B------:R-:W-:Y:S03]  /*138f0*/  HMMA.16816.F32 R48, R128.reuse, R54, R48 ;  /* 0x000000368030723c */ /* 0x040fe60000001830 */
[----:B------:R-:W4:Y:S01]  /*13900*/  MUFU.EX2 R200, R200 ;  /* 0x000000c800c87308 */ /* 0x000f220000000800 */
[----:B------:R-:W-:Y:S02]  /*13910*/  FMUL.FTZ R53, R2, R81 ;  /* 0x0000005102357220 */ /* 0x000fe40000410000 */
[--C-:B------:R-:W-:Y:S02]  /*13920*/  FFMA.FTZ R158, R158, c[0x0][0x2d0], -R153.reuse ;  /* 0x0000b4009e9e7a23 */ /* 0x100fe40000010899 */
[C---:B------:R-:W-:Y:S04]  /*13930*/  FMUL.FTZ R54, R0.reuse, R82 ;  /* 0x0000005200367220 */ /* 0x040fe80000410000 */
[----:B------:R-:W-:Y:S01]  /*13940*/  FMUL.FTZ R55, R0, R83 ;  /* 0x0000005300377220 */ /* 0x000fe20000410000 */
[----:B------:R-:W-:Y:S01]  /*13950*/  MUFU.EX2 R204, R204 ;  /* 0x000000cc00cc7308 */ /* 0x000fe20000000800 */
[----:B------:R-:W5:Y:S01]  /*13960*/  LDSM.16.MT88.4 R80, [R234+0x900] ;  /* 0x00090000ea50783b */ /* 0x000f620000004200 */
[--C-:B------:R-:W-:Y:S02]  /*13970*/  FFMA.FTZ R160, R160, c[0x0][0x2d0], -R153.reuse ;  /* 0x0000b400a0a07a23 */ /* 0x100fe40000010899 */
[----:B------:R-:W-:Y:S02]  /*13980*/  FFMA.FTZ R154, R154, c[0x0][0x2d0], -R153 ;  /* 0x0000b4009a9a7a23 */ /* 0x000fe40000010899 */
[C---:B------:R-:W-:Y:S03]  /*13990*/  HMMA.16816.F32 R52, R128.reuse, R60, R52 ;  /* 0x0000003c8034723c */ /* 0x040fe60000001834 */
[----:B------:R-:W-:Y:S01]  /*139a0*/  FFMA.FTZ R150, R2, R250, R150 ;  /* 0x000000fa02967223 */ /* 0x000fe20000010096 */
[----:B------:R-:W1:Y:S01]  /*139b0*/  MUFU.EX2 R203, R203 ;  /* 0x000000cb00cb7308 */ /* 0x000e620000000800 */
[----:B------:R-:W-:Y:S02]  /*139c0*/  FFMA.FTZ R146, R0, R249, R146 ;  /* 0x000000f900927223 */ /* 0x000fe40000010092 */
[C---:B------:R-:W-:Y:S01]  /*139d0*/  FMUL.FTZ R60, R2.reuse, R72 ;  /* 0x00000048023c7220 */ /* 0x040fe20000410000 */
[C---:B------:R-:W-:Y:S04]  /*139e0*/  HMMA.16816.F32 R56, R128.reuse, R62, R56 ;  /* 0x0000003e8038723c */ /* 0x040fe80000001838 */
[----:B------:R-:W-:Y:S02]  /*139f0*/  FMUL.FTZ R61, R2, R73 ;  /* 0x00000049023d7220 */ /* 0x000fe40000410000 */
[----:B------:R-:W1:Y:S01]  /*13a00*/  MUFU.EX2 R205, R205 ;  /* 0x000000cd00cd7308 */ /* 0x000e620000000800 */
[C---:B------:R-:W-:Y:S02]  /*13a10*/  FMUL.FTZ R62, R0.reuse, R74 ;  /* 0x0000004a003e7220 */ /* 0x040fe40000410000 */
[----:B------:R-:W-:Y:S02]  /*13a20*/  FMUL.FTZ R63, R0, R75 ;  /* 0x0000004b003f7220 */ /* 0x000fe40000410000 */
[----:B------:R-:W3:Y:S01]  /*13a30*/  LDSM.16.MT88.4 R72, [R233+0x900] ;  /* 0x00090000e948783b */ /* 0x000ee20000004200 */
        /* <DEDUP_REMOVED lines=9> */
[----:B------:R-:W2:Y:S01]  /*13ad0*/  MUFU.EX2 R208, R208 ;  /* 0x000000d000d07308 */ /* 0x000ea20000000800 */
[----:B------:R-:W-:Y:S02]  /*13ae0*/  FADD.FTZ R135, R135, R146 ;  /* 0x0000009287877221 */ /* 0x000fe40000010000 */
[----:B------:R-:W-:Y:S02]  /*13af0*/  FADD.FTZ R147, R104, R147 ;  /* 0x0000009368937221 */ /* 0x000fe40000010000 */
[C---:B-1----:R-:W-:Y:S05]  /*13b00*/  HMMA.16816.F32 R4, R68.reuse, R76, R4 ;  /* 0x0000004c4404723c */ /* 0x042fea0000001804 */
[----:B------:R-:W-:Y:S01]  /*13b10*/  MUFU.EX2 R211, R211 ;  /* 0x000000d300d37308 */ /* 0x000fe20000000800 */
[----:B------:R-:W-:Y:S02]  /*13b20*/  FADD.FTZ R135, R106, R135 ;  /* 0x000000876a877221 */ /* 0x000fe40000010000 */
[C---:B------:R-:W-:Y:S01]  /*13b30*/  HMMA.16816.F32 R8, R68.reuse, R78, R8 ;  /* 0x0000004e4408723c */ /* 0x040fe20000001808 */
[----:B------:R-:W1:Y:S03]  /*13b40*/  LDSM.16.MT88.4 R76, [R234+0x4900] ;  /* 0x00490000ea4c783b */ /* 0x000e660000004200 */
[----:B------:R-:W-:Y:S02]  /*13b50*/  FADD.FTZ R105, R105, R147 ;  /* 0x0000009369697221 */ /* 0x000fe40000010000 */
[----:B------:R-:W-:Y:S01]  /*13b60*/  FADD.FTZ R107, R107, R135 ;  /* 0x000000876b6b7221 */ /* 0x000fe20000010000 */
[----:B------:R-:W1:Y:S01]  /*13b70*/  MUFU.EX2 R252, R252 ;  /* 0x000000fc00fc7308 */ /* 0x000e620000000800 */
[C---:B-----5:R-:W-:Y:S04]  /*13b80*/  HMMA.16816.F32 R12, R68.reuse, R80, R12 ;  /* 0x00000050440c723c */ /* 0x060fe8000000180c */
[----:B------:R-:W-:Y:S02]  /*13b90*/  FADD.FTZ R105, R157, R105 ;  /* 0x000000699d697221 */ /* 0x000fe40000010000 */
[----:B------:R-:W-:Y:S02]  /*13ba0*/  FADD.FTZ R107, R162, R107 ;  /* 0x0000006ba26b7221 */ /* 0x000fe40000010000 */
[C---:B------:R-:W-:Y:S01]  /*13bb0*/  HMMA.16816.F32 R16, R68.reuse, R82, R16 ;  /* 0x000000524410723c */ /* 0x040fe20000001810 */
[----:B------:R-:W-:Y:S01]  /*13bc0*/  LDSM.16.MT88.4 R80, [R232+0x4900] ;  /* 0x00490000e850783b */ /* 0x000fe20000004200 */
[----:B------:R-:W-:Y:S02]  /*13bd0*/  MUFU.EX2 R251, R251 ;  /* 0x000000fb00fb7308 */ /* 0x000fe40000000800 */
[----:B------:R-:W-:Y:S02]  /*13be0*/  FADD.FTZ R159, R159, R105 ;  /* 0x000000699f9f7221 */ /* 0x000fe40000010000 */
[----:B------:R-:W-:Y:S02]  /*13bf0*/  FADD.FTZ R165, R165, R107 ;  /* 0x0000006ba5a57221 */ /* 0x000fe40000010000 */
[C---:B---3--:R-:W-:Y:S04]  /*13c00*/  HMMA.16816.F32 R20, R68.reuse, R72, R20 ;  /* 0x000000484414723c */ /* 0x048fe80000001814 */
[----:B------:R-:W-:Y:S01]  /*13c10*/  MUFU.EX2 R210, R210 ;  /* 0x000000d200d27308 */ /* 0x000fe20000000800 */
[----:B------:R-:W-:Y:S02]  /*13c20*/  FADD.FTZ R159, R171, R159 ;  /* 0x0000009fab9f7221 */ /* 0x000fe40000010000 */
[----:B------:R-:W-:Y:S01]  /*13c30*/  FADD.FTZ R165, R177, R165 ;  /* 0x000000a5b1a57221 */ /* 0x000fe20000010000 */
[C---:B------:R-:W-:Y:S01]  /*13c40*/  HMMA.16816.F32 R24, R68.reuse, R74, R24 ;  /* 0x0000004a4418723c */ /* 0x040fe20000001818 */
[----:B------:R-:W3:Y:S05]  /*13c50*/  LDSM.16.MT88.4 R72, [R233+0x4900] ;  /* 0x00490000e948783b */ /* 0x000eea0000004200 */
        /* <DEDUP_REMOVED lines=10> */
[C---:B-1----:R-:W-:Y:S08]  /*13d00*/  HMMA.16816.F32 R44, R68.reuse, R76, R44 ;  /* 0x0000004c442c723c */ /* 0x042ff0000000182c */
[C---:B------:R-:W-:Y:S01]  /*13d10*/  HMMA.16816.F32 R48, R68.reuse, R78, R48 ;  /* 0x0000004e4430723c */ /* 0x040fe20000001830 */
[----:B------:R-:W1:Y:S01]  /*13d20*/  LDSM.16.MT88.4 R76, [R236+0x1100] ;  /* 0x00110000ec4c783b */ /* 0x000e620000004200 */
[----:B------:R-:W-:Y:S06]  /*13d30*/  MUFU.EX2 R182, R182 ;  /* 0x000000b600b67308 */ /* 0x000fec0000000800 */
[C---:B---3--:R-:W-:Y:S04]  /*13d40*/  HMMA.16816.F32 R52, R68.reuse, R72, R52 ;  /* 0x000000484434723c */ /* 0x048fe80000001834 */
[----:B------:R-:W-:Y:S04]  /*13d50*/  MUFU.EX2 R170, R170 ;  /* 0x000000aa00aa7308 */ /* 0x000fe80000000800 */
[C---:B------:R-:W-:Y:S01]  /*13d60*/  HMMA.16816.F32 R56, R68.reuse, R74, R56 ;  /* 0x0000004a4438723c */ /* 0x040fe20000001838 */
[----:B------:R-:W2:Y:S05]  /*13d70*/  LDSM.16.MT88.4 R72, [R234+0x1100] ;  /* 0x00110000ea48783b */ /* 0x000eaa0000004200 */
[----:B------:R-:W-:Y:S02]  /*13d80*/  MUFU.EX2 R169, R169 ;  /* 0x000000a900a97308 */ /* 0x000fe40000000800 */
[C---:B------:R-:W-:Y:S08]  /*13d90*/  HMMA.16816.F32 R60, R68.reuse, R80, R60 ;  /* 0x00000050443c723c */ /* 0x040ff0000000183c */
[----:B------:R-:W-:Y:S01]  /*13da0*/  HMMA.16816.F32 R64, R68, R82, R64 ;  /* 0x000000524440723c */ /* 0x000fe20000001840 */
[----:B------:R-:W3:Y:S01]  /*13db0*/  LDSM.16.MT88.4 R80, [R233+0x1100] ;  /* 0x00110000e950783b */ /* 0x000ee20000004200 */
        /* <DEDUP_REMOVED lines=10> */
[C---:B-1----:R-:W-:Y:S02]  /*13e60*/  HMMA.16816.F32 R4, R68.reuse, R76, R4 ;  /* 0x0000004c4404723c */ /* 0x042fe40000001804 */
[----:B------:R-:W-:Y:S01]  /*13e70*/  MUFU.EX2 R166, R166 ;  /* 0x000000a600a67308 */ /* 0x000fe20000000800 */
[----:B------:R-:W-:Y:S02]  /*13e80*/  FADD.FTZ R180, R180, R176 ;  /* 0x000000b0b4b47221 */ /* 0x000fe40000010000 */
[----:B------:R-:W-:Y:S02]  /*13e90*/  FADD.FTZ R183, R183, R178 ;  /* 0x000000b2b7b77221 */ /* 0x000fe40000010000 */
[----:B----4-:R-:W-:Y:S01]  /*13ea0*/  FADD.FTZ R180, R200, R180 ;  /* 0x000000b4c8b47221 */ /* 0x010fe20000010000 */
[C---:B------:R-:W-:Y:S01]  /*13eb0*/  HMMA.16816.F32 R8, R68.reuse, R78, R8 ;  /* 0x0000004e4408723c */ /* 0x040fe20000001808 */
[----:B------:R-:W1:Y:S03]  /*13ec0*/  LDSM.16.MT88.4 R76, [R236+0x5100] ;  /* 0x00510000ec4c783b */ /* 0x000e660000004200 */
[----:B------:R-:W-:Y:S01]  /*13ed0*/  MUFU.EX2 R164, R164 ;  /* 0x000000a400a47308 */ /* 0x000fe20000000800 */
[----:B------:R-:W-:Y:S03]  /*13ee0*/  FADD.FTZ R183, R203, R183 ;  /* 0x000000b7cbb77221 */ /* 0x000fe60000010000 */
[C---:B--2---:R-:W-:Y:S06]  /*13ef0*/  HMMA.16816.F32 R12, R68.reuse, R72, R12 ;  /* 0x00000048440c723c */ /* 0x044fec000000180c */
[----:B------:R-:W-:Y:S02]  /*13f00*/  MUFU.EX2 R163, R163 ;  /* 0x000000a300a37308 */ /* 0x000fe40000000800 */
[C---:B------:R-:W-:Y:S01]  /*13f10*/  HMMA.16816.F32 R16, R68.reuse, R74, R16 ;  /* 0x0000004a4410723c */ /* 0x040fe20000001810 */
[----:B------:R-:W2:Y:S07]  /*13f20*/  LDSM.16.MT88.4 R72, [R236+0x1900] ;  /* 0x00190000ec48783b */ /* 0x000eae0000004200 */
[C---:B---3--:R-:W-:Y:S01]  /*13f30*/  HMMA.16816.F32 R20, R68.reuse, R80, R20 ;  /* 0x000000504414723c */ /* 0x048fe20000001814 */
[----:B------:R-:W-:Y:S07]  /*13f40*/  MUFU.EX2 R161, R161 ;  /* 0x000000a100a17308 */ /* 0x000fee0000000800 */
[C---:B------:R-:W-:Y:S01]  /*13f50*/  HMMA.16816.F32 R24, R68.reuse, R82, R24 ;  /* 0x000000524418723c */ /* 0x040fe20000001818 */
[----:B------:R-:W3:Y:S02]  /*13f60*/  LDSM.16.MT88.4 R80, [R233+0x1900] ;  /* 0x00190000e950783b */ /* 0x000ee40000004200 */
[----:B------:R-:W-:Y:S05]  /*13f70*/  MUFU.EX2 R158, R158 ;  /* 0x0000009e009e7308 */ /* 0x000fea0000000800 */
[C---:B------:R-:W-:Y:S05]  /*13f80*/  HMMA.16816.F32 R28, R68.reuse, R84, R28 ;  /* 0x00000054441c723c */ /* 0x040fea000000181c */
[----:B------:R-:W-:Y:S02]  /*13f90*/  MUFU.EX2 R160, R160 ;  /* 0x000000a000a07308 */ /* 0x000fe40000000800 */
[--C-:B------:R-:W-:Y:S01]  /*13fa0*/  FFMA.FTZ R84, R116, c[0x0][0x2d0], -R153.reuse ;  /* 0x0000b40074547a23 */ /* 0x100fe20000010899 */
[C---:B------:R-:W-:Y:S01]  /*13fb0*/  HMMA.16816.F32 R32, R68.reuse, R86, R32 ;  /* 0x000000564420723c */ /* 0x040fe20000001820 */
[----:B------:R-:W-:Y:S06]  /*13fc0*/  LDSM.16.MT88.4 R116, [R234+0x3900] ;  /* 0x00390000ea74783b */ /* 0x000fec0000004200 */
[----:B------:R-:W-:Y:S01]  /*13fd0*/  MUFU.EX2 R156, R156 ;  /* 0x0000009c009c7308 */ /* 0x000fe20000000800 */
[C---:B-1----:R-:W-:Y:S08]  /*13fe0*/  HMMA.16816.F32 R36, R68.reuse, R76, R36 ;  /* 0x0000004c4424723c */ /* 0x042ff00000001824 */
[C---:B------:R-:W-:Y:S01]  /*13ff0*/  HMMA.16816.F32 R40, R68.reuse, R78, R40 ;  /* 0x0000004e4428723c */ /* 0x040fe20000001828 */
[----:B------:R-:W1:Y:S01]  /*14000*/  LDSM.16.MT88.4 R76, [R232+0x1900] ;  /* 0x00190000e84c783b */ /* 0x000e620000004200 */
        /* <DEDUP_REMOVED lines=10> */
[C---:B------:R-:W-:Y:S01]  /*140b0*/  HMMA.16816.F32 R60, R68.reuse, R96, R60 ;  /* 0x00000060443c723c */ /* 0x040fe2000000183c */
[----:B----4-:R-:W-:Y:S07]  /*140c0*/  LDSM.16.MT88.4 R88, [R234+0x6100] ;  /* 0x00610000ea58783b */ /* 0x010fee0000004200 */
[----:B------:R-:W-:Y:S01]  /*140d0*/  HMMA.16816.F32 R64, R68, R98, R64 ;  /* 0x000000624440723c */ /* 0x000fe20000001840 */
[----:B------:R-:W-:Y:S06]  /*140e0*/  LDSM.16.MT88.4 R96, [R234+0x2900] ;  /* 0x00290000ea60783b */ /* 0x000fec0000004200 */
        /* <DEDUP_REMOVED lines=9> */
[C---:B--2---:R-:W-:Y:S03]  /*14180*/  HMMA.16816.F32 R4, R68.reuse, R72, R4 ;  /* 0x000000484404723c */ /* 0x044fe60000001804 */
[----:B------:R-:W-:Y:S05]  /*14190*/  FADD.FTZ R252, R252, R205 ;  /* 0x000000cdfcfc7221 */ /* 0x000fea0000010000 */
[C---:B------:R-:W-:Y:S01]  /*141a0*/  HMMA.16816.F32 R8, R68.reuse, R74, R8 ;  /* 0x0000004a4408723c */ /* 0x040fe20000001808 */
[----:B------:R-:W2:Y:S07]  /*141b0*/  LDSM.16.MT88.4 R72, [R236+0x5900] ;  /* 0x00590000ec48783b */ /* 0x000eae0000004200 */
[C---:B------:R-:W-:Y:S01]  /*141c0*/  HMMA.16816.F32 R12, R68.reuse, R100, R12 ;  /* 0x00000064440c723c */ /* 0x040fe2000000180c */
[----:B------:R4:W-:Y:S07]  /*141d0*/  MUFU.EX2 R100, R84 ;  /* 0x0000005400647308 */ /* 0x0009ee0000000800 */
[C---:B------:R-:W-:Y:S08]  /*141e0*/  HMMA.16816.F32 R16, R68.reuse, R102, R16 ;  /* 0x000000664410723c */ /* 0x040ff00000001810 */
[C---:B---3--:R-:W-:Y:S07]  /*141f0*/  HMMA.16816.F32 R20, R68.reuse, R80, R20 ;  /* 0x000000504414723c */ /* 0x048fee0000001814 */
[--C-:B------:R-:W-:Y:S01]  /*14200*/  FFMA.FTZ R80, R123, c[0x0][0x2d0], -R153.reuse ;  /* 0x0000b4007b507a23 */ /* 0x100fe20000010899 */
[C---:B------:R-:W-:Y:S01]  /*14210*/  HMMA.16816.F32 R24, R68.reuse, R82, R24 ;  /* 0x000000524418723c */ /* 0x040fe20000001818 */
[----:B----4-:R-:W3:Y:S02]  /*14220*/  LDSM.16.MT88.4 R84, [R234+0x5900] ;  /* 0x00590000ea54783b */ /* 0x010ee40000004200 */
[----:B------:R4:W-:Y:S05]  /*14230*/  MUFU.EX2 R102, R80 ;  /* 0x0000005000667308 */ /* 0x0009ea0000000800 */
[C---:B-1----:R-:W-:Y:S07]  /*14240*/  HMMA.16816.F32 R28, R68.reuse, R76, R28 ;  /* 0x0000004c441c723c */ /* 0x042fee000000181c */
[--C-:B------:R-:W-:Y:S01]  /*14250*/  FFMA.FTZ R76, R121, c[0x0][0x2d0], -R152.reuse ;  /* 0x0000b400794c7a23 */ /* 0x100fe20000010898 */
[C---:B------:R-:W-:Y:S03]  /*14260*/  HMMA.16816.F32 R32, R68.reuse, R78, R32 ;  /* 0x0000004e4420723c */ /* 0x040fe60000001820 */
[----:B------:R1:W5:Y:S05]  /*14270*/  MUFU.EX2 R103, R76 ;  /* 0x0000004c00677308 */ /* 0x00036a0000000800 */
[C---:B--2---:R-:W-:Y:S04]  /*14280*/  HMMA.16816.F32 R36, R68.reuse, R72, R36 ;  /* 0x000000484424723c */ /* 0x044fe80000001824 */
[--C-:B----4-:R-:W-:Y:S03]  /*14290*/  FFMA.FTZ R80, R122, c[0x0][0x2d0], -R152.reuse ;  /* 0x0000b4007a507a23 */ /* 0x110fe60000010898 */
[--C-:B------:R-:W-:Y:S01]  /*142a0*/  FFMA.FTZ R72, R127, c[0x0][0x2d0], -R153.reuse ;  /* 0x0000b4007f487a23 */ /* 0x100fe20000010899 */
[C---:B------:R-:W-:Y:S01]  /*142b0*/  HMMA.16816.F32 R40, R68.reuse, R74, R40 ;  /* 0x0000004a4428723c */ /* 0x040fe20000001828 */
[----:B------:R2:W4:Y:S07]  /*142c0*/  MUFU.EX2 R101, R80 ;  /* 0x0000005000657308 */ /* 0x00052e0000000800 */
[C---:B---3--:R-:W-:Y:S03]  /*142d0*/  HMMA.16816.F32 R44, R68.reuse, R84, R44 ;  /* 0x00000054442c723c */ /* 0x048fe6000000182c */
[----:B------:R3:W3:Y:S01]  /*142e0*/  MUFU.EX2 R110, R72 ;  /* 0x00000048006e7308 */ /* 0x0006e20000000800 */
[----:B-1----:R-:W-:Y:S03]  /*142f0*/  LDSM.16.MT88.4 R76, [R232+0x5900] ;  /* 0x00590000e84c783b */ /* 0x002fe60000004200 */
[--C-:B------:R-:W-:Y:S01]  /*14300*/  FFMA.FTZ R84, R125, c[0x0][0x2d0], -R152.reuse ;  /* 0x0000b4007d547a23 */ /* 0x100fe20000010898 */
[C---:B------:R-:W-:Y:S05]  /*14310*/  HMMA.16816.F32 R48, R68.reuse, R86, R48 ;  /* 0x000000564430723c */ /* 0x040fea0000001830 */
[----:B------:R1:W-:Y:S01]  /*14320*/  MUFU.EX2 R111, R84 ;  /* 0x00000054006f7308 */ /* 0x0003e20000000800 */
[----:B--2---:R-:W2:Y:S01]  /*14330*/  LDSM.16.MT88.4 R80, [R233+0x5900] ;  /* 0x00590000e950783b */ /* 0x004ea20000004200 */
[--C-:B---3--:R-:W-:Y:S02]  /*14340*/  FFMA.FTZ R72, R126, c[0x0][0x2d0], -R152.reuse ;  /* 0x0000b4007e487a23 */ /* 0x108fe40000010898 */
[----:B------:R-:W-:Y:S03]  /*14350*/  FFMA.FTZ R152, R133, c[0x0][0x2d0], -R152 ;  /* 0x0000b40085987a23 */ /* 0x000fe60000010898 */
[----:B-----5:R-:W-:Y:S03]  /*14360*/  MOV R133, R103 ;  /* 0x0000006700857202 */ /* 0x020fe60000000f00 */
[----:B------:R3:W5:Y:S01]  /*14370*/  MUFU.EX2 R109, R72 ;  /* 0x00000048006d7308 */ /* 0x0007620000000800 */
[----:B-1----:R-:W-:Y:S09]  /*14380*/  LDSM.16.MT88.4 R84, [R234+0x2100] ;  /* 0x00210000ea54783b */ /* 0x002ff20000004200 */
[----:B------:R-:W-:Y:S01]  /*14390*/  MUFU.EX2 R152, R152 ;  /* 0x0000009800987308 */ /* 0x000fe20000000800 */
[----:B---3--:R-:W1:Y:S01]  /*143a0*/  LDSM.16.MT88.4 R72, [R236+0x2100] ;  /* 0x00210000ec48783b */ /* 0x008e620000004200 */
[C---:B--2---:R-:W-:Y:S08]  /*143b0*/  HMMA.16816.F32 R52, R68.reuse, R80, R52 ;  /* 0x000000504434723c */ /* 0x044ff00000001834 */
[C---:B------:R-:W-:Y:S01]  /*143c0*/  HMMA.16816.F32 R56, R68.reuse, R82, R56 ;  /* 0x000000524438723c */ /* 0x040fe20000001838 */
[----:B------:R-:W2:Y:S07]  /*143d0*/  LDSM.16.MT88.4 R80, [R233+0x2100] ;  /* 0x00210000e950783b */ /* 0x000eae0000004200 */
[C---:B------:R-:W-:Y:S07]  /*143e0*/  HMMA.16816.F32 R60, R68.reuse, R76, R60 ;  /* 0x0000004c443c723c */ /* 0x040fee000000183c */
[--C-:B------:R-:W-:Y:S01]  /*143f0*/  FFMA.FTZ R76, R124, c[0x0][0x2d0], -R153.reuse ;  /* 0x0000b4007c4c7a23 */ /* 0x100fe20000010899 */
[----:B------:R-:W-:Y:S01]  /*14400*/  HMMA.16816.F32 R64, R68, R78, R64 ;  /* 0x0000004e4440723c */ /* 0x000fe20000001840 */
[----:B------:R-:W-:Y:S02]  /*14410*/  LDSM.16.MT88.4 R124, [R236+0x3900] ;  /* 0x00390000ec7c783b */ /* 0x000fe40000004200 */
[----:B------:R3:W2:Y:S01]  /*14420*/  MUFU.EX2 R112, R76 ;  /* 0x0000004c00707308 */ /* 0x0006a20000000800 */
[----:B------:R-:W-:Y:S03]  /*14430*/  FFMA.FTZ R153, R151, c[0x0][0x2d0], -R153 ;  /* 0x0000b40097997a23 */ /* 0x000fe60000010899 */
[----:B------:R-:W-:Y:S02]  /*14440*/  F2FP.PACK_AB R68, R102, R100 ;  /* 0x000000646644723e */ /* 0x000fe400000000ff */
[----:B----4-:R-:W-:Y:S03]  /*14450*/  F2FP.PACK_AB R69, R103, R101 ;  /* 0x000000656745723e */ /* 0x010fe600000000ff */
[----:B------:R-:W-:Y:S01]  /*14460*/  F2FP.PACK_AB R70, R110, R108 ;  /* 0x0000006c6e46723e */ /* 0x000fe200000000ff */
[----:B------:R-:W4:Y:S01]  /*14470*/  MUFU.EX2 R153, R153 ;  /* 0x0000009900997308 */ /* 0x000f220000000800 */
[----:B-----5:R-:W-:Y:S07]  /*14480*/  F2FP.PACK_AB R71, R111, R109 ;  /* 0x0000006d6f47723e */ /* 0x020fee00000000ff */
[C---:B-1----:R-:W-:Y:S01]  /*14490*/  HMMA.16816.F32 R4, R68.reuse, R72, R4 ;  /* 0x000000484404723c */ /* 0x042fe20000001804 */
[----:B---3--:R-:W1:Y:S02]  /*144a0*/  LDSM.16.MT88.4 R76, [R232+0x2100] ;  /* 0x00210000e84c783b */ /* 0x008e640000004200 */
[-C--:B--2---:R-:W-:Y:S05]  /*144b0*/  MOV R151, R112.reuse ;  /* 0x0000007000977202 */ /* 0x084fea0000000f00 */
[C---:B------:R-:W-:Y:S01]  /*144c0*/  HMMA.16816.F32 R8, R68.reuse, R74, R8 ;  /* 0x0000004a4408723c */ /* 0x040fe20000001808 */
[----:B------:R-:W2:Y:S07]  /*144d0*/  LDSM.16.MT88.4 R72, [R236+0x6100] ;  /* 0x00610000ec48783b */ /* 0x000eae0000004200 */
[C---:B------:R-:W-:Y:S08]  /*144e0*/  HMMA.16816.F32 R12, R68.reuse, R84, R12 ;  /* 0x00000054440c723c */ /* 0x040ff0000000180c */
[C---:B------:R-:W-:Y:S01]  /*144f0*/  HMMA.16816.F32 R16, R68.reuse, R86, R16 ;  /* 0x000000564410723c */ /* 0x040fe20000001810 */
[----:B------:R-:W3:Y:S07]  /*14500*/  LDSM.16.MT88.4 R84, [R232+0x6100] ;  /* 0x00610000e854783b */ /* 0x000eee0000004200 */
[C---:B------:R-:W-:Y:S08]  /*14510*/  HMMA.16816.F32 R20, R68.reuse, R80, R20 ;  /* 0x000000504414723c */ /* 0x040ff00000001814 */
[C---:B------:R-:W-:Y:S01]  /*14520*/  HMMA.16816.F32 R24, R68.reuse, R82, R24 ;  /* 0x000000524418723c */ /* 0x040fe20000001818 */
[----:B------:R-:W5:Y:S07]  /*14530*/  LDSM.16.MT88.4 R80, [R236+0x2900] ;  /* 0x00290000ec50783b */ /* 0x000f6e0000004200 */
[C---:B-1----:R-:W-:Y:S08]  /*14540*/  HMMA.16816.F32 R28, R68.reuse, R76, R28 ;  /* 0x0000004c441c723c */ /* 0x042ff0000000181c */
[C---:B------:R-:W-:Y:S01]  /*14550*/  HMMA.16816.F32 R32, R68.reuse, R78, R32 ;  /* 0x0000004e4420723c */ /* 0x040fe20000001820 */
[----:B------:R-:W1:Y:S07]  /*14560*/  LDSM.16.MT88.4 R76, [R233+0x2900] ;  /* 0x00290000e94c783b */ /* 0x000e6e0000004200 */
[C---:B--2---:R-:W-:Y:S08]  /*14570*/  HMMA.16816.F32 R36, R68.reuse, R72, R36 ;  /* 0x000000484424723c */ /* 0x044ff00000001824 */
[C---:B------:R-:W-:Y:S01]  /*14580*/  HMMA.16816.F32 R40, R68.reuse, R74, R40 ;  /* 0x0000004a4428723c */ /* 0x040fe20000001828 */
[----:B------:R-:W2:Y:S07]  /*14590*/  LDSM.16.MT88.4 R72, [R232+0x2900] ;  /* 0x00290000e848783b */ /* 0x000eae0000004200 */
[C---:B------:R-:W-:Y:S08]  /*145a0*/  HMMA.16816.F32 R44, R68.reuse, R88, R44 ;  /* 0x00000058442c723c */ /* 0x040ff0000000182c */
[C---:B------:R-:W-:Y:S01]  /*145b0*/  HMMA.16816.F32 R48, R68.reuse, R90, R48 ;  /* 0x0000005a4430723c */ /* 0x040fe20000001830 */
[----:B------:R-:W-:Y:S07]  /*145c0*/  LDSM.16.MT88.4 R88, [R234+0x7100] ;  /* 0x00710000ea58783b */ /* 0x000fee0000004200 */
[C---:B------:R-:W-:Y:S08]  /*145d0*/  HMMA.16816.F32 R52, R68.reuse, R92, R52 ;  /* 0x0000005c4434723c */ /* 0x040ff00000001834 */
[C---:B------:R-:W-:Y:S01]  /*145e0*/  HMMA.16816.F32 R56, R68.reuse, R94, R56 ;  /* 0x0000005e4438723c */ /* 0x040fe20000001838 */
[----:B------:R-:W-:Y:S07]  /*145f0*/  LDSM.16.MT88.4 R92, [R233+0x7100] ;  /* 0x00710000e95c783b */ /* 0x000fee0000004200 */
[C---:B---3--:R-:W-:Y:S08]  /*14600*/  HMMA.16816.F32 R60, R68.reuse, R84, R60 ;  /* 0x00000054443c723c */ /* 0x048ff0000000183c */
[----:B------:R-:W-:Y:S01]  /*14610*/  HMMA.16816.F32 R64, R68, R86, R64 ;  /* 0x000000564440723c */ /* 0x000fe20000001840 */
[----:B------:R-:W-:Y:S06]  /*14620*/  LDSM.16.MT88.4 R84, [R234+0x6900] ;  /* 0x00690000ea54783b */ /* 0x000fec0000004200 */
[----:B------:R-:W-:Y:S02]  /*14630*/  F2FP.PACK_AB R68, R251, R112 ;  /* 0x00000070fb44723e */ /* 0x000fe400000000ff */
[----:B------:R-:W-:Y:S03]  /*14640*/  F2FP.PACK_AB R69, R209, R210 ;  /* 0x000000d2d145723e */ /* 0x000fe600000000ff */
[----:B------:R-:W-:Y:S02]  /*14650*/  F2FP.PACK_AB R70, R202, R207 ;  /* 0x000000cfca46723e */ /* 0x000fe400000000ff */
[----:B------:R-:W-:Y:S07]  /*14660*/  F2FP.PACK_AB R71, R182, R201 ;  /* 0x000000c9b647723e */ /* 0x000fee00000000ff */
[C---:B-----5:R-:W-:Y:S08]  /*14670*/  HMMA.16816.F32 R4, R68.reuse, R80, R4 ;  /* 0x000000504404723c */ /* 0x060ff00000001804 */
[C---:B------:R-:W-:Y:S01]  /*14680*/  HMMA.16816.F32 R8, R68.reuse, R82, R8 ;  /* 0x000000524408723c */ /* 0x040fe20000001808 */
[----:B------:R-:W3:Y:S07]  /*14690*/  LDSM.16.MT88.4 R80, [R236+0x6900] ;  /* 0x00690000ec50783b */ /* 0x000eee0000004200 */
[C---:B------:R-:W-:Y:S08]  /*146a0*/  HMMA.16816.F32 R12, R68.reuse, R96, R12 ;  /* 0x00000060440c723c */ /* 0x040ff0000000180c */
[C---:B------:R-:W-:Y:S01]  /*146b0*/  HMMA.16816.F32 R16, R68.reuse, R98, R16 ;  /* 0x000000624410723c */ /* 0x040fe20000001810 */
[----:B------:R-:W-:Y:S07]  /*146c0*/  LDSM.16.MT88.4 R96, [R232+0x7100] ;  /* 0x00710000e860783b */ /* 0x000fee0000004200 */
[C---:B-1----:R-:W-:Y:S08]  /*146d0*/  HMMA.16816.F32 R20, R68.reuse, R76, R20 ;  /* 0x0000004c4414723c */ /* 0x042ff00000001814 */
[C---:B------:R-:W-:Y:S01]  /*146e0*/  HMMA.16816.F32 R24, R68.reuse, R78, R24 ;  /* 0x0000004e4418723c */ /* 0x040fe20000001818 */
[----:B------:R-:W1:Y:S07]  /*146f0*/  LDSM.16.MT88.4 R76, [R233+0x6900] ;  /* 0x00690000e94c783b */ /* 0x000e6e0000004200 */
[C---:B--2---:R-:W-:Y:S08]  /*14700*/  HMMA.16816.F32 R28, R68.reuse, R72, R28 ;  /* 0x00000048441c723c */ /* 0x044ff0000000181c */
[C---:B------:R-:W-:Y:S01]  /*14710*/  HMMA.16816.F32 R32, R68.reuse, R74, R32 ;  /* 0x0000004a4420723c */ /* 0x040fe20000001820 */
[----:B------:R-:W2:Y:S07]  /*14720*/  LDSM.16.MT88.4 R72, [R232+0x6900] ;  /* 0x00690000e848783b */ /* 0x000eae0000004200 */
[C---:B---3--:R-:W-:Y:S08]  /*14730*/  HMMA.16816.F32 R36, R68.reuse, R80, R36 ;  /* 0x000000504424723c */ /* 0x048ff00000001824 */
        /* <DEDUP_REMOVED lines=9> */
[----:B------:R-:W-:Y:S01]  /*147d0*/  HMMA.16816.F32 R64, R68, R74, R64 ;  /* 0x0000004a4440723c */ /* 0x000fe20000001840 */
[----:B------:R-:W2:Y:S06]  /*147e0*/  LDSM.16.MT88.4 R72, [R233+0x3100] ;  /* 0x00310000e948783b */ /* 0x000eac0000004200 */
[----:B------:R-:W-:Y:S02]  /*147f0*/  F2FP.PACK_AB R68, R169, R170 ;  /* 0x000000aaa944723e */ /* 0x000fe400000000ff */
[----:B------:R-:W-:Y:S03]  /*14800*/  F2FP.PACK_AB R69, R167, R168 ;  /* 0x000000a8a745723e */ /* 0x000fe600000000ff */
[----:B------:R-:W-:Y:S02]  /*14810*/  F2FP.PACK_AB R70, R164, R166 ;  /* 0x000000a6a446723e */ /* 0x000fe400000000ff */
[----:B------:R-:W-:Y:S07]  /*14820*/  F2FP.PACK_AB R71, R161, R163 ;  /* 0x000000a3a147723e */ /* 0x000fee00000000ff */
[C---:B---3--:R-:W-:Y:S08]  /*14830*/  HMMA.16816.F32 R4, R68.reuse, R80, R4 ;  /* 0x000000504404723c */ /* 0x048ff00000001804 */
[C---:B------:R-:W-:Y:S01]  /*14840*/  HMMA.16816.F32 R8, R68.reuse, R82, R8 ;  /* 0x000000524408723c */ /* 0x040fe20000001808 */
[----:B------:R-:W3:Y:S07]  /*14850*/  LDSM.16.MT88.4 R80, [R236+0x7100] ;  /* 0x00710000ec50783b */ /* 0x000eee0000004200 */
[C---:B-1----:R-:W-:Y:S08]  /*14860*/  HMMA.16816.F32 R12, R68.reuse, R76, R12 ;  /* 0x0000004c440c723c */ /* 0x042ff0000000180c */
[C---:B------:R-:W-:Y:S01]  /*14870*/  HMMA.16816.F32 R16, R68.reuse, R78, R16 ;  /* 0x0000004e4410723c */ /* 0x040fe20000001810 */
[----:B------:R-:W-:Y:S07]  /*14880*/  LDSM.16.MT88.4 R76, [R233+0x7900] ;  /* 0x00790000e94c783b */ /* 0x000fee0000004200 */
[C---:B--2---:R-:W-:Y:S07]  /*14890*/  HMMA.16816.F32 R20, R68.reuse, R72, R20 ;  /* 0x000000484414723c */ /* 0x044fee0000001814 */
[----:B------:R-:W-:Y:S01]  /*148a0*/  MOV R73, R111 ;  /* 0x0000006f00497202 */ /* 0x000fe20000000f00 */
[C---:B------:R-:W-:Y:S04]  /*148b0*/  HMMA.16816.F32 R24, R68.reuse, R74, R24 ;  /* 0x0000004a4418723c */ /* 0x040fe80000001818 */
[----:B------:R-:W-:Y:S03]  /*148c0*/  MOV R72, R110 ;  /* 0x0000006e00487202 */ /* 0x000fe60000000f00 */
[----:B------:R-:W-:Y:S01]  /*148d0*/  MOV R75, R109 ;  /* 0x0000006d004b7202 */ /* 0x000fe20000000f00 */
[C---:B------:R-:W-:Y:S04]  /*148e0*/  HMMA.16816.F32 R28, R68.reuse, R84, R28 ;  /* 0x00000054441c723c */ /* 0x040fe8000000181c */
[----:B------:R-:W-:Y:S02]  /*148f0*/  MOV R74, R108 ;  /* 0x0000006c004a7202 */ /* 0x000fe40000000f00 */
[----:B------:R-:W1:Y:S02]  /*14900*/  LDSM.16.MT88.4 R108, [R233+0x3900] ;  /* 0x00390000e96c783b */ /* 0x000e640000004200 */
[C---:B------:R-:W-:Y:S06]  /*14910*/  HMMA.16816.F32 R32, R68.reuse, R86, R32 ;  /* 0x000000564420723c */ /* 0x040fec0000001820 */
[----:B------:R-:W-:Y:S02]  /*14920*/  LDSM.16.MT88.4 R84, [R234+0x7900] ;  /* 0x00790000ea54783b */ /* 0x000fe40000004200 */
[C---:B---3--:R-:W-:Y:S07]  /*14930*/  HMMA.16816.F32 R36, R68.reuse, R80, R36 ;  /* 0x000000504424723c */ /* 0x048fee0000001824 */
[----:B------:R-:W-:Y:S01]  /*14940*/  MOV R81, R102 ;  /* 0x0000006600517202 */ /* 0x000fe20000000f00 */
[C---:B------:R-:W-:Y:S04]  /*14950*/  HMMA.16816.F32 R40, R68.reuse, R82, R40 ;  /* 0x000000524428723c */ /* 0x040fe80000001828 */
[----:B------:R-:W-:Y:S03]  /*14960*/  MOV R80, R101 ;  /* 0x0000006500507202 */ /* 0x000fe60000000f00 */
[----:B------:R-:W-:Y:S01]  /*14970*/  MOV R83, R100 ;  /* 0x0000006400537202 */ /* 0x000fe20000000f00 */
[C---:B------:R-:W-:Y:S01]  /*14980*/  HMMA.16816.F32 R44, R68.reuse, R88, R44 ;  /* 0x00000058442c723c */ /* 0x040fe2000000182c */
[----:B------:R-:W2:Y:S03]  /*14990*/  LDSM.16.MT88.4 R100, [R232+0x3900] ;  /* 0x00390000e864783b */ /* 0x000ea60000004200 */
        /* <DEDUP_REMOVED lines=9> */
[----:B------:R-:W3:Y:S03]  /*14a30*/  LDSM.16.MT88.4 R92, [R236+0x7900] ;  /* 0x00790000ec5c783b */ /* 0x000ee60000004200 */
[----:B------:R-:W-:Y:S02]  /*14a40*/  FADD.FTZ R0, R72, R0 ;  /* 0x0000000048007221 */ /* 0x000fe40000010000 */
[----:B------:R-:W-:Y:S02]  /*14a50*/  FADD.FTZ R2, R73, R2 ;  /* 0x0000000249027221 */ /* 0x000fe40000010000 */
[C---:B------:R-:W-:Y:S04]  /*14a60*/  HMMA.16816.F32 R60, R68.reuse, R96, R60 ;  /* 0x00000060443c723c */ /* 0x040fe8000000183c */
[----:B------:R-:W-:Y:S02]  /*14a70*/  FADD.FTZ R0, R151, R0 ;  /* 0x0000000097007221 */ /* 0x000fe40000010000 */
[----:B------:R-:W-:Y:S02]  /*14a80*/  FADD.FTZ R2, R210, R2 ;  /* 0x00000002d2027221 */ /* 0x000fe40000010000 */
[----:B------:R-:W-:Y:S04]  /*14a90*/  HMMA.16816.F32 R64, R68, R98, R64 ;  /* 0x000000624440723c */ /* 0x000fe80000001840 */
[----:B------:R-:W-:Y:S01]  /*14aa0*/  FADD.FTZ R251, R251, R0 ;  /* 0x00000000fbfb7221 */ /* 0x000fe20000010000 */
[----:B------:R-:W-:Y:S01]  /*14ab0*/  MOV R0, R3 ;  /* 0x0000000300007202 */ /* 0x000fe20000000f00 */
[----:B------:R-:W-:Y:S01]  /*14ac0*/  FADD.FTZ R209, R209, R2 ;  /* 0x00000002d1d17221 */ /* 0x000fe20000010000 */
[----:B------:R-:W-:Y:S01]  /*14ad0*/  F2FP.PACK_AB R68, R160, R158 ;  /* 0x0000009ea044723e */ /* 0x000fe200000000ff */
[----:B------:R-:W-:Y:S01]  /*14ae0*/  FADD.FTZ R251, R207, R251 ;  /* 0x000000fbcffb7221 */ /* 0x000fe20000010000 */
[----:B------:R-:W-:Y:S03]  /*14af0*/  F2FP.PACK_AB R69, R155, R156 ;  /* 0x0000009c9b45723e */ /* 0x000fe600000000ff */
[----:B----4-:R-:W-:Y:S01]  /*14b00*/  F2FP.PACK_AB R70, R153, R154 ;  /* 0x0000009a9946723e */ /* 0x010fe200000000ff */
[----:B------:R-:W-:Y:S01]  /*14b10*/  FADD.FTZ R209, R201, R209 ;  /* 0x000000d1c9d17221 */ /* 0x000fe20000010000 */
[----:B------:R-:W-:Y:S01]  /*14b20*/  F2FP.PACK_AB R71, R152, R134 ;  /* 0x000000869847723e */ /* 0x000fe200000000ff */
[----:B------:R-:W-:Y:S01]  /*14b30*/  FADD.FTZ R202, R202, R251 ;  /* 0x000000fbcaca7221 */ /* 0x000fe20000010000 */
[----:B------:R-:W-:Y:S01]  /*14b40*/  MOV R2, R132 ;  /* 0x0000008400027202 */ /* 0x000fe20000000f00 */
[----:B------:R-:W-:Y:S02]  /*14b50*/  FADD.FTZ R182, R182, R209 ;  /* 0x000000d1b6b67221 */ /* 0x000fe40000010000 */
[----:B------:R-:W-:Y:S02]  /*14b60*/  FADD.FTZ R202, R170, R202 ;  /* 0x000000caaaca7221 */ /* 0x000fe40000010000 */
[C---:B------:R-:W-:Y:S01]  /*14b70*/  HMMA.16816.F32 R128, R68.reuse, R124, R4 ;  /* 0x0000007c4480723c */ /* 0x040fe20000001804 */
[----:B------:R-:W4:Y:S02]  /*14b80*/  LDSM.16.MT88.4 R4, [R232+0x7900] ;  /* 0x00790000e804783b */ /* 0x000f240000004200 */
        /* <DEDUP_REMOVED lines=18> */
[C---:B--2---:R-:W-:Y:S04]  /*14cb0*/  HMMA.16816.F32 R104, R68.reuse, R100, R28 ;  /* 0x000000644468723c */ /* 0x044fe8000000181c */
[----:B------:R-:W-:Y:S02]  /*14cc0*/  FADD.FTZ R250, R153, R164 ;  /* 0x000000a499fa7221 */ /* 0x000fe40000010000 */
[----:B------:R-:W-:Y:S02]  /*14cd0*/  FADD.FTZ R249, R152, R161 ;  /* 0x000000a198f97221 */ /* 0x000fe40000010000 */
[C---:B------:R-:W-:Y:S08]  /*14ce0*/  HMMA.16816.F32 R100, R68.reuse, R102, R32 ;  /* 0x000000664464723c */ /* 0x040ff00000001820 */
[C---:B---3--:R-:W-:Y:S08]  /*14cf0*/  HMMA.16816.F32 R96, R68.reuse, R92, R36 ;  /* 0x0000005c4460723c */ /* 0x048ff00000001824 */
[C---:B------:R-:W-:Y:S08]  /*14d00*/  HMMA.16816.F32 R92, R68.reuse, R94, R40 ;  /* 0x0000005e445c723c */ /* 0x040ff00000001828 */
[C---:B------:R-:W-:Y:S08]  /*14d10*/  HMMA.16816.F32 R88, R68.reuse, R84, R44 ;  /* 0x000000544458723c */ /* 0x040ff0000000182c */
[C---:B------:R-:W-:Y:S08]  /*14d20*/  HMMA.16816.F32 R84, R68.reuse, R86, R48 ;  /* 0x000000564454723c */ /* 0x040ff00000001830 */
[C---:B------:R-:W-:Y:S08]  /*14d30*/  HMMA.16816.F32 R80, R68.reuse, R76, R52 ;  /* 0x0000004c4450723c */ /* 0x040ff00000001834 */
[C---:B------:R-:W-:Y:S08]  /*14d40*/  HMMA.16816.F32 R76, R68.reuse, R78, R56 ;  /* 0x0000004e444c723c */ /* 0x040ff00000001838 */
[C---:B----4-:R-:W-:Y:S08]  /*14d50*/  HMMA.16816.F32 R72, R68.reuse, R4, R60 ;  /* 0x000000044448723c */ /* 0x050ff0000000183c */
[----:B------:R-:W-:Y:S01]  /*14d60*/  HMMA.16816.F32 R68, R68, R6, R64 ;  /* 0x000000064444723c */ /* 0x000fe20000001840 */
[----:B------:R-:W-:-:S07]  /*14d70*/  @P0 BRA `(.L_x_138) ;  /* 0xffffc2b000000947 */ /* 0x000fce000383ffff */
.L_x_137:
        /* <DEDUP_REMOVED lines=91> */
.L_x_107:
[----:B------:R-:W-:Y:S02]  /*15330*/  USHF.R.S32.HI UR8, URZ, 0x1f, UR11 ;  /* 0x0000001f3f087899 */ /* 0x000fe4000801140b */
[----:B------:R-:W-:Y:S01]  /*15340*/  ULDC.64 UR12, c[0x0][0x118] ;  /* 0x00004600000c7ab9 */ /* 0x000fe20000000a00 */
[----:B------:R-:W-:Y:S05]  /*15350*/  @P2 BRA `(.L_x_141) ;  /* 0x000013c000002947 */ /* 0x000fea0003800000 */
[----:B------:R-:W1:Y:S01]  /*15360*/  S2R R0, SR_TID.X ;  /* 0x0000000000007919 */ /* 0x000e620000002100 */
        /* <DEDUP_REMOVED lines=61> */
[--C-:B------:R-:W-:Y:S01]  /*15740*/  IMAD.IADD R15, R12, 0x1, R13.reuse ;  /* 0x000000010c0f7824 */ /* 0x100fe200078e020d */
[----:B------:R-:W-:Y:S01]  /*15750*/  F2FP.PACK_AB R80, R81, R80 ;  /* 0x000000505150723e */ /* 0x000fe200000000ff */
[----:B------:R-:W-:Y:S01]  /*15760*/  IMAD.IADD R16, R13, 0x1, R4 ;  /* 0x000000010d107824 */ /* 0x000fe200078e0204 */
        /* <DEDUP_REMOVED lines=33> */
[----:B------:R-:W-:Y:S04]  /*15980*/  STS [R15+0x4080], R80 ;  /* 0x004080500f007388 */ /* 0x000fe80000000800 */
[----:B------:R2:W-:Y:S04]  /*15990*/  STS [R15+0x4480], R82 ;  /* 0x004480520f007388 */ /* 0x0005e80000000800 */
[----:B------:R-:W-:Y:S04]  /*159a0*/  STS [R16+0x4000], R76 ;  /* 0x0040004c10007388 */ /* 0x000fe80000000800 */
[----:B------:R-:W-:Y:S01]  /*159b0*/  STS [R16+0x4400], R78 ;  /* 0x0044004e10007388 */ /* 0x000fe20000000800 */
[----:B-1----:R-:W-:-:S03]  /*159c0*/  IMAD.U32 R14, RZ, RZ, UR4 ;  /* 0x00000004ff0e7e24 */ /* 0x002fc6000f8e00ff */
[----:B------:R-:W-:Y:S04]  /*159d0*/  STS [R17+0x4080], R6 ;  /* 0x0040800611007388 */ /* 0x000fe80000000800 */
[----:B------:R-:W-:Y:S04]  /*159e0*/  STS [R17+0x4480], R74 ;  /* 0x0044804a11007388 */ /* 0x000fe80000000800 */
[----:B------:R-:W-:Y:S04]  /*159f0*/  STS [R13+0x4000], R68 ;  /* 0x004000440d007388 */ /* 0x000fe80000000800 */
[----:B------:R1:W-:Y:S01]  /*15a00*/  STS [R13+0x4400], R2 ;  /* 0x004400020d007388 */ /* 0x0003e20000000800 */
[----:B--2---:R-:W-:Y:S01]  /*15a10*/  IMAD.U32 R15, RZ, RZ, UR5 ;  /* 0x00000005ff0f7e24 */ /* 0x004fe2000f8e00ff */
[----:B------:R-:W-:-:S02]  /*15a20*/  ULDC.64 UR4, c[0x0][0x508] ;  /* 0x0001420000047ab9 */ /* 0x000fc40000000a00 */
[----:B------:R-:W-:Y:S01]  /*15a30*/  BAR.SYNC.DEFER_BLOCKING 0x1, 0x100 ;  /* 0x0044000000007b1d */ /* 0x000fe20000010000 */
[----:B------:R-:W-:-:S04]  /*15a40*/  UISETP.NE.U32.AND UP0, UPT, URZ, UR4, UPT ;  /* 0x000000043f00728c */ /* 0x000fc8000bf05070 */
[----:B------:R-:W-:Y:S01]  /*15a50*/  UISETP.NE.AND.EX UP0, UPT, URZ, UR5, UPT, UP0 ;  /* 0x000000053f00728c */ /* 0x000fe2000bf05300 */
[----:B------:R-:W2:Y:S02]  /*15a60*/  @P0 LDG.E R4, [R14.64] ;  /* 0x0000000c0e040981 */ /* 0x000ea4000c1e1900 */
[----:B------:R-:W-:-:S03]  /*15a70*/  ULDC.64 UR4, c[0x0][0x508] ;  /* 0x0001420000047ab9 */ /* 0x000fc60000000a00 */
[----:B------:R-:W-:-:S05]  /*15a80*/  PLOP3.LUT P1, PT, PT, PT, UP0, 0x80, 0x0 ;  /* 0x000000000000781c */ /* 0x000fca0003f2f008 */
[----:B------:R-:W-:Y:S01]  /*15a90*/  @UP0 UIMAD.WIDE UR4, UR19, UR6, UR4 ;  /* 0x00000006130402a5 */ /* 0x000fe2000f8e0204 */
[----:B-1----:R-:W-:-:S05]  /*15aa0*/  IMAD.MOV.U32 R2, RZ, RZ, c[0x0][0x388] ;  /* 0x0000e200ff027624 */ /* 0x002fca00078e00ff */
        /* <DEDUP_REMOVED lines=14> */
.L_x_142:
        /* <DEDUP_REMOVED lines=32> */
[----:B------:R-:W-:Y:S01]  /*15d90*/  USEL UR19, UR19, URZ, !UP1 ;  /* 0x0000003f13137287 */ /* 0x000fe2000c800000 */
[----:B------:R-:W-:Y:S01]  /*15da0*/  LOP3.LUT R11, R10, 0xfffffff8, RZ, 0xc0, !PT ;  /* 0xfffffff80a0b7812 */ /* 0x000fe200078ec0ff */
[----:B------:R-:W-:Y:S01]  /*15db0*/  UIMAD UR10, UR9, UR6, URZ ;  /* 0x00000006090a72a4 */ /* 0x000fe2000f8e023f */
[----:B------:R-:W-:Y:S01]  /*15dc0*/  IMAD.MOV.U32 R16, RZ, RZ, R6 ;  /* 0x000000ffff107224 */ /* 0x000fe200078e0006 */
[----:B------:R-:W-:Y:S01]  /*15dd0*/  UIMAD.WIDE.U32 UR20, UR19, UR6, UR20 ;  /* 0x00000006131472a5 */ /* 0x000fe2000f8e0014 */
[----:B------:R-:W-:Y:S01]  /*15de0*/  @P1 IMAD.HI.U32 R5, R6, c[0x0][0x4ec], RZ ;  /* 0x00013b0006051a27 */ /* 0x000fe200078e00ff */
[----:B------:R-:W-:Y:S01]  /*15df0*/  UIMAD UR7, UR19, UR7, UR10 ;  /* 0x00000007130772a4 */ /* 0x000fe2000f8e020a */
[----:B------:R-:W-:Y:S01]  /*15e00*/  BSSY B0, `(.L_x_143) ;  /* 0x0000061000007945 */ /* 0x000fe20003800000 */
[----:B------:R-:W-:-:S02]  /*15e10*/  ULDC.64 UR4, c[0x0][0x3a0] ;  /* 0x0000e80000047ab9 */ /* 0x000fc40000000a00 */
[----:B------:R-:W-:Y:S01]  /*15e20*/  @P1 SHF.R.U32.HI R16, RZ, c[0x0][0x4f0], R5 ;  /* 0x00013c00ff101a19 */ /* 0x000fe20000011605 */
[----:B------:R-:W-:Y:S02]  /*15e30*/  UIMAD.WIDE.U32 UR16, UR14, UR4, URZ ;  /* 0x000000040e1072a5 */ /* 0x000fe4000f8e003f */
[----:B------:R-:W-:Y:S01]  /*15e40*/  UIMAD UR4, UR15, UR4, URZ ;  /* 0x000000040f0472a4 */ /* 0x000fe2000f8e023f */
[--C-:B------:R-:W-:Y:S01]  /*15e50*/  SHF.R.S32.HI R4, RZ, 0x1f, R16.reuse ;  /* 0x0000001fff047819 */ /* 0x100fe20000011410 */
[----:B------:R-:W-:Y:S01]  /*15e60*/  IMAD.MOV R5, RZ, RZ, -R16 ;  /* 0x000000ffff057224 */ /* 0x000fe200078e0a10 */
[----:B------:R-:W-:Y:S01]  /*15e70*/  IADD3 R16, P0, R16, UR20, RZ ;  /* 0x0000001410107c10 */ /* 0x000fe2000ff1e0ff */
[----:B------:R-:W-:Y:S02]  /*15e80*/  UIMAD UR14, UR14, UR5, UR4 ;  /* 0x000000050e0e72a4 */ /* 0x000fe4000f8e0204 */
[----:B------:R-:W-:Y:S01]  /*15e90*/  IMAD R5, R5, c[0x0][0x4e8], R6 ;  /* 0x00013a0005057a24 */ /* 0x000fe200078e0206 */
[----:B------:R-:W-:Y:S01]  /*15ea0*/  LEA.HI R6, R3, R0, RZ, 0x6 ;  /* 0x0000000003067211 */ /* 0x000fe200078f30ff */
[----:B------:R-:W-:Y:S01]  /*15eb0*/  IMAD.IADD R0, R0, 0x1, -R11 ;  /* 0x0000000100007824 */ /* 0x000fe200078e0a0b */
[----:B------:R-:W-:Y:S01]  /*15ec0*/  MOV R3, UR7 ;  /* 0x0000000700037c02 */ /* 0x000fe20008000f00 */
[----:B------:R-:W-:Y:S01]  /*15ed0*/  ULDC.64 UR4, c[0x0][0x3e8] ;  /* 0x0000fa0000047ab9 */ /* 0x000fe20000000a00 */
[----:B------:R-:W-:Y:S01]  /*15ee0*/  SHF.R.S32.HI R11, RZ, 0x1f, R5 ;  /* 0x0000001fff0b7819 */ /* 0x000fe20000011405 */
[----:B------:R-:W-:Y:S01]  /*15ef0*/  UIADD3 UR15, UR17, UR14, URZ ;  /* 0x0000000e110f7290 */ /* 0x000fe2000fffe03f */
[----:B------:R-:W-:Y:S01]  /*15f00*/  IADD3.X R17, R4, UR21, R3, P0, !PT ;  /* 0x0000001504117c10 */ /* 0x000fe200087fe403 */
[----:B------:R-:W-:Y:S01]  /*15f10*/  UIMAD UR8, UR8, UR4, URZ ;  /* 0x00000004080872a4 */ /* 0x000fe2000f8e023f */
[----:B------:R-:W-:Y:S01]  /*15f20*/  SHF.R.S32.HI R3, RZ, 0x3, R10 ;  /* 0x00000003ff037819 */ /* 0x000fe2000001140a */
[----:B------:R-:W-:Y:S01]  /*15f30*/  IMAD R4, R11, c[0x0][0x488], RZ ;  /* 0x000122000b047a24 */ /* 0x000fe200078e02ff */
[----:B------:R-:W-:Y:S01]  /*15f40*/  UMOV UR14, UR16 ;  /* 0x00000010000e7c82 */ /* 0x000fe20008000000 */
[----:B------:R-:W-:Y:S01]  /*15f50*/  IMAD.WIDE.U32 R16, R5, c[0x0][0x488], R16 ;  /* 0x0001220005107a25 */ /* 0x000fe200078e0010 */
[----:B------:R-:W-:Y:S01]  /*15f60*/  UIMAD UR8, UR11, UR5, UR8 ;  /* 0x000000050b0872a4 */ /* 0x000fe2000f8e0208 */
[----:B------:R-:W-:Y:S01]  /*15f70*/  SHF.L.U32 R6, R6, 0x3, RZ ;  /* 0x0000000306067819 */ /* 0x000fe200000006ff */
[----:B------:R-:W-:Y:S01]  /*15f80*/  UIMAD.WIDE.U32 UR14, UR11, UR4, UR14 ;  /* 0x000000040b0e72a5 */ /* 0x000fe2000f8e000e */
[----:B------:R-:W-:-:S02]  /*15f90*/  IMAD.SHL.U32 R12, R3, 0x40, RZ ;  /* 0x00000040030c7824 */ /* 0x000fc400078e00ff */
[----:B------:R-:W-:Y:S01]  /*15fa0*/  IMAD R14, R0, 0x20, R3 ;  /* 0x00000020000e7824 */ /* 0x000fe200078e0203 */
[----:B------:R-:W-:Y:S01]  /*15fb0*/  ULDC.64 UR4, c[0x0][0x3f0] ;  /* 0x0000fc0000047ab9 */ /* 0x000fe20000000a00 */
[----:B------:R-:W-:Y:S01]  /*15fc0*/  IMAD R5, R5, c[0x0][0x48c], R4 ;  /* 0x0001230005057a24 */ /* 0x000fe200078e0204 */
[----:B------:R-:W-:Y:S01]  /*15fd0*/  LOP3.LUT R12, R12, 0x1c0, RZ, 0xc0, !PT ;  /* 0x000001c00c0c7812 */ /* 0x000fe200078ec0ff */
[----:B------:R-:W-:Y:S01]  /*15fe0*/  IMAD.SHL.U32 R0, R0, 0x8, RZ ;  /* 0x0000000800007824 */ /* 0x000fe200078e00ff */
[----:B------:R-:W-:Y:S01]  /*15ff0*/  LEA R4, P0, R16, c[0x0][0x450], 0x2 ;  /* 0x0001140010047a11 */ /* 0x000fe200078010ff */
[----:B------:R-:W-:Y:S01]  /*16000*/  IMAD R14, R36, 0x80, R14 ;  /* 0x00000080240e7824 */ /* 0x000fe200078e020e */
[----:B------:R-:W-:Y:S01]  /*16010*/  IADD3 R5, R17, R5, RZ ;  /* 0x0000000511057210 */ /* 0x000fe20007ffe0ff */
[----:B------:R-:W-:Y:S01]  /*16020*/  UIADD3 UR15, UR15, UR8, URZ ;  /* 0x000000080f0f7290 */ /* 0x000fe2000fffe03f */
[----:B------:R-:W-:Y:S01]  /*16030*/  LOP3.LUT R10, R12, 0x38, R0, 0xf8, !PT ;  /* 0x000000380c0a7812 */ /* 0x000fe200078ef800 */
[----:B------:R-:W-:Y:S01]  /*16040*/  @P1 IMAD.HI.U32 R11, R14, c[0x0][0x4ec], RZ ;  /* 0x00013b000e0b1a27 */ /* 0x000fe200078e00ff */
[----:B------:R-:W-:Y:S01]  /*16050*/  SHF.R.U32.HI R12, RZ, 0x3, R12 ;  /* 0x00000003ff0c7819 */ /* 0x000fe2000001160c */
[----:B------:R-:W-:Y:S01]  /*16060*/  UIMAD UR9, UR9, UR4, URZ ;  /* 0x00000004090972a4 */ /* 0x000fe2000f8e023f */
[----:B------:R-:W-:Y:S01]  /*16070*/  LEA.HI.X R5, R16, c[0x0][0x454], R5, 0x2, P0 ;  /* 0x0001150010057a11 */ /* 0x000fe200000f1405 */
[--C-:B------:R-:W-:Y:S01]  /*16080*/  IMAD.MOV.U32 R13, RZ, RZ, R14.reuse ;  /* 0x000000ffff0d7224 */ /* 0x100fe200078e000e */
[----:B------:R-:W-:Y:S01]  /*16090*/  @P1 SHF.R.U32.HI R13, RZ, c[0x0][0x4f0], R11 ;  /* 0x00013c00ff0d1a19 */ /* 0x000fe2000001160b */
[----:B------:R-:W-:Y:S01]  /*160a0*/  UIMAD UR5, UR19, UR5, UR9 ;  /* 0x00000005130572a4 */ /* 0x000fe2000f8e0209 */
[----:B------:R-:W-:Y:S01]  /*160b0*/  LOP3.LUT R12, R10, R12, RZ, 0x3c, !PT ;  /* 0x0000000c0a0c7212 */ /* 0x000fe200078e3cff */
[----:B------:R-:W-:Y:S01]  /*160c0*/  SHFL.IDX PT, R11, R5, RZ, 0x1c1f ;  /* 0x001c1fff050b7589 */ /* 0x000fe200000e0000 */
[----:B------:R-:W-:Y:S01]  /*160d0*/  UIMAD.WIDE.U32 UR14, UR19, UR4, UR14 ;  /* 0x00000004130e72a5 */ /* 0x000fe2000f8e000e */
[--C-:B------:R-:W-:Y:S01]  /*160e0*/  IMAD.MOV R15, RZ, RZ, -R13.reuse ;  /* 0x000000ffff0f7224 */ /* 0x100fe200078e0a0d */
[----:B------:R-:W-:Y:S01]  /*160f0*/  SHF.R.S32.HI R16, RZ, 0x1f, R13 ;  /* 0x0000001fff107819 */ /* 0x000fe2000001140d */
[----:B------:R-:W1:Y:S01]  /*16100*/  SHFL.IDX PT, R10, R4, RZ, 0x1c1f ;  /* 0x001c1fff040a7589 */ /* 0x000e6200000e0000 */
[----:B------:R-:W-:Y:S01]  /*16110*/  UIADD3 UR5, UR15, UR5, URZ ;  /* 0x000000050f057290 */ /* 0x000fe2000fffe03f */
[----:B------:R-:W-:Y:S01]  /*16120*/  IMAD R15, R15, c[0x0][0x4e8], R14 ;  /* 0x00013a000f0f7a24 */ /* 0x000fe200078e020e */
[C---:B------:R-:W-:Y:S01]  /*16130*/  IADD3 R14, R9.reuse, 0x8, RZ ;  /* 0x00000008090e7810 */ /* 0x040fe20007ffe0ff */
[----:B------:R-:W-:Y:S01]  /*16140*/  SHFL.IDX PT, R4, R4, 0x1, 0x1c1f ;  /* 0x003c1f0004047f89 */ /* 0x000fe200000e0000 */
[----:B------:R-:W-:Y:S01]  /*16150*/  IMAD.U32 R19, RZ, RZ, UR15 ;  /* 0x0000000fff137e24 */ /* 0x000fe2000f8e00ff */
[-C--:B------:R-:W-:Y:S01]  /*16160*/  ISETP.GE.OR P1, PT, R9, R2.reuse, P2 ;  /* 0x000000020900720c */ /* 0x080fe20001726670 */
[----:B------:R-:W-:Y:S01]  /*16170*/  IMAD.U32 R18, RZ, RZ, UR14 ;  /* 0x0000000eff127e24 */ /* 0x000fe2000f8e00ff */
[----:B------:R-:W2:Y:S01]  /*16180*/  SHFL.IDX PT, R5, R5, 0x1, 0x1c1f ;  /* 0x003c1f0005057f89 */ /* 0x000ea200000e0000 */
[----:B------:R-:W-:Y:S01]  /*16190*/  IMAD.U32 R19, RZ, RZ, UR5 ;  /* 0x00000005ff137e24 */ /* 0x000fe2000f8e00ff */
[----:B------:R-:W-:Y:S01]  /*161a0*/  ISETP.GE.OR P0, PT, R14, R2, P2 ;  /* 0x000000020e00720c */ /* 0x000fe20001706670 */
[----:B------:R-:W-:Y:S01]  /*161b0*/  IMAD R16, R16, c[0x0][0x3e0], RZ ;  /* 0x0000f80010107a24 */ /* 0x000fe200078e02ff */
[----:B------:R-:W-:Y:S01]  /*161c0*/  SHF.R.S32.HI R9, RZ, 0x1f, R15 ;  /* 0x0000001fff097819 */ /* 0x000fe2000001140f */
[----:B------:R-:W-:Y:S01]  /*161d0*/  IMAD.WIDE.U32 R18, R13, c[0x0][0x3e0], R18 ;  /* 0x0000f8000d127a25 */ /* 0x000fe200078e0012 */
[----:B------:R-:W-:-:S02]  /*161e0*/  LOP3.LUT R6, R12, 0x7ffffe00, R6, 0xf8, !PT ;  /* 0x7ffffe000c067812 */ /* 0x000fc400078ef806 */
[----:B------:R-:W-:Y:S01]  /*161f0*/  IADD3 R37, R0, 0x40, RZ ;  /* 0x0000004000257810 */ /* 0x000fe20007ffe0ff */
[----:B------:R-:W-:Y:S02]  /*16200*/  IMAD R16, R13, c[0x0][0x3e4], R16 ;  /* 0x0000f9000d107a24 */ /* 0x000fe400078e0210 */
[----:B------:R-:W-:Y:S02]  /*16210*/  IMAD R9, R9, c[0x0][0x3d8], RZ ;  /* 0x0000f60009097a24 */ /* 0x000fe400078e02ff */
[----:B------:R-:W-:Y:S02]  /*16220*/  IMAD.IADD R19, R19, 0x1, R16 ;  /* 0x0000000113137824 */ /* 0x000fe400078e0210 */
[----:B------:R-:W-:Y:S01]  /*16230*/  IMAD.SHL.U32 R16, R6, 0x2, RZ ;  /* 0x0000000206107824 */ /* 0x000fe200078e00ff */
[----:B-1----:R1:W-:Y:S01]  /*16240*/  @!P1 ST.E [R10.64], R7 ;  /* 0x000000070a009985 */ /* 0x0023e2000c10190c */
[C---:B------:R-:W-:Y:S02]  /*16250*/  IMAD R17, R15.reuse, c[0x0][0x3dc], R9 ;  /* 0x0000f7000f117a24 */ /* 0x040fe400078e0209 */
[----:B------:R-:W-:-:S04]  /*16260*/  IMAD.WIDE.U32 R38, R15, c[0x0][0x3d8], R18 ;  /* 0x0000f6000f267a25 */ /* 0x000fc800078e0012 */
[----:B------:R-:W-:Y:S01]  /*16270*/  IMAD.IADD R17, R39, 0x1, R17 ;  /* 0x0000000127117824 */ /* 0x000fe200078e0211 */
[----:B--2---:R1:W-:Y:S01]  /*16280*/  @!P0 ST.E [R4.64], R8 ;  /* 0x0000000804008985 */ /* 0x0043e2000c10190c */
[----:B------:R-:W-:Y:S01]  /*16290*/  LEA R39, P0, R38, c[0x0][0x380], 0x1 ;  /* 0x0000e00026277a11 */ /* 0x000fe200078008ff */
[----:B------:R-:W-:Y:S02]  /*162a0*/  IMAD R36, R36, 0x80, R3 ;  /* 0x0000008024247824 */ /* 0x000fe400078e0203 */
[----:B------:R1:W2:Y:S01]  /*162b0*/  LDS.128 R28, [R16+0x1080] ;  /* 0x00108000101c7984 */ /* 0x0002a20000000c00 */
[----:B------:R-:W-:Y:S02]  /*162c0*/  LEA.HI.X R38, R38, c[0x0][0x384], R17, 0x1, P0 ;  /* 0x0000e10026267a11 */ /* 0x000fe400000f0c11 */
[----:B------:R-:W-:Y:S01]  /*162d0*/  ISETP.GE.AND P0, PT, R36, R2, PT ;  /* 0x000000022400720c */ /* 0x000fe20003f06270 */
[----:B------:R1:W3:Y:S04]  /*162e0*/  LDS.128 R24, [R16+0x2080] ;  /* 0x0020800010187984 */ /* 0x0002e80000000c00 */
        /* <DEDUP_REMOVED lines=18> */
.L_x_144:
[----:B------:R-:W-:Y:S05]  /*16410*/  BSYNC B0 ;  /* 0x0000000000007941 */ /* 0x000fea0003800000 */
.L_x_143:
        /* <DEDUP_REMOVED lines=15> */
.L_x_146:
[----:B------:R-:W-:Y:S05]  /*16510*/  BSYNC B0 ;  /* 0x0000000000007941 */ /* 0x000fea0003800000 */
.L_x_145:
        /* <DEDUP_REMOVED lines=15> */
.L_x_148:
[----:B------:R-:W-:Y:S05]  /*16610*/  BSYNC B0 ;  /* 0x0000000000007941 */ /* 0x000fea0003800000 */
.L_x_147:
        /* <DEDUP_REMOVED lines=16> */
.L_x_141:
        /* <DEDUP_REMOVED lines=10> */
[----:B------:R-:W2:Y:S01]  /*167c0*/  @P0 LDG.E R0, [R4.64] ;  /* 0x0000000c04000981 */ /* 0x000ea2000c1e1900 */
        /* <DEDUP_REMOVED lines=20> */
.L_x_149:
        /* <DEDUP_REMOVED lines=43> */
.L_x_151:
[----:B------:R-:W-:Y:S05]  /*16bc0*/  BSYNC B0 ;  /* 0x0000000000007941 */ /* 0x000fea0003800000 */
.L_x_150:
        /* <DEDUP_REMOVED lines=63> */
.L_x_153:
[----:B------:R-:W-:Y:S05]  /*16fc0*/  BSYNC B0 ;  /* 0x0000000000007941 */ /* 0x000fea0003800000 */
.L_x_152:
        /* <DEDUP_REMOVED lines=15> */
.L_x_155:
[----:B------:R-:W-:Y:S05]  /*170c0*/  BSYNC B0 ;  /* 0x0000000000007941 */ /* 0x000fea0003800000 */
.L_x_154:
        /* <DEDUP_REMOVED lines=15> */
.L_x_157:
[----:B------:R-:W-:Y:S05]  /*171c0*/  BSYNC B0 ;  /* 0x0000000000007941 */ /* 0x000fea0003800000 */
.L_x_156:
        /* <DEDUP_REMOVED lines=16> */
.L_x_158:
        /* <DEDUP_REMOVED lines=11> */
.L_x_2167:


//--------------------- .text._ZN7cutlass13device_kernelIN5flash19enable_sm80_to_sm89INS1_16FlashAttnFwdSm80INS1_25CollectiveMainloopFwdSm80ILi8ELi1ELb1EN4cute5tupleIJNS5_1CILi128EEENS7_ILi96EEES8_EEELi128ENS_6half_tEfNS_4arch4Sm80ELb0ELb1ELb1ELb0ELb1ELb0ELb1ELb0EEENS1_21CollectiveEpilogueFwdINS6_IJS8_S8_S9_EEENS6_IJNS7_ILi1EEESH_SH_EEESB_SD_Li256ELb0ELb1ELb0ELb0EEENS1_19SingleTileSchedulerILb0ELb0ELb1ELi128EEEEEEEEEvNT_6ParamsE --------------------------
	.section	.text._ZN7cutlass13device_kernelIN5flash19enable_sm80_to_sm89INS1_16FlashAttnFwdSm80INS1_25CollectiveMainloopFwdSm80ILi8ELi1ELb1EN4cute5tupleIJNS5_1CILi128EEENS7_ILi96EEES8_EEELi128ENS_6half_tEfNS_4arch4Sm80ELb0ELb1ELb1ELb0ELb1ELb0ELb1ELb0EEENS1_21CollectiveEpilogueFwdINS6_IJS8_S8_S9_EEENS6_IJNS7_ILi1EEESH_SH_EEESB_SD_Li256ELb0ELb1ELb0ELb0EEENS1_19SingleTileSchedulerILb0ELb0ELb1ELi128EEEEEEEEEvNT_6ParamsE,"ax",@progbits
	.sectioninfo	@"SHI_REGISTERS=255"
	.align	128
.text._ZN7cutlass13device_kernelIN5flash19enable_sm80_to_sm89INS1_16FlashAttnFwdSm80INS1_25CollectiveMainloopFwdSm80ILi8ELi1ELb1EN4cute5tupleIJNS5_1CILi128EEENS7_ILi96EEES8_EEELi128ENS_6half_tEfNS_4arch4Sm80ELb0ELb1ELb1ELb0ELb1ELb0ELb1ELb0EEENS1_21CollectiveEpilogueFwdINS6_IJS8_S8_S9_EEENS6_IJNS7_ILi1EEESH_SH_EEESB_SD_Li256ELb0ELb1ELb0ELb0EEENS1_19SingleTileSchedulerILb0ELb0ELb1ELi128EEEEEEEEEvNT_6ParamsE:
        .type           _ZN7cutlass13device_kernelIN5flash19enable_sm80_to_sm89INS1_16FlashAttnFwdSm80INS1_25CollectiveMainloopFwdSm80ILi8ELi1ELb1EN4cute5tupleIJNS5_1CILi128EEENS7_ILi96EEES8_EEELi128ENS_6half_tEfNS_4arch4Sm80ELb0ELb1ELb1ELb0ELb1ELb0ELb1ELb0EEENS1_21CollectiveEpilogueFwdINS6_IJS8_S8_S9_EEENS6_IJNS7_ILi1EEESH_SH_EEESB_SD_Li256ELb0ELb1ELb0ELb0EEENS1_19SingleTileSchedulerILb0ELb0ELb1ELi128EEEEEEEEEvNT_6ParamsE,@function
        .size           _ZN7cutlass13device_kernelIN5flash19enable_sm80_to_sm89INS1_16FlashAttnFwdSm80INS1_25CollectiveMainloopFwdSm80ILi8ELi1ELb1EN4cute5tupleIJNS5_1CILi128EEENS7_ILi96EEES8_EEELi128ENS_6half_tEfNS_4arch4Sm80ELb0ELb1ELb1ELb0ELb1ELb0ELb1ELb0EEENS1_21CollectiveEpilogueFwdINS6_IJS8_S8_S9_EEENS6_IJNS7_ILi1EEESH_SH_EEESB_SD_Li256ELb0ELb1ELb0ELb0EEENS1_19SingleTileSchedulerILb0ELb0ELb1ELi128EEEEEEEEEvNT_6ParamsE,(.L_x_2168 - _ZN7cutlass13device_kernelIN5flash19enable_sm80_to_sm89INS1_16FlashAttnFwdSm80INS1_25CollectiveMainloopFwdSm80ILi8ELi1ELb1EN4cute5tupleIJNS5_1CILi128EEENS7_ILi96EEES8_EEELi128ENS_6half_tEfNS_4arch4Sm80ELb0ELb1ELb1ELb0ELb1ELb0ELb1ELb0EEENS1_21CollectiveEpilogueFwdINS6_IJS8_S8_S9_EEENS6_IJNS7_ILi1EEESH_SH_EEESB_SD_Li256ELb0ELb1ELb0ELb0EEENS1_19SingleTileSchedulerILb0ELb0ELb1ELi128EEEEEEEEEvNT_6ParamsE)
        .other          _ZN7cutlass13device_kernelIN5flash19enable_sm80_to_sm89INS1_16FlashAttnFwdSm80INS1_25CollectiveMainloopFwdSm80ILi8ELi1ELb1EN4cute5tupleIJNS5_1CILi128EEENS7_ILi96EEES8_EEELi128ENS_6half_tEfNS_4arch4Sm80ELb0ELb1ELb1ELb0ELb1ELb0ELb1ELb0EEENS1_21CollectiveEpilogueFwdINS6_IJS8_S8_S9_EEENS6_IJNS7_ILi1EEESH_SH_EEESB_SD_Li256ELb0ELb1ELb0ELb0EEENS1_19SingleTileSchedulerILb0ELb0ELb1ELi128EEEEEEEEEvNT_6ParamsE,@"STO_CUDA_ENTRY STV_DEFAULT"
_ZN7cutlass13device_kernelIN5flash19enable_sm80_to_sm89INS1_16FlashAttnFwdSm80INS1_25CollectiveMainloopFwdSm80ILi8ELi1ELb1EN4cute5tupleIJNS5_1CILi128EEENS7_ILi96EEES8_EEELi128ENS_6half_tEfNS_4arch4Sm80ELb0ELb1ELb1ELb0ELb1ELb0ELb1ELb0EEENS1_21CollectiveEpilogueFwdINS6_IJS8_S8_S9_EEENS6_IJNS7_ILi1EEESH_SH_EEESB_SD_Li256ELb0ELb1ELb0ELb0EEENS1_19SingleTileSchedulerILb0ELb0ELb1ELi128EEEEEEEEEvNT_6ParamsE:
[----:B------:R-:W-:Y:S02]  /*0000*/  MOV R1, c[0x0][0x28] ;  /* 0x00000a0000017a02 */ /* 0x000fe40000000f00 */
[----:B------:R-:W1:Y:S02]  /*0010*/  S2UR UR19, SR_CTAID.Z ;  /* 0x00000000001379c3 */ /* 0x000e640000002700 */
[----:B-1----:R-:W-:-:S13]  /*0020*/  ISETP.LE.AND P0, PT, RZ, UR19, PT ;  /* 0x00000013ff007c0c */ /* 0x002fda000bf03270 */
[----:B------:R-:W-:Y:S05]  /*0030*/  @!P0 EXIT ;  /* 0x000000000000894d */ /* 0x000fea0003800000 */
[----:B------:R-:W1:Y:S01]  /*0040*/  S2UR UR15, SR_CTAID.X ;  /* 0x00000000000f79c3 */ /* 0x000e620000002500 */
[----:B------:R-:W-:Y:S01]  /*0050*/  ULDC.64 UR4, c[0x0][0x370] ;  /* 0x0000dc0000047ab9 */ /* 0x000fe20000000a00 */
[----:B------:R-:W-:Y:S01]  /*0060*/  IMAD.MOV.U32 R219, RZ, RZ, RZ ;  /* 0x000000ffffdb7224 */ /* 0x000fe200078e00ff */
[----:B------:R-:W-:Y:S02]  /*0070*/  UISETP.NE.U32.AND UP0, UPT, URZ, UR4, UPT ;  /* 0x000000043f00728c */ /* 0x000fe4000bf05070 */
[----:B------:R-:W-:Y:S02]  /*0080*/  ULDC.64 UR6, c[0x0][0x370] ;  /* 0x0000dc0000067ab9 */ /* 0x000fe40000000a00 */
[----:B------:R-:W-:Y:S02]  /*0090*/  UISETP.NE.AND.EX UP0, UPT, URZ, UR5, UPT, UP0 ;  /* 0x000000053f00728c */ /* 0x000fe4000bf05300 */
[----:B------:R-:W-:Y:S02]  /*00a0*/  ULDC UR9, c[0x0][0x2c4] ;  /* 0x0000b10000097ab9 */ /* 0x000fe40000000800 */
[----:B------:R-:W-:-:S02]  /*00b0*/  UISETP.NE.AND UP1, UPT, UR9, 0x1, UPT ;  /* 0x000000010900788c */ /* 0x000fc4000bf25270 */
[----:B------:R-:W-:Y:S01]  /*00c0*/  PLOP3.LUT P0, PT, PT, PT, UP0, 0x80, 0x0 ;  /* 0x000000000000781c */ /* 0x000fe20003f0f008 */
[----:B------:R-:W-:-:S04]  /*00d0*/  ULDC.64 UR42, c[0x0][0x118] ;  /* 0x00004600002a7ab9 */ /* 0x000fc80000000a00 */
[----:B------:R-:W-:Y:S02]  /*00e0*/  @UP0 UMOV UR4, 0x4 ;  /* 0x0000000400040882 */ /* 0x000fe40000000000 */
[----:B------:R-:W-:Y:S02]  /*00f0*/  @UP0 UIMAD.WIDE UR4, UR19, UR4, UR6 ;  /* 0x00000004130402a5 */ /* 0x000fe4000f8e0206 */
[----:B-1----:R-:W-:-:S04]  /*0100*/  USHF.L.U32 UR15, UR15, 0x7, URZ ;  /* 0x000000070f0f7899 */ /* 0x002fc8000800063f */
[----:B------:R-:W-:Y:S01]  /*0110*/  MOV R2, UR4 ;  /* 0x0000000400027c02 */ /* 0x000fe20008000f00 */
[----:B------:R-:W-:Y:S01]  /*0120*/  IMAD.U32 R3, RZ, RZ, UR5 ;  /* 0x00000005ff037e24 */ /* 0x000fe2000f8e00ff */
[----:B------:R-:W-:Y:S02]  /*0130*/  @UP1 UIADD3 UR10, UR15, 0x7f, URZ ;  /* 0x0000007f0f0a1890 */ /* 0x000fe4000fffe03f */
[----:B------:R-:W-:Y:S02]  /*0140*/  ULDC.64 UR4, c[0x0][0x2c8] ;  /* 0x0000b20000047ab9 */ /* 0x000fe40000000a00 */
[----:B------:R-:W-:Y:S01]  /*0150*/  UIMAD.WIDE.U32 UR10, UR10, UR4, URZ ;  /* 0x000000040a0a72a5 */ /* 0x000fe2000f8e003f */
[----:B------:R-:W1:Y:S01]  /*0160*/  S2UR UR12, SR_CTAID.Y ;  /* 0x00000000000c79c3 */ /* 0x000e620000002600 */
[----:B------:R-:W-:Y:S01]  /*0170*/  UIADD3 UR6, UR15, 0x7f, URZ ;  /* 0x0000007f0f067890 */ /* 0x000fe2000fffe03f */
[----:B------:R-:W2:Y:S04]  /*0180*/  S2R R96, SR_TID.X ;  /* 0x0000000000607919 */ /* 0x000ea80000002100 */
[----:B------:R-:W-:Y:S01]  /*0190*/  @UP1 UMOV UR7, UR11 ;  /* 0x0000000b00071c82 */ /* 0x000fe20008000000 */
[----:B------:R3:W5:Y:S01]  /*01a0*/  @P0 LDG.E R219, [R2.64] ;  /* 0x0000002a02db0981 */ /* 0x000762000c1e1900 */
[----:B------:R-:W-:-:S02]  /*01b0*/  @UP1 USHF.R.U32.HI UR6, URZ, UR5, UR7 ;  /* 0x000000053f061299 */ /* 0x000fc40008011607 */
[----:B------:R-:W-:Y:S02]  /*01c0*/  ULDC UR8, c[0x0][0x2ac] ;  /* 0x0000ab0000087ab9 */ /* 0x000fe40000000800 */
[----:B------:R-:W-:Y:S02]  /*01d0*/  UMOV UR7, 0x1 ;  /* 0x0000000100077882 */ /* 0x000fe40000000000 */
[----:B------:R-:W-:Y:S02]  /*01e0*/  ULDC.64 UR4, c[0x0][0x328] ;  /* 0x0000ca0000047ab9 */ /* 0x000fe40000000a00 */
[----:B------:R-:W-:Y:S02]  /*01f0*/  UISETP.LE.AND UP0, UPT, UR7, UR5, UPT ;  /* 0x000000050700728c */ /* 0x000fe4000bf03270 */
[----:B------:R-:W-:Y:S02]  /*0200*/  ULDC UR11, c[0x0][0x1d0] ;  /* 0x00007400000b7ab9 */ /* 0x000fe40000000800 */
[----:B------:R-:W-:-:S02]  /*0210*/  UIMAD UR11, UR8, UR11, URZ ;  /* 0x0000000b080b72a4 */ /* 0x000fc4000f8e023f */
[----:B------:R-:W-:Y:S01]  /*0220*/  PLOP3.LUT P0, PT, PT, PT, UP0, 0x40, 0x0 ;  /* 0x000000000000781c */ /* 0x000fe20003f0e808 */
[----:B------:R-:W-:Y:S02]  /*0230*/  ULDC UR10, c[0x0][0x168] ;  /* 0x00005a00000a7ab9 */ /* 0x000fe40000000800 */
[----:B------:R-:W-:-:S04]  /*0240*/  UIADD3 UR10, UR11, -UR10, UR7 ;  /* 0x8000000a0b0a7290 */ /* 0x000fc8000fffe007 */
[----:B------:R-:W-:Y:S02]  /*0250*/  UIADD3 UR5, UR10, UR6, URZ ;  /* 0x000000060a057290 */ /* 0x000fe4000fffe03f */
[----:B-1----:R-:W-:Y:S02]  /*0260*/  USHF.R.S32.HI UR10, URZ, 0x1f, UR12 ;  /* 0x0000001f3f0a7899 */ /* 0x002fe4000801140c */
[----:B------:R-:W-:Y:S02]  /*0270*/  UIADD3 UR6, UR5, UR4, URZ ;  /* 0x0000000405067290 */ /* 0x000fe4000fffe03f */
[----:B------:R-:W-:Y:S05]  /*0280*/  @P0 BRA `(.L_x_159) ;  /* 0x0000016000000947 */ /* 0x000fea0003800000 */
[----:B--23--:R-:W-:Y:S01]  /*0290*/  ISETP.LT.AND P0, PT, RZ, UR5, PT ;  /* 0x00000005ff007c0c */ /* 0x00cfe2000bf01270 */
[----:B------:R-:W-:-:S12]  /*02a0*/  UIADD3 UR13, UR5, -0x1, URZ ;  /* 0xffffffff050d7890 */ /* 0x000fd8000fffe03f */
[----:B------:R-:W-:Y:S05]  /*02b0*/  @P0 BRA `(.L_x_160) ;  /* 0x0000009000000947 */ /* 0x000fea0003800000 */
[----:B------:R-:W-:Y:S02]  /*02c0*/  ULDC UR4, c[0x0][0x32c] ;  /* 0x0000cb0000047ab9 */ /* 0x000fe40000000800 */
[----:B------:R-:W-:Y:S02]  /*02d0*/  UISETP.NE.AND UP2, UPT, UR7, UR4, UPT ;  /* 0x000000040700728c */ /* 0x000fe4000bf45270 */
[----:B------:R-:W-:-:S03]  /*02e0*/  UIADD3 UR13, -UR5, URZ, URZ ;  /* 0x0000003f050d7290 */ /* 0x000fc6000fffe13f */
[----:B------:R-:W-:Y:S02]  /*02f0*/  ULDC.64 UR4, c[0x0][0x330] ;  /* 0x0000cc0000047ab9 */ /* 0x000fe40000000a00 */
[----:B------:R-:W-:-:S07]  /*0300*/  UIMAD.WIDE.U32 UR16, UR13, UR4, URZ ;  /* 0x000000040d1072a5 */ /* 0x000fce000f8e003f */
[----:B------:R-:W-:Y:S02]  /*0310*/  @UP2 UMOV UR7, UR17 ;  /* 0x0000001100072c82 */ /* 0x000fe40008000000 */
[----:B------:R-:W-:-:S04]  /*0320*/  @UP2 USHF.R.U32.HI UR13, URZ, UR5, UR7 ;  /* 0x000000053f0d2299 */ /* 0x000fc80008011607 */
[----:B------:R-:W-:Y:S01]  /*0330*/  ULOP3.LUT UR13, URZ, UR13, URZ, 0x33, !UPT ;  /* 0x0000000d3f0d7292 */ /* 0x000fe2000f8e333f */
[----:B------:R-:W-:Y:S05]  /*0340*/  BRA `(.L_x_161) ;  /* 0x0000006000007947 */ /* 0x000fea0003800000 */
.L_x_160:
[----:B------:R-:W-:Y:S02]  /*0350*/  ULDC UR4, c[0x0][0x32c] ;  /* 0x0000cb0000047ab9 */ /* 0x000fe40000000800 */
[----:B------:R-:W-:-:S03]  /*0360*/  UISETP.NE.AND UP2, UPT, UR7, UR4, UPT ;  /* 0x000000040700728c */ /* 0x000fc6000bf45270 */
[----:B------:R-:W-:Y:S02]  /*0370*/  ULDC.64 UR4, c[0x0][0x330] ;  /* 0x0000cc0000047ab9 */ /* 0x000fe40000000a00 */
[----:B------:R-:W-:-:S07]  /*0380*/  UIMAD.WIDE.U32 UR16, UR13, UR4, URZ ;  /* 0x000000040d1072a5 */ /* 0x000fce000f8e003f */
[----:B------:R-:W-:Y:S02]  /*0390*/  @UP2 UMOV UR7, UR17 ;  /* 0x0000001100072c82 */ /* 0x000fe40008000000 */
[----:B------:R-:W-:Y:S02]  /*03a0*/  @UP2 USHF.R.U32.HI UR13, URZ, UR5, UR7 ;  /* 0x000000053f0d2299 */ /* 0x000fe40008011607 */
.L_x_161:
[----:B------:R-:W-:Y:S02]  /*03b0*/  ULDC UR4, c[0x0][0x32c] ;  /* 0x0000cb0000047ab9 */ /* 0x000fe40000000800 */
[----:B------:R-:W-:-:S04]  /*03c0*/  UIMAD UR4, UR13, UR4, UR4 ;  /* 0x000000040d0472a4 */ /* 0x000fc8000f8e0204 */
[----:B------:R-:W-:-:S04]  /*03d0*/  UISETP.LT.AND UP2, UPT, UR6, UR4, UPT ;  /* 0x000000040600728c */ /* 0x000fc8000bf41270 */
[----:B------:R-:W-:Y:S02]  /*03e0*/  USEL UR6, UR6, UR4, UP2 ;  /* 0x0000000406067287 */ /* 0x000fe40009000000 */
.L_x_159:
[----:B--23--:R-:W-:Y:S01]  /*03f0*/  UIADD3 UR7, UR11, 0x5f, URZ ;  /* 0x0000005f0b077890 */ /* 0x00cfe2000fffe03f */
[----:B------:R-:W-:Y:S01]  /*0400*/  PLOP3.LUT P0, PT, PT, PT, UP0, 0x40, 0x0 ;  /* 0x000000000000781c */ /* 0x000fe20003f0e808 */
[----:B------:R-:W-:Y:S02]  /*0410*/  ULDC.64 UR4, c[0x0][0x2c8] ;  /* 0x0000b20000047ab9 */ /* 0x000fe40000000a00 */
[----:B------:R-:W-:Y:S02]  /*0420*/  UIMAD.WIDE.U32 UR16, UR15, UR4, URZ ;  /* 0x000000040f1072a5 */ /* 0x000fe4000f8e003f */
[----:B------:R-:W-:Y:S02]  /*0430*/  UIMAD.WIDE UR20, UR7, 0x2aaaaaab, URZ ;  /* 0x2aaaaaab071478a5 */ /* 0x000fe4000f8e023f */
[----:B------:R-:W-:Y:S02]  /*0440*/  UIADD3 UR6, UR6, 0x5f, URZ ;  /* 0x0000005f06067890 */ /* 0x000fe4000fffe03f */
[----:B------:R-:W-:-:S02]  /*0450*/  UMOV UR4, UR15 ;  /* 0x0000000f00047c82 */ /* 0x000fc40008000000 */
[----:B------:R-:W-:Y:S02]  /*0460*/  UIMAD.WIDE UR6, UR6, 0x2aaaaaab, URZ ;  /* 0x2aaaaaab060678a5 */ /* 0x000fe4000f8e023f */
[----:B------:R-:W-:Y:S02]  /*0470*/  @UP1 USHF.R.U32.HI UR4, URZ, UR5, UR17 ;  /* 0x000000053f041299 */ /* 0x000fe40008011611 */
[----:B------:R-:W-:Y:S02]  /*0480*/  USHF.R.U32.HI UR6, URZ, 0x1f, UR7 ;  /* 0x0000001f3f067899 */ /* 0x000fe40008011607 */
[----:B------:R-:W-:Y:S02]  /*0490*/  UMOV UR17, UR21 ;  /* 0x0000001500117c82 */ /* 0x000fe40008000000 */
[----:B------:R-:W-:Y:S02]  /*04a0*/  USHF.R.U32.HI UR13, URZ, 0x1f, UR17 ;  /* 0x0000001f3f0d7899 */ /* 0x000fe40008011611 */
[----:B------:R-:W-:-:S02]  /*04b0*/  ULDC UR14, c[0x0][0x168] ;  /* 0x00005a00000e7ab9 */ /* 0x000fc40000000800 */
[----:B------:R-:W-:Y:S02]  /*04c0*/  UIADD3 UR14, UR11, -UR14, URZ ;  /* 0x8000000e0b0e7290 */ /* 0x000fe4000fffe03f */
[----:B------:R-:W-:Y:S02]  /*04d0*/  ULEA.HI.SX32 UR13, UR17, UR13, 0x1c ;  /* 0x0000000d110d7291 */ /* 0x000fe4000f8fe23f */
[----:B------:R-:W-:Y:S02]  /*04e0*/  ULEA.HI.SX32 UR7, UR7, UR6, 0x1c ;  /* 0x0000000607077291 */ /* 0x000fe4000f8fe23f */
[----:B------:R-:W-:Y:S02]  /*04f0*/  UIADD3 UR4, UR14, UR4, URZ ;  /* 0x000000040e047290 */ /* 0x000fe4000fffe03f */
[----:B------:R-:W-:Y:S02]  /*0500*/  UISETP.LT.AND UP2, UPT, UR13, UR7, UPT ;  /* 0x000000070d00728c */ /* 0x000fe4000bf41270 */
[----:B------:R-:W-:-:S02]  /*0510*/  ULDC UR5, c[0x0][0x324] ;  /* 0x0000c90000057ab9 */ /* 0x000fc40000000800 */
[----:B------:R-:W-:Y:S02]  /*0520*/  UIADD3 UR6, UR4, -UR5, URZ ;  /* 0x8000000504067290 */ /* 0x000fe4000fffe03f */
[----:B------:R-:W-:Y:S01]  /*0530*/  USEL UR7, UR13, UR7, UP2 ;  /* 0x000000070d077287 */ /* 0x000fe20009000000 */
[----:B------:R-:W-:Y:S05]  /*0540*/  @P0 BRA `(.L_x_162) ;  /* 0x0000015000000947 */ /* 0x000fea0003800000 */
[----:B------:R-:W-:Y:S02]  /*0550*/  UMOV UR13, UR4 ;  /* 0x00000004000d7c82 */ /* 0x000fe40008000000 */
[----:B------:R-:W-:-:S06]  /*0560*/  UISETP.GT.AND UP2, UPT, UR13, -0x1, UPT ;  /* 0xffffffff0d00788c */ /* 0x000fcc000bf44270 */
[----:B------:R-:W-:-:S13]  /*0570*/  PLOP3.LUT P0, PT, PT, PT, UP2, 0x80, 0x0 ;  /* 0x000000000000781c */ /* 0x000fda0003f0f028 */
[----:B------:R-:W-:Y:S05]  /*0580*/  @P0 BRA `(.L_x_163) ;  /* 0x0000008000000947 */ /* 0x000fea0003800000 */
[----:B------:R-:W-:Y:S02]  /*0590*/  ULDC UR4, c[0x0][0x32c] ;  /* 0x0000cb0000047ab9 */ /* 0x000fe40000000800 */
[----:B------:R-:W-:Y:S02]  /*05a0*/  UISETP.NE.AND UP2, UPT, UR4, 0x1, UPT ;  /* 0x000000010400788c */ /* 0x000fe4000bf45270 */
[----:B------:R-:W-:Y:S02]  /*05b0*/  ULOP3.LUT UR13, URZ, UR13, URZ, 0x33, !UPT ;  /* 0x0000000d3f0d7292 */ /* 0x000fe4000f8e333f */
[----:B------:R-:W-:Y:S02]  /*05c0*/  ULDC.64 UR4, c[0x0][0x330] ;  /* 0x0000cc0000047ab9 */ /* 0x000fe40000000a00 */
[----:B------:R-:W-:-:S05]  /*05d0*/  UIMAD.WIDE.U32 UR16, UR13, UR4, URZ ;  /* 0x000000040d1072a5 */ /* 0x000fca000f8e003f */
[----:B------:R-:W-:-:S04]  /*05e0*/  @UP2 USHF.R.U32.HI UR13, URZ, UR5, UR17 ;  /* 0x000000053f0d2299 */ /* 0x000fc80008011611 */
[----:B------:R-:W-:Y:S01]  /*05f0*/  ULOP3.LUT UR13, URZ, UR13, URZ, 0x33, !UPT ;  /* 0x0000000d3f0d7292 */ /* 0x000fe2000f8e333f */
[----:B------:R-:W-:Y:S05]  /*0600*/  BRA `(.L_x_164) ;  /* 0x0000005000007947 */ /* 0x000fea0003800000 */
.L_x_163:
[----:B------:R-:W-:Y:S02]  /*0610*/  ULDC UR4, c[0x0][0x32c] ;  /* 0x0000cb0000047ab9 */ /* 0x000fe40000000800 */
[----:B------:R-:W-:-:S03]  /*0620*/  UISETP.NE.AND UP2, UPT, UR4, 0x1, UPT ;  /* 0x000000010400788c */ /* 0x000fc6000bf45270 */
[----:B------:R-:W-:Y:S02]  /*0630*/  ULDC.64 UR4, c[0x0][0x330] ;  /* 0x0000cc0000047ab9 */ /* 0x000fe40000000a00 */
[----:B------:R-:W-:-:S06]  /*0640*/  UIMAD.WIDE.U32 UR16, UR13, UR4, URZ ;  /* 0x000000040d1072a5 */ /* 0x000fcc000f8e003f */
[----:B------:R-:W-:Y:S02]  /*0650*/  @UP2 USHF.R.U32.HI UR13, URZ, UR5, UR17 ;  /* 0x000000053f0d2299 */ /* 0x000fe40008011611 */
.L_x_164:
[----:B------:R-:W-:Y:S02]  /*0660*/  ULDC UR4, c[0x0][0x32c] ;  /* 0x0000cb0000047ab9 */ /* 0x000fe40000000800 */
[----:B------:R-:W-:-:S04]  /*0670*/  UIMAD UR4, UR13, UR4, URZ ;  /* 0x000000040d0472a4 */ /* 0x000fc8000f8e023f */
[----:B------:R-:W-:-:S04]  /*0680*/  UISETP.LT.AND UP2, UPT, UR6, UR4, UPT ;  /* 0x000000040600728c */ /* 0x000fc8000bf41270 */
[----:B------:R-:W-:-:S04]  /*0690*/  USEL UR6, UR6, UR4, !UP2 ;  /* 0x0000000406067287 */ /* 0x000fc8000d000000 */
.L_x_162:
[----:B------:R-:W-:Y:S01]  /*06a0*/  UIMAD.WIDE UR4, UR6, 0x2aaaaaab, URZ ;  /* 0x2aaaaaab060478a5 */ /* 0x000fe2000f8e023f */
[----:B------:R-:W-:Y:S01]  /*06b0*/  PLOP3.LUT P2, PT, PT, PT, PT, 0x80, 0x0 ;  /* 0x000000000000781c */ /* 0x000fe20003f4f070 */
[----:B------:R-:W-:Y:S01]  /*06c0*/  CS2R R66, SRZ ;  /* 0x0000000000427805 */ /* 0x000fe2000001ff00 */
[----:B------:R-:W-:Y:S01]  /*06d0*/  IMAD.MOV.U32 R5, RZ, RZ, RZ ;  /* 0x000000ffff057224 */ /* 0x000fe200078e00ff */
[----:B------:R-:W-:Y:S01]  /*06e0*/  USHF.R.U32.HI UR4, URZ, 0x1f, UR5 ;  /* 0x0000001f3f047899 */ /* 0x000fe20008011605 */
[----:B------:R-:W-:Y:S01]  /*06f0*/  IMAD.MOV.U32 R64, RZ, RZ, RZ ;  /* 0x000000ffff407224 */ /* 0x000fe200078e00ff */
[----:B------:R-:W-:Y:S01]  /*0700*/  CS2R R62, SRZ ;  /* 0x00000000003e7805 */ /* 0x000fe2000001ff00 */
[----:B------:R-:W-:Y:S01]  /*0710*/  CS2R R60, SRZ ;  /* 0x00000000003c7805 */ /* 0x000fe2000001ff00 */
[----:B------:R-:W-:Y:S01]  /*0720*/  ULEA.HI.SX32 UR4, UR5, UR4, 0x1c ;  /* 0x0000000405047291 */ /* 0x000fe2000f8fe23f */
[----:B------:R-:W-:Y:S01]  /*0730*/  CS2R R58, SRZ ;  /* 0x00000000003a7805 */ /* 0x000fe2000001ff00 */
[----:B------:R-:W-:Y:S01]  /*0740*/  CS2R R56, SRZ ;  /* 0x0000000000387805 */ /* 0x000fe2000001ff00 */
[----:B------:R-:W-:Y:S01]  /*0750*/  CS2R R54, SRZ ;  /* 0x0000000000367805 */ /* 0x000fe2000001ff00 */
[----:B------:R-:W-:Y:S01]  /*0760*/  UISETP.LT.AND UP2, UPT, URZ, UR4, UPT ;  /* 0x000000043f00728c */ /* 0x000fe2000bf41270 */
[----:B------:R-:W-:Y:S01]  /*0770*/  CS2R R52, SRZ ;  /* 0x0000000000347805 */ /* 0x000fe2000001ff00 */
[----:B------:R-:W-:Y:S01]  /*0780*/  CS2R R70, SRZ ;  /* 0x0000000000467805 */ /* 0x000fe2000001ff00 */
[----:B------:R-:W-:Y:S01]  /*0790*/  CS2R R68, SRZ ;  /* 0x0000000000447805 */ /* 0x000fe2000001ff00 */
[----:B------:R-:W-:Y:S01]  /*07a0*/  USEL UR6, URZ, UR4, !UP2 ;  /* 0x000000043f067287 */ /* 0x000fe2000d000000 */
[----:B------:R-:W-:Y:S01]  /*07b0*/  CS2R R74, SRZ ;  /* 0x00000000004a7805 */ /* 0x000fe2000001ff00 */
[----:B------:R-:W-:Y:S01]  /*07c0*/  CS2R R72, SRZ ;  /* 0x0000000000487805 */ /* 0x000fe2000001ff00 */
[----:B------:R-:W-:Y:S01]  /*07d0*/  CS2R R78, SRZ ;  /* 0x00000000004e7805 */ /* 0x000fe2000001ff00 */
[----:B------:R-:W-:Y:S01]  /*07e0*/  UISETP.GT.AND UP2, UPT, UR7, UR6, UPT ;  /* 0x000000060700728c */ /* 0x000fe2000bf44270 */
[----:B------:R-:W-:Y:S01]  /*07f0*/  CS2R R76, SRZ ;  /* 0x00000000004c7805 */ /* 0x000fe2000001ff00 */
[----:B------:R-:W-:Y:S01]  /*0800*/  CS2R R82, SRZ ;  /* 0x0000000000527805 */ /* 0x000fe2000001ff00 */
[----:B------:R-:W-:Y:S01]  /*0810*/  CS2R R80, SRZ ;  /* 0x0000000000507805 */ /* 0x000fe2000001ff00 */
[----:B------:R-:W-:Y:S01]  /*0820*/  CS2R R86, SRZ ;  /* 0x0000000000567805 */ /* 0x000fe2000001ff00 */
[----:B------:R-:W-:Y:S01]  /*0830*/  CS2R R84, SRZ ;  /* 0x0000000000547805 */ /* 0x000fe2000001ff00 */
[----:B------:R-:W-:Y:S01]  /*0840*/  PLOP3.LUT P0, PT, PT, PT, UP2, 0x80, 0x0 ;  /* 0x000000000000781c */ /* 0x000fe20003f0f028 */
[----:B------:R-:W-:Y:S01]  /*0850*/  CS2R R90, SRZ ;  /* 0x00000000005a7805 */ /* 0x000fe2000001ff00 */
[----:B------:R-:W-:Y:S01]  /*0860*/  CS2R R88, SRZ ;  /* 0x0000000000587805 */ /* 0x000fe2000001ff00 */
[----:B------:R-:W-:Y:S01]  /*0870*/  CS2R R94, SRZ ;  /* 0x00000000005e7805 */ /* 0x000fe2000001ff00 */
[----:B------:R-:W-:Y:S01]  /*0880*/  CS2R R92, SRZ ;  /* 0x00000000005c7805 */ /* 0x000fe2000001ff00 */
        /* <DEDUP_REMOVED lines=23> */
[----:B------:R-:W-:Y:S01]  /*0a00*/  UMOV UR18, 0x60 ;  /* 0x0000006000127882 */ /* 0x000fe20000000000 */
[----:B------:R-:W-:Y:S01]  /*0a10*/  IMAD.MOV.U32 R0, RZ, RZ, c[0x0][0x2b8] ;  /* 0x0000ae00ff007624 */ /* 0x000fe200078e00ff */
[----:B------:R-:W-:Y:S01]  /*0a20*/  ULDC.64 UR4, c[0x0][0x2b0] ;  /* 0x0000ac0000047ab9 */ /* 0x000fe20000000a00 */
[----:B------:R-:W-:Y:S01]  /*0a30*/  LEA.HI R4, R99, R96, RZ, 0x3 ;  /* 0x0000006063047211 */ /* 0x000fe200078f18ff */
[----:B------:R1:W2:Y:S01]  /*0a40*/  @P0 LDG.E R2, [R2.64] ;  /* 0x0000002a02020981 */ /* 0x0002a2000c1e1900 */
[----:B------:R-:W-:Y:S01]  /*0a50*/  UIMAD UR13, UR7, UR18, -0x60 ;  /* 0xffffffa0070d74a4 */ /* 0x000fe2000f8e0212 */
[----:B------:R-:W-:Y:S01]  /*0a60*/  ISETP.NE.AND P3, PT, R0, 0x1, PT ;  /* 0x000000010000780c */ /* 0x000fe20003f65270 */
[----:B------:R-:W-:Y:S01]  /*0a70*/  IMAD.MOV.U32 R215, RZ, RZ, RZ ;  /* 0x000000ffffd77224 */ /* 0x000fe200078e00ff */
[----:B------:R-:W-:-:S02]  /*0a80*/  LOP3.LUT R19, R4, 0xfffffff8, RZ, 0xc0, !PT ;  /* 0xfffffff804137812 */ /* 0x000fc400078ec0ff */
[----:B------:R-:W-:-:S03]  /*0a90*/  SHF.R.S32.HI R4, RZ, 0x3, R4 ;  /* 0x00000003ff047819 */ /* 0x000fc60000011404 */
[----:B------:R-:W-:-:S04]  /*0aa0*/  IMAD.IADD R19, R96, 0x1, -R19 ;  /* 0x0000000160137824 */ /* 0x000fc800078e0a13 */
[----:B------:R-:W-:-:S05]  /*0ab0*/  IMAD R218, R19, 0x20, R4 ;  /* 0x0000002013da7824 */ /* 0x000fca00078e0204 */
[----:B------:R-:W-:Y:S01]  /*0ac0*/  IADD3 R216, R218, UR13, RZ ;  /* 0x0000000ddad87c10 */ /* 0x000fe2000fffe0ff */
[----:B------:R-:W-:Y:S03]  /*0ad0*/  BAR.SYNC.DEFER_BLOCKING 0x0 ;  /* 0x0000000000007b1d */ /* 0x000fe60000010000 */
[C---:B------:R-:W-:Y:S01]  /*0ae0*/  ISETP.GE.AND P2, PT, R216.reuse, UR11, PT ;  /* 0x0000000bd8007c0c */ /* 0x040fe2000bf46270 */
[----:B-----5:R-:W-:-:S03]  /*0af0*/  IMAD.IADD R216, R216, 0x1, R219 ;  /* 0x00000001d8d87824 */ /* 0x020fc600078e02db */
[----:B------:R-:W-:Y:S01]  /*0b00*/  ISETP.GT.OR P2, PT, R218, 0x5f, P2 ;  /* 0x0000005fda00780c */ /* 0x000fe20001744670 */
[----:B------:R-:W-:-:S04]  /*0b10*/  @P3 IMAD.HI.U32 R0, R216, c[0x0][0x2bc], RZ ;  /* 0x0000af00d8003a27 */ /* 0x000fc800078e00ff */
[----:B-1----:R-:W-:Y:S01]  /*0b20*/  IMAD.MOV.U32 R3, RZ, RZ, R216 ;  /* 0x000000ffff037224 */ /* 0x002fe200078e00d8 */
[----:B------:R-:W-:Y:S01]  /*0b30*/  @P3 SHF.R.U32.HI R3, RZ, c[0x0][0x2c0], R0 ;  /* 0x0000b000ff033a19 */ /* 0x000fe20000011600 */
[----:B------:R-:W-:Y:S01]  /*0b40*/  USHF.R.S32.HI UR20, URZ, 0x1f, UR19 ;  /* 0x0000001f3f147899 */ /* 0x000fe20008011413 */
[----:B--2---:R1:W2:Y:S02]  /*0b50*/  @P0 R2UR UR17, R2 ;  /* 0x00000000021103c2 */ /* 0x0042a400000e0000 */
[----:B--2---:R-:W-:Y:S02]  /*0b60*/  @!UP2 UMOV UR17, UR19 ;  /* 0x000000130011ac82 */ /* 0x004fe40008000000 */
[----:B------:R-:W-:Y:S02]  /*0b70*/  USHF.R.S32.HI UR16, URZ, 0x1f, UR17 ;  /* 0x0000001f3f107899 */ /* 0x000fe40008011411 */
[----:B------:R-:W-:Y:S02]  /*0b80*/  UIMAD.WIDE.U32 UR36, UR17, UR4, URZ ;  /* 0x00000004112472a5 */ /* 0x000fe4000f8e003f */
[----:B------:R-:W-:-:S04]  /*0b90*/  UIMAD UR16, UR16, UR4, URZ ;  /* 0x00000004101072a4 */ /* 0x000fc8000f8e023f */
[----:B------:R-:W-:Y:S01]  /*0ba0*/  UIMAD UR5, UR17, UR5, UR16 ;  /* 0x00000005110572a4 */ /* 0x000fe2000f8e0210 */
[----:B------:R-:W-:Y:S02]  /*0bb0*/  @!P2 IADD3 R5, P1, R3, UR36, RZ ;  /* 0x000000240305ac10 */ /* 0x000fe4000ff3e0ff */
[----:B------:R-:W-:Y:S02]  /*0bc0*/  ULDC.64 UR16, c[0x0][0x1b8] ;  /* 0x00006e0000107ab9 */ /* 0x000fe40000000a00 */
[----:B------:R-:W-:Y:S01]  /*0bd0*/  UIADD3 UR5, UR37, UR5, URZ ;  /* 0x0000000525057290 */ /* 0x000fe2000fffe03f */
[----:B------:R-:W-:-:S05]  /*0be0*/  @!P2 LEA R6, P0, R5, c[0x0][0x2a0], 0x2 ;  /* 0x0000a8000506aa11 */ /* 0x000fca00078010ff */
[----:B------:R-:W-:-:S04]  /*0bf0*/  @!P2 LEA.HI.X.SX32 R0, R3, UR5, 0x1, P1 ;  /* 0x000000050300ac11 */ /* 0x000fc800088f0eff */
[----:B------:R-:W-:-:S05]  /*0c00*/  @!P2 LEA.HI.X R7, R5, c[0x0][0x2a4], R0, 0x2, P0 ;  /* 0x0000a9000507aa11 */ /* 0x000fca00000f1400 */
[----:B------:R2:W3:Y:S01]  /*0c10*/  @!P2 LDG.E R215, [R6.64] ;  /* 0x0000002a06d7a981 */ /* 0x0004e2000c1e1900 */
[----:B------:R-:W-:Y:S01]  /*0c20*/  PLOP3.LUT P1, PT, PT, PT, UP1, 0x80, 0x0 ;  /* 0x000000000000781c */ /* 0x000fe20003f2f018 */
[----:B------:R-:W-:Y:S01]  /*0c30*/  UIMAD UR4, UR10, UR16, URZ ;  /* 0x000000100a0472a4 */ /* 0x000fe2000f8e023f */
[----:B------:R-:W-:Y:S01]  /*0c40*/  PLOP3.LUT P0, PT, PT, PT, UP1, 0x80, 0x0 ;  /* 0x000000000000781c */ /* 0x000fe20003f0f018 */
[----:B------:R-:W-:Y:S01]  /*0c50*/  UIMAD.WIDE.U32 UR22, UR12, UR16, URZ ;  /* 0x000000100c1672a5 */ /* 0x000fe2000f8e003f */
[----:B------:R-:W-:Y:S01]  /*0c60*/  IADD3 R0, R218, UR15, RZ ;  /* 0x0000000fda007c10 */ /* 0x000fe2000fffe0ff */
[----:B------:R-:W-:Y:S01]  /*0c70*/  UIMAD UR4, UR12, UR17, UR4 ;  /* 0x000000110c0472a4 */ /* 0x000fe2000f8e0204 */
[----:B------:R-:W-:Y:S01]  /*0c80*/  IMAD.SHL.U32 R230, R19, 0x8, RZ ;  /* 0x0000000813e67824 */ /* 0x000fe200078e00ff */
[-C--:B------:R-:W-:Y:S01]  /*0c90*/  LEA.HI R217, R99, R96.reuse, RZ, 0x6 ;  /* 0x0000006063d97211 */ /* 0x080fe200078f30ff */
[----:B------:R-:W-:Y:S01]  /*0ca0*/  ULDC.64 UR16, c[0x0][0x1c0] ;  /* 0x0000700000107ab9 */ /* 0x000fe20000000a00 */
[----:B------:R-:W-:Y:S01]  /*0cb0*/  IMAD.MOV R3, RZ, RZ, -R3 ;  /* 0x000000ffff037224 */ /* 0x000fe200078e0a03 */
[----:B------:R-:W-:Y:S01]  /*0cc0*/  UIADD3 UR23, UR23, UR4, URZ ;  /* 0x0000000417177290 */ /* 0x000fe2000fffe03f */
[----:B------:R-:W-:Y:S01]  /*0cd0*/  IADD3 R17, R230, 0x40, RZ ;  /* 0x00000040e6117810 */ /* 0x000fe20007ffe0ff */
[----:B------:R-:W-:Y:S01]  /*0ce0*/  UIMAD UR20, UR20, UR16, URZ ;  /* 0x00000010141472a4 */ /* 0x000fe2000f8e023f */
[----:B-1----:R-:W-:Y:S01]  /*0cf0*/  @P1 IMAD.HI.U32 R2, R0, c[0x0][0x2c8], RZ ;  /* 0x0000b20000021a27 */ /* 0x002fe200078e00ff */
[----:B------:R-:W-:Y:S01]  /*0d00*/  UIMAD.WIDE.U32 UR22, UR19, UR16, UR22 ;  /* 0x00000010131672a5 */ /* 0x000fe2000f8e0016 */
[----:B------:R-:W-:Y:S01]  /*0d10*/  ISETP.GE.AND P5, PT, R230, c[0x0][0x198], PT ;  /* 0x00006600e6007a0c */ /* 0x000fe20003fa6270 */
[----:B------:R-:W-:Y:S01]  /*0d20*/  UIMAD UR17, UR19, UR17, UR20 ;  /* 0x00000011131172a4 */ /* 0x000fe2000f8e0214 */
[----:B------:R-:W-:Y:S01]  /*0d30*/  IMAD R216, R3, c[0x0][0x2b8], R216 ;  /* 0x0000ae0003d87a24 */ /* 0x000fe200078e02d8 */
[----:B------:R-:W-:Y:S01]  /*0d40*/  ULDC UR4, c[0x0][0x168] ;  /* 0x00005a0000047ab9 */ /* 0x000fe20000000800 */
[----:B------:R-:W-:Y:S01]  /*0d50*/  IMAD.SHL.U32 R217, R217, 0x8, RZ ;  /* 0x00000008d9d97824 */ /* 0x000fe200078e00ff */
[----:B------:R-:W-:Y:S01]  /*0d60*/  UIADD3 UR17, UR23, UR17, URZ ;  /* 0x0000001117117290 */ /* 0x000fe2000fffe03f */
[----:B------:R-:W-:Y:S01]  /*0d70*/  IMAD.U32 R9, RZ, RZ, UR23 ;  /* 0x00000017ff097e24 */ /* 0x000fe2000f8e00ff */
[----:B------:R-:W-:Y:S01]  /*0d80*/  UIMAD UR9, UR9, UR4, URZ ;  /* 0x00000004090972a4 */ /* 0x000fe2000f8e023f */
[----:B------:R-:W-:Y:S01]  /*0d90*/  IMAD.U32 R8, RZ, RZ, UR22 ;  /* 0x00000016ff087e24 */ /* 0x000fe2000f8e00ff */
[----:B------:R-:W-:Y:S01]  /*0da0*/  SHF.R.S32.HI R13, RZ, 0x1f, R216 ;  /* 0x0000001fff0d7819 */ /* 0x000fe200000114d8 */
[----:B--2---:R-:W-:Y:S01]  /*0db0*/  IMAD.MOV.U32 R7, RZ, RZ, R0 ;  /* 0x000000ffff077224 */ /* 0x004fe200078e0000 */
[----:B------:R-:W-:Y:S01]  /*0dc0*/  @P0 SHF.R.U32.HI R7, RZ, c[0x0][0x2cc], R2 ;  /* 0x0000b300ff070a19 */ /* 0x000fe20000011602 */
[----:B------:R-:W-:Y:S01]  /*0dd0*/  IMAD.U32 R9, RZ, RZ, UR17 ;  /* 0x00000011ff097e24 */ /* 0x000fe2000f8e00ff */
[----:B------:R-:W-:Y:S01]  /*0de0*/  ISETP.GE.AND P6, PT, R17, c[0x0][0x198], PT ;  /* 0x0000660011007a0c */ /* 0x000fe20003fc6270 */
[----:B------:R-:W-:Y:S01]  /*0df0*/  IMAD.WIDE.U32 R24, R216, c[0x0][0x1e0], RZ ;  /* 0x00007800d8187a25 */ /* 0x000fe200078e00ff */
[--C-:B------:R-:W-:Y:S01]  /*0e00*/  SHF.R.S32.HI R2, RZ, 0x1f, R7.reuse ;  /* 0x0000001fff027819 */ /* 0x100fe20000011407 */
[----:B------:R-:W-:Y:S01]  /*0e10*/  ULDC.64 UR16, c[0x0][0x1e8] ;  /* 0x00007a0000107ab9 */ /* 0x000fe20000000a00 */
[-C--:B------:R-:W-:Y:S01]  /*0e20*/  LEA.HI R214, R99, R96.reuse, RZ, 0x4 ;  /* 0x0000006063d67211 */ /* 0x080fe200078f20ff */
[----:B------:R-:W-:Y:S01]  /*0e30*/  IMAD.MOV R5, RZ, RZ, -R7 ;  /* 0x000000ffff057224 */ /* 0x000fe200078e0a07 */
[----:B------:R-:W-:Y:S01]  /*0e40*/  UIMAD UR4, UR10, UR16, URZ ;  /* 0x000000100a0472a4 */ /* 0x000fe2000f8e023f */
[----:B------:R-:W-:Y:S01]  /*0e50*/  IMAD R2, R2, c[0x0][0x1b0], RZ ;  /* 0x00006c0002027a24 */ /* 0x000fe200078e02ff */
[----:B------:R-:W-:Y:S01]  /*0e60*/  UIMAD.WIDE.U32 UR40, UR12, UR16, URZ ;  /* 0x000000100c2872a5 */ /* 0x000fe2000f8e003f */
[----:B------:R-:W-:Y:S01]  /*0e70*/  IMAD R5, R5, c[0x0][0x2c4], R0 ;  /* 0x0000b10005057a24 */ /* 0x000fe200078e0200 */
[----:B------:R-:W-:Y:S01]  /*0e80*/  UIMAD UR4, UR12, UR17, UR4 ;  /* 0x000000110c0472a4 */ /* 0x000fe2000f8e0204 */
[C---:B------:R-:W-:Y:S01]  /*0e90*/  IMAD.WIDE.U32 R8, R7.reuse, c[0x0][0x1b0], R8 ;  /* 0x00006c0007087a25 */ /* 0x040fe200078e0008 */
[----:B------:R-:W-:Y:S01]  /*0ea0*/  SHF.R.S32.HI R15, RZ, 0x4, R214 ;  /* 0x00000004ff0f7819 */ /* 0x000fe200000114d6 */
[----:B------:R-:W-:Y:S01]  /*0eb0*/  ULDC.64 UR16, c[0x0][0x210] ;  /* 0x0000840000107ab9 */ /* 0x000fe20000000a00 */
[----:B------:R-:W-:Y:S01]  /*0ec0*/  SHF.R.S32.HI R0, RZ, 0x1f, R5 ;  /* 0x0000001fff007819 */ /* 0x000fe20000011405 */
[----:B------:R-:W-:Y:S01]  /*0ed0*/  IMAD R7, R7, c[0x0][0x1b4], R2 ;  /* 0x00006d0007077a24 */ /* 0x000fe200078e0202 */
[----:B------:R-:W-:Y:S01]  /*0ee0*/  LEA.HI R98, R99, R96, RZ, 0x5 ;  /* 0x0000006063627211 */ /* 0x000fe200078f28ff */
[----:B------:R-:W-:-:S02]  /*0ef0*/  UIMAD UR10, UR10, UR16, URZ ;  /* 0x000000100a0a72a4 */ /* 0x000fc4000f8e023f */
[----:B------:R-:W-:Y:S01]  /*0f00*/  IMAD.IADD R9, R9, 0x1, R7 ;  /* 0x0000000109097824 */ /* 0x000fe200078e0207 */
[----:B------:R-:W-:Y:S01]  /*0f10*/  SHF.R.S32.HI R97, RZ, 0x5, R98 ;  /* 0x00000005ff617819 */ /* 0x000fe20000011462 */
[----:B------:R-:W-:Y:S01]  /*0f20*/  IMAD R0, R0, c[0x0][0x1a8], RZ ;  /* 0x00006a0000007a24 */ /* 0x000fe200078e02ff */
[----:B------:R-:W-:Y:S01]  /*0f30*/  UIMAD.WIDE.U32 UR38, UR12, UR16, URZ ;  /* 0x000000100c2672a5 */ /* 0x000fe2000f8e003f */
[C---:B------:R-:W-:Y:S01]  /*0f40*/  IMAD.WIDE.U32 R6, R5.reuse, c[0x0][0x1a8], R8 ;  /* 0x00006a0005067a25 */ /* 0x040fe200078e0008 */
[----:B------:R-:W-:Y:S01]  /*0f50*/  SHF.R.S32.HI R8, RZ, 0x1f, R17 ;  /* 0x0000001fff087819 */ /* 0x000fe20000011411 */
[----:B------:R-:W-:Y:S02]  /*0f60*/  UIMAD UR10, UR12, UR17, UR10 ;  /* 0x000000110c0a72a4 */ /* 0x000fe4000f8e020a */
[----:B------:R-:W-:Y:S01]  /*0f70*/  IMAD R11, R5, c[0x0][0x1ac], R0 ;  /* 0x00006b00050b7a24 */ /* 0x000fe200078e0200 */
[----:B------:R-:W-:Y:S01]  /*0f80*/  LEA R16, P0, R6, c[0x0][0x160], 0x1 ;  /* 0x0000580006107a11 */ /* 0x000fe200078008ff */
[C---:B------:R-:W-:Y:S01]  /*0f90*/  IMAD.SHL.U32 R9, R4.reuse, 0x40, RZ ;  /* 0x0000004004097824 */ /* 0x040fe200078e00ff */
[----:B------:R-:W-:Y:S01]  /*0fa0*/  IADD3 R0, R4, UR15, RZ ;  /* 0x0000000f04007c10 */ /* 0x000fe2000fffe0ff */
[----:B------:R-:W-:Y:S01]  /*0fb0*/  IMAD.IADD R14, R7, 0x1, R11 ;  /* 0x00000001070e7824 */ /* 0x000fe200078e020b */
[----:B------:R-:W-:Y:S01]  /*0fc0*/  LEA.HI R229, R8, R17, RZ, 0x3 ;  /* 0x0000001108e57211 */ /* 0x000fe200078f18ff */
[----:B------:R-:W-:Y:S01]  /*0fd0*/  SHFL.IDX PT, R20, R16, 0x1, 0x181f ;  /* 0x00381f0010147f89 */ /* 0x000fe200000e0000 */
[----:B------:R-:W-:Y:S01]  /*0fe0*/  LOP3.LUT R9, R9, 0x1c0, RZ, 0xc0, !PT ;  /* 0x000001c009097812 */ /* 0x000fe200078ec0ff */
[----:B------:R-:W-:Y:S01]  /*0ff0*/  UIADD3 UR10, UR39, UR10, URZ ;  /* 0x0000000a270a7290 */ /* 0x000fe2000fffe03f */
[----:B------:R-:W-:Y:S01]  /*1000*/  LEA.HI.X R14, R6, c[0x0][0x164], R14, 0x1, P0 ;  /* 0x00005900060e7a11 */ /* 0x000fe200000f0c0e */
[----:B------:R-:W-:Y:S01]  /*1010*/  SHFL.IDX PT, R10, R16, 0x2, 0x181f ;  /* 0x00581f00100a7f89 */ /* 0x000fe200000e0000 */
[----:B------:R-:W-:Y:S01]  /*1020*/  SHF.R.U32.HI R5, RZ, 0x3, R9 ;  /* 0x00000003ff057819 */ /* 0x000fe20000011609 */
[----:B------:R-:W-:Y:S01]  /*1030*/  UIADD3 UR16, UR7, -0x1, URZ ;  /* 0xffffffff07107890 */ /* 0x000fe2000fffe03f */
[----:B------:R-:W-:Y:S01]  /*1040*/  LOP3.LUT R2, R9, 0x38, R230, 0xf8, !PT ;  /* 0x0000003809027812 */ /* 0x000fe200078ef8e6 */
[----:B------:R-:W-:Y:S01]  /*1050*/  SHFL.IDX PT, R6, R16, RZ, 0x181f ;  /* 0x00181fff10067589 */ /* 0x000fe200000e0000 */
[----:B------:R-:W-:Y:S01]  /*1060*/  ISETP.GE.AND P0, PT, R0, UR9, PT ;  /* 0x0000000900007c0c */ /* 0x000fe2000bf06270 */
[----:B------:R-:W-:Y:S01]  /*1070*/  UISETP.GT.AND UP2, UPT, UR16, UR6, UPT ;  /* 0x000000061000728c */ /* 0x000fe2000bf44270 */
[----:B------:R-:W-:Y:S01]  /*1080*/  LOP3.LUT R2, R2, R5, RZ, 0x3c, !PT ;  /* 0x0000000502027212 */ /* 0x000fe200078e3cff */
[----:B------:R-:W1:Y:S01]  /*1090*/  SHFL.IDX PT, R7, R14, RZ, 0x181f ;  /* 0x00181fff0e077589 */ /* 0x000e6200000e0000 */
[----:B------:R-:W-:-:S02]  /*10a0*/  IADD3 R3, R0, 0x20, RZ ;  /* 0x0000002000037810 */ /* 0x000fc40007ffe0ff */
[----:B------:R-:W-:Y:S01]  /*10b0*/  LOP3.LUT R217, R2, 0xfffffe00, R217, 0xf8, !PT ;  /* 0xfffffe0002d97812 */ /* 0x000fe200078ef8d9 */
[----:B------:R-:W2:Y:S01]  /*10c0*/  SHFL.IDX PT, R21, R14, 0x1, 0x181f ;  /* 0x00381f000e157f89 */ /* 0x000ea200000e0000 */
[----:B------:R-:W-:Y:S01]  /*10d0*/  ISETP.GE.AND P4, PT, R3, UR9, PT ;  /* 0x0000000903007c0c */ /* 0x000fe2000bf86270 */
[----:B------:R-:W-:Y:S01]  /*10e0*/  IMAD R3, R13, c[0x0][0x1e0], RZ ;  /* 0x000078000d037a24 */ /* 0x000fe200078e02ff */
[----:B------:R-:W-:Y:S01]  /*10f0*/  IADD3 R2, R0, 0x40, RZ ;  /* 0x0000004000027810 */ /* 0x000fe20007ffe0ff */
[----:B------:R-:W-:Y:S01]  /*1100*/  IMAD.SHL.U32 R217, R217, 0x2, RZ ;  /* 0x00000002d9d97824 */ /* 0x000fe200078e00ff */
[----:B------:R-:W-:Y:S01]  /*1110*/  LOP3.LUT R229, R229, 0xfffffff8, RZ, 0xc0, !PT ;  /* 0xfffffff8e5e57812 */ /* 0x000fe200078ec0ff */
[----:B------:R-:W-:Y:S01]  /*1120*/  IMAD R3, R216, c[0x0][0x1e4], R3 ;  /* 0x00007900d8037a24 */ /* 0x000fe200078e0203 */
[----:B------:R-:W-:Y:S01]  /*1130*/  IADD3 R0, R0, 0x60, RZ ;  /* 0x0000006000007810 */ /* 0x000fe20007ffe0ff */
[----:B------:R-:W4:Y:S01]  /*1140*/  SHFL.IDX PT, R11, R14, 0x2, 0x181f ;  /* 0x00581f000e0b7f89 */ /* 0x000f2200000e0000 */
[----:B------:R-:W-:Y:S01]  /*1150*/  ISETP.GE.AND P2, PT, R2, UR9, PT ;  /* 0x0000000902007c0c */ /* 0x000fe2000bf46270 */
[----:B------:R-:W-:Y:S01]  /*1160*/  IMAD.IADD R25, R25, 0x1, R3 ;  /* 0x0000000119197824 */ /* 0x000fe200078e0203 */
[----:B------:R-:W-:Y:S01]  /*1170*/  ISETP.GE.AND P1, PT, R0, UR9, PT ;  /* 0x0000000900007c0c */ /* 0x000fe2000bf26270 */
[----:B------:R-:W-:Y:S01]  /*1180*/  UIADD3 UR9, UR41, UR4, URZ ;  /* 0x0000000429097290 */ /* 0x000fe2000fffe03f */
[----:B------:R-:W-:Y:S01]  /*1190*/  SHF.R.S32.HI R232, RZ, 0x1f, R229 ;  /* 0x0000001fffe87819 */ /* 0x000fe200000114e5 */
[----:B------:R-:W-:Y:S01]  /*11a0*/  UIMAD UR4, UR7, -0x60, UR18 ;  /* 0xffffffa0070478a4 */ /* 0x000fe2000f8e0212 */
[----:B------:R-:W-:-:S02]  /*11b0*/  IADD3 R225, R217, 0x100, RZ ;  /* 0x00000100d9e17810 */ /* 0x000fc40007ffe0ff */
[C---:B------:R-:W-:Y:S01]  /*11c0*/  IADD3 R224, R217.reuse, 0x3100, RZ ;  /* 0x00003100d9e07810 */ /* 0x040fe20007ffe0ff */
[----:B------:R-:W-:Y:S01]  /*11d0*/  UIADD3 UR18, UR4, UR11, URZ ;  /* 0x0000000b04127290 */ /* 0x000fe2000fffe03f */
[C---:B------:R-:W-:Y:S01]  /*11e0*/  IADD3 R223, R217.reuse, 0x1100, RZ ;  /* 0x00001100d9df7810 */ /* 0x040fe20007ffe0ff */
[----:B-1----:R-:W-:Y:S01]  /*11f0*/  @!P0 IMAD.WIDE R8, R230, 0x2, R6 ;  /* 0x00000002e6088825 */ /* 0x002fe200078e0206 */
[----:B------:R-:W-:-:S03]  /*1200*/  IADD3 R222, R217, 0x4100, RZ ;  /* 0x00004100d9de7810 */ /* 0x000fc60007ffe0ff */
[C---:B------:R-:W-:Y:S01]  /*1210*/  @!P0 IMAD.WIDE R6, R229.reuse, 0x2, R6 ;  /* 0x00000002e5068825 */ /* 0x040fe200078e0206 */
[----:B------:R1:W-:Y:S03]  /*1220*/  @!P0 LDGSTS.E.BYPASS.LTC128B.128 [R217+0x100], [R8.64], !P5 ;  /* 0x0010000008d98fae */ /* 0x0003e6000e901d6a */
[--C-:B--2---:R-:W-:Y:S01]  /*1230*/  @!P4 IMAD.WIDE R22, R230, 0x2, R20.reuse ;  /* 0x00000002e616c825 */ /* 0x104fe200078e0214 */
[----:B------:R2:W-:Y:S03]  /*1240*/  @!P0 LDGSTS.E.BYPASS.LTC128B.128 [R217+0x4100], [R6.64], !P6 ;  /* 0x0410000006d98fae */ /* 0x0005e6000f101d6a */
[C---:B------:R-:W-:Y:S01]  /*1250*/  @!P4 IMAD.WIDE R20, R229.reuse, 0x2, R20 ;  /* 0x00000002e514c825 */ /* 0x040fe200078e0214 */
[----:B------:R3:W-:Y:S03]  /*1260*/  @!P4 LDGSTS.E.BYPASS.LTC128B.128 [R217+0x1100], [R22.64], !P5 ;  /* 0x0110000016d9cfae */ /* 0x0007e6000e901d6a */
[----:B----4-:R-:W-:Y:S01]  /*1270*/  @!P2 IMAD.WIDE R26, R229, 0x2, R10 ;  /* 0x00000002e51aa825 */ /* 0x010fe200078e020a */
[----:B------:R4:W-:Y:S01]  /*1280*/  @!P4 LDGSTS.E.BYPASS.LTC128B.128 [R217+0x5100], [R20.64], !P6 ;  /* 0x0510000014d9cfae */ /* 0x0009e2000f101d6a */
[----:B------:R-:W-:-:S04]  /*1290*/  ISETP.GE.AND P4, PT, R17, c[0x0][0x1d4], PT ;  /* 0x0000750011007a0c */ /* 0x000fc80003f86270 */
[----:B------:R-:W-:Y:S02]  /*12a0*/  SEL R231, RZ, 0x10, P4 ;  /* 0x00000010ffe77807 */ /* 0x000fe40002000000 */
[C---:B-1----:R-:W-:Y:S02]  /*12b0*/  LOP3.LUT R9, R214.reuse, 0xfffffff0, RZ, 0xc0, !PT ;  /* 0xfffffff0d6097812 */ /* 0x042fe400078ec0ff */
[----:B------:R-:W-:Y:S01]  /*12c0*/  LEA.HI R214, R214, R15, RZ, 0x1 ;  /* 0x0000000fd6d67211 */ /* 0x000fe200078f08ff */
[----:B--2---:R1:W-:Y:S02]  /*12d0*/  SHFL.IDX PT, R6, R16, 0x3, 0x181f ;  /* 0x00781f0010067f89 */ /* 0x0043e400000e0000 */
[----:B------:R-:W-:Y:S01]  /*12e0*/  IMAD.IADD R9, R96, 0x1, -R9 ;  /* 0x0000000160097824 */ /* 0x000fe200078e0a09 */
[----:B------:R-:W-:Y:S01]  /*12f0*/  LOP3.LUT R214, R214, 0xfffffffe, RZ, 0xc0, !PT ;  /* 0xfffffffed6d67812 */ /* 0x000fe200078ec0ff */
[----:B------:R2:W4:Y:S03]  /*1300*/  SHFL.IDX PT, R7, R14, 0x3, 0x181f ;  /* 0x00781f000e077f89 */ /* 0x00052600000e0000 */
[----:B------:R-:W-:Y:S01]  /*1310*/  SHF.R.S32.HI R2, RZ, 0x1f, R9 ;  /* 0x0000001fff027819 */ /* 0x000fe20000011409 */
[----:B------:R-:W-:-:S03]  /*1320*/  IMAD.IADD R214, R15, 0x1, -R214 ;  /* 0x000000010fd67824 */ /* 0x000fc600078e0ad6 */
[----:B------:R-:W-:Y:S01]  /*1330*/  LEA.HI R2, R2, R9, RZ, 0x3 ;  /* 0x0000000902027211 */ /* 0x000fe200078f18ff */
[----:B-1----:R-:W-:Y:S02]  /*1340*/  IMAD.MOV.U32 R16, RZ, RZ, 0x20 ;  /* 0x00000020ff107424 */ /* 0x002fe400078e00ff */
[----:B--2---:R-:W-:-:S04]  /*1350*/  @!P2 IMAD.WIDE R14, R230, 0x2, R10 ;  /* 0x00000002e60ea825 */ /* 0x004fc800078e020a */
[C-C-:B----4-:R-:W-:Y:S01]  /*1360*/  @!P1 IMAD.WIDE R10, R230.reuse, 0x2, R6.reuse ;  /* 0x00000002e60a9825 */ /* 0x150fe200078e0206 */
[----:B------:R1:W-:Y:S04]  /*1370*/  @!P2 LDGSTS.E.BYPASS.LTC128B.128 [R217+0x2100], [R14.64], !P5 ;  /* 0x021000000ed9afae */ /* 0x0003e8000e901d6a */
[----:B------:R2:W-:Y:S04]  /*1380*/  @!P2 LDGSTS.E.BYPASS.LTC128B.128 [R217+0x6100], [R26.64], !P6 ;  /* 0x061000001ad9afae */ /* 0x0005e8000f101d6a */
[----:B------:R4:W-:Y:S01]  /*1390*/  @!P1 LDGSTS.E.BYPASS.LTC128B.128 [R217+0x3100], [R10.64], !P5 ;  /* 0x031000000ad99fae */ /* 0x0009e2000e901d6a */
[----:B------:R-:W-:Y:S01]  /*13a0*/  ISETP.GE.AND P5, PT, R230, c[0x0][0x1d4], PT ;  /* 0x00007500e6007a0c */ /* 0x000fe20003fa6270 */
[----:B-1----:R-:W-:-:S04]  /*13b0*/  @!P1 IMAD.WIDE R14, R229, 0x2, R6 ;  /* 0x00000002e50e9825 */ /* 0x002fc800078e0206 */
[----:B------:R-:W-:Y:S01]  /*13c0*/  IMAD.SHL.U32 R6, R214, 0x8, RZ ;  /* 0x00000008d6067824 */ /* 0x000fe200078e00ff */
[----:B------:R1:W-:Y:S04]  /*13d0*/  @!P1 LDGSTS.E.BYPASS.LTC128B.128 [R217+0x7100], [R14.64], !P6 ;  /* 0x071000000ed99fae */ /* 0x0003e8000f101d6a */
[----:B------:R-:W0:Y:S01]  /*13e0*/  LDGDEPBAR ;  /* 0x00000000000079af */ /* 0x000e220000000000 */
[----:B-1----:R-:W-:Y:S01]  /*13f0*/  IMAD.WIDE.U32 R14, R216, c[0x0][0x208], RZ ;  /* 0x00008200d80e7a25 */ /* 0x002fe200078e00ff */
[----:B---3--:R-:W-:-:S03]  /*1400*/  SHF.R.S32.HI R12, RZ, 0x1f, R215 ;  /* 0x0000001fff0c7819 */ /* 0x008fc600000114d7 */
[----:B------:R-:W-:-:S04]  /*1410*/  IMAD.WIDE.U32 R24, R215, c[0x0][0x1f0], R24 ;  /* 0x00007c00d7187a25 */ /* 0x000fc800078e0018 */
[----:B------:R-:W-:Y:S01]  /*1420*/  IMAD R0, R12, c[0x0][0x1f0], RZ ;  /* 0x00007c000c007a24 */ /* 0x000fe200078e02ff */
[----:B------:R-:W-:Y:S02]  /*1430*/  IADD3 R8, P0, R24, UR40, RZ ;  /* 0x0000002818087c10 */ /* 0x000fe4000ff1e0ff */
[----:B------:R-:W-:Y:S01]  /*1440*/  IADD3 R24, -R4, UR18, RZ ;  /* 0x0000001204187c10 */ /* 0x000fe2000fffe1ff */
[----:B------:R-:W-:Y:S01]  /*1450*/  IMAD R5, R215, c[0x0][0x1f4], R0 ;  /* 0x00007d00d7057a24 */ /* 0x000fe200078e0200 */
[C---:B------:R-:W-:Y:S01]  /*1460*/  LOP3.LUT R0, R2.reuse, 0xfffffff8, RZ, 0xc0, !PT ;  /* 0xfffffff802007812 */ /* 0x040fe200078ec0ff */
[----:B------:R-:W-:Y:S01]  /*1470*/  IMAD.SHL.U32 R2, R2, 0x40, RZ ;  /* 0x0000004002027824 */ /* 0x000fe200078e00ff */
[----:B------:R-:W-:Y:S01]  /*1480*/  ISETP.GE.AND P2, PT, R24, 0x21, PT ;  /* 0x000000211800780c */ /* 0x000fe20003f46270 */
[----:B------:R-:W-:Y:S01]  /*1490*/  IMAD.SHL.U32 R4, R4, 0x8, RZ ;  /* 0x0000000804047824 */ /* 0x000fe200078e00ff */
[----:B------:R-:W-:Y:S01]  /*14a0*/  IADD3.X R5, R25, UR9, R5, P0, !PT ;  /* 0x0000000919057c10 */ /* 0x000fe200087fe405 */
[----:B------:R-:W-:Y:S01]  /*14b0*/  IMAD.IADD R0, R9, 0x1, -R0 ;  /* 0x0000000109007824 */ /* 0x000fe200078e0a00 */
[----:B------:R-:W-:Y:S01]  /*14c0*/  LEA R3, P0, R8, c[0x0][0x1c8], 0x1 ;  /* 0x0000720008037a11 */ /* 0x000fe200078008ff */
[----:B------:R-:W-:Y:S01]  /*14d0*/  IMAD.U32 R9, RZ, RZ, UR12 ;  /* 0x0000000cff097e24 */ /* 0x000fe2000f8e00ff */
[----:B------:R-:W-:Y:S01]  /*14e0*/  ISETP.GT.AND P1, PT, R24, 0x40, PT ;  /* 0x000000401800780c */ /* 0x000fe20003f24270 */
[----:B------:R-:W-:Y:S01]  /*14f0*/  IMAD.SHL.U32 R7, R0, 0x40, RZ ;  /* 0x0000004000077824 */ /* 0x000fe200078e00ff */
[----:B------:R-:W-:Y:S01]  /*1500*/  LEA.HI.X R5, R8, c[0x0][0x1cc], R5, 0x1, P0 ;  /* 0x0000730008057a11 */ /* 0x000fe200000f0c05 */
[----:B------:R-:W-:Y:S01]  /*1510*/  IMAD R8, R216, c[0x0][0x1e0], RZ ;  /* 0x00007800d8087a24 */ /* 0x000fe200078e02ff */
[----:B------:R-:W-:Y:S01]  /*1520*/  SHFL.IDX PT, R22, R3, RZ, 0x181f ;  /* 0x00181fff03167589 */ /* 0x000fe200000e0000 */
[----:B------:R-:W-:-:S02]  /*1530*/  ISETP.GE.AND P0, PT, R24, 0x1, PT ;  /* 0x000000011800780c */ /* 0x000fc40003f06270 */
[----:B------:R-:W-:Y:S01]  /*1540*/  IMAD R8, R215, c[0x0][0x1f0], R8 ;  /* 0x00007c00d7087a24 */ /* 0x000fe200078e0208 */
[----:B------:R-:W1:Y:S03]  /*1550*/  SHFL.IDX PT, R23, R5, RZ, 0x181f ;  /* 0x00181fff05177589 */ /* 0x000e6600000e0000 */
[----:B------:R-:W-:Y:S01]  /*1560*/  IMAD R8, R9, c[0x0][0x1e8], R8 ;  /* 0x00007a0009087a24 */ /* 0x000fe200078e0208 */
[----:B------:R3:W-:Y:S04]  /*1570*/  SHFL.IDX PT, R28, R3, 0x1, 0x181f ;  /* 0x00381f00031c7f89 */ /* 0x0007e800000e0000 */
[----:B------:R-:W-:Y:S01]  /*1580*/  LEA R8, R8, c[0x0][0x1c8], 0x1 ;  /* 0x0000720008087a11 */ /* 0x000fe200078e08ff */
[----:B------:R-:W1:Y:S04]  /*1590*/  SHFL.IDX PT, R29, R5, 0x1, 0x181f ;  /* 0x00381f00051d7f89 */ /* 0x000e6800000e0000 */
[----:B------:R1:W-:Y:S04]  /*15a0*/  SHFL.IDX PT, R20, R8, 0x2, 0x181f ;  /* 0x00581f0008147f89 */ /* 0x0003e800000e0000 */
[----:B------:R-:W4:Y:S01]  /*15b0*/  SHFL.IDX PT, R21, R5, 0x2, 0x181f ;  /* 0x00581f0005157f89 */ /* 0x000f2200000e0000 */
[----:B---3--:R-:W-:-:S04]  /*15c0*/  LOP3.LUT R3, R7, 0x1c0, RZ, 0xc0, !PT ;  /* 0x000001c007037812 */ /* 0x008fc800078ec0ff */
[----:B------:R-:W-:Y:S02]  /*15d0*/  LOP3.LUT R6, R3, 0x8, R6, 0xf8, !PT ;  /* 0x0000000803067812 */ /* 0x000fe400078ef806 */
[----:B------:R-:W-:Y:S01]  /*15e0*/  SHF.R.U32.HI R3, RZ, 0x3, R3 ;  /* 0x00000003ff037819 */ /* 0x000fe20000011603 */
[----:B-1----:R-:W-:-:S03]  /*15f0*/  @P0 IMAD.WIDE R8, R230, 0x2, R22 ;  /* 0x00000002e6080825 */ /* 0x002fc600078e0216 */
[----:B------:R-:W-:Y:S01]  /*1600*/  LOP3.LUT R3, R6, R3, RZ, 0x3c, !PT ;  /* 0x0000000306037212 */ /* 0x000fe200078e3cff */
[----:B------:R-:W-:Y:S01]  /*1610*/  @P0 IMAD.WIDE R22, R229, 0x2, R22 ;  /* 0x00000002e5160825 */ /* 0x000fe200078e0216 */
[----:B------:R1:W-:Y:S02]  /*1620*/  @P0 LDGSTS.E.BYPASS.LTC128B.128 [R217+0x8100], [R8.64], !P5 ;  /* 0x0810000008d90fae */ /* 0x0003e4000e901d6a */
[----:B------:R-:W-:Y:S01]  /*1630*/  LOP3.LUT R2, R3, 0xfffffe00, R2, 0xf8, !PT ;  /* 0xfffffe0003027812 */ /* 0x000fe200078ef802 */
[C-C-:B------:R-:W-:Y:S01]  /*1640*/  @P2 IMAD.WIDE R6, R230.reuse, 0x2, R28.reuse ;  /* 0x00000002e6062825 */ /* 0x140fe200078e021c */
[----:B------:R3:W-:Y:S03]  /*1650*/  @P0 LDGSTS.E.BYPASS.LTC128B.128 [R217+0xb100], [R22.64], !P4 ;  /* 0x0b10000016d90fae */ /* 0x0007e6000e101d6a */
[C---:B------:R-:W-:Y:S01]  /*1660*/  @P2 IMAD.WIDE R28, R229.reuse, 0x2, R28 ;  /* 0x00000002e51c2825 */ /* 0x040fe200078e021c */
[----:B------:R1:W-:Y:S03]  /*1670*/  @P2 LDGSTS.E.BYPASS.LTC128B.128 [R217+0x9100], [R6.64], !P5 ;  /* 0x0910000006d92fae */ /* 0x0003e6000e901d6a */
[--C-:B----4-:R-:W-:Y:S01]  /*1680*/  @P1 IMAD.WIDE R10, R230, 0x2, R20.reuse ;  /* 0x00000002e60a1825 */ /* 0x110fe200078e0214 */
[----:B------:R4:W-:Y:S03]  /*1690*/  @P2 LDGSTS.E.BYPASS.LTC128B.128 [R217+0xc100], [R28.64], !P4 ;  /* 0x0c1000001cd92fae */ /* 0x0009e6000e101d6a */
[----:B------:R-:W-:Y:S01]  /*16a0*/  @P1 IMAD.WIDE R20, R229, 0x2, R20 ;  /* 0x00000002e5141825 */ /* 0x000fe200078e0214 */
[----:B------:R2:W-:Y:S03]  /*16b0*/  @P1 LDGSTS.E.BYPASS.LTC128B.128 [R217+0xa100], [R10.64], !P5 ;  /* 0x0a1000000ad91fae */ /* 0x0005e6000e901d6a */
[----:B------:R-:W-:Y:S01]  /*16c0*/  IMAD.SHL.U32 R5, R19, 0x40, RZ ;  /* 0x0000004013057824 */ /* 0x000fe200078e00ff */
[----:B------:R3:W-:Y:S01]  /*16d0*/  @P1 LDGSTS.E.BYPASS.LTC128B.128 [R217+0xd100], [R20.64], !P4 ;  /* 0x0d10000014d91fae */ /* 0x0007e2000e101d6a */
[----:B------:R-:W-:-:S02]  /*16e0*/  R2P PR, R0, 0x6 ;  /* 0x0000000600007804 */ /* 0x000fc40000000000 */
[----:B------:R-:W-:Y:S01]  /*16f0*/  LOP3.LUT P0, RZ, R19, 0x2, RZ, 0xc0, !PT ;  /* 0x0000000213ff7812 */ /* 0x000fe2000780c0ff */
[----:B------:R-:W0:Y:S01]  /*1700*/  LDGDEPBAR ;  /* 0x00000000000079af */ /* 0x000e220000000000 */
[----:B------:R-:W-:-:S04]  /*1710*/  LOP3.LUT R5, R5, 0x1c0, RZ, 0xc0, !PT ;  /* 0x000001c005057812 */ /* 0x000fc800078ec0ff */
[----:B------:R-:W-:Y:S02]  /*1720*/  LOP3.LUT R3, R5, 0x8, R4, 0xf8, !PT ;  /* 0x0000000805037812 */ /* 0x000fe400078ef804 */
[----:B------:R-:W-:Y:S01]  /*1730*/  SHF.R.U32.HI R4, RZ, 0x3, R5 ;  /* 0x00000003ff047819 */ /* 0x000fe20000011605 */
[----:B------:R-:W-:Y:S02]  /*1740*/  IMAD.MOV.U32 R5, RZ, RZ, 0x10 ;  /* 0x00000010ff057424 */ /* 0x000fe400078e00ff */
[----:B-1----:R-:W-:Y:S01]  /*1750*/  IMAD R7, R97, 0x400, R2 ;  /* 0x0000040061077824 */ /* 0x002fe200078e0202 */
[----:B------:R-:W-:Y:S02]  /*1760*/  LOP3.LUT R3, R3, R4, RZ, 0x3c, !PT ;  /* 0x0000000403037212 */ /* 0x000fe400078e3cff */
[----:B------:R-:W-:Y:S01]  /*1770*/  SEL R5, R5, 0xfffffff0, !P1 ;  /* 0xfffffff005057807 */ /* 0x000fe20004800000 */
[----:B----4-:R-:W-:Y:S01]  /*1780*/  IMAD.WIDE R28, R229, 0x2, RZ ;  /* 0x00000002e51c7825 */ /* 0x010fe200078e02ff */
[----:B------:R-:W-:-:S03]  /*1790*/  LEA R4, R7, 0x100, 0x1 ;  /* 0x0000010007047811 */ /* 0x000fc600078e08ff */
[----:B------:R-:W-:Y:S01]  /*17a0*/  IMAD R214, R214, 0x200, R3 ;  /* 0x00000200d6d67824 */ /* 0x000fe200078e0203 */
[----:B------:R-:W-:Y:S01]  /*17b0*/  SEL R3, R16, 0xffffffe0, !P2 ;  /* 0xffffffe010037807 */ /* 0x000fe20005000000 */
[----:B------:R-:W-:Y:S01]  /*17c0*/  IMAD R6, R5, 0x2, R4 ;  /* 0x0000000205067824 */ /* 0x000fe200078e0204 */
[----:B------:R-:W-:Y:S01]  /*17d0*/  LOP3.LUT P2, RZ, R19, 0x4, RZ, 0xc0, !PT ;  /* 0x0000000413ff7812 */ /* 0x000fe2000784c0ff */
[----:B------:R-:W-:Y:S01]  /*17e0*/  IMAD.SHL.U32 R7, R7, 0x2, RZ ;  /* 0x0000000207077824 */ /* 0x000fe200078e00ff */
[----:B------:R-:W-:-:S04]  /*17f0*/  DEPBAR.LE SB0, 0x1 ;  /* 0x000080400000791a */ /* 0x000fc80000000000 */
[----:B------:R-:W-:Y:S01]  /*1800*/  BAR.SYNC.DEFER_BLOCKING 0x0 ;  /* 0x0000000000007b1d */ /* 0x000fe20000010000 */
[C---:B------:R-:W-:Y:S02]  /*1810*/  IMAD R4, R3.reuse, 0x2, R4 ;  /* 0x0000000203047824 */ /* 0x040fe400078e0204 */
[----:B------:R-:W-:Y:S02]  /*1820*/  IMAD R0, R3, 0x2, R6 ;  /* 0x0000000203007824 */ /* 0x000fe400078e0206 */
[----:B------:R-:W-:-:S05]  /*1830*/  IMAD.SHL.U32 R214, R214, 0x2, RZ ;  /* 0x00000002d6d67824 */ /* 0x000fca00078e00ff */
[C---:B------:R-:W-:Y:S01]  /*1840*/  IADD3 R213, R214.reuse, 0x8120, RZ ;  /* 0x00008120d6d57810 */ /* 0x040fe20007ffe0ff */
[----:B------:R-:W-:Y:S04]  /*1850*/  LDSM.16.M88.4 R120, [R7+0x100] ;  /* 0x000100000778783b */ /* 0x000fe80000000200 */
[----:B------:R1:W-:Y:S04]  /*1860*/  LDSM.16.M88.4 R180, [R7+0x4100] ;  /* 0x0041000007b4783b */ /* 0x0003e80000000200 */
[----:B------:R-:W-:Y:S04]  /*1870*/  LDSM.16.M88.4 R144, [R6] ;  /* 0x000000000690783b */ /* 0x000fe80000000200 */
[----:B------:R-:W-:Y:S04]  /*1880*/  LDSM.16.M88.4 R184, [R6+0x4000] ;  /* 0x0040000006b8783b */ /* 0x000fe80000000200 */
[----:B------:R-:W-:Y:S04]  /*1890*/  LDSM.16.M88.4 R172, [R4] ;  /* 0x0000000004ac783b */ /* 0x000fe80000000200 */
[----:B------:R-:W-:Y:S04]  /*18a0*/  LDSM.16.M88.4 R188, [R4+0x4000] ;  /* 0x0040000004bc783b */ /* 0x000fe80000000200 */
[----:B------:R-:W-:Y:S01]  /*18b0*/  LDSM.16.M88.4 R176, [R0] ;  /* 0x0000000000b0783b */ /* 0x000fe20000000200 */
[----:B-1----:R-:W-:-:S03]  /*18c0*/  IADD3 R7, R214, 0x8100, RZ ;  /* 0x00008100d6077810 */ /* 0x002fc60007ffe0ff */
[----:B------:R1:W-:Y:S01]  /*18d0*/  LDSM.16.M88.4 R192, [R0+0x4000] ;  /* 0x0040000000c0783b */ /* 0x0003e20000000200 */
[----:B------:R-:W-:-:S03]  /*18e0*/  @P0 IADD3 R213, R7, -0x20, RZ ;  /* 0xffffffe007d50810 */ /* 0x000fc60007ffe0ff */
[----:B------:R-:W-:Y:S01]  /*18f0*/  BAR.SYNC.DEFER_BLOCKING 0x0 ;  /* 0x0000000000007b1d */ /* 0x000fe20000010000 */
[----:B------:R-:W-:Y:S01]  /*1900*/  IMAD R7, R13, c[0x0][0x208], RZ ;  /* 0x000082000d077a24 */ /* 0x000fe200078e02ff */
[C---:B------:R-:W-:Y:S02]  /*1910*/  IADD3 R207, R213.reuse, 0x800, RZ ;  /* 0x00000800d5cf7810 */ /* 0x040fe40007ffe0ff */
[C---:B------:R-:W-:Y:S02]  /*1920*/  IADD3 R206, R213.reuse, 0x1000, RZ ;  /* 0x00001000d5ce7810 */ /* 0x040fe40007ffe0ff */
[C---:B------:R-:W-:Y:S02]  /*1930*/  IADD3 R205, R213.reuse, 0x1800, RZ ;  /* 0x00001800d5cd7810 */ /* 0x040fe40007ffe0ff */
[C---:B------:R-:W-:Y:S02]  /*1940*/  IADD3 R204, R213.reuse, 0x2000, RZ ;  /* 0x00002000d5cc7810 */ /* 0x040fe40007ffe0ff */
[----:B------:R-:W-:-:S02]  /*1950*/  IADD3 R203, R213, 0x2800, RZ ;  /* 0x00002800d5cb7810 */ /* 0x000fc40007ffe0ff */
[C---:B------:R-:W-:Y:S02]  /*1960*/  IADD3 R201, R213.reuse, 0x3000, RZ ;  /* 0x00003000d5c97810 */ /* 0x040fe40007ffe0ff */
[C---:B------:R-:W-:Y:S02]  /*1970*/  IADD3 R200, R213.reuse, 0x3800, RZ ;  /* 0x00003800d5c87810 */ /* 0x040fe40007ffe0ff */
[C---:B------:R-:W-:Y:S01]  /*1980*/  IADD3 R199, R213.reuse, 0x4000, RZ ;  /* 0x00004000d5c77810 */ /* 0x040fe20007ffe0ff */
[----:B-1----:R-:W-:Y:S01]  /*1990*/  IMAD R0, R216, c[0x0][0x20c], R7 ;  /* 0x00008300d8007a24 */ /* 0x002fe200078e0207 */
[C---:B------:R-:W-:Y:S02]  /*19a0*/  IADD3 R198, R213.reuse, 0x4800, RZ ;  /* 0x00004800d5c67810 */ /* 0x040fe40007ffe0ff */
[----:B------:R-:W-:Y:S01]  /*19b0*/  IADD3 R197, R213, 0x5000, RZ ;  /* 0x00005000d5c57810 */ /* 0x000fe20007ffe0ff */
[----:B------:R-:W-:Y:S01]  /*19c0*/  IMAD.IADD R15, R15, 0x1, R0 ;  /* 0x000000010f0f7824 */ /* 0x000fe200078e0200 */
[----:B------:R-:W-:-:S04]  /*19d0*/  DEPBAR.LE SB0, 0x0 ;  /* 0x000080000000791a */ /* 0x000fc80000000000 */
[----:B------:R-:W-:Y:S01]  /*19e0*/  BAR.SYNC.DEFER_BLOCKING 0x0 ;  /* 0x0000000000007b1d */ /* 0x000fe20000010000 */
[----:B------:R-:W-:Y:S01]  /*19f0*/  IMAD.WIDE.U32 R6, R215, c[0x0][0x218], R14 ;  /* 0x00008600d7067a25 */ /* 0x000fe200078e000e */
[----:B------:R-:W-:-:S03]  /*1a00*/  IADD3 R196, R213, 0x5800, RZ ;  /* 0x00005800d5c47810 */ /* 0x000fc60007ffe0ff */
[----:B------:R-:W-:Y:S01]  /*1a10*/  IMAD R0, R12, c[0x0][0x218], RZ ;  /* 0x000086000c007a24 */ /* 0x000fe200078e02ff */
[----:B------:R-:W-:Y:S01]  /*1a20*/  IADD3 R25, P0, R6, UR38, RZ ;  /* 0x0000002606197c10 */ /* 0x000fe2000ff1e0ff */
[----:B--2---:R-:W1:Y:S04]  /*1a30*/  LDSM.16.M88.4 R8, [R214+0x8100] ;  /* 0x00810000d608783b */ /* 0x004e680000000200 */
[----:B---3--:R-:W-:Y:S04]  /*1a40*/  LDSM.16.M88.4 R20, [R213] ;  /* 0x00000000d514783b */ /* 0x008fe80000000200 */
[----:B------:R-:W2:Y:S04]  /*1a50*/  LDSM.16.M88.4 R68, [R214+0x8900] ;  /* 0x00890000d644783b */ /* 0x000ea80000000200 */
[----:B------:R-:W-:Y:S04]  /*1a60*/  LDSM.16.M88.4 R36, [R214+0xa900] ;  /* 0x00a90000d624783b */ /* 0x000fe80000000200 */
[----:B------:R-:W-:Y:S04]  /*1a70*/  LDSM.16.M88.4 R52, [R214+0x9900] ;  /* 0x00990000d634783b */ /* 0x000fe80000000200 */
[----:B------:R-:W-:Y:S04]  /*1a80*/  LDSM.16.M88.4 R60, [R214+0x9100] ;  /* 0x00910000d63c783b */ /* 0x000fe80000000200 */
[----:B------:R-:W-:Y:S04]  /*1a90*/  LDSM.16.M88.4 R44, [R214+0xa100] ;  /* 0x00a10000d62c783b */ /* 0x000fe80000000200 */
[----:B------:R-:W-:Y:S04]  /*1aa0*/  LDSM.16.M88.4 R80, [R213+0x800] ;  /* 0x00080000d550783b */ /* 0x000fe80000000200 */
[----:B------:R-:W-:Y:S04]  /*1ab0*/  LDSM.16.M88.4 R76, [R213+0x1000] ;  /* 0x00100000d54c783b */ /* 0x000fe80000000200 */
[----:B------:R-:W-:Y:S01]  /*1ac0*/  LDSM.16.M88.4 R32, [R213+0x1800] ;  /* 0x00180000d520783b */ /* 0x000fe20000000200 */
[C---:B-1----:R-:W-:Y:S07]  /*1ad0*/  HMMA.16816.F32 R12, R120.reuse, R8, RZ ;  /* 0x00000008780c723c */ /* 0x042fee00000018ff */
[----:B------:R-:W-:Y:S01]  /*1ae0*/  IMAD R9, R215, c[0x0][0x21c], R0 ;  /* 0x00008700d7097a24 */ /* 0x000fe200078e0200 */
[----:B--2---:R-:W-:Y:S04]  /*1af0*/  HMMA.16816.F32 R72, R120, R68, RZ ;  /* 0x000000447848723c */ /* 0x004fe800000018ff */
[----:B------:R-:W-:-:S02]  /*1b00*/  IADD3.X R6, R7, UR10, R9, P0, !PT ;  /* 0x0000000a07067c10 */ /* 0x000fc400087fe409 */
[C---:B------:R-:W-:Y:S02]  /*1b10*/  LEA R26, P0, R25.reuse, c[0x0][0x1f8], 0x1 ;  /* 0x00007e00191a7a11 */ /* 0x040fe400078008ff */
[----:B------:R-:W-:Y:S02]  /*1b20*/  HMMA.16816.F32 R8, R120, R10, RZ ;  /* 0x0000000a7808723c */ /* 0x000fe400000018ff */
[----:B------:R-:W-:Y:S01]  /*1b30*/  LEA.HI.X R25, R25, c[0x0][0x1fc], R6, 0x1, P0 ;  /* 0x00007f0019197a11 */ /* 0x000fe200000f0c06 */
[----:B------:R-:W1:Y:S01]  /*1b40*/  SHFL.IDX PT, R27, R26, RZ, 0x181f ;  /* 0x00181fff1a1b7589 */ /* 0x000e6200000e0000 */
[----:B------:R-:W-:-:S03]  /*1b50*/  IMAD.WIDE R6, R230, 0x2, RZ ;  /* 0x00000002e6067825 */ /* 0x000fc600078e02ff */
[----:B------:R-:W2:Y:S01]  /*1b60*/  SHFL.IDX PT, R86, R26, 0x1, 0x181f ;  /* 0x00381f001a567f89 */ /* 0x000ea200000e0000 */
[----:B------:R-:W-:Y:S03]  /*1b70*/  HMMA.16816.F32 R12, R144, R20, R12 ;  /* 0x00000014900c723c */ /* 0x000fe6000000180c */
[----:B------:R-:W3:Y:S04]  /*1b80*/  SHFL.IDX PT, R18, R25, RZ, 0x181f ;  /* 0x00181fff19127589 */ /* 0x000ee800000e0000 */
[----:B------:R4:W4:Y:S01]  /*1b90*/  SHFL.IDX PT, R84, R26, 0x2, 0x181f ;  /* 0x00581f001a547f89 */ /* 0x00092200000e0000 */
[----:B------:R-:W-:Y:S03]  /*1ba0*/  HMMA.16816.F32 R68, R120, R70, RZ ;  /* 0x000000467844723c */ /* 0x000fe600000018ff */
[----:B------:R-:W4:Y:S04]  /*1bb0*/  SHFL.IDX PT, R0, R25, 0x1, 0x181f ;  /* 0x00381f0019007f89 */ /* 0x000f2800000e0000 */
[----:B------:R-:W4:Y:S01]  /*1bc0*/  SHFL.IDX PT, R4, R25, 0x2, 0x181f ;  /* 0x00581f0019047f89 */ /* 0x000f2200000e0000 */
[----:B------:R-:W-:Y:S01]  /*1bd0*/  HMMA.16816.F32 R8, R144, R22, R8 ;  /* 0x000000169008723c */ /* 0x000fe20000001808 */
[----:B-1----:R-:W-:-:S02]  /*1be0*/  IADD3 R40, P1, R27, R6, RZ ;  /* 0x000000061b287210 */ /* 0x002fc40007f3e0ff */
[----:B--2---:R-:W-:-:S05]  /*1bf0*/  IADD3 R20, P6, R6, R86, RZ ;  /* 0x0000005606147210 */ /* 0x004fca0007fde0ff */
[----:B------:R-:W-:Y:S01]  /*1c00*/  HMMA.16816.F32 R56, R120, R52, RZ ;  /* 0x000000347838723c */ /* 0x000fe200000018ff */
[----:B---3--:R-:W-:Y:S01]  /*1c10*/  IMAD.X R41, R18, 0x1, R7, P1 ;  /* 0x0000000112297824 */ /* 0x008fe200008e0607 */
[----:B----4-:R-:W-:Y:S02]  /*1c20*/  IADD3 R26, P0, R27, R28, RZ ;  /* 0x0000001c1b1a7210 */ /* 0x010fe40007f1e0ff */
[----:B------:R-:W-:-:S04]  /*1c30*/  IADD3 R6, P1, R6, R84, RZ ;  /* 0x0000005406067210 */ /* 0x000fc80007f3e0ff */
[C---:B------:R-:W-:Y:S01]  /*1c40*/  HMMA.16816.F32 R52, R120.reuse, R54, RZ ;  /* 0x000000367834723c */ /* 0x040fe200000018ff */
[C---:B------:R-:W-:Y:S01]  /*1c50*/  IMAD.X R21, R7.reuse, 0x1, R0, P6 ;  /* 0x0000000107157824 */ /* 0x040fe200030e0600 */
[----:B------:R-:W-:Y:S01]  /*1c60*/  ISETP.GE.AND P6, PT, R230, c[0x0][0x1d4], PT ;  /* 0x00007500e6007a0c */ /* 0x000fe20003fc6270 */
[----:B------:R-:W-:Y:S01]  /*1c70*/  IMAD.X R27, R18, 0x1, R29, P0 ;  /* 0x00000001121b7824 */ /* 0x000fe200000e061d */
[C---:B------:R-:W-:Y:S01]  /*1c80*/  IADD3 R84, P0, R28.reuse, R84, RZ ;  /* 0x000000541c547210 */ /* 0x040fe20007f1e0ff */
[--C-:B------:R-:W-:Y:S01]  /*1c90*/  IMAD.X R7, R7, 0x1, R4.reuse, P1 ;  /* 0x0000000107077824 */ /* 0x100fe200008e0604 */
[----:B------:R-:W-:Y:S02]  /*1ca0*/  IADD3 R86, P1, R28, R86, RZ ;  /* 0x000000561c567210 */ /* 0x000fe40007f3e0ff */
[----:B------:R-:W-:Y:S01]  /*1cb0*/  HMMA.16816.F32 R64, R120, R60, RZ ;  /* 0x0000003c7840723c */ /* 0x000fe200000018ff */
[C---:B------:R-:W-:Y:S01]  /*1cc0*/  IMAD.X R85, R29.reuse, 0x1, R4, P0 ;  /* 0x000000011d557824 */ /* 0x040fe200000e0604 */
[----:B------:R-:W-:Y:S01]  /*1cd0*/  ISETP.LT.OR P0, PT, R24, 0x1, P6 ;  /* 0x000000011800780c */ /* 0x000fe20003701670 */
[----:B------:R-:W-:Y:S01]  /*1ce0*/  IMAD.X R87, R29, 0x1, R0, P1 ;  /* 0x000000011d577824 */ /* 0x000fe200008e0600 */
[----:B------:R-:W-:Y:S01]  /*1cf0*/  ISETP.GE.AND P1, PT, R17, c[0x0][0x1d4], PT ;  /* 0x0000750011007a0c */ /* 0x000fe20003f26270 */
[----:B------:R-:W-:Y:S01]  /*1d00*/  LDSM.16.M88.4 R28, [R213+0x2000] ;  /* 0x00200000d51c783b */ /* 0x000fe20000000200 */
[----:B------:R-:W-:-:S02]  /*1d10*/  SEL R0, R16, 0xffffffe0, !P2 ;  /* 0xffffffe010007807 */ /* 0x000fc40005000000 */
[C---:B------:R-:W-:Y:S01]  /*1d20*/  HMMA.16816.F32 R48, R120.reuse, R44, RZ ;  /* 0x0000002c7830723c */ /* 0x040fe200000018ff */
[----:B------:R-:W-:Y:S01]  /*1d30*/  ISETP.LT.OR P2, PT, R24, 0x1, P1 ;  /* 0x000000011800780c */ /* 0x000fe20000f41670 */
[----:B------:R-:W1:Y:S01]  /*1d40*/  LDSM.16.M88.4 R16, [R213+0x2800] ;  /* 0x00280000d510783b */ /* 0x000e620000000200 */
[C---:B------:R-:W-:Y:S02]  /*1d50*/  IMAD R211, R0.reuse, 0x2, R214 ;  /* 0x0000000200d37824 */ /* 0x040fe400078e02d6 */
[----:B------:R-:W-:Y:S02]  /*1d60*/  IMAD R202, R0, 0x2, R213 ;  /* 0x0000000200ca7824 */ /* 0x000fe400078e02d5 */
[----:B------:R-:W-:Y:S01]  /*1d70*/  @!PT LDS RZ, [RZ] ;  /* 0x00000000fffff984 */ /* 0x000fe20000000800 */
[----:B------:R-:W-:Y:S01]  /*1d80*/  @!PT LDS RZ, [RZ] ;  /* 0x00000000fffff984 */ /* 0x000fe20000000800 */
[----:B------:R-:W-:Y:S01]  /*1d90*/  @!PT LDS RZ, [RZ] ;  /* 0x00000000fffff984 */ /* 0x000fe20000000800 */
[----:B------:R2:W-:Y:S01]  /*1da0*/  LDGSTS.E.BYPASS.LTC128B.128 [R217+0x100], [R40.64], !P0 ;  /* 0x0010000028d97fae */ /* 0x0005e2000c101d6a */
[C---:B------:R-:W-:Y:S01]  /*1db0*/  ISETP.LT.OR P0, PT, R24.reuse, 0x21, P6 ;  /* 0x000000211800780c */ /* 0x040fe20003701670 */
[----:B------:R-:W-:Y:S01]  /*1dc0*/  HMMA.16816.F32 R60, R120, R62, RZ ;  /* 0x0000003e783c723c */ /* 0x000fe200000018ff */
[----:B------:R-:W-:-:S04]  /*1dd0*/  ISETP.LT.OR P6, PT, R24, 0x41, P6 ;  /* 0x000000411800780c */ /* 0x000fc800037c1670 */
[----:B------:R3:W-:Y:S01]  /*1de0*/  LDGSTS.E.BYPASS.LTC128B.128 [R217+0x3100], [R26.64], !P2 ;  /* 0x031000001ad97fae */ /* 0x0007e2000d101d6a */
[C---:B------:R-:W-:Y:S02]  /*1df0*/  ISETP.LT.OR P2, PT, R24.reuse, 0x21, P1 ;  /* 0x000000211800780c */ /* 0x040fe40000f41670 */
[----:B------:R-:W-:Y:S01]  /*1e00*/  ISETP.LT.OR P1, PT, R24, 0x41, P1 ;  /* 0x000000411800780c */ /* 0x000fe20000f21670 */
[----:B------:R-:W-:Y:S03]  /*1e10*/  HMMA.16816.F32 R44, R120, R46, RZ ;  /* 0x0000002e782c723c */ /* 0x000fe600000018ff */
[----:B------:R4:W-:Y:S01]  /*1e20*/  LDGSTS.E.BYPASS.LTC128B.128 [R217+0x1100], [R20.64], !P0 ;  /* 0x0110000014d97fae */ /* 0x0009e2000c101d6a */
[----:B------:R-:W-:-:S04]  /*1e30*/  PLOP3.LUT P0, PT, PT, PT, UP2, 0x80, 0x0 ;  /* 0x000000000000781c */ /* 0x000fc80003f0f028 */
[C---:B------:R-:W-:Y:S02]  /*1e40*/  HMMA.16816.F32 R72, R144.reuse, R80, R72 ;  /* 0x000000509048723c */ /* 0x040fe40000001848 */
[----:B------:R1:W-:Y:S04]  /*1e50*/  LDGSTS.E.BYPASS.LTC128B.128 [R217+0x4100], [R86.64], !P2 ;  /* 0x0410000056d97fae */ /* 0x0003e8000d101d6a */
[----:B------:R1:W-:Y:S02]  /*1e60*/  LDGSTS.E.BYPASS.LTC128B.128 [R217+0x2100], [R6.64], !P6 ;  /* 0x0210000006d97fae */ /* 0x0003e4000f101d6a */
[----:B------:R-:W-:Y:S02]  /*1e70*/  HMMA.16816.F32 R68, R144, R82, R68 ;  /* 0x000000529044723c */ /* 0x000fe40000001844 */
[----:B------:R1:W-:Y:S01]  /*1e80*/  LDGSTS.E.BYPASS.LTC128B.128 [R217+0x5100], [R84.64], !P1 ;  /* 0x0510000054d97fae */ /* 0x0003e2000c901d6a */
[----:B------:R-:W-:-:S03]  /*1e90*/  ISETP.GT.AND P1, PT, R218, 0x5f, PT ;  /* 0x0000005fda00780c */ /* 0x000fc60003f24270 */
[----:B------:R-:W-:Y:S02]  /*1ea0*/  LDSM.16.M88.4 R92, [R211+0x9900] ;  /* 0x00990000d35c783b */ /* 0x000fe40000000200 */
[C---:B--2---:R-:W-:Y:S02]  /*1eb0*/  HMMA.16816.F32 R40, R120.reuse, R36, RZ ;  /* 0x000000247828723c */ /* 0x044fe400000018ff */
[----:B---3--:R-:W-:Y:S04]  /*1ec0*/  LDSM.16.M88.4 R24, [R211+0x8100] ;  /* 0x00810000d318783b */ /* 0x008fe80000000200 */
[----:B------:R-:W-:Y:S02]  /*1ed0*/  LDSM.16.M88.4 R88, [R211+0xa100] ;  /* 0x00a10000d358783b */ /* 0x000fe40000000200 */
[----:B------:R-:W-:Y:S02]  /*1ee0*/  HMMA.16816.F32 R36, R120, R38, RZ ;  /* 0x000000267824723c */ /* 0x000fe400000018ff */
[----:B----4-:R-:W2:Y:S04]  /*1ef0*/  LDSM.16.M88.4 R20, [R211+0x8900] ;  /* 0x00890000d314783b */ /* 0x010ea80000000200 */
[----:B------:R-:W-:Y:S02]  /*1f00*/  LDSM.16.M88.4 R80, [R202] ;  /* 0x00000000ca50783b */ /* 0x000fe40000000200 */
[C---:B------:R-:W-:Y:S02]  /*1f10*/  HMMA.16816.F32 R56, R144.reuse, R32, R56 ;  /* 0x000000209038723c */ /* 0x040fe40000001838 */
[----:B------:R-:W0:Y:S04]  /*1f20*/  LDGDEPBAR ;  /* 0x00000000000079af */ /* 0x000e280000000000 */
[----:B-1----:R-:W-:Y:S02]  /*1f30*/  LDSM.16.M88.4 R84, [R211+0xa900] ;  /* 0x00a90000d354783b */ /* 0x002fe40000000200 */
[C---:B------:R-:W-:Y:S08]  /*1f40*/  HMMA.16816.F32 R40, R144.reuse, R16, R40 ;  /* 0x000000109028723c */ /* 0x040ff00000001828 */
[C---:B------:R-:W-:Y:S01]  /*1f50*/  HMMA.16816.F32 R36, R144.reuse, R18, R36 ;  /* 0x000000129024723c */ /* 0x040fe20000001824 */
[----:B------:R-:W1:Y:S07]  /*1f60*/  LDSM.16.M88.4 R16, [R211+0x9100] ;  /* 0x00910000d310783b */ /* 0x000e6e0000000200 */
[C---:B------:R-:W-:Y:S01]  /*1f70*/  HMMA.16816.F32 R52, R144.reuse, R34, R52 ;  /* 0x000000229034723c */ /* 0x040fe20000001834 */
[----:B------:R-:W-:Y:S07]  /*1f80*/  LDSM.16.M88.4 R32, [R202+0x1000] ;  /* 0x00100000ca20783b */ /* 0x000fee0000000200 */
[C---:B------:R-:W-:Y:S08]  /*1f90*/  HMMA.16816.F32 R64, R144.reuse, R76, R64 ;  /* 0x0000004c9040723c */ /* 0x040ff00000001840 */
[C---:B------:R-:W-:Y:S01]  /*1fa0*/  HMMA.16816.F32 R60, R144.reuse, R78, R60 ;  /* 0x0000004e903c723c */ /* 0x040fe2000000183c */
[----:B------:R-:W-:Y:S07]  /*1fb0*/  LDSM.16.M88.4 R76, [R202+0x800] ;  /* 0x00080000ca4c783b */ /* 0x000fee0000000200 */
[C---:B------:R-:W-:Y:S08]  /*1fc0*/  HMMA.16816.F32 R48, R144.reuse, R28, R48 ;  /* 0x0000001c9030723c */ /* 0x040ff00000001830 */
[----:B------:R-:W-:Y:S01]  /*1fd0*/  HMMA.16816.F32 R44, R144, R30, R44 ;  /* 0x0000001e902c723c */ /* 0x000fe2000000182c */
[----:B------:R-:W3:Y:S07]  /*1fe0*/  LDSM.16.M88.4 R28, [R202+0x1800] ;  /* 0x00180000ca1c783b */ /* 0x000eee0000000200 */
[C---:B--2---:R-:W-:Y:S08]  /*1ff0*/  HMMA.16816.F32 R72, R172.reuse, R20, R72 ;  /* 0x00000014ac48723c */ /* 0x044ff00000001848 */
[C---:B------:R-:W-:Y:S01]  /*2000*/  HMMA.16816.F32 R68, R172.reuse, R22, R68 ;  /* 0x00000016ac44723c */ /* 0x040fe20000001844 */
[----:B------:R-:W2:Y:S07]  /*2010*/  LDSM.16.M88.4 R20, [R202+0x2800] ;  /* 0x00280000ca14783b */ /* 0x000eae0000000200 */
[C---:B------:R-:W-:Y:S08]  /*2020*/  HMMA.16816.F32 R12, R172.reuse, R24, R12 ;  /* 0x00000018ac0c723c */ /* 0x040ff0000000180c */
[C---:B------:R-:W-:Y:S01]  /*2030*/  HMMA.16816.F32 R8, R172.reuse, R26, R8 ;  /* 0x0000001aac08723c */ /* 0x040fe20000001808 */
[----:B------:R-:W4:Y:S07]  /*2040*/  LDSM.16.M88.4 R24, [R202+0x2000] ;  /* 0x00200000ca18783b */ /* 0x000f2e0000000200 */
[C---:B------:R-:W-:Y:S08]  /*2050*/  HMMA.16816.F32 R56, R172.reuse, R92, R56 ;  /* 0x0000005cac38723c */ /* 0x040ff00000001838 */
[C---:B------:R-:W-:Y:S01]  /*2060*/  HMMA.16816.F32 R52, R172.reuse, R94, R52 ;  /* 0x0000005eac34723c */ /* 0x040fe20000001834 */
[----:B------:R-:W-:Y:S07]  /*2070*/  LDSM.16.M88.4 R92, [R214+0xb900] ;  /* 0x00b90000d65c783b */ /* 0x000fee0000000200 */
[C---:B-1----:R-:W-:Y:S08]  /*2080*/  HMMA.16816.F32 R64, R172.reuse, R16, R64 ;  /* 0x00000010ac40723c */ /* 0x042ff00000001840 */
[C---:B------:R-:W-:Y:S01]  /*2090*/  HMMA.16816.F32 R60, R172.reuse, R18, R60 ;  /* 0x00000012ac3c723c */ /* 0x040fe2000000183c */
[----:B------:R-:W1:Y:S07]  /*20a0*/  LDSM.16.M88.4 R16, [R214+0xb100] ;  /* 0x00b10000d610783b */ /* 0x000e6e0000000200 */
[C---:B------:R-:W-:Y:S08]  /*20b0*/  HMMA.16816.F32 R40, R172.reuse, R84, R40 ;  /* 0x00000054ac28723c */ /* 0x040ff00000001828 */
[C---:B------:R-:W-:Y:S01]  /*20c0*/  HMMA.16816.F32 R36, R172.reuse, R86, R36 ;  /* 0x00000056ac24723c */ /* 0x040fe20000001824 */
[----:B------:R-:W1:Y:S07]  /*20d0*/  LDSM.16.M88.4 R84, [R214+0xc900] ;  /* 0x00c90000d654783b */ /* 0x000e6e0000000200 */
[C---:B------:R-:W-:Y:S08]  /*20e0*/  HMMA.16816.F32 R48, R172.reuse, R88, R48 ;  /* 0x00000058ac30723c */ /* 0x040ff00000001830 */
[----:B------:R-:W-:Y:S01]  /*20f0*/  HMMA.16816.F32 R44, R172, R90, R44 ;  /* 0x0000005aac2c723c */ /* 0x000fe2000000182c */
[----:B------:R-:W1:Y:S07]  /*2100*/  LDSM.16.M88.4 R88, [R214+0xc100] ;  /* 0x00c10000d658783b */ /* 0x000e6e0000000200 */
[C---:B------:R-:W-:Y:S08]  /*2110*/  HMMA.16816.F32 R12, R176.reuse, R80, R12 ;  /* 0x00000050b00c723c */ /* 0x040ff0000000180c */
[C---:B------:R-:W-:Y:S01]  /*2120*/  HMMA.16816.F32 R8, R176.reuse, R82, R8 ;  /* 0x00000052b008723c */ /* 0x040fe20000001808 */
[----:B------:R-:W1:Y:S07]  /*2130*/  LDSM.16.M88.4 R80, [R214+0xd100] ;  /* 0x00d10000d650783b */ /* 0x000e6e0000000200 */
[C---:B---3--:R-:W-:Y:S08]  /*2140*/  HMMA.16816.F32 R56, R176.reuse, R28, R56 ;  /* 0x0000001cb038723c */ /* 0x048ff00000001838 */
[C---:B------:R-:W-:Y:S01]  /*2150*/  HMMA.16816.F32 R52, R176.reuse, R30, R52 ;  /* 0x0000001eb034723c */ /* 0x040fe20000001834 */
[----:B------:R-:W-:Y:S07]  /*2160*/  LDSM.16.M88.4 R28, [R213+0x3800] ;  /* 0x00380000d51c783b */ /* 0x000fee0000000200 */
[C---:B------:R-:W-:Y:S08]  /*2170*/  HMMA.16816.F32 R72, R176.reuse, R76, R72 ;  /* 0x0000004cb048723c */ /* 0x040ff00000001848 */
[C---:B------:R-:W-:Y:S01]  /*2180*/  HMMA.16816.F32 R68, R176.reuse, R78, R68 ;  /* 0x0000004eb044723c */ /* 0x040fe20000001844 */
[----:B------:R-:W3:Y:S07]  /*2190*/  LDSM.16.M88.4 R76, [R214+0xd900] ;  /* 0x00d90000d64c783b */ /* 0x000eee0000000200 */
[C---:B--2---:R-:W-:Y:S08]  /*21a0*/  HMMA.16816.F32 R40, R176.reuse, R20, R40 ;  /* 0x00000014b028723c */ /* 0x044ff00000001828 */
[C---:B------:R-:W-:Y:S01]  /*21b0*/  HMMA.16816.F32 R36, R176.reuse, R22, R36 ;  /* 0x00000016b024723c */ /* 0x040fe20000001824 */
[----:B------:R-:W2:Y:S07]  /*21c0*/  LDSM.16.M88.4 R20, [R213+0x4800] ;  /* 0x00480000d514783b */ /* 0x000eae0000000200 */
[C---:B------:R-:W-:Y:S08]  /*21d0*/  HMMA.16816.F32 R64, R176.reuse, R32, R64 ;  /* 0x00000020b040723c */ /* 0x040ff00000001840 */
[C---:B------:R-:W-:Y:S01]  /*21e0*/  HMMA.16816.F32 R60, R176.reuse, R34, R60 ;  /* 0x00000022b03c723c */ /* 0x040fe2000000183c */
[----:B------:R-:W2:Y:S07]  /*21f0*/  LDSM.16.M88.4 R32, [R213+0x3000] ;  /* 0x00300000d520783b */ /* 0x000eae0000000200 */
[C---:B----4-:R-:W-:Y:S08]  /*2200*/  HMMA.16816.F32 R48, R176.reuse, R24, R48 ;  /* 0x00000018b030723c */ /* 0x050ff00000001830 */
[----:B------:R-:W-:Y:S01]  /*2210*/  HMMA.16816.F32 R44, R176, R26, R44 ;  /* 0x0000001ab02c723c */ /* 0x000fe2000000182c */
[----:B------:R-:W4:Y:S07]  /*2220*/  LDSM.16.M88.4 R24, [R213+0x4000] ;  /* 0x00400000d518783b */ /* 0x000f2e0000000200 */
[C---:B-1----:R-:W-:Y:S08]  /*2230*/  HMMA.16816.F32 R12, R180.reuse, R16, R12 ;  /* 0x00000010b40c723c */ /* 0x042ff0000000180c */
[C---:B------:R-:W-:Y:S01]  /*2240*/  HMMA.16816.F32 R8, R180.reuse, R18, R8 ;  /* 0x00000012b408723c */ /* 0x040fe20000001808 */
[----:B------:R-:W1:Y:S07]  /*2250*/  LDSM.16.M88.4 R16, [R213+0x5000] ;  /* 0x00500000d510783b */ /* 0x000e6e0000000200 */
[C---:B------:R-:W-:Y:S08]  /*2260*/  HMMA.16816.F32 R56, R180.reuse, R84, R56 ;  /* 0x00000054b438723c */ /* 0x040ff00000001838 */
[C---:B------:R-:W-:Y:S01]  /*2270*/  HMMA.16816.F32 R52, R180.reuse, R86, R52 ;  /* 0x00000056b434723c */ /* 0x040fe20000001834 */
[----:B------:R-:W1:Y:S07]  /*2280*/  LDSM.16.M88.4 R84, [R213+0x5800] ;  /* 0x00580000d554783b */ /* 0x000e6e0000000200 */
[C---:B------:R-:W-:Y:S08]  /*2290*/  HMMA.16816.F32 R72, R180.reuse, R92, R72 ;  /* 0x0000005cb448723c */ /* 0x040ff00000001848 */
[C---:B------:R-:W-:Y:S08]  /*22a0*/  HMMA.16816.F32 R68, R180.reuse, R94, R68 ;  /* 0x0000005eb444723c */ /* 0x040ff00000001844 */
[C---:B------:R-:W-:Y:S08]  /*22b0*/  HMMA.16816.F32 R64, R180.reuse, R88, R64 ;  /* 0x00000058b440723c */ /* 0x040ff00000001840 */
[C---:B------:R-:W-:Y:S01]  /*22c0*/  HMMA.16816.F32 R60, R180.reuse, R90, R60 ;  /* 0x0000005ab43c723c */ /* 0x040fe2000000183c */
[----:B------:R-:W-:Y:S07]  /*22d0*/  LDSM.16.M88.4 R88, [R202+0x3000] ;  /* 0x00300000ca58783b */ /* 0x000fee0000000200 */
[C---:B------:R-:W-:Y:S08]  /*22e0*/  HMMA.16816.F32 R48, R180.reuse, R80, R48 ;  /* 0x00000050b430723c */ /* 0x040ff00000001830 */
[C---:B------:R-:W-:Y:S08]  /*22f0*/  HMMA.16816.F32 R44, R180.reuse, R82, R44 ;  /* 0x00000052b42c723c */ /* 0x040ff0000000182c */
[C---:B---3--:R-:W-:Y:S01]  /*2300*/  HMMA.16816.F32 R80, R180.reuse, R76, R40 ;  /* 0x0000004cb450723c */ /* 0x048fe20000001828 */
[----:B------:R-:W3:Y:S07]  /*2310*/  LDSM.16.M88.4 R40, [R211+0xb100] ;  /* 0x00b10000d328783b */ /* 0x000eee0000000200 */
[----:B------:R-:W-:Y:S01]  /*2320*/  HMMA.16816.F32 R76, R180, R78, R36 ;  /* 0x0000004eb44c723c */ /* 0x000fe20000001824 */
[----:B------:R-:W1:Y:S07]  /*2330*/  LDSM.16.M88.4 R36, [R211+0xb900] ;  /* 0x00b90000d324783b */ /* 0x000e6e0000000200 */
[C---:B--2---:R-:W-:Y:S08]  /*2340*/  HMMA.16816.F32 R56, R184.reuse, R20, R56 ;  /* 0x00000014b838723c */ /* 0x044ff00000001838 */
[C---:B------:R-:W-:Y:S01]  /*2350*/  HMMA.16816.F32 R52, R184.reuse, R22, R52 ;  /* 0x00000016b834723c */ /* 0x040fe20000001834 */
[----:B------:R-:W2:Y:S07]  /*2360*/  LDSM.16.M88.4 R20, [R211+0xc900] ;  /* 0x00c90000d314783b */ /* 0x000eae0000000200 */
[C---:B------:R-:W-:Y:S08]  /*2370*/  HMMA.16816.F32 R12, R184.reuse, R32, R12 ;  /* 0x00000020b80c723c */ /* 0x040ff0000000180c */
[C---:B------:R-:W-:Y:S01]  /*2380*/  HMMA.16816.F32 R8, R184.reuse, R34, R8 ;  /* 0x00000022b808723c */ /* 0x040fe20000001808 */
[----:B------:R-:W-:Y:S07]  /*2390*/  LDSM.16.M88.4 R32, [R202+0x4800] ;  /* 0x00480000ca20783b */ /* 0x000fee0000000200 */
[C---:B------:R-:W-:Y:S08]  /*23a0*/  HMMA.16816.F32 R72, R184.reuse, R28, R72 ;  /* 0x0000001cb848723c */ /* 0x040ff00000001848 */
[C---:B------:R-:W-:Y:S01]  /*23b0*/  HMMA.16816.F32 R68, R184.reuse, R30, R68 ;  /* 0x0000001eb844723c */ /* 0x040fe20000001844 */
[----:B------:R-:W-:Y:S07]  /*23c0*/  LDSM.16.M88.4 R28, [R211+0xd900] ;  /* 0x00d90000d31c783b */ /* 0x000fee0000000200 */
[C---:B----4-:R-:W-:Y:S08]  /*23d0*/  HMMA.16816.F32 R64, R184.reuse, R24, R64 ;  /* 0x00000018b840723c */ /* 0x050ff00000001840 */
[C---:B------:R-:W-:Y:S01]  /*23e0*/  HMMA.16816.F32 R60, R184.reuse, R26, R60 ;  /* 0x0000001ab83c723c */ /* 0x040fe2000000183c */
[----:B------:R-:W4:Y:S07]  /*23f0*/  LDSM.16.M88.4 R24, [R211+0xc100] ;  /* 0x00c10000d318783b */ /* 0x000f2e0000000200 */
[C---:B-1----:R-:W-:Y:S08]  /*2400*/  HMMA.16816.F32 R48, R184.reuse, R16, R48 ;  /* 0x00000010b830723c */ /* 0x042ff00000001830 */
[C---:B------:R-:W-:Y:S01]  /*2410*/  HMMA.16816.F32 R44, R184.reuse, R18, R44 ;  /* 0x00000012b82c723c */ /* 0x040fe2000000182c */
[----:B------:R-:W1:Y:S07]  /*2420*/  LDSM.16.M88.4 R16, [R211+0xd100] ;  /* 0x00d10000d310783b */ /* 0x000e6e0000000200 */
[C---:B------:R-:W-:Y:S08]  /*2430*/  HMMA.16816.F32 R80, R184.reuse, R84, R80 ;  /* 0x00000054b850723c */ /* 0x040ff00000001850 */
[----:B------:R-:W-:Y:S01]  /*2440*/  HMMA.16816.F32 R76, R184, R86, R76 ;  /* 0x00000056b84c723c */ /* 0x000fe2000000184c */
[----:B------:R-:W1:Y:S07]  /*2450*/  LDSM.16.M88.4 R84, [R202+0x3800] ;  /* 0x00380000ca54783b */ /* 0x000e6e0000000200 */
[C---:B---3--:R-:W-:Y:S08]  /*2460*/  HMMA.16816.F32 R12, R188.reuse, R40, R12 ;  /* 0x00000028bc0c723c */ /* 0x048ff0000000180c */
[C---:B------:R-:W-:Y:S01]  /*2470*/  HMMA.16816.F32 R8, R188.reuse, R42, R8 ;  /* 0x0000002abc08723c */ /* 0x040fe20000001808 */
[----:B------:R-:W3:Y:S07]  /*2480*/  LDSM.16.M88.4 R40, [R202+0x4000] ;  /* 0x00400000ca28783b */ /* 0x000eee0000000200 */
[C---:B------:R-:W-:Y:S08]  /*2490*/  HMMA.16816.F32 R72, R188.reuse, R36, R72 ;  /* 0x00000024bc48723c */ /* 0x040ff00000001848 */
[C---:B------:R-:W-:Y:S01]  /*24a0*/  HMMA.16816.F32 R68, R188.reuse, R38, R68 ;  /* 0x00000026bc44723c */ /* 0x040fe20000001844 */
[----:B------:R-:W3:Y:S07]  /*24b0*/  LDSM.16.M88.4 R36, [R202+0x5000] ;  /* 0x00500000ca24783b */ /* 0x000eee0000000200 */
[C---:B--2---:R-:W-:Y:S08]  /*24c0*/  HMMA.16816.F32 R56, R188.reuse, R20, R56 ;  /* 0x00000014bc38723c */ /* 0x044ff00000001838 */
[----:B------:R-:W-:Y:S01]  /*24d0*/  HMMA.16816.F32 R52, R188, R22, R52 ;  /* 0x00000016bc34723c */ /* 0x000fe20000001834 */
[----:B------:R-:W2:Y:S01]  /*24e0*/  LDSM.16.M88.4 R20, [R202+0x5800] ;  /* 0x00580000ca14783b */ /* 0x000ea20000000200 */
[----:B------:R-:W-:-:S06]  /*24f0*/  DEPBAR.LE SB0, 0x0 ;  /* 0x000080000000791a */ /* 0x000fcc0000000000 */
[C---:B----4-:R-:W-:Y:S08]  /*2500*/  HMMA.16816.F32 R64, R188.reuse, R24, R64 ;  /* 0x00000018bc40723c */ /* 0x050ff00000001840 */
[C---:B------:R-:W-:Y:S08]  /*2510*/  HMMA.16816.F32 R60, R188.reuse, R26, R60 ;  /* 0x0000001abc3c723c */ /* 0x040ff0000000183c */
        /* <DEDUP_REMOVED lines=8> */
[C---:B---3--:R-:W-:Y:S08]  /*25a0*/  HMMA.16816.F32 R64, R192.reuse, R40, R64 ;  /* 0x00000028c040723c */ /* 0x048ff00000001840 */
[C---:B------:R-:W-:Y:S08]  /*25b0*/  HMMA.16816.F32 R60, R192.reuse, R42, R60 ;  /* 0x0000002ac03c723c */ /* 0x040ff0000000183c */
[C---:B------:R-:W-:Y:S08]  /*25c0*/  HMMA.16816.F32 R56, R192.reuse, R32, R56 ;  /* 0x00000020c038723c */ /* 0x040ff00000001838 */
[C---:B------:R-:W-:Y:S08]  /*25d0*/  HMMA.16816.F32 R52, R192.reuse, R34, R52 ;  /* 0x00000022c034723c */ /* 0x040ff00000001834 */
[C---:B------:R-:W-:Y:S07]  /*25e0*/  HMMA.16816.F32 R48, R192.reuse, R36, R48 ;  /* 0x00000024c030723c */ /* 0x040fee0000001830 */
[----:B------:R-:W-:Y:S01]  /*25f0*/  SHF.R.S32.HI R37, RZ, 0x1f, R230 ;  /* 0x0000001fff257819 */ /* 0x000fe200000114e6 */
[C---:B------:R-:W-:Y:S08]  /*2600*/  HMMA.16816.F32 R44, R192.reuse, R38, R44 ;  /* 0x00000026c02c723c */ /* 0x040ff0000000182c */
[C---:B--2---:R-:W-:Y:S08]  /*2610*/  HMMA.16816.F32 R80, R192.reuse, R20, R80 ;  /* 0x00000014c050723c */ /* 0x044ff00000001850 */
[----:B------:R-:W-:Y:S01]  /*2620*/  HMMA.16816.F32 R76, R192, R22, R76 ;  /* 0x00000016c04c723c */ /* 0x000fe2000000184c */
[----:B------:R-:W-:Y:S06]  /*2630*/  BAR.SYNC.DEFER_BLOCKING 0x0 ;  /* 0x0000000000007b1d */ /* 0x000fec0000010000 */
[----:B------:R-:W-:Y:S05]  /*2640*/  @!P0 BRA `(.L_x_166) ;  /* 0x000003d000008947 */ /* 0x000fea0003800000 */
[----:B------:R-:W-:Y:S01]  /*2650*/  IADD3 R216, R218, UR13, R219 ;  /* 0x0000000ddad87c10 */ /* 0x000fe2000fffe0db */
[----:B------:R-:W-:-:S03]  /*2660*/  IMAD.MOV.U32 R215, RZ, RZ, RZ ;  /* 0x000000ffffd77224 */ /* 0x000fc600078e00ff */
        /* <DEDUP_REMOVED lines=8> */
[----:B------:R-:W2:Y:S01]  /*26f0*/  @!P1 LDG.E R215, [R6.64] ;  /* 0x0000002a06d79981 */ /* 0x000ea2000c1e1900 */
[----:B------:R-:W-:Y:S01]  /*2700*/  IMAD.MOV R17, RZ, RZ, -R0 ;  /* 0x000000ffff117224 */ /* 0x000fe200078e0a00 */
[----:B------:R-:W-:Y:S01]  /*2710*/  SEL R18, RZ, 0x10, P5 ;  /* 0x00000010ff127807 */ /* 0x000fe20002800000 */
[----:B------:R-:W-:Y:S01]  /*2720*/  IMAD.SHL.U32 R4, R230, 0x2, RZ ;  /* 0x00000002e6047824 */ /* 0x000fe200078e00ff */
[----:B------:R-:W-:Y:S01]  /*2730*/  IADD3 R22, -R231, 0x10, RZ ;  /* 0x00000010e7167810 */ /* 0x000fe20007ffe1ff */
[----:B------:R-:W-:Y:S01]  /*2740*/  IMAD R216, R17, c[0x0][0x2b8], R216 ;  /* 0x0000ae0011d87a24 */ /* 0x000fe200078e02d8 */
[----:B------:R-:W-:Y:S02]  /*2750*/  IADD3 R24, -R18, 0x10, RZ ;  /* 0x0000001012187810 */ /* 0x000fe40007ffe1ff */
[----:B------:R-:W-:Y:S01]  /*2760*/  LOP3.LUT R22, R22, 0xf, RZ, 0xc0, !PT ;  /* 0x0000000f16167812 */ /* 0x000fe200078ec0ff */
[----:B------:R-:W-:Y:S01]  /*2770*/  IMAD.WIDE.U32 R16, R216, c[0x0][0x1e0], RZ ;  /* 0x00007800d8107a25 */ /* 0x000fe200078e00ff */
[----:B------:R-:W-:-:S02]  /*2780*/  SHF.R.S32.HI R19, RZ, 0x1f, R216 ;  /* 0x0000001fff137819 */ /* 0x000fc400000114d8 */
[----:B------:R-:W-:-:S03]  /*2790*/  LOP3.LUT R24, R24, 0xf, RZ, 0xc0, !PT ;  /* 0x0000000f18187812 */ /* 0x000fc600078ec0ff */
[----:B------:R-:W-:-:S04]  /*27a0*/  IMAD R19, R19, c[0x0][0x1e0], RZ ;  /* 0x0000780013137a24 */ /* 0x000fc800078e02ff */
        /* <DEDUP_REMOVED lines=8> */
[----:B------:R-:W-:Y:S02]  /*2830*/  LEA R6, P0, R26, c[0x0][0x1c8], 0x1 ;  /* 0x000072001a067a11 */ /* 0x000fe400078008ff */
[----:B------:R-:W-:Y:S02]  /*2840*/  SHF.L.U64.HI R0, R230, 0x1, R37 ;  /* 0x00000001e6007819 */ /* 0x000fe40000010225 */
[----:B------:R-:W-:Y:S01]  /*2850*/  LEA.HI.X R26, R26, c[0x0][0x1cc], R7, 0x1, P0 ;  /* 0x000073001a1a7a11 */ /* 0x000fe200000f0c07 */
[----:B------:R-:W1:Y:S01]  /*2860*/  SHFL.IDX PT, R23, R6, 0x2, 0x181f ;  /* 0x00581f0006177f89 */ /* 0x000e6200000e0000 */
[----:B------:R-:W-:-:S03]  /*2870*/  IMAD.SHL.U32 R7, R229, 0x2, RZ ;  /* 0x00000002e5077824 */ /* 0x000fc600078e00ff */
[----:B------:R-:W2:Y:S04]  /*2880*/  SHFL.IDX PT, R17, R26, 0x2, 0x181f ;  /* 0x00581f001a117f89 */ /* 0x000ea800000e0000 */
[----:B------:R-:W-:Y:S04]  /*2890*/  SHFL.IDX PT, R20, R6, RZ, 0x181f ;  /* 0x00181fff06147589 */ /* 0x000fe800000e0000 */
[----:B------:R3:W4:Y:S04]  /*28a0*/  SHFL.IDX PT, R16, R6, 0x1, 0x181f ;  /* 0x00381f0006107f89 */ /* 0x00072800000e0000 */
[----:B------:R-:W-:Y:S04]  /*28b0*/  SHFL.IDX PT, R21, R26, RZ, 0x181f ;  /* 0x00181fff1a157589 */ /* 0x000fe800000e0000 */
[----:B------:R5:W5:Y:S01]  /*28c0*/  SHFL.IDX PT, R19, R26, 0x1, 0x181f ;  /* 0x00381f001a137f89 */ /* 0x000b6200000e0000 */
[----:B-1----:R-:W-:-:S04]  /*28d0*/  IADD3 R24, P2, P0, R24, R23, R4 ;  /* 0x0000001718187210 */ /* 0x002fc8000785e004 */
[----:B--2---:R-:W-:Y:S02]  /*28e0*/  IADD3.X R25, RZ, R17, R0, P2, P0 ;  /* 0x00000011ff197210 */ /* 0x004fe400017e0400 */
[----:B------:R-:W-:Y:S02]  /*28f0*/  IADD3 R22, P2, P0, R22, R23, R7 ;  /* 0x0000001716167210 */ /* 0x000fe4000785e007 */
[----:B---3--:R-:W-:-:S04]  /*2900*/  SHF.L.U64.HI R6, R229, 0x1, R232 ;  /* 0x00000001e5067819 */ /* 0x008fc800000102e8 */
[----:B------:R-:W-:Y:S02]  /*2910*/  IADD3.X R23, RZ, R17, R6, P2, P0 ;  /* 0x00000011ff177210 */ /* 0x000fe400017e0406 */
[-C--:B----4-:R-:W-:Y:S02]  /*2920*/  IADD3 R28, P0, R16, R4.reuse, RZ ;  /* 0x00000004101c7210 */ /* 0x090fe40007f1e0ff */
[C---:B-----5:R-:W-:Y:S02]  /*2930*/  IADD3 R26, P6, R20.reuse, R4, RZ ;  /* 0x00000004141a7210 */ /* 0x060fe40007fde0ff */
[-C--:B------:R-:W-:Y:S01]  /*2940*/  IADD3 R20, P2, R20, R7.reuse, RZ ;  /* 0x0000000714147210 */ /* 0x080fe20007f5e0ff */
[--C-:B------:R-:W-:Y:S01]  /*2950*/  IMAD.X R29, R19, 0x1, R0.reuse, P0 ;  /* 0x00000001131d7824 */ /* 0x100fe200000e0600 */
[----:B------:R-:W-:Y:S01]  /*2960*/  ISETP.NE.U32.AND P0, PT, R231, RZ, PT ;  /* 0x000000ffe700720c */ /* 0x000fe20003f05070 */
[C---:B------:R-:W-:Y:S01]  /*2970*/  IMAD.X R27, R21.reuse, 0x1, R0, P6 ;  /* 0x00000001151b7824 */ /* 0x040fe200030e0600 */
[----:B------:R-:W-:Y:S01]  /*2980*/  IADD3 R16, P6, R16, R7, RZ ;  /* 0x0000000710107210 */ /* 0x000fe20007fde0ff */
[----:B------:R-:W-:Y:S01]  /*2990*/  IMAD.X R21, R21, 0x1, R6, P2 ;  /* 0x0000000115157824 */ /* 0x000fe200010e0606 */
[----:B------:R-:W-:-:S02]  /*29a0*/  ISETP.NE.U32.AND P2, PT, R18, RZ, PT ;  /* 0x000000ff1200720c */ /* 0x000fc40003f45070 */
[----:B------:R1:W-:Y:S01]  /*29b0*/  LDGSTS.E.BYPASS.LTC128B.128 [R217+0x8100], [R26.64], !P5 ;  /* 0x081000001ad97fae */ /* 0x0003e2000e901d6a */
[----:B------:R-:W-:-:S03]  /*29c0*/  IMAD.X R17, R19, 0x1, R6, P6 ;  /* 0x0000000113117824 */ /* 0x000fc600030e0606 */
[----:B------:R1:W-:Y:S04]  /*29d0*/  LDGSTS.E.BYPASS.LTC128B.128 [R217+0xb100], [R20.64], !P4 ;  /* 0x0b10000014d97fae */ /* 0x0003e8000e101d6a */
[----:B------:R1:W-:Y:S04]  /*29e0*/  LDGSTS.E.BYPASS.LTC128B.128 [R217+0x9100], [R28.64], !P5 ;  /* 0x091000001cd97fae */ /* 0x0003e8000e901d6a */
[----:B------:R1:W-:Y:S04]  /*29f0*/  LDGSTS.E.BYPASS.LTC128B.128 [R217+0xc100], [R16.64], !P4 ;  /* 0x0c10000010d97fae */ /* 0x0003e8000e101d6a */
[----:B------:R1:W-:Y:S04]  /*2a00*/  LDGSTS.E.BYPASS.LTC128B.128.ZFILL [R217+0xa100], [R24.64], P2 ;  /* 0x0a10000018d97fae */ /* 0x0003e80009141d6a */
[----:B------:R1:W-:Y:S02]  /*2a10*/  LDGSTS.E.BYPASS.LTC128B.128.ZFILL [R217+0xd100], [R22.64], P0 ;  /* 0x0d10000016d97fae */ /* 0x0003e40008141d6a */
.L_x_166:
[----:B-1----:R-:W-:Y:S01]  /*2a20*/  SHF.R.S32.HI R16, RZ, 0x1f, R97 ;  /* 0x0000001fff107819 */ /* 0x002fe20000011461 */
[----:B------:R-:W-:Y:S01]  /*2a30*/  FMUL.FTZ R0, R8, c[0x0][0x320] ;  /* 0x0000c80008007a20 */ /* 0x000fe20000410000 */
[-C--:B------:R-:W-:Y:S01]  /*2a40*/  LEA.HI R99, R99, R96.reuse, RZ, 0x2 ;  /* 0x0000006063637211 */ /* 0x080fe200078f10ff */
[----:B------:R-:W-:Y:S01]  /*2a50*/  FMUL.FTZ R4, R9, c[0x0][0x320] ;  /* 0x0000c80009047a20 */ /* 0x000fe20000410000 */
[----:B------:R-:W-:Y:S01]  /*2a60*/  LOP3.LUT R17, R98, 0xffffffe0, RZ, 0xc0, !PT ;  /* 0xffffffe062117812 */ /* 0x000fe200078ec0ff */
[----:B------:R-:W-:Y:S01]  /*2a70*/  FMUL.FTZ R9, R72, c[0x0][0x320] ;  /* 0x0000c80048097a20 */ /* 0x000fe20000410000 */
[----:B------:R-:W-:Y:S01]  /*2a80*/  LEA.HI R16, R16, R97, RZ, 0x3 ;  /* 0x0000006110107211 */ /* 0x000fe200078f18ff */
[----:B------:R-:W-:Y:S01]  /*2a90*/  FMUL.FTZ R6, R73, c[0x0][0x320] ;  /* 0x0000c80049067a20 */ /* 0x000fe20000410000 */
[----:B------:R-:W-:Y:S01]  /*2aa0*/  LOP3.LUT R99, R99, 0xfffffffc, RZ, 0xc0, !PT ;  /* 0xfffffffc63637812 */ /* 0x000fe200078ec0ff */
[----:B------:R-:W-:Y:S01]  /*2ab0*/  FMUL.FTZ R7, R68, c[0x0][0x320] ;  /* 0x0000c80044077a20 */ /* 0x000fe20000410000 */
[----:B------:R-:W-:Y:S01]  /*2ac0*/  IADD3 R17, -R17, R96, RZ ;  /* 0x0000006011117210 */ /* 0x000fe20007ffe1ff */
[----:B------:R-:W-:Y:S01]  /*2ad0*/  FMUL.FTZ R8, R69, c[0x0][0x320] ;  /* 0x0000c80045087a20 */ /* 0x000fe20000410000 */
[----:B------:R-:W-:Y:S01]  /*2ae0*/  LOP3.LUT R16, R16, 0xffffff8, RZ, 0xc0, !PT ;  /* 0x0ffffff810107812 */ /* 0x000fe200078ec0ff */
[----:B------:R-:W-:Y:S01]  /*2af0*/  IMAD.IADD R99, R96, 0x1, -R99 ;  /* 0x0000000160637824 */ /* 0x000fe200078e0a63 */
[----:B------:R-:W-:Y:S01]  /*2b00*/  SHF.R.S32.HI R18, RZ, 0x1f, R17 ;  /* 0x0000001fff127819 */ /* 0x000fe20000011411 */
[----:B------:R-:W-:Y:S01]  /*2b10*/  FMUL.FTZ R32, R64, c[0x0][0x320] ;  /* 0x0000c80040207a20 */ /* 0x000fe20000410000 */
[----:B------:R-:W-:Y:S01]  /*2b20*/  IADD3 R97, R97, -R16, RZ ;  /* 0x8000001061617210 */ /* 0x000fe20007ffe0ff */
[----:B------:R-:W-:Y:S01]  /*2b30*/  FMUL.FTZ R30, R65, c[0x0][0x320] ;  /* 0x0000c800411e7a20 */ /* 0x000fe20000410000 */
[----:B------:R-:W-:Y:S01]  /*2b40*/  LEA.HI R16, R18, R17, RZ, 0x2 ;  /* 0x0000001112107211 */ /* 0x000fe200078f10ff */
[----:B------:R-:W-:Y:S01]  /*2b50*/  FMUL.FTZ R28, R60, c[0x0][0x320] ;  /* 0x0000c8003c1c7a20 */ /* 0x000fe20000410000 */
[----:B------:R-:W-:Y:S01]  /*2b60*/  LEA.HI R18, R99, R99, RZ, 0x1 ;  /* 0x0000006363127211 */ /* 0x000fe200078f08ff */
[----:B------:R-:W-:Y:S01]  /*2b70*/  FMUL.FTZ R12, R12, c[0x0][0x320] ;  /* 0x0000c8000c0c7a20 */ /* 0x000fe20000410000 */
[----:B------:R-:W-:Y:S01]  /*2b80*/  LEA.HI.SX32 R20, R16, UR15, 0x1e ;  /* 0x0000000f10147c11 */ /* 0x000fe2000f8ff2ff */
[----:B------:R-:W-:Y:S01]  /*2b90*/  FMUL.FTZ R61, R61, c[0x0][0x320] ;  /* 0x0000c8003d3d7a20 */ /* 0x000fe20000410000 */
[----:B------:R-:W-:Y:S01]  /*2ba0*/  LOP3.LUT R18, R18, 0x1ffffffe, RZ, 0xc0, !PT ;  /* 0x1ffffffe12127812 */ /* 0x000fe200078ec0ff */
[----:B------:R-:W-:Y:S01]  /*2bb0*/  FMUL.FTZ R56, R56, c[0x0][0x320] ;  /* 0x0000c80038387a20 */ /* 0x000fe20000410000 */
[----:B------:R-:W-:Y:S01]  /*2bc0*/  PLOP3.LUT P2, PT, PT, PT, UP1, 0x80, 0x0 ;  /* 0x000000000000781c */ /* 0x000fe20003f4f018 */
[----:B------:R-:W-:Y:S01]  /*2bd0*/  IMAD R20, R97, 0x10, R20 ;  /* 0x0000001061147824 */ /* 0x000fe200078e0214 */
[----:B------:R-:W-:Y:S01]  /*2be0*/  IADD3 R99, R99, -R18, RZ ;  /* 0x8000001263637210 */ /* 0x000fe20007ffe0ff */
[----:B------:R-:W-:Y:S01]  /*2bf0*/  FMUL.FTZ R57, R57, c[0x0][0x320] ;  /* 0x0000c80039397a20 */ /* 0x000fe20000410000 */
[----:B------:R-:W-:Y:S01]  /*2c00*/  PLOP3.LUT P0, PT, PT, PT, UP1, 0x80, 0x0 ;  /* 0x000000000000781c */ /* 0x000fe20003f0f018 */
[----:B------:R-:W-:Y:S01]  /*2c10*/  FMUL.FTZ R52, R52, c[0x0][0x320] ;  /* 0x0000c80034347a20 */ /* 0x000fe20000410000 */
[----:B------:R-:W1:Y:S01]  /*2c20*/  MUFU.TANH R0, R0 ;  /* 0x0000000000007308 */ /* 0x000e620000002400 */
[----:B------:R-:W-:Y:S01]  /*2c30*/  IMAD R220, R99, 0x8, R20 ;  /* 0x0000000863dc7824 */ /* 0x000fe200078e0214 */
[----:B------:R-:W-:Y:S01]  /*2c40*/  MOV R20, UR18 ;  /* 0x0000001200147c02 */ /* 0x000fe20008000f00 */
[----:B------:R-:W-:Y:S01]  /*2c50*/  FMUL.FTZ R53, R53, c[0x0][0x320] ;  /* 0x0000c80035357a20 */ /* 0x000fe20000410000 */
[----:B------:R-:W-:Y:S01]  /*2c60*/  ULDC UR13, c[0x0][0x324] ;  /* 0x0000c900000d7ab9 */ /* 0x000fe20000000800 */
[----:B------:R-:W-:Y:S01]  /*2c70*/  FMUL.FTZ R48, R48, c[0x0][0x320] ;  /* 0x0000c80030307a20 */ /* 0x000fe20000410000 */
[----:B------:R-:W-:Y:S01]  /*2c80*/  MOV R19, R220 ;  /* 0x000000dc00137202 */ /* 0x000fe20000000f00 */
[----:B------:R-:W-:Y:S01]  /*2c90*/  @P2 IMAD.HI.U32 R18, R220, c[0x0][0x2c8], RZ ;  /* 0x0000b200dc122a27 */ /* 0x000fe200078e00ff */
[----:B------:R-:W2:Y:S01]  /*2ca0*/  MUFU.TANH R4, R4 ;  /* 0x0000000400047308 */ /* 0x000ea20000002400 */
[----:B------:R-:W-:Y:S01]  /*2cb0*/  ULDC UR16, c[0x0][0x1d0] ;  /* 0x0000740000107ab9 */ /* 0x000fe20000000800 */
[----:B------:R-:W0:Y:S01]  /*2cc0*/  LDGDEPBAR ;  /* 0x00000000000079af */ /* 0x000e220000000000 */
[----:B------:R-:W-:Y:S01]  /*2cd0*/  FMUL.FTZ R49, R49, c[0x0][0x320] ;  /* 0x0000c80031317a20 */ /* 0x000fe20000410000 */
[----:B------:R-:W-:Y:S01]  /*2ce0*/  @P0 SHF.R.U32.HI R19, RZ, c[0x0][0x2cc], R18 ;  /* 0x0000b300ff130a19 */ /* 0x000fe20000011612 */
[----:B------:R-:W-:Y:S01]  /*2cf0*/  FMUL.FTZ R44, R44, c[0x0][0x320] ;  /* 0x0000c8002c2c7a20 */ /* 0x000fe20000410000 */
[----:B------:R-:W-:Y:S01]  /*2d00*/  LOP3.LUT R18, R16, 0x7ffffffc, RZ, 0xc0, !PT ;  /* 0x7ffffffc10127812 */ /* 0x000fe200078ec0ff */
[----:B------:R-:W-:Y:S01]  /*2d10*/  FMUL.FTZ R45, R45, c[0x0][0x320] ;  /* 0x0000c8002d2d7a20 */ /* 0x000fe20000410000 */
[----:B------:R-:W-:Y:S01]  /*2d20*/  PLOP3.LUT P0, PT, PT, PT, UP0, 0x40, 0x0 ;  /* 0x000000000000781c */ /* 0x000fe20003f0e808 */
[----:B------:R-:W3:Y:S01]  /*2d30*/  SHFL.IDX PT, R16, R19, RZ, 0x1c1f ;  /* 0x001c1fff13107589 */ /* 0x000ee200000e0000 */
[----:B------:R-:W-:Y:S01]  /*2d40*/  FMUL.FTZ R80, R80, c[0x0][0x320] ;  /* 0x0000c80050507a20 */ /* 0x000fe20000410000 */
[----:B------:R-:W4:Y:S01]  /*2d50*/  MUFU.TANH R9, R9 ;  /* 0x0000000900097308 */ /* 0x000f220000002400 */
[----:B------:R-:W-:Y:S01]  /*2d60*/  IMAD.IADD R221, R17, 0x1, -R18 ;  /* 0x0000000111dd7824 */ /* 0x000fe200078e0a12 */
[----:B------:R-:W-:Y:S01]  /*2d70*/  UIMAD UR16, UR8, UR16, UR4 ;  /* 0x00000010081072a4 */ /* 0x000fe2000f8e0204 */
[----:B------:R-:W-:Y:S01]  /*2d80*/  FMUL.FTZ R81, R81, c[0x0][0x320] ;  /* 0x0000c80051517a20 */ /* 0x000fe20000410000 */
[----:B------:R-:W-:Y:S01]  /*2d90*/  ULOP3.LUT UR13, URZ, UR13, URZ, 0x33, !UPT ;  /* 0x0000000d3f0d7292 */ /* 0x000fe2000f8e333f */
[----:B------:R-:W-:-:S02]  /*2da0*/  IMAD.SHL.U32 R221, R221, 0x2, RZ ;  /* 0x00000002dddd7824 */ /* 0x000fc400078e00ff */
[----:B------:R-:W-:Y:S01]  /*2db0*/  FMUL.FTZ R76, R76, c[0x0][0x320] ;  /* 0x0000c8004c4c7a20 */ /* 0x000fe20000410000 */
[----:B------:R-:W1:Y:S01]  /*2dc0*/  MUFU.TANH R6, R6 ;  /* 0x0000000600067308 */ /* 0x000e620000002400 */
[----:B------:R-:W-:Y:S01]  /*2dd0*/  FMUL.FTZ R77, R77, c[0x0][0x320] ;  /* 0x0000c8004d4d7a20 */ /* 0x000fe20000410000 */
[----:B------:R-:W-:Y:S01]  /*2de0*/  IADD3 R21, -R221, 0x1, R20 ;  /* 0x00000001dd157810 */ /* 0x000fe20007ffe114 */
[----:B------:R-:W-:Y:S01]  /*2df0*/  FMUL.FTZ R13, R13, c[0x0][0x320] ;  /* 0x0000c8000d0d7a20 */ /* 0x000fe20000410000 */
[----:B------:R-:W-:Y:S02]  /*2e00*/  IADD3 R20, -R221, UR16, RZ ;  /* 0x00000010dd147c10 */ /* 0x000fe4000fffe1ff */
[----:B------:R-:W-:Y:S02]  /*2e10*/  IADD3 R21, R21, -c[0x0][0x168], RZ ;  /* 0x80005a0015157a10 */ /* 0x000fe40007ffe0ff */
[----:B------:R-:W1:Y:S02]  /*2e20*/  MUFU.TANH R7, R7 ;  /* 0x0000000700077308 */ /* 0x000e640000002400 */
[----:B------:R-:W-:-:S02]  /*2e30*/  IADD3 R22, R21, c[0x0][0x328], RZ ;  /* 0x0000ca0015167a10 */ /* 0x000fc40007ffe0ff */
[----:B------:R-:W-:Y:S02]  /*2e40*/  IADD3 R21, R21, UR13, RZ ;  /* 0x0000000d15157c10 */ /* 0x000fe4000fffe0ff */
[-C--:B---3--:R-:W-:Y:S02]  /*2e50*/  IADD3 R17, R22, R16.reuse, RZ ;  /* 0x0000001016117210 */ /* 0x088fe40007ffe0ff */
[----:B------:R-:W3:Y:S01]  /*2e60*/  MUFU.TANH R8, R8 ;  /* 0x0000000800087308 */ /* 0x000ee20000002400 */
[----:B------:R-:W-:Y:S02]  /*2e70*/  IADD3 R23, R21, R16, RZ ;  /* 0x0000001015177210 */ /* 0x000fe40007ffe0ff */
[----:B------:R-:W-:-:S05]  /*2e80*/  IMNMX R24, R17, R20, PT ;  /* 0x0000001411187217 */ /* 0x000fca0003800200 */
[----:B------:R-:W1:Y:S08]  /*2e90*/  MUFU.TANH R32, R32 ;  /* 0x0000002000207308 */ /* 0x000e700000002400 */
        /* <DEDUP_REMOVED lines=16> */
[----:B------:R5:W1:Y:S02]  /*2fa0*/  MUFU.TANH R18, R13 ;  /* 0x0000000d00127308 */ /* 0x000a640000002400 */
[----:B-----5:R-:W-:Y:S01]  /*2fb0*/  IADD3 R13, -R221, UR4, RZ ;  /* 0x00000004dd0d7c10 */ /* 0x020fe2000fffe1ff */
[----:B------:R-:W-:Y:S05]  /*2fc0*/  @P0 BRA `(.L_x_167) ;  /* 0x0000015000000947 */ /* 0x000fea0003800000 */
[----:B-1234-:R-:W-:Y:S01]  /*2fd0*/  IMAD.U32 R17, RZ, RZ, UR11 ;  /* 0x0000000bff117e24 */ /* 0x01efe2000f8e00ff */
[----:B------:R-:W-:Y:S04]  /*2fe0*/  BSSY B0, `(.L_x_168) ;  /* 0x000000f000007945 */ /* 0x000fe80003800000 */
[----:B------:R-:W-:-:S04]  /*2ff0*/  IADD3 R26, R17, -c[0x0][0x168], R16 ;  /* 0x80005a00111a7a10 */ /* 0x000fc80007ffe010 */
[----:B------:R-:W-:-:S13]  /*3000*/  ISETP.GT.AND P0, PT, R26, -0x1, PT ;  /* 0xffffffff1a00780c */ /* 0x000fda0003f04270 */
[----:B------:R-:W-:Y:S05]  /*3010*/  @P0 BRA `(.L_x_169) ;  /* 0x0000007000000947 */ /* 0x000fea0003800000 */
[----:B------:R-:W-:Y:S01]  /*3020*/  IMAD.MOV.U32 R16, RZ, RZ, c[0x0][0x32c] ;  /* 0x0000cb00ff107624 */ /* 0x000fe200078e00ff */
[----:B------:R-:W-:-:S04]  /*3030*/  LOP3.LUT R26, RZ, R26, RZ, 0x33, !PT ;  /* 0x0000001aff1a7212 */ /* 0x000fc800078e33ff */
[----:B------:R-:W-:-:S13]  /*3040*/  ISETP.NE.AND P0, PT, R16, 0x1, PT ;  /* 0x000000011000780c */ /* 0x000fda0003f05270 */
[----:B------:R-:W-:-:S05]  /*3050*/  @P0 IMAD.HI.U32 R16, R26, c[0x0][0x330], RZ ;  /* 0x0000cc001a100a27 */ /* 0x000fca00078e00ff */
[----:B------:R-:W-:-:S04]  /*3060*/  @P0 SHF.R.U32.HI R26, RZ, c[0x0][0x334], R16 ;  /* 0x0000cd00ff1a0a19 */ /* 0x000fc80000011610 */
[----:B------:R-:W-:Y:S01]  /*3070*/  LOP3.LUT R26, RZ, R26, RZ, 0x33, !PT ;  /* 0x0000001aff1a7212 */ /* 0x000fe200078e33ff */
[----:B------:R-:W-:Y:S05]  /*3080*/  BRA `(.L_x_170) ;  /* 0x0000004000007947 */ /* 0x000fea0003800000 */
.L_x_169:
[----:B------:R-:W-:-:S04]  /*3090*/  MOV R16, c[0x0][0x32c] ;  /* 0x0000cb0000107a02 */ /* 0x000fc80000000f00 */
[----:B------:R-:W-:-:S13]  /*30a0*/  ISETP.NE.AND P0, PT, R16, 0x1, PT ;  /* 0x000000011000780c */ /* 0x000fda0003f05270 */
[----:B------:R-:W-:-:S05]  /*30b0*/  @P0 IMAD.HI.U32 R16, R26, c[0x0][0x330], RZ ;  /* 0x0000cc001a100a27 */ /* 0x000fca00078e00ff */
[----:B------:R-:W-:Y:S02]  /*30c0*/  @P0 SHF.R.U32.HI R26, RZ, c[0x0][0x334], R16 ;  /* 0x0000cd00ff1a0a19 */ /* 0x000fe40000011610 */
.L_x_170:
[----:B------:R-:W-:Y:S05]  /*30d0*/  BSYNC B0 ;  /* 0x0000000000007941 */ /* 0x000fea0003800000 */
.L_x_168:
[----:B------:R-:W-:-:S05]  /*30e0*/  IMAD R26, R26, c[0x0][0x32c], R13 ;  /* 0x0000cb001a1a7a24 */ /* 0x000fca00078e020d */
[----:B------:R-:W-:Y:S02]  /*30f0*/  IADD3 R17, R26, c[0x0][0x32c], RZ ;  /* 0x0000cb001a117a10 */ /* 0x000fe40007ffe0ff */
[----:B------:R-:W-:Y:S02]  /*3100*/  IMNMX R23, R23, R26, !PT ;  /* 0x0000001a17177217 */ /* 0x000fe40007800200 */
[----:B------:R-:W-:Y:S02]  /*3110*/  IMNMX R24, R24, R17, PT ;  /* 0x0000001118187217 */ /* 0x000fe40003800200 */
.L_x_167:
[----:B-1234-:R-:W-:Y:S01]  /*3120*/  UISETP.GE.AND UP2, UPT, UR4, 0x2, UPT ;  /* 0x000000020400788c */ /* 0x01efe2000bf46270 */
[----:B------:R1:W2:Y:S01]  /*3130*/  SHFL.IDX PT, R27, R19, 0x1, 0x1c1f ;  /* 0x003c1f00131b7f89 */ /* 0x0002a200000e0000 */
[----:B------:R-:W-:Y:S01]  /*3140*/  UISETP.GE.AND UP3, UPT, UR4, 0x1, UPT ;  /* 0x000000010400788c */ /* 0x000fe2000bf66270 */
[----:B------:R-:W-:Y:S01]  /*3150*/  FMUL.FTZ R14, R14, c[0x0][0x320] ;  /* 0x0000c8000e0e7a20 */ /* 0x000fe20000410000 */
[----:B------:R-:W-:Y:S01]  /*3160*/  UISETP.GE.AND UP4, UPT, UR4, 0x9, UPT ;  /* 0x000000090400788c */ /* 0x000fe2000bf86270 */
[----:B------:R-:W-:Y:S01]  /*3170*/  FMUL.FTZ R31, R10, c[0x0][0x320] ;  /* 0x0000c8000a1f7a20 */ /* 0x000fe20000410000 */
[----:B------:R-:W-:Y:S01]  /*3180*/  PLOP3.LUT P6, PT, PT, PT, UP2, 0x40, 0x0 ;  /* 0x000000000000781c */ /* 0x000fe20003fce828 */
[----:B------:R-:W-:Y:S01]  /*3190*/  UP2UR UR33, UPR, URZ, 0x4 ;  /* 0x000000043f217883 */ /* 0x000fe20008000000 */
[----:B------:R-:W-:Y:S01]  /*31a0*/  PLOP3.LUT P0, PT, PT, PT, UP3, 0x40, 0x0 ;  /* 0x000000000000781c */ /* 0x000fe20003f0e838 */
[----:B------:R-:W-:Y:S01]  /*31b0*/  UP2UR UR34, UPR, URZ, 0x8 ;  /* 0x000000083f227883 */ /* 0x000fe20008000000 */
[C---:B------:R-:W-:Y:S01]  /*31c0*/  ISETP.GT.AND P6, PT, R23.reuse, 0x1, P6 ;  /* 0x000000011700780c */ /* 0x040fe200037c4270 */
[----:B------:R-:W-:Y:S01]  /*31d0*/  UISETP.GE.AND UP2, UPT, UR4, 0x11, UPT ;  /* 0x000000110400788c */ /* 0x000fe2000bf46270 */
[C---:B------:R-:W-:Y:S01]  /*31e0*/  ISETP.GT.AND P0, PT, R23.reuse, RZ, P0 ;  /* 0x000000ff1700720c */ /* 0x040fe20000704270 */
[----:B------:R-:W-:Y:S01]  /*31f0*/  UISETP.GE.AND UP3, UPT, UR4, 0xa, UPT ;  /* 0x0000000a0400788c */ /* 0x000fe2000bf66270 */
[----:B------:R-:W-:Y:S01]  /*3200*/  PLOP3.LUT P2, PT, PT, PT, UP4, 0x40, 0x0 ;  /* 0x000000000000781c */ /* 0x000fe20003f4e848 */
[----:B------:R-:W-:Y:S01]  /*3210*/  UP2UR UR30, UPR, URZ, 0x4 ;  /* 0x000000043f1e7883 */ /* 0x000fe20008000000 */
[C---:B------:R-:W-:Y:S01]  /*3220*/  ISETP.LT.OR P6, PT, R24.reuse, 0x2, P6 ;  /* 0x000000021800780c */ /* 0x040fe200037c1670 */
[----:B------:R3:W4:Y:S01]  /*3230*/  MUFU.TANH R25, R14 ;  /* 0x0000000e00197308 */ /* 0x0007220000002400 */
[----:B------:R-:W-:Y:S01]  /*3240*/  ISETP.LT.OR P0, PT, R24, 0x1, P0 ;  /* 0x000000011800780c */ /* 0x000fe20000701670 */
[----:B------:R-:W-:Y:S01]  /*3250*/  UP2UR UR32, UPR, URZ, 0x10 ;  /* 0x000000103f207883 */ /* 0x000fe20008000000 */
[C---:B------:R-:W-:Y:S01]  /*3260*/  ISETP.GT.AND P2, PT, R23.reuse, 0x8, P2 ;  /* 0x000000081700780c */ /* 0x040fe20001744270 */
[----:B------:R-:W-:Y:S01]  /*3270*/  UISETP.GE.AND UP4, UPT, UR4, 0x52, UPT ;  /* 0x000000520400788c */ /* 0x000fe2000bf86270 */
[----:B------:R-:W-:Y:S01]  /*3280*/  FSEL R18, R18, -INF , !P6 ;  /* 0xff80000012127808 */ /* 0x000fe20007000000 */
[----:B------:R-:W-:Y:S01]  /*3290*/  UISETP.GE.AND UP6, UPT, UR4, 0x4a, UPT ;  /* 0x0000004a0400788c */ /* 0x000fe2000bfc6270 */
[----:B-1----:R-:W-:Y:S01]  /*32a0*/  FSEL R19, R12, -INF , !P0 ;  /* 0xff8000000c137808 */ /* 0x002fe20004000000 */
[----:B------:R-:W-:Y:S01]  /*32b0*/  UISETP.GE.AND UP5, UPT, UR4, 0x51, UPT ;  /* 0x000000510400788c */ /* 0x000fe2000bfa6270 */
[----:B------:R-:W-:Y:S01]  /*32c0*/  PLOP3.LUT P6, PT, PT, PT, UP2, 0x40, 0x0 ;  /* 0x000000000000781c */ /* 0x000fe20003fce828 */
[----:B------:R-:W-:Y:S01]  /*32d0*/  UISETP.GE.AND UP2, UPT, UR4, 0x12, UPT ;  /* 0x000000120400788c */ /* 0x000fe2000bf46270 */
[----:B------:R-:W-:Y:S01]  /*32e0*/  PLOP3.LUT P0, PT, PT, PT, UP3, 0x40, 0x0 ;  /* 0x000000000000781c */ /* 0x000fe20003f0e838 */
[----:B------:R-:W-:Y:S01]  /*32f0*/  UP2UR UR31, UPR, URZ, 0x8 ;  /* 0x000000083f1f7883 */ /* 0x000fe20008000000 */
[----:B------:R-:W-:Y:S01]  /*3300*/  ISETP.LT.OR P2, PT, R24, 0x9, P2 ;  /* 0x000000091800780c */ /* 0x000fe20001741670 */
[----:B------:R-:W-:Y:S01]  /*3310*/  UP2UR UR29, UPR, URZ, 0x4 ;  /* 0x000000043f1d7883 */ /* 0x000fe20008000000 */
[----:B------:R-:W-:Y:S01]  /*3320*/  ISETP.GT.AND P0, PT, R23, 0x9, P0 ;  /* 0x000000091700780c */ /* 0x000fe20000704270 */
[----:B------:R-:W-:Y:S01]  /*3330*/  FMUL.FTZ R17, R70, c[0x0][0x320] ;  /* 0x0000c80046117a20 */ /* 0x000fe20000410000 */
[----:B---3--:R-:W-:Y:S01]  /*3340*/  FSEL R14, R0, -INF , !P2 ;  /* 0xff800000000e7808 */ /* 0x008fe20005000000 */
[----:B------:R-:W-:Y:S01]  /*3350*/  FMUL.FTZ R16, R71, c[0x0][0x320] ;  /* 0x0000c80047107a20 */ /* 0x000fe20000410000 */
[----:B------:R-:W-:Y:S01]  /*3360*/  PLOP3.LUT P2, PT, PT, PT, UP2, 0x40, 0x0 ;  /* 0x000000000000781c */ /* 0x000fe20003f4e828 */
[----:B------:R-:W-:Y:S01]  /*3370*/  UISETP.GE.AND UP2, UPT, UR4, 0x19, UPT ;  /* 0x000000190400788c */ /* 0x000fe2000bf46270 */
[----:B------:R-:W-:Y:S01]  /*3380*/  ISETP.LT.OR P0, PT, R24, 0xa, P0 ;  /* 0x0000000a1800780c */ /* 0x000fe20000701670 */
[----:B------:R-:W-:Y:S01]  /*3390*/  FMUL.FTZ R15, R15, c[0x0][0x320] ;  /* 0x0000c8000f0f7a20 */ /* 0x000fe20000410000 */
[C---:B------:R-:W-:Y:S01]  /*33a0*/  ISETP.GT.AND P6, PT, R23.reuse, 0x10, P6 ;  /* 0x000000101700780c */ /* 0x040fe200037c4270 */
[----:B------:R-:W-:Y:S01]  /*33b0*/  UP2UR UR28, UPR, URZ, 0x4 ;  /* 0x000000043f1c7883 */ /* 0x000fe20008000000 */
[----:B------:R-:W-:Y:S01]  /*33c0*/  FSEL R12, R4, -INF , !P0 ;  /* 0xff800000040c7808 */ /* 0x000fe20004000000 */
[----:B------:R-:W-:Y:S01]  /*33d0*/  FMUL.FTZ R26, R74, c[0x0][0x320] ;  /* 0x0000c8004a1a7a20 */ /* 0x000fe20000410000 */
[----:B------:R-:W-:Y:S01]  /*33e0*/  PLOP3.LUT P0, PT, PT, PT, UP2, 0x40, 0x0 ;  /* 0x000000000000781c */ /* 0x000fe20003f0e828 */
[----:B------:R-:W-:Y:S01]  /*33f0*/  UISETP.GE.AND UP2, UPT, UR4, 0x1a, UPT ;  /* 0x0000001a0400788c */ /* 0x000fe2000bf46270 */
[C---:B------:R-:W-:Y:S01]  /*3400*/  ISETP.LT.OR P6, PT, R24.reuse, 0x11, P6 ;  /* 0x000000111800780c */ /* 0x040fe200037c1670 */
[----:B------:R-:W-:Y:S01]  /*3410*/  UISETP.GE.AND UP3, UPT, UR4, 0x59, UPT ;  /* 0x000000590400788c */ /* 0x000fe2000bf66270 */
[----:B------:R-:W-:Y:S01]  /*3420*/  ISETP.GT.AND P2, PT, R23, 0x11, P2 ;  /* 0x000000111700780c */ /* 0x000fe20001744270 */
[----:B------:R-:W-:Y:S01]  /*3430*/  UP2UR UR27, UPR, URZ, 0x4 ;  /* 0x000000043f1b7883 */ /* 0x000fe20008000000 */
[----:B------:R-:W-:Y:S01]  /*3440*/  FSEL R10, R9, -INF , !P6 ;  /* 0xff800000090a7808 */ /* 0x000fe20007000000 */
[----:B------:R-:W-:Y:S01]  /*3450*/  FMUL.FTZ R59, R59, c[0x0][0x320] ;  /* 0x0000c8003b3b7a20 */ /* 0x000fe20000410000 */
[----:B------:R-:W-:Y:S01]  /*3460*/  PLOP3.LUT P6, PT, PT, PT, UP2, 0x40, 0x0 ;  /* 0x000000000000781c */ /* 0x000fe20003fce828 */
[----:B------:R-:W-:Y:S01]  /*3470*/  UISETP.GE.AND UP2, UPT, UR4, 0x21, UPT ;  /* 0x000000210400788c */ /* 0x000fe2000bf46270 */
[----:B------:R-:W-:Y:S01]  /*3480*/  ISETP.LT.OR P2, PT, R24, 0x12, P2 ;  /* 0x000000121800780c */ /* 0x000fe20001741670 */
[----:B------:R-:W-:Y:S01]  /*3490*/  FMUL.FTZ R54, R54, c[0x0][0x320] ;  /* 0x0000c80036367a20 */ /* 0x000fe20000410000 */
        /* <DEDUP_REMOVED lines=67> */
[----:B------:R1:W3:Y:S01]  /*38d0*/  MUFU.TANH R149, R59 ;  /* 0x0000003b00957308 */ /* 0x0002e20000002400 */
[----:B------:R-:W-:Y:S01]  /*38e0*/  PLOP3.LUT P6, PT, PT, PT, UP2, 0x40, 0x0 ;  /* 0x000000000000781c */ /* 0x000fe20003fce828 */
[----:B------:R-:W-:Y:S01]  /*38f0*/  UISETP.GE.AND UP2, UPT, UR4, 0x42, UPT ;  /* 0x000000420400788c */ /* 0x000fe2000bf46270 */
[----:B------:R-:W-:Y:S01]  /*3900*/  ISETP.LT.OR P2, PT, R24, 0x39, P2 ;  /* 0x000000391800780c */ /* 0x000fe20001741670 */
[--C-:B--2---:R-:W-:Y:S01]  /*3910*/  IMAD.IADD R9, R22, 0x1, R27.reuse ;  /* 0x0000000116097824 */ /* 0x104fe200078e021b */
[----:B------:R-:W-:Y:S01]  /*3920*/  ISETP.GT.AND P0, PT, R23, 0x39, P0 ;  /* 0x000000391700780c */ /* 0x000fe20000704270 */
[----:B------:R-:W-:Y:S01]  /*3930*/  UP2UR UR17, UPR, URZ, 0x4 ;  /* 0x000000043f117883 */ /* 0x000fe20008000000 */
[----:B------:R-:W-:Y:S01]  /*3940*/  FSEL R142, R142, -INF , !P2 ;  /* 0xff8000008e8e7808 */ /* 0x000fe20005000000 */
[----:B------:R-:W2:Y:S01]  /*3950*/  MUFU.TANH R17, R17 ;  /* 0x0000001100117308 */ /* 0x000ea20000002400 */
[----:B------:R-:W-:Y:S01]  /*3960*/  PLOP3.LUT P2, PT, PT, PT, UP2, 0x40, 0x0 ;  /* 0x000000000000781c */ /* 0x000fe20003f4e828 */
[----:B------:R-:W-:Y:S01]  /*3970*/  UISETP.GE.AND UP2, UPT, UR4, 0x49, UPT ;  /* 0x000000490400788c */ /* 0x000fe2000bf46270 */
[----:B------:R-:W-:Y:S01]  /*3980*/  ISETP.LT.OR P0, PT, R24, 0x3a, P0 ;  /* 0x0000003a1800780c */ /* 0x000fe20000701670 */
[----:B------:R-:W-:Y:S01]  /*3990*/  IMAD.IADD R0, R21, 0x1, R27 ;  /* 0x0000000115007824 */ /* 0x000fe200078e021b */
[C---:B------:R-:W-:Y:S01]  /*39a0*/  ISETP.GT.AND P6, PT, R23.reuse, 0x40, P6 ;  /* 0x000000401700780c */ /* 0x040fe200037c4270 */
[----:B------:R-:W-:Y:S01]  /*39b0*/  UP2UR UR16, UPR, URZ, 0x4 ;  /* 0x000000043f107883 */ /* 0x000fe20008000000 */
[----:B------:R-:W-:Y:S01]  /*39c0*/  FSEL R140, R140, -INF , !P0 ;  /* 0xff8000008c8c7808 */ /* 0x000fe20004000000 */
[----:B------:R-:W1:Y:S01]  /*39d0*/  MUFU.TANH R16, R16 ;  /* 0x0000001000107308 */ /* 0x000e620000002400 */
[----:B------:R-:W-:Y:S01]  /*39e0*/  PLOP3.LUT P0, PT, PT, PT, UP2, 0x40, 0x0 ;  /* 0x000000000000781c */ /* 0x000fe20003f0e828 */
[----:B------:R-:W-:Y:S01]  /*39f0*/  UISETP.GE.AND UP2, UPT, UR4, 0x5a, UPT ;  /* 0x0000005a0400788c */ /* 0x000fe2000bf46270 */
[----:B------:R-:W-:-:S02]  /*3a00*/  ISETP.GT.AND P2, PT, R23, 0x41, P2 ;  /* 0x000000411700780c */ /* 0x000fc40001744270 */
[----:B------:R-:W-:Y:S02]  /*3a10*/  ISETP.GT.AND P0, PT, R23, 0x48, P0 ;  /* 0x000000481700780c */ /* 0x000fe40000704270 */
[C---:B------:R-:W-:Y:S01]  /*3a20*/  ISETP.LT.OR P6, PT, R24.reuse, 0x41, P6 ;  /* 0x000000411800780c */ /* 0x040fe200037c1670 */
[----:B------:R1:W1:Y:S01]  /*3a30*/  MUFU.TANH R159, R54 ;  /* 0x00000036009f7308 */ /* 0x0002620000002400 */
[C---:B------:R-:W-:Y:S02]  /*3a40*/  ISETP.LT.OR P0, PT, R24.reuse, 0x49, P0 ;  /* 0x000000491800780c */ /* 0x040fe40000701670 */
[----:B------:R-:W-:Y:S02]  /*3a50*/  ISETP.LT.OR P2, PT, R24, 0x42, P2 ;  /* 0x000000421800780c */ /* 0x000fe40001741670 */
[----:B------:R-:W-:Y:S02]  /*3a60*/  FSEL R152, R152, -INF , !P0 ;  /* 0xff80000098987808 */ /* 0x000fe40004000000 */
[----:B------:R-:W-:Y:S01]  /*3a70*/  PLOP3.LUT P0, PT, PT, PT, UP4, 0x40, 0x0 ;  /* 0x000000000000781c */ /* 0x000fe20003f0e848 */
[----:B------:R1:W1:Y:S01]  /*3a80*/  MUFU.TANH R153, R55 ;  /* 0x0000003700997308 */ /* 0x0002620000002400 */
[----:B------:R-:W-:-:S02]  /*3a90*/  FSEL R156, R156, -INF , !P6 ;  /* 0xff8000009c9c7808 */ /* 0x000fc40007000000 */
[----:B------:R-:W-:Y:S02]  /*3aa0*/  FSEL R154, R154, -INF , !P2 ;  /* 0xff8000009a9a7808 */ /* 0x000fe40005000000 */
[----:B------:R-:W-:Y:S02]  /*3ab0*/  PLOP3.LUT P6, PT, PT, PT, UP6, 0x40, 0x0 ;  /* 0x000000000000781c */ /* 0x000fe40003fce868 */
[----:B------:R-:W-:Y:S01]  /*3ac0*/  PLOP3.LUT P2, PT, PT, PT, UP5, 0x40, 0x0 ;  /* 0x000000000000781c */ /* 0x000fe20003f4e858 */
[----:B------:R-:W1:Y:S01]  /*3ad0*/  MUFU.TANH R15, R15 ;  /* 0x0000000f000f7308 */ /* 0x000e620000002400 */
[C---:B------:R-:W-:Y:S02]  /*3ae0*/  ISETP.GT.AND P0, PT, R23.reuse, 0x51, P0 ;  /* 0x000000511700780c */ /* 0x040fe40000704270 */
[C---:B------:R-:W-:Y:S02]  /*3af0*/  ISETP.GT.AND P6, PT, R23.reuse, 0x49, P6 ;  /* 0x000000491700780c */ /* 0x040fe400037c4270 */
[----:B------:R-:W-:-:S02]  /*3b00*/  ISETP.GT.AND P2, PT, R23, 0x50, P2 ;  /* 0x000000501700780c */ /* 0x000fc40001744270 */
        /* <DEDUP_REMOVED lines=11> */
[----:B------:R1:W1:Y:S01]  /*3bc0*/  MUFU.TANH R141, R66 ;  /* 0x00000042008d7308 */ /* 0x0002620000002400 */
[C---:B------:R-:W-:Y:S02]  /*3bd0*/  ISETP.GT.AND P6, PT, R23.reuse, 0x58, P6 ;  /* 0x000000581700780c */ /* 0x040fe400037c4270 */
[----:B------:R-:W-:Y:S02]  /*3be0*/  ISETP.GT.AND P2, PT, R23, 0x59, P2 ;  /* 0x000000591700780c */ /* 0x000fe40001744270 */
[----:B------:R-:W-:-:S02]  /*3bf0*/  ISETP.LT.OR P6, PT, R24, 0x59, P6 ;  /* 0x000000591800780c */ /* 0x000fc400037c1670 */
[----:B------:R-:W-:Y:S01]  /*3c00*/  ISETP.LT.OR P2, PT, R24, 0x5a, P2 ;  /* 0x0000005a1800780c */ /* 0x000fe20001741670 */
[----:B------:R1:W1:Y:S01]  /*3c10*/  MUFU.TANH R125, R67 ;  /* 0x00000043007d7308 */ /* 0x0002620000002400 */
[----:B------:R-:W-:Y:S02]  /*3c20*/  IMNMX R20, R9, R20, PT ;  /* 0x0000001409147217 */ /* 0x000fe40003800200 */
[----:B------:R-:W-:Y:S02]  /*3c30*/  FSEL R132, R132, -INF , !P6 ;  /* 0xff80000084847808 */ /* 0x000fe40007000000 */
[----:B------:R-:W-:-:S03]  /*3c40*/  FSEL R130, R130, -INF , !P2 ;  /* 0xff80000082827808 */ /* 0x000fc60005000000 */
[----:B------:R1:W1:Y:S08]  /*3c50*/  MUFU.TANH R151, R46 ;  /* 0x0000002e00977308 */ /* 0x0002700000002400 */
[----:B------:R1:W1:Y:S08]  /*3c60*/  MUFU.TANH R143, R47 ;  /* 0x0000002f008f7308 */ /* 0x0002700000002400 */
[----:B------:R-:W1:Y:S08]  /*3c70*/  MUFU.TANH R26, R26 ;  /* 0x0000001a001a7308 */ /* 0x000e700000002400 */
        /* <DEDUP_REMOVED lines=8> */
[----:B------:R1:W1:Y:S08]  /*3d00*/  MUFU.TANH R7, R29 ;  /* 0x0000001d00077308 */ /* 0x0002700000002400 */
[----:B------:R1:W1:Y:S01]  /*3d10*/  MUFU.TANH R161, R58 ;  /* 0x0000003a00a17308 */ /* 0x0002620000002400 */
[----:B------:R-:W-:Y:S05]  /*3d20*/  @P0 BRA `(.L_x_171) ;  /* 0x0000015000000947 */ /* 0x000fea0003800000 */
[----:B--234-:R-:W-:Y:S01]  /*3d30*/  IMAD.U32 R22, RZ, RZ, UR11 ;  /* 0x0000000bff167e24 */ /* 0x01cfe2000f8e00ff */
        /* <DEDUP_REMOVED lines=11> */
.L_x_173:
[----:B------:R-:W-:-:S04]  /*3df0*/  MOV R9, c[0x0][0x32c] ;  /* 0x0000cb0000097a02 */ /* 0x000fc80000000f00 */
[----:B------:R-:W-:-:S13]  /*3e00*/  ISETP.NE.AND P0, PT, R9, 0x1, PT ;  /* 0x000000010900780c */ /* 0x000fda0003f05270 */
[----:B------:R-:W-:-:S05]  /*3e10*/  @P0 IMAD.HI.U32 R9, R22, c[0x0][0x330], RZ ;  /* 0x0000cc0016090a27 */ /* 0x000fca00078e00ff */
[----:B------:R-:W-:Y:S02]  /*3e20*/  @P0 SHF.R.U32.HI R22, RZ, c[0x0][0x334], R9 ;  /* 0x0000cd00ff160a19 */ /* 0x000fe40000011609 */
.L_x_174:
[----:B------:R-:W-:Y:S05]  /*3e30*/  BSYNC B0 ;  /* 0x0000000000007941 */ /* 0x000fea0003800000 */
.L_x_172:
[----:B------:R-:W-:-:S05]  /*3e40*/  IMAD R13, R22, c[0x0][0x32c], R13 ;  /* 0x0000cb00160d7a24 */ /* 0x000fca00078e020d */
[----:B------:R-:W-:Y:S02]  /*3e50*/  IADD3 R9, R13, c[0x0][0x32c], RZ ;  /* 0x0000cb000d097a10 */ /* 0x000fe40007ffe0ff */
[----:B------:R-:W-:Y:S02]  /*3e60*/  IMNMX R0, R0, R13, !PT ;  /* 0x0000000d00007217 */ /* 0x000fe40007800200 */
[----:B------:R-:W-:Y:S02]  /*3e70*/  IMNMX R20, R20, R9, PT ;  /* 0x0000000914147217 */ /* 0x000fe40003800200 */
.L_x_171:
[----:B--234-:R-:W-:Y:S01]  /*3e80*/  UP2UR UR4, UPR, URZ, 0x10 ;  /* 0x000000103f047883 */ /* 0x01cfe20008000000 */
[----:B------:R-:W-:Y:S01]  /*3e90*/  IMAD.SHL.U32 R212, R2, 0x2, RZ ;  /* 0x0000000202d47824 */ /* 0x000fe200078e00ff */
[----:B------:R-:W-:Y:S02]  /*3ea0*/  UISETP.NE.AND UP4, UPT, UR30, URZ, UPT ;  /* 0x0000003f1e00728c */ /* 0x000fe4000bf85270 */
[----:B------:R-:W-:Y:S01]  /*3eb0*/  UP2UR UR30, UPR, URZ, 0x8 ;  /* 0x000000083f1e7883 */ /* 0x000fe20008000000 */
[----:B------:R-:W-:Y:S01]  /*3ec0*/  IMAD R210, R5, 0x2, R212 ;  /* 0x0000000205d27824 */ /* 0x000fe200078e02d4 */
[----:B------:R-:W-:Y:S01]  /*3ed0*/  UISETP.NE.AND UP3, UPT, UR32, URZ, UPT ;  /* 0x0000003f2000728c */ /* 0x000fe2000bf65270 */
[----:B-1----:R-:W-:Y:S01]  /*3ee0*/  LDSM.16.MT88.4 R76, [R212+0x3100] ;  /* 0x00310000d44c783b */ /* 0x002fe20000004200 */
[----:B------:R-:W-:Y:S01]  /*3ef0*/  UP2UR UR32, UPR, URZ, 0x4 ;  /* 0x000000043f207883 */ /* 0x000fe20008000000 */
[C---:B------:R-:W-:Y:S01]  /*3f00*/  IMAD R208, R3.reuse, 0x2, R210 ;  /* 0x0000000203d07824 */ /* 0x040fe200078e02d2 */
[----:B------:R-:W-:Y:S01]  /*3f10*/  UISETP.NE.AND UP2, UPT, UR31, URZ, UPT ;  /* 0x0000003f1f00728c */ /* 0x000fe2000bf45270 */
[----:B------:R-:W-:Y:S01]  /*3f20*/  IMAD R209, R3, 0x2, R212 ;  /* 0x0000000203d17824 */ /* 0x000fe200078e02d4 */
[----:B------:R-:W-:Y:S01]  /*3f30*/  UP2UR UR31, UPR, URZ, 0x2 ;  /* 0x000000023f1f7883 */ /* 0x000fe20008000000 */
[----:B------:R-:W-:Y:S01]  /*3f40*/  PLOP3.LUT P0, PT, PT, PT, UP3, 0x40, 0x0 ;  /* 0x000000000000781c */ /* 0x000fe20003f0e838 */
[----:B------:R-:W-:Y:S01]  /*3f50*/  UISETP.NE.AND UP1, UPT, UR33, URZ, UPT ;  /* 0x0000003f2100728c */ /* 0x000fe2000bf25270 */
[----:B------:R-:W-:Y:S01]  /*3f60*/  LDSM.16.MT88.4 R84, [R208+0x100] ;  /* 0x00010000d054783b */ /* 0x000fe20000004200 */
[----:B------:R-:W-:Y:S01]  /*3f70*/  UP2UR UR33, UPR, URZ, 0x1 ;  /* 0x000000013f217883 */ /* 0x000fe20008000000 */
[----:B------:R-:W-:Y:S01]  /*3f80*/  ISETP.GT.AND P0, PT, R0, 0x8, P0 ;  /* 0x000000080000780c */ /* 0x000fe20000704270 */
[----:B------:R-:W-:Y:S01]  /*3f90*/  UISETP.NE.AND UP0, UPT, UR34, URZ, UPT ;  /* 0x0000003f2200728c */ /* 0x000fe2000bf05270 */
[----:B------:R-:W-:Y:S01]  /*3fa0*/  LDSM.16.MT88.4 R108, [R212+0x100] ;  /* 0x00010000d46c783b */ /* 0x000fe20000004200 */
[----:B------:R-:W-:Y:S01]  /*3fb0*/  UISETP.NE.AND UP3, UPT, UR28, URZ, UPT ;  /* 0x0000003f1c00728c */ /* 0x000fe2000bf65270 */
[----:B------:R-:W-:-:S02]  /*3fc0*/  ISETP.LT.OR P0, PT, R20, 0x9, P0 ;  /* 0x000000091400780c */ /* 0x000fc40000701670 */
[----:B------:R-:W-:Y:S01]  /*3fd0*/  PLOP3.LUT P2, PT, PT, PT, UP1, 0x40, 0x0 ;  /* 0x000000000000781c */ /* 0x000fe20003f4e818 */
[----:B------:R-:W-:Y:S01]  /*3fe0*/  UISETP.NE.AND UP1, UPT, UR26, URZ, UPT ;  /* 0x0000003f1a00728c */ /* 0x000fe2000bf25270 */
[----:B------:R-:W-:Y:S01]  /*3ff0*/  PLOP3.LUT P6, PT, PT, PT, UP0, 0x40, 0x0 ;  /* 0x000000000000781c */ /* 0x000fe20003fce808 */
[----:B------:R-:W-:Y:S01]  /*4000*/  UISETP.NE.AND UP0, UPT, UR29, URZ, UPT ;  /* 0x0000003f1d00728c */ /* 0x000fe2000bf05270 */
[----:B------:R-:W-:Y:S01]  /*4010*/  FSEL R21, R31, -INF , !P0 ;  /* 0xff8000001f157808 */ /* 0x000fe20004000000 */
[----:B------:R-:W-:Y:S01]  /*4020*/  LDSM.16.MT88.4 R100, [R210+0x100] ;  /* 0x00010000d264783b */ /* 0x000fe20000004200 */
[C---:B------:R-:W-:Y:S02]  /*4030*/  ISETP.GT.AND P6, PT, R0.reuse, RZ, P6 ;  /* 0x000000ff0000720c */ /* 0x040fe400037c4270 */
[----:B------:R-:W-:Y:S01]  /*4040*/  ISETP.GT.AND P2, PT, R0, 0x1, P2 ;  /* 0x000000010000780c */ /* 0x000fe20001744270 */
[----:B------:R-:W-:Y:S01]  /*4050*/  LDSM.16.MT88.4 R92, [R209+0x100] ;  /* 0x00010000d15c783b */ /* 0x000fe20000004200 */
[----:B------:R-:W-:-:S02]  /*4060*/  ISETP.LT.OR P6, PT, R20, 0x1, P6 ;  /* 0x000000011400780c */ /* 0x000fc400037c1670 */
[----:B------:R-:W-:Y:S01]  /*4070*/  PLOP3.LUT P0, PT, PT, PT, UP0, 0x40, 0x0 ;  /* 0x000000000000781c */ /* 0x000fe20003f0e808 */
[----:B------:R-:W-:Y:S01]  /*4080*/  UISETP.NE.AND UP0, UPT, UR25, URZ, UPT ;  /* 0x0000003f1900728c */ /* 0x000fe2000bf05270 */
[----:B------:R-:W-:Y:S01]  /*4090*/  FSEL R25, R25, -INF , !P6 ;  /* 0xff80000019197808 */ /* 0x000fe20007000000 */
[----:B------:R-:W-:Y:S01]  /*40a0*/  LDSM.16.MT88.4 R68, [R210+0x3100] ;  /* 0x00310000d244783b */ /* 0x000fe20000004200 */
[----:B------:R-:W-:Y:S01]  /*40b0*/  PLOP3.LUT P6, PT, PT, PT, UP2, 0x40, 0x0 ;  /* 0x000000000000781c */ /* 0x000fe20003fce828 */
[----:B------:R-:W-:Y:S01]  /*40c0*/  UISETP.NE.AND UP2, UPT, UR27, URZ, UPT ;  /* 0x0000003f1b00728c */ /* 0x000fe2000bf45270 */
[C---:B------:R-:W-:Y:S01]  /*40d0*/  ISETP.GT.AND P0, PT, R0.reuse, 0x11, P0 ;  /* 0x000000110000780c */ /* 0x040fe20000704270 */
[----:B------:R-:W-:Y:S01]  /*40e0*/  LDSM.16.MT88.4 R56, [R209+0x3100] ;  /* 0x00310000d138783b */ /* 0x000fe20000004200 */
[----:B------:R-:W-:Y:S02]  /*40f0*/  ISETP.GT.AND P6, PT, R0, 0x9, P6 ;  /* 0x000000090000780c */ /* 0x000fe400037c4270 */
[----:B------:R-:W-:-:S02]  /*4100*/  ISETP.LT.OR P2, PT, R20, 0x2, P2 ;  /* 0x000000021400780c */ /* 0x000fc40001741670 */
[C---:B------:R-:W-:Y:S02]  /*4110*/  ISETP.LT.OR P6, PT, R20.reuse, 0xa, P6 ;  /* 0x0000000a1400780c */ /* 0x040fe400037c1670 */
[----:B------:R-:W-:Y:S02]  /*4120*/  ISETP.LT.OR P0, PT, R20, 0x12, P0 ;  /* 0x000000121400780c */ /* 0x000fe40000701670 */
[----:B------:R-:W-:Y:S02]  /*4130*/  FSEL R7, R7, -INF , !P6 ;  /* 0xff80000007077808 */ /* 0x000fe40007000000 */
[----:B------:R-:W-:Y:S01]  /*4140*/  PLOP3.LUT P6, PT, PT, PT, UP3, 0x40, 0x0 ;  /* 0x000000000000781c */ /* 0x000fe20003fce838 */
[----:B------:R-:W-:Y:S01]  /*4150*/  UISETP.NE.AND UP3, UPT, UR24, URZ, UPT ;  /* 0x0000003f1800728c */ /* 0x000fe2000bf65270 */
[----:B------:R-:W-:Y:S02]  /*4160*/  FSEL R23, R15, -INF , !P2 ;  /* 0xff8000000f177808 */ /* 0x000fe40005000000 */
[----:B------:R-:W-:-:S02]  /*4170*/  ISETP.GT.AND P6, PT, R0, 0x18, P6 ;  /* 0x000000180000780c */ /* 0x000fc400037c4270 */
[----:B------:R-:W-:Y:S02]  /*4180*/  FSEL R13, R11, -INF , !P0 ;  /* 0xff8000000b0d7808 */ /* 0x000fe40004000000 */
[----:B------:R-:W-:Y:S02]  /*4190*/  ISETP.LT.OR P6, PT, R20, 0x19, P6 ;  /* 0x000000191400780c */ /* 0x000fe400037c1670 */
[----:B------:R-:W-:Y:S01]  /*41a0*/  PLOP3.LUT P2, PT, PT, PT, UP4, 0x40, 0x0 ;  /* 0x000000000000781c */ /* 0x000fe20003f4e848 */
[----:B------:R-:W-:Y:S01]  /*41b0*/  UISETP.NE.AND UP4, UPT, UR20, URZ, UPT ;  /* 0x0000003f1400728c */ /* 0x000fe2000bf85270 */
[----:B------:R-:W-:Y:S02]  /*41c0*/  FSEL R11, R17, -INF , !P6 ;  /* 0xff800000110b7808 */ /* 0x000fe40007000000 */
[----:B------:R-:W-:Y:S02]  /*41d0*/  FMNMX.FTZ R17, R19, R18, !PT ;  /* 0x0000001213117209 */ /* 0x000fe40007810000 */
[----:B------:R-:W-:-:S02]  /*41e0*/  ISETP.GT.AND P2, PT, R0, 0x10, P2 ;  /* 0x000000100000780c */ /* 0x000fc40001744270 */
[----:B------:R-:W-:Y:S02]  /*41f0*/  FMNMX.FTZ R17, R14, R17, !PT ;  /* 0x000000110e117209 */ /* 0x000fe40007810000 */
[----:B------:R-:W-:Y:S02]  /*4200*/  ISETP.LT.OR P2, PT, R20, 0x11, P2 ;  /* 0x000000111400780c */ /* 0x000fe40001741670 */
[----:B------:R-:W-:Y:S02]  /*4210*/  FMNMX.FTZ R17, R12, R17, !PT ;  /* 0x000000110c117209 */ /* 0x000fe40007810000 */
[----:B------:R-:W-:Y:S02]  /*4220*/  FSEL R15, R26, -INF , !P2 ;  /* 0xff8000001a0f7808 */ /* 0x000fe40005000000 */
[----:B------:R-:W-:Y:S01]  /*4230*/  PLOP3.LUT P2, PT, PT, PT, UP2, 0x40, 0x0 ;  /* 0x000000000000781c */ /* 0x000fe20003f4e828 */
[----:B------:R-:W-:Y:S01]  /*4240*/  UISETP.NE.AND UP2, UPT, UR23, URZ, UPT ;  /* 0x0000003f1700728c */ /* 0x000fe2000bf45270 */
[----:B------:R-:W-:-:S02]  /*4250*/  FMNMX.FTZ R17, R10, R17, !PT ;  /* 0x000000110a117209 */ /* 0x000fc40007810000 */
[----:B------:R-:W-:Y:S02]  /*4260*/  ISETP.GT.AND P2, PT, R0, 0x19, P2 ;  /* 0x000000190000780c */ /* 0x000fe40001744270 */
[----:B------:R-:W-:Y:S02]  /*4270*/  FMNMX.FTZ R17, R6, R17, !PT ;  /* 0x0000001106117209 */ /* 0x000fe40007810000 */
[----:B------:R-:W-:Y:S02]  /*4280*/  ISETP.LT.OR P2, PT, R20, 0x1a, P2 ;  /* 0x0000001a1400780c */ /* 0x000fe40001741670 */
[----:B------:R-:W-:Y:S02]  /*4290*/  FMNMX.FTZ R17, R4, R17, !PT ;  /* 0x0000001104117209 */ /* 0x000fe40007810000 */
[----:B------:R-:W-:Y:S02]  /*42a0*/  FSEL R9, R16, -INF , !P2 ;  /* 0xff80000010097808 */ /* 0x000fe40005000000 */
[----:B------:R-:W-:-:S02]  /*42b0*/  FMNMX.FTZ R17, R8, R17, !PT ;  /* 0x0000001108117209 */ /* 0x000fc40007810000 */
[----:B------:R-:W-:Y:S02]  /*42c0*/  FMNMX.FTZ R16, R25, R23, !PT ;  /* 0x0000001719107209 */ /* 0x000fe40007810000 */
[----:B------:R-:W-:Y:S02]  /*42d0*/  FMNMX.FTZ R17, R32, R17, !PT ;  /* 0x0000001120117209 */ /* 0x000fe40007810000 */
[----:B------:R-:W-:Y:S02]  /*42e0*/  FMNMX.FTZ R16, R21, R16, !PT ;  /* 0x0000001015107209 */ /* 0x000fe40007810000 */
[----:B------:R-:W-:Y:S01]  /*42f0*/  PLOP3.LUT P0, PT, PT, PT, UP1, 0x40, 0x0 ;  /* 0x000000000000781c */ /* 0x000fe20003f0e818 */
[----:B------:R-:W-:Y:S01]  /*4300*/  UISETP.NE.AND UP1, UPT, UR22, URZ, UPT ;  /* 0x0000003f1600728c */ /* 0x000fe2000bf25270 */
[----:B------:R-:W-:Y:S02]  /*4310*/  FMNMX.FTZ R17, R30, R17, !PT ;  /* 0x000000111e117209 */ /* 0x000fe40007810000 */
[----:B------:R-:W-:-:S02]  /*4320*/  FMNMX.FTZ R16, R7, R16, !PT ;  /* 0x0000001007107209 */ /* 0x000fc40007810000 */
[----:B------:R-:W-:Y:S02]  /*4330*/  ISETP.GT.AND P0, PT, R0, 0x20, P0 ;  /* 0x000000200000780c */ /* 0x000fe40000704270 */
[----:B------:R-:W-:Y:S02]  /*4340*/  FMNMX.FTZ R17, R28, R17, !PT ;  /* 0x000000111c117209 */ /* 0x000fe40007810000 */
[----:B------:R-:W-:Y:S01]  /*4350*/  PLOP3.LUT P6, PT, PT, PT, UP0, 0x40, 0x0 ;  /* 0x000000000000781c */ /* 0x000fe20003fce808 */
[----:B------:R-:W-:Y:S01]  /*4360*/  UISETP.NE.AND UP0, UPT, UR21, URZ, UPT ;  /* 0x0000003f1500728c */ /* 0x000fe2000bf05270 */
[----:B------:R-:W-:Y:S02]  /*4370*/  FMNMX.FTZ R16, R15, R16, !PT ;  /* 0x000000100f107209 */ /* 0x000fe40007810000 */
[----:B------:R-:W-:Y:S02]  /*4380*/  ISETP.LT.OR P0, PT, R20, 0x21, P0 ;  /* 0x000000211400780c */ /* 0x000fe40000701670 */
[----:B------:R-:W-:-:S02]  /*4390*/  FMNMX.FTZ R17, R124, R17, !PT ;  /* 0x000000117c117209 */ /* 0x000fc40007810000 */
[----:B------:R-:W-:Y:S01]  /*43a0*/  PLOP3.LUT P2, PT, PT, PT, UP3, 0x40, 0x0 ;  /* 0x000000000000781c */ /* 0x000fe20003f4e838 */
[----:B------:R-:W-:Y:S01]  /*43b0*/  UISETP.NE.AND UP3, UPT, UR19, URZ, UPT ;  /* 0x0000003f1300728c */ /* 0x000fe2000bf65270 */
[----:B------:R-:W-:Y:S02]  /*43c0*/  ISETP.GT.AND P6, PT, R0, 0x21, P6 ;  /* 0x000000210000780c */ /* 0x000fe400037c4270 */
[----:B------:R-:W-:Y:S02]  /*43d0*/  FMNMX.FTZ R16, R13, R16, !PT ;  /* 0x000000100d107209 */ /* 0x000fe40007810000 */
[----:B------:R-:W-:Y:S02]  /*43e0*/  FSEL R141, R141, -INF , !P0 ;  /* 0xff8000008d8d7808 */ /* 0x000fe40004000000 */
[----:B------:R-:W-:Y:S02]  /*43f0*/  FMNMX.FTZ R17, R138, R17, !PT ;  /* 0x000000118a117209 */ /* 0x000fe40007810000 */
[----:B------:R-:W-:Y:S01]  /*4400*/  PLOP3.LUT P0, PT, PT, PT, UP2, 0x40, 0x0 ;  /* 0x000000000000781c */ /* 0x000fe20003f0e828 */
[----:B------:R-:W-:Y:S01]  /*4410*/  UISETP.NE.AND UP2, UPT, UR18, URZ, UPT ;  /* 0x0000003f1200728c */ /* 0x000fe2000bf45270 */
[----:B------:R-:W-:-:S02]  /*4420*/  ISETP.LT.OR P6, PT, R20, 0x22, P6 ;  /* 0x000000221400780c */ /* 0x000fc400037c1670 */
[----:B------:R-:W-:Y:S02]  /*4430*/  ISETP.GT.AND P2, PT, R0, 0x28, P2 ;  /* 0x000000280000780c */ /* 0x000fe40001744270 */
[----:B------:R-:W-:Y:S02]  /*4440*/  FMNMX.FTZ R16, R11, R16, !PT ;  /* 0x000000100b107209 */ /* 0x000fe40007810000 */
[----:B------:R-:W-:Y:S02]  /*4450*/  FMNMX.FTZ R17, R148, R17, !PT ;  /* 0x0000001194117209 */ /* 0x000fe40007810000 */
[----:B------:R-:W-:Y:S02]  /*4460*/  FSEL R125, R125, -INF , !P6 ;  /* 0xff8000007d7d7808 */ /* 0x000fe40007000000 */
[----:B------:R-:W-:Y:S02]  /*4470*/  ISETP.LT.OR P2, PT, R20, 0x29, P2 ;  /* 0x000000291400780c */ /* 0x000fe40001741670 */
[----:B------:R-:W-:-:S02]  /*4480*/  ISETP.GT.AND P0, PT, R0, 0x29, P0 ;  /* 0x000000290000780c */ /* 0x000fc40000704270 */
[----:B------:R-:W-:Y:S02]  /*4490*/  FMNMX.FTZ R16, R9, R16, !PT ;  /* 0x0000001009107209 */ /* 0x000fe40007810000 */
[----:B------:R-:W-:Y:S01]  /*44a0*/  PLOP3.LUT P6, PT, PT, PT, UP1, 0x40, 0x0 ;  /* 0x000000000000781c */ /* 0x000fe20003fce818 */
[----:B------:R-:W-:Y:S01]  /*44b0*/  UISETP.NE.AND UP1, UPT, UR17, URZ, UPT ;  /* 0x0000003f1100728c */ /* 0x000fe2000bf25270 */
[----:B------:R-:W-:Y:S02]  /*44c0*/  FMNMX.FTZ R17, R142, R17, !PT ;  /* 0x000000118e117209 */ /* 0x000fe40007810000 */
[----:B------:R-:W-:Y:S02]  /*44d0*/  FSEL R139, R139, -INF , !P2 ;  /* 0xff8000008b8b7808 */ /* 0x000fe40005000000 */
[----:B------:R-:W-:Y:S02]  /*44e0*/  ISETP.LT.OR P0, PT, R20, 0x2a, P0 ;  /* 0x0000002a1400780c */ /* 0x000fe40000701670 */
[----:B------:R-:W-:-:S02]  /*44f0*/  FMNMX.FTZ R16, R141, R16, !PT ;  /* 0x000000108d107209 */ /* 0x000fc40007810000 */
[----:B------:R-:W-:Y:S01]  /*4500*/  PLOP3.LUT P2, PT, PT, PT, UP0, 0x40, 0x0 ;  /* 0x000000000000781c */ /* 0x000fe20003f4e808 */
[----:B------:R-:W-:Y:S01]  /*4510*/  UISETP.NE.AND UP0, UPT, UR16, URZ, UPT ;  /* 0x0000003f1000728c */ /* 0x000fe2000bf05270 */
[----:B------:R-:W-:Y:S02]  /*4520*/  ISETP.GT.AND P6, PT, R0, 0x30, P6 ;  /* 0x000000300000780c */ /* 0x000fe400037c4270 */
[----:B------:R-:W-:Y:S01]  /*4530*/  FMNMX.FTZ R17, R140, R17, !PT ;  /* 0x000000118c117209 */ /* 0x000fe20007810000 */
[----:B------:R-:W-:Y:S01]  /*4540*/  ULDC.64 UR16, c[0x0][0x2c8] ;  /* 0x0000b20000107ab9 */ /* 0x000fe20000000a00 */
[----:B------:R-:W-:Y:S01]  /*4550*/  FSEL R131, R131, -INF , !P0 ;  /* 0xff80000083837808 */ /* 0x000fe20004000000 */
[----:B------:R-:W-:Y:S01]  /*4560*/  UIMAD.WIDE.U32 UR18, UR15, UR16, URZ ;  /* 0x000000100f1272a5 */ /* 0x000fe2000f8e003f */
[----:B------:R-:W-:Y:S02]  /*4570*/  FMNMX.FTZ R16, R125, R16, !PT ;  /* 0x000000107d107209 */ /* 0x000fe40007810000 */
[----:B------:R-:W-:Y:S01]  /*4580*/  PLOP3.LUT P0, PT, PT, PT, UP4, 0x40, 0x0 ;  /* 0x000000000000781c */ /* 0x000fe20003f0e848 */
[----:B------:R-:W-:Y:S01]  /*4590*/  UISETP.NE.AND UP4, UPT, UR4, URZ, UPT ;  /* 0x0000003f0400728c */ /* 0x000fe2000bf85270 */
[----:B------:R-:W-:Y:S01]  /*45a0*/  ISETP.LT.OR P6, PT, R20, 0x31, P6 ;  /* 0x000000311400780c */ /* 0x000fe200037c1670 */
[----:B------:R-:W-:Y:S01]  /*45b0*/  UIADD3 UR4, UR7, -0x2, URZ ;  /* 0xfffffffe07047890 */ /* 0x000fe2000fffe03f */
[----:B------:R-:W-:-:S02]  /*45c0*/  ISETP.GT.AND P2, PT, R0, 0x31, P2 ;  /* 0x000000310000780c */ /* 0x000fc40001744270 */
[----:B------:R-:W-:Y:S01]  /*45d0*/  FMNMX.FTZ R17, R156, R17, !PT ;  /* 0x000000119c117209 */ /* 0x000fe20007810000 */
[----:B------:R-:W-:Y:S01]  /*45e0*/  ULDC UR7, c[0x0][0x328] ;  /* 0x0000ca0000077ab9 */ /* 0x000fe20000000800 */
[----:B------:R-:W-:Y:S01]  /*45f0*/  FMNMX.FTZ R16, R139, R16, !PT ;  /* 0x000000108b107209 */ /* 0x000fe20007810000 */
[----:B------:R-:W-:Y:S01]  /*4600*/  IMAD.U32 R168, RZ, RZ, UR4 ;  /* 0x00000004ffa87e24 */ /* 0x000fe2000f8e00ff */
[----:B------:R-:W-:Y:S02]  /*4610*/  FSEL R161, R161, -INF , !P6 ;  /* 0xff800000a1a17808 */ /* 0x000fe40007000000 */
[----:B------:R-:W-:Y:S02]  /*4620*/  ISETP.LT.OR P2, PT, R20, 0x32, P2 ;  /* 0x000000321400780c */ /* 0x000fe40001741670 */
[----:B------:R-:W-:Y:S02]  /*4630*/  ISETP.GT.AND P0, PT, R0, 0x38, P0 ;  /* 0x000000380000780c */ /* 0x000fe40000704270 */
[----:B------:R-:W-:Y:S01]  /*4640*/  PLOP3.LUT P6, PT, PT, PT, UP3, 0x40, 0x0 ;  /* 0x000000000000781c */ /* 0x000fe20003fce838 */
[----:B------:R-:W-:Y:S01]  /*4650*/  UISETP.NE.AND UP3, UPT, UR30, URZ, UPT ;  /* 0x0000003f1e00728c */ /* 0x000fe2000bf65270 */
[----:B------:R-:W-:-:S02]  /*4660*/  FMNMX.FTZ R17, R154, R17, !PT ;  /* 0x000000119a117209 */ /* 0x000fc40007810000 */
[----:B------:R-:W-:Y:S02]  /*4670*/  FMNMX.FTZ R16, R131, R16, !PT ;  /* 0x0000001083107209 */ /* 0x000fe40007810000 */
[----:B------:R-:W-:Y:S02]  /*4680*/  FSEL R149, R149, -INF , !P2 ;  /* 0xff80000095957808 */ /* 0x000fe40005000000 */
[----:B------:R-:W-:Y:S02]  /*4690*/  ISETP.LT.OR P0, PT, R20, 0x39, P0 ;  /* 0x000000391400780c */ /* 0x000fe40000701670 */
[----:B------:R-:W-:Y:S01]  /*46a0*/  PLOP3.LUT P2, PT, PT, PT, UP2, 0x40, 0x0 ;  /* 0x000000000000781c */ /* 0x000fe20003f4e828 */
[----:B------:R-:W-:Y:S01]  /*46b0*/  UISETP.NE.AND UP2, UPT, UR32, URZ, UPT ;  /* 0x0000003f2000728c */ /* 0x000fe2000bf45270 */
[----:B------:R-:W-:Y:S02]  /*46c0*/  ISETP.GT.AND P6, PT, R0, 0x39, P6 ;  /* 0x000000390000780c */ /* 0x000fe400037c4270 */
[----:B------:R-:W-:-:S02]  /*46d0*/  FMNMX.FTZ R17, R152, R17, !PT ;  /* 0x0000001198117209 */ /* 0x000fc40007810000 */
[----:B------:R-:W-:Y:S02]  /*46e0*/  FMNMX.FTZ R16, R161, R16, !PT ;  /* 0x00000010a1107209 */ /* 0x000fe40007810000 */
[----:B------:R-:W-:Y:S02]  /*46f0*/  FSEL R159, R159, -INF , !P0 ;  /* 0xff8000009f9f7808 */ /* 0x000fe40004000000 */
[----:B------:R-:W-:Y:S01]  /*4700*/  PLOP3.LUT P0, PT, PT, PT, UP1, 0x40, 0x0 ;  /* 0x000000000000781c */ /* 0x000fe20003f0e818 */
[----:B------:R-:W-:Y:S01]  /*4710*/  UISETP.NE.AND UP1, UPT, UR31, URZ, UPT ;  /* 0x0000003f1f00728c */ /* 0x000fe2000bf25270 */
[----:B------:R-:W-:Y:S02]  /*4720*/  ISETP.LT.OR P6, PT, R20, 0x3a, P6 ;  /* 0x0000003a1400780c */ /* 0x000fe400037c1670 */
[----:B------:R-:W-:Y:S02]  /*4730*/  ISETP.GT.AND P2, PT, R0, 0x40, P2 ;  /* 0x000000400000780c */ /* 0x000fe40001744270 */
[----:B------:R-:W-:-:S02]  /*4740*/  FMNMX.FTZ R17, R150, R17, !PT ;  /* 0x0000001196117209 */ /* 0x000fc40007810000 */
[----:B------:R-:W-:Y:S02]  /*4750*/  FMNMX.FTZ R16, R149, R16, !PT ;  /* 0x0000001095107209 */ /* 0x000fe40007810000 */
[----:B------:R-:W-:Y:S02]  /*4760*/  FSEL R153, R153, -INF , !P6 ;  /* 0xff80000099997808 */ /* 0x000fe40007000000 */
[----:B------:R-:W-:Y:S01]  /*4770*/  ISETP.LT.OR P2, PT, R20, 0x41, P2 ;  /* 0x000000411400780c */ /* 0x000fe20001741670 */
[----:B------:R-:W-:Y:S01]  /*4780*/  @UP1 USHF.R.U32.HI UR15, URZ, UR17, UR19 ;  /* 0x000000113f0f1299 */ /* 0x000fe20008011613 */
[----:B------:R-:W-:Y:S02]  /*4790*/  ISETP.GT.AND P0, PT, R0, 0x41, P0 ;  /* 0x000000410000780c */ /* 0x000fe40000704270 */
[----:B------:R-:W-:Y:S01]  /*47a0*/  PLOP3.LUT P6, PT, PT, PT, UP0, 0x40, 0x0 ;  /* 0x000000000000781c */ /* 0x000fe20003fce808 */
[----:B------:R-:W-:Y:S01]  /*47b0*/  UISETP.NE.AND UP0, UPT, UR33, URZ, UPT ;  /* 0x0000003f2100728c */ /* 0x000fe2000bf05270 */
[----:B------:R-:W-:Y:S01]  /*47c0*/  FMNMX.FTZ R17, R136, R17, !PT ;  /* 0x0000001188117209 */ /* 0x000fe20007810000 */
[----:B------:R-:W-:Y:S01]  /*47d0*/  UIADD3 UR14, UR14, UR15, URZ ;  /* 0x0000000f0e0e7290 */ /* 0x000fe2000fffe03f */
[----:B------:R-:W-:-:S02]  /*47e0*/  FMNMX.FTZ R16, R159, R16, !PT ;  /* 0x000000109f107209 */ /* 0x000fc40007810000 */
[----:B------:R-:W-:Y:S01]  /*47f0*/  FSEL R157, R157, -INF , !P2 ;  /* 0xff8000009d9d7808 */ /* 0x000fe20005000000 */
[----:B------:R-:W-:Y:S01]  /*4800*/  UIADD3 UR7, UR14, UR7, URZ ;  /* 0x000000070e077290 */ /* 0x000fe2000fffe03f */
[----:B------:R-:W-:Y:S02]  /*4810*/  ISETP.LT.OR P0, PT, R20, 0x42, P0 ;  /* 0x000000421400780c */ /* 0x000fe40000701670 */
[----:B------:R-:W-:Y:S02]  /*4820*/  PLOP3.LUT P2, PT, PT, PT, UP6, 0x40, 0x0 ;  /* 0x000000000000781c */ /* 0x000fe40003f4e868 */
[----:B------:R-:W-:Y:S02]  /*4830*/  ISETP.GT.AND P6, PT, R0, 0x48, P6 ;  /* 0x000000480000780c */ /* 0x000fe400037c4270 */
[----:B------:R-:W-:Y:S02]  /*4840*/  FMNMX.FTZ R17, R134, R17, !PT ;  /* 0x0000001186117209 */ /* 0x000fe40007810000 */
[----:B------:R-:W-:-:S02]  /*4850*/  FMNMX.FTZ R22, R153, R16, !PT ;  /* 0x0000001099167209 */ /* 0x000fc40007810000 */
[----:B------:R-:W-:Y:S02]  /*4860*/  FSEL R155, R155, -INF , !P0 ;  /* 0xff8000009b9b7808 */ /* 0x000fe40004000000 */
[----:B------:R-:W-:Y:S02]  /*4870*/  ISETP.LT.OR P6, PT, R20, 0x49, P6 ;  /* 0x000000491400780c */ /* 0x000fe400037c1670 */
[----:B------:R-:W-:Y:S02]  /*4880*/  PLOP3.LUT P0, PT, PT, PT, UP5, 0x40, 0x0 ;  /* 0x000000000000781c */ /* 0x000fe40003f0e858 */
[----:B------:R-:W-:Y:S02]  /*4890*/  ISETP.GT.AND P2, PT, R0, 0x49, P2 ;  /* 0x000000490000780c */ /* 0x000fe40001744270 */
[----:B------:R-:W-:Y:S02]  /*48a0*/  FMNMX.FTZ R17, R132, R17, !PT ;  /* 0x0000001184117209 */ /* 0x000fe40007810000 */
[----:B------:R-:W-:-:S02]  /*48b0*/  FMNMX.FTZ R22, R157, R22, !PT ;  /* 0x000000169d167209 */ /* 0x000fc40007810000 */
[----:B------:R-:W-:Y:S02]  /*48c0*/  FSEL R151, R151, -INF , !P6 ;  /* 0xff80000097977808 */ /* 0x000fe40007000000 */
[----:B------:R-:W-:Y:S02]  /*48d0*/  ISETP.GT.AND P0, PT, R0, 0x50, P0 ;  /* 0x000000500000780c */ /* 0x000fe40000704270 */
[----:B------:R-:W-:Y:S02]  /*48e0*/  ISETP.LT.OR P2, PT, R20, 0x4a, P2 ;  /* 0x0000004a1400780c */ /* 0x000fe40001741670 */
[----:B------:R-:W-:Y:S02]  /*48f0*/  FMNMX.FTZ R16, R130, R17, !PT ;  /* 0x0000001182107209 */ /* 0x000fe40007810000 */
[----:B------:R-:W-:Y:S02]  /*4900*/  PLOP3.LUT P6, PT, PT, PT, UP4, 0x40, 0x0 ;  /* 0x000000000000781c */ /* 0x000fe40003fce848 */
[----:B------:R-:W-:Y:S01]  /*4910*/  FMNMX.FTZ R22, R155, R22, !PT ;  /* 0x000000169b167209 */ /* 0x000fe20007810000 */
[----:B------:R-:W1:Y:S01]  /*4920*/  SHFL.BFLY PT, R17, R16, 0x2, 0x1f ;  /* 0x0c401f0010117f89 */ /* 0x000e6200000e0000 */
[----:B------:R-:W-:-:S02]  /*4930*/  ISETP.LT.OR P0, PT, R20, 0x51, P0 ;  /* 0x000000511400780c */ /* 0x000fc40000701670 */
[----:B------:R-:W-:Y:S02]  /*4940*/  FSEL R143, R143, -INF , !P2 ;  /* 0xff8000008f8f7808 */ /* 0x000fe40005000000 */
[----:B------:R-:W-:Y:S02]  /*4950*/  PLOP3.LUT P2, PT, PT, PT, UP3, 0x40, 0x0 ;  /* 0x000000000000781c */ /* 0x000fe40003f4e838 */
[----:B------:R-:W-:Y:S02]  /*4960*/  ISETP.GT.AND P6, PT, R0, 0x51, P6 ;  /* 0x000000510000780c */ /* 0x000fe400037c4270 */
[----:B------:R-:W-:Y:S02]  /*4970*/  FMNMX.FTZ R22, R151, R22, !PT ;  /* 0x0000001697167209 */ /* 0x000fe40007810000 */
[----:B------:R-:W-:Y:S02]  /*4980*/  FSEL R135, R135, -INF , !P0 ;  /* 0xff80000087877808 */ /* 0x000fe40004000000 */
[----:B------:R-:W-:-:S02]  /*4990*/  PLOP3.LUT P0, PT, PT, PT, UP2, 0x40, 0x0 ;  /* 0x000000000000781c */ /* 0x000fc40003f0e828 */
[----:B------:R-:W-:Y:S02]  /*49a0*/  ISETP.GT.AND P2, PT, R0, 0x58, P2 ;  /* 0x000000580000780c */ /* 0x000fe40001744270 */
[----:B------:R-:W-:Y:S02]  /*49b0*/  ISETP.LT.OR P6, PT, R20, 0x52, P6 ;  /* 0x000000521400780c */ /* 0x000fe400037c1670 */
[----:B------:R-:W-:Y:S02]  /*49c0*/  FMNMX.FTZ R22, R143, R22, !PT ;  /* 0x000000168f167209 */ /* 0x000fe40007810000 */
[----:B------:R-:W-:Y:S02]  /*49d0*/  ISETP.GT.AND P0, PT, R0, 0x59, P0 ;  /* 0x000000590000780c */ /* 0x000fe40000704270 */
[----:B------:R-:W-:Y:S02]  /*49e0*/  ISETP.LT.OR P2, PT, R20, 0x59, P2 ;  /* 0x000000591400780c */ /* 0x000fe40001741670 */
[----:B------:R-:W-:-:S02]  /*49f0*/  FSEL R133, R133, -INF , !P6 ;  /* 0xff80000085857808 */ /* 0x000fc40007000000 */
[----:B------:R-:W-:Y:S02]  /*4a00*/  FMNMX.FTZ R22, R135, R22, !PT ;  /* 0x0000001687167209 */ /* 0x000fe40007810000 */
[----:B------:R-:W-:Y:S02]  /*4a10*/  ISETP.LT.OR P0, PT, R20, 0x5a, P0 ;  /* 0x0000005a1400780c */ /* 0x000fe40000701670 */
[----:B------:R-:W-:Y:S02]  /*4a20*/  FSEL R129, R129, -INF , !P2 ;  /* 0xff80000081817808 */ /* 0x000fe40005000000 */
[----:B------:R-:W-:Y:S02]  /*4a30*/  FMNMX.FTZ R22, R133, R22, !PT ;  /* 0x0000001685167209 */ /* 0x000fe40007810000 */
[----:B------:R-:W-:Y:S02]  /*4a40*/  FSEL R127, R127, -INF , !P0 ;  /* 0xff8000007f7f7808 */ /* 0x000fe40004000000 */
[----:B------:R-:W-:-:S02]  /*4a50*/  FMNMX.FTZ R20, R129, R22, !PT ;  /* 0x0000001681147209 */ /* 0x000fc40007810000 */
[----:B-1----:R-:W-:Y:S02]  /*4a60*/  FMNMX.FTZ R27, R16, R17, !PT ;  /* 0x00000011101b7209 */ /* 0x002fe40007810000 */
[----:B------:R-:W-:-:S03]  /*4a70*/  FMNMX.FTZ R20, R127, R20, !PT ;  /* 0x000000147f147209 */ /* 0x000fc60007810000 */
[----:B------:R-:W1:Y:S04]  /*4a80*/  SHFL.BFLY PT, R0, R27, 0x1, 0x1f ;  /* 0x0c201f001b007f89 */ /* 0x000e6800000e0000 */
[----:B------:R-:W2:Y:S01]  /*4a90*/  SHFL.BFLY PT, R17, R20, 0x2, 0x1f ;  /* 0x0c401f0014117f89 */ /* 0x000ea200000e0000 */
[----:B-1----:R-:W-:Y:S02]  /*4aa0*/  FMNMX.FTZ R0, R27, R0, !PT ;  /* 0x000000001b007209 */ /* 0x002fe40007810000 */
[----:B--2---:R-:W-:-:S03]  /*4ab0*/  FMNMX.FTZ R17, R20, R17, !PT ;  /* 0x0000001114117209 */ /* 0x004fc60007810000 */
[C---:B------:R-:W-:Y:S01]  /*4ac0*/  FMUL.FTZ R137, R0.reuse, c[0x0][0x2d0] ;  /* 0x0000b40000897a20 */ /* 0x040fe20000410000 */
[----:B------:R-:W-:Y:S01]  /*4ad0*/  FSETP.NEU.FTZ.AND P0, PT, R0, -INF , PT ;  /* 0xff8000000000780b */ /* 0x000fe20003f1d000 */
[----:B------:R-:W1:Y:S03]  /*4ae0*/  SHFL.BFLY PT, R116, R17, 0x1, 0x1f ;  /* 0x0c201f0011747f89 */ /* 0x000e6600000e0000 */
[----:B------:R-:W-:-:S05]  /*4af0*/  FSEL R137, R137, RZ, P0 ;  /* 0x000000ff89897208 */ /* 0x000fca0000000000 */
[--C-:B------:R-:W-:Y:S02]  /*4b00*/  FFMA.FTZ R49, R19, c[0x0][0x2d0], -R137.reuse ;  /* 0x0000b40013317a23 */ /* 0x100fe40000010889 */
[--C-:B------:R-:W-:Y:S02]  /*4b10*/  FFMA.FTZ R46, R18, c[0x0][0x2d0], -R137.reuse ;  /* 0x0000b400122e7a23 */ /* 0x100fe40000010889 */
[--C-:B------:R-:W-:Y:S02]  /*4b20*/  FFMA.FTZ R47, R14, c[0x0][0x2d0], -R137.reuse ;  /* 0x0000b4000e2f7a23 */ /* 0x100fe40000010889 */
[--C-:B------:R-:W-:Y:S01]  /*4b30*/  FFMA.FTZ R42, R12, c[0x0][0x2d0], -R137.reuse ;  /* 0x0000b4000c2a7a23 */ /* 0x100fe20000010889 */
[----:B------:R-:W-:Y:S01]  /*4b40*/  MUFU.EX2 R49, R49 ;  /* 0x0000003100317308 */ /* 0x000fe20000000800 */
[--C-:B------:R-:W-:Y:S02]  /*4b50*/  FFMA.FTZ R40, R6, c[0x0][0x2d0], -R137.reuse ;  /* 0x0000b40006287a23 */ /* 0x100fe40000010889 */
[----:B------:R-:W-:-:S02]  /*4b60*/  FFMA.FTZ R41, R4, c[0x0][0x2d0], -R137 ;  /* 0x0000b40004297a23 */ /* 0x000fc40000010889 */
[--C-:B------:R-:W-:Y:S02]  /*4b70*/  FFMA.FTZ R45, R10, c[0x0][0x2d0], -R137.reuse ;  /* 0x0000b4000a2d7a23 */ /* 0x100fe40000010889 */
[--C-:B------:R-:W-:Y:S01]  /*4b80*/  FFMA.FTZ R36, R8, c[0x0][0x2d0], -R137.reuse ;  /* 0x0000b40008247a23 */ /* 0x100fe20000010889 */
[----:B------:R-:W2:Y:S01]  /*4b90*/  MUFU.EX2 R46, R46 ;  /* 0x0000002e002e7308 */ /* 0x000ea20000000800 */
[--C-:B------:R-:W-:Y:S01]  /*4ba0*/  FFMA.FTZ R119, R32, c[0x0][0x2d0], -R137.reuse ;  /* 0x0000b40020777a23 */ /* 0x100fe20000010889 */
[----:B-1----:R-:W-:Y:S01]  /*4bb0*/  FMNMX.FTZ R116, R17, R116, !PT ;  /* 0x0000007411747209 */ /* 0x002fe20007810000 */
[--C-:B------:R-:W-:Y:S01]  /*4bc0*/  FFMA.FTZ R50, R30, c[0x0][0x2d0], -R137.reuse ;  /* 0x0000b4001e327a23 */ /* 0x100fe20000010889 */
[----:B------:R-:W-:Y:S01]  /*4bd0*/  LDSM.16.MT88.4 R16, [R209+0x900] ;  /* 0x00090000d110783b */ /* 0x000fe20000004200 */
[--C-:B------:R-:W-:Y:S01]  /*4be0*/  FFMA.FTZ R118, R28, c[0x0][0x2d0], -R137.reuse ;  /* 0x0000b4001c767a23 */ /* 0x100fe20000010889 */
[C---:B------:R-:W-:Y:S01]  /*4bf0*/  FSETP.NEU.FTZ.AND P0, PT, R116.reuse, -INF , PT ;  /* 0xff8000007400780b */ /* 0x040fe20003f1d000 */
[----:B------:R-:W-:Y:S01]  /*4c00*/  FMUL.FTZ R126, R116, c[0x0][0x2d0] ;  /* 0x0000b400747e7a20 */ /* 0x000fe20000410000 */
[----:B------:R-:W-:Y:S01]  /*4c10*/  MUFU.EX2 R47, R47 ;  /* 0x0000002f002f7308 */ /* 0x000fe20000000800 */
[----:B------:R-:W-:Y:S01]  /*4c20*/  LDSM.16.MT88.4 R32, [R210+0x3900] ;  /* 0x00390000d220783b */ /* 0x000fe20000004200 */
[----:B------:R-:W-:-:S02]  /*4c30*/  FFMA.FTZ R117, R124, c[0x0][0x2d0], -R137 ;  /* 0x0000b4007c757a23 */ /* 0x000fc40000010889 */
[----:B------:R-:W-:Y:S01]  /*4c40*/  FSEL R126, R126, RZ, P0 ;  /* 0x000000ff7e7e7208 */ /* 0x000fe20000000000 */
[----:B------:R-:W-:Y:S01]  /*4c50*/  LDSM.16.MT88.4 R28, [R209+0x3900] ;  /* 0x00390000d11c783b */ /* 0x000fe20000004200 */
[----:B------:R-:W-:Y:S01]  /*4c60*/  FFMA.FTZ R138, R138, c[0x0][0x2d0], -R137 ;  /* 0x0000b4008a8a7a23 */ /* 0x000fe20000010889 */
[----:B--2---:R-:W-:Y:S01]  /*4c70*/  F2FP.PACK_AB R64, R46, R49 ;  /* 0x000000312e40723e */ /* 0x004fe200000000ff */
[----:B------:R-:W1:Y:S01]  /*4c80*/  MUFU.EX2 R42, R42 ;  /* 0x0000002a002a7308 */ /* 0x000e620000000800 */
[--C-:B------:R-:W-:Y:S01]  /*4c90*/  FFMA.FTZ R48, R25, c[0x0][0x2d0], -R126.reuse ;  /* 0x0000b40019307a23 */ /* 0x100fe2000001087e */
[----:B------:R-:W-:Y:S01]  /*4ca0*/  PLOP3.LUT P0, PT, PT, PT, UP0, 0x40, 0x0 ;  /* 0x000000000000781c */ /* 0x000fe20003f0e808 */
[--C-:B------:R-:W-:Y:S01]  /*4cb0*/  FFMA.FTZ R51, R23, c[0x0][0x2d0], -R126.reuse ;  /* 0x0000b40017337a23 */ /* 0x100fe2000001087e */
[----:B------:R-:W-:Y:S01]  /*4cc0*/  LDSM.16.MT88.4 R24, [R212+0x900] ;  /* 0x00090000d418783b */ /* 0x000fe20000004200 */
[--C-:B------:R-:W-:Y:S02]  /*4cd0*/  FFMA.FTZ R44, R21, c[0x0][0x2d0], -R126.reuse ;  /* 0x0000b400152c7a23 */ /* 0x100fe4000001087e */
[--C-:B------:R-:W-:Y:S01]  /*4ce0*/  FFMA.FTZ R43, R7, c[0x0][0x2d0], -R126.reuse ;  /* 0x0000b400072b7a23 */ /* 0x100fe2000001087e */
[----:B------:R-:W-:Y:S01]  /*4cf0*/  MUFU.EX2 R48, R48 ;  /* 0x0000003000307308 */ /* 0x000fe20000000800 */
[----:B------:R-:W2:Y:S01]  /*4d00*/  LDSM.16.MT88.4 R4, [R208+0x3100] ;  /* 0x00310000d004783b */ /* 0x000ea20000004200 */
[----:B------:R-:W-:-:S02]  /*4d10*/  FFMA.FTZ R39, R15, c[0x0][0x2d0], -R126 ;  /* 0x0000b4000f277a23 */ /* 0x000fc4000001087e */
[--C-:B------:R-:W-:Y:S01]  /*4d20*/  FFMA.FTZ R38, R13, c[0x0][0x2d0], -R126.reuse ;  /* 0x0000b4000d267a23 */ /* 0x100fe2000001087e */
[----:B------:R-:W-:Y:S01]  /*4d30*/  LDSM.16.MT88.4 R20, [R210+0x900] ;  /* 0x00090000d214783b */ /* 0x000fe20000004200 */
[--C-:B------:R-:W-:Y:S02]  /*4d40*/  FFMA.FTZ R3, R11, c[0x0][0x2d0], -R126.reuse ;  /* 0x0000b4000b037a23 */ /* 0x100fe4000001087e */
[----:B------:R-:W3:Y:S01]  /*4d50*/  MUFU.EX2 R51, R51 ;  /* 0x0000003300337308 */ /* 0x000ee20000000800 */
[----:B------:R-:W4:Y:S01]  /*4d60*/  LDSM.16.MT88.4 R12, [R208+0x900] ;  /* 0x00090000d00c783b */ /* 0x000f220000004200 */
[--C-:B------:R-:W-:Y:S01]  /*4d70*/  FFMA.FTZ R2, R9, c[0x0][0x2d0], -R126.reuse ;  /* 0x0000b40009027a23 */ /* 0x100fe2000001087e */
[----:B-1----:R-:W-:Y:S01]  /*4d80*/  F2FP.PACK_AB R66, R42, R47 ;  /* 0x0000002f2a42723e */ /* 0x002fe200000000ff */
[--C-:B------:R-:W-:Y:S01]  /*4d90*/  FFMA.FTZ R124, R141, c[0x0][0x2d0], -R126.reuse ;  /* 0x0000b4008d7c7a23 */ /* 0x100fe2000001087e */
[----:B------:R-:W1:Y:S01]  /*4da0*/  LDSM.16.MT88.4 R8, [R212+0x3900] ;  /* 0x00390000d408783b */ /* 0x000e620000004200 */
[----:B------:R-:W-:-:S02]  /*4db0*/  FFMA.FTZ R125, R125, c[0x0][0x2d0], -R126 ;  /* 0x0000b4007d7d7a23 */ /* 0x000fc4000001087e */
[----:B------:R-:W-:Y:S01]  /*4dc0*/  MUFU.EX2 R44, R44 ;  /* 0x0000002c002c7308 */ /* 0x000fe20000000800 */
[--C-:B------:R-:W-:Y:S02]  /*4dd0*/  FFMA.FTZ R128, R139, c[0x0][0x2d0], -R126.reuse ;  /* 0x0000b4008b807a23 */ /* 0x100fe4000001087e */
[----:B------:R-:W-:Y:S02]  /*4de0*/  FFMA.FTZ R131, R131, c[0x0][0x2d0], -R126 ;  /* 0x0000b40083837a23 */ /* 0x000fe4000001087e */
[--C-:B------:R-:W-:Y:S02]  /*4df0*/  FFMA.FTZ R139, R148, c[0x0][0x2d0], -R137.reuse ;  /* 0x0000b400948b7a23 */ /* 0x100fe40000010889 */
[--C-:B------:R-:W-:Y:S01]  /*4e00*/  FFMA.FTZ R141, R142, c[0x0][0x2d0], -R137.reuse ;  /* 0x0000b4008e8d7a23 */ /* 0x100fe20000010889 */
[----:B------:R-:W5:Y:S01]  /*4e10*/  MUFU.EX2 R43, R43 ;  /* 0x0000002b002b7308 */ /* 0x000f620000000800 */
[----:B---3--:R-:W-:Y:S01]  /*4e20*/  F2FP.PACK_AB R65, R51, R48 ;  /* 0x000000303341723e */ /* 0x008fe200000000ff */
[----:B------:R-:W-:-:S02]  /*4e30*/  FFMA.FTZ R140, R140, c[0x0][0x2d0], -R137 ;  /* 0x0000b4008c8c7a23 */ /* 0x000fc40000010889 */
[--C-:B------:R-:W-:Y:S02]  /*4e40*/  FFMA.FTZ R142, R161, c[0x0][0x2d0], -R126.reuse ;  /* 0x0000b400a18e7a23 */ /* 0x100fe4000001087e */
[--C-:B------:R-:W-:Y:S02]  /*4e50*/  FFMA.FTZ R149, R149, c[0x0][0x2d0], -R126.reuse ;  /* 0x0000b40095957a23 */ /* 0x100fe4000001087e */
[----:B------:R-:W-:Y:S01]  /*4e60*/  MUFU.EX2 R45, R45 ;  /* 0x0000002d002d7308 */ /* 0x000fe20000000800 */
[--C-:B------:R-:W-:Y:S02]  /*4e70*/  FFMA.FTZ R148, R159, c[0x0][0x2d0], -R126.reuse ;  /* 0x0000b4009f947a23 */ /* 0x100fe4000001087e */
[----:B------:R-:W-:Y:S02]  /*4e80*/  FFMA.FTZ R153, R153, c[0x0][0x2d0], -R126 ;  /* 0x0000b40099997a23 */ /* 0x000fe4000001087e */
[--C-:B------:R-:W-:Y:S02]  /*4e90*/  FFMA.FTZ R159, R154, c[0x0][0x2d0], -R137.reuse ;  /* 0x0000b4009a9f7a23 */ /* 0x100fe40000010889 */
[--C-:B------:R-:W-:Y:S01]  /*4ea0*/  FFMA.FTZ R161, R152, c[0x0][0x2d0], -R137.reuse ;  /* 0x0000b40098a17a23 */ /* 0x100fe20000010889 */
[----:B-----5:R-:W-:Y:S01]  /*4eb0*/  F2FP.PACK_AB R67, R43, R44 ;  /* 0x0000002c2b43723e */ /* 0x020fe200000000ff */
[----:B------:R-:W3:Y:S01]  /*4ec0*/  MUFU.EX2 R40, R40 ;  /* 0x0000002800287308 */ /* 0x000ee20000000800 */
[----:B------:R-:W-:-:S02]  /*4ed0*/  FFMA.FTZ R156, R156, c[0x0][0x2d0], -R137 ;  /* 0x0000b4009c9c7a23 */ /* 0x000fc40000010889 */
[--C-:B------:R-:W-:Y:S02]  /*4ee0*/  FFMA.FTZ R150, R150, c[0x0][0x2d0], -R137.reuse ;  /* 0x0000b40096967a23 */ /* 0x100fe40000010889 */
[--C-:B------:R-:W-:Y:S01]  /*4ef0*/  FFMA.FTZ R152, R157, c[0x0][0x2d0], -R126.reuse ;  /* 0x0000b4009d987a23 */ /* 0x100fe2000001087e */
[C---:B------:R-:W-:Y:S01]  /*4f00*/  HMMA.16816.F32 R88, R64.reuse, R84, RZ ;  /* 0x000000544058723c */ /* 0x040fe200000018ff */
[--C-:B------:R-:W-:Y:S01]  /*4f10*/  FFMA.FTZ R155, R155, c[0x0][0x2d0], -R126.reuse ;  /* 0x0000b4009b9b7a23 */ /* 0x100fe2000001087e */
[----:B------:R-:W-:Y:S01]  /*4f20*/  MUFU.EX2 R41, R41 ;  /* 0x0000002900297308 */ /* 0x000fe20000000800 */
[--C-:B------:R-:W-:Y:S02]  /*4f30*/  FFMA.FTZ R151, R151, c[0x0][0x2d0], -R126.reuse ;  /* 0x0000b40097977a23 */ /* 0x100fe4000001087e */
[----:B------:R-:W-:Y:S02]  /*4f40*/  FFMA.FTZ R154, R143, c[0x0][0x2d0], -R126 ;  /* 0x0000b4008f9a7a23 */ /* 0x000fe4000001087e */
[--C-:B------:R-:W-:Y:S01]  /*4f50*/  FFMA.FTZ R136, R136, c[0x0][0x2d0], -R137.reuse ;  /* 0x0000b40088887a23 */ /* 0x100fe20000010889 */
[----:B------:R-:W-:Y:S01]  /*4f60*/  HMMA.16816.F32 R84, R64, R86, RZ ;  /* 0x000000564054723c */ /* 0x000fe200000018ff */
[--C-:B------:R-:W-:Y:S01]  /*4f70*/  FFMA.FTZ R143, R134, c[0x0][0x2d0], -R137.reuse ;  /* 0x0000b400868f7a23 */ /* 0x100fe20000010889 */
[----:B------:R-:W-:Y:S01]  /*4f80*/  MUFU.EX2 R36, R36 ;  /* 0x0000002400247308 */ /* 0x000fe20000000800 */
[----:B------:R-:W-:-:S02]  /*4f90*/  FFMA.FTZ R132, R132, c[0x0][0x2d0], -R137 ;  /* 0x0000b40084847a23 */ /* 0x000fc40000010889 */
[----:B------:R-:W-:Y:S02]  /*4fa0*/  FFMA.FTZ R137, R130, c[0x0][0x2d0], -R137 ;  /* 0x0000b40082897a23 */ /* 0x000fe40000010889 */
[--C-:B------:R-:W-:Y:S01]  /*4fb0*/  FFMA.FTZ R130, R135, c[0x0][0x2d0], -R126.reuse ;  /* 0x0000b40087827a23 */ /* 0x100fe2000001087e */
[C---:B------:R-:W-:Y:S01]  /*4fc0*/  HMMA.16816.F32 R80, R64.reuse, R76, RZ ;  /* 0x0000004c4050723c */ /* 0x040fe200000018ff */
[--C-:B------:R-:W-:Y:S01]  /*4fd0*/  FFMA.FTZ R133, R133, c[0x0][0x2d0], -R126.reuse ;  /* 0x0000b40085857a23 */ /* 0x100fe2000001087e */
[----:B------:R-:W-:Y:S01]  /*4fe0*/  MUFU.EX2 R39, R39 ;  /* 0x0000002700277308 */ /* 0x000fe20000000800 */
[----:B------:R-:W-:Y:S02]  /*4ff0*/  FFMA.FTZ R227, R127, c[0x0][0x2d0], -R126 ;  /* 0x0000b4007fe37a23 */ /* 0x000fe4000001087e */
[----:B------:R-:W-:Y:S02]  /*5000*/  FADD.FTZ R46, R49, R46 ;  /* 0x0000002e312e7221 */ /* 0x000fe40000010000 */
[----:B------:R-:W-:Y:S01]  /*5010*/  FADD.FTZ R51, R48, R51 ;  /* 0x0000003330337221 */ /* 0x000fe20000010000 */
[----:B------:R-:W-:Y:S01]  /*5020*/  HMMA.16816.F32 R76, R64, R78, RZ ;  /* 0x0000004e404c723c */ /* 0x000fe200000018ff */
[----:B------:R-:W-:Y:S01]  /*5030*/  FADD.FTZ R47, R47, R46 ;  /* 0x0000002e2f2f7221 */ /* 0x000fe20000010000 */
[----:B------:R-:W5:Y:S03]  /*5040*/  MUFU.EX2 R38, R38 ;  /* 0x0000002600267308 */ /* 0x000f660000000800 */
[----:B------:R-:W-:-:S03]  /*5050*/  FADD.FTZ R42, R42, R47 ;  /* 0x0000002f2a2a7221 */ /* 0x000fc60000010000 */
[C---:B------:R-:W-:Y:S02]  /*5060*/  HMMA.16816.F32 R112, R64.reuse, R108, RZ ;  /* 0x0000006c4070723c */ /* 0x040fe400000018ff */
[----:B------:R-:W-:Y:S06]  /*5070*/  MUFU.EX2 R3, R3 ;  /* 0x0000000300037308 */ /* 0x000fec0000000800 */
[C---:B------:R-:W-:Y:S02]  /*5080*/  HMMA.16816.F32 R104, R64.reuse, R100, RZ ;  /* 0x000000644068723c */ /* 0x040fe400000018ff */
[----:B------:R-:W1:Y:S06]  /*5090*/  MUFU.EX2 R2, R2 ;  /* 0x0000000200027308 */ /* 0x000e6c0000000800 */
        /* <DEDUP_REMOVED lines=16> */
[C---:B--2---:R-:W-:Y:S02]  /*51a0*/  HMMA.16816.F32 R60, R64.reuse, R4, RZ ;  /* 0x00000004403c723c */ /* 0x044fe400000018ff */
[----:B------:R-:W-:Y:S05]  /*51b0*/  MUFU.EX2 R138, R138 ;  /* 0x0000008a008a7308 */ /* 0x000fea0000000800 */
[----:B---3--:R-:W-:Y:S01]  /*51c0*/  F2FP.PACK_AB R4, R40, R45 ;  /* 0x0000002d2804723e */ /* 0x008fe200000000ff */
[----:B------:R-:W-:Y:S01]  /*51d0*/  HMMA.16816.F32 R64, R64, R6, RZ ;  /* 0x000000064040723c */ /* 0x000fe200000018ff */
[----:B-----5:R-:W-:Y:S01]  /*51e0*/  F2FP.PACK_AB R5, R38, R39 ;  /* 0x000000272605723e */ /* 0x020fe200000000ff */
[----:B------:R-:W2:Y:S01]  /*51f0*/  MUFU.EX2 R139, R139 ;  /* 0x0000008b008b7308 */ /* 0x000ea20000000800 */
[----:B------:R-:W-:-:S04]  /*5200*/  FADD.FTZ R45, R45, R42 ;  /* 0x0000002a2d2d7221 */ /* 0x000fc80000010000 */
[----:B------:R-:W-:Y:S01]  /*5210*/  F2FP.PACK_AB R6, R36, R41 ;  /* 0x000000292406723e */ /* 0x000fe200000000ff */
[----:B------:R-:W-:Y:S01]  /*5220*/  FADD.FTZ R40, R40, R45 ;  /* 0x0000002d28287221 */ /* 0x000fe20000010000 */
[----:B-1----:R-:W-:Y:S01]  /*5230*/  F2FP.PACK_AB R7, R2, R3 ;  /* 0x000000030207723e */ /* 0x002fe200000000ff */
[----:B------:R-:W-:Y:S02]  /*5240*/  MUFU.EX2 R141, R141 ;  /* 0x0000008d008d7308 */ /* 0x000fe40000000800 */
[----:B------:R-:W-:-:S04]  /*5250*/  FADD.FTZ R41, R41, R40 ;  /* 0x0000002829297221 */ /* 0x000fc80000010000 */
[C---:B----4-:R-:W-:Y:S01]  /*5260*/  HMMA.16816.F32 R88, R4.reuse, R12, R88 ;  /* 0x0000000c0458723c */ /* 0x050fe20000001858 */
[----:B------:R-:W-:Y:S01]  /*5270*/  FADD.FTZ R36, R36, R41 ;  /* 0x0000002924247221 */ /* 0x000fe20000010000 */
[----:B------:R-:W1:Y:S06]  /*5280*/  MUFU.EX2 R140, R140 ;  /* 0x0000008c008c7308 */ /* 0x000e6c0000000800 */
[C---:B------:R-:W-:Y:S01]  /*5290*/  HMMA.16816.F32 R84, R4.reuse, R14, R84 ;  /* 0x0000000e0454723c */ /* 0x040fe20000001854 */
[----:B------:R-:W3:Y:S01]  /*52a0*/  LDSM.16.MT88.4 R12, [R208+0x3900] ;  /* 0x00390000d00c783b */ /* 0x000ee20000004200 */
[----:B------:R-:W-:Y:S06]  /*52b0*/  MUFU.EX2 R142, R142 ;  /* 0x0000008e008e7308 */ /* 0x000fec0000000800 */
[C---:B------:R-:W-:Y:S02]  /*52c0*/  HMMA.16816.F32 R80, R4.reuse, R8, R80 ;  /* 0x000000080450723c */ /* 0x040fe40000001850 */
[----:B------:R-:W4:Y:S06]  /*52d0*/  MUFU.EX2 R149, R149 ;  /* 0x0000009500957308 */ /* 0x000f2c0000000800 */
[C---:B------:R-:W-:Y:S01]  /*52e0*/  HMMA.16816.F32 R76, R4.reuse, R10, R76 ;  /* 0x0000000a044c723c */ /* 0x040fe2000000184c */
[----:B------:R-:W5:Y:S01]  /*52f0*/  LDSM.16.MT88.4 R8, [R208+0x1100] ;  /* 0x00110000d008783b */ /* 0x000f620000004200 */
[----:B------:R-:W-:Y:S06]  /*5300*/  MUFU.EX2 R148, R148 ;  /* 0x0000009400947308 */ /* 0x000fec0000000800 */
[C---:B------:R-:W-:Y:S02]  /*5310*/  HMMA.16816.F32 R112, R4.reuse, R24, R112 ;  /* 0x000000180470723c */ /* 0x040fe40000001870 */
[----:B------:R-:W1:Y:S06]  /*5320*/  MUFU.EX2 R153, R153 ;  /* 0x0000009900997308 */ /* 0x000e6c0000000800 */
[C---:B------:R-:W-:Y:S01]  /*5330*/  HMMA.16816.F32 R108, R4.reuse, R26, R108 ;  /* 0x0000001a046c723c */ /* 0x040fe2000000186c */
[----:B------:R-:W-:Y:S01]  /*5340*/  LDSM.16.MT88.4 R24, [R212+0x1100] ;  /* 0x00110000d418783b */ /* 0x000fe20000004200 */
[----:B------:R-:W-:Y:S06]  /*5350*/  MUFU.EX2 R156, R156 ;  /* 0x0000009c009c7308 */ /* 0x000fec0000000800 */
[C---:B------:R-:W-:Y:S02]  /*5360*/  HMMA.16816.F32 R104, R4.reuse, R20, R104 ;  /* 0x000000140468723c */ /* 0x040fe40000001868 */
[----:B------:R-:W1:Y:S06]  /*5370*/  MUFU.EX2 R159, R159 ;  /* 0x0000009f009f7308 */ /* 0x000e6c0000000800 */
[C---:B------:R-:W-:Y:S01]  /*5380*/  HMMA.16816.F32 R100, R4.reuse, R22, R100 ;  /* 0x000000160464723c */ /* 0x040fe20000001864 */
[----:B------:R-:W1:Y:S01]  /*5390*/  LDSM.16.MT88.4 R20, [R210+0x1100] ;  /* 0x00110000d214783b */ /* 0x000e620000004200 */
        /* <DEDUP_REMOVED lines=16> */
[C---:B---3--:R-:W-:Y:S02]  /*54a0*/  HMMA.16816.F32 R60, R4.reuse, R12, R60 ;  /* 0x0000000c043c723c */ /* 0x048fe4000000183c */
[----:B------:R-:W3:Y:S06]  /*54b0*/  MUFU.EX2 R143, R143 ;  /* 0x0000008f008f7308 */ /* 0x000eec0000000800 */
[----:B------:R-:W-:Y:S01]  /*54c0*/  HMMA.16816.F32 R64, R4, R14, R64 ;  /* 0x0000000e0440723c */ /* 0x000fe20000001840 */
[----:B------:R-:W2:Y:S01]  /*54d0*/  LDSM.16.MT88.4 R12, [R212+0x4100] ;  /* 0x00410000d40c783b */ /* 0x000ea20000004200 */
[----:B------:R-:W-:Y:S05]  /*54e0*/  MUFU.EX2 R132, R132 ;  /* 0x0000008400847308 */ /* 0x000fea0000000800 */
[C---:B------:R-:W-:Y:S01]  /*54f0*/  F2FP.PACK_AB R4, R50.reuse, R119 ;  /* 0x000000773204723e */ /* 0x040fe200000000ff */
[----:B------:R-:W-:Y:S01]  /*5500*/  FADD.FTZ R119, R119, R36 ;  /* 0x0000002477777221 */ /* 0x000fe20000010000 */
[----:B------:R-:W-:Y:S01]  /*5510*/  F2FP.PACK_AB R6, R117, R118 ;  /* 0x000000767506723e */ /* 0x000fe200000000ff */
[----:B------:R-:W1:Y:S01]  /*5520*/  MUFU.EX2 R137, R137 ;  /* 0x0000008900897308 */ /* 0x000e620000000800 */
[----:B------:R-:W-:Y:S01]  /*5530*/  F2FP.PACK_AB R5, R125, R124 ;  /* 0x0000007c7d05723e */ /* 0x000fe200000000ff */
[----:B------:R-:W-:Y:S01]  /*5540*/  FADD.FTZ R119, R50, R119 ;  /* 0x0000007732777221 */ /* 0x000fe20000010000 */
[----:B------:R-:W-:-:S03]  /*5550*/  F2FP.PACK_AB R7, R131, R128 ;  /* 0x000000808307723e */ /* 0x000fc600000000ff */
[----:B------:R-:W-:Y:S02]  /*5560*/  FADD.FTZ R118, R118, R119 ;  /* 0x0000007776767221 */ /* 0x000fe40000010000 */
[----:B------:R-:W-:Y:S02]  /*5570*/  MUFU.EX2 R130, R130 ;  /* 0x0000008200827308 */ /* 0x000fe40000000800 */
[----:B-----5:R-:W-:Y:S01]  /*5580*/  HMMA.16816.F32 R88, R4, R8, R88 ;  /* 0x000000080458723c */ /* 0x020fe20000001858 */
[----:B------:R-:W-:-:S05]  /*5590*/  FADD.FTZ R117, R117, R118 ;  /* 0x0000007675757221 */ /* 0x000fca0000010000 */
[----:B------:R-:W5:Y:S02]  /*55a0*/  MUFU.EX2 R133, R133 ;  /* 0x0000008500857308 */ /* 0x000f640000000800 */
[C---:B------:R-:W-:Y:S01]  /*55b0*/  HMMA.16816.F32 R84, R4.reuse, R10, R84 ;  /* 0x0000000a0454723c */ /* 0x040fe20000001854 */
[----:B------:R-:W3:Y:S05]  /*55c0*/  LDSM.16.MT88.4 R8, [R208+0x4100] ;  /* 0x00410000d008783b */ /* 0x000eea0000004200 */
[----:B------:R-:W-:Y:S02]  /*55d0*/  MUFU.EX2 R227, R227 ;  /* 0x000000e300e37308 */ /* 0x000fe40000000800 */
[C---:B-1----:R-:W-:Y:S08]  /*55e0*/  HMMA.16816.F32 R104, R4.reuse, R20, R104 ;  /* 0x000000140468723c */ /* 0x042ff00000001868 */
[C---:B--2---:R-:W-:Y:S08]  /*55f0*/  HMMA.16816.F32 R80, R4.reuse, R12, R80 ;  /* 0x0000000c0450723c */ /* 0x044ff00000001850 */
[C---:B------:R-:W-:Y:S01]  /*5600*/  HMMA.16816.F32 R76, R4.reuse, R14, R76 ;  /* 0x0000000e044c723c */ /* 0x040fe2000000184c */
[----:B------:R-:W1:Y:S07]  /*5610*/  LDSM.16.MT88.4 R12, [R208+0x1900] ;  /* 0x00190000d00c783b */ /* 0x000e6e0000004200 */
[C---:B------:R-:W-:Y:S01]  /*5620*/  HMMA.16816.F32 R100, R4.reuse, R22, R100 ;  /* 0x000000160464723c */ /* 0x040fe20000001864 */
[----:B------:R-:W-:Y:S07]  /*5630*/  LDSM.16.MT88.4 R20, [R210+0x1900] ;  /* 0x00190000d214783b */ /* 0x000fee0000004200 */
[C---:B------:R-:W-:Y:S08]  /*5640*/  HMMA.16816.F32 R72, R4.reuse, R32, R72 ;  /* 0x000000200448723c */ /* 0x040ff00000001848 */
[C---:B---3--:R-:W-:Y:S08]  /*5650*/  HMMA.16816.F32 R60, R4.reuse, R8, R60 ;  /* 0x00000008043c723c */ /* 0x048ff0000000183c */
[C---:B------:R-:W-:Y:S01]  /*5660*/  HMMA.16816.F32 R64, R4.reuse, R10, R64 ;  /* 0x0000000a0440723c */ /* 0x040fe20000001840 */
[----:B------:R-:W2:Y:S07]  /*5670*/  LDSM.16.MT88.4 R8, [R212+0x4900] ;  /* 0x00490000d408783b */ /* 0x000eae0000004200 */
[C---:B------:R-:W-:Y:S01]  /*5680*/  HMMA.16816.F32 R68, R4.reuse, R34, R68 ;  /* 0x000000220444723c */ /* 0x040fe20000001844 */
[----:B------:R-:W3:Y:S07]  /*5690*/  LDSM.16.MT88.4 R32, [R210+0x4900] ;  /* 0x00490000d220783b */ /* 0x000eee0000004200 */
[C---:B------:R-:W-:Y:S08]  /*56a0*/  HMMA.16816.F32 R112, R4.reuse, R24, R112 ;  /* 0x000000180470723c */ /* 0x040ff00000001870 */
[C---:B------:R-:W-:Y:S01]  /*56b0*/  HMMA.16816.F32 R108, R4.reuse, R26, R108 ;  /* 0x0000001a046c723c */ /* 0x040fe2000000186c */
[----:B------:R-:W1:Y:S07]  /*56c0*/  LDSM.16.MT88.4 R24, [R212+0x1900] ;  /* 0x00190000d418783b */ /* 0x000e6e0000004200 */
[C---:B------:R-:W-:Y:S08]  /*56d0*/  HMMA.16816.F32 R96, R4.reuse, R16, R96 ;  /* 0x000000100460723c */ /* 0x040ff00000001860 */
[C---:B------:R-:W-:Y:S01]  /*56e0*/  HMMA.16816.F32 R92, R4.reuse, R18, R92 ;  /* 0x00000012045c723c */ /* 0x040fe2000000185c */
[----:B------:R-:W2:Y:S07]  /*56f0*/  LDSM.16.MT88.4 R16, [R209+0x1900] ;  /* 0x00190000d110783b */ /* 0x000eae0000004200 */
[C---:B------:R-:W-:Y:S08]  /*5700*/  HMMA.16816.F32 R52, R4.reuse, R28, R52 ;  /* 0x0000001c0434723c */ /* 0x040ff00000001834 */
[----:B------:R-:W-:Y:S01]  /*5710*/  HMMA.16816.F32 R56, R4, R30, R56 ;  /* 0x0000001e0438723c */ /* 0x000fe20000001838 */
[----:B------:R-:W3:Y:S06]  /*5720*/  LDSM.16.MT88.4 R28, [R209+0x4900] ;  /* 0x00490000d11c783b */ /* 0x000eec0000004200 */
[----:B------:R-:W-:Y:S01]  /*5730*/  F2FP.PACK_AB R4, R139, R138 ;  /* 0x0000008a8b04723e */ /* 0x000fe200000000ff */
[----:B------:R-:W-:Y:S01]  /*5740*/  FADD.FTZ R138, R138, R117 ;  /* 0x000000758a8a7221 */ /* 0x000fe20000010000 */
[----:B------:R-:W-:-:S02]  /*5750*/  F2FP.PACK_AB R6, R140, R141 ;  /* 0x0000008d8c06723e */ /* 0x000fc400000000ff */
[----:B----4-:R-:W-:Y:S01]  /*5760*/  F2FP.PACK_AB R5, R149, R142 ;  /* 0x0000008e9505723e */ /* 0x010fe200000000ff */
[----:B------:R-:W-:Y:S01]  /*5770*/  FADD.FTZ R138, R139, R138 ;  /* 0x0000008a8b8a7221 */ /* 0x000fe20000010000 */
[----:B------:R-:W-:-:S03]  /*5780*/  F2FP.PACK_AB R7, R153, R148 ;  /* 0x000000949907723e */ /* 0x000fc600000000ff */
[----:B------:R-:W-:-:S04]  /*5790*/  FADD.FTZ R141, R141, R138 ;  /* 0x0000008a8d8d7221 */ /* 0x000fc80000010000 */
[----:B-1----:R-:W-:Y:S01]  /*57a0*/  HMMA.16816.F32 R88, R4, R12, R88 ;  /* 0x0000000c0458723c */ /* 0x002fe20000001858 */
[----:B------:R-:W-:-:S07]  /*57b0*/  FADD.FTZ R141, R140, R141 ;  /* 0x0000008d8c8d7221 */ /* 0x000fce0000010000 */
[C---:B------:R-:W-:Y:S01]  /*57c0*/  HMMA.16816.F32 R84, R4.reuse, R14, R84 ;  /* 0x0000000e0454723c */ /* 0x040fe20000001854 */
[----:B------:R-:W1:Y:S07]  /*57d0*/  LDSM.16.MT88.4 R12, [R208+0x4900] ;  /* 0x00490000d00c783b */ /* 0x000e6e0000004200 */
[C---:B--2---:R-:W-:Y:S08]  /*57e0*/  HMMA.16816.F32 R80, R4.reuse, R8, R80 ;  /* 0x000000080450723c */ /* 0x044ff00000001850 */
[C---:B------:R-:W-:Y:S01]  /*57f0*/  HMMA.16816.F32 R76, R4.reuse, R10, R76 ;  /* 0x0000000a044c723c */ /* 0x040fe2000000184c */
[----:B------:R-:W2:Y:S07]  /*5800*/  LDSM.16.MT88.4 R8, [R208+0x2100] ;  /* 0x00210000d008783b */ /* 0x000eae0000004200 */
[C---:B------:R-:W-:Y:S08]  /*5810*/  HMMA.16816.F32 R104, R4.reuse, R20, R104 ;  /* 0x000000140468723c */ /* 0x040ff00000001868 */
[C---:B------:R-:W-:Y:S01]  /*5820*/  HMMA.16816.F32 R100, R4.reuse, R22, R100 ;  /* 0x000000160464723c */ /* 0x040fe20000001864 */
[----:B------:R-:W4:Y:S07]  /*5830*/  LDSM.16.MT88.4 R20, [R210+0x2100] ;  /* 0x00210000d214783b */ /* 0x000f2e0000004200 */
[C---:B---3--:R-:W-:Y:S08]  /*5840*/  HMMA.16816.F32 R72, R4.reuse, R32, R72 ;  /* 0x000000200448723c */ /* 0x048ff00000001848 */
[C---:B------:R-:W-:Y:S01]  /*5850*/  HMMA.16816.F32 R68, R4.reuse, R34, R68 ;  /* 0x000000220444723c */ /* 0x040fe20000001844 */
[----:B------:R-:W3:Y:S07]  /*5860*/  LDSM.16.MT88.4 R32, [R210+0x5100] ;  /* 0x00510000d220783b */ /* 0x000eee0000004200 */
[C---:B------:R-:W-:Y:S08]  /*5870*/  HMMA.16816.F32 R112, R4.reuse, R24, R112 ;  /* 0x000000180470723c */ /* 0x040ff00000001870 */
[C---:B------:R-:W-:Y:S01]  /*5880*/  HMMA.16816.F32 R108, R4.reuse, R26, R108 ;  /* 0x0000001a046c723c */ /* 0x040fe2000000186c */
[----:B------:R-:W2:Y:S07]  /*5890*/  LDSM.16.MT88.4 R24, [R212+0x2100] ;  /* 0x00210000d418783b */ /* 0x000eae0000004200 */
[C---:B------:R-:W-:Y:S08]  /*58a0*/  HMMA.16816.F32 R96, R4.reuse, R16, R96 ;  /* 0x000000100460723c */ /* 0x040ff00000001860 */
        /* <DEDUP_REMOVED lines=11> */
[----:B------:R-:W-:Y:S01]  /*5960*/  F2FP.PACK_AB R5, R155, R152 ;  /* 0x000000989b05723e */ /* 0x000fe200000000ff */
[----:B------:R-:W-:Y:S01]  /*5970*/  FADD.FTZ R156, R159, R156 ;  /* 0x0000009c9f9c7221 */ /* 0x000fe20000010000 */
[----:B------:R-:W-:-:S03]  /*5980*/  F2FP.PACK_AB R7, R154, R151 ;  /* 0x000000979a07723e */ /* 0x000fc600000000ff */
[----:B------:R-:W-:-:S04]  /*5990*/  FADD.FTZ R161, R161, R156 ;  /* 0x0000009ca1a17221 */ /* 0x000fc80000010000 */
[----:B--2---:R-:W-:Y:S01]  /*59a0*/  HMMA.16816.F32 R88, R4, R8, R88 ;  /* 0x000000080458723c */ /* 0x004fe20000001858 */
[----:B------:R-:W-:-:S07]  /*59b0*/  FADD.FTZ R161, R150, R161 ;  /* 0x000000a196a17221 */ /* 0x000fce0000010000 */
[C---:B------:R-:W-:Y:S01]  /*59c0*/  HMMA.16816.F32 R84, R4.reuse, R10, R84 ;  /* 0x0000000a0454723c */ /* 0x040fe20000001854 */
[----:B------:R-:W2:Y:S07]  /*59d0*/  LDSM.16.MT88.4 R8, [R208+0x5100] ;  /* 0x00510000d008783b */ /* 0x000eae0000004200 */
[C---:B----4-:R-:W-:Y:S08]  /*59e0*/  HMMA.16816.F32 R104, R4.reuse, R20, R104 ;  /* 0x000000140468723c */ /* 0x050ff00000001868 */
[C---:B------:R-:W-:Y:S01]  /*59f0*/  HMMA.16816.F32 R100, R4.reuse, R22, R100 ;  /* 0x000000160464723c */ /* 0x040fe20000001864 */
[----:B------:R-:W4:Y:S07]  /*5a00*/  LDSM.16.MT88.4 R20, [R210+0x2900] ;  /* 0x00290000d214783b */ /* 0x000f2e0000004200 */
[C---:B---3--:R-:W-:Y:S07]  /*5a10*/  HMMA.16816.F32 R72, R4.reuse, R32, R72 ;  /* 0x000000200448723c */ /* 0x048fee0000001848 */
[----:B------:R-:W-:Y:S01]  /*5a20*/  FFMA.FTZ R32, R129, c[0x0][0x2d0], -R126 ;  /* 0x0000b40081207a23 */ /* 0x000fe2000001087e */
[C---:B------:R-:W-:Y:S05]  /*5a30*/  HMMA.16816.F32 R112, R4.reuse, R24, R112 ;  /* 0x000000180470723c */ /* 0x040fea0000001870 */
[----:B------:R-:W3:Y:S03]  /*5a40*/  MUFU.EX2 R32, R32 ;  /* 0x0000002000207308 */ /* 0x000ee60000000800 */
[C---:B------:R-:W-:Y:S01]  /*5a50*/  HMMA.16816.F32 R108, R4.reuse, R26, R108 ;  /* 0x0000001a046c723c */ /* 0x040fe2000000186c */
[----:B------:R-:W-:Y:S07]  /*5a60*/  LDSM.16.MT88.4 R24, [R212+0x2900] ;  /* 0x00290000d418783b */ /* 0x000fee0000004200 */
[C---:B------:R-:W-:Y:S08]  /*5a70*/  HMMA.16816.F32 R96, R4.reuse, R16, R96 ;  /* 0x000000100460723c */ /* 0x040ff00000001860 */
[C---:B------:R-:W-:Y:S01]  /*5a80*/  HMMA.16816.F32 R92, R4.reuse, R18, R92 ;  /* 0x00000012045c723c */ /* 0x040fe2000000185c */
[----:B------:R-:W2:Y:S07]  /*5a90*/  LDSM.16.MT88.4 R16, [R209+0x2900] ;  /* 0x00290000d110783b */ /* 0x000eae0000004200 */
[C---:B-1----:R-:W-:Y:S08]  /*5aa0*/  HMMA.16816.F32 R80, R4.reuse, R12, R80 ;  /* 0x0000000c0450723c */ /* 0x042ff00000001850 */
[C---:B------:R-:W-:Y:S01]  /*5ab0*/  HMMA.16816.F32 R76, R4.reuse, R14, R76 ;  /* 0x0000000e044c723c */ /* 0x040fe2000000184c */
[----:B------:R-:W1:Y:S07]  /*5ac0*/  LDSM.16.MT88.4 R12, [R208+0x2900] ;  /* 0x00290000d00c783b */ /* 0x000e6e0000004200 */
[C---:B------:R-:W-:Y:S08]  /*5ad0*/  HMMA.16816.F32 R68, R4.reuse, R34, R68 ;  /* 0x000000220444723c */ /* 0x040ff00000001844 */
[C---:B------:R-:W-:Y:S08]  /*5ae0*/  HMMA.16816.F32 R52, R4.reuse, R28, R52 ;  /* 0x0000001c0434723c */ /* 0x040ff00000001834 */
[C---:B------:R-:W-:Y:S08]  /*5af0*/  HMMA.16816.F32 R56, R4.reuse, R30, R56 ;  /* 0x0000001e0438723c */ /* 0x040ff00000001838 */
[C---:B--2---:R-:W-:Y:S08]  /*5b00*/  HMMA.16816.F32 R60, R4.reuse, R8, R60 ;  /* 0x00000008043c723c */ /* 0x044ff0000000183c */
[----:B------:R-:W-:Y:S01]  /*5b10*/  HMMA.16816.F32 R64, R4, R10, R64 ;  /* 0x0000000a0440723c */ /* 0x000fe20000001840 */
[----:B------:R-:W2:Y:S06]  /*5b20*/  LDSM.16.MT88.4 R8, [R212+0x5900] ;  /* 0x00590000d408783b */ /* 0x000eac0000004200 */
[----:B------:R-:W-:Y:S01]  /*5b30*/  F2FP.PACK_AB R4, R143, R136 ;  /* 0x000000888f04723e */ /* 0x000fe200000000ff */
[----:B------:R-:W-:Y:S01]  /*5b40*/  FADD.FTZ R136, R136, R161 ;  /* 0x000000a188887221 */ /* 0x000fe20000010000 */
[----:B------:R-:W-:-:S02]  /*5b50*/  F2FP.PACK_AB R6, R137, R132 ;  /* 0x000000848906723e */ /* 0x000fc400000000ff */
[----:B-----5:R-:W-:Y:S01]  /*5b60*/  F2FP.PACK_AB R5, R133, R130 ;  /* 0x000000828505723e */ /* 0x020fe200000000ff */
[----:B------:R-:W-:Y:S01]  /*5b70*/  FADD.FTZ R143, R143, R136 ;  /* 0x000000888f8f7221 */ /* 0x000fe20000010000 */
[----:B---3--:R-:W-:-:S03]  /*5b80*/  F2FP.PACK_AB R7, R227, R32 ;  /* 0x00000020e307723e */ /* 0x008fc600000000ff */
[----:B------:R-:W-:-:S04]  /*5b90*/  FADD.FTZ R132, R132, R143 ;  /* 0x0000008f84847221 */ /* 0x000fc80000010000 */
[----:B----4-:R-:W-:Y:S01]  /*5ba0*/  HMMA.16816.F32 R104, R4, R20, R104 ;  /* 0x000000140468723c */ /* 0x010fe20000001868 */
[----:B------:R-:W-:-:S06]  /*5bb0*/  FADD.FTZ R228, R137, R132 ;  /* 0x0000008489e47221 */ /* 0x000fcc0000010000 */
[----:B------:R-:W-:Y:S01]  /*5bc0*/  FADD.FTZ R20, R44, R51 ;  /* 0x000000332c147221 */ /* 0x000fe20000010000 */
[----:B------:R-:W-:Y:S03]  /*5bd0*/  HMMA.16816.F32 R96, R4, R16, R96 ;  /* 0x000000100460723c */ /* 0x000fe60000001860 */
[----:B------:R-:W-:-:S04]  /*5be0*/  FADD.FTZ R20, R43, R20 ;  /* 0x000000142b147221 */ /* 0x000fc80000010000 */
[----:B------:R-:W-:Y:S01]  /*5bf0*/  FADD.FTZ R39, R39, R20 ;  /* 0x0000001427277221 */ /* 0x000fe20000010000 */
[----:B------:R-:W-:Y:S01]  /*5c00*/  HMMA.16816.F32 R92, R4, R18, R92 ;  /* 0x00000012045c723c */ /* 0x000fe2000000185c */
[----:B------:R-:W3:Y:S02]  /*5c10*/  LDSM.16.MT88.4 R16, [R210+0x5900] ;  /* 0x00590000d210783b */ /* 0x000ee40000004200 */
[----:B------:R-:W-:-:S04]  /*5c20*/  FADD.FTZ R38, R38, R39 ;  /* 0x0000002726267221 */ /* 0x000fc80000010000 */
[----:B------:R-:W-:Y:S01]  /*5c30*/  FADD.FTZ R3, R3, R38 ;  /* 0x0000002603037221 */ /* 0x000fe20000010000 */
[----:B-1----:R-:W-:Y:S03]  /*5c40*/  HMMA.16816.F32 R88, R4, R12, R88 ;  /* 0x0000000c0458723c */ /* 0x002fe60000001858 */
[----:B------:R-:W-:-:S04]  /*5c50*/  FADD.FTZ R3, R2, R3 ;  /* 0x0000000302037221 */ /* 0x000fc80000010000 */
[----:B------:R-:W-:Y:S01]  /*5c60*/  FADD.FTZ R124, R124, R3 ;  /* 0x000000037c7c7221 */ /* 0x000fe20000010000 */
[----:B------:R-:W-:Y:S01]  /*5c70*/  HMMA.16816.F32 R84, R4, R14, R84 ;  /* 0x0000000e0454723c */ /* 0x000fe20000001854 */
[----:B------:R-:W1:Y:S02]  /*5c80*/  LDSM.16.MT88.4 R12, [R209+0x5900] ;  /* 0x00590000d10c783b */ /* 0x000e640000004200 */
[----:B------:R-:W-:-:S04]  /*5c90*/  FADD.FTZ R125, R125, R124 ;  /* 0x0000007c7d7d7221 */ /* 0x000fc80000010000 */
[----:B------:R-:W-:Y:S01]  /*5ca0*/  FADD.FTZ R128, R128, R125 ;  /* 0x0000007d80807221 */ /* 0x000fe20000010000 */
[----:B--2---:R-:W-:Y:S03]  /*5cb0*/  HMMA.16816.F32 R80, R4, R8, R80 ;  /* 0x000000080450723c */ /* 0x004fe60000001850 */
[----:B------:R-:W-:-:S04]  /*5cc0*/  FADD.FTZ R131, R131, R128 ;  /* 0x0000008083837221 */ /* 0x000fc80000010000 */
[----:B------:R-:W-:Y:S01]  /*5cd0*/  FADD.FTZ R142, R142, R131 ;  /* 0x000000838e8e7221 */ /* 0x000fe20000010000 */
[----:B------:R-:W-:Y:S01]  /*5ce0*/  HMMA.16816.F32 R76, R4, R10, R76 ;  /* 0x0000000a044c723c */ /* 0x000fe2000000184c */
[----:B------:R-:W2:Y:S02]  /*5cf0*/  LDSM.16.MT88.4 R8, [R208+0x5900] ;  /* 0x00590000d008783b */ /* 0x000ea40000004200 */
[----:B------:R-:W-:-:S04]  /*5d00*/  FADD.FTZ R149, R149, R142 ;  /* 0x0000008e95957221 */ /* 0x000fc80000010000 */
[----:B------:R-:W-:Y:S01]  /*5d10*/  FADD.FTZ R148, R148, R149 ;  /* 0x0000009594947221 */ /* 0x000fe20000010000 */
[----:B------:R-:W-:Y:S03]  /*5d20*/  HMMA.16816.F32 R112, R4, R24, R112 ;  /* 0x000000180470723c */ /* 0x000fe60000001870 */
        /* <DEDUP_REMOVED lines=8> */
[----:B---3--:R-:W-:Y:S03]  /*5db0*/  HMMA.16816.F32 R72, R4, R16, R72 ;  /* 0x000000100448723c */ /* 0x008fe60000001848 */
[----:B------:R-:W-:-:S04]  /*5dc0*/  FADD.FTZ R133, R133, R130 ;  /* 0x0000008285857221 */ /* 0x000fc80000010000 */
[----:B------:R-:W-:Y:S01]  /*5dd0*/  FADD.FTZ R32, R32, R133 ;  /* 0x0000008520207221 */ /* 0x000fe20000010000 */
[----:B------:R-:W-:Y:S03]  /*5de0*/  HMMA.16816.F32 R68, R4, R18, R68 ;  /* 0x000000120444723c */ /* 0x000fe60000001844 */
[----:B------:R-:W-:-:S05]  /*5df0*/  FADD.FTZ R227, R227, R32 ;  /* 0x00000020e3e37221 */ /* 0x000fca0000010000 */
[C---:B-1----:R-:W-:Y:S08]  /*5e00*/  HMMA.16816.F32 R52, R4.reuse, R12, R52 ;  /* 0x0000000c0434723c */ /* 0x042ff00000001834 */
[C---:B------:R-:W-:Y:S08]  /*5e10*/  HMMA.16816.F32 R56, R4.reuse, R14, R56 ;  /* 0x0000000e0438723c */ /* 0x040ff00000001838 */
[C---:B--2---:R-:W-:Y:S08]  /*5e20*/  HMMA.16816.F32 R60, R4.reuse, R8, R60 ;  /* 0x00000008043c723c */ /* 0x044ff0000000183c */
[----:B------:R-:W-:Y:S01]  /*5e30*/  HMMA.16816.F32 R64, R4, R10, R64 ;  /* 0x0000000a0440723c */ /* 0x000fe20000001840 */
[----:B------:R-:W-:Y:S07]  /*5e40*/  @P0 BRA `(.L_x_175) ;  /* 0x0000015000000947 */ /* 0x000fee0003800000 */
[----:B------:R-:W-:Y:S01]  /*5e50*/  ISETP.LT.AND P0, PT, RZ, UR14, PT ;  /* 0x0000000eff007c0c */ /* 0x000fe2000bf01270 */
[----:B------:R-:W-:-:S02]  /*5e60*/  UIADD3 UR16, UR14, -0x1, URZ ;  /* 0xffffffff0e107890 */ /* 0x000fc4000fffe03f */
[----:B------:R-:W-:-:S10]  /*5e70*/  ULDC UR4, c[0x0][0x32c] ;  /* 0x0000cb0000047ab9 */ /* 0x000fd40000000800 */
[----:B------:R-:W-:Y:S05]  /*5e80*/  @P0 BRA `(.L_x_176) ;  /* 0x0000008000000947 */ /* 0x000fea0003800000 */
[----:B------:R-:W-:Y:S02]  /*5e90*/  UISETP.NE.AND UP2, UPT, UR4, 0x1, UPT ;  /* 0x000000010400788c */ /* 0x000fe4000bf45270 */
[----:B------:R-:W-:-:S03]  /*5ea0*/  UIADD3 UR16, -UR14, URZ, URZ ;  /* 0x0000003f0e107290 */ /* 0x000fc6000fffe13f */
[----:B------:R-:W-:Y:S02]  /*5eb0*/  ULDC.64 UR14, c[0x0][0x330] ;  /* 0x0000cc00000e7ab9 */ /* 0x000fe40000000a00 */
[----:B------:R-:W-:-:S07]  /*5ec0*/  UIMAD.WIDE.U32 UR18, UR16, UR14, URZ ;  /* 0x0000000e101272a5 */ /* 0x000fce000f8e003f */
[----:B------:R-:W-:Y:S02]  /*5ed0*/  @UP2 UMOV UR17, UR19 ;  /* 0x0000001300112c82 */ /* 0x000fe40008000000 */
[----:B------:R-:W-:-:S04]  /*5ee0*/  @UP2 USHF.R.U32.HI UR16, URZ, UR15, UR17 ;  /* 0x0000000f3f102299 */ /* 0x000fc80008011611 */
[----:B------:R-:W-:Y:S01]  /*5ef0*/  ULOP3.LUT UR16, URZ, UR16, URZ, 0x33, !UPT ;  /* 0x000000103f107292 */ /* 0x000fe2000f8e333f */
[----:B------:R-:W-:Y:S05]  /*5f00*/  BRA `(.L_x_177) ;  /* 0x0000005000007947 */ /* 0x000fea0003800000 */
.L_x_176:
[----:B------:R-:W-:Y:S02]  /*5f10*/  UISETP.NE.AND UP2, UPT, UR4, 0x1, UPT ;  /* 0x000000010400788c */ /* 0x000fe4000bf45270 */
[----:B------:R-:W-:Y:S02]  /*5f20*/  ULDC.64 UR14, c[0x0][0x330] ;  /* 0x0000cc00000e7ab9 */ /* 0x000fe40000000a00 */
[----:B------:R-:W-:-:S07]  /*5f30*/  UIMAD.WIDE.U32 UR18, UR16, UR14, URZ ;  /* 0x0000000e101272a5 */ /* 0x000fce000f8e003f */
[----:B------:R-:W-:Y:S02]  /*5f40*/  @UP2 UMOV UR17, UR19 ;  /* 0x0000001300112c82 */ /* 0x000fe40008000000 */
[----:B------:R-:W-:Y:S02]  /*5f50*/  @UP2 USHF.R.U32.HI UR16, URZ, UR15, UR17 ;  /* 0x0000000f3f102299 */ /* 0x000fe40008011611 */
.L_x_177:
[----:B------:R-:W-:Y:S02]  /*5f60*/  ULDC UR14, c[0x0][0x32c] ;  /* 0x0000cb00000e7ab9 */ /* 0x000fe40000000800 */
[----:B------:R-:W-:-:S04]  /*5f70*/  UIMAD UR14, UR16, UR4, UR14 ;  /* 0x00000004100e72a4 */ /* 0x000fc8000f8e020e */
[----:B------:R-:W-:-:S04]  /*5f80*/  UISETP.LT.AND UP2, UPT, UR7, UR14, UPT ;  /* 0x0000000e0700728c */ /* 0x000fc8000bf41270 */
[----:B------:R-:W-:-:S04]  /*5f90*/  USEL UR7, UR7, UR14, UP2 ;  /* 0x0000000e07077287 */ /* 0x000fc80009000000 */
.L_x_175:
[----:B------:R-:W-:-:S07]  /*5fa0*/  UIMAD.WIDE UR14, UR7, 0x2aaaaaab, URZ ;  /* 0x2aaaaaab070e78a5 */ /* 0x000fce000f8e023f */
[----:B------:R-:W-:Y:S02]  /*5fb0*/  UMOV UR7, UR15 ;  /* 0x0000000f00077c82 */ /* 0x000fe40008000000 */
[----:B------:R-:W-:-:S04]  /*5fc0*/  USHF.R.U32.HI UR4, URZ, 0x1f, UR7 ;  /* 0x0000001f3f047899 */ /* 0x000fc80008011607 */
[----:B------:R-:W-:-:S04]  /*5fd0*/  ULEA.HI.SX32 UR4, UR7, UR4, 0x1c ;  /* 0x0000000407047291 */ /* 0x000fc8000f8fe23f */
[----:B------:R-:W-:-:S04]  /*5fe0*/  UISETP.LT.AND UP2, UPT, UR6, UR4, UPT ;  /* 0x000000040600728c */ /* 0x000fc8000bf41270 */
[----:B------:R-:W-:-:S06]  /*5ff0*/  USEL UR4, UR6, UR4, !UP2 ;  /* 0x0000000406047287 */ /* 0x000fcc000d000000 */
[----:B------:R-:W-:-:S13]  /*6000*/  ISETP.GE.AND P0, PT, R168, UR4, PT ;  /* 0x00000004a8007c0c */ /* 0x000fda000bf06270 */
[----:B------:R-:W-:Y:S05]  /*6010*/  @!P0 BRA `(.L_x_178) ;  /* 0x0000457000008947 */ /* 0x000fea0003800000 */
[C---:B------:R-:W-:Y:S01]  /*6020*/  SHF.L.U64.HI R236, R230.reuse, 0x1, R37 ;  /* 0x00000001e6ec7819 */ /* 0x040fe20000010225 */
[----:B------:R-:W-:Y:S01]  /*6030*/  IMAD.MOV.U32 R2, RZ, RZ, R116 ;  /* 0x000000ffff027224 */ /* 0x000fe200078e0074 */
[----:B------:R-:W-:Y:S01]  /*6040*/  MOV R3, R0 ;  /* 0x0000000000037202 */ /* 0x000fe20000000f00 */
[----:B------:R-:W-:Y:S01]  /*6050*/  IMAD.MOV.U32 R238, RZ, RZ, R168 ;  /* 0x000000ffffee7224 */ /* 0x000fe200078e00a8 */
[----:B------:R-:W-:Y:S01]  /*6060*/  SHF.L.U32 R235, R230, 0x1, RZ ;  /* 0x00000001e6eb7819 */ /* 0x000fe200000006ff */
[C---:B------:R-:W-:Y:S01]  /*6070*/  IMAD.SHL.U32 R233, R229.reuse, 0x2, RZ ;  /* 0x00000002e5e97824 */ /* 0x040fe200078e00ff */
[----:B------:R-:W-:Y:S02]  /*6080*/  SHF.L.U64.HI R234, R229, 0x1, R232 ;  /* 0x00000001e5ea7819 */ /* 0x000fe400000102e8 */
.L_x_189:
[----:B------:R-:W-:Y:S04]  /*6090*/  DEPBAR.LE SB0, 0x0 ;  /* 0x000080000000791a */ /* 0x000fe80000000000 */
[----:B------:R-:W-:Y:S01]  /*60a0*/  BAR.SYNC.DEFER_BLOCKING 0x0 ;  /* 0x0000000000007b1d */ /* 0x000fe20000010000 */
[----:B------:R-:W-:Y:S05]  /*60b0*/  ISETP.LT.AND P0, PT, R238, UR6, PT ;  /* 0x00000006ee007c0c */ /* 0x000fea000bf01270 */
[----:B------:R1:W2:Y:S04]  /*60c0*/  LDSM.16.M88.4 R116, [R214+0x8100] ;  /* 0x00810000d674783b */ /* 0x0002a80000000200 */
[----:B------:R1:W3:Y:S04]  /*60d0*/  LDSM.16.M88.4 R124, [R214+0x8900] ;  /* 0x00890000d67c783b */ /* 0x0002e80000000200 */
[----:B------:R1:W4:Y:S04]  /*60e0*/  LDSM.16.M88.4 R128, [R214+0x9100] ;  /* 0x00910000d680783b */ /* 0x0003280000000200 */
[----:B------:R1:W1:Y:S04]  /*60f0*/  LDSM.16.M88.4 R132, [R214+0x9900] ;  /* 0x00990000d684783b */ /* 0x0002680000000200 */
[----:B------:R1:W1:Y:S04]  /*6100*/  LDSM.16.M88.4 R136, [R214+0xa100] ;  /* 0x00a10000d688783b */ /* 0x0002680000000200 */
[----:B------:R1:W1:Y:S04]  /*6110*/  LDSM.16.M88.4 R140, [R214+0xa900] ;  /* 0x00a90000d68c783b */ /* 0x0002680000000200 */
[----:B------:R1:W1:Y:S04]  /*6120*/  LDSM.16.M88.4 R148, [R213] ;  /* 0x00000000d594783b */ /* 0x0002680000000200 */
[----:B------:R1:W1:Y:S04]  /*6130*/  LDSM.16.M88.4 R152, [R207] ;  /* 0x00000000cf98783b */ /* 0x0002680000000200 */
[----:B------:R1:W1:Y:S04]  /*6140*/  LDSM.16.M88.4 R156, [R206] ;  /* 0x00000000ce9c783b */ /* 0x0002680000000200 */
[----:B------:R1:W1:Y:S04]  /*6150*/  LDSM.16.M88.4 R160, [R205] ;  /* 0x00000000cda0783b */ /* 0x0002680000000200 */
[----:B------:R1:W1:Y:S04]  /*6160*/  LDSM.16.M88.4 R164, [R204] ;  /* 0x00000000cca4783b */ /* 0x0002680000000200 */
[----:B------:R1:W1:Y:S01]  /*6170*/  LDSM.16.M88.4 R168, [R203] ;  /* 0x00000000cba8783b */ /* 0x0002620000000200 */
[----:B------:R-:W-:-:S05]  /*6180*/  @P0 BRA `(.L_x_179) ;  /* 0x0000028000000947 */ /* 0x000fca0003800000 */
[----:B--23--:R-:W-:Y:S01]  /*6190*/  SHF.R.S32.HI R5, RZ, 0x1f, R216 ;  /* 0x0000001fff057819 */ /* 0x00cfe200000114d8 */
[----:B------:R-:W-:Y:S01]  /*61a0*/  IMAD.WIDE.U32 R6, R216, c[0x0][0x208], RZ ;  /* 0x00008200d8067a25 */ /* 0x000fe200078e00ff */
[----:B------:R-:W-:Y:S03]  /*61b0*/  SHF.R.S32.HI R4, RZ, 0x1f, R215 ;  /* 0x0000001fff047819 */ /* 0x000fe600000114d7 */
[----:B------:R-:W-:Y:S02]  /*61c0*/  IMAD R5, R5, c[0x0][0x208], RZ ;  /* 0x0000820005057a24 */ /* 0x000fe400078e02ff */
[----:B------:R-:W-:Y:S02]  /*61d0*/  IMAD R4, R4, c[0x0][0x218], RZ ;  /* 0x0000860004047a24 */ /* 0x000fe400078e02ff */
[----:B------:R-:W-:Y:S02]  /*61e0*/  IMAD R5, R216, c[0x0][0x20c], R5 ;  /* 0x00008300d8057a24 */ /* 0x000fe400078e0205 */
[----:B------:R-:W-:Y:S02]  /*61f0*/  IMAD R4, R215, c[0x0][0x21c], R4 ;  /* 0x00008700d7047a24 */ /* 0x000fe400078e0204 */
[----:B------:R-:W-:Y:S04]  /*6200*/  IMAD.IADD R7, R7, 0x1, R5 ;  /* 0x0000000107077824 */ /* 0x000fe800078e0205 */
[----:B------:R-:W-:Y:S05]  /*6210*/  IMAD.WIDE.U32 R6, R215, c[0x0][0x218], R6 ;  /* 0x00008600d7067a25 */ /* 0x000fea00078e0006 */
[----:B------:R-:W-:Y:S04]  /*6220*/  IADD3 R0, P0, R6, UR38, RZ ;  /* 0x0000002606007c10 */ /* 0x000fe8000ff1e0ff */
[----:B------:R-:W-:Y:S02]  /*6230*/  IADD3.X R7, R7, UR10, R4, P0, !PT ;  /* 0x0000000a07077c10 */ /* 0x000fe400087fe404 */
[C---:B------:R-:W-:Y:S04]  /*6240*/  LEA R14, P0, R0.reuse, c[0x0][0x1f8], 0x1 ;  /* 0x00007e00000e7a11 */ /* 0x040fe800078008ff */
[----:B------:R-:W-:Y:S01]  /*6250*/  LEA.HI.X R16, R0, c[0x0][0x1fc], R7, 0x1, P0 ;  /* 0x00007f0000107a11 */ /* 0x000fe200000f0c07 */
[----:B------:R-:W2:Y:S01]  /*6260*/  SHFL.IDX PT, R8, R14, RZ, 0x181f ;  /* 0x00181fff0e087589 */ /* 0x000ea200000e0000 */
[----:B------:R-:W-:Y:S03]  /*6270*/  IADD3 R0, -R231, 0x10, RZ ;  /* 0x00000010e7007810 */ /* 0x000fe60007ffe1ff */
[----:B------:R-:W3:Y:S01]  /*6280*/  SHFL.IDX PT, R9, R16, RZ, 0x181f ;  /* 0x00181fff10097589 */ /* 0x000ee200000e0000 */
[----:B------:R-:W-:Y:S03]  /*6290*/  LOP3.LUT R0, R0, 0xf, RZ, 0xc0, !PT ;  /* 0x0000000f00007812 */ /* 0x000fe600078ec0ff */
[----:B------:R-:W5:Y:S04]  /*62a0*/  SHFL.IDX PT, R6, R14, 0x1, 0x181f ;  /* 0x00381f000e067f89 */ /* 0x000f6800000e0000 */
[----:B------:R-:W4:Y:S04]  /*62b0*/  SHFL.IDX PT, R4, R14, 0x2, 0x181f ;  /* 0x00581f000e047f89 */ /* 0x000f2800000e0000 */
[----:B------:R-:W1:Y:S04]  /*62c0*/  SHFL.IDX PT, R7, R16, 0x1, 0x181f ;  /* 0x00381f0010077f89 */ /* 0x000e6800000e0000 */
[----:B------:R-:W1:Y:S01]  /*62d0*/  SHFL.IDX PT, R5, R16, 0x2, 0x181f ;  /* 0x00581f0010057f89 */ /* 0x000e6200000e0000 */
[C---:B--2---:R-:W-:Y:S02]  /*62e0*/  IADD3 R10, P2, R8.reuse, R235, RZ ;  /* 0x000000eb080a7210 */ /* 0x044fe40007f5e0ff */
[----:B------:R-:W-:Y:S03]  /*62f0*/  IADD3 R12, P0, R8, R233, RZ ;  /* 0x000000e9080c7210 */ /* 0x000fe60007f1e0ff */
[C---:B---3--:R-:W-:Y:S02]  /*6300*/  IMAD.X R11, R9.reuse, 0x1, R236, P2 ;  /* 0x00000001090b7824 */ /* 0x048fe400010e06ec */
[----:B------:R-:W-:Y:S01]  /*6310*/  IMAD.X R13, R9, 0x1, R234, P0 ;  /* 0x00000001090d7824 */ /* 0x000fe200000e06ea */
[C---:B-----5:R-:W-:Y:S02]  /*6320*/  IADD3 R8, P6, R6.reuse, R235, RZ ;  /* 0x000000eb06087210 */ /* 0x060fe40007fde0ff */
[----:B------:R2:W-:Y:S01]  /*6330*/  LDGSTS.E.BYPASS.LTC128B.128 [R225], [R10.64], !P5 ;  /* 0x000000000ae17fae */ /* 0x0005e2000e901d6a */
[----:B------:R-:W-:Y:S02]  /*6340*/  IADD3 R6, P2, R6, R233, RZ ;  /* 0x000000e906067210 */ /* 0x000fe40007f5e0ff */
[----:B----4-:R-:W-:Y:S01]  /*6350*/  IADD3 R14, P0, R4, R235, RZ ;  /* 0x000000eb040e7210 */ /* 0x010fe20007f1e0ff */
[----:B------:R2:W-:Y:S01]  /*6360*/  LDGSTS.E.BYPASS.LTC128B.128 [R224], [R12.64], !P4 ;  /* 0x000000000ce07fae */ /* 0x0005e2000e101d6a */
[C---:B-1----:R-:W-:Y:S02]  /*6370*/  IMAD.X R9, R7.reuse, 0x1, R236, P6 ;  /* 0x0000000107097824 */ /* 0x042fe400030e06ec */
[----:B------:R-:W-:Y:S01]  /*6380*/  IMAD.X R7, R7, 0x1, R234, P2 ;  /* 0x0000000107077824 */ /* 0x000fe200010e06ea */
[----:B------:R-:W-:Y:S01]  /*6390*/  IADD3 R4, P6, P2, R0, R4, R233 ;  /* 0x0000000400047210 */ /* 0x000fe20007ade0e9 */
[----:B------:R-:W-:Y:S01]  /*63a0*/  IMAD.X R15, R5, 0x1, R236, P0 ;  /* 0x00000001050f7824 */ /* 0x000fe200000e06ec */
[----:B------:R2:W-:Y:S01]  /*63b0*/  LDGSTS.E.BYPASS.LTC128B.128 [R223], [R8.64], !P5 ;  /* 0x0000000008df7fae */ /* 0x0005e2000e901d6a */
[----:B------:R-:W-:Y:S02]  /*63c0*/  ISETP.NE.U32.AND P0, PT, R231, RZ, PT ;  /* 0x000000ffe700720c */ /* 0x000fe40003f05070 */
[----:B------:R-:W-:Y:S01]  /*63d0*/  IADD3.X R5, RZ, R5, R234, P6, P2 ;  /* 0x00000005ff057210 */ /* 0x000fe200037e44ea */
[----:B------:R2:W-:Y:S04]  /*63e0*/  LDGSTS.E.BYPASS.LTC128B.128 [R222], [R6.64], !P4 ;  /* 0x0000000006de7fae */ /* 0x0005e8000e101d6a */
[----:B------:R2:W-:Y:S06]  /*63f0*/  LDGSTS.E.BYPASS.LTC128B.128 [R225+0x2000], [R14.64], !P5 ;  /* 0x020000000ee17fae */ /* 0x0005ec000e901d6a */
[----:B------:R2:W-:Y:S02]  /*6400*/  LDGSTS.E.BYPASS.LTC128B.128.ZFILL [R225+0x5000], [R4.64], P0 ;  /* 0x0500000004e17fae */ /* 0x0005e40008141d6a */
.L_x_179:
[C---:B--23--:R-:W-:Y:S01]  /*6410*/  HMMA.16816.F32 R4, R120.reuse, R116, RZ ;  /* 0x000000747804723c */ /* 0x04cfe200000018ff */
[----:B------:R-:W0:Y:S02]  /*6420*/  LDGDEPBAR ;  /* 0x00000000000079af */ /* 0x000e240000000000 */
[----:B------:R-:W-:Y:S05]  /*6430*/  ISETP.GT.AND P0, PT, R238, UR6, PT ;  /* 0x00000006ee007c0c */ /* 0x000fea000bf04270 */
[C---:B------:R-:W-:Y:S01]  /*6440*/  HMMA.16816.F32 R8, R120.reuse, R118, RZ ;  /* 0x000000767808723c */ /* 0x040fe200000018ff */
[----:B------:R-:W2:Y:S07]  /*6450*/  LDSM.16.M88.4 R116, [R211+0x8100] ;  /* 0x00810000d374783b */ /* 0x000eae0000000200 */
[C---:B------:R-:W-:Y:S08]  /*6460*/  HMMA.16816.F32 R12, R120.reuse, R124, RZ ;  /* 0x0000007c780c723c */ /* 0x040ff000000018ff */
[C---:B------:R-:W-:Y:S01]  /*6470*/  HMMA.16816.F32 R16, R120.reuse, R126, RZ ;  /* 0x0000007e7810723c */ /* 0x040fe200000018ff */
[----:B------:R-:W3:Y:S07]  /*6480*/  LDSM.16.M88.4 R124, [R211+0x8900] ;  /* 0x00890000d37c783b */ /* 0x000eee0000000200 */
[C---:B----4-:R-:W-:Y:S08]  /*6490*/  HMMA.16816.F32 R20, R120.reuse, R128, RZ ;  /* 0x000000807814723c */ /* 0x050ff000000018ff */
[C---:B------:R-:W-:Y:S01]  /*64a0*/  HMMA.16816.F32 R24, R120.reuse, R130, RZ ;  /* 0x000000827818723c */ /* 0x040fe200000018ff */
[----:B------:R-:W4:Y:S07]  /*64b0*/  LDSM.16.M88.4 R128, [R211+0x9100] ;  /* 0x00910000d380783b */ /* 0x000f2e0000000200 */
[C---:B-1----:R-:W-:Y:S08]  /*64c0*/  HMMA.16816.F32 R28, R120.reuse, R132, RZ ;  /* 0x00000084781c723c */ /* 0x042ff000000018ff */
[C---:B------:R-:W-:Y:S01]  /*64d0*/  HMMA.16816.F32 R32, R120.reuse, R134, RZ ;  /* 0x000000867820723c */ /* 0x040fe200000018ff */
[----:B------:R-:W1:Y:S07]  /*64e0*/  LDSM.16.M88.4 R132, [R211+0x9900] ;  /* 0x00990000d384783b */ /* 0x000e6e0000000200 */
[C---:B------:R-:W-:Y:S08]  /*64f0*/  HMMA.16816.F32 R36, R120.reuse, R136, RZ ;  /* 0x000000887824723c */ /* 0x040ff000000018ff */
[C---:B------:R-:W-:Y:S01]  /*6500*/  HMMA.16816.F32 R40, R120.reuse, R138, RZ ;  /* 0x0000008a7828723c */ /* 0x040fe200000018ff */
[----:B------:R-:W5:Y:S07]  /*6510*/  LDSM.16.M88.4 R136, [R211+0xa100] ;  /* 0x00a10000d388783b */ /* 0x000f6e0000000200 */
[C---:B------:R-:W-:Y:S08]  /*6520*/  HMMA.16816.F32 R44, R120.reuse, R140, RZ ;  /* 0x0000008c782c723c */ /* 0x040ff000000018ff */
[----:B------:R-:W-:Y:S01]  /*6530*/  HMMA.16816.F32 R48, R120, R142, RZ ;  /* 0x0000008e7830723c */ /* 0x000fe200000018ff */
[----:B------:R-:W1:Y:S07]  /*6540*/  LDSM.16.M88.4 R140, [R211+0xa900] ;  /* 0x00a90000d38c783b */ /* 0x000e6e0000000200 */
[C---:B------:R-:W-:Y:S08]  /*6550*/  HMMA.16816.F32 R4, R144.reuse, R148, R4 ;  /* 0x000000949004723c */ /* 0x040ff00000001804 */
[C---:B------:R-:W-:Y:S01]  /*6560*/  HMMA.16816.F32 R8, R144.reuse, R150, R8 ;  /* 0x000000969008723c */ /* 0x040fe20000001808 */
[----:B------:R-:W-:Y:S07]  /*6570*/  LDSM.16.M88.4 R148, [R202+0x800] ;  /* 0x00080000ca94783b */ /* 0x000fee0000000200 */
        /* <DEDUP_REMOVED lines=13> */
[----:B------:R-:W-:Y:S08]  /*6650*/  HMMA.16816.F32 R48, R144, R170, R48 ;  /* 0x000000aa9030723c */ /* 0x000ff00000001830 */
[C---:B--2---:R-:W-:Y:S08]  /*6660*/  HMMA.16816.F32 R4, R172.reuse, R116, R4 ;  /* 0x00000074ac04723c */ /* 0x044ff00000001804 */
[C---:B------:R-:W-:Y:S01]  /*6670*/  HMMA.16816.F32 R8, R172.reuse, R118, R8 ;  /* 0x00000076ac08723c */ /* 0x040fe20000001808 */
[----:B------:R-:W2:Y:S07]  /*6680*/  LDSM.16.M88.4 R116, [R202] ;  /* 0x00000000ca74783b */ /* 0x000eae0000000200 */
[C---:B---3--:R-:W-:Y:S08]  /*6690*/  HMMA.16816.F32 R12, R172.reuse, R124, R12 ;  /* 0x0000007cac0c723c */ /* 0x048ff0000000180c */
[C---:B------:R-:W-:Y:S01]  /*66a0*/  HMMA.16816.F32 R16, R172.reuse, R126, R16 ;  /* 0x0000007eac10723c */ /* 0x040fe20000001810 */
[----:B------:R-:W3:Y:S07]  /*66b0*/  LDSM.16.M88.4 R124, [R202+0x2800] ;  /* 0x00280000ca7c783b */ /* 0x000eee0000000200 */
[C---:B----4-:R-:W-:Y:S08]  /*66c0*/  HMMA.16816.F32 R20, R172.reuse, R128, R20 ;  /* 0x00000080ac14723c */ /* 0x050ff00000001814 */
[C---:B------:R-:W-:Y:S01]  /*66d0*/  HMMA.16816.F32 R24, R172.reuse, R130, R24 ;  /* 0x00000082ac18723c */ /* 0x040fe20000001818 */
[----:B------:R-:W4:Y:S07]  /*66e0*/  LDSM.16.M88.4 R128, [R214+0xb100] ;  /* 0x00b10000d680783b */ /* 0x000f2e0000000200 */
[C---:B-1----:R-:W-:Y:S08]  /*66f0*/  HMMA.16816.F32 R28, R172.reuse, R132, R28 ;  /* 0x00000084ac1c723c */ /* 0x042ff0000000181c */
[C---:B------:R-:W-:Y:S01]  /*6700*/  HMMA.16816.F32 R32, R172.reuse, R134, R32 ;  /* 0x00000086ac20723c */ /* 0x040fe20000001820 */
[----:B------:R-:W1:Y:S07]  /*6710*/  LDSM.16.M88.4 R132, [R214+0xb900] ;  /* 0x00b90000d684783b */ /* 0x000e6e0000000200 */
[C---:B-----5:R-:W-:Y:S08]  /*6720*/  HMMA.16816.F32 R36, R172.reuse, R136, R36 ;  /* 0x00000088ac24723c */ /* 0x060ff00000001824 */
[C---:B------:R-:W-:Y:S01]  /*6730*/  HMMA.16816.F32 R40, R172.reuse, R138, R40 ;  /* 0x0000008aac28723c */ /* 0x040fe20000001828 */
[----:B------:R-:W5:Y:S07]  /*6740*/  LDSM.16.M88.4 R136, [R214+0xc100] ;  /* 0x00c10000d688783b */ /* 0x000f6e0000000200 */
[C---:B------:R-:W-:Y:S08]  /*6750*/  HMMA.16816.F32 R44, R172.reuse, R140, R44 ;  /* 0x0000008cac2c723c */ /* 0x040ff0000000182c */
[----:B------:R-:W-:Y:S01]  /*6760*/  HMMA.16816.F32 R48, R172, R142, R48 ;  /* 0x0000008eac30723c */ /* 0x000fe20000001830 */
[----:B------:R-:W1:Y:S07]  /*6770*/  LDSM.16.M88.4 R140, [R214+0xc900] ;  /* 0x00c90000d68c783b */ /* 0x000e6e0000000200 */
[C---:B--2---:R-:W-:Y:S08]  /*6780*/  HMMA.16816.F32 R4, R176.reuse, R116, R4 ;  /* 0x00000074b004723c */ /* 0x044ff00000001804 */
[C---:B------:R-:W-:Y:S01]  /*6790*/  HMMA.16816.F32 R8, R176.reuse, R118, R8 ;  /* 0x00000076b008723c */ /* 0x040fe20000001808 */
[----:B------:R-:W2:Y:S07]  /*67a0*/  LDSM.16.M88.4 R116, [R214+0xd100] ;  /* 0x00d10000d674783b */ /* 0x000eae0000000200 */
[C---:B------:R-:W-:Y:S08]  /*67b0*/  HMMA.16816.F32 R12, R176.reuse, R148, R12 ;  /* 0x00000094b00c723c */ /* 0x040ff0000000180c */
[C---:B------:R-:W-:Y:S01]  /*67c0*/  HMMA.16816.F32 R16, R176.reuse, R150, R16 ;  /* 0x00000096b010723c */ /* 0x040fe20000001810 */
[----:B------:R-:W1:Y:S07]  /*67d0*/  LDSM.16.M88.4 R148, [R214+0xd900] ;  /* 0x00d90000d694783b */ /* 0x000e6e0000000200 */
[C---:B------:R-:W-:Y:S08]  /*67e0*/  HMMA.16816.F32 R20, R176.reuse, R152, R20 ;  /* 0x00000098b014723c */ /* 0x040ff00000001814 */
[C---:B------:R-:W-:Y:S01]  /*67f0*/  HMMA.16816.F32 R24, R176.reuse, R154, R24 ;  /* 0x0000009ab018723c */ /* 0x040fe20000001818 */
[----:B------:R-:W1:Y:S07]  /*6800*/  LDSM.16.M88.4 R152, [R201] ;  /* 0x00000000c998783b */ /* 0x000e6e0000000200 */
[C---:B------:R-:W-:Y:S08]  /*6810*/  HMMA.16816.F32 R28, R176.reuse, R156, R28 ;  /* 0x0000009cb01c723c */ /* 0x040ff0000000181c */
[C---:B------:R-:W-:Y:S01]  /*6820*/  HMMA.16816.F32 R32, R176.reuse, R158, R32 ;  /* 0x0000009eb020723c */ /* 0x040fe20000001820 */
[----:B------:R-:W1:Y:S07]  /*6830*/  LDSM.16.M88.4 R156, [R200] ;  /* 0x00000000c89c783b */ /* 0x000e6e0000000200 */
[C---:B------:R-:W-:Y:S08]  /*6840*/  HMMA.16816.F32 R36, R176.reuse, R160, R36 ;  /* 0x000000a0b024723c */ /* 0x040ff00000001824 */
[C---:B------:R-:W-:Y:S01]  /*6850*/  HMMA.16816.F32 R40, R176.reuse, R162, R40 ;  /* 0x000000a2b028723c */ /* 0x040fe20000001828 */
[----:B------:R-:W-:Y:S07]  /*6860*/  LDSM.16.M88.4 R160, [R211+0xd100] ;  /* 0x00d10000d3a0783b */ /* 0x000fee0000000200 */
[C---:B---3--:R-:W-:Y:S08]  /*6870*/  HMMA.16816.F32 R44, R176.reuse, R124, R44 ;  /* 0x0000007cb02c723c */ /* 0x048ff0000000182c */
[----:B------:R-:W-:Y:S01]  /*6880*/  HMMA.16816.F32 R48, R176, R126, R48 ;  /* 0x0000007eb030723c */ /* 0x000fe20000001830 */
[----:B------:R-:W3:Y:S07]  /*6890*/  LDSM.16.M88.4 R124, [R199] ;  /* 0x00000000c77c783b */ /* 0x000eee0000000200 */
[C---:B----4-:R-:W-:Y:S08]  /*68a0*/  HMMA.16816.F32 R4, R180.reuse, R128, R4 ;  /* 0x00000080b404723c */ /* 0x050ff00000001804 */
[C---:B------:R-:W-:Y:S01]  /*68b0*/  HMMA.16816.F32 R8, R180.reuse, R130, R8 ;  /* 0x00000082b408723c */ /* 0x040fe20000001808 */
[----:B------:R-:W4:Y:S07]  /*68c0*/  LDSM.16.M88.4 R128, [R198] ;  /* 0x00000000c680783b */ /* 0x000f2e0000000200 */
[C---:B-1----:R-:W-:Y:S08]  /*68d0*/  HMMA.16816.F32 R12, R180.reuse, R132, R12 ;  /* 0x00000084b40c723c */ /* 0x042ff0000000180c */
[C---:B------:R-:W-:Y:S01]  /*68e0*/  HMMA.16816.F32 R16, R180.reuse, R134, R16 ;  /* 0x00000086b410723c */ /* 0x040fe20000001810 */
[----:B------:R-:W1:Y:S07]  /*68f0*/  LDSM.16.M88.4 R132, [R197] ;  /* 0x00000000c584783b */ /* 0x000e6e0000000200 */
[C---:B-----5:R-:W-:Y:S08]  /*6900*/  HMMA.16816.F32 R20, R180.reuse, R136, R20 ;  /* 0x00000088b414723c */ /* 0x060ff00000001814 */
[C---:B------:R-:W-:Y:S01]  /*6910*/  HMMA.16816.F32 R24, R180.reuse, R138, R24 ;  /* 0x0000008ab418723c */ /* 0x040fe20000001818 */
[----:B------:R-:W5:Y:S07]  /*6920*/  LDSM.16.M88.4 R136, [R196] ;  /* 0x00000000c488783b */ /* 0x000f6e0000000200 */
[C---:B------:R-:W-:Y:S08]  /*6930*/  HMMA.16816.F32 R28, R180.reuse, R140, R28 ;  /* 0x0000008cb41c723c */ /* 0x040ff0000000181c */
[C---:B------:R-:W-:Y:S01]  /*6940*/  HMMA.16816.F32 R32, R180.reuse, R142, R32 ;  /* 0x0000008eb420723c */ /* 0x040fe20000001820 */
[----:B------:R-:W1:Y:S07]  /*6950*/  LDSM.16.M88.4 R140, [R211+0xb100] ;  /* 0x00b10000d38c783b */ /* 0x000e6e0000000200 */
[C---:B--2---:R-:W-:Y:S08]  /*6960*/  HMMA.16816.F32 R36, R180.reuse, R116, R36 ;  /* 0x00000074b424723c */ /* 0x044ff00000001824 */
[C---:B------:R-:W-:Y:S01]  /*6970*/  HMMA.16816.F32 R40, R180.reuse, R118, R40 ;  /* 0x00000076b428723c */ /* 0x040fe20000001828 */
[----:B------:R-:W2:Y:S07]  /*6980*/  LDSM.16.M88.4 R116, [R211+0xb900] ;  /* 0x00b90000d374783b */ /* 0x000eae0000000200 */
[C---:B------:R-:W-:Y:S08]  /*6990*/  HMMA.16816.F32 R44, R180.reuse, R148, R44 ;  /* 0x00000094b42c723c */ /* 0x040ff0000000182c */
[----:B------:R-:W-:Y:S01]  /*69a0*/  HMMA.16816.F32 R48, R180, R150, R48 ;  /* 0x00000096b430723c */ /* 0x000fe20000001830 */
[----:B------:R-:W1:Y:S07]  /*69b0*/  LDSM.16.M88.4 R148, [R211+0xc100] ;  /* 0x00c10000d394783b */ /* 0x000e6e0000000200 */
[C---:B------:R-:W-:Y:S08]  /*69c0*/  HMMA.16816.F32 R4, R184.reuse, R152, R4 ;  /* 0x00000098b804723c */ /* 0x040ff00000001804 */
[C---:B------:R-:W-:Y:S01]  /*69d0*/  HMMA.16816.F32 R8, R184.reuse, R154, R8 ;  /* 0x0000009ab808723c */ /* 0x040fe20000001808 */
[----:B------:R-:W1:Y:S07]  /*69e0*/  LDSM.16.M88.4 R152, [R211+0xc900] ;  /* 0x00c90000d398783b */ /* 0x000e6e0000000200 */
[C---:B------:R-:W-:Y:S08]  /*69f0*/  HMMA.16816.F32 R12, R184.reuse, R156, R12 ;  /* 0x0000009cb80c723c */ /* 0x040ff0000000180c */
[C---:B------:R-:W-:Y:S01]  /*6a00*/  HMMA.16816.F32 R16, R184.reuse, R158, R16 ;  /* 0x0000009eb810723c */ /* 0x040fe20000001810 */
[----:B------:R-:W2:Y:S07]  /*6a10*/  LDSM.16.M88.4 R156, [R202+0x3000] ;  /* 0x00300000ca9c783b */ /* 0x000eae0000000200 */
[C---:B---3--:R-:W-:Y:S08]  /*6a20*/  HMMA.16816.F32 R20, R184.reuse, R124, R20 ;  /* 0x0000007cb814723c */ /* 0x048ff00000001814 */
[C---:B------:R-:W-:Y:S01]  /*6a30*/  HMMA.16816.F32 R24, R184.reuse, R126, R24 ;  /* 0x0000007eb818723c */ /* 0x040fe20000001818 */
[----:B------:R-:W-:Y:S07]  /*6a40*/  LDSM.16.M88.4 R124, [R202+0x4000] ;  /* 0x00400000ca7c783b */ /* 0x000fee0000000200 */
[C---:B----4-:R-:W-:Y:S08]  /*6a50*/  HMMA.16816.F32 R28, R184.reuse, R128, R28 ;  /* 0x00000080b81c723c */ /* 0x050ff0000000181c */
[C---:B------:R-:W-:Y:S08]  /*6a60*/  HMMA.16816.F32 R32, R184.reuse, R130, R32 ;  /* 0x00000082b820723c */ /* 0x040ff00000001820 */
[C---:B-1----:R-:W-:Y:S08]  /*6a70*/  HMMA.16816.F32 R36, R184.reuse, R132, R36 ;  /* 0x00000084b824723c */ /* 0x042ff00000001824 */
[C---:B------:R-:W-:Y:S08]  /*6a80*/  HMMA.16816.F32 R40, R184.reuse, R134, R40 ;  /* 0x00000086b828723c */ /* 0x040ff00000001828 */
[C---:B-----5:R-:W-:Y:S08]  /*6a90*/  HMMA.16816.F32 R44, R184.reuse, R136, R44 ;  /* 0x00000088b82c723c */ /* 0x060ff0000000182c */
[----:B------:R-:W-:Y:S08]  /*6aa0*/  HMMA.16816.F32 R48, R184, R138, R48 ;  /* 0x0000008ab830723c */ /* 0x000ff00000001830 */
[C---:B------:R-:W-:Y:S08]  /*6ab0*/  HMMA.16816.F32 R4, R188.reuse, R140, R4 ;  /* 0x0000008cbc04723c */ /* 0x040ff00000001804 */
[C---:B------:R-:W-:Y:S08]  /*6ac0*/  HMMA.16816.F32 R8, R188.reuse, R142, R8 ;  /* 0x0000008ebc08723c */ /* 0x040ff00000001808 */
[C---:B--2---:R-:W-:Y:S08]  /*6ad0*/  HMMA.16816.F32 R12, R188.reuse, R116, R12 ;  /* 0x00000074bc0c723c */ /* 0x044ff0000000180c */
        /* <DEDUP_REMOVED lines=14> */
[----:B------:R-:W1:Y:S03]  /*6bc0*/  LDSM.16.M88.4 R116, [R202+0x4800] ;  /* 0x00480000ca74783b */ /* 0x000e660000000200 */
[----:B------:R-:W-:Y:S02]  /*6bd0*/  FMUL.FTZ R158, R4, c[0x0][0x320] ;  /* 0x0000c800049e7a20 */ /* 0x000fe40000410000 */
[----:B------:R-:W-:Y:S02]  /*6be0*/  FMUL.FTZ R160, R5, c[0x0][0x320] ;  /* 0x0000c80005a07a20 */ /* 0x000fe40000410000 */
[C---:B------:R-:W-:Y:S02]  /*6bf0*/  HMMA.16816.F32 R20, R192.reuse, R124, R20 ;  /* 0x0000007cc014723c */ /* 0x040fe40000001814 */
[----:B------:R-:W2:Y:S02]  /*6c00*/  MUFU.TANH R158, R158 ;  /* 0x0000009e009e7308 */ /* 0x000ea40000002400 */
[----:B------:R-:W-:Y:S02]  /*6c10*/  FMUL.FTZ R0, R6, c[0x0][0x320] ;  /* 0x0000c80006007a20 */ /* 0x000fe40000410000 */
[----:B------:R-:W-:Y:S02]  /*6c20*/  FMUL.FTZ R159, R7, c[0x0][0x320] ;  /* 0x0000c800079f7a20 */ /* 0x000fe40000410000 */
[C---:B------:R-:W-:Y:S01]  /*6c30*/  HMMA.16816.F32 R24, R192.reuse, R126, R24 ;  /* 0x0000007ec018723c */ /* 0x040fe20000001818 */
[----:B------:R-:W3:Y:S03]  /*6c40*/  LDSM.16.M88.4 R124, [R202+0x5000] ;  /* 0x00500000ca7c783b */ /* 0x000ee60000000200 */
[----:B------:R-:W4:Y:S01]  /*6c50*/  MUFU.TANH R160, R160 ;  /* 0x000000a000a07308 */ /* 0x000f220000002400 */
[----:B------:R-:W-:Y:S02]  /*6c60*/  FMUL.FTZ R162, R8, c[0x0][0x320] ;  /* 0x0000c80008a27a20 */ /* 0x000fe40000410000 */
[----:B------:R-:W-:Y:S02]  /*6c70*/  FMUL.FTZ R164, R9, c[0x0][0x320] ;  /* 0x0000c80009a47a20 */ /* 0x000fe40000410000 */
[----:B------:R-:W-:Y:S03]  /*6c80*/  FMUL.FTZ R161, R10, c[0x0][0x320] ;  /* 0x0000c8000aa17a20 */ /* 0x000fe60000410000 */
[----:B------:R-:W-:Y:S02]  /*6c90*/  FMUL.FTZ R163, R11, c[0x0][0x320] ;  /* 0x0000c8000ba37a20 */ /* 0x000fe40000410000 */
[----:B------:R-:W2:Y:S01]  /*6ca0*/  MUFU.TANH R0, R0 ;  /* 0x0000000000007308 */ /* 0x000ea20000002400 */
[----:B------:R-:W-:Y:S02]  /*6cb0*/  FMUL.FTZ R168, R12, c[0x0][0x320] ;  /* 0x0000c8000ca87a20 */ /* 0x000fe40000410000 */
[----:B------:R-:W-:Y:S02]  /*6cc0*/  FMUL.FTZ R166, R13, c[0x0][0x320] ;  /* 0x0000c8000da67a20 */ /* 0x000fe40000410000 */
[----:B------:R-:W-:Y:S02]  /*6cd0*/  FMUL.FTZ R167, R14, c[0x0][0x320] ;  /* 0x0000c8000ea77a20 */ /* 0x000fe40000410000 */
[----:B------:R-:W-:Y:S02]  /*6ce0*/  FMUL.FTZ R165, R15, c[0x0][0x320] ;  /* 0x0000c8000fa57a20 */ /* 0x000fe40000410000 */
[----:B------:R-:W-:Y:S01]  /*6cf0*/  FMUL.FTZ R170, R16, c[0x0][0x320] ;  /* 0x0000c80010aa7a20 */ /* 0x000fe20000410000 */
[----:B------:R-:W2:Y:S01]  /*6d00*/  MUFU.TANH R159, R159 ;  /* 0x0000009f009f7308 */ /* 0x000ea20000002400 */
[C---:B-1----:R-:W-:Y:S03]  /*6d10*/  HMMA.16816.F32 R28, R192.reuse, R116, R28 ;  /* 0x00000074c01c723c */ /* 0x042fe6000000181c */
[----:B------:R-:W-:Y:S02]  /*6d20*/  FMUL.FTZ R250, R25, c[0x0][0x320] ;  /* 0x0000c80019fa7a20 */ /* 0x000fe40000410000 */
[----:B------:R-:W-:Y:S02]  /*6d30*/  FMUL.FTZ R243, R26, c[0x0][0x320] ;  /* 0x0000c8001af37a20 */ /* 0x000fe40000410000 */
[----:B------:R-:W-:Y:S01]  /*6d40*/  FMUL.FTZ R241, R27, c[0x0][0x320] ;  /* 0x0000c8001bf17a20 */ /* 0x000fe20000410000 */
[C---:B------:R-:W-:Y:S01]  /*6d50*/  HMMA.16816.F32 R32, R192.reuse, R118, R32 ;  /* 0x00000076c020723c */ /* 0x040fe20000001820 */
[----:B------:R-:W1:Y:S01]  /*6d60*/  MUFU.TANH R162, R162 ;  /* 0x000000a200a27308 */ /* 0x000e620000002400 */
[----:B------:R-:W5:Y:S01]  /*6d70*/  LDSM.16.M88.4 R116, [R202+0x5800] ;  /* 0x00580000ca74783b */ /* 0x000f620000000200 */
[----:B------:R-:W-:Y:S04]  /*6d80*/  DEPBAR.LE SB0, 0x0 ;  /* 0x000080000000791a */ /* 0x000fe80000000000 */
[----:B------:R-:W-:Y:S01]  /*6d90*/  FMUL.FTZ R240, R17, c[0x0][0x320] ;  /* 0x0000c80011f07a20 */ /* 0x000fe20000410000 */
[C---:B---3--:R-:W-:Y:S03]  /*6da0*/  HMMA.16816.F32 R36, R192.reuse, R124, R36 ;  /* 0x0000007cc024723c */ /* 0x048fe60000001824 */
[----:B------:R-:W3:Y:S01]  /*6db0*/  MUFU.TANH R164, R164 ;  /* 0x000000a400a47308 */ /* 0x000ee20000002400 */
[----:B------:R-:W-:Y:S01]  /*6dc0*/  BAR.SYNC.DEFER_BLOCKING 0x0 ;  /* 0x0000000000007b1d */ /* 0x000fe20000010000 */
[----:B------:R-:W-:Y:S02]  /*6dd0*/  FMUL.FTZ R171, R18, c[0x0][0x320] ;  /* 0x0000c80012ab7a20 */ /* 0x000fe40000410000 */
[----:B------:R-:W-:Y:S01]  /*6de0*/  FMUL.FTZ R169, R19, c[0x0][0x320] ;  /* 0x0000c80013a97a20 */ /* 0x000fe20000410000 */
[C---:B------:R-:W-:Y:S04]  /*6df0*/  HMMA.16816.F32 R40, R192.reuse, R126, R40 ;  /* 0x0000007ec028723c */ /* 0x040fe80000001828 */
[----:B------:R-:W-:Y:S01]  /*6e00*/  FMUL.FTZ R249, R28, c[0x0][0x320] ;  /* 0x0000c8001cf97a20 */ /* 0x000fe20000410000 */
[----:B------:R-:W1:Y:S01]  /*6e10*/  MUFU.TANH R161, R161 ;  /* 0x000000a100a17308 */ /* 0x000e620000002400 */
[----:B------:R-:W-:Y:S02]  /*6e20*/  FMUL.FTZ R248, R29, c[0x0][0x320] ;  /* 0x0000c8001df87a20 */ /* 0x000fe40000410000 */
[----:B------:R-:W-:Y:S04]  /*6e30*/  FMUL.FTZ R251, R32, c[0x0][0x320] ;  /* 0x0000c80020fb7a20 */ /* 0x000fe80000410000 */
        /* <DEDUP_REMOVED lines=8> */
[----:B------:R2:W2:Y:S01]  /*6ec0*/  MUFU.TANH R25, R248 ;  /* 0x000000f800197308 */ /* 0x0004a20000002400 */
[C---:B-----5:R-:W-:Y:S03]  /*6ed0*/  HMMA.16816.F32 R44, R192.reuse, R116, R44 ;  /* 0x00000074c02c723c */ /* 0x060fe6000000182c */
[----:B------:R-:W-:Y:S02]  /*6ee0*/  FMUL.FTZ R245, R31, c[0x0][0x320] ;  /* 0x0000c8001ff57a20 */ /* 0x000fe40000410000 */
[----:B------:R-:W-:Y:S02]  /*6ef0*/  FMUL.FTZ R30, R36, c[0x0][0x320] ;  /* 0x0000c800241e7a20 */ /* 0x000fe40000410000 */
[----:B------:R-:W-:Y:S01]  /*6f00*/  FMUL.FTZ R42, R42, c[0x0][0x320] ;  /* 0x0000c8002a2a7a20 */ /* 0x000fe20000410000 */
[----:B------:R-:W-:Y:S01]  /*6f10*/  HMMA.16816.F32 R48, R192, R118, R48 ;  /* 0x00000076c030723c */ /* 0x000fe20000001830 */
[----:B------:R5:W3:Y:S03]  /*6f20*/  MUFU.TANH R27, R251 ;  /* 0x000000fb001b7308 */ /* 0x000ae60000002400 */
[----:B------:R-:W-:Y:S02]  /*6f30*/  FMUL.FTZ R43, R43, c[0x0][0x320] ;  /* 0x0000c8002b2b7a20 */ /* 0x000fe40000410000 */
[----:B-1----:R-:W-:Y:S05]  /*6f40*/  FMUL.FTZ R249, R34, c[0x0][0x320] ;  /* 0x0000c80022f97a20 */ /* 0x002fea0000410000 */
[----:B------:R1:W1:Y:S01]  /*6f50*/  MUFU.TANH R29, R252 ;  /* 0x000000fc001d7308 */ /* 0x0002620000002400 */
[----:B--2---:R-:W-:Y:S02]  /*6f60*/  FMUL.FTZ R248, R35, c[0x0][0x320] ;  /* 0x0000c80023f87a20 */ /* 0x004fe40000410000 */
[----:B------:R-:W-:Y:S02]  /*6f70*/  FMUL.FTZ R35, R37, c[0x0][0x320] ;  /* 0x0000c80025237a20 */ /* 0x000fe40000410000 */
[----:B------:R-:W-:Y:S05]  /*6f80*/  FMUL.FTZ R37, R41, c[0x0][0x320] ;  /* 0x0000c80029257a20 */ /* 0x000fea0000410000 */
[----:B------:R-:W2:Y:S01]  /*6f90*/  MUFU.TANH R163, R163 ;  /* 0x000000a300a37308 */ /* 0x000ea20000002400 */
[----:B------:R-:W-:Y:S02]  /*6fa0*/  FMUL.FTZ R31, R47, c[0x0][0x320] ;  /* 0x0000c8002f1f7a20 */ /* 0x000fe40000410000 */
[----:B------:R-:W-:Y:S02]  /*6fb0*/  FMUL.FTZ R142, R48, c[0x0][0x320] ;  /* 0x0000c800308e7a20 */ /* 0x000fe40000410000 */
[----:B-----5:R-:W-:Y:S02]  /*6fc0*/  FMUL.FTZ R251, R39, c[0x0][0x320] ;  /* 0x0000c80027fb7a20 */ /* 0x020fe40000410000 */
[----:B------:R-:W-:Y:S02]  /*6fd0*/  FMUL.FTZ R39, R44, c[0x0][0x320] ;  /* 0x0000c8002c277a20 */ /* 0x000fe40000410000 */
[----:B------:R-:W-:Y:S01]  /*6fe0*/  FMUL.FTZ R41, R49, c[0x0][0x320] ;  /* 0x0000c80031297a20 */ /* 0x000fe20000410000 */
[----:B------:R-:W2:Y:S01]  /*6ff0*/  MUFU.TANH R168, R168 ;  /* 0x000000a800a87308 */ /* 0x000ea20000002400 */
[----:B------:R-:W-:Y:S02]  /*7000*/  FMUL.FTZ R34, R50, c[0x0][0x320] ;  /* 0x0000c80032227a20 */ /* 0x000fe40000410000 */
[----:B------:R-:W-:Y:S02]  /*7010*/  FMUL.FTZ R33, R51, c[0x0][0x320] ;  /* 0x0000c80033217a20 */ /* 0x000fe40000410000 */
[----:B-1----:R-:W-:Y:S02]  /*7020*/  FMUL.FTZ R252, R38, c[0x0][0x320] ;  /* 0x0000c80026fc7a20 */ /* 0x002fe40000410000 */
[----:B------:R-:W-:Y:S02]  /*7030*/  FMUL.FTZ R38, R40, c[0x0][0x320] ;  /* 0x0000c80028267a20 */ /* 0x000fe40000410000 */
[----:B------:R-:W-:Y:S01]  /*7040*/  FMUL.FTZ R45, R45, c[0x0][0x320] ;  /* 0x0000c8002d2d7a20 */ /* 0x000fe20000410000 */
[----:B------:R-:W1:Y:S01]  /*7050*/  MUFU.TANH R166, R166 ;  /* 0x000000a600a67308 */ /* 0x000e620000002400 */
[----:B------:R-:W-:Y:S09]  /*7060*/  FMUL.FTZ R46, R46, c[0x0][0x320] ;  /* 0x0000c8002e2e7a20 */ /* 0x000ff20000410000 */
[----:B------:R-:W1:Y:S10]  /*7070*/  MUFU.TANH R167, R167 ;  /* 0x000000a700a77308 */ /* 0x000e740000002400 */
        /* <DEDUP_REMOVED lines=23> */
[----:B------:R1:W1:Y:S10]  /*71f0*/  MUFU.TANH R157, R42 ;  /* 0x0000002a009d7308 */ /* 0x0002740000002400 */
[----:B------:R1:W1:Y:S10]  /*7200*/  MUFU.TANH R155, R43 ;  /* 0x0000002b009b7308 */ /* 0x0002740000002400 */
[----:B------:R-:W1:Y:S10]  /*7210*/  MUFU.TANH R39, R39 ;  /* 0x0000002700277308 */ /* 0x000e740000002400 */
[----:B------:R1:W1:Y:S10]  /*7220*/  MUFU.TANH R150, R45 ;  /* 0x0000002d00967308 */ /* 0x0002740000002400 */
[----:B------:R1:W1:Y:S10]  /*7230*/  MUFU.TANH R143, R46 ;  /* 0x0000002e008f7308 */ /* 0x0002740000002400 */
[----:B------:R-:W1:Y:S10]  /*7240*/  MUFU.TANH R31, R31 ;  /* 0x0000001f001f7308 */ /* 0x000e740000002400 */
[----:B------:R-:W1:Y:S10]  /*7250*/  MUFU.TANH R142, R142 ;  /* 0x0000008e008e7308 */ /* 0x000e740000002400 */
[----:B------:R-:W1:Y:S10]  /*7260*/  MUFU.TANH R41, R41 ;  /* 0x0000002900297308 */ /* 0x000e740000002400 */
[----:B------:R-:W1:Y:S10]  /*7270*/  MUFU.TANH R34, R34 ;  /* 0x0000002200227308 */ /* 0x000e740000002400 */
[----:B------:R-:W1:Y:S01]  /*7280*/  MUFU.TANH R33, R33 ;  /* 0x0000002100217308 */ /* 0x000e620000002400 */
[----:B------:R-:W-:-:S05]  /*7290*/  @!P0 BRA `(.L_x_180) ;  /* 0x0000035000008947 */ /* 0x000fca0003800000 */
[----:B--234-:R-:W-:Y:S02]  /*72a0*/  IMAD R5, R238, 0x60, R219 ;  /* 0x00000060ee057824 */ /* 0x01cfe400078e02db */
[----:B------:R-:W-:Y:S03]  /*72b0*/  IMAD.MOV.U32 R215, RZ, RZ, RZ ;  /* 0x000000ffffd77224 */ /* 0x000fe600078e00ff */
[----:B------:R-:W-:Y:S05]  /*72c0*/  IADD3 R216, R5, -0x60, R218 ;  /* 0xffffffa005d87810 */ /* 0x000fea0007ffe0da */
[----:B------:R-:W-:Y:S04]  /*72d0*/  @P3 IMAD.HI.U32 R5, R216, c[0x0][0x2bc], RZ ;  /* 0x0000af00d8053a27 */ /* 0x000fe800078e00ff */
[----:B------:R-:W-:Y:S01]  /*72e0*/  IMAD.MOV.U32 R4, RZ, RZ, R216 ;  /* 0x000000ffff047224 */ /* 0x000fe200078e00d8 */
[----:B------:R-:W-:Y:S04]  /*72f0*/  @P3 SHF.R.U32.HI R4, RZ, c[0x0][0x2c0], R5 ;  /* 0x0000b000ff043a19 */ /* 0x000fe80000011605 */
[C---:B------:R-:W-:Y:S04]  /*7300*/  @!P1 IADD3 R8, P0, R4.reuse, UR36, RZ ;  /* 0x0000002404089c10 */ /* 0x040fe8000ff1e0ff */
[----:B------:R-:W-:Y:S02]  /*7310*/  @!P1 LEA.HI.X.SX32 R5, R4, UR5, 0x1, P0 ;  /* 0x0000000504059c11 */ /* 0x000fe400080f0eff */
[C---:B------:R-:W-:Y:S04]  /*7320*/  @!P1 LEA R6, P0, R8.reuse, c[0x0][0x2a0], 0x2 ;  /* 0x0000a80008069a11 */ /* 0x040fe800078010ff */
[----:B------:R-:W-:Y:S01]  /*7330*/  @!P1 LEA.HI.X R7, R8, c[0x0][0x2a4], R5, 0x2, P0 ;  /* 0x0000a90008079a11 */ /* 0x000fe200000f1405 */
[----:B------:R-:W-:Y:S04]  /*7340*/  IMAD.MOV R5, RZ, RZ, -R4 ;  /* 0x000000ffff057224 */ /* 0x000fe800078e0a04 */
[----:B------:R2:W3:Y:S01]  /*7350*/  @!P1 LDG.E R215, [R6.64] ;  /* 0x0000002a06d79981 */ /* 0x0004e2000c1e1900 */
[----:B------:R-:W-:Y:S05]  /*7360*/  IMAD R216, R5, c[0x0][0x2b8], R216 ;  /* 0x0000ae0005d87a24 */ /* 0x000fea00078e02d8 */
[----:B------:R-:W-:Y:S05]  /*7370*/  SHF.R.S32.HI R5, RZ, 0x1f, R216 ;  /* 0x0000001fff057819 */ /* 0x000fea00000114d8 */
[----:B------:R-:W-:Y:S04]  /*7380*/  IMAD R5, R5, c[0x0][0x1e0], RZ ;  /* 0x0000780005057a24 */ /* 0x000fe800078e02ff */
[C---:B------:R-:W-:Y:S02]  /*7390*/  IMAD R5, R216.reuse, c[0x0][0x1e4], R5 ;  /* 0x00007900d8057a24 */ /* 0x040fe400078e0205 */
[----:B--2---:R-:W-:Y:S04]  /*73a0*/  IMAD.WIDE.U32 R6, R216, c[0x0][0x1e0], RZ ;  /* 0x00007800d8067a25 */ /* 0x004fe800078e00ff */
[----:B------:R-:W-:Y:S01]  /*73b0*/  IMAD.IADD R7, R7, 0x1, R5 ;  /* 0x0000000107077824 */ /* 0x000fe200078e0205 */
[----:B---3--:R-:W-:Y:S03]  /*73c0*/  SHF.R.S32.HI R4, RZ, 0x1f, R215 ;  /* 0x0000001fff047819 */ /* 0x008fe600000114d7 */
[C---:B------:R-:W-:Y:S04]  /*73d0*/  IMAD.WIDE.U32 R6, R215.reuse, c[0x0][0x1f0], R6 ;  /* 0x00007c00d7067a25 */ /* 0x040fe800078e0006 */
[----:B------:R-:W-:Y:S01]  /*73e0*/  IMAD R4, R4, c[0x0][0x1f0], RZ ;  /* 0x00007c0004047a24 */ /* 0x000fe200078e02ff */
[----:B------:R-:W-:Y:S03]  /*73f0*/  IADD3 R5, P0, R6, UR40, RZ ;  /* 0x0000002806057c10 */ /* 0x000fe6000ff1e0ff */
[----:B------:R-:W-:Y:S05]  /*7400*/  IMAD R4, R215, c[0x0][0x1f4], R4 ;  /* 0x00007d00d7047a24 */ /* 0x000fea00078e0204 */
[----:B------:R-:W-:Y:S02]  /*7410*/  IADD3.X R4, R7, UR9, R4, P0, !PT ;  /* 0x0000000907047c10 */ /* 0x000fe400087fe404 */
[C---:B------:R-:W-:Y:S04]  /*7420*/  LEA R16, P0, R5.reuse, c[0x0][0x1c8], 0x1 ;  /* 0x0000720005107a11 */ /* 0x040fe800078008ff */
[----:B------:R-:W-:Y:S01]  /*7430*/  LEA.HI.X R18, R5, c[0x0][0x1cc], R4, 0x1, P0 ;  /* 0x0000730005127a11 */ /* 0x000fe200000f0c04 */
[----:B------:R-:W2:Y:S01]  /*7440*/  SHFL.IDX PT, R10, R16, RZ, 0x181f ;  /* 0x00181fff100a7589 */ /* 0x000ea200000e0000 */
[----:B------:R-:W-:Y:S03]  /*7450*/  IADD3 R4, -R231, 0x10, RZ ;  /* 0x00000010e7047810 */ /* 0x000fe60007ffe1ff */
[----:B------:R-:W3:Y:S01]  /*7460*/  SHFL.IDX PT, R9, R18, RZ, 0x181f ;  /* 0x00181fff12097589 */ /* 0x000ee200000e0000 */
[----:B------:R-:W-:Y:S03]  /*7470*/  LOP3.LUT R4, R4, 0xf, RZ, 0xc0, !PT ;  /* 0x0000000f04047812 */ /* 0x000fe600078ec0ff */
[----:B------:R-:W4:Y:S04]  /*7480*/  SHFL.IDX PT, R8, R16, 0x1, 0x181f ;  /* 0x00381f0010087f89 */ /* 0x000f2800000e0000 */
[----:B------:R-:W5:Y:S04]  /*7490*/  SHFL.IDX PT, R6, R16, 0x2, 0x181f ;  /* 0x00581f0010067f89 */ /* 0x000f6800000e0000 */
[----:B------:R-:W1:Y:S04]  /*74a0*/  SHFL.IDX PT, R7, R18, 0x1, 0x181f ;  /* 0x00381f0012077f89 */ /* 0x000e6800000e0000 */
[----:B------:R-:W1:Y:S01]  /*74b0*/  SHFL.IDX PT, R5, R18, 0x2, 0x181f ;  /* 0x00581f0012057f89 */ /* 0x000e6200000e0000 */
[C---:B--2---:R-:W-:Y:S02]  /*74c0*/  IADD3 R12, P2, R10.reuse, R235, RZ ;  /* 0x000000eb0a0c7210 */ /* 0x044fe40007f5e0ff */
[----:B------:R-:W-:Y:S03]  /*74d0*/  IADD3 R14, P0, R10, R233, RZ ;  /* 0x000000e90a0e7210 */ /* 0x000fe60007f1e0ff */
[C---:B---3--:R-:W-:Y:S02]  /*74e0*/  IMAD.X R13, R9.reuse, 0x1, R236, P2 ;  /* 0x00000001090d7824 */ /* 0x048fe400010e06ec */
[----:B------:R-:W-:Y:S01]  /*74f0*/  IMAD.X R15, R9, 0x1, R234, P0 ;  /* 0x00000001090f7824 */ /* 0x000fe200000e06ea */
[C---:B----4-:R-:W-:Y:S02]  /*7500*/  IADD3 R10, P6, R8.reuse, R235, RZ ;  /* 0x000000eb080a7210 */ /* 0x050fe40007fde0ff */
[----:B------:R2:W-:Y:S01]  /*7510*/  LDGSTS.E.BYPASS.LTC128B.128 [R217+0x8100], [R12.64], !P5 ;  /* 0x081000000cd97fae */ /* 0x0005e2000e901d6a */
[----:B------:R-:W-:Y:S02]  /*7520*/  IADD3 R8, P2, R8, R233, RZ ;  /* 0x000000e908087210 */ /* 0x000fe40007f5e0ff */
[----:B-----5:R-:W-:Y:S01]  /*7530*/  IADD3 R16, P0, R6, R235, RZ ;  /* 0x000000eb06107210 */ /* 0x020fe20007f1e0ff */
[----:B------:R2:W-:Y:S01]  /*7540*/  LDGSTS.E.BYPASS.LTC128B.128 [R217+0xb100], [R14.64], !P4 ;  /* 0x0b1000000ed97fae */ /* 0x0005e2000e101d6a */
[C---:B-1----:R-:W-:Y:S02]  /*7550*/  IMAD.X R11, R7.reuse, 0x1, R236, P6 ;  /* 0x00000001070b7824 */ /* 0x042fe400030e06ec */
[----:B------:R-:W-:Y:S01]  /*7560*/  IMAD.X R9, R7, 0x1, R234, P2 ;  /* 0x0000000107097824 */ /* 0x000fe200010e06ea */
[----:B------:R-:W-:Y:S01]  /*7570*/  IADD3 R4, P6, P2, R4, R6, R233 ;  /* 0x0000000604047210 */ /* 0x000fe20007ade0e9 */
[----:B------:R-:W-:Y:S01]  /*7580*/  IMAD.X R17, R5, 0x1, R236, P0 ;  /* 0x0000000105117824 */ /* 0x000fe200000e06ec */
[----:B------:R2:W-:Y:S01]  /*7590*/  LDGSTS.E.BYPASS.LTC128B.128 [R217+0x9100], [R10.64], !P5 ;  /* 0x091000000ad97fae */ /* 0x0005e2000e901d6a */
[----:B------:R-:W-:Y:S02]  /*75a0*/  ISETP.NE.U32.AND P0, PT, R231, RZ, PT ;  /* 0x000000ffe700720c */ /* 0x000fe40003f05070 */
[----:B------:R-:W-:Y:S01]  /*75b0*/  IADD3.X R5, RZ, R5, R234, P6, P2 ;  /* 0x00000005ff057210 */ /* 0x000fe200037e44ea */
[----:B------:R2:W-:Y:S04]  /*75c0*/  LDGSTS.E.BYPASS.LTC128B.128 [R217+0xc100], [R8.64], !P4 ;  /* 0x0c10000008d97fae */ /* 0x0005e8000e101d6a */
[----:B------:R2:W-:Y:S06]  /*75d0*/  LDGSTS.E.BYPASS.LTC128B.128 [R217+0xa100], [R16.64], !P5 ;  /* 0x0a10000010d97fae */ /* 0x0005ec000e901d6a */
[----:B------:R2:W-:Y:S02]  /*75e0*/  LDGSTS.E.BYPASS.LTC128B.128.ZFILL [R217+0xd100], [R4.64], P0 ;  /* 0x0d10000004d97fae */ /* 0x0005e40008141d6a */
.L_x_180:
[----:B--234-:R-:W-:Y:S01]  /*75f0*/  IMAD.MOV.U32 R7, RZ, RZ, R220 ;  /* 0x000000ffff077224 */ /* 0x01cfe200078e00dc */
[----:B------:R-:W-:Y:S01]  /*7600*/  PLOP3.LUT P2, PT, PT, PT, UP1, 0x80, 0x0 ;  /* 0x000000000000781c */ /* 0x000fe20003f4f018 */
[----:B------:R-:W0:Y:S01]  /*7610*/  LDGDEPBAR ;  /* 0x00000000000079af */ /* 0x000e220000000000 */
[----:B------:R-:W-:Y:S01]  /*7620*/  PLOP3.LUT P0, PT, PT, PT, UP1, 0x80, 0x0 ;  /* 0x000000000000781c */ /* 0x000fe20003f0f018 */
[----:B------:R-:W-:Y:S05]  /*7630*/  IMAD R14, R238, -0x60, RZ ;  /* 0xffffffa0ee0e7824 */ /* 0x000fea00078e02ff */
[----:B------:R-:W-:Y:S05]  /*7640*/  IADD3 R5, -R221, 0x1, R14 ;  /* 0x00000001dd057810 */ /* 0x000fea0007ffe10e */
[----:B------:R-:W-:Y:S05]  /*7650*/  @P2 IMAD.HI.U32 R4, R220, c[0x0][0x2c8], RZ ;  /* 0x0000b200dc042a27 */ /* 0x000fea00078e00ff */
[----:B------:R-:W-:Y:S01]  /*7660*/  @P0 SHF.R.U32.HI R7, RZ, c[0x0][0x2cc], R4 ;  /* 0x0000b300ff070a19 */ /* 0x000fe20000011604 */
[----:B------:R-:W-:Y:S01]  /*7670*/  IMAD.U32 R4, RZ, RZ, UR8 ;  /* 0x00000008ff047e24 */ /* 0x000fe2000f8e00ff */
[----:B------:R-:W-:Y:S03]  /*7680*/  PLOP3.LUT P0, PT, PT, PT, UP0, 0x40, 0x0 ;  /* 0x000000000000781c */ /* 0x000fe60003f0e808 */
[----:B------:R-:W2:Y:S01]  /*7690*/  SHFL.IDX PT, R13, R7, RZ, 0x1c1f ;  /* 0x001c1fff070d7589 */ /* 0x000ea200000e0000 */
[----:B------:R-:W-:Y:S05]  /*76a0*/  IMAD R5, R4, c[0x0][0x1d0], R5 ;  /* 0x0000740004057a24 */ /* 0x000fea00078e0205 */
[----:B------:R-:W-:Y:S04]  /*76b0*/  IADD3 R4, R5, -c[0x0][0x168], RZ ;  /* 0x80005a0005047a10 */ /* 0x000fe80007ffe0ff */
[C---:B------:R-:W-:Y:S02]  /*76c0*/  IADD3 R5, R4.reuse, c[0x0][0x328], RZ ;  /* 0x0000ca0004057a10 */ /* 0x040fe40007ffe0ff */
[----:B------:R-:W-:Y:S03]  /*76d0*/  IADD3 R4, R4, UR13, RZ ;  /* 0x0000000d04047c10 */ /* 0x000fe6000fffe0ff */
[----:B--2---:R-:W-:Y:S02]  /*76e0*/  IMAD.IADD R11, R5, 0x1, R13 ;  /* 0x00000001050b7824 */ /* 0x004fe400078e020d */
[----:B------:R-:W-:Y:S01]  /*76f0*/  IMAD.IADD R9, R13, 0x1, R4 ;  /* 0x000000010d097824 */ /* 0x000fe200078e0204 */
[----:B------:R-:W-:-:S05]  /*7700*/  @P0 BRA `(.L_x_181) ;  /* 0x000001a000000947 */ /* 0x000fca0003800000 */
[----:B------:R-:W-:Y:S01]  /*7710*/  MOV R6, UR8 ;  /* 0x0000000800067c02 */ /* 0x000fe20008000f00 */
[----:B------:R-:W-:Y:S04]  /*7720*/  BSSY B0, `(.L_x_182) ;  /* 0x0000013000007945 */ /* 0x000fe80003800000 */
[----:B------:R-:W-:Y:S05]  /*7730*/  IMAD R13, R6, c[0x0][0x1d0], R13 ;  /* 0x00007400060d7a24 */ /* 0x000fea00078e020d */
[----:B------:R-:W-:Y:S04]  /*7740*/  IADD3 R8, R13, -c[0x0][0x168], RZ ;  /* 0x80005a000d087a10 */ /* 0x000fe80007ffe0ff */
[----:B------:R-:W-:Y:S11]  /*7750*/  ISETP.GT.AND P0, PT, R8, -0x1, PT ;  /* 0xffffffff0800780c */ /* 0x000ff60003f04270 */
[----:B------:R-:W-:Y:S02]  /*7760*/  @!UPT UIADD3 URZ, URZ, URZ, URZ ;  /* 0x0000003f3f3ff290 */ /* 0x000fe4000fffe03f */
[----:B------:R-:W-:-:S05]  /*7770*/  @P0 BRA `(.L_x_183) ;  /* 0x0000008000000947 */ /* 0x000fca0003800000 */
[----:B------:R-:W-:Y:S01]  /*7780*/  LOP3.LUT R8, RZ, R8, RZ, 0x33, !PT ;  /* 0x00000008ff087212 */ /* 0x000fe200078e33ff */
[----:B------:R-:W-:Y:S05]  /*7790*/  IMAD.MOV.U32 R6, RZ, RZ, c[0x0][0x32c] ;  /* 0x0000cb00ff067624 */ /* 0x000fea00078e00ff */
[----:B------:R-:W-:Y:S11]  /*77a0*/  ISETP.NE.AND P0, PT, R6, 0x1, PT ;  /* 0x000000010600780c */ /* 0x000ff60003f05270 */
[----:B------:R-:W-:Y:S02]  /*77b0*/  @!UPT UIADD3 URZ, URZ, URZ, URZ ;  /* 0x0000003f3f3ff290 */ /* 0x000fe4000fffe03f */
[----:B------:R-:W-:Y:S05]  /*77c0*/  @P0 IMAD.HI.U32 R6, R8, c[0x0][0x330], RZ ;  /* 0x0000cc0008060a27 */ /* 0x000fea00078e00ff */
[----:B------:R-:W-:Y:S04]  /*77d0*/  @P0 SHF.R.U32.HI R8, RZ, c[0x0][0x334], R6 ;  /* 0x0000cd00ff080a19 */ /* 0x000fe80000011606 */
[----:B------:R-:W-:Y:S01]  /*77e0*/  LOP3.LUT R8, RZ, R8, RZ, 0x33, !PT ;  /* 0x00000008ff087212 */ /* 0x000fe200078e33ff */
[----:B------:R-:W-:-:S05]  /*77f0*/  BRA `(.L_x_184) ;  /* 0x0000005000007947 */ /* 0x000fca0003800000 */
.L_x_183:
[----:B------:R-:W-:Y:S04]  /*7800*/  MOV R6, c[0x0][0x32c] ;  /* 0x0000cb0000067a02 */ /* 0x000fe80000000f00 */
[----:B------:R-:W-:Y:S11]  /*7810*/  ISETP.NE.AND P0, PT, R6, 0x1, PT ;  /* 0x000000010600780c */ /* 0x000ff60003f05270 */
[----:B------:R-:W-:Y:S02]  /*7820*/  @!UPT UIADD3 URZ, URZ, URZ, URZ ;  /* 0x0000003f3f3ff290 */ /* 0x000fe4000fffe03f */
[----:B------:R-:W-:Y:S05]  /*7830*/  @P0 IMAD.HI.U32 R6, R8, c[0x0][0x330], RZ ;  /* 0x0000cc0008060a27 */ /* 0x000fea00078e00ff */
[----:B------:R-:W-:Y:S02]  /*7840*/  @P0 SHF.R.U32.HI R8, RZ, c[0x0][0x334], R6 ;  /* 0x0000cd00ff080a19 */ /* 0x000fe40000011606 */
.L_x_184:
[----:B------:R-:W-:Y:S05]  /*7850*/  BSYNC B0 ;  /* 0x0000000000007941 */ /* 0x000fea0003800000 */
.L_x_182:
[----:B------:R-:W-:Y:S04]  /*7860*/  IMAD.IADD R13, R14, 0x1, -R221 ;  /* 0x000000010e0d7824 */ /* 0x000fe800078e0add */
[----:B------:R-:W-:Y:S05]  /*7870*/  IMAD R8, R8, c[0x0][0x32c], R13 ;  /* 0x0000cb0008087a24 */ /* 0x000fea00078e020d */
[----:B------:R-:W-:Y:S02]  /*7880*/  IADD3 R6, R8, c[0x0][0x32c], RZ ;  /* 0x0000cb0008067a10 */ /* 0x000fe40007ffe0ff */
[----:B------:R-:W-:Y:S02]  /*7890*/  IMNMX R9, R9, R8, !PT ;  /* 0x0000000809097217 */ /* 0x000fe40007800200 */
[----:B------:R-:W-:Y:S02]  /*78a0*/  IMNMX R11, R11, R6, PT ;  /* 0x000000060b0b7217 */ /* 0x000fe40003800200 */
.L_x_181:
[C---:B------:R-:W-:Y:S01]  /*78b0*/  ISETP.GE.AND P0, PT, R14.reuse, 0x1, PT ;  /* 0x000000010e00780c */ /* 0x040fe20003f06270 */
[----:B------:R-:W2:Y:S01]  /*78c0*/  SHFL.IDX PT, R7, R7, 0x1, 0x1c1f ;  /* 0x003c1f0007077f89 */ /* 0x000ea200000e0000 */
[----:B------:R-:W-:Y:S02]  /*78d0*/  ISETP.GE.AND P2, PT, R14, 0x2, PT ;  /* 0x000000020e00780c */ /* 0x000fe40003f46270 */
[----:B------:R-:W-:Y:S02]  /*78e0*/  LOP3.LUT R226, R226, 0xffdfffff, RZ, 0xc0, !PT ;  /* 0xffdfffffe2e27812 */ /* 0x000fe400078ec0ff */
[----:B------:R-:W-:Y:S07]  /*78f0*/  ISETP.GE.AND P6, PT, R14, 0x59, PT ;  /* 0x000000590e00780c */ /* 0x000fee0003fc6270 */
[----:B------:R-:W-:Y:S02]  /*7900*/  @P0 LOP3.LUT R226, R226, 0x200000, RZ, 0xfc, !PT ;  /* 0x00200000e2e20812 */ /* 0x000fe400078efcff */
[----:B------:R-:W-:Y:S02]  /*7910*/  ISETP.GT.AND P0, PT, R9, RZ, !P0 ;  /* 0x000000ff0900720c */ /* 0x000fe40004704270 */
[----:B------:R-:W-:Y:S02]  /*7920*/  LOP3.LUT R226, R226, 0xffefffff, RZ, 0xc0, !PT ;  /* 0xffefffffe2e27812 */ /* 0x000fe400078ec0ff */
[----:B------:R-:W-:Y:S02]  /*7930*/  ISETP.LT.OR P0, PT, R11, 0x1, P0 ;  /* 0x000000010b00780c */ /* 0x000fe40000701670 */
[----:B------:R-:W-:Y:S02]  /*7940*/  @P2 LOP3.LUT R226, R226, 0x100000, RZ, 0xfc, !PT ;  /* 0x00100000e2e22812 */ /* 0x000fe400078efcff */
[----:B------:R-:W-:Y:S02]  /*7950*/  FSEL R12, R158, -INF , !P0 ;  /* 0xff8000009e0c7808 */ /* 0x000fe40004000000 */
[----:B------:R-:W-:Y:S01]  /*7960*/  ISETP.GT.AND P0, PT, R9, 0x1, !P2 ;  /* 0x000000010900780c */ /* 0x000fe20005704270 */
[--C-:B--2---:R-:W-:Y:S01]  /*7970*/  IMAD.IADD R5, R5, 0x1, R7.reuse ;  /* 0x0000000105057824 */ /* 0x104fe200078e0207 */
[----:B------:R-:W-:Y:S01]  /*7980*/  ISETP.GE.AND P2, PT, R14, 0x9, PT ;  /* 0x000000090e00780c */ /* 0x000fe20003f46270 */
[----:B------:R-:W-:Y:S01]  /*7990*/  IMAD.IADD R4, R4, 0x1, R7 ;  /* 0x0000000104047824 */ /* 0x000fe200078e0207 */
[----:B------:R-:W-:Y:S02]  /*79a0*/  ISETP.LT.OR P0, PT, R11, 0x2, P0 ;  /* 0x000000020b00780c */ /* 0x000fe40000701670 */
[----:B------:R-:W-:Y:S02]  /*79b0*/  LOP3.LUT R226, R226, 0xfff7ffff, RZ, 0xc0, !PT ;  /* 0xfff7ffffe2e27812 */ /* 0x000fe400078ec0ff */
[----:B------:R-:W-:Y:S02]  /*79c0*/  FSEL R10, R160, -INF , !P0 ;  /* 0xff800000a00a7808 */ /* 0x000fe40004000000 */
[----:B------:R-:W-:Y:S04]  /*79d0*/  ISETP.GT.AND P0, PT, R9, 0x8, !P2 ;  /* 0x000000080900780c */ /* 0x000fe80005704270 */
[----:B------:R-:W-:Y:S02]  /*79e0*/  ISETP.LT.OR P0, PT, R11, 0x9, P0 ;  /* 0x000000090b00780c */ /* 0x000fe40000701670 */
[----:B------:R-:W-:Y:S02]  /*79f0*/  @P2 LOP3.LUT R226, R226, 0x80000, RZ, 0xfc, !PT ;  /* 0x00080000e2e22812 */ /* 0x000fe400078efcff */
[----:B------:R-:W-:Y:S02]  /*7a00*/  ISETP.GE.AND P2, PT, R14, 0xa, PT ;  /* 0x0000000a0e00780c */ /* 0x000fe40003f46270 */
[----:B------:R-:W-:Y:S02]  /*7a10*/  LOP3.LUT R226, R226, 0xfffbffff, RZ, 0xc0, !PT ;  /* 0xfffbffffe2e27812 */ /* 0x000fe400078ec0ff */
[----:B------:R-:W-:Y:S02]  /*7a20*/  FSEL R6, R162, -INF , !P0 ;  /* 0xff800000a2067808 */ /* 0x000fe40004000000 */
[----:B------:R-:W-:Y:S04]  /*7a30*/  ISETP.GT.AND P0, PT, R9, 0x9, !P2 ;  /* 0x000000090900780c */ /* 0x000fe80005704270 */
[----:B------:R-:W-:Y:S03]  /*7a40*/  ISETP.LT.OR P0, PT, R11, 0xa, P0 ;  /* 0x0000000a0b00780c */ /* 0x000fe60000701670 */
        /* <DEDUP_REMOVED lines=9> */
[----:B-1----:R-:W-:Y:S02]  /*7ae0*/  FSEL R42, R168, -INF , !P0 ;  /* 0xff800000a82a7808 */ /* 0x002fe40004000000 */
        /* <DEDUP_REMOVED lines=88> */
[----:B------:R-:W-:Y:S02]  /*8070*/  FSEL R162, R37, -INF , !P0 ;  /* 0xff80000025a27808 */ /* 0x000fe40004000000 */
[----:B------:R-:W-:Y:S02]  /*8080*/  LOP3.LUT R226, R226, 0xfffffffd, RZ, 0xc0, !PT ;  /* 0xfffffffde2e27812 */ /* 0x000fe400078ec0ff */
[----:B------:R-:W-:Y:S04]  /*8090*/  ISETP.GT.AND P0, PT, R9, 0x50, !P2 ;  /* 0x000000500900780c */ /* 0x000fe80005704270 */
[----:B------:R-:W-:Y:S03]  /*80a0*/  ISETP.LT.OR P0, PT, R11, 0x51, P0 ;  /* 0x000000510b00780c */ /* 0x000fe60000701670 */
[----:B------:R-:W-:Y:S02]  /*80b0*/  @P2 LOP3.LUT R226, R226, 0x2, RZ, 0xfc, !PT ;  /* 0x00000002e2e22812 */ /* 0x000fe400078efcff */
[----:B------:R-:W-:Y:S02]  /*80c0*/  ISETP.GE.AND P2, PT, R14, 0x52, PT ;  /* 0x000000520e00780c */ /* 0x000fe40003f46270 */
[----:B------:R-:W-:Y:S02]  /*80d0*/  FSEL R152, R39, -INF , !P0 ;  /* 0xff80000027987808 */ /* 0x000fe40004000000 */
[----:B------:R-:W-:Y:S02]  /*80e0*/  ISETP.GT.AND P0, PT, R9, 0x51, !P2 ;  /* 0x000000510900780c */ /* 0x000fe40005704270 */
[----:B------:R-:W-:Y:S02]  /*80f0*/  LOP3.LUT R226, R226, 0xfffffffe, RZ, 0xc0, !PT ;  /* 0xfffffffee2e27812 */ /* 0x000fe400078ec0ff */
[----:B------:R-:W-:Y:S04]  /*8100*/  ISETP.LT.OR P0, PT, R11, 0x52, P0 ;  /* 0x000000520b00780c */ /* 0x000fe80000701670 */
[----:B------:R-:W-:Y:S02]  /*8110*/  FSEL R150, R150, -INF , !P0 ;  /* 0xff80000096967808 */ /* 0x000fe40004000000 */
[----:B------:R-:W-:Y:S02]  /*8120*/  ISETP.GT.AND P0, PT, R9, 0x58, !P6 ;  /* 0x000000580900780c */ /* 0x000fe40007704270 */
[----:B------:R-:W-:Y:S02]  /*8130*/  @P2 LOP3.LUT R226, R226, 0x1, RZ, 0xfc, !PT ;  /* 0x00000001e2e22812 */ /* 0x000fe400078efcff */
[----:B------:R-:W-:Y:S02]  /*8140*/  ISETP.LT.OR P0, PT, R11, 0x59, P0 ;  /* 0x000000590b00780c */ /* 0x000fe40000701670 */
[----:B------:R-:W-:Y:S02]  /*8150*/  ISETP.GE.AND P2, PT, R14, 0x5a, PT ;  /* 0x0000005a0e00780c */ /* 0x000fe40003f46270 */
[----:B------:R-:W-:Y:S02]  /*8160*/  FSEL R142, R142, -INF , !P0 ;  /* 0xff8000008e8e7808 */ /* 0x000fe40004000000 */
[----:B------:R-:W-:Y:S04]  /*8170*/  ISETP.GT.AND P0, PT, R9, 0x59, !P2 ;  /* 0x000000590900780c */ /* 0x000fe80005704270 */
[----:B------:R-:W-:Y:S04]  /*8180*/  ISETP.LT.OR P0, PT, R11, 0x5a, P0 ;  /* 0x0000005a0b00780c */ /* 0x000fe80000701670 */
[----:B------:R-:W-:Y:S02]  /*8190*/  FSEL R140, R41, -INF , !P0 ;  /* 0xff800000298c7808 */ /* 0x000fe40004000000 */
[----:B------:R-:W-:Y:S11]  /*81a0*/  PLOP3.LUT P0, PT, PT, PT, UP0, 0x40, 0x0 ;  /* 0x000000000000781c */ /* 0x000ff60003f0e808 */
[----:B------:R-:W-:Y:S02]  /*81b0*/  @!UPT UIADD3 URZ, URZ, URZ, URZ ;  /* 0x0000003f3f3ff290 */ /* 0x000fe4000fffe03f */
        /* <DEDUP_REMOVED lines=16> */
.L_x_187:
[----:B------:R-:W-:Y:S04]  /*82c0*/  MOV R7, c[0x0][0x32c] ;  /* 0x0000cb0000077a02 */ /* 0x000fe80000000f00 */
[----:B------:R-:W-:Y:S11]  /*82d0*/  ISETP.NE.AND P0, PT, R7, 0x1, PT ;  /* 0x000000010700780c */ /* 0x000ff60003f05270 */
[----:B------:R-:W-:Y:S02]  /*82e0*/  @!UPT UIADD3 URZ, URZ, URZ, URZ ;  /* 0x0000003f3f3ff290 */ /* 0x000fe4000fffe03f */
[----:B------:R-:W-:Y:S05]  /*82f0*/  @P0 IMAD.HI.U32 R7, R9, c[0x0][0x330], RZ ;  /* 0x0000cc0009070a27 */ /* 0x000fea00078e00ff */
[----:B------:R-:W-:Y:S02]  /*8300*/  @P0 SHF.R.U32.HI R9, RZ, c[0x0][0x334], R7 ;  /* 0x0000cd00ff090a19 */ /* 0x000fe40000011607 */
.L_x_188:
[----:B------:R-:W-:Y:S05]  /*8310*/  BSYNC B0 ;  /* 0x0000000000007941 */ /* 0x000fea0003800000 */
.L_x_186:
[----:B------:R-:W-:Y:S04]  /*8320*/  IMAD.IADD R14, R14, 0x1, -R221 ;  /* 0x000000010e0e7824 */ /* 0x000fe800078e0add */
[----:B------:R-:W-:Y:S05]  /*8330*/  IMAD R14, R9, c[0x0][0x32c], R14 ;  /* 0x0000cb00090e7a24 */ /* 0x000fea00078e020e */
[----:B------:R-:W-:Y:S02]  /*8340*/  IADD3 R16, R14, c[0x0][0x32c], RZ ;  /* 0x0000cb000e107a10 */ /* 0x000fe40007ffe0ff */
[----:B------:R-:W-:Y:S02]  /*8350*/  IMNMX R4, R4, R14, !PT ;  /* 0x0000000e04047217 */ /* 0x000fe40007800200 */
[----:B------:R-:W-:Y:S02]  /*8360*/  IMNMX R5, R5, R16, PT ;  /* 0x0000001005057217 */ /* 0x000fe40003800200 */
.L_x_185:
[----:B------:R-:W-:Y:S01]  /*8370*/  LOP3.LUT P0, RZ, R226, 0x200000, RZ, 0xc0, !PT ;  /* 0x00200000e2ff7812 */ /* 0x000fe2000780c0ff */
[----:B------:R-:W-:Y:S01]  /*8380*/  LDSM.16.MT88.4 R20, [R210+0x100] ;  /* 0x00010000d214783b */ /* 0x000fe20000004200 */
[----:B------:R-:W-:Y:S02]  /*8390*/  FMNMX.FTZ R17, R12, R3, !PT ;  /* 0x000000030c117209 */ /* 0x000fe40007810000 */
[----:B------:R-:W-:Y:S02]  /*83a0*/  ISETP.GT.AND P0, PT, R4, RZ, !P0 ;  /* 0x000000ff0400720c */ /* 0x000fe40004704270 */
[----:B------:R-:W-:Y:S02]  /*83b0*/  FMNMX.FTZ R17, R10, R17, !PT ;  /* 0x000000110a117209 */ /* 0x000fe40007810000 */
[C---:B------:R-:W-:Y:S01]  /*83c0*/  ISETP.LT.OR P0, PT, R5.reuse, 0x1, P0 ;  /* 0x000000010500780c */ /* 0x040fe20000701670 */
[----:B------:R-:W-:Y:S01]  /*83d0*/  LDSM.16.MT88.4 R36, [R208+0x100] ;  /* 0x00010000d024783b */ /* 0x000fe20000004200 */
[----:B------:R-:W-:Y:S02]  /*83e0*/  FMNMX.FTZ R17, R6, R17, !PT ;  /* 0x0000001106117209 */ /* 0x000fe40007810000 */
[----:B------:R-:W-:Y:S02]  /*83f0*/  FSEL R15, R0, -INF , !P0 ;  /* 0xff800000000f7808 */ /* 0x000fe40004000000 */
[----:B------:R-:W-:Y:S02]  /*8400*/  LOP3.LUT P0, RZ, R226, 0x100000, RZ, 0xc0, !PT ;  /* 0x00100000e2ff7812 */ /* 0x000fe4000780c0ff */
[----:B------:R-:W-:Y:S01]  /*8410*/  FMNMX.FTZ R17, R8, R17, !PT ;  /* 0x0000001108117209 */ /* 0x000fe20007810000 */
[----:B------:R-:W-:Y:S01]  /*8420*/  LDSM.16.MT88.4 R44, [R212+0x3100] ;  /* 0x00310000d42c783b */ /* 0x000fe20000004200 */
[----:B------:R-:W-:Y:S02]  /*8430*/  ISETP.GT.AND P0, PT, R4, 0x1, !P0 ;  /* 0x000000010400780c */ /* 0x000fe40004704270 */
[----:B------:R-:W-:Y:S02]  /*8440*/  FMNMX.FTZ R17, R42, R17, !PT ;  /* 0x000000112a117209 */ /* 0x000fe40007810000 */
[----:B------:R-:W-:Y:S02]  /*8450*/  ISETP.LT.OR P0, PT, R5, 0x2, P0 ;  /* 0x000000020500780c */ /* 0x000fe40000701670 */
[----:B------:R-:W-:Y:S02]  /*8460*/  FMNMX.FTZ R17, R40, R17, !PT ;  /* 0x0000001128117209 */ /* 0x000fe40007810000 */
[----:B------:R-:W-:Y:S02]  /*8470*/  FSEL R13, R159, -INF , !P0 ;  /* 0xff8000009f0d7808 */ /* 0x000fe40004000000 */
[----:B------:R-:W-:Y:S02]  /*8480*/  LOP3.LUT P0, RZ, R226, 0x80000, RZ, 0xc0, !PT ;  /* 0x00080000e2ff7812 */ /* 0x000fe4000780c0ff */
[----:B------:R-:W-:Y:S02]  /*8490*/  FMNMX.FTZ R17, R50, R17, !PT ;  /* 0x0000001132117209 */ /* 0x000fe40007810000 */
        /* <DEDUP_REMOVED lines=66> */
[----:B------:R-:W-:Y:S01]  /*88c0*/  ISETP.GT.AND P6, PT, R4, 0x58, !P6 ;  /* 0x000000580400780c */ /* 0x000fe200077c4270 */
[----:B------:R-:W1:Y:S01]  /*88d0*/  SHFL.BFLY PT, R14, R7, 0x2, 0x1f ;  /* 0x0c401f00070e7f89 */ /* 0x000e6200000e0000 */
[----:B------:R-:W-:Y:S02]  /*88e0*/  FSEL R169, R241, -INF , !P0 ;  /* 0xff800000f1a97808 */ /* 0x000fe40004000000 */
[----:B------:R-:W-:Y:S02]  /*88f0*/  LOP3.LUT P0, RZ, R226, 0x200, RZ, 0xc0, !PT ;  /* 0x00000200e2ff7812 */ /* 0x000fe4000780c0ff */
[----:B------:R-:W-:Y:S02]  /*8900*/  FMNMX.FTZ R0, R169, R0, !PT ;  /* 0x00000000a9007209 */ /* 0x000fe40007810000 */
[C---:B------:R-:W-:Y:S02]  /*8910*/  ISETP.GT.AND P0, PT, R4.reuse, 0x30, !P0 ;  /* 0x000000300400780c */ /* 0x040fe40004704270 */
[C---:B------:R-:W-:Y:S02]  /*8920*/  ISETP.LT.OR P6, PT, R5.reuse, 0x59, P6 ;  /* 0x000000590500780c */ /* 0x040fe400037c1670 */
[----:B------:R-:W-:Y:S02]  /*8930*/  ISETP.LT.OR P0, PT, R5, 0x31, P0 ;  /* 0x000000310500780c */ /* 0x000fe40000701670 */
[----:B------:R-:W-:Y:S02]  /*8940*/  ISETP.GT.AND P2, PT, R4, 0x59, !P2 ;  /* 0x000000590400780c */ /* 0x000fe40005744270 */
[----:B------:R-:W-:Y:S02]  /*8950*/  FSEL R241, R247, -INF , !P0 ;  /* 0xff800000f7f17808 */ /* 0x000fe40004000000 */
[----:B------:R-:W-:Y:S02]  /*8960*/  LOP3.LUT P0, RZ, R226, 0x100, RZ, 0xc0, !PT ;  /* 0x00000100e2ff7812 */ /* 0x000fe4000780c0ff */
[----:B------:R-:W-:Y:S02]  /*8970*/  FMNMX.FTZ R0, R241, R0, !PT ;  /* 0x00000000f1007209 */ /* 0x000fe40007810000 */
[----:B------:R-:W-:Y:S02]  /*8980*/  ISETP.GT.AND P0, PT, R4, 0x31, !P0 ;  /* 0x000000310400780c */ /* 0x000fe40004704270 */
[----:B------:R-:W-:Y:S02]  /*8990*/  FSEL R135, R34, -INF , !P6 ;  /* 0xff80000022877808 */ /* 0x000fe40007000000 */
[C---:B------:R-:W-:Y:S02]  /*89a0*/  ISETP.LT.OR P0, PT, R5.reuse, 0x32, P0 ;  /* 0x000000320500780c */ /* 0x040fe40000701670 */
[----:B------:R-:W-:Y:S02]  /*89b0*/  ISETP.LT.OR P2, PT, R5, 0x5a, P2 ;  /* 0x0000005a0500780c */ /* 0x000fe40001741670 */
[----:B------:R-:W-:Y:S02]  /*89c0*/  FSEL R245, R245, -INF , !P0 ;  /* 0xff800000f5f57808 */ /* 0x000fe40004000000 */
[----:B------:R-:W-:Y:S02]  /*89d0*/  LOP3.LUT P0, RZ, R226, 0x80, RZ, 0xc0, !PT ;  /* 0x00000080e2ff7812 */ /* 0x000fe4000780c0ff */
[----:B------:R-:W-:Y:S02]  /*89e0*/  FMNMX.FTZ R0, R245, R0, !PT ;  /* 0x00000000f5007209 */ /* 0x000fe40007810000 */
[----:B------:R-:W-:Y:S02]  /*89f0*/  ISETP.GT.AND P0, PT, R4, 0x38, !P0 ;  /* 0x000000380400780c */ /* 0x000fe40004704270 */
[----:B------:R-:W-:Y:S02]  /*8a00*/  FSEL R117, R33, -INF , !P2 ;  /* 0xff80000021757808 */ /* 0x000fe40005000000 */
[----:B------:R-:W-:Y:S02]  /*8a10*/  ISETP.LT.OR P0, PT, R5, 0x39, P0 ;  /* 0x000000390500780c */ /* 0x000fe40000701670 */
[----:B-1----:R-:W-:Y:S02]  /*8a20*/  FMNMX.FTZ R14, R7, R14, !PT ;  /* 0x0000000e070e7209 */ /* 0x002fe40007810000 */
[----:B------:R-:W-:Y:S02]  /*8a30*/  FSEL R243, R249, -INF , !P0 ;  /* 0xff800000f9f37808 */ /* 0x000fe40004000000 */
[----:B------:R-:W-:Y:S01]  /*8a40*/  LOP3.LUT P0, RZ, R226, 0x40, RZ, 0xc0, !PT ;  /* 0x00000040e2ff7812 */ /* 0x000fe2000780c0ff */
[----:B------:R-:W1:Y:S01]  /*8a50*/  SHFL.BFLY PT, R17, R14, 0x1, 0x1f ;  /* 0x0c201f000e117f89 */ /* 0x000e6200000e0000 */
[----:B------:R-:W-:Y:S02]  /*8a60*/  FMNMX.FTZ R0, R243, R0, !PT ;  /* 0x00000000f3007209 */ /* 0x000fe40007810000 */
[----:B------:R-:W-:Y:S04]  /*8a70*/  ISETP.GT.AND P0, PT, R4, 0x39, !P0 ;  /* 0x000000390400780c */ /* 0x000fe80004704270 */
[----:B------:R-:W-:Y:S04]  /*8a80*/  ISETP.LT.OR P0, PT, R5, 0x3a, P0 ;  /* 0x0000003a0500780c */ /* 0x000fe80000701670 */
[----:B------:R-:W-:Y:S02]  /*8a90*/  FSEL R239, R248, -INF , !P0 ;  /* 0xff800000f8ef7808 */ /* 0x000fe40004000000 */
[----:B------:R-:W-:Y:S02]  /*8aa0*/  LOP3.LUT P0, RZ, R226, 0x20, RZ, 0xc0, !PT ;  /* 0x00000020e2ff7812 */ /* 0x000fe4000780c0ff */
        /* <DEDUP_REMOVED lines=29> */
[----:B------:R-:W-:Y:S02]  /*8c80*/  LDSM.16.MT88.4 R28, [R209+0x100] ;  /* 0x00010000d11c783b */ /* 0x000fe40000004200 */
[----:B------:R-:W-:Y:S04]  /*8c90*/  FMNMX.FTZ R0, R139, R0, !PT ;  /* 0x000000008b007209 */ /* 0x000fe80007810000 */
[----:B------:R-:W-:Y:S04]  /*8ca0*/  FMNMX.FTZ R0, R135, R0, !PT ;  /* 0x0000000087007209 */ /* 0x000fe80007810000 */
[----:B------:R-:W-:Y:S02]  /*8cb0*/  FMNMX.FTZ R7, R117, R0, !PT ;  /* 0x0000000075077209 */ /* 0x000fe40007810000 */
[----:B-1----:R-:W-:Y:S03]  /*8cc0*/  FMNMX.FTZ R0, R14, R17, !PT ;  /* 0x000000110e007209 */ /* 0x002fe60007810000 */
[----:B------:R-:W1:Y:S01]  /*8cd0*/  SHFL.BFLY PT, R4, R7, 0x2, 0x1f ;  /* 0x0c401f0007047f89 */ /* 0x000e6200000e0000 */
[C---:B------:R-:W-:Y:S01]  /*8ce0*/  FSETP.NEU.FTZ.AND P0, PT, R0.reuse, -INF , PT ;  /* 0xff8000000000780b */ /* 0x040fe20003f1d000 */
[----:B------:R-:W-:Y:S05]  /*8cf0*/  FMUL.FTZ R149, R0, c[0x0][0x2d0] ;  /* 0x0000b40000957a20 */ /* 0x000fea0000410000 */
[----:B------:R-:W-:Y:S05]  /*8d00*/  FSEL R149, R149, RZ, P0 ;  /* 0x000000ff95957208 */ /* 0x000fea0000000000 */
[--C-:B------:R-:W-:Y:S01]  /*8d10*/  FFMA.FTZ R118, R6, c[0x0][0x2d0], -R149.reuse ;  /* 0x0000b40006767a23 */ /* 0x100fe20000010895 */
[----:B------:R-:W-:Y:S01]  /*8d20*/  FSEL R6, R0, RZ, P0 ;  /* 0x000000ff00067208 */ /* 0x000fe20000000000 */
[--C-:B------:R-:W-:Y:S02]  /*8d30*/  FFMA.FTZ R128, R12, c[0x0][0x2d0], -R149.reuse ;  /* 0x0000b4000c807a23 */ /* 0x100fe40000010895 */
[----:B------:R-:W-:Y:S02]  /*8d40*/  FFMA.FTZ R119, R10, c[0x0][0x2d0], -R149 ;  /* 0x0000b4000a777a23 */ /* 0x000fe40000010895 */
[----:B------:R-:W-:Y:S01]  /*8d50*/  FADD.FTZ R3, -R6, R3 ;  /* 0x0000000306037221 */ /* 0x000fe20000010100 */
[----:B------:R-:W-:Y:S01]  /*8d60*/  MUFU.EX2 R118, R118 ;  /* 0x0000007600767308 */ /* 0x000fe20000000800 */
[--C-:B------:R-:W-:Y:S02]  /*8d70*/  FFMA.FTZ R129, R8, c[0x0][0x2d0], -R149.reuse ;  /* 0x0000b40008817a23 */ /* 0x100fe40000010895 */
[--C-:B------:R-:W-:Y:S01]  /*8d80*/  FFMA.FTZ R136, R42, c[0x0][0x2d0], -R149.reuse ;  /* 0x0000b4002a887a23 */ /* 0x100fe20000010895 */
[----:B-1----:R-:W-:Y:S01]  /*8d90*/  FMNMX.FTZ R5, R7, R4, !PT ;  /* 0x0000000407057209 */ /* 0x002fe20007810000 */
[--C-:B------:R-:W-:Y:S02]  /*8da0*/  FFMA.FTZ R137, R40, c[0x0][0x2d0], -R149.reuse ;  /* 0x0000b40028897a23 */ /* 0x100fe40000010895 */
[--C-:B------:R-:W-:Y:S02]  /*8db0*/  FFMA.FTZ R138, R50, c[0x0][0x2d0], -R149.reuse ;  /* 0x0000b400328a7a23 */ /* 0x100fe40000010895 */
[----:B------:R-:W1:Y:S01]  /*8dc0*/  SHFL.BFLY PT, R4, R5, 0x1, 0x1f ;  /* 0x0c201f0005047f89 */ /* 0x000e6200000e0000 */
        /* <DEDUP_REMOVED lines=10> */
[--C-:B------:R-:W-:Y:S03]  /*8e70*/  FFMA.FTZ R142, R142, c[0x0][0x2d0], -R149.reuse ;  /* 0x0000b4008e8e7a23 */ /* 0x100fe60000010895 */
[----:B------:R-:W3:Y:S01]  /*8e80*/  MUFU.EX2 R129, R129 ;  /* 0x0000008100817308 */ /* 0x000ee20000000800 */
[----:B-1----:R-:W-:Y:S01]  /*8e90*/  FMNMX.FTZ R116, R5, R4, !PT ;  /* 0x0000000405747209 */ /* 0x002fe20007810000 */
[----:B------:R-:W-:Y:S03]  /*8ea0*/  FMUL.FTZ R4, R3, c[0x0][0x2d0] ;  /* 0x0000b40003047a20 */ /* 0x000fe60000410000 */
[C---:B------:R-:W-:Y:S01]  /*8eb0*/  FSETP.NEU.FTZ.AND P0, PT, R116.reuse, -INF , PT ;  /* 0xff8000007400780b */ /* 0x040fe20003f1d000 */
[C---:B------:R-:W-:Y:S04]  /*8ec0*/  FMUL.FTZ R134, R116.reuse, c[0x0][0x2d0] ;  /* 0x0000b40074867a20 */ /* 0x040fe80000410000 */
[----:B------:R-:W1:Y:S01]  /*8ed0*/  MUFU.EX2 R3, R4 ;  /* 0x0000000400037308 */ /* 0x000e620000000800 */
[----:B------:R-:W-:Y:S02]  /*8ee0*/  FSEL R5, R116, RZ, P0 ;  /* 0x000000ff74057208 */ /* 0x000fe40000000000 */
[----:B------:R-:W-:Y:S02]  /*8ef0*/  FSEL R134, R134, RZ, P0 ;  /* 0x000000ff86867208 */ /* 0x000fe40000000000 */
[----:B--2---:R-:W-:Y:S01]  /*8f00*/  F2FP.PACK_AB R124, R119, R128 ;  /* 0x00000080777c723e */ /* 0x004fe200000000ff */
[----:B------:R-:W-:Y:S01]  /*8f10*/  FADD.FTZ R5, -R5, R2 ;  /* 0x0000000205057221 */ /* 0x000fe20000010100 */
[----:B------:R-:W-:Y:S01]  /*8f20*/  ISETP.GT.AND P0, PT, R238, UR4, PT ;  /* 0x00000004ee007c0c */ /* 0x000fe2000bf04270 */
[--C-:B------:R-:W-:Y:S02]  /*8f30*/  FFMA.FTZ R133, R15, c[0x0][0x2d0], -R134.reuse ;  /* 0x0000b4000f857a23 */ /* 0x100fe40000010886 */
[--C-:B------:R-:W-:Y:S01]  /*8f40*/  FFMA.FTZ R132, R13, c[0x0][0x2d0], -R134.reuse ;  /* 0x0000b4000d847a23 */ /* 0x100fe20000010886 */
[----:B------:R-:W-:Y:S01]  /*8f50*/  MUFU.EX2 R170, R170 ;  /* 0x000000aa00aa7308 */ /* 0x000fe20000000800 */
[----:B------:R-:W2:Y:S01]  /*8f60*/  LDSM.16.MT88.4 R12, [R212+0x100] ;  /* 0x00010000d40c783b */ /* 0x000ea20000004200 */
[--C-:B------:R-:W-:Y:S01]  /*8f70*/  FFMA.FTZ R131, R11, c[0x0][0x2d0], -R134.reuse ;  /* 0x0000b4000b837a23 */ /* 0x100fe20000010886 */
[----:B---3--:R-:W-:Y:S01]  /*8f80*/  F2FP.PACK_AB R126, R129, R118 ;  /* 0x00000076817e723e */ /* 0x008fe200000000ff */
[--C-:B------:R-:W-:Y:S02]  /*8f90*/  FFMA.FTZ R130, R9, c[0x0][0x2d0], -R134.reuse ;  /* 0x0000b40009827a23 */ /* 0x100fe40000010886 */
[----:B------:R-:W-:Y:S02]  /*8fa0*/  FMUL.FTZ R2, R5, c[0x0][0x2d0] ;  /* 0x0000b40005027a20 */ /* 0x000fe40000410000 */
[--C-:B------:R-:W-:Y:S02]  /*8fb0*/  FFMA.FTZ R161, R161, c[0x0][0x2d0], -R134.reuse ;  /* 0x0000b400a1a17a23 */ /* 0x100fe40000010886 */
[----:B------:R-:W-:Y:S01]  /*8fc0*/  MUFU.EX2 R133, R133 ;  /* 0x0000008500857308 */ /* 0x000fe20000000800 */
[--C-:B------:R-:W-:Y:S02]  /*8fd0*/  FFMA.FTZ R157, R157, c[0x0][0x2d0], -R134.reuse ;  /* 0x0000b4009d9d7a23 */ /* 0x100fe40000010886 */
[C---:B-1----:R-:W-:Y:S02]  /*8fe0*/  FMUL.FTZ R4, R3.reuse, R112 ;  /* 0x0000007003047220 */ /* 0x042fe40000410000 */
[C---:B------:R-:W-:Y:S02]  /*8ff0*/  FMUL.FTZ R5, R3.reuse, R113 ;  /* 0x0000007103057220 */ /* 0x040fe40000410000 */
[C---:B------:R-:W-:Y:S02]  /*9000*/  FMUL.FTZ R8, R3.reuse, R108 ;  /* 0x0000006c03087220 */ /* 0x040fe40000410000 */
[C---:B------:R-:W-:Y:S01]  /*9010*/  FMUL.FTZ R9, R3.reuse, R109 ;  /* 0x0000006d03097220 */ /* 0x040fe20000410000 */
[----:B------:R-:W1:Y:S01]  /*9020*/  MUFU.EX2 R2, R2 ;  /* 0x0000000200027308 */ /* 0x000e620000000800 */
[C---:B------:R-:W-:Y:S02]  /*9030*/  FMUL.FTZ R16, R3.reuse, R100 ;  /* 0x0000006403107220 */ /* 0x040fe40000410000 */
[C---:B------:R-:W-:Y:S02]  /*9040*/  FMUL.FTZ R17, R3.reuse, R101 ;  /* 0x0000006503117220 */ /* 0x040fe40000410000 */
[C---:B------:R-:W-:Y:S02]  /*9050*/  FMUL.FTZ R24, R3.reuse, R92 ;  /* 0x0000005c03187220 */ /* 0x040fe40000410000 */
[C---:B------:R-:W-:Y:S02]  /*9060*/  FMUL.FTZ R25, R3.reuse, R93 ;  /* 0x0000005d03197220 */ /* 0x040fe40000410000 */
[C---:B------:R-:W-:Y:S01]  /*9070*/  FMUL.FTZ R32, R3.reuse, R84 ;  /* 0x0000005403207220 */ /* 0x040fe20000410000 */
[----:B------:R-:W3:Y:S01]  /*9080*/  MUFU.EX2 R132, R132 ;  /* 0x0000008400847308 */ /* 0x000ee20000000800 */
[C---:B------:R-:W-:Y:S02]  /*9090*/  FMUL.FTZ R33, R3.reuse, R85 ;  /* 0x0000005503217220 */ /* 0x040fe40000410000 */
[C---:B------:R-:W-:Y:S02]  /*90a0*/  FMUL.FTZ R40, R3.reuse, R76 ;  /* 0x0000004c03287220 */ /* 0x040fe40000410000 */
[C---:B------:R-:W-:Y:S02]  /*90b0*/  FMUL.FTZ R41, R3.reuse, R77 ;  /* 0x0000004d03297220 */ /* 0x040fe40000410000 */
[C---:B------:R-:W-:Y:S02]  /*90c0*/  FMUL.FTZ R48, R3.reuse, R68 ;  /* 0x0000004403307220 */ /* 0x040fe40000410000 */
[C---:B------:R-:W-:Y:S01]  /*90d0*/  FMUL.FTZ R49, R3.reuse, R69 ;  /* 0x0000004503317220 */ /* 0x040fe20000410000 */
[----:B------:R-:W-:Y:S01]  /*90e0*/  MUFU.EX2 R131, R131 ;  /* 0x0000008300837308 */ /* 0x000fe20000000800 */
[C---:B------:R-:W-:Y:S02]  /*90f0*/  FMUL.FTZ R52, R3.reuse, R52 ;  /* 0x0000003403347220 */ /* 0x040fe40000410000 */
[C---:B------:R-:W-:Y:S02]  /*9100*/  FMUL.FTZ R53, R3.reuse, R53 ;  /* 0x0000003503357220 */ /* 0x040fe40000410000 */
[C---:B-1----:R-:W-:Y:S02]  /*9110*/  FMUL.FTZ R6, R2.reuse, R114 ;  /* 0x0000007202067220 */ /* 0x042fe40000410000 */
[C---:B------:R-:W-:Y:S02]  /*9120*/  FMUL.FTZ R7, R2.reuse, R115 ;  /* 0x0000007302077220 */ /* 0x040fe40000410000 */
[C---:B------:R-:W-:Y:S01]  /*9130*/  FMUL.FTZ R10, R2.reuse, R110 ;  /* 0x0000006e020a7220 */ /* 0x040fe20000410000 */
[----:B------:R-:W1:Y:S01]  /*9140*/  MUFU.EX2 R130, R130 ;  /* 0x0000008200827308 */ /* 0x000e620000000800 */
[C---:B------:R-:W-:Y:S02]  /*9150*/  FMUL.FTZ R11, R2.reuse, R111 ;  /* 0x0000006f020b7220 */ /* 0x040fe40000410000 */
[----:B------:R-:W-:Y:S01]  /*9160*/  FMUL.FTZ R18, R2, R102 ;  /* 0x0000006602127220 */ /* 0x000fe20000410000 */
[----:B---3--:R-:W-:Y:S01]  /*9170*/  F2FP.PACK_AB R125, R132, R133 ;  /* 0x00000085847d723e */ /* 0x008fe200000000ff */
[C---:B------:R-:W-:Y:S01]  /*9180*/  FMUL.FTZ R19, R2.reuse, R103 ;  /* 0x0000006702137220 */ /* 0x040fe20000410000 */
[----:B------:R-:W-:Y:S01]  /*9190*/  LDSM.16.MT88.4 R108, [R212+0x2900] ;  /* 0x00290000d46c783b */ /* 0x000fe20000004200 */
[C---:B------:R-:W-:Y:S02]  /*91a0*/  FMUL.FTZ R26, R2.reuse, R94 ;  /* 0x0000005e021a7220 */ /* 0x040fe40000410000 */
[C---:B------:R-:W-:Y:S01]  /*91b0*/  FMUL.FTZ R27, R2.reuse, R95 ;  /* 0x0000005f021b7220 */ /* 0x040fe20000410000 */
[----:B------:R-:W-:Y:S01]  /*91c0*/  MUFU.EX2 R164, R164 ;  /* 0x000000a400a47308 */ /* 0x000fe20000000800 */
[C---:B------:R-:W-:Y:S02]  /*91d0*/  FMUL.FTZ R34, R2.reuse, R86 ;  /* 0x0000005602227220 */ /* 0x040fe40000410000 */
[C---:B------:R-:W-:Y:S01]  /*91e0*/  FMUL.FTZ R35, R2.reuse, R87 ;  /* 0x0000005702237220 */ /* 0x040fe20000410000 */
[----:B------:R-:W-:Y:S01]  /*91f0*/  LDSM.16.MT88.4 R92, [R208+0x4900] ;  /* 0x00490000d05c783b */ /* 0x000fe20000004200 */
[C---:B------:R-:W-:Y:S02]  /*9200*/  FMUL.FTZ R42, R2.reuse, R78 ;  /* 0x0000004e022a7220 */ /* 0x040fe40000410000 */
[C---:B------:R-:W-:Y:S02]  /*9210*/  FMUL.FTZ R43, R2.reuse, R79 ;  /* 0x0000004f022b7220 */ /* 0x040fe40000410000 */
[C---:B------:R-:W-:Y:S01]  /*9220*/  FMUL.FTZ R50, R2.reuse, R70 ;  /* 0x0000004602327220 */ /* 0x040fe20000410000 */
[----:B------:R-:W-:Y:S01]  /*9230*/  MUFU.EX2 R161, R161 ;  /* 0x000000a100a17308 */ /* 0x000fe20000000800 */
[C---:B------:R-:W-:Y:S01]  /*9240*/  FMUL.FTZ R51, R2.reuse, R71 ;  /* 0x0000004702337220 */ /* 0x040fe20000410000 */
[----:B------:R-:W3:Y:S01]  /*9250*/  LDSM.16.MT88.4 R84, [R210+0x3100] ;  /* 0x00310000d254783b */ /* 0x000ee20000004200 */
[----:B------:R-:W-:Y:S01]  /*9260*/  FMUL.FTZ R54, R2, R54 ;  /* 0x0000003602367220 */ /* 0x000fe20000410000 */
[----:B-1----:R-:W-:Y:S01]  /*9270*/  F2FP.PACK_AB R127, R130, R131 ;  /* 0x00000083827f723e */ /* 0x002fe200000000ff */
[C---:B------:R-:W-:Y:S02]  /*9280*/  FMUL.FTZ R55, R2.reuse, R55 ;  /* 0x0000003702377220 */ /* 0x040fe40000410000 */
[C---:B------:R-:W-:Y:S02]  /*9290*/  FMUL.FTZ R56, R3.reuse, R56 ;  /* 0x0000003803387220 */ /* 0x040fe40000410000 */
[C---:B------:R-:W-:Y:S01]  /*92a0*/  FMUL.FTZ R57, R3.reuse, R57 ;  /* 0x0000003903397220 */ /* 0x040fe20000410000 */
[----:B------:R-:W1:Y:S01]  /*92b0*/  LDSM.16.MT88.4 R76, [R209+0x3100] ;  /* 0x00310000d14c783b */ /* 0x000e620000004200 */
[C---:B--2---:R-:W-:Y:S01]  /*92c0*/  HMMA.16816.F32 R4, R124.reuse, R12, R4 ;  /* 0x0000000c7c04723c */ /* 0x044fe20000001804 */
[----:B------:R-:W-:Y:S04]  /*92d0*/  MUFU.EX2 R157, R157 ;  /* 0x0000009d009d7308 */ /* 0x000fe80000000800 */
[C---:B------:R-:W-:Y:S02]  /*92e0*/  FMUL.FTZ R58, R2.reuse, R58 ;  /* 0x0000003a023a7220 */ /* 0x040fe40000410000 */
[----:B------:R-:W2:Y:S01]  /*92f0*/  LDSM.16.MT88.4 R68, [R208+0x3100] ;  /* 0x00310000d044783b */ /* 0x000ea20000004200 */
[C---:B------:R-:W-:Y:S03]  /*9300*/  HMMA.16816.F32 R8, R124.reuse, R14, R8 ;  /* 0x0000000e7c08723c */ /* 0x040fe60000001808 */
[----:B------:R-:W-:Y:S01]  /*9310*/  MUFU.EX2 R136, R136 ;  /* 0x0000008800887308 */ /* 0x000fe20000000800 */
[C---:B------:R-:W-:Y:S02]  /*9320*/  FMUL.FTZ R12, R3.reuse, R104 ;  /* 0x00000068030c7220 */ /* 0x040fe40000410000 */
[C---:B------:R-:W-:Y:S01]  /*9330*/  FMUL.FTZ R13, R3.reuse, R105 ;  /* 0x00000069030d7220 */ /* 0x040fe20000410000 */
[----:B------:R-:W-:Y:S01]  /*9340*/  LDSM.16.MT88.4 R100, [R210+0x2900] ;  /* 0x00290000d264783b */ /* 0x000fe20000004200 */
[C---:B------:R-:W-:Y:S04]  /*9350*/  FMUL.FTZ R14, R2.reuse, R106 ;  /* 0x0000006a020e7220 */ /* 0x040fe80000410000 */
[C---:B------:R-:W-:Y:S01]  /*9360*/  FMUL.FTZ R15, R2.reuse, R107 ;  /* 0x0000006b020f7220 */ /* 0x040fe20000410000 */
[----:B------:R-:W4:Y:S01]  /*9370*/  MUFU.EX2 R137, R137 ;  /* 0x0000008900897308 */ /* 0x000f220000000800 */
[C---:B------:R-:W-:Y:S02]  /*9380*/  FMUL.FTZ R59, R2.reuse, R59 ;  /* 0x0000003b023b7220 */ /* 0x040fe40000410000 */
[C---:B------:R-:W-:Y:S02]  /*9390*/  FMUL.FTZ R60, R3.reuse, R60 ;  /* 0x0000003c033c7220 */ /* 0x040fe40000410000 */
[C---:B------:R-:W-:Y:S01]  /*93a0*/  FMUL.FTZ R61, R3.reuse, R61 ;  /* 0x0000003d033d7220 */ /* 0x040fe20000410000 */
[C---:B------:R-:W-:Y:S03]  /*93b0*/  HMMA.16816.F32 R12, R124.reuse, R20, R12 ;  /* 0x000000147c0c723c */ /* 0x040fe6000000180c */
[C---:B------:R-:W-:Y:S01]  /*93c0*/  FMUL.FTZ R62, R2.reuse, R62 ;  /* 0x0000003e023e7220 */ /* 0x040fe20000410000 */
[----:B------:R-:W-:Y:S01]  /*93d0*/  MUFU.EX2 R138, R138 ;  /* 0x0000008a008a7308 */ /* 0x000fe20000000800 */
[C---:B------:R-:W-:Y:S02]  /*93e0*/  FMUL.FTZ R63, R2.reuse, R63 ;  /* 0x0000003f023f7220 */ /* 0x040fe40000410000 */
[C---:B------:R-:W-:Y:S01]  /*93f0*/  FMUL.FTZ R20, R3.reuse, R96 ;  /* 0x0000006003147220 */ /* 0x040fe20000410000 */
[C---:B------:R-:W-:Y:S04]  /*9400*/  HMMA.16816.F32 R16, R124.reuse, R22, R16 ;  /* 0x000000167c10723c */ /* 0x040fe80000001810 */
[C---:B------:R-:W-:Y:S02]  /*9410*/  FMUL.FTZ R21, R3.reuse, R97 ;  /* 0x0000006103157220 */ /* 0x040fe40000410000 */
[----:B------:R-:W-:Y:S01]  /*9420*/  MUFU.EX2 R141, R141 ;  /* 0x0000008d008d7308 */ /* 0x000fe20000000800 */
[C---:B------:R-:W-:Y:S02]  /*9430*/  FMUL.FTZ R22, R2.reuse, R98 ;  /* 0x0000006202167220 */ /* 0x040fe40000410000 */
[C---:B------:R-:W-:Y:S03]  /*9440*/  FMUL.FTZ R23, R2.reuse, R99 ;  /* 0x0000006302177220 */ /* 0x040fe60000410000 */
[C---:B------:R-:W-:Y:S02]  /*9450*/  FMUL.FTZ R64, R3.reuse, R64 ;  /* 0x0000004003407220 */ /* 0x040fe40000410000 */
[C---:B------:R-:W-:Y:S02]  /*9460*/  FMUL.FTZ R65, R3.reuse, R65 ;  /* 0x0000004103417220 */ /* 0x040fe40000410000 */
[C---:B------:R-:W-:Y:S01]  /*9470*/  HMMA.16816.F32 R20, R124.reuse, R28, R20 ;  /* 0x0000001c7c14723c */ /* 0x040fe20000001814 */
[----:B------:R-:W-:Y:S02]  /*9480*/  MUFU.EX2 R156, R156 ;  /* 0x0000009c009c7308 */ /* 0x000fe40000000800 */
[C---:B------:R-:W-:Y:S02]  /*9490*/  FMUL.FTZ R66, R2.reuse, R66 ;  /* 0x0000004202427220 */ /* 0x040fe40000410000 */
[C---:B------:R-:W-:Y:S02]  /*94a0*/  FMUL.FTZ R67, R2.reuse, R67 ;  /* 0x0000004302437220 */ /* 0x040fe40000410000 */
[C---:B------:R-:W-:Y:S01]  /*94b0*/  FMUL.FTZ R28, R3.reuse, R88 ;  /* 0x00000058031c7220 */ /* 0x040fe20000410000 */
[C---:B------:R-:W-:Y:S03]  /*94c0*/  HMMA.16816.F32 R24, R124.reuse, R30, R24 ;  /* 0x0000001e7c18723c */ /* 0x040fe60000001818 */
[----:B------:R-:W-:Y:S01]  /*94d0*/  MUFU.EX2 R158, R158 ;  /* 0x0000009e009e7308 */ /* 0x000fe20000000800 */
[----:B------:R-:W-:Y:S02]  /*94e0*/  FMUL.FTZ R29, R3, R89 ;  /* 0x00000059031d7220 */ /* 0x000fe40000410000 */
[--C-:B------:R-:W-:Y:S02]  /*94f0*/  FFMA.FTZ R148, R163, c[0x0][0x2d0], -R134.reuse ;  /* 0x0000b400a3947a23 */ /* 0x100fe40000010886 */
[C---:B------:R-:W-:Y:S04]  /*9500*/  FMUL.FTZ R30, R2.reuse, R90 ;  /* 0x0000005a021e7220 */ /* 0x040fe80000410000 */
[----:B------:R-:W-:Y:S01]  /*9510*/  FMUL.FTZ R31, R2, R91 ;  /* 0x0000005b021f7220 */ /* 0x000fe20000410000 */
[----:B------:R-:W-:Y:S01]  /*9520*/  MUFU.EX2 R148, R148 ;  /* 0x0000009400947308 */ /* 0x000fe20000000800 */
[----:B------:R-:W-:Y:S01]  /*9530*/  LDSM.16.MT88.4 R88, [R212+0x3900] ;  /* 0x00390000d458783b */ /* 0x000fe20000004200 */
[--C-:B------:R-:W-:Y:S02]  /*9540*/  FFMA.FTZ R151, R151, c[0x0][0x2d0], -R134.reuse ;  /* 0x0000b40097977a23 */ /* 0x100fe40000010886 */
[--C-:B------:R-:W-:Y:S02]  /*9550*/  FFMA.FTZ R153, R153, c[0x0][0x2d0], -R134.reuse ;  /* 0x0000b40099997a23 */ /* 0x100fe40000010886 */
[C---:B------:R-:W-:Y:S03]  /*9560*/  HMMA.16816.F32 R28, R124.reuse, R36, R28 ;  /* 0x000000247c1c723c */ /* 0x040fe6000000181c */
[--C-:B------:R-:W-:Y:S01]  /*9570*/  FFMA.FTZ R154, R159, c[0x0][0x2d0], -R134.reuse ;  /* 0x0000b4009f9a7a23 */ /* 0x100fe20000010886 */
[----:B------:R-:W5:Y:S01]  /*9580*/  MUFU.EX2 R151, R151 ;  /* 0x0000009700977308 */ /* 0x000f620000000800 */
[--C-:B------:R-:W-:Y:S02]  /*9590*/  FFMA.FTZ R159, R166, c[0x0][0x2d0], -R149.reuse ;  /* 0x0000b400a69f7a23 */ /* 0x100fe40000010895 */
[C---:B------:R-:W-:Y:S01]  /*95a0*/  FMUL.FTZ R36, R3.reuse, R80 ;  /* 0x0000005003247220 */ /* 0x040fe20000410000 */
[C---:B------:R-:W-:Y:S04]  /*95b0*/  HMMA.16816.F32 R32, R124.reuse, R38, R32 ;  /* 0x000000267c20723c */ /* 0x040fe80000001820 */
[----:B------:R-:W-:Y:S02]  /*95c0*/  FMUL.FTZ R37, R3, R81 ;  /* 0x0000005103257220 */ /* 0x000fe40000410000 */
        /* <DEDUP_REMOVED lines=8> */
[--C-:B------:R-:W-:Y:S02]  /*9650*/  FFMA.FTZ R167, R167, c[0x0][0x2d0], -R134.reuse ;  /* 0x0000b400a7a77a23 */ /* 0x100fe40000010886 */
[--C-:B------:R-:W-:Y:S02]  /*9660*/  FFMA.FTZ R166, R171, c[0x0][0x2d0], -R134.reuse ;  /* 0x0000b400aba67a23 */ /* 0x100fe40000010886 */
[C---:B------:R-:W-:Y:S01]  /*9670*/  FMUL.FTZ R44, R3.reuse, R72 ;  /* 0x00000048032c7220 */ /* 0x040fe20000410000 */
[C---:B------:R-:W-:Y:S03]  /*9680*/  HMMA.16816.F32 R40, R124.reuse, R46, R40 ;  /* 0x0000002e7c28723c */ /* 0x040fe60000001828 */
[----:B------:R-:W1:Y:S01]  /*9690*/  MUFU.EX2 R159, R159 ;  /* 0x0000009f009f7308 */ /* 0x000e620000000800 */
[----:B------:R-:W-:Y:S02]  /*96a0*/  FMUL.FTZ R45, R3, R73 ;  /* 0x00000049032d7220 */ /* 0x000fe40000410000 */
[--C-:B------:R-:W-:Y:S02]  /*96b0*/  FFMA.FTZ R169, R169, c[0x0][0x2d0], -R134.reuse ;  /* 0x0000b400a9a97a23 */ /* 0x100fe40000010886 */
[C---:B------:R-:W-:Y:S04]  /*96c0*/  FMUL.FTZ R46, R2.reuse, R74 ;  /* 0x0000004a022e7220 */ /* 0x040fe80000410000 */
[----:B------:R-:W-:Y:S01]  /*96d0*/  FMUL.FTZ R47, R2, R75 ;  /* 0x0000004b022f7220 */ /* 0x000fe20000410000 */
[----:B------:R-:W2:Y:S01]  /*96e0*/  MUFU.EX2 R163, R163 ;  /* 0x000000a300a37308 */ /* 0x000ea20000000800 */
[----:B------:R-:W4:Y:S01]  /*96f0*/  LDSM.16.MT88.4 R72, [R212+0x900] ;  /* 0x00090000d448783b */ /* 0x000f220000004200 */
[--C-:B------:R-:W-:Y:S02]  /*9700*/  FFMA.FTZ R171, R246, c[0x0][0x2d0], -R149.reuse ;  /* 0x0000b400f6ab7a23 */ /* 0x100fe40000010895 */
[--C-:B------:R-:W-:Y:S02]  /*9710*/  FFMA.FTZ R237, R244, c[0x0][0x2d0], -R149.reuse ;  /* 0x0000b400f4ed7a23 */ /* 0x100fe40000010895 */
[C---:B---3--:R-:W-:Y:S03]  /*9720*/  HMMA.16816.F32 R44, R124.reuse, R84, R44 ;  /* 0x000000547c2c723c */ /* 0x048fe6000000182c */
[--C-:B------:R-:W-:Y:S01]  /*9730*/  FFMA.FTZ R241, R241, c[0x0][0x2d0], -R134.reuse ;  /* 0x0000b400f1f17a23 */ /* 0x100fe20000010886 */
[----:B------:R-:W-:Y:S01]  /*9740*/  MUFU.EX2 R160, R160 ;  /* 0x000000a000a07308 */ /* 0x000fe20000000800 */
[--C-:B------:R-:W-:Y:S02]  /*9750*/  FFMA.FTZ R244, R245, c[0x0][0x2d0], -R134.reuse ;  /* 0x0000b400f5f47a23 */ /* 0x100fe40000010886 */
[--C-:B------:R-:W-:Y:S01]  /*9760*/  FFMA.FTZ R245, R162, c[0x0][0x2d0], -R149.reuse ;  /* 0x0000b400a2f57a23 */ /* 0x100fe20000010895 */
[C---:B------:R-:W-:Y:S01]  /*9770*/  HMMA.16816.F32 R48, R124.reuse, R86, R48 ;  /* 0x000000567c30723c */ /* 0x040fe20000001830 */
[----:B------:R-:W-:Y:S03]  /*9780*/  LDSM.16.MT88.4 R84, [R208+0x900] ;  /* 0x00090000d054783b */ /* 0x000fe60000004200 */
[--C-:B------:R-:W-:Y:S02]  /*9790*/  FFMA.FTZ R162, R165, c[0x0][0x2d0], -R134.reuse ;  /* 0x0000b400a5a27a23 */ /* 0x100fe40000010886 */
[----:B------:R-:W-:Y:S01]  /*97a0*/  MUFU.EX2 R245, R245 ;  /* 0x000000f500f57308 */ /* 0x000fe20000000800 */
[--C-:B------:R-:W-:Y:S01]  /*97b0*/  FFMA.FTZ R243, R243, c[0x0][0x2d0], -R134.reuse ;  /* 0x0000b400f3f37a23 */ /* 0x100fe20000010886 */
[C---:B-1----:R-:W-:Y:S04]  /*97c0*/  HMMA.16816.F32 R52, R124.reuse, R76, R52 ;  /* 0x0000004c7c34723c */ /* 0x042fe80000001834 */
[--C-:B------:R-:W-:Y:S02]  /*97d0*/  FFMA.FTZ R246, R239, c[0x0][0x2d0], -R134.reuse ;  /* 0x0000b400eff67a23 */ /* 0x100fe40000010886 */
[--C-:B------:R-:W-:Y:S02]  /*97e0*/  FFMA.FTZ R239, R168, c[0x0][0x2d0], -R149.reuse ;  /* 0x0000b400a8ef7a23 */ /* 0x100fe40000010895 */
[C---:B------:R-:W-:Y:S01]  /*97f0*/  HMMA.16816.F32 R56, R124.reuse, R78, R56 ;  /* 0x0000004e7c38723c */ /* 0x040fe20000001838 */
[----:B------:R-:W1:Y:S01]  /*9800*/  LDSM.16.MT88.4 R76, [R210+0x900] ;  /* 0x00090000d24c783b */ /* 0x000e620000004200 */
[----:B------:R-:W-:Y:S02]  /*9810*/  MUFU.EX2 R162, R162 ;  /* 0x000000a200a27308 */ /* 0x000fe40000000800 */
[--C-:B------:R-:W-:Y:S02]  /*9820*/  FFMA.FTZ R168, R155, c[0x0][0x2d0], -R134.reuse ;  /* 0x0000b4009ba87a23 */ /* 0x100fe40000010886 */
[--C-:B------:R-:W-:Y:S02]  /*9830*/  FFMA.FTZ R155, R150, c[0x0][0x2d0], -R149.reuse ;  /* 0x0000b400969b7a23 */ /* 0x100fe40000010895 */
[C---:B--2---:R-:W-:Y:S04]  /*9840*/  HMMA.16816.F32 R60, R124.reuse, R68, R60 ;  /* 0x000000447c3c723c */ /* 0x044fe8000000183c */
[----:B------:R-:W-:Y:S01]  /*9850*/  MUFU.EX2 R239, R239 ;  /* 0x000000ef00ef7308 */ /* 0x000fe20000000800 */
[----:B------:R-:W-:Y:S02]  /*9860*/  FFMA.FTZ R149, R140, c[0x0][0x2d0], -R149 ;  /* 0x0000b4008c957a23 */ /* 0x000fe40000010895 */
[----:B----4-:R-:W-:Y:S01]  /*9870*/  F2FP.PACK_AB R68, R137, R136 ;  /* 0x000000888944723e */ /* 0x010fe200000000ff */
[----:B------:R-:W-:Y:S04]  /*9880*/  HMMA.16816.F32 R64, R124, R70, R64 ;  /* 0x000000467c40723c */ /* 0x000fe80000001840 */
[----:B-----5:R-:W-:Y:S01]  /*9890*/  F2FP.PACK_AB R69, R151, R148 ;  /* 0x000000949745723e */ /* 0x020fe200000000ff */
[--C-:B------:R-:W-:Y:S01]  /*98a0*/  FFMA.FTZ R140, R143, c[0x0][0x2d0], -R134.reuse ;  /* 0x0000b4008f8c7a23 */ /* 0x100fe20000010886 */
[----:B------:R-:W-:Y:S01]  /*98b0*/  MUFU.EX2 R168, R168 ;  /* 0x000000a800a87308 */ /* 0x000fe20000000800 */
[----:B------:R-:W-:Y:S01]  /*98c0*/  F2FP.PACK_AB R70, R141, R138 ;  /* 0x0000008a8d46723e */ /* 0x000fe200000000ff */
[--C-:B------:R-:W-:Y:S01]  /*98d0*/  FFMA.FTZ R139, R139, c[0x0][0x2d0], -R134.reuse ;  /* 0x0000b4008b8b7a23 */ /* 0x100fe20000010886 */
[----:B------:R-:W-:Y:S03]  /*98e0*/  F2FP.PACK_AB R71, R154, R153 ;  /* 0x000000999a47723e */ /* 0x000fe600000000ff */
[--C-:B------:R-:W-:Y:S02]  /*98f0*/  FFMA.FTZ R135, R135, c[0x0][0x2d0], -R134.reuse ;  /* 0x0000b40087877a23 */ /* 0x100fe40000010886 */
[----:B------:R-:W-:Y:S02]  /*9900*/  FFMA.FTZ R134, R117, c[0x0][0x2d0], -R134 ;  /* 0x0000b40075867a23 */ /* 0x000fe40000010886 */
[C---:B------:R-:W-:Y:S01]  /*9910*/  HMMA.16816.F32 R4, R68.reuse, R72, R4 ;  /* 0x000000484404723c */ /* 0x040fe20000001804 */
[----:B------:R-:W2:Y:S04]  /*9920*/  MUFU.EX2 R167, R167 ;  /* 0x000000a700a77308 */ /* 0x000ea80000000800 */
[----:B------:R-:W-:Y:S02]  /*9930*/  FFMA.FTZ R128, R3, R228, R128 ;  /* 0x000000e403807223 */ /* 0x000fe40000010080 */
[----:B------:R-:W-:Y:S01]  /*9940*/  FFMA.FTZ R133, R2, R227, R133 ;  /* 0x000000e302857223 */ /* 0x000fe20000010085 */
[C---:B------:R-:W-:Y:S01]  /*9950*/  HMMA.16816.F32 R8, R68.reuse, R74, R8 ;  /* 0x0000004a4408723c */ /* 0x040fe20000001808 */
[----:B------:R-:W3:Y:S02]  /*9960*/  LDSM.16.MT88.4 R72, [R210+0x3900] ;  /* 0x00390000d248783b */ /* 0x000ee40000004200 */
[----:B------:R-:W-:Y:S01]  /*9970*/  MUFU.EX2 R166, R166 ;  /* 0x000000a600a67308 */ /* 0x000fe20000000800 */
[----:B------:R-:W-:Y:S02]  /*9980*/  FADD.FTZ R119, R119, R128 ;  /* 0x0000008077777221 */ /* 0x000fe40000010000 */
[----:B------:R-:W-:Y:S02]  /*9990*/  FADD.FTZ R132, R132, R133 ;  /* 0x0000008584847221 */ /* 0x000fe40000010000 */
[C---:B-1----:R-:W-:Y:S04]  /*99a0*/  HMMA.16816.F32 R12, R68.reuse, R76, R12 ;  /* 0x0000004c440c723c */ /* 0x042fe8000000180c */
[----:B------:R-:W-:Y:S01]  /*99b0*/  FADD.FTZ R118, R118, R119 ;  /* 0x0000007776767221 */ /* 0x000fe20000010000 */
[----:B------:R-:W1:Y:S01]  /*99c0*/  MUFU.EX2 R169, R169 ;  /* 0x000000a900a97308 */ /* 0x000e620000000800 */
[----:B------:R-:W-:Y:S02]  /*99d0*/  FADD.FTZ R3, R131, R132 ;  /* 0x0000008483037221 */ /* 0x000fe40000010000 */
[C---:B------:R-:W-:Y:S01]  /*99e0*/  HMMA.16816.F32 R16, R68.reuse, R78, R16 ;  /* 0x0000004e4410723c */ /* 0x040fe20000001810 */
[----:B------:R-:W4:Y:S03]  /*99f0*/  LDSM.16.MT88.4 R76, [R209+0x3900] ;  /* 0x00390000d14c783b */ /* 0x000f260000004200 */
[----:B------:R-:W-:Y:S02]  /*9a00*/  FADD.FTZ R129, R129, R118 ;  /* 0x0000007681817221 */ /* 0x000fe40000010000 */
[----:B------:R-:W-:Y:S01]  /*9a10*/  FADD.FTZ R3, R130, R3 ;  /* 0x0000000382037221 */ /* 0x000fe20000010000 */
[----:B------:R-:W-:Y:S01]  /*9a20*/  MUFU.EX2 R171, R171 ;  /* 0x000000ab00ab7308 */ /* 0x000fe20000000800 */
[C---:B------:R-:W-:Y:S04]  /*9a30*/  HMMA.16816.F32 R20, R68.reuse, R80, R20 ;  /* 0x000000504414723c */ /* 0x040fe80000001814 */
[----:B------:R-:W-:Y:S02]  /*9a40*/  FADD.FTZ R136, R136, R129 ;  /* 0x0000008188887221 */ /* 0x000fe40000010000 */
[----:B------:R-:W-:Y:S02]  /*9a50*/  FADD.FTZ R2, R148, R3 ;  /* 0x0000000394027221 */ /* 0x000fe40000010000 */
[C---:B------:R-:W-:Y:S01]  /*9a60*/  HMMA.16816.F32 R24, R68.reuse, R82, R24 ;  /* 0x000000524418723c */ /* 0x040fe20000001818 */
[----:B------:R-:W5:Y:S01]  /*9a70*/  LDSM.16.MT88.4 R80, [R208+0x3900] ;  /* 0x00390000d050783b */ /* 0x000f620000004200 */
[----:B------:R-:W-:Y:S02]  /*9a80*/  MUFU.EX2 R240, R240 ;  /* 0x000000f000f07308 */ /* 0x000fe40000000800 */
[----:B------:R-:W-:Y:S02]  /*9a90*/  FADD.FTZ R137, R137, R136 ;  /* 0x0000008889897221 */ /* 0x000fe40000010000 */
[----:B------:R-:W-:Y:S02]  /*9aa0*/  FADD.FTZ R2, R151, R2 ;  /* 0x0000000297027221 */ /* 0x000fe40000010000 */
[C---:B------:R-:W-:Y:S04]  /*9ab0*/  HMMA.16816.F32 R28, R68.reuse, R84, R28 ;  /* 0x00000054441c723c */ /* 0x040fe8000000181c */
[----:B------:R-:W-:Y:S01]  /*9ac0*/  MUFU.EX2 R237, R237 ;  /* 0x000000ed00ed7308 */ /* 0x000fe20000000800 */
[----:B------:R-:W-:Y:S02]  /*9ad0*/  FADD.FTZ R138, R138, R137 ;  /* 0x000000898a8a7221 */ /* 0x000fe40000010000 */
[----:B------:R-:W-:Y:S01]  /*9ae0*/  FADD.FTZ R3, R153, R2 ;  /* 0x0000000299037221 */ /* 0x000fe20000010000 */
[C---:B------:R-:W-:Y:S01]  /*9af0*/  HMMA.16816.F32 R32, R68.reuse, R86, R32 ;  /* 0x000000564420723c */ /* 0x040fe20000001820 */
[----:B------:R-:W-:Y:S03]  /*9b00*/  LDSM.16.MT88.4 R84, [R210+0x1100] ;  /* 0x00110000d254783b */ /* 0x000fe60000004200 */
[----:B------:R-:W-:Y:S02]  /*9b10*/  FADD.FTZ R138, R141, R138 ;  /* 0x0000008a8d8a7221 */ /* 0x000fe40000010000 */
[----:B------:R-:W-:Y:S01]  /*9b20*/  MUFU.EX2 R242, R242 ;  /* 0x000000f200f27308 */ /* 0x000fe20000000800 */
[----:B------:R-:W-:Y:S01]  /*9b30*/  FADD.FTZ R3, R154, R3 ;  /* 0x000000039a037221 */ /* 0x000fe20000010000 */
[C---:B------:R-:W-:Y:S08]  /*9b40*/  HMMA.16816.F32 R36, R68.reuse, R88, R36 ;  /* 0x000000584424723c */ /* 0x040ff00000001824 */
[C---:B------:R-:W-:Y:S01]  /*9b50*/  HMMA.16816.F32 R40, R68.reuse, R90, R40 ;  /* 0x0000005a4428723c */ /* 0x040fe20000001828 */
[----:B------:R-:W-:Y:S01]  /*9b60*/  LDSM.16.MT88.4 R88, [R208+0x4100] ;  /* 0x00410000d058783b */ /* 0x000fe20000004200 */
[----:B------:R-:W-:Y:S06]  /*9b70*/  MUFU.EX2 R241, R241 ;  /* 0x000000f100f17308 */ /* 0x000fec0000000800 */
[C---:B---3--:R-:W-:Y:S04]  /*9b80*/  HMMA.16816.F32 R44, R68.reuse, R72, R44 ;  /* 0x00000048442c723c */ /* 0x048fe8000000182c */
[----:B------:R-:W-:Y:S04]  /*9b90*/  MUFU.EX2 R244, R244 ;  /* 0x000000f400f47308 */ /* 0x000fe80000000800 */
[C---:B------:R-:W-:Y:S01]  /*9ba0*/  HMMA.16816.F32 R48, R68.reuse, R74, R48 ;  /* 0x0000004a4430723c */ /* 0x040fe20000001830 */
[----:B------:R-:W3:Y:S05]  /*9bb0*/  LDSM.16.MT88.4 R72, [R212+0x1100] ;  /* 0x00110000d448783b */ /* 0x000eea0000004200 */
[----:B------:R-:W-:Y:S02]  /*9bc0*/  MUFU.EX2 R243, R243 ;  /* 0x000000f300f37308 */ /* 0x000fe40000000800 */
[C---:B----4-:R-:W-:Y:S08]  /*9bd0*/  HMMA.16816.F32 R52, R68.reuse, R76, R52 ;  /* 0x0000004c4434723c */ /* 0x050ff00000001834 */
[C---:B------:R-:W-:Y:S01]  /*9be0*/  HMMA.16816.F32 R56, R68.reuse, R78, R56 ;  /* 0x0000004e4438723c */ /* 0x040fe20000001838 */
[----:B------:R-:W4:Y:S01]  /*9bf0*/  LDSM.16.MT88.4 R76, [R209+0x1100] ;  /* 0x00110000d14c783b */ /* 0x000f220000004200 */
[----:B------:R-:W-:Y:S06]  /*9c00*/  MUFU.EX2 R246, R246 ;  /* 0x000000f600f67308 */ /* 0x000fec0000000800 */
[C---:B-----5:R-:W-:Y:S04]  /*9c10*/  HMMA.16816.F32 R60, R68.reuse, R80, R60 ;  /* 0x00000050443c723c */ /* 0x060fe8000000183c */
[----:B------:R-:W-:Y:S04]  /*9c20*/  MUFU.EX2 R152, R152 ;  /* 0x0000009800987308 */ /* 0x000fe80000000800 */
[----:B------:R-:W-:Y:S01]  /*9c30*/  HMMA.16816.F32 R64, R68, R82, R64 ;  /* 0x000000524440723c */ /* 0x000fe20000001840 */
[----:B------:R-:W5:Y:S05]  /*9c40*/  LDSM.16.MT88.4 R80, [R208+0x1100] ;  /* 0x00110000d050783b */ /* 0x000f6a0000004200 */
[----:B------:R-:W4:Y:S01]  /*9c50*/  MUFU.EX2 R155, R155 ;  /* 0x0000009b009b7308 */ /* 0x000f220000000800 */
[----:B------:R-:W-:Y:S01]  /*9c60*/  F2FP.PACK_AB R68, R156, R159 ;  /* 0x0000009f9c44723e */ /* 0x000fe200000000ff */
[----:B------:R-:W-:Y:S01]  /*9c70*/  FADD.FTZ R159, R159, R138 ;  /* 0x0000008a9f9f7221 */ /* 0x000fe20000010000 */
[----:B------:R-:W-:Y:S03]  /*9c80*/  F2FP.PACK_AB R70, R163, R158 ;  /* 0x0000009ea346723e */ /* 0x000fe600000000ff */
[----:B--2---:R-:W-:Y:S01]  /*9c90*/  F2FP.PACK_AB R69, R167, R160 ;  /* 0x000000a0a745723e */ /* 0x004fe200000000ff */
[----:B------:R-:W-:Y:S01]  /*9ca0*/  FADD.FTZ R160, R160, R3 ;  /* 0x00000003a0a07221 */ /* 0x000fe20000010000 */
[----:B-1----:R-:W-:Y:S01]  /*9cb0*/  F2FP.PACK_AB R71, R169, R166 ;  /* 0x000000a6a947723e */ /* 0x002fe200000000ff */
[----:B------:R-:W-:Y:S01]  /*9cc0*/  FADD.FTZ R159, R156, R159 ;  /* 0x0000009f9c9f7221 */ /* 0x000fe20000010000 */
[----:B------:R-:W-:Y:S01]  /*9cd0*/  MUFU.EX2 R142, R142 ;  /* 0x0000008e008e7308 */ /* 0x000fe20000000800 */
[----:B------:R-:W-:Y:S02]  /*9ce0*/  FADD.FTZ R167, R167, R160 ;  /* 0x000000a0a7a77221 */ /* 0x000fe40000010000 */
[----:B------:R-:W-:Y:S02]  /*9cf0*/  FADD.FTZ R158, R158, R159 ;  /* 0x0000009f9e9e7221 */ /* 0x000fe40000010000 */
[C---:B---3--:R-:W-:Y:S03]  /*9d00*/  HMMA.16816.F32 R4, R68.reuse, R72, R4 ;  /* 0x000000484404723c */ /* 0x048fe60000001804 */
[----:B------:R-:W-:Y:S02]  /*9d10*/  FADD.FTZ R2, R166, R167 ;  /* 0x000000a7a6027221 */ /* 0x000fe40000010000 */
[----:B------:R-:W1:Y:S01]  /*9d20*/  MUFU.EX2 R149, R149 ;  /* 0x0000009500957308 */ /* 0x000e620000000800 */
[----:B------:R-:W-:Y:S02]  /*9d30*/  FADD.FTZ R158, R163, R158 ;  /* 0x0000009ea39e7221 */ /* 0x000fe40000010000 */
[C---:B------:R-:W-:Y:S01]  /*9d40*/  HMMA.16816.F32 R8, R68.reuse, R74, R8 ;  /* 0x0000004a4408723c */ /* 0x040fe20000001808 */
[----:B------:R-:W2:Y:S03]  /*9d50*/  LDSM.16.MT88.4 R72, [R212+0x4100] ;  /* 0x00410000d448783b */ /* 0x000ea60000004200 */
[----:B----4-:R-:W-:Y:S01]  /*9d60*/  F2FP.PACK_AB R124, R155, R152 ;  /* 0x000000989b7c723e */ /* 0x010fe200000000ff */
[----:B------:R-:W-:Y:S02]  /*9d70*/  FADD.FTZ R2, R169, R2 ;  /* 0x00000002a9027221 */ /* 0x000fe40000010000 */
[----:B------:R-:W-:Y:S01]  /*9d80*/  MUFU.EX2 R140, R140 ;  /* 0x0000008c008c7308 */ /* 0x000fe20000000800 */
[C---:B------:R-:W-:Y:S08]  /*9d90*/  HMMA.16816.F32 R12, R68.reuse, R84, R12 ;  /* 0x00000054440c723c */ /* 0x040ff0000000180c */
[C---:B------:R-:W-:Y:S01]  /*9da0*/  HMMA.16816.F32 R16, R68.reuse, R86, R16 ;  /* 0x000000564410723c */ /* 0x040fe20000001810 */
[----:B------:R-:W3:Y:S01]  /*9db0*/  LDSM.16.MT88.4 R84, [R210+0x4100] ;  /* 0x00410000d254783b */ /* 0x000ee20000004200 */
[----:B------:R-:W4:Y:S02]  /*9dc0*/  MUFU.EX2 R139, R139 ;  /* 0x0000008b008b7308 */ /* 0x000f240000000800 */
[----:B-1----:R-:W-:Y:S04]  /*9dd0*/  F2FP.PACK_AB R126, R149, R142 ;  /* 0x0000008e957e723e */ /* 0x002fe800000000ff */
[C---:B------:R-:W-:Y:S04]  /*9de0*/  HMMA.16816.F32 R20, R68.reuse, R76, R20 ;  /* 0x0000004c4414723c */ /* 0x040fe80000001814 */
[----:B------:R-:W-:Y:S04]  /*9df0*/  MUFU.EX2 R135, R135 ;  /* 0x0000008700877308 */ /* 0x000fe80000000800 */
[C---:B------:R-:W-:Y:S01]  /*9e00*/  HMMA.16816.F32 R24, R68.reuse, R78, R24 ;  /* 0x0000004e4418723c */ /* 0x040fe20000001818 */
[----:B------:R-:W1:Y:S05]  /*9e10*/  LDSM.16.MT88.4 R76, [R209+0x4100] ;  /* 0x00410000d14c783b */ /* 0x000e6a0000004200 */
[----:B------:R-:W3:Y:S02]  /*9e20*/  MUFU.EX2 R134, R134 ;  /* 0x0000008600867308 */ /* 0x000ee40000000800 */
[C---:B-----5:R-:W-:Y:S04]  /*9e30*/  HMMA.16816.F32 R28, R68.reuse, R80, R28 ;  /* 0x00000050441c723c */ /* 0x060fe8000000181c */
[----:B----4-:R-:W-:Y:S04]  /*9e40*/  F2FP.PACK_AB R125, R139, R140 ;  /* 0x0000008c8b7d723e */ /* 0x010fe800000000ff */
[C---:B------:R-:W-:Y:S01]  /*9e50*/  HMMA.16816.F32 R32, R68.reuse, R82, R32 ;  /* 0x000000524420723c */ /* 0x040fe20000001820 */
[----:B------:R-:W4:Y:S07]  /*9e60*/  LDSM.16.MT88.4 R80, [R212+0x1900] ;  /* 0x00190000d450783b */ /* 0x000f2e0000004200 */
[C---:B--2---:R-:W-:Y:S04]  /*9e70*/  HMMA.16816.F32 R36, R68.reuse, R72, R36 ;  /* 0x000000484424723c */ /* 0x044fe80000001824 */
[----:B---3--:R-:W-:Y:S04]  /*9e80*/  F2FP.PACK_AB R127, R134, R135 ;  /* 0x00000087867f723e */ /* 0x008fe800000000ff */
[C---:B------:R-:W-:Y:S01]  /*9e90*/  HMMA.16816.F32 R40, R68.reuse, R74, R40 ;  /* 0x0000004a4428723c */ /* 0x040fe20000001828 */
[----:B------:R-:W2:Y:S07]  /*9ea0*/  LDSM.16.MT88.4 R72, [R210+0x1900] ;  /* 0x00190000d248783b */ /* 0x000eae0000004200 */
[C---:B------:R-:W-:Y:S08]  /*9eb0*/  HMMA.16816.F32 R44, R68.reuse, R84, R44 ;  /* 0x00000054442c723c */ /* 0x040ff0000000182c */
[C---:B------:R-:W-:Y:S01]  /*9ec0*/  HMMA.16816.F32 R48, R68.reuse, R86, R48 ;  /* 0x000000564430723c */ /* 0x040fe20000001830 */
[----:B------:R-:W-:Y:S07]  /*9ed0*/  LDSM.16.MT88.4 R84, [R208+0x1900] ;  /* 0x00190000d054783b */ /* 0x000fee0000004200 */
[C---:B-1----:R-:W-:Y:S08]  /*9ee0*/  HMMA.16816.F32 R52, R68.reuse, R76, R52 ;  /* 0x0000004c4434723c */ /* 0x042ff00000001834 */
[C---:B------:R-:W-:Y:S01]  /*9ef0*/  HMMA.16816.F32 R56, R68.reuse, R78, R56 ;  /* 0x0000004e4438723c */ /* 0x040fe20000001838 */
[----:B------:R-:W1:Y:S07]  /*9f00*/  LDSM.16.MT88.4 R76, [R209+0x1900] ;  /* 0x00190000d14c783b */ /* 0x000e6e0000004200 */
[C---:B------:R-:W-:Y:S08]  /*9f10*/  HMMA.16816.F32 R60, R68.reuse, R88, R60 ;  /* 0x00000058443c723c */ /* 0x040ff0000000183c */
[----:B------:R-:W-:Y:S01]  /*9f20*/  HMMA.16816.F32 R64, R68, R90, R64 ;  /* 0x0000005a4440723c */ /* 0x000fe20000001840 */
[----:B------:R-:W-:Y:S06]  /*9f30*/  LDSM.16.MT88.4 R88, [R209+0x4900] ;  /* 0x00490000d158783b */ /* 0x000fec0000004200 */
[----:B------:R-:W-:Y:S01]  /*9f40*/  F2FP.PACK_AB R68, R240, R171 ;  /* 0x000000abf044723e */ /* 0x000fe200000000ff */
[----:B------:R-:W-:Y:S01]  /*9f50*/  FADD.FTZ R171, R171, R158 ;  /* 0x0000009eabab7221 */ /* 0x000fe20000010000 */
[----:B------:R-:W-:Y:S03]  /*9f60*/  F2FP.PACK_AB R70, R242, R237 ;  /* 0x000000edf246723e */ /* 0x000fe600000000ff */
[----:B------:R-:W-:Y:S01]  /*9f70*/  F2FP.PACK_AB R69, R244, R241 ;  /* 0x000000f1f445723e */ /* 0x000fe200000000ff */
[----:B------:R-:W-:Y:S01]  /*9f80*/  FADD.FTZ R241, R241, R2 ;  /* 0x00000002f1f17221 */ /* 0x000fe20000010000 */
[----:B------:R-:W-:Y:S01]  /*9f90*/  F2FP.PACK_AB R71, R246, R243 ;  /* 0x000000f3f647723e */ /* 0x000fe200000000ff */
[----:B------:R-:W-:Y:S02]  /*9fa0*/  FADD.FTZ R240, R240, R171 ;  /* 0x000000abf0f07221 */ /* 0x000fe40000010000 */
[----:B------:R-:W-:Y:S02]  /*9fb0*/  FADD.FTZ R244, R244, R241 ;  /* 0x000000f1f4f47221 */ /* 0x000fe40000010000 */
[----:B------:R-:W-:Y:S02]  /*9fc0*/  FADD.FTZ R237, R237, R240 ;  /* 0x000000f0eded7221 */ /* 0x000fe40000010000 */
[C---:B----4-:R-:W-:Y:S03]  /*9fd0*/  HMMA.16816.F32 R4, R68.reuse, R80, R4 ;  /* 0x000000504404723c */ /* 0x050fe60000001804 */
[----:B------:R-:W-:Y:S02]  /*9fe0*/  FADD.FTZ R3, R243, R244 ;  /* 0x000000f4f3037221 */ /* 0x000fe40000010000 */
[----:B------:R-:W-:Y:S02]  /*9ff0*/  FADD.FTZ R237, R242, R237 ;  /* 0x000000edf2ed7221 */ /* 0x000fe40000010000 */
[----:B------:R-:W-:Y:S01]  /*a000*/  FADD.FTZ R3, R246, R3 ;  /* 0x00000003f6037221 */ /* 0x000fe20000010000 */
[C---:B------:R-:W-:Y:S01]  /*a010*/  HMMA.16816.F32 R8, R68.reuse, R82, R8 ;  /* 0x000000524408723c */ /* 0x040fe20000001808 */
[----:B------:R-:W3:Y:S03]  /*a020*/  LDSM.16.MT88.4 R80, [R212+0x4900] ;  /* 0x00490000d450783b */ /* 0x000ee60000004200 */
[----:B------:R-:W-:Y:S04]  /*a030*/  FADD.FTZ R2, R162, R3 ;  /* 0x00000003a2027221 */ /* 0x000fe80000010000 */
[C---:B--2---:R-:W-:Y:S04]  /*a040*/  HMMA.16816.F32 R12, R68.reuse, R72, R12 ;  /* 0x00000048440c723c */ /* 0x044fe8000000180c */
[----:B------:R-:W-:Y:S04]  /*a050*/  FADD.FTZ R2, R161, R2 ;  /* 0x00000002a1027221 */ /* 0x000fe80000010000 */
[C---:B------:R-:W-:Y:S01]  /*a060*/  HMMA.16816.F32 R16, R68.reuse, R74, R16 ;  /* 0x0000004a4410723c */ /* 0x040fe20000001810 */
[----:B------:R-:W2:Y:S03]  /*a070*/  LDSM.16.MT88.4 R72, [R210+0x4900] ;  /* 0x00490000d248783b */ /* 0x000ea60000004200 */
[----:B------:R-:W-:Y:S02]  /*a080*/  FADD.FTZ R3, R157, R2 ;  /* 0x000000029d037221 */ /* 0x000fe40000010000 */
[----:B------:R-:W-:Y:S02]  /*a090*/  IMAD.MOV.U32 R2, RZ, RZ, R116 ;  /* 0x000000ffff027224 */ /* 0x000fe400078e0074 */
[C---:B-1----:R-:W-:Y:S04]  /*a0a0*/  HMMA.16816.F32 R20, R68.reuse, R76, R20 ;  /* 0x0000004c4414723c */ /* 0x042fe80000001814 */
[----:B------:R-:W-:Y:S04]  /*a0b0*/  FADD.FTZ R3, R168, R3 ;  /* 0x00000003a8037221 */ /* 0x000fe80000010000 */
[C---:B------:R-:W-:Y:S01]  /*a0c0*/  HMMA.16816.F32 R24, R68.reuse, R78, R24 ;  /* 0x0000004e4418723c */ /* 0x040fe20000001818 */
[----:B------:R-:W1:Y:S03]  /*a0d0*/  LDSM.16.MT88.4 R76, [R212+0x2100] ;  /* 0x00210000d44c783b */ /* 0x000e660000004200 */
[----:B------:R-:W-:Y:S02]  /*a0e0*/  FADD.FTZ R140, R140, R3 ;  /* 0x000000038c8c7221 */ /* 0x000fe40000010000 */
[----:B------:R-:W-:Y:S02]  /*a0f0*/  IMAD.MOV.U32 R3, RZ, RZ, R0 ;  /* 0x000000ffff037224 */ /* 0x000fe400078e0000 */
[C---:B------:R-:W-:Y:S04]  /*a100*/  HMMA.16816.F32 R28, R68.reuse, R84, R28 ;  /* 0x00000054441c723c */ /* 0x040fe8000000181c */
[----:B------:R-:W-:Y:S04]  /*a110*/  FADD.FTZ R140, R139, R140 ;  /* 0x0000008c8b8c7221 */ /* 0x000fe80000010000 */
[C---:B------:R-:W-:Y:S01]  /*a120*/  HMMA.16816.F32 R32, R68.reuse, R86, R32 ;  /* 0x000000564420723c */ /* 0x040fe20000001820 */
[----:B------:R-:W-:Y:S03]  /*a130*/  LDSM.16.MT88.4 R84, [R208+0x2100] ;  /* 0x00210000d054783b */ /* 0x000fe60000004200 */
[----:B------:R-:W-:Y:S04]  /*a140*/  FADD.FTZ R135, R135, R140 ;  /* 0x0000008c87877221 */ /* 0x000fe80000010000 */
[C---:B---3--:R-:W-:Y:S04]  /*a150*/  HMMA.16816.F32 R36, R68.reuse, R80, R36 ;  /* 0x000000504424723c */ /* 0x048fe80000001824 */
[----:B------:R-:W-:Y:S04]  /*a160*/  FADD.FTZ R227, R134, R135 ;  /* 0x0000008786e37221 */ /* 0x000fe80000010000 */
[C---:B------:R-:W-:Y:S01]  /*a170*/  HMMA.16816.F32 R40, R68.reuse, R82, R40 ;  /* 0x000000524428723c */ /* 0x040fe20000001828 */
[----:B------:R-:W3:Y:S07]  /*a180*/  LDSM.16.MT88.4 R80, [R210+0x2100] ;  /* 0x00210000d250783b */ /* 0x000eee0000004200 */
[C---:B--2---:R-:W-:Y:S08]  /*a190*/  HMMA.16816.F32 R44, R68.reuse, R72, R44 ;  /* 0x00000048442c723c */ /* 0x044ff0000000182c */
[C---:B------:R-:W-:Y:S01]  /*a1a0*/  HMMA.16816.F32 R48, R68.reuse, R74, R48 ;  /* 0x0000004a4430723c */ /* 0x040fe20000001830 */
[----:B------:R-:W2:Y:S07]  /*a1b0*/  LDSM.16.MT88.4 R72, [R209+0x2100] ;  /* 0x00210000d148783b */ /* 0x000eae0000004200 */
[C---:B------:R-:W-:Y:S08]  /*a1c0*/  HMMA.16816.F32 R52, R68.reuse, R88, R52 ;  /* 0x000000584434723c */ /* 0x040ff00000001834 */
[C---:B------:R-:W-:Y:S01]  /*a1d0*/  HMMA.16816.F32 R56, R68.reuse, R90, R56 ;  /* 0x0000005a4438723c */ /* 0x040fe20000001838 */
[----:B------:R-:W-:Y:S07]  /*a1e0*/  LDSM.16.MT88.4 R88, [R209+0x5100] ;  /* 0x00510000d158783b */ /* 0x000fee0000004200 */
        /* <DEDUP_REMOVED lines=8> */
[----:B------:R-:W-:Y:S02]  /*a270*/  F2FP.PACK_AB R71, R168, R157 ;  /* 0x0000009da847723e */ /* 0x000fe400000000ff */
[----:B------:R-:W-:Y:S01]  /*a280*/  IADD3 R168, R238, -0x1, RZ ;  /* 0xffffffffeea87810 */ /* 0x000fe20007ffe0ff */
[----:B------:R-:W-:Y:S04]  /*a290*/  FADD.FTZ R164, R164, R239 ;  /* 0x000000efa4a47221 */ /* 0x000fe80000010000 */
[C---:B-1----:R-:W-:Y:S03]  /*a2a0*/  HMMA.16816.F32 R4, R68.reuse, R76, R4 ;  /* 0x0000004c4404723c */ /* 0x042fe60000001804 */
[----:B------:R-:W-:Y:S02]  /*a2b0*/  FADD.FTZ R245, R245, R164 ;  /* 0x000000a4f5f57221 */ /* 0x000fe40000010000 */
[----:B------:R-:W-:Y:S02]  /*a2c0*/  IMAD.MOV.U32 R238, RZ, RZ, R168 ;  /* 0x000000ffffee7224 */ /* 0x000fe400078e00a8 */
[----:B------:R-:W-:Y:S01]  /*a2d0*/  FADD.FTZ R152, R152, R245 ;  /* 0x000000f598987221 */ /* 0x000fe20000010000 */
[C---:B------:R-:W-:Y:S01]  /*a2e0*/  HMMA.16816.F32 R8, R68.reuse, R78, R8 ;  /* 0x0000004e4408723c */ /* 0x040fe20000001808 */
[----:B------:R-:W1:Y:S03]  /*a2f0*/  LDSM.16.MT88.4 R76, [R212+0x5100] ;  /* 0x00510000d44c783b */ /* 0x000e660000004200 */
[----:B------:R-:W-:Y:S04]  /*a300*/  FADD.FTZ R155, R155, R152 ;  /* 0x000000989b9b7221 */ /* 0x000fe80000010000 */
[C---:B---3--:R-:W-:Y:S04]  /*a310*/  HMMA.16816.F32 R12, R68.reuse, R80, R12 ;  /* 0x00000050440c723c */ /* 0x048fe8000000180c */
[----:B------:R-:W-:Y:S04]  /*a320*/  FADD.FTZ R142, R142, R155 ;  /* 0x0000009b8e8e7221 */ /* 0x000fe80000010000 */
[C---:B------:R-:W-:Y:S01]  /*a330*/  HMMA.16816.F32 R16, R68.reuse, R82, R16 ;  /* 0x000000524410723c */ /* 0x040fe20000001810 */
[----:B------:R-:W3:Y:S03]  /*a340*/  LDSM.16.MT88.4 R80, [R210+0x5100] ;  /* 0x00510000d250783b */ /* 0x000ee60000004200 */
[----:B------:R-:W-:Y:S04]  /*a350*/  FADD.FTZ R228, R149, R142 ;  /* 0x0000008e95e47221 */ /* 0x000fe80000010000 */
[C---:B--2---:R-:W-:Y:S08]  /*a360*/  HMMA.16816.F32 R20, R68.reuse, R72, R20 ;  /* 0x000000484414723c */ /* 0x044ff00000001814 */
[C---:B------:R-:W-:Y:S01]  /*a370*/  HMMA.16816.F32 R24, R68.reuse, R74, R24 ;  /* 0x0000004a4418723c */ /* 0x040fe20000001818 */
[----:B------:R-:W2:Y:S07]  /*a380*/  LDSM.16.MT88.4 R72, [R208+0x5100] ;  /* 0x00510000d048783b */ /* 0x000eae0000004200 */
[C---:B------:R-:W-:Y:S08]  /*a390*/  HMMA.16816.F32 R28, R68.reuse, R84, R28 ;  /* 0x00000054441c723c */ /* 0x040ff0000000181c */
[C---:B------:R-:W-:Y:S01]  /*a3a0*/  HMMA.16816.F32 R32, R68.reuse, R86, R32 ;  /* 0x000000564420723c */ /* 0x040fe20000001820 */
[----:B------:R-:W4:Y:S07]  /*a3b0*/  LDSM.16.MT88.4 R84, [R208+0x2900] ;  /* 0x00290000d054783b */ /* 0x000f2e0000004200 */
[C---:B-1----:R-:W-:Y:S08]  /*a3c0*/  HMMA.16816.F32 R36, R68.reuse, R76, R36 ;  /* 0x0000004c4424723c */ /* 0x042ff00000001824 */
[C---:B------:R-:W-:Y:S01]  /*a3d0*/  HMMA.16816.F32 R40, R68.reuse, R78, R40 ;  /* 0x0000004e4428723c */ /* 0x040fe20000001828 */
[----:B------:R-:W1:Y:S07]  /*a3e0*/  LDSM.16.MT88.4 R76, [R212+0x5900] ;  /* 0x00590000d44c783b */ /* 0x000e6e0000004200 */
[C---:B---3--:R-:W-:Y:S08]  /*a3f0*/  HMMA.16816.F32 R44, R68.reuse, R80, R44 ;  /* 0x00000050442c723c */ /* 0x048ff0000000182c */
[C---:B------:R-:W-:Y:S08]  /*a400*/  HMMA.16816.F32 R48, R68.reuse, R82, R48 ;  /* 0x000000524430723c */ /* 0x040ff00000001830 */
[C---:B------:R-:W-:Y:S08]  /*a410*/  HMMA.16816.F32 R52, R68.reuse, R88, R52 ;  /* 0x000000584434723c */ /* 0x040ff00000001834 */
[C---:B------:R-:W-:Y:S08]  /*a420*/  HMMA.16816.F32 R56, R68.reuse, R90, R56 ;  /* 0x0000005a4438723c */ /* 0x040ff00000001838 */
[C---:B--2---:R-:W-:Y:S08]  /*a430*/  HMMA.16816.F32 R60, R68.reuse, R72, R60 ;  /* 0x00000048443c723c */ /* 0x044ff0000000183c */
[----:B------:R-:W-:Y:S01]  /*a440*/  HMMA.16816.F32 R64, R68, R74, R64 ;  /* 0x0000004a4440723c */ /* 0x000fe20000001840 */
[----:B------:R-:W2:Y:S07]  /*a450*/  LDSM.16.MT88.4 R68, [R210+0x5900] ;  /* 0x00590000d244783b */ /* 0x000eae0000004200 */
[C---:B------:R-:W-:Y:S01]  /*a460*/  HMMA.16816.F32 R112, R124.reuse, R108, R4 ;  /* 0x0000006c7c70723c */ /* 0x040fe20000001804 */
[----:B------:R-:W3:Y:S07]  /*a470*/  LDSM.16.MT88.4 R4, [R209+0x5900] ;  /* 0x00590000d104783b */ /* 0x000eee0000004200 */
[C---:B------:R-:W-:Y:S01]  /*a480*/  HMMA.16816.F32 R108, R124.reuse, R110, R8 ;  /* 0x0000006e7c6c723c */ /* 0x040fe20000001808 */
[----:B------:R-:W5:Y:S07]  /*a490*/  LDSM.16.MT88.4 R8, [R208+0x5900] ;  /* 0x00590000d008783b */ /* 0x000f6e0000004200 */
[C---:B------:R-:W-:Y:S08]  /*a4a0*/  HMMA.16816.F32 R104, R124.reuse, R100, R12 ;  /* 0x000000647c68723c */ /* 0x040ff0000000180c */
[C---:B------:R-:W-:Y:S08]  /*a4b0*/  HMMA.16816.F32 R100, R124.reuse, R102, R16 ;  /* 0x000000667c64723c */ /* 0x040ff00000001810 */
[C---:B------:R-:W-:Y:S08]  /*a4c0*/  HMMA.16816.F32 R96, R124.reuse, R92, R20 ;  /* 0x0000005c7c60723c */ /* 0x040ff00000001814 */
[C---:B------:R-:W-:Y:S08]  /*a4d0*/  HMMA.16816.F32 R92, R124.reuse, R94, R24 ;  /* 0x0000005e7c5c723c */ /* 0x040ff00000001818 */
[C---:B----4-:R-:W-:Y:S08]  /*a4e0*/  HMMA.16816.F32 R88, R124.reuse, R84, R28 ;  /* 0x000000547c58723c */ /* 0x050ff0000000181c */
[C---:B------:R-:W-:Y:S08]  /*a4f0*/  HMMA.16816.F32 R84, R124.reuse, R86, R32 ;  /* 0x000000567c54723c */ /* 0x040ff00000001820 */
[C---:B-1----:R-:W-:Y:S08]  /*a500*/  HMMA.16816.F32 R80, R124.reuse, R76, R36 ;  /* 0x0000004c7c50723c */ /* 0x042ff00000001824 */
[C---:B------:R-:W-:Y:S08]  /*a510*/  HMMA.16816.F32 R76, R124.reuse, R78, R40 ;  /* 0x0000004e7c4c723c */ /* 0x040ff00000001828 */
[C---:B--2---:R-:W-:Y:S08]  /*a520*/  HMMA.16816.F32 R72, R124.reuse, R68, R44 ;  /* 0x000000447c48723c */ /* 0x044ff0000000182c */
[C---:B------:R-:W-:Y:S08]  /*a530*/  HMMA.16816.F32 R68, R124.reuse, R70, R48 ;  /* 0x000000467c44723c */ /* 0x040ff00000001830 */
[C---:B---3--:R-:W-:Y:S08]  /*a540*/  HMMA.16816.F32 R52, R124.reuse, R4, R52 ;  /* 0x000000047c34723c */ /* 0x048ff00000001834 */
[C---:B------:R-:W-:Y:S08]  /*a550*/  HMMA.16816.F32 R56, R124.reuse, R6, R56 ;  /* 0x000000067c38723c */ /* 0x040ff00000001838 */
[C---:B-----5:R-:W-:Y:S08]  /*a560*/  HMMA.16816.F32 R60, R124.reuse, R8, R60 ;  /* 0x000000087c3c723c */ /* 0x060ff0000000183c */
[----:B------:R-:W-:Y:S01]  /*a570*/  HMMA.16816.F32 R64, R124, R10, R64 ;  /* 0x0000000a7c40723c */ /* 0x000fe20000001840 */
[----:B------:R-:W-:-:S07]  /*a580*/  @P0 BRA `(.L_x_189) ;  /* 0xffffbb0000000947 */ /* 0x000fce000383ffff */
.L_x_178:
[----:B------:R-:W1:Y:S01]  /*a590*/  S2UR UR4, SR_CTAID.X ;  /* 0x00000000000479c3 */ /* 0x000e620000002500 */
[----:B------:R-:W-:Y:S01]  /*a5a0*/  ULDC.64 UR14, c[0x0][0x2c8] ;  /* 0x0000b200000e7ab9 */ /* 0x000fe20000000a00 */
[----:B------:R-:W-:Y:S01]  /*a5b0*/  PLOP3.LUT P0, PT, PT, PT, UP0, 0x40, 0x0 ;  /* 0x000000000000781c */ /* 0x000fe20003f0e808 */
[----:B------:R-:W-:-:S02]  /*a5c0*/  ULDC UR7, c[0x0][0x168] ;  /* 0x00005a0000077ab9 */ /* 0x000fc40000000800 */
[----:B-1----:R-:W-:-:S04]  /*a5d0*/  ULEA UR4, UR4, 0x7f, 0x7 ;  /* 0x0000007f04047891 */ /* 0x002fc8000f8e383f */
[----:B------:R-:W-:Y:S02]  /*a5e0*/  UIMAD.WIDE.U32 UR16, UR4, UR14, URZ ;  /* 0x0000000e041072a5 */ /* 0x000fe4000f8e003f */
[----:B------:R-:W-:Y:S02]  /*a5f0*/  UIADD3 UR14, -UR7, 0x1, URZ ;  /* 0x00000001070e7890 */ /* 0x000fe4000fffe13f */
[----:B------:R-:W-:Y:S02]  /*a600*/  @UP1 USHF.R.U32.HI UR4, URZ, UR15, UR17 ;  /* 0x0000000f3f041299 */ /* 0x000fe40008011611 */
[----:B------:R-:W-:Y:S02]  /*a610*/  ULDC UR7, c[0x0][0x1d0] ;  /* 0x0000740000077ab9 */ /* 0x000fe40000000800 */
[----:B------:R-:W-:-:S04]  /*a620*/  UIMAD UR7, UR8, UR7, UR14 ;  /* 0x00000007080772a4 */ /* 0x000fc8000f8e020e */
[----:B------:R-:W-:-:S03]  /*a630*/  UIADD3 UR7, UR7, UR4, URZ ;  /* 0x0000000407077290 */ /* 0x000fc6000fffe03f */
[----:B------:R-:W-:Y:S02]  /*a640*/  ULDC UR4, c[0x0][0x324] ;  /* 0x0000c90000047ab9 */ /* 0x000fe40000000800 */
[----:B------:R-:W-:Y:S01]  /*a650*/  UIADD3 UR4, UR7, -UR4, URZ ;  /* 0x8000000407047290 */ /* 0x000fe2000fffe03f */
[----:B------:R-:W-:Y:S05]  /*a660*/  @P0 BRA `(.L_x_190) ;  /* 0x0000014000000947 */ /* 0x000fea0003800000 */
        /* <DEDUP_REMOVED lines=11> */
.L_x_191:
[----:B------:R-:W-:Y:S02]  /*a720*/  ULDC UR8, c[0x0][0x32c] ;  /* 0x0000cb0000087ab9 */ /* 0x000fe40000000800 */
[----:B------:R-:W-:Y:S02]  /*a730*/  UISETP.NE.AND UP2, UPT, UR8, 0x1, UPT ;  /* 0x000000010800788c */ /* 0x000fe4000bf45270 */
[----:B------:R-:W-:Y:S02]  /*a740*/  ULDC.64 UR14, c[0x0][0x330] ;  /* 0x0000cc00000e7ab9 */ /* 0x000fe40000000a00 */
[----:B------:R-:W-:-:S07]  /*a750*/  UIMAD.WIDE.U32 UR16, UR7, UR14, URZ ;  /* 0x0000000e071072a5 */ /* 0x000fce000f8e003f */
[----:B------:R-:W-:Y:S02]  /*a760*/  @UP2 USHF.R.U32.HI UR7, URZ, UR15, UR17 ;  /* 0x0000000f3f072299 */ /* 0x000fe40008011611 */
.L_x_192:
[----:B------:R-:W-:Y:S02]  /*a770*/  ULDC UR8, c[0x0][0x32c] ;  /* 0x0000cb0000087ab9 */ /* 0x000fe40000000800 */
[----:B------:R-:W-:-:S04]  /*a780*/  UIMAD UR8, UR7, UR8, URZ ;  /* 0x00000008070872a4 */ /* 0x000fc8000f8e023f */
[----:B------:R-:W-:-:S04]  /*a790*/  UISETP.LT.AND UP2, UPT, UR4, UR8, UPT ;  /* 0x000000080400728c */ /* 0x000fc8000bf41270 */
[----:B------:R-:W-:-:S04]  /*a7a0*/  USEL UR4, UR4, UR8, !UP2 ;  /* 0x0000000804047287 */ /* 0x000fc8000d000000 */
.L_x_190:
[----:B------:R-:W-:-:S04]  /*a7b0*/  UIADD3 UR4, UR4, 0x5f, URZ ;  /* 0x0000005f04047890 */ /* 0x000fc8000fffe03f */
        /* <DEDUP_REMOVED lines=8> */
[----:B------:R-:W-:Y:S01]  /*a840*/  SHF.R.S32.HI R5, RZ, 0x1f, R230 ;  /* 0x0000001fff057819 */ /* 0x000fe200000114e6 */
[----:B------:R-:W-:Y:S01]  /*a850*/  IMAD.MOV.U32 R119, RZ, RZ, R116 ;  /* 0x000000ffff777224 */ /* 0x000fe200078e0074 */
[----:B------:R-:W-:Y:S01]  /*a860*/  MOV R238, R168 ;  /* 0x000000a800ee7202 */ /* 0x000fe20000000f00 */
[----:B------:R-:W-:Y:S01]  /*a870*/  IMAD.MOV.U32 R3, RZ, RZ, R0 ;  /* 0x000000ffff037224 */ /* 0x000fe200078e0000 */
[C---:B------:R-:W-:Y:S01]  /*a880*/  SHF.L.U64.HI R234, R229.reuse, 0x1, R232 ;  /* 0x00000001e5ea7819 */ /* 0x040fe200000102e8 */
[C---:B------:R-:W-:Y:S01]  /*a890*/  IMAD.SHL.U32 R235, R230.reuse, 0x2, RZ ;  /* 0x00000002e6eb7824 */ /* 0x040fe200078e00ff */
[----:B------:R-:W-:Y:S02]  /*a8a0*/  SHF.L.U32 R233, R229, 0x1, RZ ;  /* 0x00000001e5e97819 */ /* 0x000fe400000006ff */
[----:B------:R-:W-:Y:S02]  /*a8b0*/  SHF.L.U64.HI R236, R230, 0x1, R5 ;  /* 0x00000001e6ec7819 */ /* 0x000fe40000010205 */
.L_x_196:
        /* <DEDUP_REMOVED lines=56> */
.L_x_194:
[C---:B--23--:R-:W-:Y:S01]  /*ac40*/  HMMA.16816.F32 R4, R120.reuse, R124, RZ ;  /* 0x0000007c7804723c */ /* 0x04cfe200000018ff */
[----:B------:R-:W-:Y:S02]  /*ac50*/  LDSM.16.M88.4 R156, [R211+0x8900] ;  /* 0x00890000d39c783b */ /* 0x000fe40000000200 */
[----:B------:R-:W-:Y:S05]  /*ac60*/  ISETP.GT.AND P0, PT, R238, UR6, PT ;  /* 0x00000006ee007c0c */ /* 0x000fea000bf04270 */
[C---:B------:R-:W-:Y:S01]  /*ac70*/  HMMA.16816.F32 R8, R120.reuse, R126, RZ ;  /* 0x0000007e7808723c */ /* 0x040fe200000018ff */
[----:B------:R-:W0:Y:S07]  /*ac80*/  LDGDEPBAR ;  /* 0x00000000000079af */ /* 0x000e2e0000000000 */
[C---:B------:R-:W-:Y:S01]  /*ac90*/  HMMA.16816.F32 R12, R120.reuse, R16, RZ ;  /* 0x00000010780c723c */ /* 0x040fe200000018ff */
[----:B------:R-:W2:Y:S07]  /*aca0*/  LDSM.16.M88.4 R124, [R211+0x8100] ;  /* 0x00810000d37c783b */ /* 0x000eae0000000200 */
[C---:B------:R-:W-:Y:S01]  /*acb0*/  HMMA.16816.F32 R16, R120.reuse, R18, RZ ;  /* 0x000000127810723c */ /* 0x040fe200000018ff */
[----:B------:R-:W-:Y:S07]  /*acc0*/  LDSM.16.M88.4 R160, [R211+0xa100] ;  /* 0x00a10000d3a0783b */ /* 0x000fee0000000200 */
[C---:B----4-:R-:W-:Y:S01]  /*acd0*/  HMMA.16816.F32 R20, R120.reuse, R24, RZ ;  /* 0x000000187814723c */ /* 0x050fe200000018ff */
[----:B------:R-:W-:Y:S07]  /*ace0*/  LDSM.16.M88.4 R164, [R211+0xa900] ;  /* 0x00a90000d3a4783b */ /* 0x000fee0000000200 */
[C---:B------:R-:W-:Y:S01]  /*acf0*/  HMMA.16816.F32 R24, R120.reuse, R26, RZ ;  /* 0x0000001a7818723c */ /* 0x040fe200000018ff */
[----:B------:R-:W-:Y:S07]  /*ad00*/  LDSM.16.M88.4 R168, [R211+0xd900] ;  /* 0x00d90000d3a8783b */ /* 0x000fee0000000200 */
[C---:B-1----:R-:W-:Y:S08]  /*ad10*/  HMMA.16816.F32 R28, R120.reuse, R32, RZ ;  /* 0x00000020781c723c */ /* 0x042ff000000018ff */
[C---:B------:R-:W-:Y:S08]  /*ad20*/  HMMA.16816.F32 R32, R120.reuse, R34, RZ ;  /* 0x000000227820723c */ /* 0x040ff000000018ff */
[C---:B------:R-:W-:Y:S08]  /*ad30*/  HMMA.16816.F32 R36, R120.reuse, R40, RZ ;  /* 0x000000287824723c */ /* 0x040ff000000018ff */
[C---:B------:R-:W-:Y:S08]  /*ad40*/  HMMA.16816.F32 R40, R120.reuse, R42, RZ ;  /* 0x0000002a7828723c */ /* 0x040ff000000018ff */
[C---:B------:R-:W-:Y:S08]  /*ad50*/  HMMA.16816.F32 R44, R120.reuse, R48, RZ ;  /* 0x00000030782c723c */ /* 0x040ff000000018ff */
[----:B------:R-:W-:Y:S08]  /*ad60*/  HMMA.16816.F32 R48, R120, R50, RZ ;  /* 0x000000327830723c */ /* 0x000ff000000018ff */
[C---:B------:R-:W-:Y:S08]  /*ad70*/  HMMA.16816.F32 R4, R144.reuse, R128, R4 ;  /* 0x000000809004723c */ /* 0x040ff00000001804 */
[C---:B------:R-:W-:Y:S01]  /*ad80*/  HMMA.16816.F32 R8, R144.reuse, R130, R8 ;  /* 0x000000829008723c */ /* 0x040fe20000001808 */
[----:B------:R-:W1:Y:S07]  /*ad90*/  LDSM.16.M88.4 R128, [R211+0x9100] ;  /* 0x00910000d380783b */ /* 0x000e6e0000000200 */
[C---:B------:R-:W-:Y:S08]  /*ada0*/  HMMA.16816.F32 R12, R144.reuse, R132, R12 ;  /* 0x00000084900c723c */ /* 0x040ff0000000180c */
[C---:B------:R-:W-:Y:S01]  /*adb0*/  HMMA.16816.F32 R16, R144.reuse, R134, R16 ;  /* 0x000000869010723c */ /* 0x040fe20000001810 */
[----:B------:R-:W3:Y:S07]  /*adc0*/  LDSM.16.M88.4 R132, [R211+0x9900] ;  /* 0x00990000d384783b */ /* 0x000eee0000000200 */
        /* <DEDUP_REMOVED lines=10> */
[----:B------:R-:W-:Y:S01]  /*ae70*/  HMMA.16816.F32 R48, R144, R154, R48 ;  /* 0x0000009a9030723c */ /* 0x000fe20000001830 */
[----:B------:R-:W-:Y:S07]  /*ae80*/  LDSM.16.M88.4 R152, [R202+0x2000] ;  /* 0x00200000ca98783b */ /* 0x000fee0000000200 */
[C---:B--2---:R-:W-:Y:S08]  /*ae90*/  HMMA.16816.F32 R4, R172.reuse, R124, R4 ;  /* 0x0000007cac04723c */ /* 0x044ff00000001804 */
[C---:B------:R-:W-:Y:S01]  /*aea0*/  HMMA.16816.F32 R8, R172.reuse, R126, R8 ;  /* 0x0000007eac08723c */ /* 0x040fe20000001808 */
[----:B------:R-:W2:Y:S07]  /*aeb0*/  LDSM.16.M88.4 R124, [R202] ;  /* 0x00000000ca7c783b */ /* 0x000eae0000000200 */
[C---:B------:R-:W-:Y:S08]  /*aec0*/  HMMA.16816.F32 R12, R172.reuse, R156, R12 ;  /* 0x0000009cac0c723c */ /* 0x040ff0000000180c */
[C---:B------:R-:W-:Y:S01]  /*aed0*/  HMMA.16816.F32 R16, R172.reuse, R158, R16 ;  /* 0x0000009eac10723c */ /* 0x040fe20000001810 */
[----:B------:R-:W-:Y:S07]  /*aee0*/  LDSM.16.M88.4 R156, [R214+0xb900] ;  /* 0x00b90000d69c783b */ /* 0x000fee0000000200 */
[C---:B-1----:R-:W-:Y:S08]  /*aef0*/  HMMA.16816.F32 R20, R172.reuse, R128, R20 ;  /* 0x00000080ac14723c */ /* 0x042ff00000001814 */
[C---:B------:R-:W-:Y:S01]  /*af00*/  HMMA.16816.F32 R24, R172.reuse, R130, R24 ;  /* 0x00000082ac18723c */ /* 0x040fe20000001818 */
[----:B------:R-:W1:Y:S07]  /*af10*/  LDSM.16.M88.4 R128, [R202+0x2800] ;  /* 0x00280000ca80783b */ /* 0x000e6e0000000200 */
[C---:B---3--:R-:W-:Y:S08]  /*af20*/  HMMA.16816.F32 R28, R172.reuse, R132, R28 ;  /* 0x00000084ac1c723c */ /* 0x048ff0000000181c */
[C---:B------:R-:W-:Y:S01]  /*af30*/  HMMA.16816.F32 R32, R172.reuse, R134, R32 ;  /* 0x00000086ac20723c */ /* 0x040fe20000001820 */
[----:B------:R-:W3:Y:S07]  /*af40*/  LDSM.16.M88.4 R132, [R214+0xb100] ;  /* 0x00b10000d684783b */ /* 0x000eee0000000200 */
[C---:B------:R-:W-:Y:S08]  /*af50*/  HMMA.16816.F32 R36, R172.reuse, R160, R36 ;  /* 0x000000a0ac24723c */ /* 0x040ff00000001824 */
[C---:B------:R-:W-:Y:S01]  /*af60*/  HMMA.16816.F32 R40, R172.reuse, R162, R40 ;  /* 0x000000a2ac28723c */ /* 0x040fe20000001828 */
[----:B------:R-:W4:Y:S07]  /*af70*/  LDSM.16.M88.4 R160, [R214+0xc100] ;  /* 0x00c10000d6a0783b */ /* 0x000f2e0000000200 */
[C---:B------:R-:W-:Y:S08]  /*af80*/  HMMA.16816.F32 R44, R172.reuse, R164, R44 ;  /* 0x000000a4ac2c723c */ /* 0x040ff0000000182c */
[----:B------:R-:W-:Y:S01]  /*af90*/  HMMA.16816.F32 R48, R172, R166, R48 ;  /* 0x000000a6ac30723c */ /* 0x000fe20000001830 */
[----:B------:R-:W5:Y:S07]  /*afa0*/  LDSM.16.M88.4 R164, [R214+0xc900] ;  /* 0x00c90000d6a4783b */ /* 0x000f6e0000000200 */
        /* <DEDUP_REMOVED lines=8> */
[----:B------:R-:W2:Y:S07]  /*b030*/  LDSM.16.M88.4 R140, [R201] ;  /* 0x00000000c98c783b */ /* 0x000eae0000000200 */
[C---:B------:R-:W-:Y:S08]  /*b040*/  HMMA.16816.F32 R28, R176.reuse, R148, R28 ;  /* 0x00000094b01c723c */ /* 0x040ff0000000181c */
[C---:B------:R-:W-:Y:S01]  /*b050*/  HMMA.16816.F32 R32, R176.reuse, R150, R32 ;  /* 0x00000096b020723c */ /* 0x040fe20000001820 */
[----:B------:R-:W2:Y:S07]  /*b060*/  LDSM.16.M88.4 R148, [R200] ;  /* 0x00000000c894783b */ /* 0x000eae0000000200 */
[C---:B------:R-:W-:Y:S08]  /*b070*/  HMMA.16816.F32 R36, R176.reuse, R152, R36 ;  /* 0x00000098b024723c */ /* 0x040ff00000001824 */
[C---:B------:R-:W-:Y:S01]  /*b080*/  HMMA.16816.F32 R40, R176.reuse, R154, R40 ;  /* 0x0000009ab028723c */ /* 0x040fe20000001828 */
[----:B------:R-:W-:Y:S07]  /*b090*/  LDSM.16.M88.4 R152, [R197] ;  /* 0x00000000c598783b */ /* 0x000fee0000000200 */
[C---:B-1----:R-:W-:Y:S08]  /*b0a0*/  HMMA.16816.F32 R44, R176.reuse, R128, R44 ;  /* 0x00000080b02c723c */ /* 0x042ff0000000182c */
[----:B------:R-:W-:Y:S01]  /*b0b0*/  HMMA.16816.F32 R48, R176, R130, R48 ;  /* 0x00000082b030723c */ /* 0x000fe20000001830 */
[----:B------:R-:W1:Y:S07]  /*b0c0*/  LDSM.16.M88.4 R128, [R199] ;  /* 0x00000000c780783b */ /* 0x000e6e0000000200 */
[C---:B---3--:R-:W-:Y:S08]  /*b0d0*/  HMMA.16816.F32 R4, R180.reuse, R132, R4 ;  /* 0x00000084b404723c */ /* 0x048ff00000001804 */
[C---:B------:R-:W-:Y:S01]  /*b0e0*/  HMMA.16816.F32 R8, R180.reuse, R134, R8 ;  /* 0x00000086b408723c */ /* 0x040fe20000001808 */
[----:B------:R-:W3:Y:S07]  /*b0f0*/  LDSM.16.M88.4 R132, [R198] ;  /* 0x00000000c684783b */ /* 0x000eee0000000200 */
[C---:B------:R-:W-:Y:S08]  /*b100*/  HMMA.16816.F32 R12, R180.reuse, R156, R12 ;  /* 0x0000009cb40c723c */ /* 0x040ff0000000180c */
[C---:B------:R-:W-:Y:S01]  /*b110*/  HMMA.16816.F32 R16, R180.reuse, R158, R16 ;  /* 0x0000009eb410723c */ /* 0x040fe20000001810 */
[----:B------:R-:W1:Y:S07]  /*b120*/  LDSM.16.M88.4 R156, [R196] ;  /* 0x00000000c49c783b */ /* 0x000e6e0000000200 */
[C---:B----4-:R-:W-:Y:S08]  /*b130*/  HMMA.16816.F32 R20, R180.reuse, R160, R20 ;  /* 0x000000a0b414723c */ /* 0x050ff00000001814 */
[C---:B------:R-:W-:Y:S01]  /*b140*/  HMMA.16816.F32 R24, R180.reuse, R162, R24 ;  /* 0x000000a2b418723c */ /* 0x040fe20000001818 */
[----:B------:R-:W4:Y:S07]  /*b150*/  LDSM.16.M88.4 R160, [R211+0xb100] ;  /* 0x00b10000d3a0783b */ /* 0x000f2e0000000200 */
[C---:B-----5:R-:W-:Y:S08]  /*b160*/  HMMA.16816.F32 R28, R180.reuse, R164, R28 ;  /* 0x000000a4b41c723c */ /* 0x060ff0000000181c */
[C---:B------:R-:W-:Y:S01]  /*b170*/  HMMA.16816.F32 R32, R180.reuse, R166, R32 ;  /* 0x000000a6b420723c */ /* 0x040fe20000001820 */
[----:B------:R-:W-:Y:S07]  /*b180*/  LDSM.16.M88.4 R164, [R211+0xd100] ;  /* 0x00d10000d3a4783b */ /* 0x000fee0000000200 */
[C---:B--2---:R-:W-:Y:S08]  /*b190*/  HMMA.16816.F32 R36, R180.reuse, R124, R36 ;  /* 0x0000007cb424723c */ /* 0x044ff00000001824 */
[C---:B------:R-:W-:Y:S01]  /*b1a0*/  HMMA.16816.F32 R40, R180.reuse, R126, R40 ;  /* 0x0000007eb428723c */ /* 0x040fe20000001828 */
[----:B------:R-:W2:Y:S07]  /*b1b0*/  LDSM.16.M88.4 R124, [R211+0xb900] ;  /* 0x00b90000d37c783b */ /* 0x000eae0000000200 */
[C---:B------:R-:W-:Y:S08]  /*b1c0*/  HMMA.16816.F32 R44, R180.reuse, R136, R44 ;  /* 0x00000088b42c723c */ /* 0x040ff0000000182c */
[----:B------:R-:W-:Y:S01]  /*b1d0*/  HMMA.16816.F32 R48, R180, R138, R48 ;  /* 0x0000008ab430723c */ /* 0x000fe20000001830 */
[----:B------:R-:W5:Y:S07]  /*b1e0*/  LDSM.16.M88.4 R136, [R211+0xc100] ;  /* 0x00c10000d388783b */ /* 0x000f6e0000000200 */
[C---:B------:R-:W-:Y:S08]  /*b1f0*/  HMMA.16816.F32 R4, R184.reuse, R140, R4 ;  /* 0x0000008cb804723c */ /* 0x040ff00000001804 */
[C---:B------:R-:W-:Y:S01]  /*b200*/  HMMA.16816.F32 R8, R184.reuse, R142, R8 ;  /* 0x0000008eb808723c */ /* 0x040fe20000001808 */
[----:B------:R-:W2:Y:S07]  /*b210*/  LDSM.16.M88.4 R140, [R211+0xc900] ;  /* 0x00c90000d38c783b */ /* 0x000eae0000000200 */
[C---:B------:R-:W-:Y:S08]  /*b220*/  HMMA.16816.F32 R12, R184.reuse, R148, R12 ;  /* 0x00000094b80c723c */ /* 0x040ff0000000180c */
[C---:B------:R-:W-:Y:S01]  /*b230*/  HMMA.16816.F32 R16, R184.reuse, R150, R16 ;  /* 0x00000096b810723c */ /* 0x040fe20000001810 */
[----:B------:R-:W2:Y:S07]  /*b240*/  LDSM.16.M88.4 R148, [R202+0x3000] ;  /* 0x00300000ca94783b */ /* 0x000eae0000000200 */
[C---:B-1----:R-:W-:Y:S08]  /*b250*/  HMMA.16816.F32 R20, R184.reuse, R128, R20 ;  /* 0x00000080b814723c */ /* 0x042ff00000001814 */
[C---:B------:R-:W-:Y:S01]  /*b260*/  HMMA.16816.F32 R24, R184.reuse, R130, R24 ;  /* 0x00000082b818723c */ /* 0x040fe20000001818 */
[----:B------:R-:W-:Y:S07]  /*b270*/  LDSM.16.M88.4 R128, [R202+0x4000] ;  /* 0x00400000ca80783b */ /* 0x000fee0000000200 */
[C---:B---3--:R-:W-:Y:S08]  /*b280*/  HMMA.16816.F32 R28, R184.reuse, R132, R28 ;  /* 0x00000084b81c723c */ /* 0x048ff0000000181c */
[C---:B------:R-:W-:Y:S08]  /*b290*/  HMMA.16816.F32 R32, R184.reuse, R134, R32 ;  /* 0x00000086b820723c */ /* 0x040ff00000001820 */
[C---:B------:R-:W-:Y:S08]  /*b2a0*/  HMMA.16816.F32 R36, R184.reuse, R152, R36 ;  /* 0x00000098b824723c */ /* 0x040ff00000001824 */
[C---:B------:R-:W-:Y:S08]  /*b2b0*/  HMMA.16816.F32 R40, R184.reuse, R154, R40 ;  /* 0x0000009ab828723c */ /* 0x040ff00000001828 */
[C---:B------:R-:W-:Y:S08]  /*b2c0*/  HMMA.16816.F32 R44, R184.reuse, R156, R44 ;  /* 0x0000009cb82c723c */ /* 0x040ff0000000182c */
[----:B------:R-:W-:Y:S08]  /*b2d0*/  HMMA.16816.F32 R48, R184, R158, R48 ;  /* 0x0000009eb830723c */ /* 0x000ff00000001830 */
[C---:B----4-:R-:W-:Y:S08]  /*b2e0*/  HMMA.16816.F32 R4, R188.reuse, R160, R4 ;  /* 0x000000a0bc04723c */ /* 0x050ff00000001804 */
[C---:B------:R-:W-:Y:S08]  /*b2f0*/  HMMA.16816.F32 R8, R188.reuse, R162, R8 ;  /* 0x000000a2bc08723c */ /* 0x040ff00000001808 */
[C---:B--2---:R-:W-:Y:S08]  /*b300*/  HMMA.16816.F32 R12, R188.reuse, R124, R12 ;  /* 0x0000007cbc0c723c */ /* 0x044ff0000000180c */
[C---:B------:R-:W-:Y:S01]  /*b310*/  HMMA.16816.F32 R16, R188.reuse, R126, R16 ;  /* 0x0000007ebc10723c */ /* 0x040fe20000001810 */
[----:B------:R-:W1:Y:S07]  /*b320*/  LDSM.16.M88.4 R124, [R202+0x3800] ;  /* 0x00380000ca7c783b */ /* 0x000e6e0000000200 */
[C---:B-----5:R-:W-:Y:S08]  /*b330*/  HMMA.16816.F32 R20, R188.reuse, R136, R20 ;  /* 0x00000088bc14723c */ /* 0x060ff00000001814 */
        /* <DEDUP_REMOVED lines=10> */
[C---:B------:R-:W-:Y:S04]  /*b3e0*/  HMMA.16816.F32 R16, R192.reuse, R126, R16 ;  /* 0x0000007ec010723c */ /* 0x040fe80000001810 */
[----:B------:R-:W-:Y:S02]  /*b3f0*/  FMUL.FTZ R134, R4, c[0x0][0x320] ;  /* 0x0000c80004867a20 */ /* 0x000fe40000410000 */
[----:B------:R-:W-:Y:S02]  /*b400*/  FMUL.FTZ R132, R5, c[0x0][0x320] ;  /* 0x0000c80005847a20 */ /* 0x000fe40000410000 */
[----:B------:R-:W-:Y:S01]  /*b410*/  FMUL.FTZ R9, R9, c[0x0][0x320] ;  /* 0x0000c80009097a20 */ /* 0x000fe20000410000 */
[C---:B------:R-:W-:Y:S01]  /*b420*/  HMMA.16816.F32 R20, R192.reuse, R128, R20 ;  /* 0x00000080c014723c */ /* 0x040fe20000001814 */
[----:B------:R-:W1:Y:S02]  /*b430*/  MUFU.TANH R134, R134 ;  /* 0x0000008600867308 */ /* 0x000e640000002400 */
[----:B------:R-:W-:Y:S02]  /*b440*/  FMUL.FTZ R10, R10, c[0x0][0x320] ;  /* 0x0000c8000a0a7a20 */ /* 0x000fe40000410000 */
[----:B------:R-:W-:Y:S02]  /*b450*/  FMUL.FTZ R11, R11, c[0x0][0x320] ;  /* 0x0000c8000b0b7a20 */ /* 0x000fe40000410000 */
[----:B------:R-:W-:Y:S01]  /*b460*/  FMUL.FTZ R244, R8, c[0x0][0x320] ;  /* 0x0000c80008f47a20 */ /* 0x000fe20000410000 */
[C---:B------:R-:W-:Y:S03]  /*b470*/  HMMA.16816.F32 R24, R192.reuse, R130, R24 ;  /* 0x00000082c018723c */ /* 0x040fe60000001818 */
[----:B------:R-:W2:Y:S01]  /*b480*/  MUFU.TANH R246, R9 ;  /* 0x0000000900f67308 */ /* 0x000ea20000002400 */
[----:B------:R-:W-:Y:S02]  /*b490*/  FMUL.FTZ R13, R13, c[0x0][0x320] ;  /* 0x0000c8000d0d7a20 */ /* 0x000fe40000410000 */
[----:B------:R-:W-:Y:S02]  /*b4a0*/  FMUL.FTZ R14, R14, c[0x0][0x320] ;  /* 0x0000c8000e0e7a20 */ /* 0x000fe40000410000 */
[----:B------:R-:W-:Y:S04]  /*b4b0*/  FMUL.FTZ R15, R15, c[0x0][0x320] ;  /* 0x0000c8000f0f7a20 */ /* 0x000fe80000410000 */
        /* <DEDUP_REMOVED lines=13> */
[----:B------:R-:W1:Y:S01]  /*b590*/  MUFU.TANH R136, R13 ;  /* 0x0000000d00887308 */ /* 0x000e620000002400 */
[----:B------:R-:W-:Y:S02]  /*b5a0*/  FMUL.FTZ R23, R23, c[0x0][0x320] ;  /* 0x0000c80017177a20 */ /* 0x000fe40000410000 */
[----:B------:R-:W-:Y:S02]  /*b5b0*/  FMUL.FTZ R25, R25, c[0x0][0x320] ;  /* 0x0000c80019197a20 */ /* 0x000fe40000410000 */
[----:B------:R-:W-:Y:S02]  /*b5c0*/  FMUL.FTZ R26, R26, c[0x0][0x320] ;  /* 0x0000c8001a1a7a20 */ /* 0x000fe40000410000 */
[----:B------:R-:W-:Y:S03]  /*b5d0*/  FMUL.FTZ R27, R27, c[0x0][0x320] ;  /* 0x0000c8001b1b7a20 */ /* 0x000fe60000410000 */
[----:B------:R-:W1:Y:S01]  /*b5e0*/  MUFU.TANH R137, R14 ;  /* 0x0000000e00897308 */ /* 0x000e620000002400 */
[----:B----4-:R-:W4:Y:S09]  /*b5f0*/  LDSM.16.M88.4 R8, [R202+0x4800] ;  /* 0x00480000ca08783b */ /* 0x010f320000000200 */
[----:B------:R5:W1:Y:S10]  /*b600*/  MUFU.TANH R143, R15 ;  /* 0x0000000f008f7308 */ /* 0x000a740000002400 */
[----:B------:R-:W1:Y:S10]  /*b610*/  MUFU.TANH R132, R132 ;  /* 0x0000008400847308 */ /* 0x000e740000002400 */
[----:B------:R-:W1:Y:S01]  /*b620*/  MUFU.TANH R241, R241 ;  /* 0x000000f100f17308 */ /* 0x000e620000002400 */
[----:B-----5:R-:W5:Y:S09]  /*b630*/  LDSM.16.M88.4 R12, [R202+0x5000] ;  /* 0x00500000ca0c783b */ /* 0x020f720000000200 */
[----:B------:R-:W1:Y:S01]  /*b640*/  MUFU.TANH R135, R135 ;  /* 0x0000008700877308 */ /* 0x000e620000002400 */
[C---:B----4-:R-:W-:Y:S09]  /*b650*/  HMMA.16816.F32 R28, R192.reuse, R8, R28 ;  /* 0x00000008c01c723c */ /* 0x050ff2000000181c */
[----:B------:R-:W4:Y:S01]  /*b660*/  MUFU.TANH R244, R244 ;  /* 0x000000f400f47308 */ /* 0x000f220000002400 */
[C---:B------:R-:W-:Y:S01]  /*b670*/  HMMA.16816.F32 R32, R192.reuse, R10, R32 ;  /* 0x0000000ac020723c */ /* 0x040fe20000001820 */
[----:B------:R-:W1:Y:S01]  /*b680*/  LDSM.16.M88.4 R8, [R202+0x5800] ;  /* 0x00580000ca08783b */ /* 0x000e620000000200 */
[----:B------:R-:W-:Y:S07]  /*b690*/  DEPBAR.LE SB0, 0x0 ;  /* 0x000080000000791a */ /* 0x000fee0000000000 */
[----:B------:R-:W1:Y:S01]  /*b6a0*/  MUFU.TANH R138, R138 ;  /* 0x0000008a008a7308 */ /* 0x000e620000002400 */
[----:B------:R-:W-:Y:S04]  /*b6b0*/  BAR.SYNC.DEFER_BLOCKING 0x0 ;  /* 0x0000000000007b1d */ /* 0x000fe80000010000 */
[----:B------:R-:W-:Y:S05]  /*b6c0*/  FMUL.FTZ R168, R28, c[0x0][0x320] ;  /* 0x0000c8001ca87a20 */ /* 0x000fea0000410000 */
[----:B------:R-:W2:Y:S01]  /*b6d0*/  MUFU.TANH R140, R140 ;  /* 0x0000008c008c7308 */ /* 0x000ea20000002400 */
[----:B------:R-:W-:Y:S02]  /*b6e0*/  FMUL.FTZ R29, R29, c[0x0][0x320] ;  /* 0x0000c8001d1d7a20 */ /* 0x000fe40000410000 */
[----:B------:R-:W-:Y:S01]  /*b6f0*/  FMUL.FTZ R30, R30, c[0x0][0x320] ;  /* 0x0000c8001e1e7a20 */ /* 0x000fe20000410000 */
[C---:B-----5:R-:W-:Y:S05]  /*b700*/  HMMA.16816.F32 R36, R192.reuse, R12, R36 ;  /* 0x0000000cc024723c */ /* 0x060fea0000001824 */
[----:B------:R-:W-:Y:S01]  /*b710*/  FMUL.FTZ R240, R32, c[0x0][0x320] ;  /* 0x0000c80020f07a20 */ /* 0x000fe20000410000 */
[----:B------:R2:W2:Y:S01]  /*b720*/  MUFU.TANH R150, R17 ;  /* 0x0000001100967308 */ /* 0x0004a20000002400 */
[----:B------:R-:W-:Y:S01]  /*b730*/  FMUL.FTZ R31, R31, c[0x0][0x320] ;  /* 0x0000c8001f1f7a20 */ /* 0x000fe20000410000 */
[C---:B------:R-:W-:Y:S04]  /*b740*/  HMMA.16816.F32 R40, R192.reuse, R14, R40 ;  /* 0x0000000ec028723c */ /* 0x040fe80000001828 */
[----:B------:R-:W-:Y:S02]  /*b750*/  FMUL.FTZ R33, R33, c[0x0][0x320] ;  /* 0x0000c80021217a20 */ /* 0x000fe40000410000 */
[----:B------:R-:W-:Y:S02]  /*b760*/  FMUL.FTZ R34, R34, c[0x0][0x320] ;  /* 0x0000c80022227a20 */ /* 0x000fe40000410000 */
[----:B------:R2:W2:Y:S01]  /*b770*/  MUFU.TANH R149, R18 ;  /* 0x0000001200957308 */ /* 0x0004a20000002400 */
[----:B------:R-:W-:Y:S01]  /*b780*/  FMUL.FTZ R35, R35, c[0x0][0x320] ;  /* 0x0000c80023237a20 */ /* 0x000fe20000410000 */
[C---:B-1----:R-:W-:Y:S06]  /*b790*/  HMMA.16816.F32 R44, R192.reuse, R8, R44 ;  /* 0x00000008c02c723c */ /* 0x042fec000000182c */
[----:B------:R-:W-:Y:S02]  /*b7a0*/  FMUL.FTZ R162, R36, c[0x0][0x320] ;  /* 0x0000c80024a27a20 */ /* 0x000fe40000410000 */
[----:B------:R1:W1:Y:S01]  /*b7b0*/  MUFU.TANH R159, R19 ;  /* 0x00000013009f7308 */ /* 0x0002620000002400 */
[----:B------:R-:W-:Y:S03]  /*b7c0*/  HMMA.16816.F32 R48, R192, R10, R48 ;  /* 0x0000000ac030723c */ /* 0x000fe60000001830 */
[----:B------:R-:W-:Y:S02]  /*b7d0*/  FMUL.FTZ R37, R37, c[0x0][0x320] ;  /* 0x0000c80025257a20 */ /* 0x000fe40000410000 */
[----:B------:R-:W-:Y:S02]  /*b7e0*/  FMUL.FTZ R156, R40, c[0x0][0x320] ;  /* 0x0000c800289c7a20 */ /* 0x000fe40000410000 */
[----:B------:R-:W-:Y:S02]  /*b7f0*/  FMUL.FTZ R38, R38, c[0x0][0x320] ;  /* 0x0000c80026267a20 */ /* 0x000fe40000410000 */
[----:B------:R-:W1:Y:S03]  /*b800*/  MUFU.TANH R158, R158 ;  /* 0x0000009e009e7308 */ /* 0x000e660000002400 */
        /* <DEDUP_REMOVED lines=13> */
[----:B------:R-:W-:Y:S05]  /*b8e0*/  FMUL.FTZ R0, R51, c[0x0][0x320] ;  /* 0x0000c80033007a20 */ /* 0x000fea0000410000 */
[----:B------:R1:W1:Y:S10]  /*b8f0*/  MUFU.TANH R161, R23 ;  /* 0x0000001700a17308 */ /* 0x0002740000002400 */
[----:B------:R-:W1:Y:S10]  /*b900*/  MUFU.TANH R164, R164 ;  /* 0x000000a400a47308 */ /* 0x000e740000002400 */
[----:B------:R1:W1:Y:S10]  /*b910*/  MUFU.TANH R166, R25 ;  /* 0x0000001900a67308 */ /* 0x0002740000002400 */
[----:B------:R1:W1:Y:S10]  /*b920*/  MUFU.TANH R165, R26 ;  /* 0x0000001a00a57308 */ /* 0x0002740000002400 */
        /* <DEDUP_REMOVED lines=24> */
[----:B------:R1:W1:Y:S01]  /*bab0*/  MUFU.TANH R117, R0 ;  /* 0x0000000000757308 */ /* 0x0002620000002400 */
[----:B------:R-:W-:-:S05]  /*bac0*/  @!P0 BRA `(.L_x_195) ;  /* 0x0000035000008947 */ /* 0x000fca0003800000 */
[----:B--234-:R-:W-:Y:S02]  /*bad0*/  IMAD R7, R238, 0x60, R219 ;  /* 0x00000060ee077824 */ /* 0x01cfe400078e02db */
[----:B------:R-:W-:Y:S03]  /*bae0*/  IMAD.MOV.U32 R215, RZ, RZ, RZ ;  /* 0x000000ffffd77224 */ /* 0x000fe600078e00ff */
[----:B------:R-:W-:Y:S05]  /*baf0*/  IADD3 R216, R7, -0x60, R218 ;  /* 0xffffffa007d87810 */ /* 0x000fea0007ffe0da */
[----:B------:R-:W-:Y:S04]  /*bb00*/  @P3 IMAD.HI.U32 R2, R216, c[0x0][0x2bc], RZ ;  /* 0x0000af00d8023a27 */ /* 0x000fe800078e00ff */
[----:B-1----:R-:W-:Y:S01]  /*bb10*/  IMAD.MOV.U32 R0, RZ, RZ, R216 ;  /* 0x000000ffff007224 */ /* 0x002fe200078e00d8 */
[----:B------:R-:W-:Y:S04]  /*bb20*/  @P3 SHF.R.U32.HI R0, RZ, c[0x0][0x2c0], R2 ;  /* 0x0000b000ff003a19 */ /* 0x000fe80000011602 */
[C---:B------:R-:W-:Y:S04]  /*bb30*/  @!P1 IADD3 R7, P0, R0.reuse, UR36, RZ ;  /* 0x0000002400079c10 */ /* 0x040fe8000ff1e0ff */
[----:B------:R-:W-:Y:S02]  /*bb40*/  @!P1 LEA.HI.X.SX32 R2, R0, UR5, 0x1, P0 ;  /* 0x0000000500029c11 */ /* 0x000fe400080f0eff */
[C---:B------:R-:W-:Y:S04]  /*bb50*/  @!P1 LEA R4, P0, R7.reuse, c[0x0][0x2a0], 0x2 ;  /* 0x0000a80007049a11 */ /* 0x040fe800078010ff */
[----:B------:R-:W-:Y:S01]  /*bb60*/  @!P1 LEA.HI.X R5, R7, c[0x0][0x2a4], R2, 0x2, P0 ;  /* 0x0000a90007059a11 */ /* 0x000fe200000f1402 */
[----:B------:R-:W-:Y:S04]  /*bb70*/  IMAD.MOV R7, RZ, RZ, -R0 ;  /* 0x000000ffff077224 */ /* 0x000fe800078e0a00 */
[----:B------:R-:W2:Y:S01]  /*bb80*/  @!P1 LDG.E R215, [R4.64] ;  /* 0x0000002a04d79981 */ /* 0x000ea2000c1e1900 */
[----:B------:R-:W-:Y:S04]  /*bb90*/  IMAD R216, R7, c[0x0][0x2b8], R216 ;  /* 0x0000ae0007d87a24 */ /* 0x000fe800078e02d8 */
[C---:B------:R-:W-:Y:S01]  /*bba0*/  IMAD.WIDE.U32 R6, R216.reuse, c[0x0][0x1e0], RZ ;  /* 0x00007800d8067a25 */ /* 0x040fe200078e00ff */
[----:B------:R-:W-:Y:S05]  /*bbb0*/  SHF.R.S32.HI R9, RZ, 0x1f, R216 ;  /* 0x0000001fff097819 */ /* 0x000fea00000114d8 */
[----:B------:R-:W-:Y:S04]  /*bbc0*/  IMAD R9, R9, c[0x0][0x1e0], RZ ;  /* 0x0000780009097a24 */ /* 0x000fe800078e02ff */
[----:B------:R-:W-:Y:S04]  /*bbd0*/  IMAD R9, R216, c[0x0][0x1e4], R9 ;  /* 0x00007900d8097a24 */ /* 0x000fe800078e0209 */
[----:B------:R-:W-:Y:S01]  /*bbe0*/  IMAD.IADD R7, R7, 0x1, R9 ;  /* 0x0000000107077824 */ /* 0x000fe200078e0209 */
[----:B--2---:R-:W-:Y:S03]  /*bbf0*/  SHF.R.S32.HI R0, RZ, 0x1f, R215 ;  /* 0x0000001fff007819 */ /* 0x004fe600000114d7 */
[C---:B------:R-:W-:Y:S04]  /*bc00*/  IMAD.WIDE.U32 R6, R215.reuse, c[0x0][0x1f0], R6 ;  /* 0x00007c00d7067a25 */ /* 0x040fe800078e0006 */
[----:B------:R-:W-:Y:S01]  /*bc10*/  IMAD R0, R0, c[0x0][0x1f0], RZ ;  /* 0x00007c0000007a24 */ /* 0x000fe200078e02ff */
[----:B------:R-:W-:Y:S03]  /*bc20*/  IADD3 R5, P0, R6, UR40, RZ ;  /* 0x0000002806057c10 */ /* 0x000fe6000ff1e0ff */
[----:B------:R-:W-:Y:S05]  /*bc30*/  IMAD R0, R215, c[0x0][0x1f4], R0 ;  /* 0x00007d00d7007a24 */ /* 0x000fea00078e0200 */
[----:B------:R-:W-:Y:S02]  /*bc40*/  IADD3.X R0, R7, UR9, R0, P0, !PT ;  /* 0x0000000907007c10 */ /* 0x000fe400087fe400 */
[C---:B------:R-:W-:Y:S04]  /*bc50*/  LEA R14, P0, R5.reuse, c[0x0][0x1c8], 0x1 ;  /* 0x00007200050e7a11 */ /* 0x040fe800078008ff */
[----:B------:R-:W-:Y:S01]  /*bc60*/  LEA.HI.X R16, R5, c[0x0][0x1cc], R0, 0x1, P0 ;  /* 0x0000730005107a11 */ /* 0x000fe200000f0c00 */
[----:B------:R-:W1:Y:S01]  /*bc70*/  SHFL.IDX PT, R6, R14, RZ, 0x181f ;  /* 0x00181fff0e067589 */ /* 0x000e6200000e0000 */
[----:B------:R-:W-:Y:S03]  /*bc80*/  IADD3 R0, -R231, 0x10, RZ ;  /* 0x00000010e7007810 */ /* 0x000fe60007ffe1ff */
[----:B------:R-:W2:Y:S01]  /*bc90*/  SHFL.IDX PT, R9, R16, RZ, 0x181f ;  /* 0x00181fff10097589 */ /* 0x000ea200000e0000 */
[----:B------:R-:W-:Y:S03]  /*bca0*/  LOP3.LUT R0, R0, 0xf, RZ, 0xc0, !PT ;  /* 0x0000000f00007812 */ /* 0x000fe600078ec0ff */
[----:B------:R-:W3:Y:S04]  /*bcb0*/  SHFL.IDX PT, R4, R14, 0x1, 0x181f ;  /* 0x00381f000e047f89 */ /* 0x000ee800000e0000 */
[----:B------:R-:W4:Y:S04]  /*bcc0*/  SHFL.IDX PT, R2, R14, 0x2, 0x181f ;  /* 0x00581f000e027f89 */ /* 0x000f2800000e0000 */
[----:B------:R-:W5:Y:S04]  /*bcd0*/  SHFL.IDX PT, R7, R16, 0x1, 0x181f ;  /* 0x00381f0010077f89 */ /* 0x000f6800000e0000 */
[----:B------:R-:W5:Y:S01]  /*bce0*/  SHFL.IDX PT, R5, R16, 0x2, 0x181f ;  /* 0x00581f0010057f89 */ /* 0x000f6200000e0000 */
[C---:B-1----:R-:W-:Y:S02]  /*bcf0*/  IADD3 R10, P2, R6.reuse, R235, RZ ;  /* 0x000000eb060a7210 */ /* 0x042fe40007f5e0ff */
[----:B------:R-:W-:Y:S03]  /*bd00*/  IADD3 R12, P0, R6, R233, RZ ;  /* 0x000000e9060c7210 */ /* 0x000fe60007f1e0ff */
[C---:B--2---:R-:W-:Y:S02]  /*bd10*/  IMAD.X R11, R9.reuse, 0x1, R236, P2 ;  /* 0x00000001090b7824 */ /* 0x044fe400010e06ec */
[----:B------:R-:W-:Y:S01]  /*bd20*/  IMAD.X R13, R9, 0x1, R234, P0 ;  /* 0x00000001090d7824 */ /* 0x000fe200000e06ea */
[C---:B---3--:R-:W-:Y:S02]  /*bd30*/  IADD3 R8, P6, R4.reuse, R235, RZ ;  /* 0x000000eb04087210 */ /* 0x048fe40007fde0ff */
[----:B------:R1:W-:Y:S01]  /*bd40*/  LDGSTS.E.BYPASS.LTC128B.128 [R217+0x8100], [R10.64], !P5 ;  /* 0x081000000ad97fae */ /* 0x0003e2000e901d6a */
[----:B------:R-:W-:Y:S02]  /*bd50*/  IADD3 R6, P2, R4, R233, RZ ;  /* 0x000000e904067210 */ /* 0x000fe40007f5e0ff */
[----:B----4-:R-:W-:Y:S01]  /*bd60*/  IADD3 R14, P0, R2, R235, RZ ;  /* 0x000000eb020e7210 */ /* 0x010fe20007f1e0ff */
[----:B------:R1:W-:Y:S01]  /*bd70*/  LDGSTS.E.BYPASS.LTC128B.128 [R217+0xb100], [R12.64], !P4 ;  /* 0x0b1000000cd97fae */ /* 0x0003e2000e101d6a */
[C---:B-----5:R-:W-:Y:S02]  /*bd80*/  IMAD.X R9, R7.reuse, 0x1, R236, P6 ;  /* 0x0000000107097824 */ /* 0x060fe400030e06ec */
        /* <DEDUP_REMOVED lines=9> */
.L_x_195:
[----:B-1234-:R-:W-:Y:S01]  /*be20*/  FMNMX.FTZ R5, R134, R3, !PT ;  /* 0x0000000386057209 */ /* 0x01efe20007810000 */
        /* <DEDUP_REMOVED lines=51> */
[----:B------:R-:W-:Y:S01]  /*c160*/  FMNMX.FTZ R7, R117, R0, !PT ;  /* 0x0000000075077209 */ /* 0x000fe20007810000 */
[----:B------:R-:W-:Y:S01]  /*c170*/  LDSM.16.MT88.4 R12, [R212+0x100] ;  /* 0x00010000d40c783b */ /* 0x000fe20000004200 */
[----:B------:R-:W-:Y:S07]  /*c180*/  ISETP.GT.AND P0, PT, R238, UR4, PT ;  /* 0x00000004ee007c0c */ /* 0x000fee000bf04270 */
[----:B------:R-:W-:Y:S08]  /*c190*/  SHFL.BFLY PT, R9, R6, 0x2, 0x1f ;  /* 0x0c401f0006097f89 */ /* 0x000ff000000e0000 */
[----:B------:R-:W1:Y:S02]  /*c1a0*/  SHFL.BFLY PT, R0, R7, 0x2, 0x1f ;  /* 0x0c401f0007007f89 */ /* 0x000e6400000e0000 */
[----:B-1----:R-:W-:Y:S02]  /*c1b0*/  FMNMX.FTZ R5, R7, R0, !PT ;  /* 0x0000000007057209 */ /* 0x002fe40007810000 */
[----:B------:R-:W-:Y:S04]  /*c1c0*/  FMNMX.FTZ R11, R6, R9, !PT ;  /* 0x00000009060b7209 */ /* 0x000fe80007810000 */
[----:B------:R-:W1:Y:S08]  /*c1d0*/  SHFL.BFLY PT, R4, R5, 0x1, 0x1f ;  /* 0x0c201f0005047f89 */ /* 0x000e7000000e0000 */
[----:B------:R-:W2:Y:S01]  /*c1e0*/  SHFL.BFLY PT, R2, R11, 0x1, 0x1f ;  /* 0x0c201f000b027f89 */ /* 0x000ea200000e0000 */
[----:B-1----:R-:W-:Y:S05]  /*c1f0*/  FMNMX.FTZ R116, R5, R4, !PT ;  /* 0x0000000405747209 */ /* 0x002fea0007810000 */
[----:B------:R-:W-:Y:S01]  /*c200*/  FMUL.FTZ R124, R116, c[0x0][0x2d0] ;  /* 0x0000b400747c7a20 */ /* 0x000fe20000410000 */
[----:B--2---:R-:W-:Y:S03]  /*c210*/  FMNMX.FTZ R0, R11, R2, !PT ;  /* 0x000000020b007209 */ /* 0x004fe60007810000 */
[--C-:B------:R-:W-:Y:S02]  /*c220*/  FFMA.FTZ R130, R241, c[0x0][0x2d0], -R124.reuse ;  /* 0x0000b400f1827a23 */ /* 0x100fe4000001087c */
[--C-:B------:R-:W-:Y:S02]  /*c230*/  FFMA.FTZ R129, R135, c[0x0][0x2d0], -R124.reuse ;  /* 0x0000b40087817a23 */ /* 0x100fe4000001087c */
[C---:B------:R-:W-:Y:S02]  /*c240*/  FADD.FTZ R2, -R0.reuse, R3 ;  /* 0x0000000300027221 */ /* 0x040fe40000010100 */
[----:B------:R-:W-:Y:S01]  /*c250*/  FMUL.FTZ R125, R0, c[0x0][0x2d0] ;  /* 0x0000b400007d7a20 */ /* 0x000fe20000410000 */
[----:B------:R-:W-:Y:S01]  /*c260*/  MUFU.EX2 R130, R130 ;  /* 0x0000008200827308 */ /* 0x000fe20000000800 */
[----:B------:R-:W-:Y:S02]  /*c270*/  FMUL.FTZ R3, R2, c[0x0][0x2d0] ;  /* 0x0000b40002037a20 */ /* 0x000fe40000410000 */
[----:B------:R-:W-:Y:S02]  /*c280*/  FADD.FTZ R2, -R116, R119 ;  /* 0x0000007774027221 */ /* 0x000fe40000010100 */
[--C-:B------:R-:W-:Y:S02]  /*c290*/  FFMA.FTZ R134, R134, c[0x0][0x2d0], -R125.reuse ;  /* 0x0000b40086867a23 */ /* 0x100fe4000001087d */
[--C-:B------:R-:W-:Y:S02]  /*c2a0*/  FFMA.FTZ R133, R132, c[0x0][0x2d0], -R125.reuse ;  /* 0x0000b40084857a23 */ /* 0x100fe4000001087d */
[--C-:B------:R-:W-:Y:S01]  /*c2b0*/  FFMA.FTZ R132, R244, c[0x0][0x2d0], -R125.reuse ;  /* 0x0000b400f4847a23 */ /* 0x100fe2000001087d */
[----:B------:R-:W1:Y:S01]  /*c2c0*/  MUFU.EX2 R3, R3 ;  /* 0x0000000300037308 */ /* 0x000e620000000800 */
[--C-:B------:R-:W-:Y:S02]  /*c2d0*/  FFMA.FTZ R131, R246, c[0x0][0x2d0], -R125.reuse ;  /* 0x0000b400f6837a23 */ /* 0x100fe4000001087d */
[--C-:B------:R-:W-:Y:S02]  /*c2e0*/  FFMA.FTZ R128, R245, c[0x0][0x2d0], -R124.reuse ;  /* 0x0000b400f5807a23 */ /* 0x100fe4000001087c */
[--C-:B------:R-:W-:Y:S02]  /*c2f0*/  FFMA.FTZ R119, R243, c[0x0][0x2d0], -R124.reuse ;  /* 0x0000b400f3777a23 */ /* 0x100fe4000001087c */
[----:B------:R-:W-:Y:S02]  /*c300*/  FMUL.FTZ R6, R2, c[0x0][0x2d0] ;  /* 0x0000b40002067a20 */ /* 0x000fe40000410000 */
        /* <DEDUP_REMOVED lines=10> */
[C---:B-1----:R-:W-:Y:S02]  /*c3b0*/  FMUL.FTZ R4, R3.reuse, R112 ;  /* 0x0000007003047220 */ /* 0x042fe40000410000 */
        /* <DEDUP_REMOVED lines=8> */
[----:B------:R-:W-:Y:S01]  /*c440*/  MUFU.EX2 R132, R132 ;  /* 0x0000008400847308 */ /* 0x000fe20000000800 */
[C---:B------:R-:W-:Y:S02]  /*c450*/  FMUL.FTZ R32, R3.reuse, R84 ;  /* 0x0000005403207220 */ /* 0x040fe40000410000 */
[----:B------:R-:W-:Y:S02]  /*c460*/  FMUL.FTZ R33, R3, R85 ;  /* 0x0000005503217220 */ /* 0x000fe40000410000 */
[C---:B--2---:R-:W-:Y:S02]  /*c470*/  FMUL.FTZ R6, R2.reuse, R114 ;  /* 0x0000007202067220 */ /* 0x044fe40000410000 */
[C---:B------:R-:W-:Y:S02]  /*c480*/  FMUL.FTZ R7, R2.reuse, R115 ;  /* 0x0000007302077220 */ /* 0x040fe40000410000 */
[C---:B------:R-:W-:Y:S01]  /*c490*/  FMUL.FTZ R10, R2.reuse, R110 ;  /* 0x0000006e020a7220 */ /* 0x040fe20000410000 */
[----:B------:R-:W2:Y:S01]  /*c4a0*/  MUFU.EX2 R131, R131 ;  /* 0x0000008300837308 */ /* 0x000ea20000000800 */
[C---:B------:R-:W-:Y:S02]  /*c4b0*/  FMUL.FTZ R11, R2.reuse, R111 ;  /* 0x0000006f020b7220 */ /* 0x040fe40000410000 */
[C---:B------:R-:W-:Y:S01]  /*c4c0*/  FMUL.FTZ R18, R2.reuse, R102 ;  /* 0x0000006602127220 */ /* 0x040fe20000410000 */
[----:B-1----:R-:W-:Y:S01]  /*c4d0*/  F2FP.PACK_AB R112, R133, R134 ;  /* 0x000000868570723e */ /* 0x002fe200000000ff */
[C---:B------:R-:W-:Y:S01]  /*c4e0*/  FMUL.FTZ R19, R2.reuse, R103 ;  /* 0x0000006702137220 */ /* 0x040fe20000410000 */
[----:B------:R-:W-:Y:S01]  /*c4f0*/  LDSM.16.MT88.4 R108, [R212+0x2900] ;  /* 0x00290000d46c783b */ /* 0x000fe20000004200 */
[C---:B------:R-:W-:Y:S02]  /*c500*/  FMUL.FTZ R26, R2.reuse, R94 ;  /* 0x0000005e021a7220 */ /* 0x040fe40000410000 */
[C---:B------:R-:W-:Y:S01]  /*c510*/  FMUL.FTZ R27, R2.reuse, R95 ;  /* 0x0000005f021b7220 */ /* 0x040fe20000410000 */
[----:B------:R-:W1:Y:S01]  /*c520*/  MUFU.EX2 R129, R129 ;  /* 0x0000008100817308 */ /* 0x000e620000000800 */
        /* <DEDUP_REMOVED lines=10> */
[----:B--2---:R-:W-:Y:S01]  /*c5d0*/  F2FP.PACK_AB R114, R131, R132 ;  /* 0x000000848372723e */ /* 0x004fe200000000ff */
[C---:B------:R-:W-:Y:S02]  /*c5e0*/  FMUL.FTZ R49, R3.reuse, R69 ;  /* 0x0000004503317220 */ /* 0x040fe40000410000 */
[C---:B------:R-:W-:Y:S02]  /*c5f0*/  FMUL.FTZ R50, R2.reuse, R70 ;  /* 0x0000004602327220 */ /* 0x040fe40000410000 */
[C---:B------:R-:W-:Y:S01]  /*c600*/  FMUL.FTZ R51, R2.reuse, R71 ;  /* 0x0000004702337220 */ /* 0x040fe20000410000 */
[----:B------:R-:W2:Y:S01]  /*c610*/  MUFU.EX2 R119, R119 ;  /* 0x0000007700777308 */ /* 0x000ea20000000800 */
[----:B------:R-:W4:Y:S01]  /*c620*/  LDSM.16.MT88.4 R76, [R209+0x3100] ;  /* 0x00310000d14c783b */ /* 0x000f220000004200 */
[----:B------:R-:W-:Y:S01]  /*c630*/  FMUL.FTZ R52, R3, R52 ;  /* 0x0000003403347220 */ /* 0x000fe20000410000 */
[----:B-1----:R-:W-:Y:S01]  /*c640*/  F2FP.PACK_AB R113, R129, R130 ;  /* 0x000000828171723e */ /* 0x002fe200000000ff */
[C---:B------:R-:W-:Y:S02]  /*c650*/  FMUL.FTZ R53, R3.reuse, R53 ;  /* 0x0000003503357220 */ /* 0x040fe40000410000 */
[C---:B------:R-:W-:Y:S03]  /*c660*/  FMUL.FTZ R54, R2.reuse, R54 ;  /* 0x0000003602367220 */ /* 0x040fe60000410000 */
[----:B------:R-:W1:Y:S01]  /*c670*/  LDSM.16.MT88.4 R68, [R208+0x3100] ;  /* 0x00310000d044783b */ /* 0x000e620000004200 */
[C---:B------:R-:W-:Y:S01]  /*c680*/  FMUL.FTZ R55, R2.reuse, R55 ;  /* 0x0000003702377220 */ /* 0x040fe20000410000 */
[----:B------:R-:W-:Y:S01]  /*c690*/  MUFU.EX2 R162, R162 ;  /* 0x000000a200a27308 */ /* 0x000fe20000000800 */
[C---:B------:R-:W-:Y:S02]  /*c6a0*/  FMUL.FTZ R56, R3.reuse, R56 ;  /* 0x0000003803387220 */ /* 0x040fe40000410000 */
[C---:B------:R-:W-:Y:S02]  /*c6b0*/  FMUL.FTZ R57, R3.reuse, R57 ;  /* 0x0000003903397220 */ /* 0x040fe40000410000 */
[C---:B------:R-:W-:Y:S01]  /*c6c0*/  FMUL.FTZ R58, R2.reuse, R58 ;  /* 0x0000003a023a7220 */ /* 0x040fe20000410000 */
[----:B------:R-:W-:Y:S01]  /*c6d0*/  LDSM.16.MT88.4 R100, [R210+0x2900] ;  /* 0x00290000d264783b */ /* 0x000fe20000004200 */
[C---:B------:R-:W-:Y:S02]  /*c6e0*/  FMUL.FTZ R59, R2.reuse, R59 ;  /* 0x0000003b023b7220 */ /* 0x040fe40000410000 */
[C---:B------:R-:W-:Y:S01]  /*c6f0*/  FMUL.FTZ R60, R3.reuse, R60 ;  /* 0x0000003c033c7220 */ /* 0x040fe20000410000 */
[----:B------:R-:W-:Y:S01]  /*c700*/  MUFU.EX2 R157, R157 ;  /* 0x0000009d009d7308 */ /* 0x000fe20000000800 */
[----:B------:R-:W-:Y:S01]  /*c710*/  FMUL.FTZ R61, R3, R61 ;  /* 0x0000003d033d7220 */ /* 0x000fe20000410000 */
[----:B--2---:R-:W-:Y:S01]  /*c720*/  F2FP.PACK_AB R115, R119, R128 ;  /* 0x000000807773723e */ /* 0x004fe200000000ff */
[C---:B------:R-:W-:Y:S02]  /*c730*/  FMUL.FTZ R62, R2.reuse, R62 ;  /* 0x0000003e023e7220 */ /* 0x040fe40000410000 */
[C---:B------:R-:W-:Y:S02]  /*c740*/  FMUL.FTZ R63, R2.reuse, R63 ;  /* 0x0000003f023f7220 */ /* 0x040fe40000410000 */
[C---:B------:R-:W-:Y:S02]  /*c750*/  FMUL.FTZ R64, R3.reuse, R64 ;  /* 0x0000004003407220 */ /* 0x040fe40000410000 */
[C---:B------:R-:W-:Y:S01]  /*c760*/  HMMA.16816.F32 R4, R112.reuse, R12, R4 ;  /* 0x0000000c7004723c */ /* 0x040fe20000001804 */
[----:B------:R-:W-:Y:S04]  /*c770*/  MUFU.EX2 R152, R152 ;  /* 0x0000009800987308 */ /* 0x000fe80000000800 */
[C---:B------:R-:W-:Y:S02]  /*c780*/  FMUL.FTZ R65, R3.reuse, R65 ;  /* 0x0000004103417220 */ /* 0x040fe40000410000 */
[C---:B------:R-:W-:Y:S01]  /*c790*/  FMUL.FTZ R12, R3.reuse, R104 ;  /* 0x00000068030c7220 */ /* 0x040fe20000410000 */
[C---:B------:R-:W-:Y:S03]  /*c7a0*/  HMMA.16816.F32 R8, R112.reuse, R14, R8 ;  /* 0x0000000e7008723c */ /* 0x040fe60000001808 */
[----:B------:R-:W-:Y:S01]  /*c7b0*/  MUFU.EX2 R153, R153 ;  /* 0x0000009900997308 */ /* 0x000fe20000000800 */
[----:B------:R-:W-:Y:S02]  /*c7c0*/  FMUL.FTZ R13, R3, R105 ;  /* 0x00000069030d7220 */ /* 0x000fe40000410000 */
[C---:B------:R-:W-:Y:S02]  /*c7d0*/  FMUL.FTZ R66, R2.reuse, R66 ;  /* 0x0000004202427220 */ /* 0x040fe40000410000 */
[C---:B------:R-:W-:Y:S04]  /*c7e0*/  FMUL.FTZ R14, R2.reuse, R106 ;  /* 0x0000006a020e7220 */ /* 0x040fe80000410000 */
[C---:B------:R-:W-:Y:S01]  /*c7f0*/  FMUL.FTZ R15, R2.reuse, R107 ;  /* 0x0000006b020f7220 */ /* 0x040fe20000410000 */
[----:B------:R-:W-:Y:S01]  /*c800*/  MUFU.EX2 R135, R135 ;  /* 0x0000008700877308 */ /* 0x000fe20000000800 */
[----:B------:R-:W-:Y:S02]  /*c810*/  FMUL.FTZ R67, R2, R67 ;  /* 0x0000004302437220 */ /* 0x000fe40000410000 */
[--C-:B------:R-:W-:Y:S02]  /*c820*/  FFMA.FTZ R140, R140, c[0x0][0x2d0], -R125.reuse ;  /* 0x0000b4008c8c7a23 */ /* 0x100fe4000001087d */
[--C-:B------:R-:W-:Y:S01]  /*c830*/  FFMA.FTZ R143, R150, c[0x0][0x2d0], -R125.reuse ;  /* 0x0000b400968f7a23 */ /* 0x100fe2000001087d */
[C---:B------:R-:W-:Y:S03]  /*c840*/  HMMA.16816.F32 R12, R112.reuse, R20, R12 ;  /* 0x00000014700c723c */ /* 0x040fe6000000180c */
[--C-:B------:R-:W-:Y:S01]  /*c850*/  FFMA.FTZ R149, R149, c[0x0][0x2d0], -R124.reuse ;  /* 0x0000b40095957a23 */ /* 0x100fe2000001087c */
[----:B------:R-:W2:Y:S01]  /*c860*/  MUFU.EX2 R136, R136 ;  /* 0x0000008800887308 */ /* 0x000ea20000000800 */
[--C-:B------:R-:W-:Y:S02]  /*c870*/  FFMA.FTZ R150, R159, c[0x0][0x2d0], -R124.reuse ;  /* 0x0000b4009f967a23 */ /* 0x100fe4000001087c */
[C---:B------:R-:W-:Y:S01]  /*c880*/  FMUL.FTZ R20, R3.reuse, R96 ;  /* 0x0000006003147220 */ /* 0x040fe20000410000 */
[C---:B------:R-:W-:Y:S04]  /*c890*/  HMMA.16816.F32 R16, R112.reuse, R22, R16 ;  /* 0x000000167010723c */ /* 0x040fe80000001810 */
[----:B------:R-:W-:Y:S02]  /*c8a0*/  FMUL.FTZ R21, R3, R97 ;  /* 0x0000006103157220 */ /* 0x000fe40000410000 */
[----:B------:R-:W-:Y:S01]  /*c8b0*/  MUFU.EX2 R137, R137 ;  /* 0x0000008900897308 */ /* 0x000fe20000000800 */
[C---:B------:R-:W-:Y:S02]  /*c8c0*/  FMUL.FTZ R22, R2.reuse, R98 ;  /* 0x0000006202167220 */ /* 0x040fe40000410000 */
[----:B------:R-:W-:Y:S03]  /*c8d0*/  FMUL.FTZ R23, R2, R99 ;  /* 0x0000006302177220 */ /* 0x000fe60000410000 */
[--C-:B------:R-:W-:Y:S02]  /*c8e0*/  FFMA.FTZ R159, R158, c[0x0][0x2d0], -R125.reuse ;  /* 0x0000b4009e9f7a23 */ /* 0x100fe4000001087d */
[--C-:B------:R-:W-:Y:S02]  /*c8f0*/  FFMA.FTZ R154, R154, c[0x0][0x2d0], -R125.reuse ;  /* 0x0000b4009a9a7a23 */ /* 0x100fe4000001087d */
[C---:B------:R-:W-:Y:S01]  /*c900*/  HMMA.16816.F32 R20, R112.reuse, R28, R20 ;  /* 0x0000001c7014723c */ /* 0x040fe20000001814 */
[----:B------:R-:W5:Y:S02]  /*c910*/  MUFU.EX2 R138, R138 ;  /* 0x0000008a008a7308 */ /* 0x000f640000000800 */
[--C-:B------:R-:W-:Y:S02]  /*c920*/  FFMA.FTZ R158, R163, c[0x0][0x2d0], -R124.reuse ;  /* 0x0000b400a39e7a23 */ /* 0x100fe4000001087c */
[--C-:B------:R-:W-:Y:S02]  /*c930*/  FFMA.FTZ R161, R161, c[0x0][0x2d0], -R124.reuse ;  /* 0x0000b400a1a17a23 */ /* 0x100fe4000001087c */
[C---:B------:R-:W-:Y:S01]  /*c940*/  FMUL.FTZ R28, R3.reuse, R88 ;  /* 0x00000058031c7220 */ /* 0x040fe20000410000 */
[C---:B------:R-:W-:Y:S03]  /*c950*/  HMMA.16816.F32 R24, R112.reuse, R30, R24 ;  /* 0x0000001e7018723c */ /* 0x040fe60000001818 */
[----:B------:R-:W-:Y:S01]  /*c960*/  MUFU.EX2 R140, R140 ;  /* 0x0000008c008c7308 */ /* 0x000fe20000000800 */
[----:B------:R-:W-:Y:S02]  /*c970*/  FMUL.FTZ R29, R3, R89 ;  /* 0x00000059031d7220 */ /* 0x000fe40000410000 */
[--C-:B------:R-:W-:Y:S02]  /*c980*/  FFMA.FTZ R163, R164, c[0x0][0x2d0], -R125.reuse ;  /* 0x0000b400a4a37a23 */ /* 0x100fe4000001087d */
[C---:B------:R-:W-:Y:S04]  /*c990*/  FMUL.FTZ R30, R2.reuse, R90 ;  /* 0x0000005a021e7220 */ /* 0x040fe80000410000 */
[----:B------:R-:W-:Y:S01]  /*c9a0*/  FMUL.FTZ R31, R2, R91 ;  /* 0x0000005b021f7220 */ /* 0x000fe20000410000 */
[----:B------:R-:W1:Y:S01]  /*c9b0*/  MUFU.EX2 R143, R143 ;  /* 0x0000008f008f7308 */ /* 0x000e620000000800 */
[----:B------:R-:W-:Y:S01]  /*c9c0*/  LDSM.16.MT88.4 R88, [R212+0x3900] ;  /* 0x00390000d458783b */ /* 0x000fe20000004200 */
[--C-:B------:R-:W-:Y:S02]  /*c9d0*/  FFMA.FTZ R164, R166, c[0x0][0x2d0], -R125.reuse ;  /* 0x0000b400a6a47a23 */ /* 0x100fe4000001087d */
[--C-:B------:R-:W-:Y:S02]  /*c9e0*/  FFMA.FTZ R165, R165, c[0x0][0x2d0], -R124.reuse ;  /* 0x0000b400a5a57a23 */ /* 0x100fe4000001087c */
[C---:B------:R-:W-:Y:S03]  /*c9f0*/  HMMA.16816.F32 R28, R112.reuse, R36, R28 ;  /* 0x00000024701c723c */ /* 0x040fe6000000181c */
[--C-:B------:R-:W-:Y:S01]  /*ca00*/  FFMA.FTZ R166, R171, c[0x0][0x2d0], -R124.reuse ;  /* 0x0000b400aba67a23 */ /* 0x100fe2000001087c */
[----:B------:R-:W-:Y:S01]  /*ca10*/  MUFU.EX2 R149, R149 ;  /* 0x0000009500957308 */ /* 0x000fe20000000800 */
[--C-:B------:R-:W-:Y:S02]  /*ca20*/  FFMA.FTZ R168, R168, c[0x0][0x2d0], -R125.reuse ;  /* 0x0000b400a8a87a23 */ /* 0x100fe4000001087d */
[C---:B------:R-:W-:Y:S01]  /*ca30*/  FMUL.FTZ R36, R3.reuse, R80 ;  /* 0x0000005003247220 */ /* 0x040fe20000410000 */
[C---:B------:R-:W-:Y:S04]  /*ca40*/  HMMA.16816.F32 R32, R112.reuse, R38, R32 ;  /* 0x000000267020723c */ /* 0x040fe80000001820 */
[----:B------:R-:W-:Y:S02]  /*ca50*/  FMUL.FTZ R37, R3, R81 ;  /* 0x0000005103257220 */ /* 0x000fe40000410000 */
[----:B------:R-:W1:Y:S01]  /*ca60*/  MUFU.EX2 R150, R150 ;  /* 0x0000009600967308 */ /* 0x000e620000000800 */
[C---:B------:R-:W-:Y:S02]  /*ca70*/  FMUL.FTZ R38, R2.reuse, R82 ;  /* 0x0000005202267220 */ /* 0x040fe40000410000 */
[----:B------:R-:W-:Y:S02]  /*ca80*/  FMUL.FTZ R39, R2, R83 ;  /* 0x0000005302277220 */ /* 0x000fe40000410000 */
[----:B------:R-:W-:Y:S01]  /*ca90*/  LDSM.16.MT88.4 R80, [R209+0x900] ;  /* 0x00090000d150783b */ /* 0x000fe20000004200 */
[--C-:B------:R-:W-:Y:S02]  /*caa0*/  FFMA.FTZ R171, R242, c[0x0][0x2d0], -R125.reuse ;  /* 0x0000b400f2ab7a23 */ /* 0x100fe4000001087d */
[--C-:B------:R-:W-:Y:S02]  /*cab0*/  FFMA.FTZ R237, R237, c[0x0][0x2d0], -R124.reuse ;  /* 0x0000b400eded7a23 */ /* 0x100fe4000001087c */
[C---:B------:R-:W-:Y:S01]  /*cac0*/  HMMA.16816.F32 R36, R112.reuse, R44, R36 ;  /* 0x0000002c7024723c */ /* 0x040fe20000001824 */
[----:B------:R-:W-:Y:S02]  /*cad0*/  MUFU.EX2 R159, R159 ;  /* 0x0000009f009f7308 */ /* 0x000fe40000000800 */
        /* <DEDUP_REMOVED lines=9> */
[----:B------:R-:W-:Y:S01]  /*cb70*/  MUFU.EX2 R158, R158 ;  /* 0x0000009e009e7308 */ /* 0x000fe20000000800 */
[----:B------:R-:W2:Y:S01]  /*cb80*/  LDSM.16.MT88.4 R72, [R212+0x900] ;  /* 0x00090000d448783b */ /* 0x000ea20000004200 */
[--C-:B------:R-:W-:Y:S02]  /*cb90*/  FFMA.FTZ R169, R169, c[0x0][0x2d0], -R124.reuse ;  /* 0x0000b400a9a97a23 */ /* 0x100fe4000001087c */
[--C-:B------:R-:W-:Y:S02]  /*cba0*/  FFMA.FTZ R240, R167, c[0x0][0x2d0], -R124.reuse ;  /* 0x0000b400a7f07a23 */ /* 0x100fe4000001087c */
[C---:B---3--:R-:W-:Y:S03]  /*cbb0*/  HMMA.16816.F32 R44, R112.reuse, R84, R44 ;  /* 0x00000054702c723c */ /* 0x048fe6000000182c */
[--C-:B------:R-:W-:Y:S01]  /*cbc0*/  FFMA.FTZ R167, R160, c[0x0][0x2d0], -R125.reuse ;  /* 0x0000b400a0a77a23 */ /* 0x100fe2000001087d */
[----:B------:R-:W3:Y:S01]  /*cbd0*/  MUFU.EX2 R161, R161 ;  /* 0x000000a100a17308 */ /* 0x000ee20000000800 */
[--C-:B------:R-:W-:Y:S02]  /*cbe0*/  FFMA.FTZ R160, R155, c[0x0][0x2d0], -R124.reuse ;  /* 0x0000b4009ba07a23 */ /* 0x100fe4000001087c */
[--C-:B------:R-:W-:Y:S01]  /*cbf0*/  FFMA.FTZ R155, R156, c[0x0][0x2d0], -R125.reuse ;  /* 0x0000b4009c9b7a23 */ /* 0x100fe2000001087d */
[C---:B------:R-:W-:Y:S01]  /*cc00*/  HMMA.16816.F32 R48, R112.reuse, R86, R48 ;  /* 0x000000567030723c */ /* 0x040fe20000001830 */
[----:B------:R-:W-:Y:S03]  /*cc10*/  LDSM.16.MT88.4 R84, [R208+0x900] ;  /* 0x00090000d054783b */ /* 0x000fe60000004200 */
[--C-:B------:R-:W-:Y:S02]  /*cc20*/  FFMA.FTZ R156, R151, c[0x0][0x2d0], -R124.reuse ;  /* 0x0000b400979c7a23 */ /* 0x100fe4000001087c */
[----:B------:R-:W-:Y:S01]  /*cc30*/  MUFU.EX2 R167, R167 ;  /* 0x000000a700a77308 */ /* 0x000fe20000000800 */
[--C-:B------:R-:W-:Y:S01]  /*cc40*/  FFMA.FTZ R142, R142, c[0x0][0x2d0], -R125.reuse ;  /* 0x0000b4008e8e7a23 */ /* 0x100fe2000001087d */
[C---:B----4-:R-:W-:Y:S04]  /*cc50*/  HMMA.16816.F32 R52, R112.reuse, R76, R52 ;  /* 0x0000004c7034723c */ /* 0x050fe80000001834 */
[--C-:B------:R-:W-:Y:S02]  /*cc60*/  FFMA.FTZ R151, R148, c[0x0][0x2d0], -R125.reuse ;  /* 0x0000b40094977a23 */ /* 0x100fe4000001087d */
[--C-:B------:R-:W-:Y:S02]  /*cc70*/  FFMA.FTZ R141, R141, c[0x0][0x2d0], -R124.reuse ;  /* 0x0000b4008d8d7a23 */ /* 0x100fe4000001087c */
[C---:B------:R-:W-:Y:S01]  /*cc80*/  HMMA.16816.F32 R56, R112.reuse, R78, R56 ;  /* 0x0000004e7038723c */ /* 0x040fe20000001838 */
[----:B------:R-:W4:Y:S01]  /*cc90*/  LDSM.16.MT88.4 R76, [R210+0x900] ;  /* 0x00090000d24c783b */ /* 0x000f220000004200 */
[----:B------:R-:W-:Y:S02]  /*cca0*/  MUFU.EX2 R160, R160 ;  /* 0x000000a000a07308 */ /* 0x000fe40000000800 */
[--C-:B------:R-:W-:Y:S02]  /*ccb0*/  FFMA.FTZ R148, R139, c[0x0][0x2d0], -R124.reuse ;  /* 0x0000b4008b947a23 */ /* 0x100fe4000001087c */
[--C-:B------:R-:W-:Y:S02]  /*ccc0*/  FFMA.FTZ R139, R127, c[0x0][0x2d0], -R125.reuse ;  /* 0x0000b4007f8b7a23 */ /* 0x100fe4000001087d */
[C---:B-1----:R-:W-:Y:S04]  /*ccd0*/  HMMA.16816.F32 R60, R112.reuse, R68, R60 ;  /* 0x00000044703c723c */ /* 0x042fe8000000183c */
[----:B------:R-:W-:Y:S01]  /*cce0*/  MUFU.EX2 R155, R155 ;  /* 0x0000009b009b7308 */ /* 0x000fe20000000800 */
[----:B------:R-:W-:Y:S02]  /*ccf0*/  FFMA.FTZ R125, R126, c[0x0][0x2d0], -R125 ;  /* 0x0000b4007e7d7a23 */ /* 0x000fe4000001087d */
[----:B--2---:R-:W-:Y:S01]  /*cd00*/  F2FP.PACK_AB R68, R136, R135 ;  /* 0x000000878844723e */ /* 0x004fe200000000ff */
[----:B------:R-:W-:Y:S04]  /*cd10*/  HMMA.16816.F32 R64, R112, R70, R64 ;  /* 0x000000467040723c */ /* 0x000fe80000001840 */
[----:B-----5:R-:W-:Y:S01]  /*cd20*/  F2FP.PACK_AB R69, R138, R137 ;  /* 0x000000898a45723e */ /* 0x020fe200000000ff */
[--C-:B------:R-:W-:Y:S01]  /*cd30*/  FFMA.FTZ R118, R118, c[0x0][0x2d0], -R124.reuse ;  /* 0x0000b40076767a23 */ /* 0x100fe2000001087c */
[----:B------:R-:W-:Y:S01]  /*cd40*/  MUFU.EX2 R156, R156 ;  /* 0x0000009c009c7308 */ /* 0x000fe20000000800 */
[----:B------:R-:W-:Y:S01]  /*cd50*/  F2FP.PACK_AB R70, R143, R140 ;  /* 0x0000008c8f46723e */ /* 0x000fe200000000ff */
[----:B------:R-:W-:Y:S01]  /*cd60*/  FFMA.FTZ R124, R117, c[0x0][0x2d0], -R124 ;  /* 0x0000b400757c7a23 */ /* 0x000fe2000001087c */
[----:B------:R-:W-:Y:S03]  /*cd70*/  F2FP.PACK_AB R71, R150, R149 ;  /* 0x000000959647723e */ /* 0x000fe600000000ff */
[----:B------:R-:W-:Y:S01]  /*cd80*/  FFMA.FTZ R134, R3, R228, R134 ;  /* 0x000000e403867223 */ /* 0x000fe20000010086 */
[----:B------:R-:W-:Y:S01]  /*cd90*/  MOV R3, R0 ;  /* 0x0000000000037202 */ /* 0x000fe20000000f00 */
[----:B------:R-:W-:Y:S02]  /*cda0*/  FFMA.FTZ R130, R2, R227, R130 ;  /* 0x000000e302827223 */ /* 0x000fe40000010082 */
[C---:B------:R-:W-:Y:S01]  /*cdb0*/  HMMA.16816.F32 R4, R68.reuse, R72, R4 ;  /* 0x000000484404723c */ /* 0x040fe20000001804 */
[----:B------:R-:W-:Y:S04]  /*cdc0*/  MUFU.EX2 R163, R163 ;  /* 0x000000a300a37308 */ /* 0x000fe80000000800 */
[----:B------:R-:W-:Y:S02]  /*cdd0*/  FADD.FTZ R133, R133, R134 ;  /* 0x0000008685857221 */ /* 0x000fe40000010000 */
[----:B------:R-:W-:Y:S01]  /*cde0*/  FADD.FTZ R129, R129, R130 ;  /* 0x0000008281817221 */ /* 0x000fe20000010000 */
[C---:B------:R-:W-:Y:S01]  /*cdf0*/  HMMA.16816.F32 R8, R68.reuse, R74, R8 ;  /* 0x0000004a4408723c */ /* 0x040fe20000001808 */
[----:B------:R-:W1:Y:S02]  /*ce00*/  LDSM.16.MT88.4 R72, [R210+0x3900] ;  /* 0x00390000d248783b */ /* 0x000e640000004200 */
[----:B------:R-:W2:Y:S01]  /*ce10*/  MUFU.EX2 R164, R164 ;  /* 0x000000a400a47308 */ /* 0x000ea20000000800 */
[----:B------:R-:W-:Y:S02]  /*ce20*/  FADD.FTZ R132, R132, R133 ;  /* 0x0000008584847221 */ /* 0x000fe40000010000 */
[----:B------:R-:W-:Y:S02]  /*ce30*/  FADD.FTZ R2, R128, R129 ;  /* 0x0000008180027221 */ /* 0x000fe40000010000 */
[C---:B----4-:R-:W-:Y:S04]  /*ce40*/  HMMA.16816.F32 R12, R68.reuse, R76, R12 ;  /* 0x0000004c440c723c */ /* 0x050fe8000000180c */
[----:B------:R-:W-:Y:S01]  /*ce50*/  FADD.FTZ R132, R131, R132 ;  /* 0x0000008483847221 */ /* 0x000fe20000010000 */
[----:B------:R-:W-:Y:S01]  /*ce60*/  MUFU.EX2 R165, R165 ;  /* 0x000000a500a57308 */ /* 0x000fe20000000800 */
[----:B------:R-:W-:Y:S01]  /*ce70*/  FADD.FTZ R2, R119, R2 ;  /* 0x0000000277027221 */ /* 0x000fe20000010000 */
[----:B------:R-:W-:Y:S01]  /*ce80*/  MOV R119, R116 ;  /* 0x0000007400777202 */ /* 0x000fe20000000f00 */
[C---:B------:R-:W-:Y:S01]  /*ce90*/  HMMA.16816.F32 R16, R68.reuse, R78, R16 ;  /* 0x0000004e4410723c */ /* 0x040fe20000001810 */
[----:B------:R-:W4:Y:S03]  /*cea0*/  LDSM.16.MT88.4 R76, [R209+0x3900] ;  /* 0x00390000d14c783b */ /* 0x000f260000004200 */
[----:B------:R-:W-:Y:S02]  /*ceb0*/  FADD.FTZ R135, R135, R132 ;  /* 0x0000008487877221 */ /* 0x000fe40000010000 */
[----:B------:R-:W-:Y:S01]  /*cec0*/  FADD.FTZ R137, R137, R2 ;  /* 0x0000000289897221 */ /* 0x000fe20000010000 */
[----:B------:R-:W5:Y:S01]  /*ced0*/  MUFU.EX2 R166, R166 ;  /* 0x000000a600a67308 */ /* 0x000f620000000800 */
[C---:B------:R-:W-:Y:S04]  /*cee0*/  HMMA.16816.F32 R20, R68.reuse, R80, R20 ;  /* 0x000000504414723c */ /* 0x040fe80000001814 */
[----:B------:R-:W-:Y:S02]  /*cef0*/  FADD.FTZ R135, R136, R135 ;  /* 0x0000008788877221 */ /* 0x000fe40000010000 */
[----:B------:R-:W-:Y:S02]  /*cf00*/  FADD.FTZ R138, R138, R137 ;  /* 0x000000898a8a7221 */ /* 0x000fe40000010000 */
[C---:B------:R-:W-:Y:S01]  /*cf10*/  HMMA.16816.F32 R24, R68.reuse, R82, R24 ;  /* 0x000000524418723c */ /* 0x040fe20000001818 */
[----:B------:R-:W2:Y:S01]  /*cf20*/  LDSM.16.MT88.4 R80, [R208+0x3900] ;  /* 0x00390000d050783b */ /* 0x000ea20000004200 */
[----:B------:R-:W-:Y:S02]  /*cf30*/  MUFU.EX2 R168, R168 ;  /* 0x000000a800a87308 */ /* 0x000fe40000000800 */
[----:B------:R-:W-:Y:S04]  /*cf40*/  FADD.FTZ R140, R140, R135 ;  /* 0x000000878c8c7221 */ /* 0x000fe80000010000 */
[C---:B------:R-:W-:Y:S04]  /*cf50*/  HMMA.16816.F32 R28, R68.reuse, R84, R28 ;  /* 0x00000054441c723c */ /* 0x040fe8000000181c */
[----:B------:R-:W-:Y:S01]  /*cf60*/  MUFU.EX2 R171, R171 ;  /* 0x000000ab00ab7308 */ /* 0x000fe20000000800 */
[----:B------:R-:W-:Y:S03]  /*cf70*/  FADD.FTZ R140, R143, R140 ;  /* 0x0000008c8f8c7221 */ /* 0x000fe60000010000 */
[C---:B------:R-:W-:Y:S01]  /*cf80*/  HMMA.16816.F32 R32, R68.reuse, R86, R32 ;  /* 0x000000564420723c */ /* 0x040fe20000001820 */
[----:B------:R-:W-:Y:S05]  /*cf90*/  LDSM.16.MT88.4 R84, [R210+0x1100] ;  /* 0x00110000d254783b */ /* 0x000fea0000004200 */
[----:B------:R-:W-:Y:S02]  /*cfa0*/  MUFU.EX2 R237, R237 ;  /* 0x000000ed00ed7308 */ /* 0x000fe40000000800 */
[C---:B------:R-:W-:Y:S08]  /*cfb0*/  HMMA.16816.F32 R36, R68.reuse, R88, R36 ;  /* 0x000000584424723c */ /* 0x040ff00000001824 */
[C---:B------:R-:W-:Y:S01]  /*cfc0*/  HMMA.16816.F32 R40, R68.reuse, R90, R40 ;  /* 0x0000005a4428723c */ /* 0x040fe20000001828 */
[----:B------:R-:W-:Y:S01]  /*cfd0*/  LDSM.16.MT88.4 R88, [R208+0x4100] ;  /* 0x00410000d058783b */ /* 0x000fe20000004200 */
[----:B------:R-:W-:Y:S06]  /*cfe0*/  MUFU.EX2 R242, R242 ;  /* 0x000000f200f27308 */ /* 0x000fec0000000800 */
[C---:B-1----:R-:W-:Y:S04]  /*cff0*/  HMMA.16816.F32 R44, R68.reuse, R72, R44 ;  /* 0x00000048442c723c */ /* 0x042fe8000000182c */
[----:B------:R-:W-:Y:S04]  /*d000*/  MUFU.EX2 R239, R239 ;  /* 0x000000ef00ef7308 */ /* 0x000fe80000000800 */
[C---:B------:R-:W-:Y:S01]  /*d010*/  HMMA.16816.F32 R48, R68.reuse, R74, R48 ;  /* 0x0000004a4430723c */ /* 0x040fe20000001830 */
[----:B------:R-:W1:Y:S05]  /*d020*/  LDSM.16.MT88.4 R72, [R212+0x1100] ;  /* 0x00110000d448783b */ /* 0x000e6a0000004200 */
[----:B------:R-:W-:Y:S02]  /*d030*/  MUFU.EX2 R170, R170 ;  /* 0x000000aa00aa7308 */ /* 0x000fe40000000800 */
[C---:B----4-:R-:W-:Y:S08]  /*d040*/  HMMA.16816.F32 R52, R68.reuse, R76, R52 ;  /* 0x0000004c4434723c */ /* 0x050ff00000001834 */
[C---:B------:R-:W-:Y:S01]  /*d050*/  HMMA.16816.F32 R56, R68.reuse, R78, R56 ;  /* 0x0000004e4438723c */ /* 0x040fe20000001838 */
[----:B------:R-:W4:Y:S01]  /*d060*/  LDSM.16.MT88.4 R76, [R209+0x1100] ;  /* 0x00110000d14c783b */ /* 0x000f220000004200 */
[----:B------:R-:W-:Y:S06]  /*d070*/  MUFU.EX2 R169, R169 ;  /* 0x000000a900a97308 */ /* 0x000fec0000000800 */
[C---:B--2---:R-:W-:Y:S04]  /*d080*/  HMMA.16816.F32 R60, R68.reuse, R80, R60 ;  /* 0x00000050443c723c */ /* 0x044fe8000000183c */
[----:B------:R-:W-:Y:S04]  /*d090*/  MUFU.EX2 R240, R240 ;  /* 0x000000f000f07308 */ /* 0x000fe80000000800 */
[----:B------:R-:W-:Y:S01]  /*d0a0*/  HMMA.16816.F32 R64, R68, R82, R64 ;  /* 0x000000524440723c */ /* 0x000fe20000001840 */
[----:B------:R-:W2:Y:S05]  /*d0b0*/  LDSM.16.MT88.4 R80, [R208+0x1100] ;  /* 0x00110000d050783b */ /* 0x000eaa0000004200 */
[----:B------:R-:W-:Y:S01]  /*d0c0*/  MUFU.EX2 R142, R142 ;  /* 0x0000008e008e7308 */ /* 0x000fe20000000800 */
[----:B------:R-:W-:Y:S01]  /*d0d0*/  F2FP.PACK_AB R68, R154, R159 ;  /* 0x0000009f9a44723e */ /* 0x000fe200000000ff */
[----:B------:R-:W-:Y:S01]  /*d0e0*/  FADD.FTZ R159, R159, R140 ;  /* 0x0000008c9f9f7221 */ /* 0x000fe20000010000 */
[----:B---3--:R-:W-:Y:S03]  /*d0f0*/  F2FP.PACK_AB R69, R161, R158 ;  /* 0x0000009ea145723e */ /* 0x008fe600000000ff */
[----:B------:R-:W-:Y:S01]  /*d100*/  F2FP.PACK_AB R70, R164, R163 ;  /* 0x000000a3a446723e */ /* 0x000fe200000000ff */
[----:B------:R-:W-:Y:S01]  /*d110*/  FADD.FTZ R154, R154, R159 ;  /* 0x0000009f9a9a7221 */ /* 0x000fe20000010000 */
[----:B-----5:R-:W-:Y:S02]  /*d120*/  F2FP.PACK_AB R71, R166, R165 ;  /* 0x000000a5a647723e */ /* 0x020fe400000000ff */
[----:B------:R-:W-:Y:S01]  /*d130*/  MUFU.EX2 R151, R151 ;  /* 0x0000009700977308 */ /* 0x000fe20000000800 */
[----:B------:R-:W-:Y:S04]  /*d140*/  FADD.FTZ R163, R163, R154 ;  /* 0x0000009aa3a37221 */ /* 0x000fe80000010000 */
[C---:B-1----:R-:W-:Y:S03]  /*d150*/  HMMA.16816.F32 R4, R68.reuse, R72, R4 ;  /* 0x000000484404723c */ /* 0x042fe60000001804 */
[----:B------:R-:W-:Y:S02]  /*d160*/  FADD.FTZ R163, R164, R163 ;  /* 0x000000a3a4a37221 */ /* 0x000fe40000010000 */
[----:B------:R-:W-:Y:S03]  /*d170*/  MUFU.EX2 R141, R141 ;  /* 0x0000008d008d7308 */ /* 0x000fe60000000800 */
[C---:B------:R-:W-:Y:S01]  /*d180*/  HMMA.16816.F32 R8, R68.reuse, R74, R8 ;  /* 0x0000004a4408723c */ /* 0x040fe20000001808 */
[----:B------:R-:W1:Y:S06]  /*d190*/  LDSM.16.MT88.4 R72, [R212+0x4100] ;  /* 0x00410000d448783b */ /* 0x000e6c0000004200 */
[----:B------:R-:W3:Y:S01]  /*d1a0*/  MUFU.EX2 R148, R148 ;  /* 0x0000009400947308 */ /* 0x000ee20000000800 */
[C---:B------:R-:W-:Y:S08]  /*d1b0*/  HMMA.16816.F32 R12, R68.reuse, R84, R12 ;  /* 0x00000054440c723c */ /* 0x040ff0000000180c */
[C---:B------:R-:W-:Y:S01]  /*d1c0*/  HMMA.16816.F32 R16, R68.reuse, R86, R16 ;  /* 0x000000564410723c */ /* 0x040fe20000001810 */
[----:B------:R-:W5:Y:S01]  /*d1d0*/  LDSM.16.MT88.4 R84, [R210+0x4100] ;  /* 0x00410000d254783b */ /* 0x000f620000004200 */
[----:B------:R-:W-:Y:S06]  /*d1e0*/  MUFU.EX2 R139, R139 ;  /* 0x0000008b008b7308 */ /* 0x000fec0000000800 */
[C---:B----4-:R-:W-:Y:S04]  /*d1f0*/  HMMA.16816.F32 R20, R68.reuse, R76, R20 ;  /* 0x0000004c4414723c */ /* 0x050fe80000001814 */
[----:B------:R3:W4:Y:S04]  /*d200*/  MUFU.EX2 R244, R125 ;  /* 0x0000007d00f47308 */ /* 0x0007280000000800 */
[C---:B------:R-:W-:Y:S01]  /*d210*/  HMMA.16816.F32 R24, R68.reuse, R78, R24 ;  /* 0x0000004e4418723c */ /* 0x040fe20000001818 */
[----:B------:R-:W5:Y:S05]  /*d220*/  LDSM.16.MT88.4 R76, [R209+0x4100] ;  /* 0x00410000d14c783b */ /* 0x000f6a0000004200 */
[----:B------:R-:W-:Y:S02]  /*d230*/  MUFU.EX2 R118, R118 ;  /* 0x0000007600767308 */ /* 0x000fe40000000800 */
[C---:B--2---:R-:W-:Y:S08]  /*d240*/  HMMA.16816.F32 R28, R68.reuse, R80, R28 ;  /* 0x00000050441c723c */ /* 0x044ff0000000181c */
[C---:B------:R-:W-:Y:S01]  /*d250*/  HMMA.16816.F32 R32, R68.reuse, R82, R32 ;  /* 0x000000524420723c */ /* 0x040fe20000001820 */
[----:B------:R-:W2:Y:S01]  /*d260*/  LDSM.16.MT88.4 R80, [R212+0x1900] ;  /* 0x00190000d450783b */ /* 0x000ea20000004200 */
[----:B------:R5:W5:Y:S02]  /*d270*/  MUFU.EX2 R117, R124 ;  /* 0x0000007c00757308 */ /* 0x000b640000000800 */
[----:B---3--:R-:W-:Y:S02]  /*d280*/  F2FP.PACK_AB R125, R148, R141 ;  /* 0x0000008d947d723e */ /* 0x008fe400000000ff */
[----:B----4-:R-:W-:Y:S02]  /*d290*/  F2FP.PACK_AB R126, R244, R139 ;  /* 0x0000008bf47e723e */ /* 0x010fe400000000ff */
[C---:B-1----:R-:W-:Y:S08]  /*d2a0*/  HMMA.16816.F32 R36, R68.reuse, R72, R36 ;  /* 0x000000484424723c */ /* 0x042ff00000001824 */
[C---:B------:R-:W-:Y:S01]  /*d2b0*/  HMMA.16816.F32 R40, R68.reuse, R74, R40 ;  /* 0x0000004a4428723c */ /* 0x040fe20000001828 */
[----:B------:R-:W1:Y:S07]  /*d2c0*/  LDSM.16.MT88.4 R72, [R210+0x1900] ;  /* 0x00190000d248783b */ /* 0x000e6e0000004200 */
[C---:B-----5:R-:W-:Y:S04]  /*d2d0*/  HMMA.16816.F32 R44, R68.reuse, R84, R44 ;  /* 0x00000054442c723c */ /* 0x060fe8000000182c */
[----:B------:R-:W-:Y:S02]  /*d2e0*/  F2FP.PACK_AB R124, R151, R142 ;  /* 0x0000008e977c723e */ /* 0x000fe400000000ff */
[----:B------:R-:W-:Y:S02]  /*d2f0*/  F2FP.PACK_AB R127, R117, R118 ;  /* 0x00000076757f723e */ /* 0x000fe400000000ff */
[C---:B------:R-:W-:Y:S01]  /*d300*/  HMMA.16816.F32 R48, R68.reuse, R86, R48 ;  /* 0x000000564430723c */ /* 0x040fe20000001830 */
[----:B------:R-:W-:Y:S07]  /*d310*/  LDSM.16.MT88.4 R84, [R208+0x1900] ;  /* 0x00190000d054783b */ /* 0x000fee0000004200 */
[C---:B------:R-:W-:Y:S08]  /*d320*/  HMMA.16816.F32 R52, R68.reuse, R76, R52 ;  /* 0x0000004c4434723c */ /* 0x040ff00000001834 */
[C---:B------:R-:W-:Y:S01]  /*d330*/  HMMA.16816.F32 R56, R68.reuse, R78, R56 ;  /* 0x0000004e4438723c */ /* 0x040fe20000001838 */
[----:B------:R-:W3:Y:S07]  /*d340*/  LDSM.16.MT88.4 R76, [R209+0x1900] ;  /* 0x00190000d14c783b */ /* 0x000eee0000004200 */
[C---:B------:R-:W-:Y:S08]  /*d350*/  HMMA.16816.F32 R60, R68.reuse, R88, R60 ;  /* 0x00000058443c723c */ /* 0x040ff0000000183c */
[----:B------:R-:W-:Y:S01]  /*d360*/  HMMA.16816.F32 R64, R68, R90, R64 ;  /* 0x0000005a4440723c */ /* 0x000fe20000001840 */
[----:B------:R-:W-:Y:S06]  /*d370*/  LDSM.16.MT88.4 R88, [R209+0x4900] ;  /* 0x00490000d158783b */ /* 0x000fec0000004200 */
[C---:B------:R-:W-:Y:S01]  /*d380*/  F2FP.PACK_AB R68, R171.reuse, R168 ;  /* 0x000000a8ab44723e */ /* 0x040fe200000000ff */
[----:B------:R-:W-:Y:S01]  /*d390*/  FADD.FTZ R168, R168, R163 ;  /* 0x000000a3a8a87221 */ /* 0x000fe20000010000 */
[----:B------:R-:W-:Y:S03]  /*d3a0*/  F2FP.PACK_AB R69, R242, R237 ;  /* 0x000000edf245723e */ /* 0x000fe600000000ff */
[----:B------:R-:W-:Y:S01]  /*d3b0*/  F2FP.PACK_AB R70, R170, R239 ;  /* 0x000000efaa46723e */ /* 0x000fe200000000ff */
[----:B------:R-:W-:Y:S01]  /*d3c0*/  FADD.FTZ R168, R171, R168 ;  /* 0x000000a8aba87221 */ /* 0x000fe20000010000 */
[----:B------:R-:W-:Y:S03]  /*d3d0*/  F2FP.PACK_AB R71, R240, R169 ;  /* 0x000000a9f047723e */ /* 0x000fe600000000ff */
[----:B------:R-:W-:Y:S01]  /*d3e0*/  FADD.FTZ R239, R239, R168 ;  /* 0x000000a8efef7221 */ /* 0x000fe20000010000 */
[----:B------:R-:W-:Y:S03]  /*d3f0*/  IADD3 R168, R238, -0x1, RZ ;  /* 0xffffffffeea87810 */ /* 0x000fe60007ffe0ff */
[C---:B--2---:R-:W-:Y:S03]  /*d400*/  HMMA.16816.F32 R4, R68.reuse, R80, R4 ;  /* 0x000000504404723c */ /* 0x044fe60000001804 */
[----:B------:R-:W-:Y:S01]  /*d410*/  FADD.FTZ R239, R170, R239 ;  /* 0x000000efaaef7221 */ /* 0x000fe20000010000 */
[----:B------:R-:W-:Y:S04]  /*d420*/  MOV R238, R168 ;  /* 0x000000a800ee7202 */ /* 0x000fe80000000f00 */
        /* <DEDUP_REMOVED lines=11> */
[C---:B--2---:R-:W-:Y:S08]  /*d4e0*/  HMMA.16816.F32 R36, R68.reuse, R80, R36 ;  /* 0x000000504424723c */ /* 0x044ff00000001824 */
[C---:B------:R-:W-:Y:S01]  /*d4f0*/  HMMA.16816.F32 R40, R68.reuse, R82, R40 ;  /* 0x000000524428723c */ /* 0x040fe20000001828 */
[----:B------:R-:W2:Y:S07]  /*d500*/  LDSM.16.MT88.4 R80, [R210+0x2100] ;  /* 0x00210000d250783b */ /* 0x000eae0000004200 */
[C---:B-1----:R-:W-:Y:S08]  /*d510*/  HMMA.16816.F32 R44, R68.reuse, R72, R44 ;  /* 0x00000048442c723c */ /* 0x042ff0000000182c */
[C---:B------:R-:W-:Y:S01]  /*d520*/  HMMA.16816.F32 R48, R68.reuse, R74, R48 ;  /* 0x0000004a4430723c */ /* 0x040fe20000001830 */
[----:B------:R-:W1:Y:S07]  /*d530*/  LDSM.16.MT88.4 R72, [R209+0x2100] ;  /* 0x00210000d148783b */ /* 0x000e6e0000004200 */
[C---:B------:R-:W-:Y:S08]  /*d540*/  HMMA.16816.F32 R52, R68.reuse, R88, R52 ;  /* 0x000000584434723c */ /* 0x040ff00000001834 */
[C---:B------:R-:W-:Y:S01]  /*d550*/  HMMA.16816.F32 R56, R68.reuse, R90, R56 ;  /* 0x0000005a4438723c */ /* 0x040fe20000001838 */
[----:B------:R-:W-:Y:S07]  /*d560*/  LDSM.16.MT88.4 R88, [R209+0x5100] ;  /* 0x00510000d158783b */ /* 0x000fee0000004200 */
        /* <DEDUP_REMOVED lines=9> */
[----:B------:R-:W-:Y:S04]  /*d600*/  FADD.FTZ R155, R155, R162 ;  /* 0x000000a29b9b7221 */ /* 0x000fe80000010000 */
[C---:B---3--:R-:W-:Y:S03]  /*d610*/  HMMA.16816.F32 R4, R68.reuse, R76, R4 ;  /* 0x0000004c4404723c */ /* 0x048fe60000001804 */
[----:B------:R-:W-:Y:S04]  /*d620*/  FADD.FTZ R155, R152, R155 ;  /* 0x0000009b989b7221 */ /* 0x000fe80000010000 */
        /* <DEDUP_REMOVED lines=8> */
[----:B------:R-:W-:Y:S04]  /*d6b0*/  FADD.FTZ R228, R244, R139 ;  /* 0x0000008bf4e47221 */ /* 0x000fe80000010000 */
[C---:B-1----:R-:W-:Y:S08]  /*d6c0*/  HMMA.16816.F32 R20, R68.reuse, R72, R20 ;  /* 0x000000484414723c */ /* 0x042ff00000001814 */
[C---:B------:R-:W-:Y:S01]  /*d6d0*/  HMMA.16816.F32 R24, R68.reuse, R74, R24 ;  /* 0x0000004a4418723c */ /* 0x040fe20000001818 */
[----:B------:R-:W1:Y:S07]  /*d6e0*/  LDSM.16.MT88.4 R72, [R208+0x5100] ;  /* 0x00510000d048783b */ /* 0x000e6e0000004200 */
[C---:B------:R-:W-:Y:S08]  /*d6f0*/  HMMA.16816.F32 R28, R68.reuse, R84, R28 ;  /* 0x00000054441c723c */ /* 0x040ff0000000181c */
[C---:B------:R-:W-:Y:S01]  /*d700*/  HMMA.16816.F32 R32, R68.reuse, R86, R32 ;  /* 0x000000564420723c */ /* 0x040fe20000001820 */
[----:B------:R-:W4:Y:S07]  /*d710*/  LDSM.16.MT88.4 R84, [R208+0x2900] ;  /* 0x00290000d054783b */ /* 0x000f2e0000004200 */
[C---:B---3--:R-:W-:Y:S08]  /*d720*/  HMMA.16816.F32 R36, R68.reuse, R76, R36 ;  /* 0x0000004c4424723c */ /* 0x048ff00000001824 */
[C---:B------:R-:W-:Y:S01]  /*d730*/  HMMA.16816.F32 R40, R68.reuse, R78, R40 ;  /* 0x0000004e4428723c */ /* 0x040fe20000001828 */
[----:B------:R-:W3:Y:S07]  /*d740*/  LDSM.16.MT88.4 R76, [R212+0x5900] ;  /* 0x00590000d44c783b */ /* 0x000eee0000004200 */
[C---:B--2---:R-:W-:Y:S08]  /*d750*/  HMMA.16816.F32 R44, R68.reuse, R80, R44 ;  /* 0x00000050442c723c */ /* 0x044ff0000000182c */
[C---:B------:R-:W-:Y:S08]  /*d760*/  HMMA.16816.F32 R48, R68.reuse, R82, R48 ;  /* 0x000000524430723c */ /* 0x040ff00000001830 */
[C---:B------:R-:W-:Y:S08]  /*d770*/  HMMA.16816.F32 R52, R68.reuse, R88, R52 ;  /* 0x000000584434723c */ /* 0x040ff00000001834 */
[C---:B------:R-:W-:Y:S08]  /*d780*/  HMMA.16816.F32 R56, R68.reuse, R90, R56 ;  /* 0x0000005a4438723c */ /* 0x040ff00000001838 */
[C---:B-1----:R-:W-:Y:S08]  /*d790*/  HMMA.16816.F32 R60, R68.reuse, R72, R60 ;  /* 0x00000048443c723c */ /* 0x042ff0000000183c */
[----:B------:R-:W-:Y:S01]  /*d7a0*/  HMMA.16816.F32 R64, R68, R74, R64 ;  /* 0x0000004a4440723c */ /* 0x000fe20000001840 */
[----:B------:R-:W1:Y:S07]  /*d7b0*/  LDSM.16.MT88.4 R68, [R210+0x5900] ;  /* 0x00590000d244783b */ /* 0x000e6e0000004200 */
[C---:B------:R-:W-:Y:S01]  /*d7c0*/  HMMA.16816.F32 R112, R124.reuse, R108, R4 ;  /* 0x0000006c7c70723c */ /* 0x040fe20000001804 */
[----:B------:R-:W2:Y:S07]  /*d7d0*/  LDSM.16.MT88.4 R4, [R209+0x5900] ;  /* 0x00590000d104783b */ /* 0x000eae0000004200 */
[C---:B------:R-:W-:Y:S01]  /*d7e0*/  HMMA.16816.F32 R108, R124.reuse, R110, R8 ;  /* 0x0000006e7c6c723c */ /* 0x040fe20000001808 */
[----:B------:R-:W5:Y:S07]  /*d7f0*/  LDSM.16.MT88.4 R8, [R208+0x5900] ;  /* 0x00590000d008783b */ /* 0x000f6e0000004200 */
[C---:B------:R-:W-:Y:S07]  /*d800*/  HMMA.16816.F32 R104, R124.reuse, R100, R12 ;  /* 0x000000647c68723c */ /* 0x040fee000000180c */
[----:B------:R-:W-:Y:S01]  /*d810*/  FADD.FTZ R13, R149, R138 ;  /* 0x0000008a950d7221 */ /* 0x000fe20000010000 */
[C---:B------:R-:W-:Y:S04]  /*d820*/  HMMA.16816.F32 R100, R124.reuse, R102, R16 ;  /* 0x000000667c64723c */ /* 0x040fe80000001810 */
[----:B------:R-:W-:Y:S04]  /*d830*/  FADD.FTZ R13, R150, R13 ;  /* 0x0000000d960d7221 */ /* 0x000fe80000010000 */
[C---:B------:R-:W-:Y:S04]  /*d840*/  HMMA.16816.F32 R96, R124.reuse, R92, R20 ;  /* 0x0000005c7c60723c */ /* 0x040fe80000001814 */
[----:B------:R-:W-:Y:S04]  /*d850*/  FADD.FTZ R2, R158, R13 ;  /* 0x0000000d9e027221 */ /* 0x000fe80000010000 */
[C---:B------:R-:W-:Y:S04]  /*d860*/  HMMA.16816.F32 R92, R124.reuse, R94, R24 ;  /* 0x0000005e7c5c723c */ /* 0x040fe80000001818 */
[----:B------:R-:W-:Y:S04]  /*d870*/  FADD.FTZ R2, R161, R2 ;  /* 0x00000002a1027221 */ /* 0x000fe80000010000 */
[C---:B----4-:R-:W-:Y:S04]  /*d880*/  HMMA.16816.F32 R88, R124.reuse, R84, R28 ;  /* 0x000000547c58723c */ /* 0x050fe8000000181c */
[----:B------:R-:W-:Y:S04]  /*d890*/  FADD.FTZ R165, R165, R2 ;  /* 0x00000002a5a57221 */ /* 0x000fe80000010000 */
[C---:B------:R-:W-:Y:S04]  /*d8a0*/  HMMA.16816.F32 R84, R124.reuse, R86, R32 ;  /* 0x000000567c54723c */ /* 0x040fe80000001820 */
[----:B------:R-:W-:Y:S04]  /*d8b0*/  FADD.FTZ R166, R166, R165 ;  /* 0x000000a5a6a67221 */ /* 0x000fe80000010000 */
[C---:B---3--:R-:W-:Y:S04]  /*d8c0*/  HMMA.16816.F32 R80, R124.reuse, R76, R36 ;  /* 0x0000004c7c50723c */ /* 0x048fe80000001824 */
[----:B------:R-:W-:Y:S04]  /*d8d0*/  FADD.FTZ R237, R237, R166 ;  /* 0x000000a6eded7221 */ /* 0x000fe80000010000 */
[C---:B------:R-:W-:Y:S04]  /*d8e0*/  HMMA.16816.F32 R76, R124.reuse, R78, R40 ;  /* 0x0000004e7c4c723c */ /* 0x040fe80000001828 */
[----:B------:R-:W-:Y:S04]  /*d8f0*/  FADD.FTZ R242, R242, R237 ;  /* 0x000000edf2f27221 */ /* 0x000fe80000010000 */
[C---:B-1----:R-:W-:Y:S04]  /*d900*/  HMMA.16816.F32 R72, R124.reuse, R68, R44 ;  /* 0x000000447c48723c */ /* 0x042fe8000000182c */
[----:B------:R-:W-:Y:S04]  /*d910*/  FADD.FTZ R169, R169, R242 ;  /* 0x000000f2a9a97221 */ /* 0x000fe80000010000 */
[C---:B------:R-:W-:Y:S04]  /*d920*/  HMMA.16816.F32 R68, R124.reuse, R70, R48 ;  /* 0x000000467c44723c */ /* 0x040fe80000001830 */
[----:B------:R-:W-:Y:S04]  /*d930*/  FADD.FTZ R240, R240, R169 ;  /* 0x000000a9f0f07221 */ /* 0x000fe80000010000 */
[C---:B--2---:R-:W-:Y:S04]  /*d940*/  HMMA.16816.F32 R52, R124.reuse, R4, R52 ;  /* 0x000000047c34723c */ /* 0x044fe80000001834 */
[----:B------:R-:W-:Y:S04]  /*d950*/  FADD.FTZ R157, R157, R240 ;  /* 0x000000f09d9d7221 */ /* 0x000fe80000010000 */
[C---:B------:R-:W-:Y:S04]  /*d960*/  HMMA.16816.F32 R56, R124.reuse, R6, R56 ;  /* 0x000000067c38723c */ /* 0x040fe80000001838 */
[----:B------:R-:W-:Y:S04]  /*d970*/  FADD.FTZ R160, R160, R157 ;  /* 0x0000009da0a07221 */ /* 0x000fe80000010000 */
[C---:B-----5:R-:W-:Y:S04]  /*d980*/  HMMA.16816.F32 R60, R124.reuse, R8, R60 ;  /* 0x000000087c3c723c */ /* 0x060fe8000000183c */
[----:B------:R-:W-:Y:S04]  /*d990*/  FADD.FTZ R153, R153, R160 ;  /* 0x000000a099997221 */ /* 0x000fe80000010000 */
[----:B------:R-:W-:Y:S01]  /*d9a0*/  FADD.FTZ R156, R156, R153 ;  /* 0x000000999c9c7221 */ /* 0x000fe20000010000 */
[----:B------:R-:W-:Y:S03]  /*d9b0*/  HMMA.16816.F32 R64, R124, R10, R64 ;  /* 0x0000000a7c40723c */ /* 0x000fe60000001840 */
[----:B------:R-:W-:Y:S04]  /*d9c0*/  FADD.FTZ R141, R141, R156 ;  /* 0x0000009c8d8d7221 */ /* 0x000fe80000010000 */
[----:B------:R-:W-:Y:S05]  /*d9d0*/  FADD.FTZ R141, R148, R141 ;  /* 0x0000008d948d7221 */ /* 0x000fea0000010000 */
[----:B------:R-:W-:Y:S04]  /*d9e0*/  FADD.FTZ R118, R118, R141 ;  /* 0x0000008d76767221 */ /* 0x000fe80000010000 */
[----:B------:R-:W-:Y:S01]  /*d9f0*/  FADD.FTZ R227, R117, R118 ;  /* 0x0000007675e37221 */ /* 0x000fe20000010000 */
[----:B------:R-:W-:-:S05]  /*da00*/  @P0 BRA `(.L_x_196) ;  /* 0xffffceb000000947 */ /* 0x000fca000383ffff */
.L_x_193:
[----:B------:R-:W-:-:S13]  /*da10*/  ISETP.GE.AND P0, PT, R168, UR6, PT ;  /* 0x00000006a8007c0c */ /* 0x000fda000bf06270 */
[----:B------:R-:W-:Y:S05]  /*da20*/  @!P0 BRA `(.L_x_197) ;  /* 0x0000450000008947 */ /* 0x000fea0003800000 */
[----:B------:R-:W-:Y:S01]  /*da30*/  SHF.R.S32.HI R169, RZ, 0x1f, R230 ;  /* 0x0000001fffa97819 */ /* 0x000fe200000114e6 */
[----:B------:R-:W-:Y:S01]  /*da40*/  IMAD.MOV.U32 R2, RZ, RZ, R116 ;  /* 0x000000ffff027224 */ /* 0x000fe200078e0074 */
[C---:B------:R-:W-:Y:S01]  /*da50*/  SHF.L.U64.HI R232, R229.reuse, 0x1, R232 ;  /* 0x00000001e5e87819 */ /* 0x040fe200000102e8 */
[----:B------:R-:W-:Y:S01]  /*da60*/  IMAD.MOV.U32 R3, RZ, RZ, R0 ;  /* 0x000000ffff037224 */ /* 0x000fe200078e0000 */
[C---:B------:R-:W-:Y:S01]  /*da70*/  SHF.L.U64.HI R169, R230.reuse, 0x1, R169 ;  /* 0x00000001e6a97819 */ /* 0x040fe200000102a9 */
[----:B------:R-:W-:Y:S01]  /*da80*/  IMAD.SHL.U32 R229, R229, 0x2, RZ ;  /* 0x00000002e5e57824 */ /* 0x000fe200078e00ff */
[----:B------:R-:W-:Y:S02]  /*da90*/  SHF.L.U32 R230, R230, 0x1, RZ ;  /* 0x00000001e6e67819 */ /* 0x000fe400000006ff */
.L_x_207:
[----:B------:R-:W-:Y:S04]  /*daa0*/  DEPBAR.LE SB0, 0x0 ;  /* 0x000080000000791a */ /* 0x000fe80000000000 */
[----:B------:R-:W-:Y:S01]  /*dab0*/  BAR.SYNC.DEFER_BLOCKING 0x0 ;  /* 0x0000000000007b1d */ /* 0x000fe20000010000 */
[----:B------:R-:W-:Y:S01]  /*dac0*/  SHF.R.S32.HI R21, RZ, 0x1f, R216 ;  /* 0x0000001fff157819 */ /* 0x000fe200000114d8 */
[C---:B------:R-:W-:Y:S01]  /*dad0*/  IMAD.WIDE.U32 R30, R216.reuse, c[0x0][0x208], RZ ;  /* 0x00008200d81e7a25 */ /* 0x040fe200078e00ff */
[----:B------:R-:W-:Y:S03]  /*dae0*/  SHF.R.S32.HI R29, RZ, 0x1f, R215 ;  /* 0x0000001fff1d7819 */ /* 0x000fe600000114d7 */
[----:B------:R-:W-:Y:S02]  /*daf0*/  IMAD R21, R21, c[0x0][0x208], RZ ;  /* 0x0000820015157a24 */ /* 0x000fe400078e02ff */
[----:B------:R-:W-:Y:S02]  /*db00*/  IMAD R29, R29, c[0x0][0x218], RZ ;  /* 0x000086001d1d7a24 */ /* 0x000fe400078e02ff */
[----:B------:R-:W-:Y:S02]  /*db10*/  IMAD R21, R216, c[0x0][0x20c], R21 ;  /* 0x00008300d8157a24 */ /* 0x000fe400078e0215 */
[----:B------:R-:W-:Y:S03]  /*db20*/  IMAD R29, R215, c[0x0][0x21c], R29 ;  /* 0x00008700d71d7a24 */ /* 0x000fe600078e021d */
[----:B------:R-:W-:Y:S05]  /*db30*/  IADD3 R31, R31, R21, RZ ;  /* 0x000000151f1f7210 */ /* 0x000fea0007ffe0ff */
[----:B------:R-:W-:Y:S01]  /*db40*/  IMAD.WIDE.U32 R30, R215, c[0x0][0x218], R30 ;  /* 0x00008600d71e7a25 */ /* 0x000fe200078e001e */
[----:B------:R-:W1:Y:S04]  /*db50*/  LDSM.16.M88.4 R8, [R214+0x8100] ;  /* 0x00810000d608783b */ /* 0x000e680000000200 */
[----:B------:R-:W-:Y:S04]  /*db60*/  IADD3 R0, P0, R30, UR38, RZ ;  /* 0x000000261e007c10 */ /* 0x000fe8000ff1e0ff */
[----:B------:R-:W-:Y:S02]  /*db70*/  IADD3.X R29, R31, UR10, R29, P0, !PT ;  /* 0x0000000a1f1d7c10 */ /* 0x000fe400087fe41d */
[C---:B------:R-:W-:Y:S01]  /*db80*/  LEA R45, P0, R0.reuse, c[0x0][0x1f8], 0x1 ;  /* 0x00007e00002d7a11 */ /* 0x040fe200078008ff */
[----:B------:R-:W2:Y:S03]  /*db90*/  LDSM.16.M88.4 R16, [R214+0x8900] ;  /* 0x00890000d610783b */ /* 0x000ea60000000200 */
[----:B------:R-:W-:Y:S05]  /*dba0*/  LEA.HI.X R152, R0, c[0x0][0x1fc], R29, 0x1, P0 ;  /* 0x00007f0000987a11 */ /* 0x000fea00000f0c1d */
[----:B------:R-:W3:Y:S08]  /*dbb0*/  LDSM.16.M88.4 R24, [R214+0x9100] ;  /* 0x00910000d618783b */ /* 0x000ef00000000200 */
[----:B------:R-:W4:Y:S08]  /*dbc0*/  LDSM.16.M88.4 R32, [R214+0x9900] ;  /* 0x00990000d620783b */ /* 0x000f300000000200 */
[----:B------:R-:W5:Y:S01]  /*dbd0*/  LDSM.16.M88.4 R40, [R214+0xa100] ;  /* 0x00a10000d628783b */ /* 0x000f620000000200 */
[C---:B-1----:R-:W-:Y:S07]  /*dbe0*/  HMMA.16816.F32 R4, R120.reuse, R8, RZ ;  /* 0x000000087804723c */ /* 0x042fee00000018ff */
[----:B------:R-:W-:Y:S01]  /*dbf0*/  LDSM.16.M88.4 R48, [R214+0xa900] ;  /* 0x00a90000d630783b */ /* 0x000fe20000000200 */
[C---:B------:R-:W-:Y:S07]  /*dc00*/  HMMA.16816.F32 R8, R120.reuse, R10, RZ ;  /* 0x0000000a7808723c */ /* 0x040fee00000018ff */
[----:B------:R-:W-:Y:S01]  /*dc10*/  LDSM.16.M88.4 R116, [R213] ;  /* 0x00000000d574783b */ /* 0x000fe20000000200 */
[C---:B--2---:R-:W-:Y:S07]  /*dc20*/  HMMA.16816.F32 R12, R120.reuse, R16, RZ ;  /* 0x00000010780c723c */ /* 0x044fee00000018ff */
[----:B------:R-:W-:Y:S01]  /*dc30*/  LDSM.16.M88.4 R124, [R207] ;  /* 0x00000000cf7c783b */ /* 0x000fe20000000200 */
[C---:B------:R-:W-:Y:S07]  /*dc40*/  HMMA.16816.F32 R16, R120.reuse, R18, RZ ;  /* 0x000000127810723c */ /* 0x040fee00000018ff */
[----:B------:R-:W-:Y:S01]  /*dc50*/  LDSM.16.M88.4 R128, [R206] ;  /* 0x00000000ce80783b */ /* 0x000fe20000000200 */
[C---:B---3--:R-:W-:Y:S07]  /*dc60*/  HMMA.16816.F32 R20, R120.reuse, R24, RZ ;  /* 0x000000187814723c */ /* 0x048fee00000018ff */
[----:B------:R-:W-:Y:S01]  /*dc70*/  LDSM.16.M88.4 R132, [R205] ;  /* 0x00000000cd84783b */ /* 0x000fe20000000200 */
[C---:B------:R-:W-:Y:S07]  /*dc80*/  HMMA.16816.F32 R24, R120.reuse, R26, RZ ;  /* 0x0000001a7818723c */ /* 0x040fee00000018ff */
[----:B------:R-:W-:Y:S01]  /*dc90*/  LDSM.16.M88.4 R136, [R204] ;  /* 0x00000000cc88783b */ /* 0x000fe20000000200 */
[C---:B----4-:R-:W-:Y:S07]  /*dca0*/  HMMA.16816.F32 R28, R120.reuse, R32, RZ ;  /* 0x00000020781c723c */ /* 0x050fee00000018ff */
[----:B------:R-:W1:Y:S01]  /*dcb0*/  SHFL.IDX PT, R154, R45, RZ, 0x181f ;  /* 0x00181fff2d9a7589 */ /* 0x000e6200000e0000 */
[C---:B------:R-:W-:Y:S07]  /*dcc0*/  HMMA.16816.F32 R32, R120.reuse, R34, RZ ;  /* 0x000000227820723c */ /* 0x040fee00000018ff */
[----:B------:R-:W2:Y:S01]  /*dcd0*/  SHFL.IDX PT, R44, R152, RZ, 0x181f ;  /* 0x00181fff982c7589 */ /* 0x000ea200000e0000 */
[C---:B-----5:R-:W-:Y:S07]  /*dce0*/  HMMA.16816.F32 R36, R120.reuse, R40, RZ ;  /* 0x000000287824723c */ /* 0x060fee00000018ff */
[----:B------:R-:W3:Y:S01]  /*dcf0*/  SHFL.IDX PT, R148, R45, 0x2, 0x181f ;  /* 0x00581f002d947f89 */ /* 0x000ee200000e0000 */
[C---:B------:R-:W-:Y:S07]  /*dd00*/  HMMA.16816.F32 R40, R120.reuse, R42, RZ ;  /* 0x0000002a7828723c */ /* 0x040fee00000018ff */
[----:B------:R4:W-:Y:S01]  /*dd10*/  SHFL.IDX PT, R160, R45, 0x1, 0x181f ;  /* 0x00381f002da07f89 */ /* 0x0009e200000e0000 */
[C---:B-1----:R-:W-:Y:S04]  /*dd20*/  IADD3 R150, P2, R154.reuse, R230, RZ ;  /* 0x000000e69a967210 */ /* 0x042fe80007f5e0ff */
[----:B------:R-:W-:Y:S02]  /*dd30*/  IADD3 R154, P0, R154, R229, RZ ;  /* 0x000000e59a9a7210 */ /* 0x000fe40007f1e0ff */
[CC--:B--2---:R-:W-:Y:S01]  /*dd40*/  IADD3.X R151, R44.reuse, R169.reuse, RZ, P2, !PT ;  /* 0x000000a92c977210 */ /* 0x0c4fe200017fe4ff */
[----:B------:R-:W1:Y:S01]  /*dd50*/  SHFL.IDX PT, R149, R152, 0x2, 0x181f ;  /* 0x00581f0098957f89 */ /* 0x000e6200000e0000 */
[----:B------:R-:W-:Y:S02]  /*dd60*/  IADD3.X R155, R44, R232, RZ, P0, !PT ;  /* 0x000000e82c9b7210 */ /* 0x000fe400007fe4ff */
[-C--:B---3--:R-:W-:Y:S05]  /*dd70*/  IADD3 R162, P2, R148, R230.reuse, RZ ;  /* 0x000000e694a27210 */ /* 0x088fea0007f5e0ff */
[----:B------:R-:W-:Y:S01]  /*dd80*/  LDSM.16.M88.4 R140, [R203] ;  /* 0x00000000cb8c783b */ /* 0x000fe20000000200 */
[C---:B----4-:R-:W-:Y:S07]  /*dd90*/  HMMA.16816.F32 R44, R120.reuse, R48, RZ ;  /* 0x00000030782c723c */ /* 0x050fee00000018ff */
[----:B------:R-:W-:Y:S01]  /*dda0*/  @!PT LDS RZ, [RZ] ;  /* 0x00000000fffff984 */ /* 0x000fe20000000800 */
[----:B------:R-:W-:Y:S01]  /*ddb0*/  @!PT LDS RZ, [RZ] ;  /* 0x00000000fffff984 */ /* 0x000fe20000000800 */
[----:B------:R-:W-:Y:S01]  /*ddc0*/  @!PT LDS RZ, [RZ] ;  /* 0x00000000fffff984 */ /* 0x000fe20000000800 */
[----:B------:R2:W-:Y:S01]  /*ddd0*/  LDGSTS.E.BYPASS.LTC128B.128 [R225], [R150.64], !P5 ;  /* 0x0000000096e17fae */ /* 0x0005e2000e901d6a */
[----:B------:R-:W-:Y:S07]  /*dde0*/  HMMA.16816.F32 R48, R120, R50, RZ ;  /* 0x000000327830723c */ /* 0x000fee00000018ff */
[----:B------:R3:W4:Y:S01]  /*ddf0*/  SHFL.IDX PT, R0, R152, 0x1, 0x181f ;  /* 0x00381f0098007f89 */ /* 0x00072200000e0000 */
[C---:B-1----:R-:W-:Y:S01]  /*de00*/  IADD3.X R163, R149.reuse, R169, RZ, P2, !PT ;  /* 0x000000a995a37210 */ /* 0x042fe200017fe4ff */
[C---:B------:R-:W-:Y:S06]  /*de10*/  HMMA.16816.F32 R4, R144.reuse, R116, R4 ;  /* 0x000000749004723c */ /* 0x040fec0000001804 */
[----:B------:R1:W-:Y:S02]  /*de20*/  LDGSTS.E.BYPASS.LTC128B.128 [R224], [R154.64], !P4 ;  /* 0x000000009ae07fae */ /* 0x0003e4000e101d6a */
[C---:B------:R-:W-:Y:S08]  /*de30*/  HMMA.16816.F32 R8, R144.reuse, R118, R8 ;  /* 0x000000769008723c */ /* 0x040ff00000001808 */
[C---:B------:R-:W-:Y:S04]  /*de40*/  HMMA.16816.F32 R12, R144.reuse, R124, R12 ;  /* 0x0000007c900c723c */ /* 0x040fe8000000180c */
[C---:B---3--:R-:W-:Y:S02]  /*de50*/  IADD3 R152, P0, R160.reuse, R230, RZ ;  /* 0x000000e6a0987210 */ /* 0x048fe40007f1e0ff */
[----:B------:R-:W-:Y:S02]  /*de60*/  IADD3 R160, P6, R160, R229, RZ ;  /* 0x000000e5a0a07210 */ /* 0x000fe40007fde0ff */
[C---:B------:R-:W-:Y:S04]  /*de70*/  HMMA.16816.F32 R16, R144.reuse, R126, R16 ;  /* 0x0000007e9010723c */ /* 0x040fe80000001810 */
[C---:B----4-:R-:W-:Y:S02]  /*de80*/  IADD3.X R153, R0.reuse, R169, RZ, P0, !PT ;  /* 0x000000a900997210 */ /* 0x050fe400007fe4ff */
[-C--:B------:R-:W-:Y:S02]  /*de90*/  IADD3.X R161, R0, R232.reuse, RZ, P6, !PT ;  /* 0x000000e800a17210 */ /* 0x080fe400037fe4ff */
[C---:B------:R-:W-:Y:S01]  /*dea0*/  HMMA.16816.F32 R20, R144.reuse, R128, R20 ;  /* 0x000000809014723c */ /* 0x040fe20000001814 */
[----:B------:R1:W-:Y:S03]  /*deb0*/  LDGSTS.E.BYPASS.LTC128B.128 [R223], [R152.64], !P5 ;  /* 0x0000000098df7fae */ /* 0x0003e6000e901d6a */
[----:B------:R-:W-:Y:S04]  /*dec0*/  IADD3 R164, P0, R148, R229, RZ ;  /* 0x000000e594a47210 */ /* 0x000fe80007f1e0ff */
[C---:B------:R-:W-:Y:S01]  /*ded0*/  HMMA.16816.F32 R24, R144.reuse, R130, R24 ;  /* 0x000000829018723c */ /* 0x040fe20000001818 */
[----:B------:R3:W-:Y:S03]  /*dee0*/  LDGSTS.E.BYPASS.LTC128B.128 [R222], [R160.64], !P4 ;  /* 0x00000000a0de7fae */ /* 0x0007e6000e101d6a */
[----:B------:R-:W-:Y:S02]  /*def0*/  IADD3.X R165, R149, R232, RZ, P0, !PT ;  /* 0x000000e895a57210 */ /* 0x000fe400007fe4ff */
[----:B------:R-:W-:Y:S02]  /*df00*/  ISETP.GT.AND P0, PT, R168, UR6, PT ;  /* 0x00000006a8007c0c */ /* 0x000fe4000bf04270 */
[C---:B------:R-:W-:Y:S01]  /*df10*/  HMMA.16816.F32 R28, R144.reuse, R132, R28 ;  /* 0x00000084901c723c */ /* 0x040fe2000000181c */
[----:B------:R3:W-:Y:S07]  /*df20*/  LDGSTS.E.BYPASS.LTC128B.128 [R225+0x2000], [R162.64], !P5 ;  /* 0x02000000a2e17fae */ /* 0x0007ee000e901d6a */
[C---:B------:R-:W-:Y:S01]  /*df30*/  HMMA.16816.F32 R32, R144.reuse, R134, R32 ;  /* 0x000000869020723c */ /* 0x040fe20000001820 */
[----:B------:R4:W-:Y:S07]  /*df40*/  LDGSTS.E.BYPASS.LTC128B.128 [R225+0x5000], [R164.64], !P4 ;  /* 0x05000000a4e17fae */ /* 0x0009ee000e101d6a */
[C---:B------:R-:W-:Y:S01]  /*df50*/  HMMA.16816.F32 R36, R144.reuse, R136, R36 ;  /* 0x000000889024723c */ /* 0x040fe20000001824 */
[----:B--2---:R-:W2:Y:S07]  /*df60*/  LDSM.16.M88.4 R148, [R211+0x8100] ;  /* 0x00810000d394783b */ /* 0x004eae0000000200 */
[C---:B------:R-:W-:Y:S01]  /*df70*/  HMMA.16816.F32 R40, R144.reuse, R138, R40 ;  /* 0x0000008a9028723c */ /* 0x040fe20000001828 */
[----:B------:R-:W5:Y:S07]  /*df80*/  LDSM.16.M88.4 R116, [R211+0x8900] ;  /* 0x00890000d374783b */ /* 0x000f6e0000000200 */
[C---:B------:R-:W-:Y:S01]  /*df90*/  HMMA.16816.F32 R44, R144.reuse, R140, R44 ;  /* 0x0000008c902c723c */ /* 0x040fe2000000182c */
[----:B------:R-:W0:Y:S07]  /*dfa0*/  LDGDEPBAR ;  /* 0x00000000000079af */ /* 0x000e2e0000000000 */
[----:B------:R-:W-:Y:S01]  /*dfb0*/  HMMA.16816.F32 R48, R144, R142, R48 ;  /* 0x0000008e9030723c */ /* 0x000fe20000001830 */
[----:B------:R-:W4:Y:S08]  /*dfc0*/  LDSM.16.M88.4 R124, [R211+0x9100] ;  /* 0x00910000d37c783b */ /* 0x000f300000000200 */
[----:B-1----:R-:W1:Y:S01]  /*dfd0*/  LDSM.16.M88.4 R152, [R211+0x9900] ;  /* 0x00990000d398783b */ /* 0x002e620000000200 */
[C---:B--2---:R-:W-:Y:S07]  /*dfe0*/  HMMA.16816.F32 R4, R172.reuse, R148, R4 ;  /* 0x00000094ac04723c */ /* 0x044fee0000001804 */
[----:B------:R-:W2:Y:S01]  /*dff0*/  LDSM.16.M88.4 R156, [R211+0xa100] ;  /* 0x00a10000d39c783b */ /* 0x000ea20000000200 */
[C---:B------:R-:W-:Y:S07]  /*e000*/  HMMA.16816.F32 R8, R172.reuse, R150, R8 ;  /* 0x00000096ac08723c */ /* 0x040fee0000001808 */
[----:B---3--:R-:W3:Y:S01]  /*e010*/  LDSM.16.M88.4 R160, [R211+0xa900] ;  /* 0x00a90000d3a0783b */ /* 0x008ee20000000200 */
[C---:B-----5:R-:W-:Y:S07]  /*e020*/  HMMA.16816.F32 R12, R172.reuse, R116, R12 ;  /* 0x00000074ac0c723c */ /* 0x060fee000000180c */
[----:B------:R-:W5:Y:S01]  /*e030*/  LDSM.16.M88.4 R128, [R202] ;  /* 0x00000000ca80783b */ /* 0x000f620000000200 */
[C---:B------:R-:W-:Y:S07]  /*e040*/  HMMA.16816.F32 R16, R172.reuse, R118, R16 ;  /* 0x00000076ac10723c */ /* 0x040fee0000001810 */
[----:B------:R-:W3:Y:S01]  /*e050*/  LDSM.16.M88.4 R132, [R202+0x800] ;  /* 0x00080000ca84783b */ /* 0x000ee20000000200 */
[C---:B----4-:R-:W-:Y:S07]  /*e060*/  HMMA.16816.F32 R20, R172.reuse, R124, R20 ;  /* 0x0000007cac14723c */ /* 0x050fee0000001814 */
[----:B------:R-:W4:Y:S01]  /*e070*/  LDSM.16.M88.4 R136, [R202+0x1000] ;  /* 0x00100000ca88783b */ /* 0x000f220000000200 */
[C---:B------:R-:W-:Y:S07]  /*e080*/  HMMA.16816.F32 R24, R172.reuse, R126, R24 ;  /* 0x0000007eac18723c */ /* 0x040fee0000001818 */
[----:B------:R-:W4:Y:S01]  /*e090*/  LDSM.16.M88.4 R140, [R202+0x1800] ;  /* 0x00180000ca8c783b */ /* 0x000f220000000200 */
[C---:B-1----:R-:W-:Y:S07]  /*e0a0*/  HMMA.16816.F32 R28, R172.reuse, R152, R28 ;  /* 0x00000098ac1c723c */ /* 0x042fee000000181c */
[----:B------:R-:W1:Y:S01]  /*e0b0*/  LDSM.16.M88.4 R148, [R202+0x2000] ;  /* 0x00200000ca94783b */ /* 0x000e620000000200 */
[C---:B------:R-:W-:Y:S07]  /*e0c0*/  HMMA.16816.F32 R32, R172.reuse, R154, R32 ;  /* 0x0000009aac20723c */ /* 0x040fee0000001820 */
[----:B------:R-:W1:Y:S01]  /*e0d0*/  LDSM.16.M88.4 R116, [R202+0x2800] ;  /* 0x00280000ca74783b */ /* 0x000e620000000200 */
[C---:B--2---:R-:W-:Y:S07]  /*e0e0*/  HMMA.16816.F32 R36, R172.reuse, R156, R36 ;  /* 0x0000009cac24723c */ /* 0x044fee0000001824 */
[----:B------:R-:W2:Y:S01]  /*e0f0*/  LDSM.16.M88.4 R124, [R214+0xb100] ;  /* 0x00b10000d67c783b */ /* 0x000ea20000000200 */
[C---:B------:R-:W-:Y:S07]  /*e100*/  HMMA.16816.F32 R40, R172.reuse, R158, R40 ;  /* 0x0000009eac28723c */ /* 0x040fee0000001828 */
[----:B------:R-:W1:Y:S01]  /*e110*/  LDSM.16.M88.4 R152, [R214+0xb900] ;  /* 0x00b90000d698783b */ /* 0x000e620000000200 */
[C---:B---3--:R-:W-:Y:S07]  /*e120*/  HMMA.16816.F32 R44, R172.reuse, R160, R44 ;  /* 0x000000a0ac2c723c */ /* 0x048fee000000182c */
[----:B------:R-:W3:Y:S01]  /*e130*/  LDSM.16.M88.4 R156, [R214+0xc100] ;  /* 0x00c10000d69c783b */ /* 0x000ee20000000200 */
[----:B------:R-:W-:Y:S07]  /*e140*/  HMMA.16816.F32 R48, R172, R162, R48 ;  /* 0x000000a2ac30723c */ /* 0x000fee0000001830 */
[----:B------:R-:W1:Y:S01]  /*e150*/  LDSM.16.M88.4 R160, [R214+0xc900] ;  /* 0x00c90000d6a0783b */ /* 0x000e620000000200 */
[C---:B-----5:R-:W-:Y:S07]  /*e160*/  HMMA.16816.F32 R4, R176.reuse, R128, R4 ;  /* 0x00000080b004723c */ /* 0x060fee0000001804 */
[----:B------:R-:W-:Y:S01]  /*e170*/  LDSM.16.M88.4 R164, [R211+0xd900] ;  /* 0x00d90000d3a4783b */ /* 0x000fe20000000200 */
[C---:B------:R-:W-:Y:S07]  /*e180*/  HMMA.16816.F32 R8, R176.reuse, R130, R8 ;  /* 0x00000082b008723c */ /* 0x040fee0000001808 */
[----:B------:R-:W5:Y:S01]  /*e190*/  LDSM.16.M88.4 R128, [R214+0xd100] ;  /* 0x00d10000d680783b */ /* 0x000f620000000200 */
[C---:B------:R-:W-:Y:S08]  /*e1a0*/  HMMA.16816.F32 R12, R176.reuse, R132, R12 ;  /* 0x00000084b00c723c */ /* 0x040ff0000000180c */
[C---:B------:R-:W-:Y:S01]  /*e1b0*/  HMMA.16816.F32 R16, R176.reuse, R134, R16 ;  /* 0x00000086b010723c */ /* 0x040fe20000001810 */
[----:B------:R-:W2:Y:S07]  /*e1c0*/  LDSM.16.M88.4 R132, [R214+0xd900] ;  /* 0x00d90000d684783b */ /* 0x000eae0000000200 */
[C---:B----4-:R-:W-:Y:S08]  /*e1d0*/  HMMA.16816.F32 R20, R176.reuse, R136, R20 ;  /* 0x00000088b014723c */ /* 0x050ff00000001814 */
[C---:B------:R-:W-:Y:S01]  /*e1e0*/  HMMA.16816.F32 R24, R176.reuse, R138, R24 ;  /* 0x0000008ab018723c */ /* 0x040fe20000001818 */
[----:B------:R-:W4:Y:S07]  /*e1f0*/  LDSM.16.M88.4 R136, [R201] ;  /* 0x00000000c988783b */ /* 0x000f2e0000000200 */
[C---:B------:R-:W-:Y:S08]  /*e200*/  HMMA.16816.F32 R28, R176.reuse, R140, R28 ;  /* 0x0000008cb01c723c */ /* 0x040ff0000000181c */
[C---:B------:R-:W-:Y:S01]  /*e210*/  HMMA.16816.F32 R32, R176.reuse, R142, R32 ;  /* 0x0000008eb020723c */ /* 0x040fe20000001820 */
[----:B------:R-:W3:Y:S07]  /*e220*/  LDSM.16.M88.4 R140, [R200] ;  /* 0x00000000c88c783b */ /* 0x000eee0000000200 */
[C---:B-1----:R-:W-:Y:S08]  /*e230*/  HMMA.16816.F32 R36, R176.reuse, R148, R36 ;  /* 0x00000094b024723c */ /* 0x042ff00000001824 */
[C---:B------:R-:W-:Y:S01]  /*e240*/  HMMA.16816.F32 R40, R176.reuse, R150, R40 ;  /* 0x00000096b028723c */ /* 0x040fe20000001828 */
[----:B------:R-:W-:Y:S07]  /*e250*/  LDSM.16.M88.4 R148, [R197] ;  /* 0x00000000c594783b */ /* 0x000fee0000000200 */
[C---:B------:R-:W-:Y:S08]  /*e260*/  HMMA.16816.F32 R44, R176.reuse, R116, R44 ;  /* 0x00000074b02c723c */ /* 0x040ff0000000182c */
[----:B------:R-:W-:Y:S01]  /*e270*/  HMMA.16816.F32 R48, R176, R118, R48 ;  /* 0x00000076b030723c */ /* 0x000fe20000001830 */
[----:B------:R-:W1:Y:S07]  /*e280*/  LDSM.16.M88.4 R116, [R199] ;  /* 0x00000000c774783b */ /* 0x000e6e0000000200 */
[C---:B--2---:R-:W-:Y:S08]  /*e290*/  HMMA.16816.F32 R4, R180.reuse, R124, R4 ;  /* 0x0000007cb404723c */ /* 0x044ff00000001804 */
[C---:B------:R-:W-:Y:S01]  /*e2a0*/  HMMA.16816.F32 R8, R180.reuse, R126, R8 ;  /* 0x0000007eb408723c */ /* 0x040fe20000001808 */
[----:B------:R-:W2:Y:S07]  /*e2b0*/  LDSM.16.M88.4 R124, [R198] ;  /* 0x00000000c67c783b */ /* 0x000eae0000000200 */
[C---:B------:R-:W-:Y:S08]  /*e2c0*/  HMMA.16816.F32 R12, R180.reuse, R152, R12 ;  /* 0x00000098b40c723c */ /* 0x040ff0000000180c */
[C---:B------:R-:W-:Y:S01]  /*e2d0*/  HMMA.16816.F32 R16, R180.reuse, R154, R16 ;  /* 0x0000009ab410723c */ /* 0x040fe20000001810 */
[----:B------:R-:W1:Y:S07]  /*e2e0*/  LDSM.16.M88.4 R152, [R196] ;  /* 0x00000000c498783b */ /* 0x000e6e0000000200 */
[C---:B---3--:R-:W-:Y:S08]  /*e2f0*/  HMMA.16816.F32 R20, R180.reuse, R156, R20 ;  /* 0x0000009cb414723c */ /* 0x048ff00000001814 */
[C---:B------:R-:W-:Y:S01]  /*e300*/  HMMA.16816.F32 R24, R180.reuse, R158, R24 ;  /* 0x0000009eb418723c */ /* 0x040fe20000001818 */
[----:B------:R-:W3:Y:S07]  /*e310*/  LDSM.16.M88.4 R156, [R211+0xb100] ;  /* 0x00b10000d39c783b */ /* 0x000eee0000000200 */
[C---:B------:R-:W-:Y:S08]  /*e320*/  HMMA.16816.F32 R28, R180.reuse, R160, R28 ;  /* 0x000000a0b41c723c */ /* 0x040ff0000000181c */
[C---:B------:R-:W-:Y:S01]  /*e330*/  HMMA.16816.F32 R32, R180.reuse, R162, R32 ;  /* 0x000000a2b420723c */ /* 0x040fe20000001820 */
[----:B------:R-:W-:Y:S07]  /*e340*/  LDSM.16.M88.4 R160, [R211+0xd100] ;  /* 0x00d10000d3a0783b */ /* 0x000fee0000000200 */
[C---:B-----5:R-:W-:Y:S08]  /*e350*/  HMMA.16816.F32 R36, R180.reuse, R128, R36 ;  /* 0x00000080b424723c */ /* 0x060ff00000001824 */
[C---:B------:R-:W-:Y:S01]  /*e360*/  HMMA.16816.F32 R40, R180.reuse, R130, R40 ;  /* 0x00000082b428723c */ /* 0x040fe20000001828 */
[----:B------:R-:W5:Y:S07]  /*e370*/  LDSM.16.M88.4 R128, [R211+0xb900] ;  /* 0x00b90000d380783b */ /* 0x000f6e0000000200 */
[C---:B------:R-:W-:Y:S08]  /*e380*/  HMMA.16816.F32 R44, R180.reuse, R132, R44 ;  /* 0x00000084b42c723c */ /* 0x040ff0000000182c */
[----:B------:R-:W-:Y:S01]  /*e390*/  HMMA.16816.F32 R48, R180, R134, R48 ;  /* 0x00000086b430723c */ /* 0x000fe20000001830 */
[----:B------:R-:W2:Y:S07]  /*e3a0*/  LDSM.16.M88.4 R132, [R211+0xc100] ;  /* 0x00c10000d384783b */ /* 0x000eae0000000200 */
[C---:B----4-:R-:W-:Y:S08]  /*e3b0*/  HMMA.16816.F32 R4, R184.reuse, R136, R4 ;  /* 0x00000088b804723c */ /* 0x050ff00000001804 */
[C---:B------:R-:W-:Y:S01]  /*e3c0*/  HMMA.16816.F32 R8, R184.reuse, R138, R8 ;  /* 0x0000008ab808723c */ /* 0x040fe20000001808 */
[----:B------:R-:W4:Y:S07]  /*e3d0*/  LDSM.16.M88.4 R136, [R211+0xc900] ;  /* 0x00c90000d388783b */ /* 0x000f2e0000000200 */
[C---:B------:R-:W-:Y:S08]  /*e3e0*/  HMMA.16816.F32 R12, R184.reuse, R140, R12 ;  /* 0x0000008cb80c723c */ /* 0x040ff0000000180c */
[C---:B------:R-:W-:Y:S01]  /*e3f0*/  HMMA.16816.F32 R16, R184.reuse, R142, R16 ;  /* 0x0000008eb810723c */ /* 0x040fe20000001810 */
[----:B------:R-:W3:Y:S07]  /*e400*/  LDSM.16.M88.4 R140, [R202+0x3000] ;  /* 0x00300000ca8c783b */ /* 0x000eee0000000200 */
[C---:B-1----:R-:W-:Y:S08]  /*e410*/  HMMA.16816.F32 R20, R184.reuse, R116, R20 ;  /* 0x00000074b814723c */ /* 0x042ff00000001814 */
[C---:B------:R-:W-:Y:S01]  /*e420*/  HMMA.16816.F32 R24, R184.reuse, R118, R24 ;  /* 0x00000076b818723c */ /* 0x040fe20000001818 */
[----:B------:R-:W1:Y:S07]  /*e430*/  LDSM.16.M88.4 R116, [R202+0x3800] ;  /* 0x00380000ca74783b */ /* 0x000e6e0000000200 */
[C---:B--2---:R-:W-:Y:S08]  /*e440*/  HMMA.16816.F32 R28, R184.reuse, R124, R28 ;  /* 0x0000007cb81c723c */ /* 0x044ff0000000181c */
[C---:B------:R-:W-:Y:S08]  /*e450*/  HMMA.16816.F32 R32, R184.reuse, R126, R32 ;  /* 0x0000007eb820723c */ /* 0x040ff00000001820 */
[C---:B------:R-:W-:Y:S08]  /*e460*/  HMMA.16816.F32 R36, R184.reuse, R148, R36 ;  /* 0x00000094b824723c */ /* 0x040ff00000001824 */
[C---:B------:R-:W-:Y:S08]  /*e470*/  HMMA.16816.F32 R40, R184.reuse, R150, R40 ;  /* 0x00000096b828723c */ /* 0x040ff00000001828 */
[C---:B------:R-:W-:Y:S08]  /*e480*/  HMMA.16816.F32 R44, R184.reuse, R152, R44 ;  /* 0x00000098b82c723c */ /* 0x040ff0000000182c */
[----:B------:R-:W-:Y:S08]  /*e490*/  HMMA.16816.F32 R48, R184, R154, R48 ;  /* 0x0000009ab830723c */ /* 0x000ff00000001830 */
[C---:B---3--:R-:W-:Y:S08]  /*e4a0*/  HMMA.16816.F32 R4, R188.reuse, R156, R4 ;  /* 0x0000009cbc04723c */ /* 0x048ff00000001804 */
[C---:B------:R-:W-:Y:S08]  /*e4b0*/  HMMA.16816.F32 R8, R188.reuse, R158, R8 ;  /* 0x0000009ebc08723c */ /* 0x040ff00000001808 */
[C---:B-----5:R-:W-:Y:S08]  /*e4c0*/  HMMA.16816.F32 R12, R188.reuse, R128, R12 ;  /* 0x00000080bc0c723c */ /* 0x060ff0000000180c */
[C---:B------:R-:W-:Y:S08]  /*e4d0*/  HMMA.16816.F32 R16, R188.reuse, R130, R16 ;  /* 0x00000082bc10723c */ /* 0x040ff00000001810 */
[C---:B------:R-:W-:Y:S08]  /*e4e0*/  HMMA.16816.F32 R20, R188.reuse, R132, R20 ;  /* 0x00000084bc14723c */ /* 0x040ff00000001814 */
        /* <DEDUP_REMOVED lines=10> */
[----:B------:R-:W-:Y:S01]  /*e590*/  FMUL.FTZ R0, R4, c[0x0][0x320] ;  /* 0x0000c80004007a20 */ /* 0x000fe20000410000 */
[C---:B------:R-:W-:Y:S03]  /*e5a0*/  HMMA.16816.F32 R16, R192.reuse, R118, R16 ;  /* 0x00000076c010723c */ /* 0x040fe60000001810 */
[----:B------:R-:W-:Y:S02]  /*e5b0*/  FMUL.FTZ R126, R5, c[0x0][0x320] ;  /* 0x0000c800057e7a20 */ /* 0x000fe40000410000 */
[----:B------:R-:W1:Y:S01]  /*e5c0*/  MUFU.TANH R0, R0 ;  /* 0x0000000000007308 */ /* 0x000e620000002400 */
[----:B------:R-:W-:Y:S02]  /*e5d0*/  FMUL.FTZ R124, R6, c[0x0][0x320] ;  /* 0x0000c800067c7a20 */ /* 0x000fe40000410000 */
[----:B------:R-:W-:Y:S04]  /*e5e0*/  FMUL.FTZ R9, R9, c[0x0][0x320] ;  /* 0x0000c80009097a20 */ /* 0x000fe80000410000 */
[----:B------:R-:W-:Y:S02]  /*e5f0*/  FMUL.FTZ R10, R10, c[0x0][0x320] ;  /* 0x0000c8000a0a7a20 */ /* 0x000fe40000410000 */
[----:B------:R-:W-:Y:S01]  /*e600*/  FMUL.FTZ R11, R11, c[0x0][0x320] ;  /* 0x0000c8000b0b7a20 */ /* 0x000fe20000410000 */
[----:B------:R-:W2:Y:S01]  /*e610*/  MUFU.TANH R128, R9 ;  /* 0x0000000900807308 */ /* 0x000ea20000002400 */
[----:B------:R-:W-:Y:S02]  /*e620*/  FMUL.FTZ R125, R7, c[0x0][0x320] ;  /* 0x0000c800077d7a20 */ /* 0x000fe40000410000 */
[----:B------:R-:W3:Y:S01]  /*e630*/  LDSM.16.M88.4 R4, [R202+0x4000] ;  /* 0x00400000ca04783b */ /* 0x000ee20000000200 */
[----:B------:R-:W-:Y:S02]  /*e640*/  FMUL.FTZ R127, R8, c[0x0][0x320] ;  /* 0x0000c800087f7a20 */ /* 0x000fe40000410000 */
[----:B------:R-:W-:Y:S02]  /*e650*/  FMUL.FTZ R118, R12, c[0x0][0x320] ;  /* 0x0000c8000c767a20 */ /* 0x000fe40000410000 */
[----:B------:R-:W-:Y:S02]  /*e660*/  FMUL.FTZ R12, R13, c[0x0][0x320] ;  /* 0x0000c8000d0c7a20 */ /* 0x000fe40000410000 */
[----:B------:R-:W4:Y:S01]  /*e670*/  MUFU.TANH R116, R10 ;  /* 0x0000000a00747308 */ /* 0x000f220000002400 */
        /* <DEDUP_REMOVED lines=9> */
[C---:B---3--:R-:W-:Y:S01]  /*e710*/  HMMA.16816.F32 R20, R192.reuse, R4, R20 ;  /* 0x00000004c014723c */ /* 0x048fe20000001814 */
[----:B-----5:R-:W3:Y:S08]  /*e720*/  LDSM.16.M88.4 R8, [R202+0x4800] ;  /* 0x00480000ca08783b */ /* 0x020ef00000000200 */
[----:B------:R-:W1:Y:S01]  /*e730*/  MUFU.TANH R125, R125 ;  /* 0x0000007d007d7308 */ /* 0x000e620000002400 */
[C---:B------:R-:W-:Y:S01]  /*e740*/  HMMA.16816.F32 R24, R192.reuse, R6, R24 ;  /* 0x00000006c018723c */ /* 0x040fe20000001818 */
[----:B------:R-:W5:Y:S08]  /*e750*/  LDSM.16.M88.4 R4, [R202+0x5000] ;  /* 0x00500000ca04783b */ /* 0x000f700000000200 */
[----:B------:R-:W1:Y:S05]  /*e760*/  MUFU.TANH R127, R127 ;  /* 0x0000007f007f7308 */ /* 0x000e6a0000002400 */
[----:B------:R-:W-:Y:S02]  /*e770*/  FMUL.FTZ R166, R20, c[0x0][0x320] ;  /* 0x0000c80014a67a20 */ /* 0x000fe40000410000 */
[----:B------:R-:W-:Y:S03]  /*e780*/  FMUL.FTZ R21, R21, c[0x0][0x320] ;  /* 0x0000c80015157a20 */ /* 0x000fe60000410000 */
[----:B------:R-:W1:Y:S01]  /*e790*/  MUFU.TANH R118, R118 ;  /* 0x0000007600767308 */ /* 0x000e620000002400 */
[----:B------:R-:W-:Y:S02]  /*e7a0*/  FMUL.FTZ R22, R22, c[0x0][0x320] ;  /* 0x0000c80016167a20 */ /* 0x000fe40000410000 */
[----:B------:R-:W-:Y:S02]  /*e7b0*/  FMUL.FTZ R23, R23, c[0x0][0x320] ;  /* 0x0000c80017177a20 */ /* 0x000fe40000410000 */
[----:B------:R-:W-:Y:S02]  /*e7c0*/  FMUL.FTZ R158, R24, c[0x0][0x320] ;  /* 0x0000c800189e7a20 */ /* 0x000fe40000410000 */
[----:B------:R-:W-:Y:S02]  /*e7d0*/  FMUL.FTZ R25, R25, c[0x0][0x320] ;  /* 0x0000c80019197a20 */ /* 0x000fe40000410000 */
[----:B------:R-:W-:Y:S01]  /*e7e0*/  FMUL.FTZ R26, R26, c[0x0][0x320] ;  /* 0x0000c8001a1a7a20 */ /* 0x000fe20000410000 */
[----:B------:R-:W1:Y:S01]  /*e7f0*/  MUFU.TANH R12, R12 ;  /* 0x0000000c000c7308 */ /* 0x000e620000002400 */
[----:B------:R-:W-:Y:S01]  /*e800*/  FMUL.FTZ R27, R27, c[0x0][0x320] ;  /* 0x0000c8001b1b7a20 */ /* 0x000fe20000410000 */
[C---:B---3--:R-:W-:Y:S08]  /*e810*/  HMMA.16816.F32 R28, R192.reuse, R8, R28 ;  /* 0x00000008c01c723c */ /* 0x048ff0000000181c */
[----:B------:R-:W3:Y:S01]  /*e820*/  MUFU.TANH R163, R163 ;  /* 0x000000a300a37308 */ /* 0x000ee20000002400 */
[C---:B------:R-:W-:Y:S01]  /*e830*/  HMMA.16816.F32 R32, R192.reuse, R10, R32 ;  /* 0x0000000ac020723c */ /* 0x040fe20000001820 */
[----:B------:R-:W1:Y:S01]  /*e840*/  LDSM.16.M88.4 R8, [R202+0x5800] ;  /* 0x00580000ca08783b */ /* 0x000e620000000200 */
[----:B------:R-:W-:Y:S07]  /*e850*/  DEPBAR.LE SB0, 0x0 ;  /* 0x000080000000791a */ /* 0x000fee0000000000 */
[----:B------:R1:W1:Y:S01]  /*e860*/  MUFU.TANH R151, R15 ;  /* 0x0000000f00977308 */ /* 0x0002620000002400 */
[----:B------:R-:W-:Y:S01]  /*e870*/  BAR.SYNC.DEFER_BLOCKING 0x0 ;  /* 0x0000000000007b1d */ /* 0x000fe20000010000 */
[C---:B-----5:R-:W-:Y:S05]  /*e880*/  HMMA.16816.F32 R36, R192.reuse, R4, R36 ;  /* 0x00000004c024723c */ /* 0x060fea0000001824 */
[----:B------:R-:W-:Y:S03]  /*e890*/  FMUL.FTZ R242, R28, c[0x0][0x320] ;  /* 0x0000c8001cf27a20 */ /* 0x000fe60000410000 */
[----:B------:R-:W2:Y:S01]  /*e8a0*/  MUFU.TANH R13, R13 ;  /* 0x0000000d000d7308 */ /* 0x000ea20000002400 */
[C---:B------:R-:W-:Y:S03]  /*e8b0*/  HMMA.16816.F32 R40, R192.reuse, R6, R40 ;  /* 0x00000006c028723c */ /* 0x040fe60000001828 */
[----:B------:R-:W-:Y:S02]  /*e8c0*/  FMUL.FTZ R29, R29, c[0x0][0x320] ;  /* 0x0000c8001d1d7a20 */ /* 0x000fe40000410000 */
[----:B------:R-:W-:Y:S02]  /*e8d0*/  FMUL.FTZ R240, R32, c[0x0][0x320] ;  /* 0x0000c80020f07a20 */ /* 0x000fe40000410000 */
[----:B------:R-:W-:Y:S02]  /*e8e0*/  FMUL.FTZ R30, R30, c[0x0][0x320] ;  /* 0x0000c8001e1e7a20 */ /* 0x000fe40000410000 */
[----:B------:R-:W2:Y:S03]  /*e8f0*/  MUFU.TANH R14, R14 ;  /* 0x0000000e000e7308 */ /* 0x000ea60000002400 */
[----:B------:R-:W-:Y:S02]  /*e900*/  FMUL.FTZ R31, R31, c[0x0][0x320] ;  /* 0x0000c8001f1f7a20 */ /* 0x000fe40000410000 */
[----:B------:R-:W-:Y:S02]  /*e910*/  FMUL.FTZ R33, R33, c[0x0][0x320] ;  /* 0x0000c80021217a20 */ /* 0x000fe40000410000 */
[----:B------:R-:W-:Y:S02]  /*e920*/  FMUL.FTZ R234, R36, c[0x0][0x320] ;  /* 0x0000c80024ea7a20 */ /* 0x000fe40000410000 */
[----:B------:R-:W-:Y:S01]  /*e930*/  FMUL.FTZ R34, R34, c[0x0][0x320] ;  /* 0x0000c80022227a20 */ /* 0x000fe20000410000 */
[----:B------:R2:W2:Y:S01]  /*e940*/  MUFU.TANH R153, R18 ;  /* 0x0000001200997308 */ /* 0x0004a20000002400 */
[----:B------:R-:W-:Y:S01]  /*e950*/  FMUL.FTZ R35, R35, c[0x0][0x320] ;  /* 0x0000c80023237a20 */ /* 0x000fe20000410000 */
[C---:B-1----:R-:W-:Y:S03]  /*e960*/  HMMA.16816.F32 R44, R192.reuse, R8, R44 ;  /* 0x00000008c02c723c */ /* 0x042fe6000000182c */
[----:B------:R-:W-:Y:S02]  /*e970*/  FMUL.FTZ R164, R40, c[0x0][0x320] ;  /* 0x0000c80028a47a20 */ /* 0x000fe40000410000 */
[----:B------:R-:W-:Y:S03]  /*e980*/  FMUL.FTZ R37, R37, c[0x0][0x320] ;  /* 0x0000c80025257a20 */ /* 0x000fe60000410000 */
        /* <DEDUP_REMOVED lines=55> */
[----:B------:R-:W-:Y:S01]  /*ed00*/  @!P1 LEA.HI.X.SX32 R8, R5, UR5, 0x1, P0 ;  /* 0x0000000505089c11 */ /* 0x000fe200080f0eff */
[----:B------:R-:W-:Y:S01]  /*ed10*/  IMAD.MOV R5, RZ, RZ, -R5 ;  /* 0x000000ffff057224 */ /* 0x000fe200078e0a05 */
[----:B------:R-:W-:Y:S03]  /*ed20*/  @!P1 LEA R6, P0, R9, c[0x0][0x2a0], 0x2 ;  /* 0x0000a80009069a11 */ /* 0x000fe600078010ff */
[----:B------:R-:W-:Y:S01]  /*ed30*/  IMAD R216, R5, c[0x0][0x2b8], R216 ;  /* 0x0000ae0005d87a24 */ /* 0x000fe200078e02d8 */
[----:B------:R-:W-:Y:S04]  /*ed40*/  @!P1 LEA.HI.X R7, R9, c[0x0][0x2a4], R8, 0x2, P0 ;  /* 0x0000a90009079a11 */ /* 0x000fe800000f1408 */
[----:B------:R-:W-:Y:S01]  /*ed50*/  SHF.R.S32.HI R5, RZ, 0x1f, R216 ;  /* 0x0000001fff057819 */ /* 0x000fe200000114d8 */
[----:B------:R2:W3:Y:S04]  /*ed60*/  @!P1 LDG.E R215, [R6.64] ;  /* 0x0000002a06d79981 */ /* 0x0004e8000c1e1900 */
[----:B------:R-:W-:Y:S04]  /*ed70*/  IMAD R5, R5, c[0x0][0x1e0], RZ ;  /* 0x0000780005057a24 */ /* 0x000fe800078e02ff */
[C---:B------:R-:W-:Y:S02]  /*ed80*/  IMAD R5, R216.reuse, c[0x0][0x1e4], R5 ;  /* 0x00007900d8057a24 */ /* 0x040fe400078e0205 */
[----:B--2---:R-:W-:Y:S04]  /*ed90*/  IMAD.WIDE.U32 R6, R216, c[0x0][0x1e0], RZ ;  /* 0x00007800d8067a25 */ /* 0x004fe800078e00ff */
[----:B------:R-:W-:Y:S01]  /*eda0*/  IMAD.IADD R7, R7, 0x1, R5 ;  /* 0x0000000107077824 */ /* 0x000fe200078e0205 */
[----:B---3--:R-:W-:Y:S03]  /*edb0*/  SHF.R.S32.HI R5, RZ, 0x1f, R215 ;  /* 0x0000001fff057819 */ /* 0x008fe600000114d7 */
[----:B------:R-:W-:Y:S04]  /*edc0*/  IMAD.WIDE.U32 R6, R215, c[0x0][0x1f0], R6 ;  /* 0x00007c00d7067a25 */ /* 0x000fe800078e0006 */
[----:B------:R-:W-:Y:S01]  /*edd0*/  IMAD R5, R5, c[0x0][0x1f0], RZ ;  /* 0x00007c0005057a24 */ /* 0x000fe200078e02ff */
[----:B------:R-:W-:Y:S03]  /*ede0*/  IADD3 R6, P0, R6, UR40, RZ ;  /* 0x0000002806067c10 */ /* 0x000fe6000ff1e0ff */
[----:B------:R-:W-:Y:S05]  /*edf0*/  IMAD R5, R215, c[0x0][0x1f4], R5 ;  /* 0x00007d00d7057a24 */ /* 0x000fea00078e0205 */
[----:B------:R-:W-:Y:S02]  /*ee00*/  IADD3.X R5, R7, UR9, R5, P0, !PT ;  /* 0x0000000907057c10 */ /* 0x000fe400087fe405 */
[C---:B------:R-:W-:Y:S04]  /*ee10*/  LEA R24, P0, R6.reuse, c[0x0][0x1c8], 0x1 ;  /* 0x0000720006187a11 */ /* 0x040fe800078008ff */
[----:B------:R-:W-:Y:S01]  /*ee20*/  LEA.HI.X R15, R6, c[0x0][0x1cc], R5, 0x1, P0 ;  /* 0x00007300060f7a11 */ /* 0x000fe200000f0c05 */
[----:B------:R-:W2:Y:S04]  /*ee30*/  SHFL.IDX PT, R9, R24, RZ, 0x181f ;  /* 0x00181fff18097589 */ /* 0x000ea800000e0000 */
[----:B------:R-:W3:Y:S04]  /*ee40*/  SHFL.IDX PT, R10, R15, RZ, 0x181f ;  /* 0x00181fff0f0a7589 */ /* 0x000ee800000e0000 */
[----:B------:R-:W4:Y:S04]  /*ee50*/  SHFL.IDX PT, R7, R24, 0x1, 0x181f ;  /* 0x00381f0018077f89 */ /* 0x000f2800000e0000 */
[----:B------:R-:W5:Y:S04]  /*ee60*/  SHFL.IDX PT, R8, R15, 0x1, 0x181f ;  /* 0x00381f000f087f89 */ /* 0x000f6800000e0000 */
[----:B------:R-:W1:Y:S04]  /*ee70*/  SHFL.IDX PT, R5, R24, 0x2, 0x181f ;  /* 0x00581f0018057f89 */ /* 0x000e6800000e0000 */
[----:B------:R-:W1:Y:S01]  /*ee80*/  SHFL.IDX PT, R6, R15, 0x2, 0x181f ;  /* 0x00581f000f067f89 */ /* 0x000e6200000e0000 */
[C---:B--2---:R-:W-:Y:S02]  /*ee90*/  IADD3 R16, P0, R9.reuse, R230, RZ ;  /* 0x000000e609107210 */ /* 0x044fe40007f1e0ff */
[-C--:B------:R-:W-:Y:S03]  /*eea0*/  IADD3 R18, P2, R9, R229.reuse, RZ ;  /* 0x000000e509127210 */ /* 0x080fe60007f5e0ff */
[C-C-:B---3--:R-:W-:Y:S01]  /*eeb0*/  IMAD.X R17, R10.reuse, 0x1, R169.reuse, P0 ;  /* 0x000000010a117824 */ /* 0x148fe200000e06a9 */
[----:B-1----:R-:W-:Y:S02]  /*eec0*/  IADD3.X R19, R10, R232, RZ, P2, !PT ;  /* 0x000000e80a137210 */ /* 0x002fe400017fe4ff */
[CC--:B----4-:R-:W-:Y:S02]  /*eed0*/  IADD3 R20, P0, R7.reuse, R230.reuse, RZ ;  /* 0x000000e607147210 */ /* 0x0d0fe40007f1e0ff */
[----:B------:R1:W-:Y:S01]  /*eee0*/  LDGSTS.E.BYPASS.LTC128B.128 [R217+0x8100], [R16.64], !P5 ;  /* 0x0810000010d97fae */ /* 0x0003e2000e901d6a */
[-C--:B------:R-:W-:Y:S02]  /*eef0*/  IADD3 R22, P6, R7, R229.reuse, RZ ;  /* 0x000000e507167210 */ /* 0x080fe40007fde0ff */
[C---:B-----5:R-:W-:Y:S01]  /*ef00*/  IMAD.X R21, R8.reuse, 0x1, R169, P0 ;  /* 0x0000000108157824 */ /* 0x060fe200000e06a9 */
[----:B------:R1:W-:Y:S01]  /*ef10*/  LDGSTS.E.BYPASS.LTC128B.128 [R217+0xb100], [R18.64], !P4 ;  /* 0x0b10000012d97fae */ /* 0x0003e2000e101d6a */
[C---:B------:R-:W-:Y:S01]  /*ef20*/  IADD3 R10, P2, R5.reuse, R230, RZ ;  /* 0x000000e6050a7210 */ /* 0x040fe20007f5e0ff */
[--C-:B------:R-:W-:Y:S02]  /*ef30*/  IMAD.X R23, R8, 0x1, R232.reuse, P6 ;  /* 0x0000000108177824 */ /* 0x100fe400030e06e8 */
[----:B------:R1:W-:Y:S01]  /*ef40*/  LDGSTS.E.BYPASS.LTC128B.128 [R217+0x9100], [R20.64], !P5 ;  /* 0x0910000014d97fae */ /* 0x0003e2000e901d6a */
[----:B------:R-:W-:Y:S02]  /*ef50*/  IADD3 R24, P0, R5, R229, RZ ;  /* 0x000000e505187210 */ /* 0x000fe40007f1e0ff */
[C---:B------:R-:W-:Y:S01]  /*ef60*/  IADD3.X R11, R6.reuse, R169, RZ, P2, !PT ;  /* 0x000000a9060b7210 */ /* 0x040fe200017fe4ff */
[----:B------:R1:W-:Y:S02]  /*ef70*/  LDGSTS.E.BYPASS.LTC128B.128 [R217+0xc100], [R22.64], !P4 ;  /* 0x0c10000016d97fae */ /* 0x0003e4000e101d6a */
[----:B------:R-:W-:Y:S02]  /*ef80*/  IMAD.X R25, R6, 0x1, R232, P0 ;  /* 0x0000000106197824 */ /* 0x000fe400000e06e8 */
[----:B------:R1:W-:Y:S04]  /*ef90*/  LDGSTS.E.BYPASS.LTC128B.128 [R217+0xa100], [R10.64], !P5 ;  /* 0x0a1000000ad97fae */ /* 0x0003e8000e901d6a */
[----:B------:R1:W-:Y:S02]  /*efa0*/  LDGSTS.E.BYPASS.LTC128B.128 [R217+0xd100], [R24.64], !P4 ;  /* 0x0d10000018d97fae */ /* 0x0003e4000e101d6a */
.L_x_198:
[----:B-1234-:R-:W-:Y:S01]  /*efb0*/  IMAD.MOV.U32 R11, RZ, RZ, R220 ;  /* 0x000000ffff0b7224 */ /* 0x01efe200078e00dc */
[----:B------:R-:W-:Y:S01]  /*efc0*/  PLOP3.LUT P2, PT, PT, PT, UP1, 0x80, 0x0 ;  /* 0x000000000000781c */ /* 0x000fe20003f4f018 */
[----:B------:R-:W0:Y:S01]  /*efd0*/  LDGDEPBAR ;  /* 0x00000000000079af */ /* 0x000e220000000000 */
[----:B------:R-:W-:Y:S01]  /*efe0*/  PLOP3.LUT P0, PT, PT, PT, UP1, 0x80, 0x0 ;  /* 0x000000000000781c */ /* 0x000fe20003f0f018 */
[----:B------:R-:W-:Y:S02]  /*eff0*/  IMAD R16, R168, -0x60, RZ ;  /* 0xffffffa0a8107824 */ /* 0x000fe400078e02ff */
[----:B------:R-:W-:Y:S03]  /*f000*/  IMAD.U32 R7, RZ, RZ, UR11 ;  /* 0x0000000bff077e24 */ /* 0x000fe6000f8e00ff */
[----:B------:R-:W-:Y:S04]  /*f010*/  IADD3 R6, -R221, 0x1, R16 ;  /* 0x00000001dd067810 */ /* 0x000fe80007ffe110 */
[----:B------:R-:W-:Y:S01]  /*f020*/  IADD3 R7, R6, -c[0x0][0x168], R7 ;  /* 0x80005a0006077a10 */ /* 0x000fe20007ffe007 */
[----:B------:R-:W-:Y:S03]  /*f030*/  @P2 IMAD.HI.U32 R5, R220, c[0x0][0x2c8], RZ ;  /* 0x0000b200dc052a27 */ /* 0x000fe600078e00ff */
[C---:B------:R-:W-:Y:S02]  /*f040*/  IADD3 R9, R7.reuse, c[0x0][0x328], RZ ;  /* 0x0000ca0007097a10 */ /* 0x040fe40007ffe0ff */
[----:B------:R-:W-:Y:S01]  /*f050*/  @P0 SHF.R.U32.HI R11, RZ, c[0x0][0x2cc], R5 ;  /* 0x0000b300ff0b0a19 */ /* 0x000fe20000011605 */
[----:B------:R-:W-:Y:S01]  /*f060*/  IMAD.IADD R5, R16, 0x1, -R221 ;  /* 0x0000000110057824 */ /* 0x000fe200078e0add */
[----:B------:R-:W-:Y:S02]  /*f070*/  PLOP3.LUT P0, PT, PT, PT, UP0, 0x40, 0x0 ;  /* 0x000000000000781c */ /* 0x000fe40003f0e808 */
[----:B------:R-:W-:Y:S01]  /*f080*/  IADD3 R7, R7, UR13, RZ ;  /* 0x0000000d07077c10 */ /* 0x000fe2000fffe0ff */
[----:B------:R-:W1:Y:S02]  /*f090*/  SHFL.IDX PT, R8, R11, RZ, 0x1c1f ;  /* 0x001c1fff0b087589 */ /* 0x000e6400000e0000 */
[--C-:B-1----:R-:W-:Y:S02]  /*f0a0*/  IMAD.IADD R17, R9, 0x1, R8.reuse ;  /* 0x0000000109117824 */ /* 0x102fe400078e0208 */
[----:B------:R-:W-:Y:S06]  /*f0b0*/  IMAD.IADD R15, R7, 0x1, R8 ;  /* 0x00000001070f7824 */ /* 0x000fec00078e0208 */
[----:B------:R-:W-:-:S05]  /*f0c0*/  @P0 BRA `(.L_x_199) ;  /* 0x0000019000000947 */ /* 0x000fca0003800000 */
[----:B------:R-:W-:Y:S01]  /*f0d0*/  MOV R6, c[0x0][0x2ac] ;  /* 0x0000ab0000067a02 */ /* 0x000fe20000000f00 */
        /* <DEDUP_REMOVED lines=14> */
.L_x_201:
[----:B------:R-:W-:Y:S04]  /*f1c0*/  MOV R6, c[0x0][0x32c] ;  /* 0x0000cb0000067a02 */ /* 0x000fe80000000f00 */
[----:B------:R-:W-:Y:S11]  /*f1d0*/  ISETP.NE.AND P0, PT, R6, 0x1, PT ;  /* 0x000000010600780c */ /* 0x000ff60003f05270 */
[----:B------:R-:W-:Y:S02]  /*f1e0*/  @!UPT UIADD3 URZ, URZ, URZ, URZ ;  /* 0x0000003f3f3ff290 */ /* 0x000fe4000fffe03f */
[----:B------:R-:W-:Y:S05]  /*f1f0*/  @P0 IMAD.HI.U32 R6, R8, c[0x0][0x330], RZ ;  /* 0x0000cc0008060a27 */ /* 0x000fea00078e00ff */
[----:B------:R-:W-:Y:S02]  /*f200*/  @P0 SHF.R.U32.HI R8, RZ, c[0x0][0x334], R6 ;  /* 0x0000cd00ff080a19 */ /* 0x000fe40000011606 */
.L_x_202:
[----:B------:R-:W-:Y:S05]  /*f210*/  BSYNC B0 ;  /* 0x0000000000007941 */ /* 0x000fea0003800000 */
.L_x_200:
[----:B------:R-:W-:Y:S05]  /*f220*/  IMAD R8, R8, c[0x0][0x32c], R5 ;  /* 0x0000cb0008087a24 */ /* 0x000fea00078e0205 */
[----:B------:R-:W-:Y:S02]  /*f230*/  IADD3 R6, R8, c[0x0][0x32c], RZ ;  /* 0x0000cb0008067a10 */ /* 0x000fe40007ffe0ff */
[----:B------:R-:W-:Y:S02]  /*f240*/  IMNMX R15, R15, R8, !PT ;  /* 0x000000080f0f7217 */ /* 0x000fe40007800200 */
[----:B------:R-:W-:Y:S02]  /*f250*/  IMNMX R17, R17, R6, PT ;  /* 0x0000000611117217 */ /* 0x000fe40003800200 */
.L_x_199:
[C---:B------:R-:W-:Y:S02]  /*f260*/  ISETP.GE.AND P0, PT, R16.reuse, 0x2, PT ;  /* 0x000000021000780c */ /* 0x040fe40003f06270 */
[----:B------:R-:W-:Y:S02]  /*f270*/  ISETP.GE.AND P2, PT, R16, 0x9, PT ;  /* 0x000000091000780c */ /* 0x000fe40003f46270 */
[----:B------:R-:W-:Y:S02]  /*f280*/  LOP3.LUT R226, R226, 0xffefffff, RZ, 0xc0, !PT ;  /* 0xffefffffe2e27812 */ /* 0x000fe400078ec0ff */
[----:B------:R-:W-:Y:S07]  /*f290*/  ISETP.GE.AND P6, PT, R16, 0x59, PT ;  /* 0x000000591000780c */ /* 0x000fee0003fc6270 */
[----:B------:R-:W-:Y:S02]  /*f2a0*/  @P0 LOP3.LUT R226, R226, 0x100000, RZ, 0xfc, !PT ;  /* 0x00100000e2e20812 */ /* 0x000fe400078efcff */
[----:B------:R-:W-:Y:S02]  /*f2b0*/  ISETP.GT.AND P0, PT, R15, 0x1, !P0 ;  /* 0x000000010f00780c */ /* 0x000fe40004704270 */
[----:B------:R-:W-:Y:S02]  /*f2c0*/  LOP3.LUT R226, R226, 0xfff7ffff, RZ, 0xc0, !PT ;  /* 0xfff7ffffe2e27812 */ /* 0x000fe400078ec0ff */
[----:B------:R-:W-:Y:S02]  /*f2d0*/  ISETP.LT.OR P0, PT, R17, 0x2, P0 ;  /* 0x000000021100780c */ /* 0x000fe40000701670 */
[----:B------:R-:W-:Y:S02]  /*f2e0*/  @P2 LOP3.LUT R226, R226, 0x80000, RZ, 0xfc, !PT ;  /* 0x00080000e2e22812 */ /* 0x000fe400078efcff */
[----:B------:R-:W-:Y:S02]  /*f2f0*/  FSEL R126, R126, -INF , !P0 ;  /* 0xff8000007e7e7808 */ /* 0x000fe40004000000 */
[----:B------:R-:W-:Y:S02]  /*f300*/  ISETP.GT.AND P0, PT, R15, 0x8, !P2 ;  /* 0x000000080f00780c */ /* 0x000fe40005704270 */
[----:B------:R-:W-:Y:S02]  /*f310*/  ISETP.GE.AND P2, PT, R16, 0xa, PT ;  /* 0x0000000a1000780c */ /* 0x000fe40003f46270 */
        /* <DEDUP_REMOVED lines=33> */
[----:B------:R-:W-:Y:S01]  /*f530*/  ISETP.GT.AND P0, PT, R15, 0x20, !P2 ;  /* 0x000000200f00780c */ /* 0x000fe20005704270 */
[----:B------:R-:W1:Y:S03]  /*f540*/  SHFL.IDX PT, R14, R11, 0x1, 0x1c1f ;  /* 0x003c1f000b0e7f89 */ /* 0x000e6600000e0000 */
        /* <DEDUP_REMOVED lines=8> */
[----:B------:R-:W-:Y:S01]  /*f5d0*/  ISETP.GE.AND P2, PT, R16, 0x29, PT ;  /* 0x000000291000780c */ /* 0x000fe20003f46270 */
[--C-:B-1----:R-:W-:Y:S01]  /*f5e0*/  IMAD.IADD R12, R7, 0x1, R14.reuse ;  /* 0x00000001070c7824 */ /* 0x102fe200078e020e */
        /* <DEDUP_REMOVED lines=71> */
[----:B------:R-:W-:Y:S02]  /*fa60*/  @P2 LOP3.LUT R226, R226, 0x1, RZ, 0xfc, !PT ;  /* 0x00000001e2e22812 */ /* 0x000fe400078efcff */
[----:B------:R-:W-:Y:S02]  /*fa70*/  ISETP.GE.AND P2, PT, R16, 0x1, PT ;  /* 0x000000011000780c */ /* 0x000fe40003f46270 */
[----:B------:R-:W-:Y:S02]  /*fa80*/  ISETP.GT.AND P0, PT, R15, 0x58, !P6 ;  /* 0x000000580f00780c */ /* 0x000fe40007704270 */
[----:B------:R-:W-:Y:S02]  /*fa90*/  LOP3.LUT R226, R226, 0xffdfffff, RZ, 0xc0, !PT ;  /* 0xffdfffffe2e27812 */ /* 0x000fe400078ec0ff */
[----:B------:R-:W-:Y:S04]  /*faa0*/  ISETP.LT.OR P0, PT, R17, 0x59, P0 ;  /* 0x000000591100780c */ /* 0x000fe80000701670 */
[----:B------:R-:W-:Y:S02]  /*fab0*/  FSEL R142, R142, -INF , !P0 ;  /* 0xff8000008e8e7808 */ /* 0x000fe40004000000 */
[----:B------:R-:W-:Y:S02]  /*fac0*/  ISETP.GT.AND P0, PT, R15, RZ, !P2 ;  /* 0x000000ff0f00720c */ /* 0x000fe40005704270 */
[----:B------:R-:W-:Y:S02]  /*fad0*/  @P2 LOP3.LUT R226, R226, 0x200000, RZ, 0xfc, !PT ;  /* 0x00200000e2e22812 */ /* 0x000fe400078efcff */
[----:B------:R-:W-:Y:S02]  /*fae0*/  ISETP.LT.OR P0, PT, R17, 0x1, P0 ;  /* 0x000000011100780c */ /* 0x000fe40000701670 */
[----:B------:R-:W-:Y:S02]  /*faf0*/  ISETP.GE.AND P2, PT, R16, 0x5a, PT ;  /* 0x0000005a1000780c */ /* 0x000fe40003f46270 */
[----:B------:R-:W-:Y:S01]  /*fb00*/  FSEL R10, R0, -INF , !P0 ;  /* 0xff800000000a7808 */ /* 0x000fe20004000000 */
[----:B------:R-:W-:Y:S01]  /*fb10*/  IMAD.IADD R0, R9, 0x1, R14 ;  /* 0x0000000109007824 */ /* 0x000fe200078e020e */
[----:B------:R-:W-:Y:S04]  /*fb20*/  ISETP.GT.AND P0, PT, R15, 0x59, !P2 ;  /* 0x000000590f00780c */ /* 0x000fe80005704270 */
[----:B------:R-:W-:Y:S04]  /*fb30*/  ISETP.LT.OR P0, PT, R17, 0x5a, P0 ;  /* 0x0000005a1100780c */ /* 0x000fe80000701670 */
[----:B------:R-:W-:Y:S02]  /*fb40*/  FSEL R140, R140, -INF , !P0 ;  /* 0xff8000008c8c7808 */ /* 0x000fe40004000000 */
[----:B------:R-:W-:Y:S11]  /*fb50*/  PLOP3.LUT P0, PT, PT, PT, UP0, 0x40, 0x0 ;  /* 0x000000000000781c */ /* 0x000ff60003f0e808 */
[----:B------:R-:W-:Y:S02]  /*fb60*/  @!UPT UIADD3 URZ, URZ, URZ, URZ ;  /* 0x0000003f3f3ff290 */ /* 0x000fe4000fffe03f */
        /* <DEDUP_REMOVED lines=16> */
.L_x_205:
[----:B------:R-:W-:Y:S04]  /*fc70*/  MOV R7, c[0x0][0x32c] ;  /* 0x0000cb0000077a02 */ /* 0x000fe80000000f00 */
[----:B------:R-:W-:Y:S11]  /*fc80*/  ISETP.NE.AND P0, PT, R7, 0x1, PT ;  /* 0x000000010700780c */ /* 0x000ff60003f05270 */
[----:B------:R-:W-:Y:S02]  /*fc90*/  @!UPT UIADD3 URZ, URZ, URZ, URZ ;  /* 0x0000003f3f3ff290 */ /* 0x000fe4000fffe03f */
[----:B------:R-:W-:Y:S05]  /*fca0*/  @P0 IMAD.HI.U32 R7, R14, c[0x0][0x330], RZ ;  /* 0x0000cc000e070a27 */ /* 0x000fea00078e00ff */
[----:B------:R-:W-:Y:S02]  /*fcb0*/  @P0 SHF.R.U32.HI R14, RZ, c[0x0][0x334], R7 ;  /* 0x0000cd00ff0e0a19 */ /* 0x000fe40000011607 */
.L_x_206:
[----:B------:R-:W-:Y:S05]  /*fcc0*/  BSYNC B0 ;  /* 0x0000000000007941 */ /* 0x000fea0003800000 */
.L_x_204:
[----:B------:R-:W-:Y:S05]  /*fcd0*/  IMAD R5, R14, c[0x0][0x32c], R5 ;  /* 0x0000cb000e057a24 */ /* 0x000fea00078e0205 */
[----:B------:R-:W-:Y:S02]  /*fce0*/  IADD3 R7, R5, c[0x0][0x32c], RZ ;  /* 0x0000cb0005077a10 */ /* 0x000fe40007ffe0ff */
[----:B------:R-:W-:Y:S02]  /*fcf0*/  IMNMX R12, R12, R5, !PT ;  /* 0x000000050c0c7217 */ /* 0x000fe40007800200 */
[----:B------:R-:W-:Y:S02]  /*fd00*/  IMNMX R0, R0, R7, PT ;  /* 0x0000000700007217 */ /* 0x000fe40003800200 */
.L_x_203:
[----:B------:R-:W-:Y:S01]  /*fd10*/  LOP3.LUT P0, RZ, R226, 0x200000, RZ, 0xc0, !PT ;  /* 0x00200000e2ff7812 */ /* 0x000fe2000780c0ff */
[----:B------:R-:W-:Y:S01]  /*fd20*/  LDSM.16.MT88.4 R20, [R210+0x100] ;  /* 0x00010000d214783b */ /* 0x000fe20000004200 */
[----:B------:R-:W-:Y:S02]  /*fd30*/  FMNMX.FTZ R5, R10, R3, !PT ;  /* 0x000000030a057209 */ /* 0x000fe40007810000 */
[----:B------:R-:W-:Y:S02]  /*fd40*/  ISETP.GT.AND P0, PT, R12, RZ, !P0 ;  /* 0x000000ff0c00720c */ /* 0x000fe40004704270 */
[----:B------:R-:W-:Y:S02]  /*fd50*/  FMNMX.FTZ R5, R126, R5, !PT ;  /* 0x000000057e057209 */ /* 0x000fe40007810000 */
[----:B------:R-:W-:Y:S01]  /*fd60*/  ISETP.LT.OR P0, PT, R0, 0x1, P0 ;  /* 0x000000010000780c */ /* 0x000fe20000701670 */
        /* <DEDUP_REMOVED lines=9> */
[----:B------:R-:W-:Y:S01]  /*fe00*/  FMNMX.FTZ R5, R42, R5, !PT ;  /* 0x000000052a057209 */ /* 0x000fe20007810000 */
[----:B------:R-:W-:Y:S01]  /*fe10*/  LDSM.16.MT88.4 R44, [R212+0x3100] ;  /* 0x00310000d42c783b */ /* 0x000fe20000004200 */
        /* <DEDUP_REMOVED lines=62> */
[----:B------:R-:W-:Y:S02]  /*10200*/  ISETP.GT.AND P6, PT, R12, 0x58, !P6 ;  /* 0x000000580c00780c */ /* 0x000fe400077c4270 */
        /* <DEDUP_REMOVED lines=11> */
[C---:B------:R-:W-:Y:S02]  /*102c0*/  ISETP.LT.OR P6, PT, R0.reuse, 0x59, P6 ;  /* 0x000000590000780c */ /* 0x040fe400037c1670 */
[----:B------:R-:W-:Y:S02]  /*102d0*/  ISETP.LT.OR P0, PT, R0, 0x31, P0 ;  /* 0x000000310000780c */ /* 0x000fe40000701670 */
[----:B------:R-:W-:Y:S02]  /*102e0*/  FMNMX.FTZ R14, R140, R5, !PT ;  /* 0x000000058c0e7209 */ /* 0x000fe40007810000 */
[----:B------:R-:W-:Y:S02]  /*102f0*/  FSEL R237, R237, -INF , !P0 ;  /* 0xff800000eded7808 */ /* 0x000fe40004000000 */
[----:B------:R-:W-:Y:S01]  /*10300*/  LOP3.LUT P0, RZ, R226, 0x100, RZ, 0xc0, !PT ;  /* 0x00000100e2ff7812 */ /* 0x000fe2000780c0ff */
[----:B------:R-:W1:Y:S01]  /*10310*/  SHFL.BFLY PT, R5, R14, 0x2, 0x1f ;  /* 0x0c401f000e057f89 */ /* 0x000e6200000e0000 */
[----:B------:R-:W-:Y:S02]  /*10320*/  FMNMX.FTZ R16, R237, R16, !PT ;  /* 0x00000010ed107209 */ /* 0x000fe40007810000 */
[----:B------:R-:W-:Y:S02]  /*10330*/  ISETP.GT.AND P0, PT, R12, 0x31, !P0 ;  /* 0x000000310c00780c */ /* 0x000fe40004704270 */
[C---:B------:R-:W-:Y:S02]  /*10340*/  ISETP.LT.OR P2, PT, R0.reuse, 0x5a, P2 ;  /* 0x0000005a0000780c */ /* 0x040fe40001741670 */
[----:B------:R-:W-:Y:S02]  /*10350*/  ISETP.LT.OR P0, PT, R0, 0x32, P0 ;  /* 0x000000320000780c */ /* 0x000fe40000701670 */
[----:B------:R-:W-:Y:S02]  /*10360*/  FSEL R135, R135, -INF , !P6 ;  /* 0xff80000087877808 */ /* 0x000fe40007000000 */
[----:B------:R-:W-:Y:S02]  /*10370*/  FSEL R241, R241, -INF , !P0 ;  /* 0xff800000f1f17808 */ /* 0x000fe40004000000 */
[----:B------:R-:W-:Y:S02]  /*10380*/  LOP3.LUT P0, RZ, R226, 0x80, RZ, 0xc0, !PT ;  /* 0x00000080e2ff7812 */ /* 0x000fe4000780c0ff */
[----:B------:R-:W-:Y:S02]  /*10390*/  FMNMX.FTZ R16, R241, R16, !PT ;  /* 0x00000010f1107209 */ /* 0x000fe40007810000 */
[----:B------:R-:W-:Y:S02]  /*103a0*/  ISETP.GT.AND P0, PT, R12, 0x38, !P0 ;  /* 0x000000380c00780c */ /* 0x000fe40004704270 */
[----:B------:R-:W-:Y:S02]  /*103b0*/  FSEL R117, R4, -INF , !P2 ;  /* 0xff80000004757808 */ /* 0x000fe40005000000 */
        /* <DEDUP_REMOVED lines=34> */
[----:B------:R-:W-:Y:S02]  /*105e0*/  ISETP.GT.AND P0, PT, R12, 0x51, !P0 ;  /* 0x000000510c00780c */ /* 0x000fe40004704270 */
[----:B-1----:R-:W-:Y:S02]  /*105f0*/  FMNMX.FTZ R12, R14, R5, !PT ;  /* 0x000000050e0c7209 */ /* 0x002fe40007810000 */
[----:B------:R-:W-:Y:S03]  /*10600*/  ISETP.LT.OR P0, PT, R0, 0x52, P0 ;  /* 0x000000520000780c */ /* 0x000fe60000701670 */
[----:B------:R-:W1:Y:S01]  /*10610*/  SHFL.BFLY PT, R15, R12, 0x1, 0x1f ;  /* 0x0c201f000c0f7f89 */ /* 0x000e6200000e0000 */
[----:B------:R-:W-:Y:S04]  /*10620*/  FSEL R139, R139, -INF , !P0 ;  /* 0xff8000008b8b7808 */ /* 0x000fe80004000000 */
[----:B------:R-:W-:Y:S04]  /*10630*/  FMNMX.FTZ R0, R139, R16, !PT ;  /* 0x000000108b007209 */ /* 0x000fe80007810000 */
[----:B------:R-:W-:Y:S04]  /*10640*/  FMNMX.FTZ R0, R135, R0, !PT ;  /* 0x0000000087007209 */ /* 0x000fe80007810000 */
[----:B------:R-:W-:Y:S05]  /*10650*/  FMNMX.FTZ R7, R117, R0, !PT ;  /* 0x0000000075077209 */ /* 0x000fea0007810000 */
[----:B------:R-:W2:Y:S01]  /*10660*/  SHFL.BFLY PT, R4, R7, 0x2, 0x1f ;  /* 0x0c401f0007047f89 */ /* 0x000ea200000e0000 */
[----:B-1----:R-:W-:Y:S04]  /*10670*/  FMNMX.FTZ R0, R12, R15, !PT ;  /* 0x0000000f0c007209 */ /* 0x002fe80007810000 */
[C---:B------:R-:W-:Y:S01]  /*10680*/  FSETP.NEU.FTZ.AND P0, PT, R0.reuse, -INF , PT ;  /* 0xff8000000000780b */ /* 0x040fe20003f1d000 */
[----:B------:R-:W-:Y:S05]  /*10690*/  FMUL.FTZ R149, R0, c[0x0][0x2d0] ;  /* 0x0000b40000957a20 */ /* 0x000fea0000410000 */
[----:B------:R-:W-:Y:S05]  /*106a0*/  FSEL R149, R149, RZ, P0 ;  /* 0x000000ff95957208 */ /* 0x000fea0000000000 */
[--C-:B------:R-:W-:Y:S01]  /*106b0*/  FFMA.FTZ R118, R6, c[0x0][0x2d0], -R149.reuse ;  /* 0x0000b40006767a23 */ /* 0x100fe20000010895 */
[----:B------:R-:W-:Y:S01]  /*106c0*/  FSEL R6, R0, RZ, P0 ;  /* 0x000000ff00067208 */ /* 0x000fe20000000000 */
[--C-:B------:R-:W-:Y:S01]  /*106d0*/  FFMA.FTZ R128, R10, c[0x0][0x2d0], -R149.reuse ;  /* 0x0000b4000a807a23 */ /* 0x100fe20000010895 */
[----:B--2---:R-:W-:Y:S01]  /*106e0*/  FMNMX.FTZ R5, R7, R4, !PT ;  /* 0x0000000407057209 */ /* 0x004fe20007810000 */
[----:B------:R-:W-:Y:S02]  /*106f0*/  FFMA.FTZ R129, R8, c[0x0][0x2d0], -R149 ;  /* 0x0000b40008817a23 */ /* 0x000fe40000010895 */
[----:B------:R-:W-:Y:S01]  /*10700*/  FADD.FTZ R3, -R6, R3 ;  /* 0x0000000306037221 */ /* 0x000fe20000010100 */
[----:B------:R-:W-:Y:S01]  /*10710*/  MUFU.EX2 R118, R118 ;  /* 0x0000007600767308 */ /* 0x000fe20000000800 */
[----:B------:R-:W1:Y:S01]  /*10720*/  SHFL.BFLY PT, R4, R5, 0x1, 0x1f ;  /* 0x0c201f0005047f89 */ /* 0x000e6200000e0000 */
[--C-:B------:R-:W-:Y:S02]  /*10730*/  FFMA.FTZ R119, R126, c[0x0][0x2d0], -R149.reuse ;  /* 0x0000b4007e777a23 */ /* 0x100fe40000010895 */
[--C-:B------:R-:W-:Y:S02]  /*10740*/  FFMA.FTZ R136, R42, c[0x0][0x2d0], -R149.reuse ;  /* 0x0000b4002a887a23 */ /* 0x100fe40000010895 */
[--C-:B------:R-:W-:Y:S02]  /*10750*/  FFMA.FTZ R137, R40, c[0x0][0x2d0], -R149.reuse ;  /* 0x0000b40028897a23 */ /* 0x100fe40000010895 */
[--C-:B------:R-:W-:Y:S02]  /*10760*/  FFMA.FTZ R138, R50, c[0x0][0x2d0], -R149.reuse ;  /* 0x0000b400328a7a23 */ /* 0x100fe40000010895 */
        /* <DEDUP_REMOVED lines=9> */
[----:B-1----:R-:W-:Y:S01]  /*10800*/  FMNMX.FTZ R116, R5, R4, !PT ;  /* 0x0000000405747209 */ /* 0x002fe20007810000 */
[----:B------:R-:W-:Y:S02]  /*10810*/  FMUL.FTZ R4, R3, c[0x0][0x2d0] ;  /* 0x0000b40003047a20 */ /* 0x000fe40000410000 */
[--C-:B------:R-:W-:Y:S01]  /*10820*/  FFMA.FTZ R152, R152, c[0x0][0x2d0], -R149.reuse ;  /* 0x0000b40098987a23 */ /* 0x100fe20000010895 */
[C---:B------:R-:W-:Y:S01]  /*10830*/  FSETP.NEU.FTZ.AND P0, PT, R116.reuse, -INF , PT ;  /* 0xff8000007400780b */ /* 0x040fe20003f1d000 */
[----:B------:R-:W-:Y:S01]  /*10840*/  FMUL.FTZ R134, R116, c[0x0][0x2d0] ;  /* 0x0000b40074867a20 */ /* 0x000fe20000410000 */
[----:B------:R-:W1:Y:S01]  /*10850*/  MUFU.EX2 R3, R4 ;  /* 0x0000000400037308 */ /* 0x000e620000000800 */
[--C-:B------:R-:W-:Y:S01]  /*10860*/  FFMA.FTZ R142, R142, c[0x0][0x2d0], -R149.reuse ;  /* 0x0000b4008e8e7a23 */ /* 0x100fe20000010895 */
[----:B------:R-:W-:Y:S02]  /*10870*/  FSEL R5, R116, RZ, P0 ;  /* 0x000000ff74057208 */ /* 0x000fe40000000000 */
[----:B------:R-:W-:Y:S02]  /*10880*/  FSEL R134, R134, RZ, P0 ;  /* 0x000000ff86867208 */ /* 0x000fe40000000000 */
[----:B------:R-:W-:Y:S01]  /*10890*/  ISETP.GT.AND P0, PT, R168, UR6, PT ;  /* 0x00000006a8007c0c */ /* 0x000fe2000bf04270 */
[----:B------:R-:W-:Y:S02]  /*108a0*/  FADD.FTZ R5, -R5, R2 ;  /* 0x0000000205057221 */ /* 0x000fe40000010100 */
[--C-:B------:R-:W-:Y:S01]  /*108b0*/  FFMA.FTZ R133, R13, c[0x0][0x2d0], -R134.reuse ;  /* 0x0000b4000d857a23 */ /* 0x100fe20000010886 */
[----:B------:R-:W3:Y:S01]  /*108c0*/  MUFU.EX2 R129, R129 ;  /* 0x0000008100817308 */ /* 0x000ee20000000800 */
[----:B------:R-:W4:Y:S01]  /*108d0*/  LDSM.16.MT88.4 R12, [R212+0x100] ;  /* 0x00010000d40c783b */ /* 0x000f220000004200 */
[--C-:B------:R-:W-:Y:S01]  /*108e0*/  FFMA.FTZ R131, R11, c[0x0][0x2d0], -R134.reuse ;  /* 0x0000b4000b837a23 */ /* 0x100fe20000010886 */
[----:B--2---:R-:W-:Y:S01]  /*108f0*/  F2FP.PACK_AB R124, R119, R128 ;  /* 0x00000080777c723e */ /* 0x004fe200000000ff */
[--C-:B------:R-:W-:Y:S02]  /*10900*/  FFMA.FTZ R130, R9, c[0x0][0x2d0], -R134.reuse ;  /* 0x0000b40009827a23 */ /* 0x100fe40000010886 */
[--C-:B------:R-:W-:Y:S02]  /*10910*/  FFMA.FTZ R132, R125, c[0x0][0x2d0], -R134.reuse ;  /* 0x0000b4007d847a23 */ /* 0x100fe40000010886 */
[----:B------:R-:W-:Y:S02]  /*10920*/  FMUL.FTZ R2, R5, c[0x0][0x2d0] ;  /* 0x0000b40005027a20 */ /* 0x000fe40000410000 */
[----:B------:R-:W-:Y:S01]  /*10930*/  MUFU.EX2 R133, R133 ;  /* 0x0000008500857308 */ /* 0x000fe20000000800 */
[--C-:B------:R-:W-:Y:S02]  /*10940*/  FFMA.FTZ R161, R161, c[0x0][0x2d0], -R134.reuse ;  /* 0x0000b400a1a17a23 */ /* 0x100fe40000010886 */
[--C-:B------:R-:W-:Y:S02]  /*10950*/  FFMA.FTZ R157, R157, c[0x0][0x2d0], -R134.reuse ;  /* 0x0000b4009d9d7a23 */ /* 0x100fe40000010886 */
[C---:B-1----:R-:W-:Y:S02]  /*10960*/  FMUL.FTZ R4, R3.reuse, R112 ;  /* 0x0000007003047220 */ /* 0x042fe40000410000 */
[C---:B------:R-:W-:Y:S02]  /*10970*/  FMUL.FTZ R5, R3.reuse, R113 ;  /* 0x0000007103057220 */ /* 0x040fe40000410000 */
[C---:B------:R-:W-:Y:S01]  /*10980*/  FMUL.FTZ R8, R3.reuse, R108 ;  /* 0x0000006c03087220 */ /* 0x040fe20000410000 */
[----:B------:R-:W1:Y:S01]  /*10990*/  MUFU.EX2 R2, R2 ;  /* 0x0000000200027308 */ /* 0x000e620000000800 */
[C---:B------:R-:W-:Y:S02]  /*109a0*/  FMUL.FTZ R9, R3.reuse, R109 ;  /* 0x0000006d03097220 */ /* 0x040fe40000410000 */
[----:B------:R-:W-:Y:S01]  /*109b0*/  FMUL.FTZ R16, R3, R100 ;  /* 0x0000006403107220 */ /* 0x000fe20000410000 */
[----:B---3--:R-:W-:Y:S01]  /*109c0*/  F2FP.PACK_AB R126, R129, R118 ;  /* 0x00000076817e723e */ /* 0x008fe200000000ff */
[C---:B------:R-:W-:Y:S02]  /*109d0*/  FMUL.FTZ R17, R3.reuse, R101 ;  /* 0x0000006503117220 */ /* 0x040fe40000410000 */
[C---:B------:R-:W-:Y:S02]  /*109e0*/  FMUL.FTZ R24, R3.reuse, R92 ;  /* 0x0000005c03187220 */ /* 0x040fe40000410000 */
[C---:B------:R-:W-:Y:S01]  /*109f0*/  FMUL.FTZ R25, R3.reuse, R93 ;  /* 0x0000005d03197220 */ /* 0x040fe20000410000 */
[----:B------:R-:W2:Y:S01]  /*10a00*/  MUFU.EX2 R132, R132 ;  /* 0x0000008400847308 */ /* 0x000ea20000000800 */
        /* <DEDUP_REMOVED lines=14> */
[----:B--2---:R-:W-:Y:S01]  /*10af0*/  F2FP.PACK_AB R125, R132, R133 ;  /* 0x00000085847d723e */ /* 0x004fe200000000ff */
        /* <DEDUP_REMOVED lines=12> */
[----:B------:R-:W-:Y:S01]  /*10bc0*/  FMUL.FTZ R51, R2, R71 ;  /* 0x0000004702337220 */ /* 0x000fe20000410000 */
[----:B------:R-:W2:Y:S01]  /*10bd0*/  LDSM.16.MT88.4 R84, [R210+0x3100] ;  /* 0x00310000d254783b */ /* 0x000ea20000004200 */
[C---:B------:R-:W-:Y:S01]  /*10be0*/  FMUL.FTZ R53, R3.reuse, R53 ;  /* 0x0000003503357220 */ /* 0x040fe20000410000 */
[----:B-1----:R-:W-:Y:S01]  /*10bf0*/  F2FP.PACK_AB R127, R130, R131 ;  /* 0x00000083827f723e */ /* 0x002fe200000000ff */
[C---:B------:R-:W-:Y:S02]  /*10c00*/  FMUL.FTZ R54, R2.reuse, R54 ;  /* 0x0000003602367220 */ /* 0x040fe40000410000 */
[C---:B------:R-:W-:Y:S02]  /*10c10*/  FMUL.FTZ R55, R2.reuse, R55 ;  /* 0x0000003702377220 */ /* 0x040fe40000410000 */
[C---:B------:R-:W-:Y:S01]  /*10c20*/  FMUL.FTZ R56, R3.reuse, R56 ;  /* 0x0000003803387220 */ /* 0x040fe20000410000 */
[----:B------:R-:W1:Y:S01]  /*10c30*/  LDSM.16.MT88.4 R76, [R209+0x3100] ;  /* 0x00310000d14c783b */ /* 0x000e620000004200 */
[C---:B----4-:R-:W-:Y:S01]  /*10c40*/  HMMA.16816.F32 R4, R124.reuse, R12, R4 ;  /* 0x0000000c7c04723c */ /* 0x050fe20000001804 */
[----:B------:R-:W-:Y:S04]  /*10c50*/  MUFU.EX2 R161, R161 ;  /* 0x000000a100a17308 */ /* 0x000fe80000000800 */
[C---:B------:R-:W-:Y:S02]  /*10c60*/  FMUL.FTZ R57, R3.reuse, R57 ;  /* 0x0000003903397220 */ /* 0x040fe40000410000 */
[----:B------:R-:W3:Y:S01]  /*10c70*/  LDSM.16.MT88.4 R68, [R208+0x3100] ;  /* 0x00310000d044783b */ /* 0x000ee20000004200 */
[C---:B------:R-:W-:Y:S03]  /*10c80*/  HMMA.16816.F32 R8, R124.reuse, R14, R8 ;  /* 0x0000000e7c08723c */ /* 0x040fe60000001808 */
[----:B------:R-:W-:Y:S01]  /*10c90*/  MUFU.EX2 R157, R157 ;  /* 0x0000009d009d7308 */ /* 0x000fe20000000800 */
[C---:B------:R-:W-:Y:S02]  /*10ca0*/  FMUL.FTZ R12, R3.reuse, R104 ;  /* 0x00000068030c7220 */ /* 0x040fe40000410000 */
[C---:B------:R-:W-:Y:S01]  /*10cb0*/  FMUL.FTZ R13, R3.reuse, R105 ;  /* 0x00000069030d7220 */ /* 0x040fe20000410000 */
[----:B------:R-:W-:Y:S01]  /*10cc0*/  LDSM.16.MT88.4 R100, [R210+0x2900] ;  /* 0x00290000d264783b */ /* 0x000fe20000004200 */
[C---:B------:R-:W-:Y:S04]  /*10cd0*/  FMUL.FTZ R14, R2.reuse, R106 ;  /* 0x0000006a020e7220 */ /* 0x040fe80000410000 */
[C---:B------:R-:W-:Y:S01]  /*10ce0*/  FMUL.FTZ R15, R2.reuse, R107 ;  /* 0x0000006b020f7220 */ /* 0x040fe20000410000 */
[----:B------:R-:W-:Y:S01]  /*10cf0*/  MUFU.EX2 R136, R136 ;  /* 0x0000008800887308 */ /* 0x000fe20000000800 */
[C---:B------:R-:W-:Y:S02]  /*10d00*/  FMUL.FTZ R58, R2.reuse, R58 ;  /* 0x0000003a023a7220 */ /* 0x040fe40000410000 */
[C---:B------:R-:W-:Y:S02]  /*10d10*/  FMUL.FTZ R59, R2.reuse, R59 ;  /* 0x0000003b023b7220 */ /* 0x040fe40000410000 */
[C---:B------:R-:W-:Y:S01]  /*10d20*/  FMUL.FTZ R60, R3.reuse, R60 ;  /* 0x0000003c033c7220 */ /* 0x040fe20000410000 */
[C---:B------:R-:W-:Y:S03]  /*10d30*/  HMMA.16816.F32 R12, R124.reuse, R20, R12 ;  /* 0x000000147c0c723c */ /* 0x040fe6000000180c */
[C---:B------:R-:W-:Y:S01]  /*10d40*/  FMUL.FTZ R61, R3.reuse, R61 ;  /* 0x0000003d033d7220 */ /* 0x040fe20000410000 */
[----:B------:R-:W4:Y:S01]  /*10d50*/  MUFU.EX2 R137, R137 ;  /* 0x0000008900897308 */ /* 0x000f220000000800 */
        /* <DEDUP_REMOVED lines=31> */
[----:B------:R-:W5:Y:S01]  /*10f50*/  MUFU.EX2 R151, R151 ;  /* 0x0000009700977308 */ /* 0x000f620000000800 */
        /* <DEDUP_REMOVED lines=16> */
[----:B------:R-:W3:Y:S01]  /*11060*/  MUFU.EX2 R159, R159 ;  /* 0x0000009f009f7308 */ /* 0x000ee20000000800 */
[----:B------:R-:W4:Y:S01]  /*11070*/  LDSM.16.MT88.4 R72, [R212+0x900] ;  /* 0x00090000d448783b */ /* 0x000f220000004200 */
[--C-:B------:R-:W-:Y:S02]  /*11080*/  FFMA.FTZ R171, R171, c[0x0][0x2d0], -R134.reuse ;  /* 0x0000b400abab7a23 */ /* 0x100fe40000010886 */
[--C-:B------:R-:W-:Y:S02]  /*11090*/  FFMA.FTZ R231, R242, c[0x0][0x2d0], -R149.reuse ;  /* 0x0000b400f2e77a23 */ /* 0x100fe40000010895 */
[C---:B--2---:R-:W-:Y:S03]  /*110a0*/  HMMA.16816.F32 R44, R124.reuse, R84, R44 ;  /* 0x000000547c2c723c */ /* 0x044fe6000000182c */
[--C-:B------:R-:W-:Y:S01]  /*110b0*/  FFMA.FTZ R233, R240, c[0x0][0x2d0], -R149.reuse ;  /* 0x0000b400f0e97a23 */ /* 0x100fe20000010895 */
[----:B------:R-:W2:Y:S01]  /*110c0*/  MUFU.EX2 R163, R163 ;  /* 0x000000a300a37308 */ /* 0x000ea20000000800 */
        /* <DEDUP_REMOVED lines=15> */
[C---:B---3--:R-:W-:Y:S04]  /*111c0*/  HMMA.16816.F32 R60, R124.reuse, R68, R60 ;  /* 0x000000447c3c723c */ /* 0x048fe8000000183c */
[----:B------:R-:W-:Y:S01]  /*111d0*/  MUFU.EX2 R235, R235 ;  /* 0x000000eb00eb7308 */ /* 0x000fe20000000800 */
[--C-:B------:R-:W-:Y:S02]  /*111e0*/  FFMA.FTZ R155, R150, c[0x0][0x2d0], -R149.reuse ;  /* 0x0000b400969b7a23 */ /* 0x100fe40000010895 */
[----:B----4-:R-:W-:Y:S01]  /*111f0*/  F2FP.PACK_AB R68, R137, R136 ;  /* 0x000000888944723e */ /* 0x010fe200000000ff */
[----:B------:R-:W-:Y:S04]  /*11200*/  HMMA.16816.F32 R64, R124, R70, R64 ;  /* 0x000000467c40723c */ /* 0x000fe80000001840 */
[----:B-----5:R-:W-:Y:S01]  /*11210*/  F2FP.PACK_AB R69, R151, R148 ;  /* 0x000000949745723e */ /* 0x020fe200000000ff */
[----:B------:R-:W-:Y:S01]  /*11220*/  FFMA.FTZ R149, R140, c[0x0][0x2d0], -R149 ;  /* 0x0000b4008c957a23 */ /* 0x000fe20000010895 */
[----:B------:R-:W-:Y:S01]  /*11230*/  MUFU.EX2 R162, R162 ;  /* 0x000000a200a27308 */ /* 0x000fe20000000800 */
[----:B------:R-:W-:Y:S01]  /*11240*/  F2FP.PACK_AB R70, R141, R138 ;  /* 0x0000008a8d46723e */ /* 0x000fe200000000ff */
[--C-:B------:R-:W-:Y:S01]  /*11250*/  FFMA.FTZ R140, R143, c[0x0][0x2d0], -R134.reuse ;  /* 0x0000b4008f8c7a23 */ /* 0x100fe20000010886 */
[----:B------:R-:W-:Y:S03]  /*11260*/  F2FP.PACK_AB R71, R154, R153 ;  /* 0x000000999a47723e */ /* 0x000fe600000000ff */
[--C-:B------:R-:W-:Y:S02]  /*11270*/  FFMA.FTZ R139, R139, c[0x0][0x2d0], -R134.reuse ;  /* 0x0000b4008b8b7a23 */ /* 0x100fe40000010886 */
[--C-:B------:R-:W-:Y:S02]  /*11280*/  FFMA.FTZ R135, R135, c[0x0][0x2d0], -R134.reuse ;  /* 0x0000b40087877a23 */ /* 0x100fe40000010886 */
[C---:B------:R-:W-:Y:S01]  /*11290*/  HMMA.16816.F32 R4, R68.reuse, R72, R4 ;  /* 0x000000484404723c */ /* 0x040fe20000001804 */
[----:B------:R-:W-:Y:S04]  /*112a0*/  MUFU.EX2 R170, R170 ;  /* 0x000000aa00aa7308 */ /* 0x000fe80000000800 */
[----:B------:R-:W-:Y:S02]  /*112b0*/  FFMA.FTZ R134, R117, c[0x0][0x2d0], -R134 ;  /* 0x0000b40075867a23 */ /* 0x000fe40000010886 */
[----:B------:R-:W-:Y:S01]  /*112c0*/  FFMA.FTZ R128, R3, R228, R128 ;  /* 0x000000e403807223 */ /* 0x000fe20000010080 */
[C---:B------:R-:W-:Y:S01]  /*112d0*/  HMMA.16816.F32 R8, R68.reuse, R74, R8 ;  /* 0x0000004a4408723c */ /* 0x040fe20000001808 */
[----:B------:R-:W3:Y:S02]  /*112e0*/  LDSM.16.MT88.4 R72, [R210+0x3900] ;  /* 0x00390000d248783b */ /* 0x000ee40000004200 */
[----:B------:R-:W4:Y:S01]  /*112f0*/  MUFU.EX2 R167, R167 ;  /* 0x000000a700a77308 */ /* 0x000f220000000800 */
[----:B------:R-:W-:Y:S02]  /*11300*/  FFMA.FTZ R133, R2, R227, R133 ;  /* 0x000000e302857223 */ /* 0x000fe40000010085 */
[----:B------:R-:W-:Y:S02]  /*11310*/  FADD.FTZ R119, R119, R128 ;  /* 0x0000008077777221 */ /* 0x000fe40000010000 */
[C---:B-1----:R-:W-:Y:S04]  /*11320*/  HMMA.16816.F32 R12, R68.reuse, R76, R12 ;  /* 0x0000004c440c723c */ /* 0x042fe8000000180c */
[----:B------:R-:W-:Y:S01]  /*11330*/  FADD.FTZ R132, R132, R133 ;  /* 0x0000008584847221 */ /* 0x000fe20000010000 */
[----:B------:R-:W-:Y:S01]  /*11340*/  MUFU.EX2 R166, R166 ;  /* 0x000000a600a67308 */ /* 0x000fe20000000800 */
[----:B------:R-:W-:Y:S02]  /*11350*/  FADD.FTZ R118, R118, R119 ;  /* 0x0000007776767221 */ /* 0x000fe40000010000 */
[C---:B------:R-:W-:Y:S01]  /*11360*/  HMMA.16816.F32 R16, R68.reuse, R78, R16 ;  /* 0x0000004e4410723c */ /* 0x040fe20000001810 */
[----:B------:R-:W1:Y:S03]  /*11370*/  LDSM.16.MT88.4 R76, [R209+0x3900] ;  /* 0x00390000d14c783b */ /* 0x000e660000004200 */
[----:B------:R-:W-:Y:S02]  /*11380*/  FADD.FTZ R3, R131, R132 ;  /* 0x0000008483037221 */ /* 0x000fe40000010000 */
[----:B------:R-:W-:Y:S01]  /*11390*/  FADD.FTZ R129, R129, R118 ;  /* 0x0000007681817221 */ /* 0x000fe20000010000 */
[----:B------:R-:W5:Y:S01]  /*113a0*/  MUFU.EX2 R171, R171 ;  /* 0x000000ab00ab7308 */ /* 0x000f620000000800 */
[C---:B------:R-:W-:Y:S04]  /*113b0*/  HMMA.16816.F32 R20, R68.reuse, R80, R20 ;  /* 0x000000504414723c */ /* 0x040fe80000001814 */
[----:B------:R-:W-:Y:S02]  /*113c0*/  FADD.FTZ R3, R130, R3 ;  /* 0x0000000382037221 */ /* 0x000fe40000010000 */
[----:B------:R-:W-:Y:S02]  /*113d0*/  FADD.FTZ R136, R136, R129 ;  /* 0x0000008188887221 */ /* 0x000fe40000010000 */
[C---:B------:R-:W-:Y:S01]  /*113e0*/  HMMA.16816.F32 R24, R68.reuse, R82, R24 ;  /* 0x000000524418723c */ /* 0x040fe20000001818 */
[----:B------:R-:W1:Y:S01]  /*113f0*/  LDSM.16.MT88.4 R80, [R208+0x3900] ;  /* 0x00390000d050783b */ /* 0x000e620000004200 */
        /* <DEDUP_REMOVED lines=12> */
[C---:B------:R-:W-:Y:S04]  /*114c0*/  HMMA.16816.F32 R36, R68.reuse, R88, R36 ;  /* 0x000000584424723c */ /* 0x040fe80000001824 */
[----:B------:R-:W-:Y:S04]  /*114d0*/  FADD.FTZ R3, R154, R3 ;  /* 0x000000039a037221 */ /* 0x000fe80000010000 */
        /* <DEDUP_REMOVED lines=8> */
[C---:B-1----:R-:W-:Y:S08]  /*11560*/  HMMA.16816.F32 R52, R68.reuse, R76, R52 ;  /* 0x0000004c4434723c */ /* 0x042ff00000001834 */
[C---:B------:R-:W-:Y:S01]  /*11570*/  HMMA.16816.F32 R56, R68.reuse, R78, R56 ;  /* 0x0000004e4438723c */ /* 0x040fe20000001838 */
[----:B------:R-:W1:Y:S01]  /*11580*/  LDSM.16.MT88.4 R76, [R209+0x1100] ;  /* 0x00110000d14c783b */ /* 0x000e620000004200 */
[----:B------:R-:W-:Y:S06]  /*11590*/  MUFU.EX2 R239, R239 ;  /* 0x000000ef00ef7308 */ /* 0x000fec0000000800 */
[C---:B------:R-:W-:Y:S04]  /*115a0*/  HMMA.16816.F32 R60, R68.reuse, R80, R60 ;  /* 0x00000050443c723c */ /* 0x040fe8000000183c */
[----:B------:R-:W-:Y:S04]  /*115b0*/  MUFU.EX2 R242, R242 ;  /* 0x000000f200f27308 */ /* 0x000fe80000000800 */
[----:B------:R-:W-:Y:S01]  /*115c0*/  HMMA.16816.F32 R64, R68, R82, R64 ;  /* 0x000000524440723c */ /* 0x000fe20000001840 */
[----:B------:R-:W1:Y:S05]  /*115d0*/  LDSM.16.MT88.4 R80, [R208+0x1100] ;  /* 0x00110000d050783b */ /* 0x000e6a0000004200 */
[----:B------:R-:W-:Y:S01]  /*115e0*/  MUFU.EX2 R152, R152 ;  /* 0x0000009800987308 */ /* 0x000fe20000000800 */
[----:B------:R-:W-:Y:S01]  /*115f0*/  F2FP.PACK_AB R68, R156, R159 ;  /* 0x0000009f9c44723e */ /* 0x000fe200000000ff */
[----:B------:R-:W-:Y:S01]  /*11600*/  FADD.FTZ R159, R159, R138 ;  /* 0x0000008a9f9f7221 */ /* 0x000fe20000010000 */
[----:B--2---:R-:W-:Y:S03]  /*11610*/  F2FP.PACK_AB R70, R163, R158 ;  /* 0x0000009ea346723e */ /* 0x004fe600000000ff */
[----:B----4-:R-:W-:Y:S01]  /*11620*/  F2FP.PACK_AB R69, R167, R160 ;  /* 0x000000a0a745723e */ /* 0x010fe200000000ff */
[----:B------:R-:W-:Y:S01]  /*11630*/  FADD.FTZ R160, R160, R3 ;  /* 0x00000003a0a07221 */ /* 0x000fe20000010000 */
[----:B-----5:R-:W-:Y:S01]  /*11640*/  F2FP.PACK_AB R71, R171, R166 ;  /* 0x000000a6ab47723e */ /* 0x020fe200000000ff */
[----:B------:R-:W-:Y:S01]  /*11650*/  FADD.FTZ R159, R156, R159 ;  /* 0x0000009f9c9f7221 */ /* 0x000fe20000010000 */
[----:B------:R-:W2:Y:S01]  /*11660*/  MUFU.EX2 R155, R155 ;  /* 0x0000009b009b7308 */ /* 0x000ea20000000800 */
[----:B------:R-:W-:Y:S02]  /*11670*/  FADD.FTZ R167, R167, R160 ;  /* 0x000000a0a7a77221 */ /* 0x000fe40000010000 */
[----:B------:R-:W-:Y:S02]  /*11680*/  FADD.FTZ R158, R158, R159 ;  /* 0x0000009f9e9e7221 */ /* 0x000fe40000010000 */
[C---:B---3--:R-:W-:Y:S03]  /*11690*/  HMMA.16816.F32 R4, R68.reuse, R72, R4 ;  /* 0x000000484404723c */ /* 0x048fe60000001804 */
[----:B------:R-:W-:Y:S02]  /*116a0*/  FADD.FTZ R2, R166, R167 ;  /* 0x000000a7a6027221 */ /* 0x000fe40000010000 */
[----:B------:R-:W-:Y:S01]  /*116b0*/  MUFU.EX2 R142, R142 ;  /* 0x0000008e008e7308 */ /* 0x000fe20000000800 */
[----:B------:R-:W-:Y:S02]  /*116c0*/  FADD.FTZ R158, R163, R158 ;  /* 0x0000009ea39e7221 */ /* 0x000fe40000010000 */
[C---:B------:R-:W-:Y:S01]  /*116d0*/  HMMA.16816.F32 R8, R68.reuse, R74, R8 ;  /* 0x0000004a4408723c */ /* 0x040fe20000001808 */
[----:B------:R-:W3:Y:S03]  /*116e0*/  LDSM.16.MT88.4 R72, [R212+0x4100] ;  /* 0x00410000d448783b */ /* 0x000ee60000004200 */
[----:B------:R-:W-:Y:S03]  /*116f0*/  FADD.FTZ R2, R171, R2 ;  /* 0x00000002ab027221 */ /* 0x000fe60000010000 */
[----:B------:R-:W4:Y:S01]  /*11700*/  MUFU.EX2 R149, R149 ;  /* 0x0000009500957308 */ /* 0x000f220000000800 */
[C---:B------:R-:W-:Y:S04]  /*11710*/  HMMA.16816.F32 R12, R68.reuse, R84, R12 ;  /* 0x00000054440c723c */ /* 0x040fe8000000180c */
[----:B--2---:R-:W-:Y:S04]  /*11720*/  F2FP.PACK_AB R124, R155, R152 ;  /* 0x000000989b7c723e */ /* 0x004fe800000000ff */
[C---:B------:R-:W-:Y:S01]  /*11730*/  HMMA.16816.F32 R16, R68.reuse, R86, R16 ;  /* 0x000000564410723c */ /* 0x040fe20000001810 */
[----:B------:R-:W2:Y:S01]  /*11740*/  LDSM.16.MT88.4 R84, [R210+0x4100] ;  /* 0x00410000d254783b */ /* 0x000ea20000004200 */
[----:B------:R-:W-:Y:S06]  /*11750*/  MUFU.EX2 R140, R140 ;  /* 0x0000008c008c7308 */ /* 0x000fec0000000800 */
[C---:B-1----:R-:W-:Y:S04]  /*11760*/  HMMA.16816.F32 R20, R68.reuse, R76, R20 ;  /* 0x0000004c4414723c */ /* 0x042fe80000001814 */
[----:B------:R-:W1:Y:S01]  /*11770*/  MUFU.EX2 R139, R139 ;  /* 0x0000008b008b7308 */ /* 0x000e620000000800 */
[----:B----4-:R-:W-:Y:S03]  /*11780*/  F2FP.PACK_AB R126, R149, R142 ;  /* 0x0000008e957e723e */ /* 0x010fe600000000ff */
[C---:B------:R-:W-:Y:S01]  /*11790*/  HMMA.16816.F32 R24, R68.reuse, R78, R24 ;  /* 0x0000004e4418723c */ /* 0x040fe20000001818 */
[----:B------:R-:W4:Y:S05]  /*117a0*/  LDSM.16.MT88.4 R76, [R209+0x4100] ;  /* 0x00410000d14c783b */ /* 0x000f2a0000004200 */
[----:B------:R-:W-:Y:S02]  /*117b0*/  MUFU.EX2 R135, R135 ;  /* 0x0000008700877308 */ /* 0x000fe40000000800 */
[C---:B------:R-:W-:Y:S08]  /*117c0*/  HMMA.16816.F32 R28, R68.reuse, R80, R28 ;  /* 0x00000050441c723c */ /* 0x040ff0000000181c */
[C---:B------:R-:W-:Y:S01]  /*117d0*/  HMMA.16816.F32 R32, R68.reuse, R82, R32 ;  /* 0x000000524420723c */ /* 0x040fe20000001820 */
[----:B------:R-:W5:Y:S01]  /*117e0*/  LDSM.16.MT88.4 R80, [R212+0x1900] ;  /* 0x00190000d450783b */ /* 0x000f620000004200 */
[----:B------:R-:W4:Y:S02]  /*117f0*/  MUFU.EX2 R134, R134 ;  /* 0x0000008600867308 */ /* 0x000f240000000800 */
[----:B-1----:R-:W-:Y:S04]  /*11800*/  F2FP.PACK_AB R125, R139, R140 ;  /* 0x0000008c8b7d723e */ /* 0x002fe800000000ff */
[C---:B---3--:R-:W-:Y:S08]  /*11810*/  HMMA.16816.F32 R36, R68.reuse, R72, R36 ;  /* 0x000000484424723c */ /* 0x048ff00000001824 */
[C---:B------:R-:W-:Y:S01]  /*11820*/  HMMA.16816.F32 R40, R68.reuse, R74, R40 ;  /* 0x0000004a4428723c */ /* 0x040fe20000001828 */
[----:B------:R-:W1:Y:S07]  /*11830*/  LDSM.16.MT88.4 R72, [R210+0x1900] ;  /* 0x00190000d248783b */ /* 0x000e6e0000004200 */
[C---:B--2---:R-:W-:Y:S04]  /*11840*/  HMMA.16816.F32 R44, R68.reuse, R84, R44 ;  /* 0x00000054442c723c */ /* 0x044fe8000000182c */
[----:B----4-:R-:W-:Y:S04]  /*11850*/  F2FP.PACK_AB R127, R134, R135 ;  /* 0x00000087867f723e */ /* 0x010fe800000000ff */
[C---:B------:R-:W-:Y:S01]  /*11860*/  HMMA.16816.F32 R48, R68.reuse, R86, R48 ;  /* 0x000000564430723c */ /* 0x040fe20000001830 */
[----:B------:R-:W-:Y:S07]  /*11870*/  LDSM.16.MT88.4 R84, [R208+0x1900] ;  /* 0x00190000d054783b */ /* 0x000fee0000004200 */
[C---:B------:R-:W-:Y:S08]  /*11880*/  HMMA.16816.F32 R52, R68.reuse, R76, R52 ;  /* 0x0000004c4434723c */ /* 0x040ff00000001834 */
[C---:B------:R-:W-:Y:S01]  /*11890*/  HMMA.16816.F32 R56, R68.reuse, R78, R56 ;  /* 0x0000004e4438723c */ /* 0x040fe20000001838 */
[----:B------:R-:W2:Y:S07]  /*118a0*/  LDSM.16.MT88.4 R76, [R209+0x1900] ;  /* 0x00190000d14c783b */ /* 0x000eae0000004200 */
        /* <DEDUP_REMOVED lines=12> */
[C---:B-----5:R-:W-:Y:S03]  /*11970*/  HMMA.16816.F32 R4, R68.reuse, R80, R4 ;  /* 0x000000504404723c */ /* 0x060fe60000001804 */
[----:B------:R-:W-:Y:S02]  /*11980*/  FADD.FTZ R3, R239, R240 ;  /* 0x000000f0ef037221 */ /* 0x000fe40000010000 */
[----:B------:R-:W-:Y:S02]  /*11990*/  FADD.FTZ R233, R238, R233 ;  /* 0x000000e9eee97221 */ /* 0x000fe40000010000 */
[----:B------:R-:W-:Y:S01]  /*119a0*/  FADD.FTZ R3, R242, R3 ;  /* 0x00000003f2037221 */ /* 0x000fe20000010000 */
[C---:B------:R-:W-:Y:S01]  /*119b0*/  HMMA.16816.F32 R8, R68.reuse, R82, R8 ;  /* 0x000000524408723c */ /* 0x040fe20000001808 */
[----:B------:R-:W3:Y:S03]  /*119c0*/  LDSM.16.MT88.4 R80, [R212+0x4900] ;  /* 0x00490000d450783b */ /* 0x000ee60000004200 */
[----:B------:R-:W-:Y:S04]  /*119d0*/  FADD.FTZ R2, R162, R3 ;  /* 0x00000003a2027221 */ /* 0x000fe80000010000 */
[C---:B-1----:R-:W-:Y:S04]  /*119e0*/  HMMA.16816.F32 R12, R68.reuse, R72, R12 ;  /* 0x00000048440c723c */ /* 0x042fe8000000180c */
[----:B------:R-:W-:Y:S04]  /*119f0*/  FADD.FTZ R2, R161, R2 ;  /* 0x00000002a1027221 */ /* 0x000fe80000010000 */
[C---:B------:R-:W-:Y:S01]  /*11a00*/  HMMA.16816.F32 R16, R68.reuse, R74, R16 ;  /* 0x0000004a4410723c */ /* 0x040fe20000001810 */
[----:B------:R-:W1:Y:S03]  /*11a10*/  LDSM.16.MT88.4 R72, [R210+0x4900] ;  /* 0x00490000d248783b */ /* 0x000e660000004200 */
[----:B------:R-:W-:Y:S01]  /*11a20*/  FADD.FTZ R3, R157, R2 ;  /* 0x000000029d037221 */ /* 0x000fe20000010000 */
[----:B------:R-:W-:Y:S03]  /*11a30*/  IADD3 R2, R168, -0x1, RZ ;  /* 0xffffffffa8027810 */ /* 0x000fe60007ffe0ff */
[C---:B--2---:R-:W-:Y:S04]  /*11a40*/  HMMA.16816.F32 R20, R68.reuse, R76, R20 ;  /* 0x0000004c4414723c */ /* 0x044fe80000001814 */
[----:B------:R-:W-:Y:S02]  /*11a50*/  FADD.FTZ R3, R170, R3 ;  /* 0x00000003aa037221 */ /* 0x000fe40000010000 */
[----:B------:R-:W-:Y:S02]  /*11a60*/  IMAD.MOV.U32 R168, RZ, RZ, R2 ;  /* 0x000000ffffa87224 */ /* 0x000fe400078e0002 */
[C---:B------:R-:W-:Y:S01]  /*11a70*/  HMMA.16816.F32 R24, R68.reuse, R78, R24 ;  /* 0x0000004e4418723c */ /* 0x040fe20000001818 */
[----:B------:R-:W2:Y:S03]  /*11a80*/  LDSM.16.MT88.4 R76, [R212+0x2100] ;  /* 0x00210000d44c783b */ /* 0x000ea60000004200 */
[----:B------:R-:W-:Y:S02]  /*11a90*/  FADD.FTZ R140, R140, R3 ;  /* 0x000000038c8c7221 */ /* 0x000fe40000010000 */
[----:B------:R-:W-:Y:S02]  /*11aa0*/  IMAD.MOV.U32 R3, RZ, RZ, R0 ;  /* 0x000000ffff037224 */ /* 0x000fe400078e0000 */
[C---:B------:R-:W-:Y:S04]  /*11ab0*/  HMMA.16816.F32 R28, R68.reuse, R84, R28 ;  /* 0x00000054441c723c */ /* 0x040fe8000000181c */
[----:B------:R-:W-:Y:S02]  /*11ac0*/  FADD.FTZ R140, R139, R140 ;  /* 0x0000008c8b8c7221 */ /* 0x000fe40000010000 */
[----:B------:R-:W-:Y:S02]  /*11ad0*/  IMAD.MOV.U32 R2, RZ, RZ, R116 ;  /* 0x000000ffff027224 */ /* 0x000fe400078e0074 */
[C---:B------:R-:W-:Y:S01]  /*11ae0*/  HMMA.16816.F32 R32, R68.reuse, R86, R32 ;  /* 0x000000564420723c */ /* 0x040fe20000001820 */
[----:B------:R-:W-:Y:S03]  /*11af0*/  LDSM.16.MT88.4 R84, [R208+0x2100] ;  /* 0x00210000d054783b */ /* 0x000fe60000004200 */
[----:B------:R-:W-:Y:S04]  /*11b00*/  FADD.FTZ R135, R135, R140 ;  /* 0x0000008c87877221 */ /* 0x000fe80000010000 */
[C---:B---3--:R-:W-:Y:S04]  /*11b10*/  HMMA.16816.F32 R36, R68.reuse, R80, R36 ;  /* 0x000000504424723c */ /* 0x048fe80000001824 */
[----:B------:R-:W-:Y:S04]  /*11b20*/  FADD.FTZ R227, R134, R135 ;  /* 0x0000008786e37221 */ /* 0x000fe80000010000 */
[C---:B------:R-:W-:Y:S01]  /*11b30*/  HMMA.16816.F32 R40, R68.reuse, R82, R40 ;  /* 0x000000524428723c */ /* 0x040fe20000001828 */
[----:B------:R-:W3:Y:S07]  /*11b40*/  LDSM.16.MT88.4 R80, [R210+0x2100] ;  /* 0x00210000d250783b */ /* 0x000eee0000004200 */
        /* <DEDUP_REMOVED lines=14> */
[----:B------:R-:W-:Y:S03]  /*11c30*/  F2FP.PACK_AB R71, R170, R157 ;  /* 0x0000009daa47723e */ /* 0x000fe600000000ff */
[----:B------:R-:W-:Y:S04]  /*11c40*/  FADD.FTZ R164, R164, R235 ;  /* 0x000000eba4a47221 */ /* 0x000fe80000010000 */
[C---:B--2---:R-:W-:Y:S03]  /*11c50*/  HMMA.16816.F32 R4, R68.reuse, R76, R4 ;  /* 0x0000004c4404723c */ /* 0x044fe60000001804 */
[----:B------:R-:W-:Y:S04]  /*11c60*/  FADD.FTZ R241, R241, R164 ;  /* 0x000000a4f1f17221 */ /* 0x000fe80000010000 */
[----:B------:R-:W-:Y:S01]  /*11c70*/  FADD.FTZ R152, R152, R241 ;  /* 0x000000f198987221 */ /* 0x000fe20000010000 */
[C---:B------:R-:W-:Y:S01]  /*11c80*/  HMMA.16816.F32 R8, R68.reuse, R78, R8 ;  /* 0x0000004e4408723c */ /* 0x040fe20000001808 */
[----:B------:R-:W2:Y:S03]  /*11c90*/  LDSM.16.MT88.4 R76, [R212+0x5100] ;  /* 0x00510000d44c783b */ /* 0x000ea60000004200 */
[----:B------:R-:W-:Y:S04]  /*11ca0*/  FADD.FTZ R155, R155, R152 ;  /* 0x000000989b9b7221 */ /* 0x000fe80000010000 */
[C---:B---3--:R-:W-:Y:S04]  /*11cb0*/  HMMA.16816.F32 R12, R68.reuse, R80, R12 ;  /* 0x00000050440c723c */ /* 0x048fe8000000180c */
[----:B------:R-:W-:Y:S04]  /*11cc0*/  FADD.FTZ R142, R142, R155 ;  /* 0x0000009b8e8e7221 */ /* 0x000fe80000010000 */
[C---:B------:R-:W-:Y:S01]  /*11cd0*/  HMMA.16816.F32 R16, R68.reuse, R82, R16 ;  /* 0x000000524410723c */ /* 0x040fe20000001810 */
[----:B------:R-:W3:Y:S03]  /*11ce0*/  LDSM.16.MT88.4 R80, [R210+0x5100] ;  /* 0x00510000d250783b */ /* 0x000ee60000004200 */
[----:B------:R-:W-:Y:S04]  /*11cf0*/  FADD.FTZ R228, R149, R142 ;  /* 0x0000008e95e47221 */ /* 0x000fe80000010000 */
[C---:B-1----:R-:W-:Y:S08]  /*11d00*/  HMMA.16816.F32 R20, R68.reuse, R72, R20 ;  /* 0x000000484414723c */ /* 0x042ff00000001814 */
[C---:B------:R-:W-:Y:S01]  /*11d10*/  HMMA.16816.F32 R24, R68.reuse, R74, R24 ;  /* 0x0000004a4418723c */ /* 0x040fe20000001818 */
[----:B------:R-:W1:Y:S07]  /*11d20*/  LDSM.16.MT88.4 R72, [R208+0x5100] ;  /* 0x00510000d048783b */ /* 0x000e6e0000004200 */
[C---:B------:R-:W-:Y:S08]  /*11d30*/  HMMA.16816.F32 R28, R68.reuse, R84, R28 ;  /* 0x00000054441c723c */ /* 0x040ff0000000181c */
[C---:B------:R-:W-:Y:S01]  /*11d40*/  HMMA.16816.F32 R32, R68.reuse, R86, R32 ;  /* 0x000000564420723c */ /* 0x040fe20000001820 */
[----:B------:R-:W4:Y:S07]  /*11d50*/  LDSM.16.MT88.4 R84, [R208+0x2900] ;  /* 0x00290000d054783b */ /* 0x000f2e0000004200 */
[C---:B--2---:R-:W-:Y:S08]  /*11d60*/  HMMA.16816.F32 R36, R68.reuse, R76, R36 ;  /* 0x0000004c4424723c */ /* 0x044ff00000001824 */
[C---:B------:R-:W-:Y:S01]  /*11d70*/  HMMA.16816.F32 R40, R68.reuse, R78, R40 ;  /* 0x0000004e4428723c */ /* 0x040fe20000001828 */
[----:B------:R-:W2:Y:S07]  /*11d80*/  LDSM.16.MT88.4 R76, [R212+0x5900] ;  /* 0x00590000d44c783b */ /* 0x000eae0000004200 */
[C---:B---3--:R-:W-:Y:S08]  /*11d90*/  HMMA.16816.F32 R44, R68.reuse, R80, R44 ;  /* 0x00000050442c723c */ /* 0x048ff0000000182c */
[C---:B------:R-:W-:Y:S08]  /*11da0*/  HMMA.16816.F32 R48, R68.reuse, R82, R48 ;  /* 0x000000524430723c */ /* 0x040ff00000001830 */
[C---:B------:R-:W-:Y:S08]  /*11db0*/  HMMA.16816.F32 R52, R68.reuse, R88, R52 ;  /* 0x000000584434723c */ /* 0x040ff00000001834 */
[C---:B------:R-:W-:Y:S08]  /*11dc0*/  HMMA.16816.F32 R56, R68.reuse, R90, R56 ;  /* 0x0000005a4438723c */ /* 0x040ff00000001838 */
[C---:B-1----:R-:W-:Y:S08]  /*11dd0*/  HMMA.16816.F32 R60, R68.reuse, R72, R60 ;  /* 0x00000048443c723c */ /* 0x042ff0000000183c */
[----:B------:R-:W-:Y:S01]  /*11de0*/  HMMA.16816.F32 R64, R68, R74, R64 ;  /* 0x0000004a4440723c */ /* 0x000fe20000001840 */
[----:B------:R-:W1:Y:S07]  /*11df0*/  LDSM.16.MT88.4 R68, [R210+0x5900] ;  /* 0x00590000d244783b */ /* 0x000e6e0000004200 */
        /* <DEDUP_REMOVED lines=10> */
[C---:B--2---:R-:W-:Y:S08]  /*11ea0*/  HMMA.16816.F32 R80, R124.reuse, R76, R36 ;  /* 0x0000004c7c50723c */ /* 0x044ff00000001824 */
[C---:B------:R-:W-:Y:S08]  /*11eb0*/  HMMA.16816.F32 R76, R124.reuse, R78, R40 ;  /* 0x0000004e7c4c723c */ /* 0x040ff00000001828 */
[C---:B-1----:R-:W-:Y:S08]  /*11ec0*/  HMMA.16816.F32 R72, R124.reuse, R68, R44 ;  /* 0x000000447c48723c */ /* 0x042ff0000000182c */
[C---:B------:R-:W-:Y:S08]  /*11ed0*/  HMMA.16816.F32 R68, R124.reuse, R70, R48 ;  /* 0x000000467c44723c */ /* 0x040ff00000001830 */
[C---:B---3--:R-:W-:Y:S08]  /*11ee0*/  HMMA.16816.F32 R52, R124.reuse, R4, R52 ;  /* 0x000000047c34723c */ /* 0x048ff00000001834 */
[C---:B------:R-:W-:Y:S08]  /*11ef0*/  HMMA.16816.F32 R56, R124.reuse, R6, R56 ;  /* 0x000000067c38723c */ /* 0x040ff00000001838 */
[C---:B-----5:R-:W-:Y:S08]  /*11f00*/  HMMA.16816.F32 R60, R124.reuse, R8, R60 ;  /* 0x000000087c3c723c */ /* 0x060ff0000000183c */
[----:B------:R-:W-:Y:S01]  /*11f10*/  HMMA.16816.F32 R64, R124, R10, R64 ;  /* 0x0000000a7c40723c */ /* 0x000fe20000001840 */
[----:B------:R-:W-:-:S07]  /*11f20*/  @P0 BRA `(.L_x_207) ;  /* 0xffffbb7000000947 */ /* 0x000fce000383ffff */
.L_x_197:
[----:B------:R-:W1:Y:S01]  /*11f30*/  SHFL.BFLY PT, R3, R228, 0x2, 0x1f ;  /* 0x0c401f00e4037f89 */ /* 0x000e6200000e0000 */
[----:B------:R-:W-:Y:S01]  /*11f40*/  CS2R R4, SRZ ;  /* 0x0000000000047805 */ /* 0x000fe2000001ff00 */
[----:B------:R-:W-:-:S02]  /*11f50*/  MOV R8, 0xff800000 ;  /* 0xff80000000087802 */ /* 0x000fc40000000f00 */
[----:B------:R-:W2:Y:S01]  /*11f60*/  SHFL.BFLY PT, R2, R227, 0x2, 0x1f ;  /* 0x0c401f00e3027f89 */ /* 0x000ea200000e0000 */
[----:B------:R-:W-:Y:S01]  /*11f70*/  PLOP3.LUT P2, PT, PT, PT, PT, 0x8, 0x0 ;  /* 0x000000000000781c */ /* 0x000fe20003f4e170 */
[----:B-1----:R-:W-:Y:S02]  /*11f80*/  FADD.FTZ R6, R3, R228 ;  /* 0x000000e403067221 */ /* 0x002fe40000010000 */
[----:B--2---:R-:W-:-:S03]  /*11f90*/  FADD.FTZ R7, R2, R227 ;  /* 0x000000e302077221 */ /* 0x004fc60000010000 */
[----:B------:R-:W1:Y:S04]  /*11fa0*/  SHFL.BFLY PT, R3, R6, 0x1, 0x1f ;  /* 0x0c201f0006037f89 */ /* 0x000e6800000e0000 */
[----:B------:R-:W2:Y:S01]  /*11fb0*/  SHFL.BFLY PT, R2, R7, 0x1, 0x1f ;  /* 0x0c201f0007027f89 */ /* 0x000ea200000e0000 */
[----:B-1----:R-:W-:Y:S02]  /*11fc0*/  FADD.FTZ R3, R6, R3 ;  /* 0x0000000306037221 */ /* 0x002fe40000010000 */
[----:B--2---:R-:W-:-:S03]  /*11fd0*/  FADD.FTZ R2, R7, R2 ;  /* 0x0000000207027221 */ /* 0x004fc60000010000 */
[----:B------:R-:W-:Y:S02]  /*11fe0*/  FSETP.NE.FTZ.AND P1, PT, R3, RZ, PT ;  /* 0x000000ff0300720b */ /* 0x000fe40003f35000 */
[----:B------:R-:W-:Y:S02]  /*11ff0*/  MOV R7, 0xff800000 ;  /* 0xff80000000077802 */ /* 0x000fe40000000f00 */
[----:B------:R-:W-:-:S09]  /*12000*/  FSETP.NE.FTZ.AND P0, PT, R2, RZ, PT ;  /* 0x000000ff0200720b */ /* 0x000fd20003f15000 */
[----:B------:R-:W1:Y:S01]  /*12010*/  @P1 MUFU.RCP R5, R3 ;  /* 0x0000000300051308 */ /* 0x000e620000001000 */
[----:B------:R-:W-:-:S03]  /*12020*/  @P1 MOV R10, 0x3f317218 ;  /* 0x3f317218000a1802 */ /* 0x000fc60000000f00 */
[----:B------:R-:W-:Y:S02]  /*12030*/  @P0 MOV R9, 0x3f317218 ;  /* 0x3f31721800090802 */ /* 0x000fe40000000f00 */
        /* <DEDUP_REMOVED lines=12> */
[----:B------:R-:W-:Y:S02]  /*12100*/  FMUL.FTZ R101, R5, R101 ;  /* 0x0000006505657220 */ /* 0x000fe40000410000 */
        /* <DEDUP_REMOVED lines=58> */
[----:B------:R-:W-:Y:S02]  /*124b0*/  @P1 FFMA.FTZ R7, R10, R0, R3 ;  /* 0x000000000a071223 */ /* 0x000fe40000010003 */
[----:B------:R-:W-:Y:S02]  /*124c0*/  @P0 FFMA.FTZ R8, R9, R116, R11 ;  /* 0x0000007409080223 */ /* 0x000fe4000001000b */
.L_x_165:
[----:B------:R-:W-:Y:S01]  /*124d0*/  USHF.R.S32.HI UR6, URZ, 0x1f, UR12 ;  /* 0x0000001f3f067899 */ /* 0x000fe2000801140c */
[----:B------:R-:W-:Y:S05]  /*124e0*/  @P2 BRA `(.L_x_208) ;  /* 0x0000114000002947 */ /* 0x000fea0003800000 */
[----:B------:R-:W1:Y:S01]  /*124f0*/  S2R R0, SR_TID.X ;  /* 0x0000000000007919 */ /* 0x000e620000002100 */
[----:B------:R-:W-:Y:S01]  /*12500*/  ULDC.64 UR4, c[0x0][0x490] ;  /* 0x0001240000047ab9 */ /* 0x000fe20000000a00 */
[----:B------:R-:W-:Y:S01]  /*12510*/  IMAD.MOV.U32 R14, RZ, RZ, c[0x0][0x4e8] ;  /* 0x00013a00ff0e7624 */ /* 0x000fe200078e00ff */
[----:B------:R-:W-:Y:S01]  /*12520*/  UIMAD UR7, UR6, UR4, URZ ;  /* 0x00000004060772a4 */ /* 0x000fe2000f8e023f */
[----:B------:R-:W2:Y:S01]  /*12530*/  S2R R22, SR_CTAID.Z ;  /* 0x0000000000167919 */ /* 0x000ea20000002700 */
[----:B------:R-:W-:Y:S01]  /*12540*/  UIMAD.WIDE.U32 UR8, UR12, UR4, URZ ;  /* 0x000000040c0872a5 */ /* 0x000fe2000f8e003f */
[----:B------:R-:W-:Y:S01]  /*12550*/  F2FP.PACK_AB R112, R113, R112 ;  /* 0x000000707170723e */ /* 0x000fe200000000ff */
[----:B------:R-:W-:Y:S01]  /*12560*/  UIMAD UR7, UR12, UR5, UR7 ;  /* 0x000000050c0772a4 */ /* 0x000fe2000f8e0207 */
[----:B------:R-:W-:Y:S01]  /*12570*/  ISETP.NE.AND P0, PT, R14, 0x1, PT ;  /* 0x000000010e00780c */ /* 0x000fe20003f05270 */
[----:B------:R-:W-:Y:S01]  /*12580*/  BSSY B0, `(.L_x_209) ;  /* 0x00000da000007945 */ /* 0x000fe20003800000 */
[----:B------:R-:W-:Y:S01]  /*12590*/  ULDC.64 UR4, c[0x0][0x3e8] ;  /* 0x0000fa0000047ab9 */ /* 0x000fe20000000a00 */
[----:B------:R-:W-:Y:S01]  /*125a0*/  IMAD.U32 R25, RZ, RZ, UR9 ;  /* 0x00000009ff197e24 */ /* 0x000fe2000f8e00ff */
[----:B------:R-:W-:Y:S01]  /*125b0*/  UIMAD UR6, UR6, UR4, URZ ;  /* 0x00000004060672a4 */ /* 0x000fe2000f8e023f */
[----:B------:R-:W-:Y:S01]  /*125c0*/  IMAD.U32 R24, RZ, RZ, UR8 ;  /* 0x00000008ff187e24 */ /* 0x000fe2000f8e00ff */
[----:B------:R-:W-:Y:S01]  /*125d0*/  UIMAD.WIDE.U32 UR10, UR12, UR4, URZ ;  /* 0x000000040c0a72a5 */ /* 0x000fe2000f8e003f */
[----:B------:R-:W-:Y:S01]  /*125e0*/  F2FP.PACK_AB R114, R115, R114 ;  /* 0x000000727372723e */ /* 0x000fe200000000ff */
[----:B------:R-:W-:Y:S01]  /*125f0*/  UIMAD UR5, UR12, UR5, UR6 ;  /* 0x000000050c0572a4 */ /* 0x000fe2000f8e0206 */
[----:B------:R-:W-:Y:S01]  /*12600*/  F2FP.PACK_AB R108, R109, R108 ;  /* 0x0000006c6d6c723e */ /* 0x000fe200000000ff */
[----:B------:R-:W-:Y:S01]  /*12610*/  UIADD3 UR7, UR9, UR7, URZ ;  /* 0x0000000709077290 */ /* 0x000fe2000fffe03f */
[----:B------:R-:W-:Y:S01]  /*12620*/  F2FP.PACK_AB R110, R111, R110 ;  /* 0x0000006e6f6e723e */ /* 0x000fe200000000ff */
[----:B------:R-:W-:Y:S01]  /*12630*/  UIADD3 UR5, UR11, UR5, URZ ;  /* 0x000000050b057290 */ /* 0x000fe2000fffe03f */
[----:B------:R-:W-:Y:S01]  /*12640*/  IMAD.U32 R29, RZ, RZ, UR11 ;  /* 0x0000000bff1d7e24 */ /* 0x000fe2000f8e00ff */
[----:B------:R-:W-:Y:S01]  /*12650*/  F2FP.PACK_AB R104, R105, R104 ;  /* 0x000000686968723e */ /* 0x000fe200000000ff */
[----:B------:R-:W-:Y:S01]  /*12660*/  IMAD.U32 R28, RZ, RZ, UR10 ;  /* 0x0000000aff1c7e24 */ /* 0x000fe2000f8e00ff */
[----:B-1----:R-:W-:Y:S01]  /*12670*/  SHF.R.S32.HI R9, RZ, 0x1f, R0 ;  /* 0x0000001fff097819 */ /* 0x002fe20000011400 */
[----:B------:R-:W-:Y:S01]  /*12680*/  IMAD.U32 R25, RZ, RZ, UR7 ;  /* 0x00000007ff197e24 */ /* 0x000fe2000f8e00ff */
[----:B------:R-:W-:Y:S01]  /*12690*/  F2FP.PACK_AB R106, R107, R106 ;  /* 0x0000006a6b6a723e */ /* 0x000fe200000000ff */
[----:B------:R-:W-:Y:S01]  /*126a0*/  IMAD.U32 R29, RZ, RZ, UR5 ;  /* 0x00000005ff1d7e24 */ /* 0x000fe2000f8e00ff */
[CC--:B------:R-:W-:Y:S01]  /*126b0*/  LEA.HI R11, R9.reuse, R0.reuse, RZ, 0x2 ;  /* 0x00000000090b7211 */ /* 0x0c0fe200078f10ff */
[----:B--2---:R-:W-:Y:S01]  /*126c0*/  IMAD.WIDE.U32 R24, R22, c[0x0][0x498], R24 ;  /* 0x0001260016187a25 */ /* 0x004fe200078e0018 */
[----:B------:R-:W-:-:S02]  /*126d0*/  LEA.HI R3, R9, R0, RZ, 0x5 ;  /* 0x0000000009037211 */ /* 0x000fc400078f28ff */
[--C-:B------:R-:W-:Y:S02]  /*126e0*/  SHF.R.S32.HI R20, RZ, 0x2, R11.reuse ;  /* 0x00000002ff147819 */ /* 0x100fe4000001140b */
[----:B------:R-:W-:Y:S02]  /*126f0*/  SHF.R.S32.HI R13, RZ, 0x1f, R11 ;  /* 0x0000001fff0d7819 */ /* 0x000fe4000001140b */
[CC--:B------:R-:W-:Y:S02]  /*12700*/  LEA.HI R10, R9.reuse, R0.reuse, RZ, 0x3 ;  /* 0x00000000090a7211 */ /* 0x0c0fe400078f18ff */
[----:B------:R-:W-:Y:S02]  /*12710*/  LEA.HI R2, R9, R0, RZ, 0x6 ;  /* 0x0000000009027211 */ /* 0x000fe400078f30ff */
[----:B------:R-:W-:Y:S02]  /*12720*/  LOP3.LUT R9, R3, 0xffffffe0, RZ, 0xc0, !PT ;  /* 0xffffffe003097812 */ /* 0x000fe400078ec0ff */
[----:B------:R-:W-:Y:S01]  /*12730*/  LEA.HI R13, R13, R20, RZ, 0x3 ;  /* 0x000000140d0d7211 */ /* 0x000fe200078f18ff */
[----:B------:R-:W-:Y:S01]  /*12740*/  IMAD.SHL.U32 R2, R2, 0x8, RZ ;  /* 0x0000000802027824 */ /* 0x000fe200078e00ff */
[----:B------:R-:W-:Y:S01]  /*12750*/  LOP3.LUT R11, R11, 0xfffffffc, RZ, 0xc0, !PT ;  /* 0xfffffffc0b0b7812 */ /* 0x000fe200078ec0ff */
[----:B------:R-:W-:Y:S01]  /*12760*/  IMAD.IADD R12, R0, 0x1, -R9 ;  /* 0x00000001000c7824 */ /* 0x000fe200078e0a09 */
[----:B------:R-:W-:-:S02]  /*12770*/  LOP3.LUT R13, R13, 0xfffffff8, RZ, 0xc0, !PT ;  /* 0xfffffff80d0d7812 */ /* 0x000fc400078ec0ff */
[----:B------:R-:W-:Y:S01]  /*12780*/  LOP3.LUT R19, R10, 0xfffffff8, RZ, 0xc0, !PT ;  /* 0xfffffff80a137812 */ /* 0x000fe200078ec0ff */
[----:B------:R-:W-:Y:S01]  /*12790*/  IMAD.IADD R11, R0, 0x1, -R11 ;  /* 0x00000001000b7824 */ /* 0x000fe200078e0a0b */
[----:B------:R-:W-:Y:S01]  /*127a0*/  SHF.R.S32.HI R9, RZ, 0x1f, R12 ;  /* 0x0000001fff097819 */ /* 0x000fe2000001140c */
[----:B------:R-:W-:Y:S01]  /*127b0*/  IMAD.IADD R20, R20, 0x1, -R13 ;  /* 0x0000000114147824 */ /* 0x000fe200078e0a0d */
[----:B------:R-:W-:Y:S01]  /*127c0*/  SHF.R.S32.HI R15, RZ, 0x1f, R22 ;  /* 0x0000001fff0f7819 */ /* 0x000fe20000011416 */
[----:B------:R-:W1:Y:S01]  /*127d0*/  S2R R13, SR_CTAID.X ;  /* 0x00000000000d7919 */ /* 0x000e620000002500 */
[----:B------:R-:W-:Y:S01]  /*127e0*/  SHF.R.S32.HI R26, RZ, 0x5, R3 ;  /* 0x00000005ff1a7819 */ /* 0x000fe20000011403 */
[----:B------:R-:W-:Y:S01]  /*127f0*/  IMAD.IADD R19, R0, 0x1, -R19 ;  /* 0x0000000100137824 */ /* 0x000fe200078e0a13 */
[----:B------:R-:W-:Y:S02]  /*12800*/  SHF.R.S32.HI R3, RZ, 0x1f, R3 ;  /* 0x0000001fff037819 */ /* 0x000fe40000011403 */
[----:B------:R-:W-:Y:S01]  /*12810*/  SHF.R.S32.HI R10, RZ, 0x3, R10 ;  /* 0x00000003ff0a7819 */ /* 0x000fe2000001140a */
[----:B------:R-:W-:Y:S01]  /*12820*/  IMAD R17, R26, 0x200, R11 ;  /* 0x000002001a117824 */ /* 0x000fe200078e020b */
[----:B------:R-:W-:-:S02]  /*12830*/  LOP3.LUT P4, RZ, R12, 0x3, RZ, 0xc0, !PT ;  /* 0x000000030cff7812 */ /* 0x000fc4000788c0ff */
[----:B------:R-:W-:Y:S01]  /*12840*/  LEA.HI R12, R9, R12, RZ, 0x2 ;  /* 0x0000000c090c7211 */ /* 0x000fe200078f10ff */
[----:B------:R-:W-:Y:S01]  /*12850*/  IMAD R9, R15, c[0x0][0x498], RZ ;  /* 0x000126000f097a24 */ /* 0x000fe200078e02ff */
[----:B------:R-:W-:Y:S01]  /*12860*/  LEA.HI R3, R3, R26, RZ, 0x3 ;  /* 0x0000001a03037211 */ /* 0x000fe200078f18ff */
[----:B------:R-:W-:Y:S01]  /*12870*/  IMAD.SHL.U32 R0, R10, 0x40, RZ ;  /* 0x000000400a007824 */ /* 0x000fe200078e00ff */
[----:B------:R-:W-:Y:S01]  /*12880*/  LEA.HI R4, R11, R11, RZ, 0x1 ;  /* 0x0000000b0b047211 */ /* 0x000fe200078f08ff */
[----:B------:R-:W-:Y:S01]  /*12890*/  IMAD R16, R22, c[0x0][0x49c], R9 ;  /* 0x0001270016107a24 */ /* 0x000fe200078e0209 */
[----:B------:R-:W-:Y:S01]  /*128a0*/  LOP3.LUT R3, R3, 0xffffff8, RZ, 0xc0, !PT ;  /* 0x0ffffff803037812 */ /* 0x000fe200078ec0ff */
[----:B------:R-:W-:Y:S01]  /*128b0*/  IMAD.SHL.U32 R9, R19, 0x8, RZ ;  /* 0x0000000813097824 */ /* 0x000fe200078e00ff */
[----:B------:R-:W-:Y:S01]  /*128c0*/  LOP3.LUT R4, R4, 0x1ffffffe, RZ, 0xc0, !PT ;  /* 0x1ffffffe04047812 */ /* 0x000fe200078ec0ff */
[----:B------:R-:W-:Y:S01]  /*128d0*/  IMAD R15, R15, c[0x0][0x3f0], RZ ;  /* 0x0000fc000f0f7a24 */ /* 0x000fe200078e02ff */
[----:B------:R-:W-:Y:S01]  /*128e0*/  LOP3.LUT R0, R0, 0x1c0, RZ, 0xc0, !PT ;  /* 0x000001c000007812 */ /* 0x000fe200078ec0ff */
[----:B------:R-:W-:Y:S01]  /*128f0*/  IMAD.IADD R18, R26, 0x1, -R3 ;  /* 0x000000011a127824 */ /* 0x000fe200078e0a03 */
[----:B------:R-:W-:Y:S01]  /*12900*/  SHF.R.S32.HI R21, RZ, 0x2, R12 ;  /* 0x00000002ff157819 */ /* 0x000fe2000001140c */
[----:B------:R-:W-:Y:S01]  /*12910*/  IMAD.IADD R11, R11, 0x1, -R4 ;  /* 0x000000010b0b7824 */ /* 0x000fe200078e0a04 */
[----:B------:R-:W-:Y:S01]  /*12920*/  LOP3.LUT R4, R0, 0x38, R9, 0xf8, !PT ;  /* 0x0000003800047812 */ /* 0x000fe200078ef809 */
[----:B------:R-:W-:Y:S01]  /*12930*/  IMAD R15, R22, c[0x0][0x3f4], R15 ;  /* 0x0000fd00160f7a24 */ /* 0x000fe200078e020f */
[----:B------:R-:W-:Y:S01]  /*12940*/  SHF.R.U32.HI R3, RZ, 0x3, R0 ;  /* 0x00000003ff037819 */ /* 0x000fe20000011600 */
[----:B------:R-:W-:Y:S01]  /*12950*/  IMAD R0, R19, 0x20, R10 ;  /* 0x0000002013007824 */ /* 0x000fe200078e020a */
[----:B------:R-:W-:Y:S01]  /*12960*/  LOP3.LUT R19, R20, 0x1, RZ, 0xc0, !PT ;  /* 0x0000000114137812 */ /* 0x000fe200078ec0ff */
[----:B------:R-:W-:Y:S01]  /*12970*/  IMAD R18, R18, 0x10, R21 ;  /* 0x0000001012127824 */ /* 0x000fe200078e0215 */
[----:B------:R-:W-:Y:S01]  /*12980*/  LOP3.LUT R3, R4, R3, RZ, 0x3c, !PT ;  /* 0x0000000304037212 */ /* 0x000fe200078e3cff */
[----:B-1----:R-:W-:Y:S01]  /*12990*/  IMAD R0, R13, 0x80, R0 ;  /* 0x000000800d007824 */ /* 0x002fe200078e0200 */
[----:B------:R-:W-:Y:S01]  /*129a0*/  ISETP.NE.U32.AND P3, PT, R19, 0x1, PT ;  /* 0x000000011300780c */ /* 0x000fe20003f65070 */
[----:B------:R-:W-:Y:S01]  /*129b0*/  IMAD.WIDE.U32 R22, R22, c[0x0][0x3f0], R28 ;  /* 0x0000fc0016167a25 */ /* 0x000fe200078e001c */
[----:B------:R-:W-:-:S02]  /*129c0*/  LOP3.LUT R2, R3, 0x7ffffe00, R2, 0xf8, !PT ;  /* 0x7ffffe0003027812 */ /* 0x000fc400078ef802 */
[C---:B------:R-:W-:Y:S01]  /*129d0*/  R2P PR, R20.reuse, 0x6 ;  /* 0x0000000614007804 */ /* 0x040fe20000000000 */
[----:B------:R-:W-:Y:S01]  /*129e0*/  IMAD.SHL.U32 R20, R20, 0x40, RZ ;  /* 0x0000004014147824 */ /* 0x000fe200078e00ff */
[----:B------:R-:W-:Y:S01]  /*129f0*/  F2FP.PACK_AB R100, R101, R100 ;  /* 0x000000646564723e */ /* 0x000fe200000000ff */
[----:B------:R-:W-:Y:S01]  /*12a00*/  @P0 IMAD.HI.U32 R4, R0, c[0x0][0x4ec], RZ ;  /* 0x00013b0000040a27 */ /* 0x000fe200078e00ff */
[----:B------:R-:W-:Y:S02]  /*12a10*/  F2FP.PACK_AB R102, R103, R102 ;  /* 0x000000666766723e */ /* 0x000fe400000000ff */
[----:B------:R-:W-:Y:S01]  /*12a20*/  LOP3.LUT R26, R20, 0x1c0, RZ, 0xc0, !PT ;  /* 0x000001c0141a7812 */ /* 0x000fe200078ec0ff */
[----:B------:R-:W-:Y:S01]  /*12a30*/  IMAD.MOV.U32 R12, RZ, RZ, R0 ;  /* 0x000000ffff0c7224 */ /* 0x000fe200078e0000 */
[----:B------:R-:W-:Y:S01]  /*12a40*/  @P0 SHF.R.U32.HI R12, RZ, c[0x0][0x4f0], R4 ;  /* 0x00013c00ff0c0a19 */ /* 0x000fe20000011604 */
[----:B------:R-:W-:Y:S01]  /*12a50*/  IMAD R3, R14, c[0x0][0x388], RZ ;  /* 0x0000e2000e037a24 */ /* 0x000fe200078e02ff */
[----:B------:R-:W-:Y:S01]  /*12a60*/  LEA.HI R26, R26, R26, RZ, 0x1d ;  /* 0x0000001a1a1a7211 */ /* 0x000fe200078fe8ff */
[----:B------:R-:W-:Y:S01]  /*12a70*/  IMAD R4, R11, 0x8, R18 ;  /* 0x000000080b047824 */ /* 0x000fe200078e0212 */
[--C-:B------:R-:W-:Y:S01]  /*12a80*/  SHF.R.S32.HI R14, RZ, 0x1f, R12.reuse ;  /* 0x0000001fff0e7819 */ /* 0x100fe2000001140c */
[----:B------:R-:W-:Y:S01]  /*12a90*/  IMAD.MOV R11, RZ, RZ, -R12 ;  /* 0x000000ffff0b7224 */ /* 0x000fe200078e0a0c */
[----:B------:R-:W-:Y:S01]  /*12aa0*/  F2FP.PACK_AB R6, R97, R6 ;  /* 0x000000066106723e */ /* 0x000fe200000000ff */
[----:B------:R-:W-:Y:S01]  /*12ab0*/  IMAD.U32 R17, R17, 0x2, R26 ;  /* 0x0000000211117824 */ /* 0x000fe200078e001a */
[----:B------:R-:W-:Y:S01]  /*12ac0*/  F2FP.PACK_AB R98, R99, R98 ;  /* 0x000000626362723e */ /* 0x000fe200000000ff */
[----:B------:R-:W-:Y:S01]  /*12ad0*/  IMAD R4, R13, 0x80, R4 ;  /* 0x000000800d047824 */ /* 0x000fe200078e0204 */
[----:B------:R-:W-:Y:S01]  /*12ae0*/  F2FP.PACK_AB R92, R93, R92 ;  /* 0x0000005c5d5c723e */ /* 0x000fe200000000ff */
[----:B------:R-:W-:Y:S01]  /*12af0*/  IMAD.IADD R23, R23, 0x1, R15 ;  /* 0x0000000117177824 */ /* 0x000fe200078e020f */
[----:B------:R-:W-:Y:S01]  /*12b00*/  F2FP.PACK_AB R94, R95, R94 ;  /* 0x0000005e5f5e723e */ /* 0x000fe200000000ff */
[----:B------:R-:W-:Y:S01]  /*12b10*/  IMAD R15, R14, c[0x0][0x3e0], RZ ;  /* 0x0000f8000e0f7a24 */ /* 0x000fe200078e02ff */
[----:B------:R-:W-:Y:S01]  /*12b20*/  F2FP.PACK_AB R88, R89, R88 ;  /* 0x000000585958723e */ /* 0x000fe200000000ff */
[----:B------:R-:W-:Y:S01]  /*12b30*/  IMAD.SHL.U32 R17, R17, 0x2, RZ ;  /* 0x0000000211117824 */ /* 0x000fe200078e00ff */
[----:B------:R-:W-:Y:S01]  /*12b40*/  BAR.SYNC.DEFER_BLOCKING 0x1, 0x100 ;  /* 0x0044000000007b1d */ /* 0x000fe20000010000 */
[----:B------:R-:W-:Y:S01]  /*12b50*/  IMAD R11, R11, c[0x0][0x4e8], R0 ;  /* 0x00013a000b0b7a24 */ /* 0x000fe200078e0200 */
[----:B------:R-:W-:Y:S01]  /*12b60*/  F2FP.PACK_AB R90, R91, R90 ;  /* 0x0000005a5b5a723e */ /* 0x000fe200000000ff */
[----:B------:R-:W-:Y:S01]  /*12b70*/  @P0 IMAD.HI.U32 R0, R4, c[0x0][0x4ec], RZ ;  /* 0x00013b0004000a27 */ /* 0x000fe200078e00ff */
[----:B------:R-:W-:-:S02]  /*12b80*/  IADD3 R21, R17, 0x70, RZ ;  /* 0x0000007011157810 */ /* 0x000fc40007ffe0ff */
[----:B------:R-:W-:Y:S01]  /*12b90*/  F2FP.PACK_AB R84, R85, R84 ;  /* 0x000000545554723e */ /* 0x000fe200000000ff */
[C---:B------:R-:W-:Y:S01]  /*12ba0*/  IMAD.WIDE.U32 R22, R12.reuse, c[0x0][0x3e0], R22 ;  /* 0x0000f8000c167a25 */ /* 0x040fe200078e0016 */
[----:B------:R-:W-:Y:S02]  /*12bb0*/  F2FP.PACK_AB R86, R87, R86 ;  /* 0x000000565756723e */ /* 0x000fe400000000ff */
[----:B------:R-:W-:Y:S01]  /*12bc0*/  F2FP.PACK_AB R80, R81, R80 ;  /* 0x000000505150723e */ /* 0x000fe200000000ff */
[----:B------:R-:W-:Y:S01]  /*12bd0*/  IMAD R15, R12, c[0x0][0x3e4], R15 ;  /* 0x0000f9000c0f7a24 */ /* 0x000fe200078e020f */
[----:B------:R-:W-:Y:S01]  /*12be0*/  IADD3 R12, R17, 0x80, RZ ;  /* 0x00000080110c7810 */ /* 0x000fe20007ffe0ff */
[----:B------:R-:W-:Y:S01]  /*12bf0*/  IMAD.MOV.U32 R19, RZ, RZ, R4 ;  /* 0x000000ffff137224 */ /* 0x000fe200078e0004 */
[----:B------:R-:W-:Y:S01]  /*12c00*/  @P0 SHF.R.U32.HI R19, RZ, c[0x0][0x4f0], R0 ;  /* 0x00013c00ff130a19 */ /* 0x000fe20000011600 */
[----:B------:R-:W-:Y:S01]  /*12c10*/  IMAD.IADD R23, R23, 0x1, R15 ;  /* 0x0000000117177824 */ /* 0x000fe200078e020f */
[----:B------:R-:W-:Y:S01]  /*12c20*/  @P3 IADD3 R21, R12, 0x10, RZ ;  /* 0x000000100c153810 */ /* 0x000fe20007ffe0ff */
[----:B------:R-:W-:Y:S01]  /*12c30*/  IMAD.MOV.U32 R0, RZ, RZ, 0x20 ;  /* 0x00000020ff007424 */ /* 0x000fe200078e00ff */
[----:B------:R-:W-:Y:S01]  /*12c40*/  SHF.R.S32.HI R12, RZ, 0x1f, R11 ;  /* 0x0000001fff0c7819 */ /* 0x000fe2000001140b */
[----:B------:R-:W-:Y:S01]  /*12c50*/  IMAD.WIDE.U32 R22, R11, c[0x0][0x3d8], R22 ;  /* 0x0000f6000b167a25 */ /* 0x000fe200078e0016 */
[----:B------:R-:W-:-:S02]  /*12c60*/  SHF.R.S32.HI R15, RZ, 0x1f, R19 ;  /* 0x0000001fff0f7819 */ /* 0x000fc40000011413 */
[----:B------:R-:W-:Y:S01]  /*12c70*/  IADD3 R14, P0, R19, R24, RZ ;  /* 0x00000018130e7210 */ /* 0x000fe20007f1e0ff */
[----:B------:R-:W-:Y:S01]  /*12c80*/  IMAD.MOV R19, RZ, RZ, -R19 ;  /* 0x000000ffff137224 */ /* 0x000fe200078e0a13 */
[----:B------:R-:W-:Y:S01]  /*12c90*/  SEL R0, R0, 0xffffffe0, !P1 ;  /* 0xffffffe000007807 */ /* 0x000fe20004800000 */
[----:B------:R-:W-:Y:S01]  /*12ca0*/  IMAD R12, R12, c[0x0][0x3d8], RZ ;  /* 0x0000f6000c0c7a24 */ /* 0x000fe200078e02ff */
[----:B------:R-:W-:Y:S01]  /*12cb0*/  IADD3.X R15, R15, R25, R16, P0, !PT ;  /* 0x000000190f0f7210 */ /* 0x000fe200007fe410 */
[----:B------:R-:W-:Y:S01]  /*12cc0*/  IMAD R25, R19, c[0x0][0x4e8], R4 ;  /* 0x00013a0013197a24 */ /* 0x000fe200078e0204 */
[----:B------:R-:W-:Y:S01]  /*12cd0*/  STS [R17+0x80], R112 ;  /* 0x0000807011007388 */ /* 0x000fe20000000800 */
[----:B------:R-:W-:Y:S01]  /*12ce0*/  IMAD R4, R11, c[0x0][0x3dc], R12 ;  /* 0x0000f7000b047a24 */ /* 0x000fe200078e020c */
[----:B------:R-:W-:Y:S01]  /*12cf0*/  F2FP.PACK_AB R82, R83, R82 ;  /* 0x000000525352723e */ /* 0x000fe200000000ff */
[----:B------:R-:W-:Y:S01]  /*12d00*/  IMAD.IADD R19, R17, 0x1, R0 ;  /* 0x0000000111137824 */ /* 0x000fe200078e0200 */
[----:B------:R-:W-:Y:S01]  /*12d10*/  STS [R17+0x480], R114 ;  /* 0x0004807211007388 */ /* 0x000fe20000000800 */
[----:B------:R-:W-:Y:S01]  /*12d20*/  IMAD.IADD R11, R0, 0x1, R21 ;  /* 0x00000001000b7824 */ /* 0x000fe200078e0215 */
[----:B------:R-:W-:Y:S01]  /*12d30*/  SHF.R.S32.HI R0, RZ, 0x1f, R25 ;  /* 0x0000001fff007819 */ /* 0x000fe20000011419 */
[----:B------:R-:W-:Y:S01]  /*12d40*/  IMAD.MOV.U32 R12, RZ, RZ, 0x40 ;  /* 0x00000040ff0c7424 */ /* 0x000fe200078e00ff */
[----:B------:R-:W-:Y:S01]  /*12d50*/  STS [R21], R108 ;  /* 0x0000006c15007388 */ /* 0x000fe20000000800 */
[----:B------:R-:W-:Y:S01]  /*12d60*/  IMAD.WIDE.U32 R14, R25, c[0x0][0x488], R14 ;  /* 0x00012200190e7a25 */ /* 0x000fe200078e000e */
[----:B------:R-:W-:-:S02]  /*12d70*/  F2FP.PACK_AB R76, R77, R76 ;  /* 0x0000004c4d4c723e */ /* 0x000fc400000000ff */
[----:B------:R-:W-:Y:S01]  /*12d80*/  SEL R12, R12, 0xffffffc0, !P2 ;  /* 0xffffffc00c0c7807 */ /* 0x000fe20005000000 */
[----:B------:R-:W-:Y:S01]  /*12d90*/  IMAD R0, R0, c[0x0][0x488], RZ ;  /* 0x0001220000007a24 */ /* 0x000fe200078e02ff */
[----:B------:R-:W-:Y:S01]  /*12da0*/  STS [R21+0x400], R110 ;  /* 0x0004006e15007388 */ /* 0x000fe20000000800 */
[----:B------:R-:W-:Y:S01]  /*12db0*/  F2FP.PACK_AB R78, R79, R78 ;  /* 0x0000004e4f4e723e */ /* 0x000fe200000000ff */
[----:B------:R-:W-:Y:S01]  /*12dc0*/  IMAD R20, R13, 0x80, R18 ;  /* 0x000000800d147824 */ /* 0x000fe200078e0212 */
[----:B------:R-:W-:Y:S01]  /*12dd0*/  F2FP.PACK_AB R72, R73, R72 ;  /* 0x000000484948723e */ /* 0x000fe200000000ff */
[----:B------:R-:W-:Y:S01]  /*12de0*/  IMAD R0, R25, c[0x0][0x48c], R0 ;  /* 0x0001230019007a24 */ /* 0x000fe200078e0200 */
[----:B------:R-:W-:Y:S01]  /*12df0*/  STS [R19+0x80], R104 ;  /* 0x0000806813007388 */ /* 0x000fe20000000800 */
[--C-:B------:R-:W-:Y:S01]  /*12e00*/  IMAD.IADD R25, R17, 0x1, R12.reuse ;  /* 0x0000000111197824 */ /* 0x100fe200078e020c */
[----:B------:R-:W-:Y:S01]  /*12e10*/  F2FP.PACK_AB R74, R75, R74 ;  /* 0x0000004a4b4a723e */ /* 0x000fe200000000ff */
[C---:B------:R-:W-:Y:S01]  /*12e20*/  IMAD.IADD R27, R12.reuse, 0x1, R21 ;  /* 0x000000010c1b7824 */ /* 0x040fe200078e0215 */
[----:B------:R-:W-:Y:S01]  /*12e30*/  STS [R19+0x480], R106 ;  /* 0x0004806a13007388 */ /* 0x000fe20000000800 */
[----:B------:R-:W-:Y:S01]  /*12e40*/  IMAD.IADD R29, R12, 0x1, R19 ;  /* 0x000000010c1d7824 */ /* 0x000fe200078e0213 */
[----:B------:R-:W-:Y:S01]  /*12e50*/  F2FP.PACK_AB R68, R69, R68 ;  /* 0x000000444544723e */ /* 0x000fe200000000ff */
[----:B------:R-:W-:Y:S01]  /*12e60*/  IMAD.IADD R31, R11, 0x1, R12 ;  /* 0x000000010b1f7824 */ /* 0x000fe200078e020c */
[----:B------:R-:W-:Y:S01]  /*12e70*/  STS [R11], R100 ;  /* 0x000000640b007388 */ /* 0x000fe20000000800 */
[----:B------:R-:W-:Y:S01]  /*12e80*/  F2FP.PACK_AB R70, R71, R70 ;  /* 0x000000464746723e */ /* 0x000fe200000000ff */
[----:B------:R-:W-:Y:S01]  /*12e90*/  IMAD.IADD R15, R15, 0x1, R0 ;  /* 0x000000010f0f7824 */ /* 0x000fe200078e0200 */
[----:B------:R-:W-:Y:S01]  /*12ea0*/  F2FP.PACK_AB R52, R53, R52 ;  /* 0x000000343534723e */ /* 0x000fe200000000ff */
[----:B------:R-:W-:Y:S01]  /*12eb0*/  STS [R11+0x400], R102 ;  /* 0x000400660b007388 */ /* 0x000fe20000000800 */
[----:B------:R-:W-:Y:S01]  /*12ec0*/  F2FP.PACK_AB R54, R55, R54 ;  /* 0x000000363736723e */ /* 0x000fe200000000ff */
[----:B------:R-:W-:Y:S01]  /*12ed0*/  IMAD.SHL.U32 R2, R2, 0x2, RZ ;  /* 0x0000000202027824 */ /* 0x000fe200078e00ff */
[----:B------:R-:W-:Y:S01]  /*12ee0*/  LEA R16, P0, R14, c[0x0][0x450], 0x2 ;  /* 0x000114000e107a11 */ /* 0x000fe200078010ff */
[----:B------:R-:W-:Y:S01]  /*12ef0*/  STS [R25+0x80], R6 ;  /* 0x0000800619007388 */ /* 0x000fe20000000800 */
[----:B------:R-:W-:Y:S01]  /*12f00*/  F2FP.PACK_AB R56, R57, R56 ;  /* 0x000000383938723e */ /* 0x000fe200000000ff */
[----:B------:R-:W-:Y:S01]  /*12f10*/  IMAD R10, R13, 0x80, R10 ;  /* 0x000000800d0a7824 */ /* 0x000fe200078e020a */
[----:B------:R-:W-:Y:S01]  /*12f20*/  F2FP.PACK_AB R58, R59, R58 ;  /* 0x0000003a3b3a723e */ /* 0x000fe200000000ff */
[----:B------:R-:W-:Y:S01]  /*12f30*/  STS [R25+0x480], R98 ;  /* 0x0004806219007388 */ /* 0x000fe20000000800 */
[----:B------:R-:W-:-:S02]  /*12f40*/  F2FP.PACK_AB R60, R61, R60 ;  /* 0x0000003c3d3c723e */ /* 0x000fc400000000ff */
[----:B------:R-:W-:Y:S01]  /*12f50*/  F2FP.PACK_AB R62, R63, R62 ;  /* 0x0000003e3f3e723e */ /* 0x000fe200000000ff */
[----:B------:R-:W-:Y:S01]  /*12f60*/  STS [R27], R92 ;  /* 0x0000005c1b007388 */ /* 0x000fe20000000800 */
[----:B------:R-:W-:Y:S02]  /*12f70*/  F2FP.PACK_AB R5, R5, R64 ;  /* 0x000000400505723e */ /* 0x000fe400000000ff */
[----:B------:R-:W-:Y:S01]  /*12f80*/  F2FP.PACK_AB R66, R67, R66 ;  /* 0x000000424342723e */ /* 0x000fe200000000ff */
[----:B------:R-:W-:Y:S01]  /*12f90*/  STS [R27+0x400], R94 ;  /* 0x0004005e1b007388 */ /* 0x000fe20000000800 */
[----:B------:R-:W-:Y:S02]  /*12fa0*/  LEA.HI.X R15, R14, c[0x0][0x454], R15, 0x2, P0 ;  /* 0x000115000e0f7a11 */ /* 0x000fe400000f140f */
[C---:B------:R-:W-:Y:S01]  /*12fb0*/  IADD3 R18, R20.reuse, 0x8, RZ ;  /* 0x0000000814127810 */ /* 0x040fe20007ffe0ff */
[----:B------:R-:W-:Y:S01]  /*12fc0*/  STS [R29+0x80], R88 ;  /* 0x000080581d007388 */ /* 0x000fe20000000800 */
[----:B------:R-:W-:-:S02]  /*12fd0*/  ISETP.GE.OR P5, PT, R20, R3, P4 ;  /* 0x000000031400720c */ /* 0x000fc400027a6670 */
[----:B------:R-:W-:Y:S01]  /*12fe0*/  ISETP.GE.OR P4, PT, R18, R3, P4 ;  /* 0x000000031200720c */ /* 0x000fe20002786670 */
[----:B------:R-:W-:Y:S01]  /*12ff0*/  STS [R29+0x480], R90 ;  /* 0x0004805a1d007388 */ /* 0x000fe20000000800 */
[----:B------:R-:W-:-:S03]  /*13000*/  LEA R0, P0, R22, c[0x0][0x380], 0x1 ;  /* 0x0000e00016007a11 */ /* 0x000fc600078008ff */
        /* <DEDUP_REMOVED lines=18> */
[----:B------:R-:W-:Y:S04]  /*13130*/  SHFL.IDX PT, R32, R16, RZ, 0x1c1f ;  /* 0x001c1fff10207589 */ /* 0x000fe800000e0000 */
[----:B------:R-:W2:Y:S04]  /*13140*/  SHFL.IDX PT, R33, R15, RZ, 0x1c1f ;  /* 0x001c1fff0f217589 */ /* 0x000ea800000e0000 */
[----:B------:R-:W-:Y:S06]  /*13150*/  BAR.SYNC.DEFER_BLOCKING 0x1, 0x100 ;  /* 0x0044000000007b1d */ /* 0x000fec0000010000 */
[----:B------:R-:W-:Y:S01]  /*13160*/  SHFL.IDX PT, R34, R16, 0x1, 0x1c1f ;  /* 0x003c1f0010227f89 */ /* 0x000fe200000e0000 */
[----:B-1----:R-:W-:-:S03]  /*13170*/  IMAD.IADD R5, R23, 0x1, R4 ;  /* 0x0000000117057824 */ /* 0x002fc600078e0204 */
[----:B------:R-:W1:Y:S02]  /*13180*/  SHFL.IDX PT, R35, R15, 0x1, 0x1c1f ;  /* 0x003c1f000f237f89 */ /* 0x000e6400000e0000 */
[----:B------:R-:W-:Y:S02]  /*13190*/  LEA.HI.X R22, R22, c[0x0][0x384], R5, 0x1, P0 ;  /* 0x0000e10016167a11 */ /* 0x000fe400000f0c05 */
[----:B------:R-:W3:Y:S01]  /*131a0*/  SHFL.IDX PT, R20, R0, RZ, 0x181f ;  /* 0x00181fff00147589 */ /* 0x000ee200000e0000 */
[----:B------:R-:W-:-:S03]  /*131b0*/  ISETP.GE.AND P0, PT, R10, R3, PT ;  /* 0x000000030a00720c */ /* 0x000fc60003f06270 */
[----:B------:R-:W4:Y:S04]  /*131c0*/  SHFL.IDX PT, R21, R22, RZ, 0x181f ;  /* 0x00181fff16157589 */ /* 0x000f2800000e0000 */
[----:B--2---:R-:W-:Y:S04]  /*131d0*/  @!P5 ST.E [R32.64], R7 ;  /* 0x000000072000d985 */ /* 0x004fe8000c10192a */
[----:B-1----:R1:W-:Y:S04]  /*131e0*/  @!P4 ST.E [R34.64], R8 ;  /* 0x000000082200c985 */ /* 0x0023e8000c10192a */
[----:B------:R2:W2:Y:S04]  /*131f0*/  LDS.128 R48, [R2+0x1080] ;  /* 0x0010800002307984 */ /* 0x0004a80000000c00 */
[----:B------:R2:W2:Y:S04]  /*13200*/  LDS.128 R44, [R2+0x2080] ;  /* 0x00208000022c7984 */ /* 0x0004a80000000c00 */
[----:B------:R2:W2:Y:S04]  /*13210*/  LDS.128 R40, [R2+0x3080] ;  /* 0x0030800002287984 */ /* 0x0004a80000000c00 */
[----:B------:R2:W2:Y:S04]  /*13220*/  LDS.128 R36, [R2+0x5080] ;  /* 0x0050800002247984 */ /* 0x0004a80000000c00 */
[----:B------:R2:W2:Y:S04]  /*13230*/  LDS.128 R24, [R2+0x6080] ;  /* 0x0060800002187984 */ /* 0x0004a80000000c00 */
[----:B------:R2:W2:Y:S01]  /*13240*/  LDS.128 R16, [R2+0x7080] ;  /* 0x0070800002107984 */ /* 0x0004a20000000c00 */
[----:B-1----:R-:W-:Y:S01]  /*13250*/  IADD3 R8, R9, 0x40, RZ ;  /* 0x0000004009087810 */ /* 0x002fe20007ffe0ff */
[----:B------:R-:W-:Y:S05]  /*13260*/  @P0 BRA `(.L_x_210) ;  /* 0x000000b000000947 */ /* 0x000fea0003800000 */
[----:B---34-:R-:W1:Y:S01]  /*13270*/  LDS.128 R4, [R2+0x80] ;  /* 0x0000800002047984 */ /* 0x018e620000000c00 */
[----:B------:R-:W-:-:S02]  /*13280*/  ISETP.GE.AND P0, PT, R8, c[0x0][0x3c8], PT ;  /* 0x0000f20008007a0c */ /* 0x000fc40003f06270 */
[----:B------:R-:W-:Y:S01]  /*13290*/  ISETP.GE.AND P1, PT, R9, c[0x0][0x3c8], PT ;  /* 0x0000f20009007a0c */ /* 0x000fe20003f26270 */
[----:B------:R-:W3:Y:S10]  /*132a0*/  LDS.128 R12, [R2+0x4080] ;  /* 0x00408000020c7984 */ /* 0x000ef40000000c00 */
[----:B------:R-:W-:-:S02]  /*132b0*/  @!P0 SHF.R.S32.HI R11, RZ, 0x1f, R8 ;  /* 0x0000001fff0b8819 */ /* 0x000fc40000011408 */
[----:B------:R-:W-:Y:S02]  /*132c0*/  @!P1 IMAD.WIDE R28, R9, 0x2, R20 ;  /* 0x00000002091c9825 */ /* 0x000fe400078e0214 */
[----:B------:R-:W-:-:S04]  /*132d0*/  @!P0 LEA.HI R11, R11, R8, RZ, 0x3 ;  /* 0x000000080b0b8211 */ /* 0x000fc800078f18ff */
[----:B------:R-:W-:-:S05]  /*132e0*/  @!P0 LOP3.LUT R11, R11, 0xfffffff8, RZ, 0xc0, !PT ;  /* 0xfffffff80b0b8812 */ /* 0x000fca00078ec0ff */
[----:B------:R-:W-:Y:S01]  /*132f0*/  @!P0 IMAD.WIDE R20, R11, 0x2, R20 ;  /* 0x000000020b148825 */ /* 0x000fe200078e0214 */
[----:B-1----:R1:W-:Y:S04]  /*13300*/  @!P1 ST.E.128 [R28.64], R4 ;  /* 0x000000041c009985 */ /* 0x0023e8000c101d2a */
[----:B---3--:R1:W-:Y:S02]  /*13310*/  @!P0 ST.E.128 [R20.64], R12 ;  /* 0x0000000c14008985 */ /* 0x0083e4000c101d2a */
.L_x_210:
[----:B---34-:R-:W-:Y:S05]  /*13320*/  BSYNC B0 ;  /* 0x0000000000007941 */ /* 0x018fea0003800000 */
.L_x_209:
[----:B--2---:R-:W-:Y:S01]  /*13330*/  IADD3 R2, R10, 0x20, RZ ;  /* 0x000000200a027810 */ /* 0x004fe20007ffe0ff */
[----:B-1----:R1:W2:Y:S01]  /*13340*/  SHFL.IDX PT, R7, R22, 0x1, 0x181f ;  /* 0x00381f0016077f89 */ /* 0x0022a200000e0000 */
[----:B------:R-:W-:Y:S02]  /*13350*/  BSSY B0, `(.L_x_211) ;  /* 0x000000d000007945 */ /* 0x000fe40003800000 */
[----:B------:R-:W-:Y:S01]  /*13360*/  ISETP.GE.AND P0, PT, R2, R3, PT ;  /* 0x000000030200720c */ /* 0x000fe20003f06270 */
[----:B------:R1:W3:-:S12]  /*13370*/  SHFL.IDX PT, R6, R0, 0x1, 0x181f ;  /* 0x00381f0000067f89 */ /* 0x0002d800000e0000 */
[----:B------:R-:W-:Y:S05]  /*13380*/  @P0 BRA `(.L_x_212) ;  /* 0x0000009000000947 */ /* 0x000fea0003800000 */
[----:B------:R-:W-:Y:S02]  /*13390*/  ISETP.GE.AND P0, PT, R8, c[0x0][0x3c8], PT ;  /* 0x0000f20008007a0c */ /* 0x000fe40003f06270 */
[----:B------:R-:W-:-:S11]  /*133a0*/  ISETP.GE.AND P1, PT, R9, c[0x0][0x3c8], PT ;  /* 0x0000f20009007a0c */ /* 0x000fd60003f26270 */
[----:B------:R-:W-:-:S04]  /*133b0*/  @!P0 SHF.R.S32.HI R5, RZ, 0x1f, R8 ;  /* 0x0000001fff058819 */ /* 0x000fc80000011408 */
[----:B------:R-:W-:Y:S01]  /*133c0*/  @!P0 LEA.HI R2, R5, R8, RZ, 0x3 ;  /* 0x0000000805028211 */ /* 0x000fe200078f18ff */
[----:B--23--:R-:W-:-:S03]  /*133d0*/  @!P1 IMAD.WIDE R4, R9, 0x2, R6 ;  /* 0x0000000209049825 */ /* 0x00cfc600078e0206 */
[----:B------:R-:W-:Y:S02]  /*133e0*/  @!P0 LOP3.LUT R2, R2, 0xfffffff8, RZ, 0xc0, !PT ;  /* 0xfffffff802028812 */ /* 0x000fe400078ec0ff */
[----:B------:R2:W-:Y:S03]  /*133f0*/  @!P1 ST.E.128 [R4.64], R48 ;  /* 0x0000003004009985 */ /* 0x0005e6000c101d2a */
[----:B------:R-:W-:-:S05]  /*13400*/  @!P0 IMAD.WIDE R6, R2, 0x2, R6 ;  /* 0x0000000202068825 */ /* 0x000fca00078e0206 */
[----:B------:R2:W-:Y:S02]  /*13410*/  @!P0 ST.E.128 [R6.64], R36 ;  /* 0x0000002406008985 */ /* 0x0005e4000c101d2a */
.L_x_212:
[----:B------:R-:W-:Y:S05]  /*13420*/  BSYNC B0 ;  /* 0x0000000000007941 */ /* 0x000fea0003800000 */
.L_x_211:
[----:B------:R-:W-:Y:S01]  /*13430*/  IADD3 R2, R10, 0x40, RZ ;  /* 0x000000400a027810 */ /* 0x000fe20007ffe0ff */
[----:B--2---:R2:W4:Y:S01]  /*13440*/  SHFL.IDX PT, R7, R22, 0x2, 0x181f ;  /* 0x00581f0016077f89 */ /* 0x00452200000e0000 */
[----:B------:R-:W-:Y:S02]  /*13450*/  BSSY B0, `(.L_x_213) ;  /* 0x000000d000007945 */ /* 0x000fe40003800000 */
[----:B------:R-:W-:Y:S01]  /*13460*/  ISETP.GE.AND P0, PT, R2, R3, PT ;  /* 0x000000030200720c */ /* 0x000fe20003f06270 */
[----:B---3--:R2:W3:-:S12]  /*13470*/  SHFL.IDX PT, R6, R0, 0x2, 0x181f ;  /* 0x00581f0000067f89 */ /* 0x0084d800000e0000 */
[----:B------:R-:W-:Y:S05]  /*13480*/  @P0 BRA `(.L_x_214) ;  /* 0x0000009000000947 */ /* 0x000fea0003800000 */
[----:B------:R-:W-:Y:S02]  /*13490*/  ISETP.GE.AND P0, PT, R8, c[0x0][0x3c8], PT ;  /* 0x0000f20008007a0c */ /* 0x000fe40003f06270 */
[----:B------:R-:W-:-:S11]  /*134a0*/  ISETP.GE.AND P1, PT, R9, c[0x0][0x3c8], PT ;  /* 0x0000f20009007a0c */ /* 0x000fd60003f26270 */
[----:B------:R-:W-:-:S04]  /*134b0*/  @!P0 SHF.R.S32.HI R5, RZ, 0x1f, R8 ;  /* 0x0000001fff058819 */ /* 0x000fc80000011408 */
[----:B------:R-:W-:Y:S01]  /*134c0*/  @!P0 LEA.HI R2, R5, R8, RZ, 0x3 ;  /* 0x0000000805028211 */ /* 0x000fe200078f18ff */
[----:B---34-:R-:W-:-:S03]  /*134d0*/  @!P1 IMAD.WIDE R4, R9, 0x2, R6 ;  /* 0x0000000209049825 */ /* 0x018fc600078e0206 */
[----:B------:R-:W-:Y:S02]  /*134e0*/  @!P0 LOP3.LUT R2, R2, 0xfffffff8, RZ, 0xc0, !PT ;  /* 0xfffffff802028812 */ /* 0x000fe400078ec0ff */
[----:B------:R3:W-:Y:S03]  /*134f0*/  @!P1 ST.E.128 [R4.64], R44 ;  /* 0x0000002c04009985 */ /* 0x0007e6000c101d2a */
[----:B------:R-:W-:-:S05]  /*13500*/  @!P0 IMAD.WIDE R6, R2, 0x2, R6 ;  /* 0x0000000202068825 */ /* 0x000fca00078e0206 */
[----:B------:R3:W-:Y:S02]  /*13510*/  @!P0 ST.E.128 [R6.64], R24 ;  /* 0x0000001806008985 */ /* 0x0007e4000c101d2a */
.L_x_214:
[----:B------:R-:W-:Y:S05]  /*13520*/  BSYNC B0 ;  /* 0x0000000000007941 */ /* 0x000fea0003800000 */
.L_x_213:
[----:B------:R-:W-:Y:S01]  /*13530*/  IADD3 R10, R10, 0x60, RZ ;  /* 0x000000600a0a7810 */ /* 0x000fe20007ffe0ff */
[----:B---3--:R3:W1:Y:S03]  /*13540*/  SHFL.IDX PT, R5, R22, 0x3, 0x181f ;  /* 0x00781f0016057f89 */ /* 0x00866600000e0000 */
[----:B------:R-:W-:Y:S01]  /*13550*/  ISETP.GE.AND P0, PT, R10, R3, PT ;  /* 0x000000030a00720c */ /* 0x000fe20003f06270 */
[----:B------:R3:W2:-:S12]  /*13560*/  SHFL.IDX PT, R4, R0, 0x3, 0x181f ;  /* 0x00781f0000047f89 */ /* 0x00069800000e0000 */
[----:B------:R-:W-:Y:S05]  /*13570*/  @P0 EXIT ;  /* 0x000000000000094d */ /* 0x000fea0003800000 */
[----:B------:R-:W-:-:S13]  /*13580*/  ISETP.GE.AND P0, PT, R9, c[0x0][0x3c8], PT ;  /* 0x0000f20009007a0c */ /* 0x000fda0003f06270 */
[----:B-12---:R-:W-:-:S05]  /*13590*/  @!P0 IMAD.WIDE R2, R9, 0x2, R4 ;  /* 0x0000000209028825 */ /* 0x006fca00078e0204 */
[----:B------:R1:W-:Y:S01]  /*135a0*/  @!P0 ST.E.128 [R2.64], R40 ;  /* 0x0000002802008985 */ /* 0x0003e2000c101d2a */
[----:B------:R-:W-:-:S13]  /*135b0*/  ISETP.GE.AND P0, PT, R8, c[0x0][0x3c8], PT ;  /* 0x0000f20008007a0c */ /* 0x000fda0003f06270 */
[----:B------:R-:W-:Y:S05]  /*135c0*/  @P0 EXIT ;  /* 0x000000000000094d */ /* 0x000fea0003800000 */
[----:B-1----:R-:W-:-:S04]  /*135d0*/  SHF.R.S32.HI R3, RZ, 0x1f, R8 ;  /* 0x0000001fff037819 */ /* 0x002fc80000011408 */
[----:B------:R-:W-:-:S04]  /*135e0*/  LEA.HI R3, R3, R8, RZ, 0x3 ;  /* 0x0000000803037211 */ /* 0x000fc800078f18ff */
[----:B------:R-:W-:-:S05]  /*135f0*/  LOP3.LUT R3, R3, 0xfffffff8, RZ, 0xc0, !PT ;  /* 0xfffffff803037812 */ /* 0x000fca00078ec0ff */
[----:B------:R-:W-:-:S05]  /*13600*/  IMAD.WIDE R4, R3, 0x2, R4 ;  /* 0x0000000203047825 */ /* 0x000fca00078e0204 */
[----:B------:R-:W-:Y:S01]  /*13610*/  ST.E.128 [R4.64], R16 ;  /* 0x0000001004007985 */ /* 0x000fe2000c101d2a */
[----:B------:R-:W-:Y:S05]  /*13620*/  EXIT ;  /* 0x000000000000794d */ /* 0x000fea0003800000 */
.L_x_208:
[----:B------:R-:W1:Y:S01]  /*13630*/  S2R R5, SR_TID.X ;  /* 0x0000000000057919 */ /* 0x000e620000002100 */
[----:B------:R-:W-:Y:S03]  /*13640*/  BSSY B0, `(.L_x_215) ;  /* 0x0000029000007945 */ /* 0x000fe60003800000 */
[----:B------:R-:W2:Y:S01]  /*13650*/  S2R R8, SR_CTAID.Z ;  /* 0x0000000000087919 */ /* 0x000ea20000002700 */
[----:B-1----:R-:W-:Y:S02]  /*13660*/  ISETP.GT.AND P0, PT, R5, 0x7f, PT ;  /* 0x0000007f0500780c */ /* 0x002fe40003f04270 */
[----:B--2---:R-:W-:-:S11]  /*13670*/  SHF.R.S32.HI R11, RZ, 0x1f, R8 ;  /* 0x0000001fff0b7819 */ /* 0x004fd60000011408 */
[----:B------:R-:W-:Y:S05]  /*13680*/  @P0 BRA `(.L_x_216) ;  /* 0x0000024000000947 */ /* 0x000fea0003800000 */
[----:B------:R-:W1:Y:S01]  /*13690*/  S2R R4, SR_CTAID.X ;  /* 0x0000000000047919 */ /* 0x000e620000002500 */
[----:B------:R-:W-:-:S05]  /*136a0*/  MOV R2, c[0x0][0x4e8] ;  /* 0x00013a0000027a02 */ /* 0x000fca0000000f00 */
[----:B------:R-:W-:Y:S01]  /*136b0*/  IMAD R0, R2, c[0x0][0x388], RZ ;  /* 0x0000e20002007a24 */ /* 0x000fe200078e02ff */
[----:B-1----:R-:W-:-:S04]  /*136c0*/  LEA R7, R4, R5, 0x7 ;  /* 0x0000000504077211 */ /* 0x002fc800078e38ff */
[----:B------:R-:W-:-:S13]  /*136d0*/  ISETP.GE.AND P0, PT, R7, R0, PT ;  /* 0x000000000700720c */ /* 0x000fda0003f06270 */
[----:B------:R-:W-:Y:S05]  /*136e0*/  @P0 BRA `(.L_x_216) ;  /* 0x000001e000000947 */ /* 0x000fea0003800000 */
[----:B------:R-:W-:Y:S01]  /*136f0*/  ISETP.NE.AND P0, PT, R2, 0x1, PT ;  /* 0x000000010200780c */ /* 0x000fe20003f05270 */
[----:B------:R-:W-:Y:S01]  /*13700*/  ULDC.64 UR4, c[0x0][0x490] ;  /* 0x0001240000047ab9 */ /* 0x000fe20000000a00 */
[----:B------:R-:W-:Y:S01]  /*13710*/  IMAD.MOV.U32 R6, RZ, RZ, R7 ;  /* 0x000000ffff067224 */ /* 0x000fe200078e0007 */
[----:B------:R-:W-:Y:S02]  /*13720*/  UIMAD UR7, UR6, UR4, URZ ;  /* 0x00000004060772a4 */ /* 0x000fe4000f8e023f */
[----:B------:R-:W-:Y:S02]  /*13730*/  UIMAD.WIDE.U32 UR8, UR12, UR4, URZ ;  /* 0x000000040c0872a5 */ /* 0x000fe4000f8e003f */
[----:B------:R-:W-:-:S04]  /*13740*/  UIMAD UR4, UR12, UR5, UR7 ;  /* 0x000000050c0472a4 */ /* 0x000fc8000f8e0207 */
[----:B------:R-:W-:Y:S01]  /*13750*/  UIADD3 UR4, UR9, UR4, URZ ;  /* 0x0000000409047290 */ /* 0x000fe2000fffe03f */
[----:B------:R-:W-:Y:S01]  /*13760*/  MOV R2, UR8 ;  /* 0x0000000800027c02 */ /* 0x000fe20008000f00 */
[----:B------:R-:W-:-:S04]  /*13770*/  @P0 IMAD.HI.U32 R0, R7, c[0x0][0x4ec], RZ ;  /* 0x00013b0007000a27 */ /* 0x000fc800078e00ff */
[----:B------:R-:W-:Y:S01]  /*13780*/  MOV R13, UR4 ;  /* 0x00000004000d7c02 */ /* 0x000fe20008000f00 */
[----:B------:R-:W-:Y:S01]  /*13790*/  IMAD.MOV.U32 R12, RZ, RZ, R2 ;  /* 0x000000ffff0c7224 */ /* 0x000fe200078e0002 */
[----:B------:R-:W-:Y:S01]  /*137a0*/  @P0 SHF.R.U32.HI R6, RZ, c[0x0][0x4f0], R0 ;  /* 0x00013c00ff060a19 */ /* 0x000fe20000011600 */
[----:B------:R-:W-:Y:S02]  /*137b0*/  IMAD.U32 R3, RZ, RZ, UR9 ;  /* 0x00000009ff037e24 */ /* 0x000fe4000f8e00ff */
[----:B------:R-:W-:Y:S02]  /*137c0*/  IMAD R3, R11, c[0x0][0x498], RZ ;  /* 0x000126000b037a24 */ /* 0x000fe400078e02ff */
[----:B------:R-:W-:Y:S02]  /*137d0*/  IMAD.MOV R4, RZ, RZ, -R6 ;  /* 0x000000ffff047224 */ /* 0x000fe400078e0a06 */
[----:B------:R-:W-:-:S04]  /*137e0*/  IMAD.WIDE.U32 R12, R8, c[0x0][0x498], R12 ;  /* 0x00012600080c7a25 */ /* 0x000fc800078e000c */
[----:B------:R-:W-:Y:S01]  /*137f0*/  IMAD R4, R4, c[0x0][0x4e8], R7 ;  /* 0x00013a0004047a24 */ /* 0x000fe200078e0207 */
[----:B------:R-:W-:Y:S01]  /*13800*/  IADD3 R12, P0, R6, R12, RZ ;  /* 0x0000000c060c7210 */ /* 0x000fe20007f1e0ff */
[----:B------:R-:W-:Y:S01]  /*13810*/  IMAD R0, R8, c[0x0][0x49c], R3 ;  /* 0x0001270008007a24 */ /* 0x000fe200078e0203 */
[----:B------:R-:W-:Y:S02]  /*13820*/  SHF.R.S32.HI R3, RZ, 0x1f, R6 ;  /* 0x0000001fff037819 */ /* 0x000fe40000011406 */
[----:B------:R-:W-:Y:S02]  /*13830*/  SHF.R.S32.HI R2, RZ, 0x1f, R4 ;  /* 0x0000001fff027819 */ /* 0x000fe40000011404 */
[----:B------:R-:W-:-:S03]  /*13840*/  IADD3.X R13, R3, R13, R0, P0, !PT ;  /* 0x0000000d030d7210 */ /* 0x000fc600007fe400 */
[----:B------:R-:W-:Y:S02]  /*13850*/  IMAD R7, R2, c[0x0][0x488], RZ ;  /* 0x0001220002077a24 */ /* 0x000fe400078e02ff */
[----:B------:R-:W-:-:S04]  /*13860*/  IMAD.WIDE.U32 R12, R4, c[0x0][0x488], R12 ;  /* 0x00012200040c7a25 */ /* 0x000fc800078e000c */
[----:B------:R-:W-:Y:S01]  /*13870*/  IMAD R7, R4, c[0x0][0x48c], R7 ;  /* 0x0001230004077a24 */ /* 0x000fe200078e0207 */
[----:B------:R-:W-:-:S04]  /*13880*/  LEA R2, P0, R12, c[0x0][0x450], 0x2 ;  /* 0x000114000c027a11 */ /* 0x000fc800078010ff */
[----:B------:R-:W-:-:S04]  /*13890*/  IADD3 R7, R13, R7, RZ ;  /* 0x000000070d077210 */ /* 0x000fc80007ffe0ff */
[----:B------:R-:W-:Y:S02]  /*138a0*/  LEA.HI.X R3, R12, c[0x0][0x454], R7, 0x2, P0 ;  /* 0x000115000c037a11 */ /* 0x000fe400000f1407 */
[----:B------:R-:W-:-:S05]  /*138b0*/  MOV R7, 0xff800000 ;  /* 0xff80000000077802 */ /* 0x000fca0000000f00 */
[----:B------:R1:W-:Y:S02]  /*138c0*/  STG.E [R2.64], R7 ;  /* 0x0000000702007986 */ /* 0x0003e4000c10192a */
.L_x_216:
[----:B------:R-:W-:Y:S05]  /*138d0*/  BSYNC B0 ;  /* 0x0000000000007941 */ /* 0x000fea0003800000 */
.L_x_215:
[----:B-1----:R-:W1:Y:S01]  /*138e0*/  S2R R7, SR_CTAID.X ;  /* 0x0000000000077919 */ /* 0x002e620000002500 */
[----:B------:R-:W-:Y:S01]  /*138f0*/  SHF.R.S32.HI R6, RZ, 0x1f, R5 ;  /* 0x0000001fff067819 */ /* 0x000fe20000011405 */
[----:B------:R-:W-:Y:S01]  /*13900*/  IMAD.MOV.U32 R3, RZ, RZ, c[0x0][0x4e8] ;  /* 0x00013a00ff037624 */ /* 0x000fe200078e00ff */
[----:B------:R-:W-:Y:S01]  /*13910*/  ULDC.64 UR4, c[0x0][0x3e8] ;  /* 0x0000fa0000047ab9 */ /* 0x000fe20000000a00 */
[----:B------:R-:W-:Y:S01]  /*13920*/  IMAD R11, R11, c[0x0][0x3f0], RZ ;  /* 0x0000fc000b0b7a24 */ /* 0x000fe200078e02ff */
[----:B------:R-:W-:Y:S01]  /*13930*/  LEA.HI R6, R6, R5, RZ, 0x3 ;  /* 0x0000000506067211 */ /* 0x000fe200078f18ff */
[----:B------:R-:W-:Y:S01]  /*13940*/  UIMAD UR6, UR6, UR4, URZ ;  /* 0x00000004060672a4 */ /* 0x000fe2000f8e023f */
[C---:B------:R-:W-:Y:S01]  /*13950*/  ISETP.NE.AND P0, PT, R3.reuse, 0x1, PT ;  /* 0x000000010300780c */ /* 0x040fe20003f05270 */
[----:B------:R-:W-:Y:S01]  /*13960*/  UIMAD.WIDE.U32 UR8, UR12, UR4, URZ ;  /* 0x000000040c0872a5 */ /* 0x000fe2000f8e003f */
[----:B------:R-:W-:Y:S01]  /*13970*/  LOP3.LUT R0, R6, 0xfffffff8, RZ, 0xc0, !PT ;  /* 0xfffffff806007812 */ /* 0x000fe200078ec0ff */
[----:B------:R-:W-:Y:S01]  /*13980*/  UIMAD UR4, UR12, UR5, UR6 ;  /* 0x000000050c0472a4 */ /* 0x000fe2000f8e0206 */
[----:B------:R-:W-:Y:S01]  /*13990*/  SHF.R.S32.HI R6, RZ, 0x3, R6 ;  /* 0x00000003ff067819 */ /* 0x000fe20000011406 */
[----:B------:R-:W-:Y:S01]  /*139a0*/  IMAD R3, R3, c[0x0][0x388], RZ ;  /* 0x0000e20003037a24 */ /* 0x000fe200078e02ff */
[----:B------:R-:W-:Y:S01]  /*139b0*/  BSSY B0, `(.L_x_217) ;  /* 0x000002c000007945 */ /* 0x000fe20003800000 */
[----:B------:R-:W-:Y:S01]  /*139c0*/  IMAD.IADD R5, R5, 0x1, -R0 ;  /* 0x0000000105057824 */ /* 0x000fe200078e0a00 */
[----:B------:R-:W-:Y:S01]  /*139d0*/  UIADD3 UR4, UR9, UR4, URZ ;  /* 0x0000000409047290 */ /* 0x000fe2000fffe03f */
[----:B------:R-:W-:Y:S01]  /*139e0*/  IMAD.U32 R13, RZ, RZ, UR9 ;  /* 0x00000009ff0d7e24 */ /* 0x000fe2000f8e00ff */
[----:B------:R-:W-:Y:S01]  /*139f0*/  MOV R12, UR8 ;  /* 0x00000008000c7c02 */ /* 0x000fe20008000f00 */
[----:B------:R-:W-:Y:S01]  /*13a00*/  IMAD R0, R8, c[0x0][0x3f4], R11 ;  /* 0x0000fd0008007a24 */ /* 0x000fe200078e020b */
[----:B------:R-:W-:-:S02]  /*13a10*/  LEA R4, R5, R6, 0x5 ;  /* 0x0000000605047211 */ /* 0x000fc400078e28ff */
[----:B------:R-:W-:Y:S02]  /*13a20*/  MOV R13, UR4 ;  /* 0x00000004000d7c02 */ /* 0x000fe40008000f00 */
[----:B------:R-:W-:Y:S01]  /*13a30*/  SHF.L.U32 R5, R5, 0x3, RZ ;  /* 0x0000000305057819 */ /* 0x000fe200000006ff */
[C---:B-1----:R-:W-:Y:S01]  /*13a40*/  IMAD R4, R7.reuse, 0x80, R4 ;  /* 0x0000008007047824 */ /* 0x042fe200078e0204 */
[----:B------:R-:W-:Y:S01]  /*13a50*/  LEA R6, R7, R6, 0x7 ;  /* 0x0000000607067211 */ /* 0x000fe200078e38ff */
[----:B------:R-:W-:-:S04]  /*13a60*/  IMAD.WIDE.U32 R12, R8, c[0x0][0x3f0], R12 ;  /* 0x0000fc00080c7a25 */ /* 0x000fc800078e000c */
[----:B------:R-:W-:-:S04]  /*13a70*/  @P0 IMAD.HI.U32 R2, R4, c[0x0][0x4ec], RZ ;  /* 0x00013b0004020a27 */ /* 0x000fc800078e00ff */
[----:B------:R-:W-:Y:S01]  /*13a80*/  IMAD.MOV.U32 R9, RZ, RZ, R4 ;  /* 0x000000ffff097224 */ /* 0x000fe200078e0004 */
[----:B------:R-:W-:Y:S01]  /*13a90*/  @P0 SHF.R.U32.HI R9, RZ, c[0x0][0x4f0], R2 ;  /* 0x00013c00ff090a19 */ /* 0x000fe20000011602 */
[----:B------:R-:W-:-:S03]  /*13aa0*/  IMAD.IADD R13, R13, 0x1, R0 ;  /* 0x000000010d0d7824 */ /* 0x000fc600078e0200 */
[----:B------:R-:W-:Y:S01]  /*13ab0*/  SHF.R.S32.HI R2, RZ, 0x1f, R9 ;  /* 0x0000001fff027819 */ /* 0x000fe20000011409 */
[C---:B------:R-:W-:Y:S01]  /*13ac0*/  IMAD.WIDE.U32 R12, R9.reuse, c[0x0][0x3e0], R12 ;  /* 0x0000f800090c7a25 */ /* 0x040fe200078e000c */
[----:B------:R-:W-:-:S03]  /*13ad0*/  IADD3 R11, -R9, RZ, RZ ;  /* 0x000000ff090b7210 */ /* 0x000fc60007ffe1ff */
[----:B------:R-:W-:Y:S02]  /*13ae0*/  IMAD R2, R2, c[0x0][0x3e0], RZ ;  /* 0x0000f80002027a24 */ /* 0x000fe400078e02ff */
[----:B------:R-:W-:Y:S01]  /*13af0*/  IMAD R11, R11, c[0x0][0x4e8], R4 ;  /* 0x00013a000b0b7a24 */ /* 0x000fe200078e0204 */
[----:B------:R-:W-:Y:S01]  /*13b00*/  IADD3 R4, R5, 0x40, RZ ;  /* 0x0000004005047810 */ /* 0x000fe20007ffe0ff */
[----:B------:R-:W-:-:S03]  /*13b10*/  IMAD R9, R9, c[0x0][0x3e4], R2 ;  /* 0x0000f90009097a24 */ /* 0x000fc600078e0202 */
[----:B------:R-:W-:Y:S02]  /*13b20*/  SHF.R.S32.HI R0, RZ, 0x1f, R11 ;  /* 0x0000001fff007819 */ /* 0x000fe4000001140b */
[----:B------:R-:W-:-:S03]  /*13b30*/  IADD3 R13, R13, R9, RZ ;  /* 0x000000090d0d7210 */ /* 0x000fc60007ffe0ff */
[----:B------:R-:W-:Y:S02]  /*13b40*/  IMAD R0, R0, c[0x0][0x3d8], RZ ;  /* 0x0000f60000007a24 */ /* 0x000fe400078e02ff */
[----:B------:R-:W-:-:S04]  /*13b50*/  IMAD.WIDE.U32 R12, R11, c[0x0][0x3d8], R12 ;  /* 0x0000f6000b0c7a25 */ /* 0x000fc800078e000c */
[----:B------:R-:W-:Y:S01]  /*13b60*/  IMAD R0, R11, c[0x0][0x3dc], R0 ;  /* 0x0000f7000b007a24 */ /* 0x000fe200078e0200 */
[----:B------:R-:W-:-:S03]  /*13b70*/  LEA R2, P0, R12, c[0x0][0x380], 0x1 ;  /* 0x0000e0000c027a11 */ /* 0x000fc600078008ff */
[----:B------:R-:W-:Y:S02]  /*13b80*/  IMAD.IADD R9, R13, 0x1, R0 ;  /* 0x000000010d097824 */ /* 0x000fe400078e0200 */
[----:B------:R1:W2:Y:S03]  /*13b90*/  SHFL.IDX PT, R8, R2, RZ, 0x181f ;  /* 0x00181fff02087589 */ /* 0x0002a600000e0000 */
[----:B------:R-:W-:Y:S02]  /*13ba0*/  LEA.HI.X R0, R12, c[0x0][0x384], R9, 0x1, P0 ;  /* 0x0000e1000c007a11 */ /* 0x000fe400000f0c09 */
[----:B------:R-:W-:-:S03]  /*13bb0*/  ISETP.GE.AND P0, PT, R6, R3, PT ;  /* 0x000000030600720c */ /* 0x000fc60003f06270 */
[----:B------:R1:W3:Y:S10]  /*13bc0*/  SHFL.IDX PT, R9, R0, RZ, 0x181f ;  /* 0x00181fff00097589 */ /* 0x0002f400000e0000 */
        /* <DEDUP_REMOVED lines=10> */
.L_x_218:
[----:B------:R-:W-:Y:S05]  /*13c70*/  BSYNC B0 ;  /* 0x0000000000007941 */ /* 0x000fea0003800000 */
.L_x_217:
[----:B--2---:R-:W-:Y:S01]  /*13c80*/  IADD3 R10, R6, 0x20, RZ ;  /* 0x00000020060a7810 */ /* 0x004fe20007ffe0ff */
[----:B---3--:R2:W3:Y:S01]  /*13c90*/  SHFL.IDX PT, R9, R0, 0x1, 0x181f ;  /* 0x00381f0000097f89 */ /* 0x0084e200000e0000 */
[----:B------:R-:W-:Y:S02]  /*13ca0*/  BSSY B0, `(.L_x_219) ;  /* 0x000000d000007945 */ /* 0x000fe40003800000 */
[----:B------:R-:W-:Y:S01]  /*13cb0*/  ISETP.GE.AND P0, PT, R10, R3, PT ;  /* 0x000000030a00720c */ /* 0x000fe20003f06270 */
[----:B------:R2:W4:-:S12]  /*13cc0*/  SHFL.IDX PT, R8, R2, 0x1, 0x181f ;  /* 0x00381f0002087f89 */ /* 0x00051800000e0000 */
[----:B------:R-:W-:Y:S05]  /*13cd0*/  @P0 BRA `(.L_x_220) ;  /* 0x0000009000000947 */ /* 0x000fea0003800000 */
[----:B------:R-:W-:Y:S02]  /*13ce0*/  ISETP.GE.AND P0, PT, R4, c[0x0][0x3c8], PT ;  /* 0x0000f20004007a0c */ /* 0x000fe40003f06270 */
[----:B------:R-:W-:-:S11]  /*13cf0*/  ISETP.GE.AND P1, PT, R5, c[0x0][0x3c8], PT ;  /* 0x0000f20005007a0c */ /* 0x000fd60003f26270 */
[----:B------:R-:W-:Y:S02]  /*13d00*/  @!P0 SHF.R.S32.HI R7, RZ, 0x1f, R4 ;  /* 0x0000001fff078819 */ /* 0x000fe40000011404 */
[----:B---34-:R-:W-:Y:S02]  /*13d10*/  @!P1 IMAD.WIDE R10, R5, 0x2, R8 ;  /* 0x00000002050a9825 */ /* 0x018fe400078e0208 */
[----:B------:R-:W-:-:S03]  /*13d20*/  @!P0 LEA.HI R7, R7, R4, RZ, 0x3 ;  /* 0x0000000407078211 */ /* 0x000fc600078f18ff */
[----:B------:R3:W-:Y:S01]  /*13d30*/  @!P1 ST.E.128 [R10.64], RZ ;  /* 0x000000ff0a009985 */ /* 0x0007e2000c101d2a */
[----:B------:R-:W-:-:S05]  /*13d40*/  @!P0 LOP3.LUT R7, R7, 0xfffffff8, RZ, 0xc0, !PT ;  /* 0xfffffff807078812 */ /* 0x000fca00078ec0ff */
[----:B------:R-:W-:-:S05]  /*13d50*/  @!P0 IMAD.WIDE R8, R7, 0x2, R8 ;  /* 0x0000000207088825 */ /* 0x000fca00078e0208 */
[----:B------:R3:W-:Y:S02]  /*13d60*/  @!P0 ST.E.128 [R8.64], RZ ;  /* 0x000000ff08008985 */ /* 0x0007e4000c101d2a */
.L_x_220:
[----:B------:R-:W-:Y:S05]  /*13d70*/  BSYNC B0 ;  /* 0x0000000000007941 */ /* 0x000fea0003800000 */
.L_x_219:
[----:B---3--:R-:W-:Y:S01]  /*13d80*/  IADD3 R10, R6, 0x40, RZ ;  /* 0x00000040060a7810 */ /* 0x008fe20007ffe0ff */
[----:B------:R3:W1:Y:S01]  /*13d90*/  SHFL.IDX PT, R9, R0, 0x2, 0x181f ;  /* 0x00581f0000097f89 */ /* 0x00066200000e0000 */
[----:B------:R-:W-:Y:S02]  /*13da0*/  BSSY B0, `(.L_x_221) ;  /* 0x000000d000007945 */ /* 0x000fe40003800000 */
[----:B------:R-:W-:Y:S01]  /*13db0*/  ISETP.GE.AND P0, PT, R10, R3, PT ;  /* 0x000000030a00720c */ /* 0x000fe20003f06270 */
[----:B----4-:R3:W4:-:S12]  /*13dc0*/  SHFL.IDX PT, R8, R2, 0x2, 0x181f ;  /* 0x00581f0002087f89 */ /* 0x01071800000e0000 */
        /* <DEDUP_REMOVED lines=8> */
[----:B------:R-:W-:-:S05]  /*13e50*/  @!P0 IMAD.WIDE R8, R7, 0x2, R8 ;  /* 0x0000000207088825 */ /* 0x000fca00078e0208 */
[----:B------:R1:W-:Y:S02]  /*13e60*/  @!P0 ST.E.128 [R8.64], RZ ;  /* 0x000000ff08008985 */ /* 0x0003e4000c101d2a */
.L_x_222:
[----:B------:R-:W-:Y:S05]  /*13e70*/  BSYNC B0 ;  /* 0x0000000000007941 */ /* 0x000fea0003800000 */
.L_x_221:
[----:B------:R-:W-:Y:S01]  /*13e80*/  IADD3 R6, R6, 0x60, RZ ;  /* 0x0000006006067810 */ /* 0x000fe20007ffe0ff */
[----:B-1----:R1:W2:Y:S03]  /*13e90*/  SHFL.IDX PT, R9, R0, 0x3, 0x181f ;  /* 0x00781f0000097f89 */ /* 0x0022a600000e0000 */
[----:B------:R-:W-:Y:S01]  /*13ea0*/  ISETP.GE.AND P0, PT, R6, R3, PT ;  /* 0x000000030600720c */ /* 0x000fe20003f06270 */
[----:B----4-:R1:W4:-:S12]  /*13eb0*/  SHFL.IDX PT, R8, R2, 0x3, 0x181f ;  /* 0x00781f0002087f89 */ /* 0x01031800000e0000 */
[----:B------:R-:W-:Y:S05]  /*13ec0*/  @P0 EXIT ;  /* 0x000000000000094d */ /* 0x000fea0003800000 */
[----:B------:R-:W-:-:S13]  /*13ed0*/  ISETP.GE.AND P0, PT, R5, c[0x0][0x3c8], PT ;  /* 0x0000f20005007a0c */ /* 0x000fda0003f06270 */
[----:B-1234-:R-:W-:-:S05]  /*13ee0*/  @!P0 IMAD.WIDE R2, R5, 0x2, R8 ;  /* 0x0000000205028825 */ /* 0x01efca00078e0208 */
        /* <DEDUP_REMOVED lines=9> */
.L_x_223:
        /* <DEDUP_REMOVED lines=16> */
.L_x_2168:


//--------------------- .text._ZN7cutlass13device_kernelIN5flash19enable_sm80_to_sm89INS1_16FlashAttnFwdSm80INS1_25CollectiveMainloopFwdSm80ILi8ELi1ELb1EN4cute5tupleIJNS5_1CILi128EEENS7_ILi96EEES8_EEELi128ENS_6half_tEfNS_4arch4Sm80ELb0ELb1ELb1ELb1ELb1ELb0ELb1ELb0EEENS1_21CollectiveEpilogueFwdINS6_IJS8_S8_S9_EEENS6_IJNS7_ILi1EEESH_SH_EEESB_SD_Li256ELb1ELb1ELb0ELb0EEENS1_19SingleTileSchedulerILb1ELb0ELb1ELi128EEEEEEEEEvNT_6ParamsE --------------------------
	.section	.text._ZN7cutlass13device_kernelIN5flash19enable_sm80_to_sm89INS1_16FlashAttnFwdSm80INS1_25CollectiveMainloopFwdSm80ILi8ELi1ELb1EN4cute5tupleIJNS5_1CILi128EEENS7_ILi96EEES8_EEELi128ENS_6half_tEfNS_4arch4Sm80ELb0ELb1ELb1ELb1ELb1ELb0ELb1ELb0EEENS1_21CollectiveEpilogueFwdINS6_IJS8_S8_S9_EEENS6_IJNS7_ILi1EEESH_SH_EEESB_SD_Li256ELb1ELb1ELb0ELb0EEENS1_19SingleTileSchedulerILb1ELb0ELb1ELi128EEEEEEEEEvNT_6ParamsE,"ax",@progbits
	.sectioninfo	@"SHI_REGISTERS=255"
	.align	128
.text._ZN7cutlass13device_kernelIN5flash19enable_sm80_to_sm89INS1_16FlashAttnFwdSm80INS1_25CollectiveMainloopFwdSm80ILi8ELi1ELb1EN4cute5tupleIJNS5_1CILi128EEENS7_ILi96EEES8_EEELi128ENS_6half_tEfNS_4arch4Sm80ELb0ELb1ELb1ELb1ELb1ELb0ELb1ELb0EEENS1_21CollectiveEpilogueFwdINS6_IJS8_S8_S9_EEENS6_IJNS7_ILi1EEESH_SH_EEESB_SD_Li256ELb1ELb1ELb0ELb0EEENS1_19SingleTileSchedulerILb1ELb0ELb1ELi128EEEEEEEEEvNT_6ParamsE:
        .type           _ZN7cutlass13device_kernelIN5flash19enable_sm80_to_sm89INS1_16FlashAttnFwdSm80INS1_25CollectiveMainloopFwdSm80ILi8ELi1ELb1EN4cute5tupleIJNS5_1CILi128EEENS7_ILi96EEES8_EEELi128ENS_6half_tEfNS_4arch4Sm80ELb0ELb1ELb1ELb1ELb1ELb0ELb1ELb0EEENS1_21CollectiveEpilogueFwdINS6_IJS8_S8_S9_EEENS6_IJNS7_ILi1EEESH_SH_EEESB_SD_Li256ELb1ELb1ELb0ELb0EEENS1_19SingleTileSchedulerILb1ELb0ELb1ELi128EEEEEEEEEvNT_6ParamsE,@function
        .size           _ZN7cutlass13device_kernelIN5flash19enable_sm80_to_sm89INS1_16FlashAttnFwdSm80INS1_25CollectiveMainloopFwdSm80ILi8ELi1ELb1EN4cute5tupleIJNS5_1CILi128EEENS7_ILi96EEES8_EEELi128ENS_6half_tEfNS_4arch4Sm80ELb0ELb1ELb1ELb1ELb1ELb0ELb1ELb0EEENS1_21CollectiveEpilogueFwdINS6_IJS8_S8_S9_EEENS6_IJNS7_ILi1EEESH_SH_EEESB_SD_Li256ELb1ELb1ELb0ELb0EEENS1_19SingleTileSchedulerILb1ELb0ELb1ELi128EEEEEEEEEvNT_6ParamsE,(.L_x_2169 - _ZN7cutlass13device_kernelIN5flash19enable_sm80_to_sm89INS1_16FlashAttnFwdSm80INS1_25CollectiveMainloopFwdSm80ILi8ELi1ELb1EN4cute5tupleIJNS5_1CILi128EEENS7_ILi96EEES8_EEELi128ENS_6half_tEfNS_4arch4Sm80ELb0ELb1ELb1ELb1ELb1ELb0ELb1ELb0EEENS1_21CollectiveEpilogueFwdINS6_IJS8_S8_S9_EEENS6_IJNS7_ILi1EEESH_SH_EEESB_SD_Li256ELb1ELb1ELb0ELb0EEENS1_19SingleTileSchedulerILb1ELb0ELb1ELi128EEEEEEEEEvNT_6ParamsE)
        .other          _ZN7cutlass13device_kernelIN5flash19enable_sm80_to_sm89INS1_16FlashAttnFwdSm80INS1_25CollectiveMainloopFwdSm80ILi8ELi1ELb1EN4cute5tupleIJNS5_1CILi128EEENS7_ILi96EEES8_EEELi128ENS_6half_tEfNS_4arch4Sm80ELb0ELb1ELb1ELb1ELb1ELb0ELb1ELb0EEENS1_21CollectiveEpilogueFwdINS6_IJS8_S8_S9_EEENS6_IJNS7_ILi1EEESH_SH_EEESB_SD_Li256ELb1ELb1ELb0ELb0EEENS1_19SingleTileSchedulerILb1ELb0ELb1ELi128EEEEEEEEEvNT_6ParamsE,@"STO_CUDA_ENTRY STV_DEFAULT"
_ZN7cutlass13device_kernelIN5flash19enable_sm80_to_sm89INS1_16FlashAttnFwdSm80INS1_25CollectiveMainloopFwdSm80ILi8ELi1ELb1EN4cute5tupleIJNS5_1CILi128EEENS7_ILi96EEES8_EEELi128ENS_6half_tEfNS_4arch4Sm80ELb0ELb1ELb1ELb1ELb1ELb0ELb1ELb0EEENS1_21CollectiveEpilogueFwdINS6_IJS8_S8_S9_EEENS6_IJNS7_ILi1EEESH_SH_EEESB_SD_Li256ELb1ELb1ELb0ELb0EEENS1_19SingleTileSchedulerILb1ELb0ELb1ELi128EEEEEEEEEvNT_6ParamsE:
[----:B------:R-:W-:Y:S02]  /*0000*/  MOV R1, c[0x0][0x28] ;  /* 0x00000a0000017a02 */ /* 0x000fe40000000f00 */
[----:B------:R-:W1:Y:S01]  /*0010*/  S2R R137, SR_TID.X ;  /* 0x0000000000897919 */ /* 0x000e620000002100 */
[----:B------:R-:W-:Y:S01]  /*0020*/  IMAD.MOV.U32 R26, RZ, RZ, 0x4 ;  /* 0x00000004ff1a7424 */ /* 0x000fe200078e00ff */
[----:B------:R-:W2:Y:S01]  /*0030*/  S2UR UR4, SR_CTAID.X ;  /* 0x00000000000479c3 */ /* 0x000ea20000002500 */
[----:B------:R-:W-:Y:S01]  /*0040*/  ULDC.64 UR6, c[0x0][0x118] ;  /* 0x0000460000067ab9 */ /* 0x000fe20000000a00 */
[----:B------:R-:W3:Y:S01]  /*0050*/  S2R R5, SR_CTAID.Z ;  /* 0x0000000000057919 */ /* 0x000ee20000002700 */
[----:B------:R-:W-:Y:S02]  /*0060*/  IADD3 R1, R1, -0x30, RZ ;  /* 0xffffffd001017810 */ /* 0x000fe40007ffe0ff */
[----:B-1----:R-:W-:Y:S01]  /*0070*/  SHF.R.U32.HI R0, RZ, 0x5, R137 ;  /* 0x00000005ff007819 */ /* 0x002fe20000011689 */
[----:B---3--:R-:W-:-:S05]  /*0080*/  IMAD.WIDE R2, R5, R26, c[0x0][0x568] ;  /* 0x00015a0005027625 */ /* 0x008fca00078e021a */
[----:B------:R-:W1:Y:S02]  /*0090*/  SHFL.IDX PT, R0, R0, RZ, 0x1f ;  /* 0x00001fff00007589 */ /* 0x000e6400000e0000 */
[----:B-1----:R-:W-:-:S13]  /*00a0*/  ISETP.NE.AND P0, PT, R0, RZ, PT ;  /* 0x000000ff0000720c */ /* 0x002fda0003f05270 */
[----:B--2---:R-:W-:Y:S05]  /*00b0*/  @!P0 BRA `(.L_x_224) ;  /* 0x0000015000008947 */ /* 0x004fea0003800000 */
[----:B------:R-:W-:-:S04]  /*00c0*/  ISETP.NE.U32.AND P0, PT, RZ, c[0x0][0x568], PT ;  /* 0x00015a00ff007a0c */ /* 0x000fc80003f05070 */
[----:B------:R-:W-:-:S13]  /*00d0*/  ISETP.NE.AND.EX P0, PT, RZ, c[0x0][0x56c], PT, P0 ;  /* 0x00015b00ff007a0c */ /* 0x000fda0003f05300 */
[----:B------:R-:W-:Y:S05]  /*00e0*/  @!P0 BRA `(.L_x_225) ;  /* 0x0000002000008947 */ /* 0x000fea0003800000 */
[----:B------:R1:W5:Y:S01]  /*00f0*/  LDG.E R0, [R2.64] ;  /* 0x0000000602007981 */ /* 0x000362000c1e1900 */
[----:B------:R-:W-:Y:S05]  /*0100*/  BRA `(.L_x_226) ;  /* 0x0000009000007947 */ /* 0x000fea0003800000 */
.L_x_225:
[----:B------:R-:W-:-:S04]  /*0110*/  ISETP.NE.U32.AND P0, PT, RZ, c[0x0][0x560], PT ;  /* 0x00015800ff007a0c */ /* 0x000fc80003f05070 */
[----:B------:R-:W-:-:S13]  /*0120*/  ISETP.NE.AND.EX P0, PT, RZ, c[0x0][0x564], PT, P0 ;  /* 0x00015900ff007a0c */ /* 0x000fda0003f05300 */
[----:B------:R-:W-:Y:S05]  /*0130*/  @!P0 BRA `(.L_x_227) ;  /* 0x0000005000008947 */ /* 0x000fea0003800000 */
[----:B------:R-:W-:-:S05]  /*0140*/  IMAD.WIDE R2, R5, R26, c[0x0][0x560] ;  /* 0x0001580005027625 */ /* 0x000fca00078e021a */
[----:B------:R-:W2:Y:S04]  /*0150*/  LDG.E R4, [R2.64] ;  /* 0x0000000602047981 */ /* 0x000ea8000c1e1900 */
[----:B------:R-:W2:Y:S02]  /*0160*/  LDG.E R0, [R2.64+0x4] ;  /* 0x0000040602007981 */ /* 0x000ea4000c1e1900 */
[----:B--2---:R-:W-:Y:S01]  /*0170*/  IADD3 R0, -R4, R0, RZ ;  /* 0x0000000004007210 */ /* 0x004fe20007ffe1ff */
[----:B------:R-:W-:Y:S05]  /*0180*/  BRA `(.L_x_226) ;  /* 0x0000001000007947 */ /* 0x000fea0003800000 */
.L_x_227:
[----:B------:R-:W-:-:S04]  /*0190*/  MOV R0, c[0x0][0x54c] ;  /* 0x0001530000007a02 */ /* 0x000fc80000000f00 */
.L_x_226:
[----:B------:R-:W-:Y:S01]  /*01a0*/  USHF.L.U32 UR4, UR4, 0x7, URZ ;  /* 0x0000000704047899 */ /* 0x000fe2000800063f */
[----:B-----5:R-:W-:-:S05]  /*01b0*/  IMAD R0, R0, c[0x0][0x548], RZ ;  /* 0x0001520000007a24 */ /* 0x020fca00078e02ff */
[----:B------:R-:W-:-:S04]  /*01c0*/  MOV R8, UR4 ;  /* 0x0000000400087c02 */ /* 0x000fc80008000f00 */
[----:B------:R-:W-:-:S04]  /*01d0*/  ISETP.GE.AND P0, PT, R8, R0, PT ;  /* 0x000000000800720c */ /* 0x000fc80003f06270 */
[----:B------:R-:W-:-:S05]  /*01e0*/  SEL R0, R5, 0xffffffff, !P0 ;  /* 0xffffffff05007807 */ /* 0x000fca0004000000 */
[----:B------:R2:W-:Y:S01]  /*01f0*/  STL [R1+0x24], R0 ;  /* 0x0000240001007387 */ /* 0x0005e20000100800 */
[----:B------:R-:W-:Y:S05]  /*0200*/  BRA `(.L_x_228) ;  /* 0x0000014000007947 */ /* 0x000fea0003800000 */
.L_x_224:
[----:B------:R-:W-:-:S04]  /*0210*/  ISETP.NE.U32.AND P0, PT, RZ, c[0x0][0x568], PT ;  /* 0x00015a00ff007a0c */ /* 0x000fc80003f05070 */
[----:B------:R-:W-:-:S13]  /*0220*/  ISETP.NE.AND.EX P0, PT, RZ, c[0x0][0x56c], PT, P0 ;  /* 0x00015b00ff007a0c */ /* 0x000fda0003f05300 */
[----:B------:R-:W-:Y:S05]  /*0230*/  @!P0 BRA `(.L_x_229) ;  /* 0x0000002000008947 */ /* 0x000fea0003800000 */
[----:B------:R1:W5:Y:S01]  /*0240*/  LDG.E R0, [R2.64] ;  /* 0x0000000602007981 */ /* 0x000362000c1e1900 */
[----:B------:R-:W-:Y:S05]  /*0250*/  BRA `(.L_x_230) ;  /* 0x0000009000007947 */ /* 0x000fea0003800000 */
.L_x_229:
        /* <DEDUP_REMOVED lines=8> */
.L_x_231:
[----:B------:R-:W-:-:S04]  /*02e0*/  MOV R0, c[0x0][0x54c] ;  /* 0x0001530000007a02 */ /* 0x000fc80000000f00 */
.L_x_230:
[----:B------:R-:W-:Y:S01]  /*02f0*/  USHF.L.U32 UR4, UR4, 0x7, URZ ;  /* 0x0000000704047899 */ /* 0x000fe2000800063f */
[----:B-----5:R-:W-:-:S05]  /*0300*/  IMAD R0, R0, c[0x0][0x548], RZ ;  /* 0x0001520000007a24 */ /* 0x020fca00078e02ff */
[----:B------:R-:W-:-:S04]  /*0310*/  MOV R8, UR4 ;  /* 0x0000000400087c02 */ /* 0x000fc80008000f00 */
[----:B------:R-:W-:-:S04]  /*0320*/  ISETP.GE.AND P0, PT, R8, R0, PT ;  /* 0x000000000800720c */ /* 0x000fc80003f06270 */
[----:B------:R-:W-:-:S05]  /*0330*/  SEL R0, R5, 0xffffffff, !P0 ;  /* 0xffffffff05007807 */ /* 0x000fca0004000000 */
[----:B------:R2:W-:Y:S04]  /*0340*/  STL [R1+0x24], R0 ;  /* 0x0000240001007387 */ /* 0x0005e80000100800 */
.L_x_228:
[----:B------:R-:W3:Y:S02]  /*0350*/  LDL R30, [R1+0x24] ;  /* 0x00002400011e7983 */ /* 0x000ee40000100800 */
[----:B---3--:R-:W-:-:S13]  /*0360*/  ISETP.GE.AND P0, PT, R30, RZ, PT ;  /* 0x000000ff1e00720c */ /* 0x008fda0003f06270 */
[----:B------:R-:W-:Y:S05]  /*0370*/  @!P0 EXIT ;  /* 0x000000000000894d */ /* 0x000fea0003800000 */
[----:B------:R-:W-:Y:S01]  /*0380*/  ISETP.NE.U32.AND P0, PT, RZ, c[0x0][0x360], PT ;  /* 0x0000d800ff007a0c */ /* 0x000fe20003f05070 */
[----:B--2---:R-:W-:Y:S01]  /*0390*/  IMAD.MOV.U32 R0, RZ, RZ, c[0x0][0x168] ;  /* 0x00005a00ff007624 */ /* 0x004fe200078e00ff */
[----:B------:R-:W-:Y:S01]  /*03a0*/  ISETP.NE.U32.AND P2, PT, RZ, c[0x0][0x370], PT ;  /* 0x0000dc00ff007a0c */ /* 0x000fe20003f45070 */
[----:B------:R-:W-:Y:S01]  /*03b0*/  IMAD.MOV.U32 R148, RZ, RZ, RZ ;  /* 0x000000ffff947224 */ /* 0x000fe200078e00ff */
[----:B------:R-:W-:Y:S01]  /*03c0*/  ISETP.NE.AND.EX P0, PT, RZ, c[0x0][0x364], PT, P0 ;  /* 0x0000d900ff007a0c */ /* 0x000fe20003f05300 */
[----:B-1----:R-:W-:Y:S01]  /*03d0*/  IMAD.WIDE R2, R30, R26, c[0x0][0x348] ;  /* 0x0000d2001e027625 */ /* 0x002fe200078e021a */
[----:B------:R-:W-:Y:S02]  /*03e0*/  ISETP.NE.AND.EX P2, PT, RZ, c[0x0][0x374], PT, P2 ;  /* 0x0000dd00ff007a0c */ /* 0x000fe40003f45320 */
[----:B------:R-:W-:Y:S02]  /*03f0*/  ISETP.NE.U32.AND P1, PT, RZ, c[0x0][0x348], PT ;  /* 0x0000d200ff007a0c */ /* 0x000fe40003f25070 */
[----:B------:R-:W-:-:S02]  /*0400*/  MOV R9, RZ ;  /* 0x000000ff00097202 */ /* 0x000fc40000000f00 */
[----:B------:R-:W-:-:S05]  /*0410*/  ISETP.NE.AND.EX P1, PT, RZ, c[0x0][0x34c], PT, P1 ;  /* 0x0000d300ff007a0c */ /* 0x000fca0003f25310 */
[----:B------:R-:W-:-:S04]  /*0420*/  @P0 IMAD.WIDE R4, R30, R26, c[0x0][0x360] ;  /* 0x0000d8001e040625 */ /* 0x000fc800078e021a */
[----:B------:R-:W-:Y:S01]  /*0430*/  @P2 IMAD.WIDE R6, R30, R26, c[0x0][0x370] ;  /* 0x0000dc001e062625 */ /* 0x000fe200078e021a */
[----:B------:R1:W2:Y:S04]  /*0440*/  @P0 LDG.E R0, [R4.64] ;  /* 0x0000000604000981 */ /* 0x0002a8000c1e1900 */
[----:B------:R-:W3:Y:S04]  /*0450*/  @P2 LDG.E R148, [R6.64] ;  /* 0x0000000606942981 */ /* 0x000ee8000c1e1900 */
[----:B------:R4:W5:Y:S04]  /*0460*/  @P1 LDG.E R9, [R2.64] ;  /* 0x0000000602091981 */ /* 0x000968000c1e1900 */
[----:B------:R-:W4:Y:S01]  /*0470*/  S2R R34, SR_CTAID.Y ;  /* 0x0000000000227919 */ /* 0x000f220000002600 */
[----:B------:R-:W-:-:S02]  /*0480*/  ULDC UR5, c[0x0][0x2ac] ;  /* 0x0000ab0000057ab9 */ /* 0x000fc40000000800 */
[----:B------:R-:W-:Y:S02]  /*0490*/  ULDC UR4, c[0x0][0x1d0] ;  /* 0x0000740000047ab9 */ /* 0x000fe40000000800 */
[----:B------:R-:W-:-:S06]  /*04a0*/  UIMAD UR4, UR5, UR4, URZ ;  /* 0x00000004050472a4 */ /* 0x000fcc000f8e023f */
[----:B-1----:R-:W-:Y:S02]  /*04b0*/  MOV R4, UR4 ;  /* 0x0000000400047c02 */ /* 0x002fe40008000f00 */
[----:B----4-:R-:W-:Y:S01]  /*04c0*/  SHF.R.S32.HI R31, RZ, 0x1f, R34 ;  /* 0x0000001fff1f7819 */ /* 0x010fe20000011422 */
[----:B--2---:R1:W-:Y:S04]  /*04d0*/  STL [R1], R0 ;  /* 0x0000000001007387 */ /* 0x0043e80000100800 */
[----:B---3--:R1:W-:Y:S01]  /*04e0*/  STL [R1+0x10], R148 ;  /* 0x0000109401007387 */ /* 0x0083e20000100800 */
[----:B------:R-:W-:Y:S01]  /*04f0*/  IMAD.MOV.U32 R138, RZ, RZ, R0 ;  /* 0x000000ffff8a7224 */ /* 0x000fe200078e0000 */
[----:B------:R-:W-:Y:S05]  /*0500*/  @P0 BRA `(.L_x_232) ;  /* 0x0000005000000947 */ /* 0x000fea0003800000 */
[----:B------:R-:W-:Y:S05]  /*0510*/  @!P1 BRA `(.L_x_232) ;  /* 0x0000004000009947 */ /* 0x000fea0003800000 */
[----:B-1----:R1:W2:Y:S04]  /*0520*/  LDG.E R0, [R2.64] ;  /* 0x0000000602007981 */ /* 0x0022a8000c1e1900 */
[----:B-1----:R-:W2:Y:S02]  /*0530*/  LDG.E R2, [R2.64+0x4] ;  /* 0x0000040602027981 */ /* 0x002ea4000c1e1900 */
[----:B--2---:R-:W-:-:S05]  /*0540*/  IADD3 R138, -R0, R2, RZ ;  /* 0x00000002008a7210 */ /* 0x004fca0007ffe1ff */
[----:B------:R1:W-:Y:S02]  /*0550*/  STL [R1], R138 ;  /* 0x0000008a01007387 */ /* 0x0003e40000100800 */
.L_x_232:
[----:B------:R-:W-:-:S04]  /*0560*/  ISETP.NE.U32.AND P0, PT, RZ, c[0x0][0x368], PT ;  /* 0x0000da00ff007a0c */ /* 0x000fc80003f05070 */
[----:B------:R-:W-:-:S13]  /*0570*/  ISETP.NE.AND.EX P0, PT, RZ, c[0x0][0x36c], PT, P0 ;  /* 0x0000db00ff007a0c */ /* 0x000fda0003f05300 */
[----:B------:R-:W-:Y:S05]  /*0580*/  @!P0 BRA `(.L_x_233) ;  /* 0x0000003000008947 */ /* 0x000fea0003800000 */
[----:B------:R-:W-:-:S05]  /*0590*/  IMAD.WIDE R2, R30, R26, c[0x0][0x368] ;  /* 0x0000da001e027625 */ /* 0x000fca00078e021a */
[----:B------:R2:W5:Y:S01]  /*05a0*/  LDG.E R4, [R2.64] ;  /* 0x0000000602047981 */ /* 0x000562000c1e1900 */
[----:B------:R-:W-:Y:S05]  /*05b0*/  BRA `(.L_x_234) ;  /* 0x0000007000007947 */ /* 0x000fea0003800000 */
.L_x_233:
[----:B------:R-:W-:-:S04]  /*05c0*/  ISETP.NE.U32.AND P0, PT, RZ, c[0x0][0x350], PT ;  /* 0x0000d400ff007a0c */ /* 0x000fc80003f05070 */
[----:B------:R-:W-:-:S13]  /*05d0*/  ISETP.NE.AND.EX P0, PT, RZ, c[0x0][0x354], PT, P0 ;  /* 0x0000d500ff007a0c */ /* 0x000fda0003f05300 */
[----:B------:R-:W-:Y:S05]  /*05e0*/  @!P0 BRA `(.L_x_234) ;  /* 0x0000004000008947 */ /* 0x000fea0003800000 */
[----:B------:R-:W-:-:S05]  /*05f0*/  IMAD.WIDE R2, R30, R26, c[0x0][0x350] ;  /* 0x0000d4001e027625 */ /* 0x000fca00078e021a */
[----:B------:R2:W3:Y:S04]  /*0600*/  LDG.E R4, [R2.64] ;  /* 0x0000000602047981 */ /* 0x0004e8000c1e1900 */
[----:B--2---:R-:W3:Y:S02]  /*0610*/  LDG.E R2, [R2.64+0x4] ;  /* 0x0000040602027981 */ /* 0x004ee4000c1e1900 */
[----:B---3--:R-:W-:Y:S02]  /*0620*/  IADD3 R4, -R4, R2, RZ ;  /* 0x0000000204047210 */ /* 0x008fe40007ffe1ff */
.L_x_234:
[----:B-1----:R-:W-:Y:S02]  /*0630*/  IMAD.MOV.U32 R0, RZ, RZ, c[0x0][0x2c4] ;  /* 0x0000b100ff007624 */ /* 0x002fe400078e00ff */
[----:B------:R-:W-:Y:S02]  /*0640*/  IMAD.MOV.U32 R156, RZ, RZ, R8 ;  /* 0x000000ffff9c7224 */ /* 0x000fe400078e0008 */
[----:B------:R-:W-:Y:S01]  /*0650*/  IMAD.MOV.U32 R6, RZ, RZ, c[0x0][0x32c] ;  /* 0x0000cb00ff067624 */ /* 0x000fe200078e00ff */
[----:B------:R-:W-:Y:S01]  /*0660*/  ISETP.NE.AND P4, PT, R0, 0x1, PT ;  /* 0x000000010000780c */ /* 0x000fe20003f85270 */
[----:B-----5:R-:W-:-:S03]  /*0670*/  IMAD.IADD R252, R4, 0x1, -R148 ;  /* 0x0000000104fc7824 */ /* 0x020fc600078e0a94 */
[----:B------:R-:W-:Y:S02]  /*0680*/  ISETP.GE.AND P3, PT, R6, 0x1, PT ;  /* 0x000000010600780c */ /* 0x000fe40003f66270 */
[----:B--2---:R-:W-:-:S07]  /*0690*/  IADD3 R2, R252, 0x1, -R138 ;  /* 0x00000001fc027810 */ /* 0x004fce0007ffe88a */
[----:B------:R-:W-:-:S05]  /*06a0*/  @P4 IADD3 R0, R156, 0x7f, RZ ;  /* 0x0000007f9c004810 */ /* 0x000fca0007ffe0ff */
[----:B------:R-:W-:Y:S01]  /*06b0*/  @P4 IMAD.HI.U32 R3, R0, c[0x0][0x2c8], RZ ;  /* 0x0000b20000034a27 */ /* 0x000fe200078e00ff */
[----:B------:R-:W-:-:S04]  /*06c0*/  IADD3 R0, R8, 0x7f, RZ ;  /* 0x0000007f08007810 */ /* 0x000fc80007ffe0ff */
[----:B------:R-:W-:-:S05]  /*06d0*/  @P4 SHF.R.U32.HI R0, RZ, c[0x0][0x2cc], R3 ;  /* 0x0000b300ff004a19 */ /* 0x000fca0000011603 */
[----:B------:R-:W-:-:S05]  /*06e0*/  IMAD.IADD R0, R2, 0x1, R0 ;  /* 0x0000000102007824 */ /* 0x000fca00078e0200 */
[----:B------:R-:W-:Y:S01]  /*06f0*/  IADD3 R3, R0, c[0x0][0x328], RZ ;  /* 0x0000ca0000037a10 */ /* 0x000fe20007ffe0ff */
[----:B------:R-:W-:Y:S05]  /*0700*/  @!P3 BRA `(.L_x_235) ;  /* 0x000000e00000b947 */ /* 0x000fea0003800000 */
[C---:B------:R-:W-:Y:S02]  /*0710*/  ISETP.GT.AND P0, PT, R0.reuse, RZ, PT ;  /* 0x000000ff0000720c */ /* 0x040fe40003f04270 */
[----:B------:R-:W-:-:S11]  /*0720*/  IADD3 R2, R0, -0x1, RZ ;  /* 0xffffffff00027810 */ /* 0x000fd60007ffe0ff */
[----:B------:R-:W-:Y:S05]  /*0730*/  @P0 BRA `(.L_x_236) ;  /* 0x0000006000000947 */ /* 0x000fea0003800000 */
[----:B------:R-:W-:Y:S01]  /*0740*/  ISETP.NE.AND P0, PT, R6, 0x1, PT ;  /* 0x000000010600780c */ /* 0x000fe20003f05270 */
[----:B------:R-:W-:-:S12]  /*0750*/  IMAD.MOV R0, RZ, RZ, -R0 ;  /* 0x000000ffff007224 */ /* 0x000fd800078e0a00 */
[----:B------:R-:W-:-:S05]  /*0760*/  @P0 IMAD.HI.U32 R2, R0, c[0x0][0x330], RZ ;  /* 0x0000cc0000020a27 */ /* 0x000fca00078e00ff */
[----:B------:R-:W-:-:S04]  /*0770*/  @P0 SHF.R.U32.HI R0, RZ, c[0x0][0x334], R2 ;  /* 0x0000cd00ff000a19 */ /* 0x000fc80000011602 */
[----:B------:R-:W-:Y:S01]  /*0780*/  LOP3.LUT R2, RZ, R0, RZ, 0x33, !PT ;  /* 0x00000000ff027212 */ /* 0x000fe200078e33ff */
[----:B------:R-:W-:Y:S05]  /*0790*/  BRA `(.L_x_237) ;  /* 0x0000003000007947 */ /* 0x000fea0003800000 */
.L_x_236:
[----:B------:R-:W-:-:S13]  /*07a0*/  ISETP.NE.AND P0, PT, R6, 0x1, PT ;  /* 0x000000010600780c */ /* 0x000fda0003f05270 */
[----:B------:R-:W-:-:S05]  /*07b0*/  @P0 IMAD.HI.U32 R0, R2, c[0x0][0x330], RZ ;  /* 0x0000cc0002000a27 */ /* 0x000fca00078e00ff */
[----:B------:R-:W-:-:S05]  /*07c0*/  @P0 SHF.R.U32.HI R2, RZ, c[0x0][0x334], R0 ;  /* 0x0000cd00ff020a19 */ /* 0x000fca0000011600 */
.L_x_237:
[----:B------:R-:W-:-:S05]  /*07d0*/  IMAD R2, R2, R6, c[0x0][0x32c] ;  /* 0x0000cb0002027624 */ /* 0x000fca00078e0206 */
[----:B------:R-:W-:-:S04]  /*07e0*/  IMNMX R3, R3, R2, PT ;  /* 0x0000000203037217 */ /* 0x000fc80003800200 */
.L_x_235:
[----:B------:R-:W-:Y:S01]  /*07f0*/  IADD3 R2, R3, 0x5f, RZ ;  /* 0x0000005f03027810 */ /* 0x000fe20007ffe0ff */
[----:B------:R-:W-:Y:S01]  /*0800*/  @P4 IMAD.HI.U32 R4, R156, c[0x0][0x2c8], RZ ;  /* 0x0000b2009c044a27 */ /* 0x000fe200078e00ff */
[----:B------:R-:W-:-:S03]  /*0810*/  IADD3 R3, R252, 0x5f, RZ ;  /* 0x0000005ffc037810 */ /* 0x000fc60007ffe0ff */
[----:B------:R-:W-:-:S04]  /*0820*/  IMAD.HI R5, R2, 0x2aaaaaab, RZ ;  /* 0x2aaaaaab02057827 */ /* 0x000fc800078e02ff */
[----:B------:R-:W-:-:S04]  /*0830*/  IMAD.HI R2, R3, 0x2aaaaaab, RZ ;  /* 0x2aaaaaab03027827 */ /* 0x000fc800078e02ff */
[----:B------:R-:W-:Y:S01]  /*0840*/  IMAD.MOV.U32 R0, RZ, RZ, R156 ;  /* 0x000000ffff007224 */ /* 0x000fe200078e009c */
[----:B------:R-:W-:Y:S01]  /*0850*/  @P4 SHF.R.U32.HI R0, RZ, c[0x0][0x2cc], R4 ;  /* 0x0000b300ff004a19 */ /* 0x000fe20000011604 */
[----:B------:R-:W-:Y:S01]  /*0860*/  IMAD.IADD R247, R252, 0x1, -R138 ;  /* 0x00000001fcf77824 */ /* 0x000fe200078e0a8a */
[----:B------:R-:W-:Y:S02]  /*0870*/  SHF.R.U32.HI R4, RZ, 0x1f, R5 ;  /* 0x0000001fff047819 */ /* 0x000fe40000011605 */
[----:B------:R-:W-:Y:S01]  /*0880*/  SHF.R.U32.HI R3, RZ, 0x1f, R2 ;  /* 0x0000001fff037819 */ /* 0x000fe20000011602 */
[----:B------:R-:W-:Y:S01]  /*0890*/  IMAD.IADD R0, R247, 0x1, R0 ;  /* 0x00000001f7007824 */ /* 0x000fe200078e0200 */
[----:B------:R-:W-:Y:S02]  /*08a0*/  LEA.HI.SX32 R4, R5, R4, 0x1c ;  /* 0x0000000405047211 */ /* 0x000fe400078fe2ff */
[----:B------:R-:W-:Y:S02]  /*08b0*/  LEA.HI.SX32 R2, R2, R3, 0x1c ;  /* 0x0000000302027211 */ /* 0x000fe400078fe2ff */
[----:B------:R-:W-:-:S02]  /*08c0*/  IADD3 R3, R0, -c[0x0][0x324], RZ ;  /* 0x8000c90000037a10 */ /* 0x000fc40007ffe0ff */
[----:B------:R-:W-:Y:S01]  /*08d0*/  IMNMX R218, R2, R4, PT ;  /* 0x0000000402da7217 */ /* 0x000fe20003800200 */
[----:B------:R-:W-:Y:S05]  /*08e0*/  @!P3 BRA `(.L_x_238) ;  /* 0x000000d00000b947 */ /* 0x000fea0003800000 */
[----:B------:R-:W-:-:S13]  /*08f0*/  ISETP.GT.AND P0, PT, R0, -0x1, PT ;  /* 0xffffffff0000780c */ /* 0x000fda0003f04270 */
[----:B------:R-:W-:Y:S05]  /*0900*/  @P0 BRA `(.L_x_239) ;  /* 0x0000006000000947 */ /* 0x000fea0003800000 */
[----:B------:R-:W-:Y:S02]  /*0910*/  ISETP.NE.AND P0, PT, R6, 0x1, PT ;  /* 0x000000010600780c */ /* 0x000fe40003f05270 */
[----:B------:R-:W-:-:S11]  /*0920*/  LOP3.LUT R0, RZ, R0, RZ, 0x33, !PT ;  /* 0x00000000ff007212 */ /* 0x000fd600078e33ff */
[----:B------:R-:W-:-:S05]  /*0930*/  @P0 IMAD.HI.U32 R2, R0, c[0x0][0x330], RZ ;  /* 0x0000cc0000020a27 */ /* 0x000fca00078e00ff */
[----:B------:R-:W-:-:S04]  /*0940*/  @P0 SHF.R.U32.HI R0, RZ, c[0x0][0x334], R2 ;  /* 0x0000cd00ff000a19 */ /* 0x000fc80000011602 */
[----:B------:R-:W-:Y:S01]  /*0950*/  LOP3.LUT R0, RZ, R0, RZ, 0x33, !PT ;  /* 0x00000000ff007212 */ /* 0x000fe200078e33ff */
[----:B------:R-:W-:Y:S05]  /*0960*/  BRA `(.L_x_240) ;  /* 0x0000003000007947 */ /* 0x000fea0003800000 */
.L_x_239:
[----:B------:R-:W-:-:S13]  /*0970*/  ISETP.NE.AND P0, PT, R6, 0x1, PT ;  /* 0x000000010600780c */ /* 0x000fda0003f05270 */
[----:B------:R-:W-:-:S05]  /*0980*/  @P0 IMAD.HI.U32 R2, R0, c[0x0][0x330], RZ ;  /* 0x0000cc0000020a27 */ /* 0x000fca00078e00ff */
[----:B------:R-:W-:-:S05]  /*0990*/  @P0 SHF.R.U32.HI R0, RZ, c[0x0][0x334], R2 ;  /* 0x0000cd00ff000a19 */ /* 0x000fca0000011602 */
.L_x_240:
[----:B------:R-:W-:-:S05]  /*09a0*/  IMAD R0, R0, c[0x0][0x32c], RZ ;  /* 0x0000cb0000007a24 */ /* 0x000fca00078e02ff */
[----:B------:R-:W-:-:S05]  /*09b0*/  IMNMX R3, R3, R0, !PT ;  /* 0x0000000003037217 */ /* 0x000fca0007800200 */
.L_x_238:
[----:B------:R-:W-:Y:S01]  /*09c0*/  IMAD.HI R0, R3, 0x2aaaaaab, RZ ;  /* 0x2aaaaaab03007827 */ /* 0x000fe200078e02ff */
[----:B------:R-:W-:Y:S01]  /*09d0*/  PLOP3.LUT P2, PT, PT, PT, PT, 0x80, 0x0 ;  /* 0x000000000000781c */ /* 0x000fe20003f4f070 */
[----:B------:R-:W-:Y:S01]  /*09e0*/  CS2R R10, SRZ ;  /* 0x00000000000a7805 */ /* 0x000fe2000001ff00 */
[----:B------:R-:W-:Y:S01]  /*09f0*/  CS2R R14, SRZ ;  /* 0x00000000000e7805 */ /* 0x000fe2000001ff00 */
[----:B------:R-:W-:Y:S01]  /*0a00*/  IMAD.MOV.U32 R67, RZ, RZ, RZ ;  /* 0x000000ffff437224 */ /* 0x000fe200078e00ff */
[----:B------:R-:W-:Y:S01]  /*0a10*/  SHF.R.U32.HI R2, RZ, 0x1f, R0 ;  /* 0x0000001fff027819 */ /* 0x000fe20000011600 */
[----:B------:R-:W-:Y:S01]  /*0a20*/  IMAD.MOV.U32 R64, RZ, RZ, RZ ;  /* 0x000000ffff407224 */ /* 0x000fe200078e00ff */
[----:B------:R-:W-:Y:S01]  /*0a30*/  MOV R62, RZ ;  /* 0x000000ff003e7202 */ /* 0x000fe20000000f00 */
[----:B------:R-:W-:Y:S01]  /*0a40*/  CS2R R60, SRZ ;  /* 0x00000000003c7805 */ /* 0x000fe2000001ff00 */
[----:B------:R-:W-:Y:S01]  /*0a50*/  LEA.HI.SX32 R0, R0, R2, 0x1c ;  /* 0x0000000200007211 */ /* 0x000fe200078fe2ff */
[----:B------:R-:W-:Y:S01]  /*0a60*/  IMAD.MOV.U32 R58, RZ, RZ, RZ ;  /* 0x000000ffff3a7224 */ /* 0x000fe200078e00ff */
[----:B------:R-:W-:Y:S01]  /*0a70*/  CS2R R12, SRZ ;  /* 0x00000000000c7805 */ /* 0x000fe2000001ff00 */
[----:B------:R-:W-:Y:S01]  /*0a80*/  IMAD.MOV.U32 R56, RZ, RZ, RZ ;  /* 0x000000ffff387224 */ /* 0x000fe200078e00ff */
[----:B------:R-:W-:Y:S01]  /*0a90*/  IMNMX R251, RZ, R0, !PT ;  /* 0x00000000fffb7217 */ /* 0x000fe20007800200 */
[----:B------:R-:W-:Y:S01]  /*0aa0*/  CS2R R16, SRZ ;  /* 0x0000000000107805 */ /* 0x000fe2000001ff00 */
[----:B------:R-:W-:Y:S01]  /*0ab0*/  MOV R54, RZ ;  /* 0x000000ff00367202 */ /* 0x000fe20000000f00 */
[----:B------:R-:W-:Y:S01]  /*0ac0*/  IMAD.MOV.U32 R52, RZ, RZ, RZ ;  /* 0x000000ffff347224 */ /* 0x000fe200078e00ff */
[----:B------:R-:W-:Y:S01]  /*0ad0*/  ISETP.GT.AND P0, PT, R218, R251, PT ;  /* 0x000000fbda00720c */ /* 0x000fe20003f04270 */
[----:B------:R-:W-:Y:S01]  /*0ae0*/  CS2R R18, SRZ ;  /* 0x0000000000127805 */ /* 0x000fe2000001ff00 */
[----:B------:R-:W-:Y:S01]  /*0af0*/  MOV R122, RZ ;  /* 0x000000ff007a7202 */ /* 0x000fe20000000f00 */
[----:B------:R-:W-:Y:S01]  /*0b00*/  IMAD.MOV.U32 R120, RZ, RZ, RZ ;  /* 0x000000ffff787224 */ /* 0x000fe200078e00ff */
[----:B------:R-:W-:Y:S01]  /*0b10*/  MOV R118, RZ ;  /* 0x000000ff00767202 */ /* 0x000fe20000000f00 */
[----:B------:R-:W-:Y:S01]  /*0b20*/  CS2R R20, SRZ ;  /* 0x0000000000147805 */ /* 0x000fe2000001ff00 */
[----:B------:R-:W-:Y:S01]  /*0b30*/  IMAD.MOV.U32 R116, RZ, RZ, RZ ;  /* 0x000000ffff747224 */ /* 0x000fe200078e00ff */
[----:B------:R-:W-:Y:S01]  /*0b40*/  MOV R114, RZ ;  /* 0x000000ff00727202 */ /* 0x000fe20000000f00 */
[----:B------:R-:W-:Y:S01]  /*0b50*/  CS2R R22, SRZ ;  /* 0x0000000000167805 */ /* 0x000fe2000001ff00 */
[----:B------:R-:W-:Y:S01]  /*0b60*/  IMAD.MOV.U32 R112, RZ, RZ, RZ ;  /* 0x000000ffff707224 */ /* 0x000fe200078e00ff */
[----:B------:R-:W-:Y:S01]  /*0b70*/  MOV R110, RZ ;  /* 0x000000ff006e7202 */ /* 0x000fe20000000f00 */
[----:B------:R-:W-:Y:S01]  /*0b80*/  CS2R R24, SRZ ;  /* 0x0000000000187805 */ /* 0x000fe2000001ff00 */
[----:B------:R-:W-:Y:S01]  /*0b90*/  IMAD.MOV.U32 R108, RZ, RZ, RZ ;  /* 0x000000ffff6c7224 */ /* 0x000fe200078e00ff */
[----:B------:R-:W-:Y:S01]  /*0ba0*/  CS2R R106, SRZ ;  /* 0x00000000006a7805 */ /* 0x000fe2000001ff00 */
[----:B------:R-:W-:Y:S01]  /*0bb0*/  MOV R104, RZ ;  /* 0x000000ff00687202 */ /* 0x000fe20000000f00 */
[----:B------:R-:W-:Y:S01]  /*0bc0*/  CS2R R102, SRZ ;  /* 0x0000000000667805 */ /* 0x000fe2000001ff00 */
[----:B------:R-:W-:Y:S01]  /*0bd0*/  IMAD.MOV.U32 R27, RZ, RZ, RZ ;  /* 0x000000ffff1b7224 */ /* 0x000fe200078e00ff */
[----:B------:R-:W-:Y:S01]  /*0be0*/  MOV R100, RZ ;  /* 0x000000ff00647202 */ /* 0x000fe20000000f00 */
[----:B------:R-:W-:Y:S01]  /*0bf0*/  CS2R R98, SRZ ;  /* 0x0000000000627805 */ /* 0x000fe2000001ff00 */
[----:B------:R-:W-:Y:S01]  /*0c00*/  CS2R R28, SRZ ;  /* 0x00000000001c7805 */ /* 0x000fe2000001ff00 */
[----:B------:R-:W-:Y:S01]  /*0c10*/  IMAD.MOV.U32 R96, RZ, RZ, RZ ;  /* 0x000000ffff607224 */ /* 0x000fe200078e00ff */
[----:B------:R-:W-:Y:S01]  /*0c20*/  CS2R R94, SRZ ;  /* 0x00000000005e7805 */ /* 0x000fe2000001ff00 */
[----:B------:R-:W-:Y:S01]  /*0c30*/  CS2R R92, SRZ ;  /* 0x00000000005c7805 */ /* 0x000fe2000001ff00 */
[----:B------:R-:W-:Y:S01]  /*0c40*/  CS2R R90, SRZ ;  /* 0x00000000005a7805 */ /* 0x000fe2000001ff00 */
[----:B------:R-:W-:Y:S01]  /*0c50*/  CS2R R88, SRZ ;  /* 0x0000000000587805 */ /* 0x000fe2000001ff00 */
[----:B------:R-:W-:Y:S01]  /*0c60*/  CS2R R86, SRZ ;  /* 0x0000000000567805 */ /* 0x000fe2000001ff00 */
[----:B------:R-:W-:Y:S01]  /*0c70*/  CS2R R84, SRZ ;  /* 0x0000000000547805 */ /* 0x000fe2000001ff00 */
[----:B------:R-:W-:Y:S01]  /*0c80*/  CS2R R82, SRZ ;  /* 0x0000000000527805 */ /* 0x000fe2000001ff00 */
[----:B------:R-:W-:Y:S01]  /*0c90*/  MOV R8, RZ ;  /* 0x000000ff00087202 */ /* 0x000fe20000000f00 */
[----:B------:R-:W-:Y:S01]  /*0ca0*/  IMAD.MOV.U32 R80, RZ, RZ, RZ ;  /* 0x000000ffff507224 */ /* 0x000fe200078e00ff */
[----:B------:R-:W-:Y:S01]  /*0cb0*/  CS2R R78, SRZ ;  /* 0x00000000004e7805 */ /* 0x000fe2000001ff00 */
[----:B------:R-:W-:Y:S01]  /*0cc0*/  MOV R76, RZ ;  /* 0x000000ff004c7202 */ /* 0x000fe20000000f00 */
[----:B------:R-:W-:Y:S01]  /*0cd0*/  CS2R R32, SRZ ;  /* 0x0000000000207805 */ /* 0x000fe2000001ff00 */
[----:B------:R-:W-:Y:S05]  /*0ce0*/  @!P0 BRA `(.L_x_241) ;  /* 0x000117c000008947 */ /* 0x000fea0003800000 */
[----:B------:R-:W-:-:S04]  /*0cf0*/  ISETP.NE.U32.AND P0, PT, RZ, c[0x0][0x340], PT ;  /* 0x0000d000ff007a0c */ /* 0x000fc80003f05070 */
[----:B------:R-:W-:-:S13]  /*0d00*/  ISETP.NE.AND.EX P0, PT, RZ, c[0x0][0x344], PT, P0 ;  /* 0x0000d100ff007a0c */ /* 0x000fda0003f05300 */
[----:B------:R-:W-:-:S05]  /*0d10*/  @P0 IMAD.WIDE R2, R30, R26, c[0x0][0x340] ;  /* 0x0000d0001e020625 */ /* 0x000fca00078e021a */
[----:B------:R1:W2:Y:S01]  /*0d20*/  @P0 LDG.E R0, [R2.64] ;  /* 0x0000000602000981 */ /* 0x0002a2000c1e1900 */
[----:B------:R-:W-:Y:S01]  /*0d30*/  SHF.R.S32.HI R136, RZ, 0x1f, R137 ;  /* 0x0000001fff887819 */ /* 0x000fe20000011489 */
[----:B------:R-:W-:Y:S02]  /*0d40*/  IMAD.MOV.U32 R18, RZ, RZ, 0x60 ;  /* 0x00000060ff127424 */ /* 0x000fe400078e00ff */
[----:B------:R-:W-:Y:S02]  /*0d50*/  IMAD.MOV.U32 R216, RZ, RZ, RZ ;  /* 0x000000ffffd87224 */ /* 0x000fe400078e00ff */
[----:B------:R-:W-:Y:S01]  /*0d60*/  IMAD R132, R218, R18, -0x60 ;  /* 0xffffffa0da847424 */ /* 0x000fe200078e0212 */
[----:B-1----:R-:W-:-:S04]  /*0d70*/  LEA.HI R3, R136, R137, RZ, 0x3 ;  /* 0x0000008988037211 */ /* 0x002fc800078f18ff */
[----:B------:R-:W-:Y:S02]  /*0d80*/  LOP3.LUT R2, R3, 0xfffffff8, RZ, 0xc0, !PT ;  /* 0xfffffff803027812 */ /* 0x000fe400078ec0ff */
[----:B------:R-:W-:-:S03]  /*0d90*/  SHF.R.S32.HI R19, RZ, 0x3, R3 ;  /* 0x00000003ff137819 */ /* 0x000fc60000011403 */
[----:B------:R-:W-:Y:S02]  /*0da0*/  IMAD.IADD R20, R137, 0x1, -R2 ;  /* 0x0000000189147824 */ /* 0x000fe400078e0a02 */
[----:B------:R-:W-:Y:S02]  /*0db0*/  IMAD.MOV.U32 R2, RZ, RZ, c[0x0][0x2b8] ;  /* 0x0000ae00ff027624 */ /* 0x000fe400078e00ff */
[----:B------:R-:W-:-:S03]  /*0dc0*/  IMAD R231, R20, 0x20, R19 ;  /* 0x0000002014e77824 */ /* 0x000fc600078e0213 */
[----:B------:R-:W-:Y:S01]  /*0dd0*/  ISETP.NE.AND P5, PT, R2, 0x1, PT ;  /* 0x000000010200780c */ /* 0x000fe20003fa5270 */
[----:B------:R-:W-:-:S04]  /*0de0*/  IMAD.IADD R2, R231, 0x1, R132 ;  /* 0x00000001e7027824 */ /* 0x000fc800078e0284 */
[C---:B------:R-:W-:Y:S01]  /*0df0*/  IMAD.IADD R217, R2.reuse, 0x1, R148 ;  /* 0x0000000102d97824 */ /* 0x040fe200078e0294 */
[----:B------:R-:W-:-:S03]  /*0e00*/  ISETP.GE.AND P2, PT, R2, R252, PT ;  /* 0x000000fc0200720c */ /* 0x000fc60003f46270 */
[----:B------:R-:W-:Y:S01]  /*0e10*/  IMAD.MOV.U32 R8, RZ, RZ, R217 ;  /* 0x000000ffff087224 */ /* 0x000fe200078e00d9 */
[----:B------:R-:W-:Y:S01]  /*0e20*/  ISETP.GT.OR P2, PT, R231, 0x5f, P2 ;  /* 0x0000005fe700780c */ /* 0x000fe20001744670 */
[----:B------:R-:W-:Y:S01]  /*0e30*/  BAR.SYNC.DEFER_BLOCKING 0x0 ;  /* 0x0000000000007b1d */ /* 0x000fe20000010000 */
[--C-:B------:R-:W-:Y:S01]  /*0e40*/  SHF.R.S32.HI R4, RZ, 0x1f, R30.reuse ;  /* 0x0000001fff047819 */ /* 0x100fe2000001141e */
[----:B------:R-:W-:Y:S02]  /*0e50*/  IMAD.IADD R5, R156, 0x1, R231 ;  /* 0x000000019c057824 */ /* 0x000fe400078e02e7 */
[----:B------:R-:W-:-:S04]  /*0e60*/  @!P0 IMAD.MOV.U32 R0, RZ, RZ, R30 ;  /* 0x000000ffff008224 */ /* 0x000fc800078e001e */
[----:B--2---:R-:W-:Y:S01]  /*0e70*/  IMAD.WIDE.U32 R146, R0, c[0x0][0x2b0], RZ ;  /* 0x0000ac0000927a25 */ /* 0x004fe200078e00ff */
[----:B------:R-:W-:Y:S02]  /*0e80*/  SHF.R.S32.HI R3, RZ, 0x1f, R0 ;  /* 0x0000001fff037819 */ /* 0x000fe40000011400 */
[----:B------:R-:W-:Y:S01]  /*0e90*/  SEL R6, R4, RZ, !P1 ;  /* 0x000000ff04067207 */ /* 0x000fe20004800000 */
[----:B------:R-:W-:-:S04]  /*0ea0*/  @P4 IMAD.HI.U32 R7, R5, c[0x0][0x2c8], RZ ;  /* 0x0000b20005074a27 */ /* 0x000fc800078e00ff */
[----:B------:R-:W-:Y:S02]  /*0eb0*/  IMAD R16, R138, c[0x0][0x2c4], RZ ;  /* 0x0000b1008a107a24 */ /* 0x000fe400078e02ff */
[----:B------:R-:W-:-:S04]  /*0ec0*/  IMAD.WIDE.U32 R144, R34, c[0x0][0x1e8], RZ ;  /* 0x00007a0022907a25 */ /* 0x000fc800078e00ff */
[----:B------:R-:W-:Y:S01]  /*0ed0*/  IMAD.WIDE.U32 R24, R34, c[0x0][0x210], RZ ;  /* 0x0000840022187a25 */ /* 0x000fe200078e00ff */
[----:B------:R-:W-:Y:S01]  /*0ee0*/  LEA.HI R135, R136, R137, RZ, 0x5 ;  /* 0x0000008988877211 */ /* 0x000fe200078f28ff */
[----:B------:R-:W-:Y:S02]  /*0ef0*/  STL.64 [R1+0x18], R146 ;  /* 0x0000189201007387 */ /* 0x000fe40000100a00 */
[----:B------:R-:W-:Y:S02]  /*0f00*/  IMAD R2, R3, c[0x0][0x2b0], RZ ;  /* 0x0000ac0003027a24 */ /* 0x000fe400078e02ff */
[----:B------:R-:W-:-:S04]  /*0f10*/  @P5 IMAD.HI.U32 R3, R217, c[0x0][0x2bc], RZ ;  /* 0x0000af00d9035a27 */ /* 0x000fc800078e00ff */
[----:B------:R-:W-:Y:S01]  /*0f20*/  IMAD R2, R0, c[0x0][0x2b4], R2 ;  /* 0x0000ad0000027a24 */ /* 0x000fe200078e0202 */
[----:B------:R-:W-:-:S03]  /*0f30*/  @P5 SHF.R.U32.HI R8, RZ, c[0x0][0x2c0], R3 ;  /* 0x0000b000ff085a19 */ /* 0x000fc60000011603 */
[----:B------:R-:W-:Y:S01]  /*0f40*/  IMAD.IADD R143, R147, 0x1, R2 ;  /* 0x00000001938f7824 */ /* 0x000fe200078e0202 */
[----:B------:R-:W-:-:S04]  /*0f50*/  @!P2 IADD3 R0, P0, R8, R146, RZ ;  /* 0x000000920800a210 */ /* 0x000fc80007f1e0ff */
[----:B------:R-:W-:Y:S01]  /*0f60*/  @!P2 LEA.HI.X.SX32 R3, R8, R143, 0x1, P0 ;  /* 0x0000008f0803a211 */ /* 0x000fe200000f0eff */
[----:B------:R-:W-:Y:S01]  /*0f70*/  IMAD R6, R6, c[0x0][0x1c0], RZ ;  /* 0x0000700006067a24 */ /* 0x000fe200078e02ff */
[----:B------:R-:W-:Y:S01]  /*0f80*/  @!P2 LEA R2, P0, R0, c[0x0][0x2a0], 0x2 ;  /* 0x0000a8000002aa11 */ /* 0x000fe200078010ff */
[----:B------:R-:W-:Y:S01]  /*0f90*/  IMAD.SHL.U32 R226, R20, 0x8, RZ ;  /* 0x0000000814e27824 */ /* 0x000fe200078e00ff */
[----:B------:R-:W-:Y:S01]  /*0fa0*/  SEL R4, R30, RZ, !P1 ;  /* 0x000000ff1e047207 */ /* 0x000fe20004800000 */
[----:B------:R-:W-:Y:S01]  /*0fb0*/  IMAD.IADD R13, R156, 0x1, R19 ;  /* 0x000000019c0d7824 */ /* 0x000fe200078e0213 */
[----:B------:R-:W-:Y:S01]  /*0fc0*/  @!P2 LEA.HI.X R3, R0, c[0x0][0x2a4], R3, 0x2, P0 ;  /* 0x0000a9000003aa11 */ /* 0x000fe200000f1403 */
[----:B------:R-:W-:Y:S04]  /*0fd0*/  STL [R1+0x20], R143 ;  /* 0x0000208f01007387 */ /* 0x000fe80000100800 */
[----:B------:R1:W2:Y:S01]  /*0fe0*/  @!P2 LDG.E R216, [R2.64] ;  /* 0x0000000602d8a981 */ /* 0x0002a2000c1e1900 */
[----:B------:R-:W-:Y:S01]  /*0ff0*/  SHF.R.S32.HI R0, RZ, 0x1f, R9 ;  /* 0x0000001fff007819 */ /* 0x000fe20000011409 */
[----:B------:R-:W-:Y:S01]  /*1000*/  IMAD R6, R4, c[0x0][0x1c4], R6 ;  /* 0x0000710004067a24 */ /* 0x000fe200078e0206 */
[----:B------:R-:W-:-:S02]  /*1010*/  IADD3 R21, R226, 0x40, RZ ;  /* 0x00000040e2157810 */ /* 0x000fc40007ffe0ff */
[----:B------:R-:W-:Y:S01]  /*1020*/  ISETP.GE.AND P6, PT, R226, c[0x0][0x198], PT ;  /* 0x00006600e2007a0c */ /* 0x000fe20003fc6270 */
[----:B------:R-:W-:Y:S01]  /*1030*/  IMAD R0, R0, c[0x0][0x178], RZ ;  /* 0x00005e0000007a24 */ /* 0x000fe200078e02ff */
[----:B------:R-:W-:Y:S02]  /*1040*/  ISETP.GE.AND P2, PT, R21, c[0x0][0x198], PT ;  /* 0x0000660015007a0c */ /* 0x000fe40003f46270 */
[----:B------:R-:W-:Y:S01]  /*1050*/  SHF.R.S32.HI R134, RZ, 0x5, R135 ;  /* 0x00000005ff867819 */ /* 0x000fe20000011487 */
[C---:B------:R-:W-:Y:S01]  /*1060*/  IMAD R0, R9.reuse, c[0x0][0x17c], R0 ;  /* 0x00005f0009007a24 */ /* 0x040fe200078e0200 */
[----:B------:R-:W-:Y:S01]  /*1070*/  SHF.R.S32.HI R248, RZ, 0x1f, R226 ;  /* 0x0000001ffff87819 */ /* 0x000fe200000114e2 */
[----:B-1----:R-:W-:-:S04]  /*1080*/  IMAD.WIDE.U32 R2, R9, c[0x0][0x178], RZ ;  /* 0x00005e0009027a25 */ /* 0x002fc800078e00ff */
[----:B------:R-:W-:Y:S02]  /*1090*/  IMAD.IADD R3, R3, 0x1, R0 ;  /* 0x0000000103037824 */ /* 0x000fe400078e0200 */
[----:B------:R-:W-:Y:S02]  /*10a0*/  IMAD R0, R31, c[0x0][0x1b8], RZ ;  /* 0x00006e001f007a24 */ /* 0x000fe400078e02ff */
[----:B------:R-:W-:-:S04]  /*10b0*/  IMAD.WIDE.U32 R2, R34, c[0x0][0x1b8], R2 ;  /* 0x00006e0022027a25 */ /* 0x000fc800078e0002 */
[----:B------:R-:W-:-:S04]  /*10c0*/  IMAD R0, R34, c[0x0][0x1bc], R0 ;  /* 0x00006f0022007a24 */ /* 0x000fc800078e0200 */
[----:B------:R-:W-:Y:S02]  /*10d0*/  IMAD.IADD R3, R3, 0x1, R0 ;  /* 0x0000000103037824 */ /* 0x000fe400078e0200 */
[----:B------:R-:W-:Y:S01]  /*10e0*/  IMAD.MOV.U32 R0, RZ, RZ, R5 ;  /* 0x000000ffff007224 */ /* 0x000fe200078e0005 */
[----:B------:R-:W-:Y:S01]  /*10f0*/  @P4 SHF.R.U32.HI R0, RZ, c[0x0][0x2cc], R7 ;  /* 0x0000b300ff004a19 */ /* 0x000fe20000011607 */
[----:B------:R-:W-:-:S03]  /*1100*/  IMAD.WIDE.U32 R2, R4, c[0x0][0x1c0], R2 ;  /* 0x0000700004027a25 */ /* 0x000fc600078e0002 */
[--C-:B------:R-:W-:Y:S01]  /*1110*/  SHF.R.S32.HI R7, RZ, 0x1f, R0.reuse ;  /* 0x0000001fff077819 */ /* 0x100fe20000011400 */
[----:B------:R-:W-:Y:S02]  /*1120*/  IMAD.MOV R4, RZ, RZ, -R0 ;  /* 0x000000ffff047224 */ /* 0x000fe400078e0a00 */
[----:B------:R-:W-:Y:S02]  /*1130*/  IMAD.IADD R3, R3, 0x1, R6 ;  /* 0x0000000103037824 */ /* 0x000fe400078e0206 */
[----:B------:R-:W-:Y:S02]  /*1140*/  IMAD R4, R4, c[0x0][0x2c4], R5 ;  /* 0x0000b10004047a24 */ /* 0x000fe400078e0205 */
[----:B------:R-:W-:Y:S02]  /*1150*/  IMAD R5, R7, c[0x0][0x1b0], RZ ;  /* 0x00006c0007057a24 */ /* 0x000fe400078e02ff */
[----:B------:R-:W-:-:S04]  /*1160*/  IMAD.WIDE.U32 R2, R0, c[0x0][0x1b0], R2 ;  /* 0x00006c0000027a25 */ /* 0x000fc800078e0002 */
[----:B------:R-:W-:Y:S01]  /*1170*/  IMAD R6, R0, c[0x0][0x1b4], R5 ;  /* 0x00006d0000067a24 */ /* 0x000fe200078e0205 */
[----:B------:R-:W-:-:S03]  /*1180*/  SHF.R.S32.HI R5, RZ, 0x1f, R4 ;  /* 0x0000001fff057819 */ /* 0x000fc60000011404 */
[----:B------:R-:W-:Y:S01]  /*1190*/  IMAD.IADD R3, R3, 0x1, R6 ;  /* 0x0000000103037824 */ /* 0x000fe200078e0206 */
[----:B------:R-:W-:Y:S01]  /*11a0*/  SHF.R.S32.HI R6, RZ, 0x1f, R21 ;  /* 0x0000001fff067819 */ /* 0x000fe20000011415 */
[----:B------:R-:W-:Y:S02]  /*11b0*/  IMAD R0, R5, c[0x0][0x1a8], RZ ;  /* 0x00006a0005007a24 */ /* 0x000fe400078e02ff */
[----:B------:R-:W-:-:S04]  /*11c0*/  IMAD.WIDE.U32 R2, R4, c[0x0][0x1a8], R2 ;  /* 0x00006a0004027a25 */ /* 0x000fc800078e0002 */
[----:B------:R-:W-:Y:S01]  /*11d0*/  IMAD R0, R4, c[0x0][0x1ac], R0 ;  /* 0x00006b0004007a24 */ /* 0x000fe200078e0200 */
[----:B------:R-:W-:Y:S01]  /*11e0*/  LEA R12, P0, R2, c[0x0][0x160], 0x1 ;  /* 0x00005800020c7a11 */ /* 0x000fe200078008ff */
[----:B------:R-:W-:Y:S02]  /*11f0*/  IMAD.SHL.U32 R4, R19, 0x40, RZ ;  /* 0x0000004013047824 */ /* 0x000fe400078e00ff */
[----:B------:R-:W-:Y:S02]  /*1200*/  IMAD.IADD R3, R3, 0x1, R0 ;  /* 0x0000000103037824 */ /* 0x000fe400078e0200 */
[----:B------:R-:W-:Y:S01]  /*1210*/  IMAD.MOV R5, RZ, RZ, -R8 ;  /* 0x000000ffff057224 */ /* 0x000fe200078e0a08 */
[----:B------:R-:W-:Y:S02]  /*1220*/  LOP3.LUT R0, R4, 0x1c0, RZ, 0xc0, !PT ;  /* 0x000001c004007812 */ /* 0x000fe400078ec0ff */
[----:B------:R-:W-:Y:S01]  /*1230*/  LEA.HI.X R11, R2, c[0x0][0x164], R3, 0x1, P0 ;  /* 0x00005900020b7a11 */ /* 0x000fe200000f0c03 */
[----:B------:R-:W-:Y:S01]  /*1240*/  IMAD R217, R5, c[0x0][0x2b8], R217 ;  /* 0x0000ae0005d97a24 */ /* 0x000fe200078e02d9 */
[----:B------:R-:W-:Y:S01]  /*1250*/  SHF.R.U32.HI R4, RZ, 0x3, R0 ;  /* 0x00000003ff047819 */ /* 0x000fe20000011600 */
[----:B------:R-:W-:Y:S01]  /*1260*/  SHFL.IDX PT, R2, R12, RZ, 0x181f ;  /* 0x00181fff0c027589 */ /* 0x000fe200000e0000 */
[----:B------:R-:W-:-:S02]  /*1270*/  LOP3.LUT R0, R0, 0x38, R226, 0xf8, !PT ;  /* 0x0000003800007812 */ /* 0x000fc400078ef8e2 */
[----:B------:R-:W-:Y:S01]  /*1280*/  ISETP.GE.AND P0, PT, R13, R16, PT ;  /* 0x000000100d00720c */ /* 0x000fe20003f06270 */
[----:B------:R-:W1:Y:S01]  /*1290*/  SHFL.IDX PT, R3, R11, RZ, 0x181f ;  /* 0x00181fff0b037589 */ /* 0x000e6200000e0000 */
[----:B------:R-:W-:Y:S02]  /*12a0*/  LOP3.LUT R4, R0, R4, RZ, 0x3c, !PT ;  /* 0x0000000400047212 */ /* 0x000fe400078e3cff */
[----:B------:R-:W-:Y:S01]  /*12b0*/  LEA.HI R0, R136, R137, RZ, 0x6 ;  /* 0x0000008988007211 */ /* 0x000fe200078f30ff */
[----:B------:R-:W-:Y:S01]  /*12c0*/  SHFL.IDX PT, R5, R11, 0x1, 0x181f ;  /* 0x00381f000b057f89 */ /* 0x000fe200000e0000 */
[----:B------:R-:W-:-:S03]  /*12d0*/  SHF.R.S32.HI R14, RZ, 0x1f, R217 ;  /* 0x0000001fff0e7819 */ /* 0x000fc600000114d9 */
[----:B------:R-:W-:Y:S02]  /*12e0*/  IMAD.SHL.U32 R0, R0, 0x8, RZ ;  /* 0x0000000800007824 */ /* 0x000fe400078e00ff */
[----:B------:R-:W-:-:S03]  /*12f0*/  IMAD R10, R14, c[0x0][0x1e0], RZ ;  /* 0x000078000e0a7a24 */ /* 0x000fc600078e02ff */
[----:B------:R-:W-:Y:S02]  /*1300*/  LOP3.LUT R4, R4, 0xfffffe00, R0, 0xf8, !PT ;  /* 0xfffffe0004047812 */ /* 0x000fe400078ef800 */
[----:B------:R-:W-:-:S03]  /*1310*/  LEA.HI R0, R6, R21, RZ, 0x3 ;  /* 0x0000001506007211 */ /* 0x000fc600078f18ff */
[----:B------:R-:W-:Y:S01]  /*1320*/  IMAD.SHL.U32 R219, R4, 0x2, RZ ;  /* 0x0000000204db7824 */ /* 0x000fe200078e00ff */
[----:B------:R-:W-:Y:S01]  /*1330*/  LOP3.LUT R140, R0, 0xfffffff8, RZ, 0xc0, !PT ;  /* 0xfffffff8008c7812 */ /* 0x000fe200078ec0ff */
[----:B------:R-:W3:Y:S01]  /*1340*/  SHFL.IDX PT, R4, R12, 0x1, 0x181f ;  /* 0x00381f000c047f89 */ /* 0x000ee200000e0000 */
[----:B------:R-:W-:Y:S02]  /*1350*/  IADD3 R0, R13, 0x20, RZ ;  /* 0x000000200d007810 */ /* 0x000fe40007ffe0ff */
[----:B------:R-:W-:Y:S01]  /*1360*/  SHF.R.S32.HI R141, RZ, 0x1f, R140 ;  /* 0x0000001fff8d7819 */ /* 0x000fe2000001148c */
[----:B-1----:R-:W-:Y:S01]  /*1370*/  @!P0 IMAD.WIDE R8, R226, 0x2, R2 ;  /* 0x00000002e2088825 */ /* 0x002fe200078e0202 */
[----:B------:R-:W-:-:S03]  /*1380*/  IADD3 R232, R219, 0x100, RZ ;  /* 0x00000100dbe87810 */ /* 0x000fc60007ffe0ff */
[----:B------:R-:W-:Y:S01]  /*1390*/  @!P0 IMAD.WIDE R6, R140, 0x2, R2 ;  /* 0x000000028c068825 */ /* 0x000fe200078e0202 */
[----:B------:R1:W-:Y:S03]  /*13a0*/  @!P0 LDGSTS.E.BYPASS.LTC128B.128 [R219+0x100], [R8.64], !P6 ;  /* 0x0010000008db8fae */ /* 0x0003e6000f101d46 */
[----:B------:R-:W-:Y:S01]  /*13b0*/  IMAD.WIDE.U32 R2, R217, c[0x0][0x1e0], RZ ;  /* 0x00007800d9027a25 */ /* 0x000fe200078e00ff */
[----:B------:R4:W-:Y:S01]  /*13c0*/  @!P0 LDGSTS.E.BYPASS.LTC128B.128 [R219+0x4100], [R6.64], !P2 ;  /* 0x0410000006db8fae */ /* 0x0009e2000d101d46 */
[-C--:B------:R-:W-:Y:S02]  /*13d0*/  ISETP.GE.AND P0, PT, R0, R16.reuse, PT ;  /* 0x000000100000720c */ /* 0x080fe40003f06270 */
[----:B------:R-:W-:Y:S01]  /*13e0*/  IADD3 R0, R13, 0x40, RZ ;  /* 0x000000400d007810 */ /* 0x000fe20007ffe0ff */
[----:B------:R-:W-:Y:S03]  /*13f0*/  STL [R1+0x28], R141 ;  /* 0x0000288d01007387 */ /* 0x000fe60000100800 */
[----:B------:R-:W-:Y:S01]  /*1400*/  ISETP.GE.AND P1, PT, R0, R16, PT ;  /* 0x000000100000720c */ /* 0x000fe20003f26270 */
[----:B------:R-:W-:-:S04]  /*1410*/  IMAD R0, R31, c[0x0][0x1e8], RZ ;  /* 0x00007a001f007a24 */ /* 0x000fc800078e02ff */
[----:B------:R-:W-:-:S04]  /*1420*/  IMAD R0, R34, c[0x0][0x1ec], R0 ;  /* 0x00007b0022007a24 */ /* 0x000fc800078e0200 */
[----:B------:R-:W-:Y:S02]  /*1430*/  IMAD.IADD R142, R145, 0x1, R0 ;  /* 0x00000001918e7824 */ /* 0x000fe400078e0200 */
[----:B-1----:R-:W-:Y:S02]  /*1440*/  IMAD R8, R217, c[0x0][0x1e4], R10 ;  /* 0x00007900d9087a24 */ /* 0x002fe400078e020a */
[----:B------:R-:W-:Y:S02]  /*1450*/  IMAD R10, R218, -0x60, R18 ;  /* 0xffffffa0da0a7824 */ /* 0x000fe400078e0212 */
[----:B------:R-:W-:Y:S01]  /*1460*/  IMAD.IADD R3, R3, 0x1, R8 ;  /* 0x0000000103037824 */ /* 0x000fe200078e0208 */
[----:B----4-:R-:W-:Y:S01]  /*1470*/  SHFL.IDX PT, R6, R12, 0x2, 0x181f ;  /* 0x00581f000c067f89 */ /* 0x010fe200000e0000 */
[----:B---3--:R-:W-:-:S03]  /*1480*/  @!P0 IMAD.WIDE R8, R226, 0x2, R4 ;  /* 0x00000002e2088825 */ /* 0x008fc600078e0204 */
[----:B------:R-:W1:Y:S01]  /*1490*/  SHFL.IDX PT, R7, R11, 0x2, 0x181f ;  /* 0x00581f000b077f89 */ /* 0x000e6200000e0000 */
[----:B------:R-:W-:-:S03]  /*14a0*/  @!P0 IMAD.WIDE R4, R140, 0x2, R4 ;  /* 0x000000028c048825 */ /* 0x000fc600078e0204 */
[----:B------:R3:W-:Y:S01]  /*14b0*/  @!P0 LDGSTS.E.BYPASS.LTC128B.128 [R219+0x1100], [R8.64], !P6 ;  /* 0x0110000008db8fae */ /* 0x0007e2000f101d46 */
[----:B------:R-:W-:-:S03]  /*14c0*/  IMAD.IADD R133, R252, 0x1, R10 ;  /* 0x00000001fc857824 */ /* 0x000fc600078e020a */
[----:B------:R4:W-:Y:S01]  /*14d0*/  @!P0 LDGSTS.E.BYPASS.LTC128B.128 [R219+0x5100], [R4.64], !P2 ;  /* 0x0510000004db8fae */ /* 0x0009e2000d101d46 */
[----:B------:R-:W-:Y:S01]  /*14e0*/  IMAD.IADD R30, R133, 0x1, -R19 ;  /* 0x00000001851e7824 */ /* 0x000fe200078e0a13 */
[----:B--2---:R-:W-:Y:S01]  /*14f0*/  SHF.R.S32.HI R15, RZ, 0x1f, R216 ;  /* 0x0000001fff0f7819 */ /* 0x004fe200000114d8 */
[----:B----4-:R-:W-:Y:S02]  /*1500*/  IMAD.WIDE.U32 R4, R216, c[0x0][0x1f0], R2 ;  /* 0x00007c00d8047a25 */ /* 0x010fe400078e0002 */
[----:B------:R-:W-:Y:S02]  /*1510*/  SHFL.IDX PT, R2, R12, 0x3, 0x181f ;  /* 0x00781f000c027f89 */ /* 0x000fe400000e0000 */
[----:B---3--:R-:W-:Y:S01]  /*1520*/  IMAD R8, R15, c[0x0][0x1f0], RZ ;  /* 0x00007c000f087a24 */ /* 0x008fe200078e02ff */
[----:B------:R-:W-:Y:S01]  /*1530*/  IADD3 R0, P0, R144, R4, RZ ;  /* 0x0000000490007210 */ /* 0x000fe20007f1e0ff */
[----:B------:R2:W3:Y:S02]  /*1540*/  SHFL.IDX PT, R3, R11, 0x3, 0x181f ;  /* 0x00781f000b037f89 */ /* 0x0004e400000e0000 */
[----:B------:R-:W-:-:S05]  /*1550*/  IMAD R8, R216, c[0x0][0x1f4], R8 ;  /* 0x00007d00d8087a24 */ /* 0x000fca00078e0208 */
[----:B------:R-:W-:Y:S02]  /*1560*/  IADD3.X R4, R142, R5, R8, P0, !PT ;  /* 0x000000058e047210 */ /* 0x000fe400007fe408 */
[----:B------:R-:W-:Y:S02]  /*1570*/  IADD3 R5, R13, 0x60, RZ ;  /* 0x000000600d057810 */ /* 0x000fe40007ffe0ff */
[----:B--2---:R-:W-:-:S04]  /*1580*/  LEA R11, P0, R0, c[0x0][0x1c8], 0x1 ;  /* 0x00007200000b7a11 */ /* 0x004fc800078008ff */
[----:B------:R-:W-:Y:S01]  /*1590*/  LEA.HI.X R12, R0, c[0x0][0x1cc], R4, 0x1, P0 ;  /* 0x00007300000c7a11 */ /* 0x000fe200000f0c04 */
[----:B------:R-:W-:Y:S01]  /*15a0*/  IMAD R0, R14, c[0x0][0x208], RZ ;  /* 0x000082000e007a24 */ /* 0x000fe200078e02ff */
[----:B------:R-:W-:Y:S01]  /*15b0*/  ISETP.GE.AND P0, PT, R5, R16, PT ;  /* 0x000000100500720c */ /* 0x000fe20003f06270 */
[----:B-1----:R-:W-:-:S04]  /*15c0*/  @!P1 IMAD.WIDE R4, R226, 0x2, R6 ;  /* 0x00000002e2049825 */ /* 0x002fc800078e0206 */
[----:B------:R-:W-:Y:S01]  /*15d0*/  @!P1 IMAD.WIDE R6, R140, 0x2, R6 ;  /* 0x000000028c069825 */ /* 0x000fe200078e0206 */
[----:B------:R1:W-:Y:S03]  /*15e0*/  @!P1 LDGSTS.E.BYPASS.LTC128B.128 [R219+0x2100], [R4.64], !P6 ;  /* 0x0210000004db9fae */ /* 0x0003e6000f101d46 */
[----:B------:R-:W-:Y:S01]  /*15f0*/  IMAD R0, R217, c[0x0][0x20c], R0 ;  /* 0x00008300d9007a24 */ /* 0x000fe200078e0200 */
[----:B------:R2:W-:Y:S01]  /*1600*/  @!P1 LDGSTS.E.BYPASS.LTC128B.128 [R219+0x6100], [R6.64], !P2 ;  /* 0x0610000006db9fae */ /* 0x0005e2000d101d46 */
[----:B------:R-:W-:Y:S02]  /*1610*/  ISETP.GE.AND P1, PT, R30, 0x21, PT ;  /* 0x000000211e00780c */ /* 0x000fe40003f26270 */
[----:B---3--:R-:W-:-:S05]  /*1620*/  @!P0 IMAD.WIDE R8, R226, 0x2, R2 ;  /* 0x00000002e2088825 */ /* 0x008fca00078e0202 */
[----:B------:R3:W-:Y:S01]  /*1630*/  @!P0 LDGSTS.E.BYPASS.LTC128B.128 [R219+0x3100], [R8.64], !P6 ;  /* 0x0310000008db8fae */ /* 0x0007e2000f101d46 */
[----:B------:R-:W-:-:S04]  /*1640*/  ISETP.GE.AND P6, PT, R21, c[0x0][0x1d4], PT ;  /* 0x0000750015007a0c */ /* 0x000fc80003fc6270 */
[----:B------:R-:W-:Y:S01]  /*1650*/  SEL R139, RZ, 0x10, P6 ;  /* 0x00000010ff8b7807 */ /* 0x000fe20003000000 */
[----:B-1----:R-:W-:Y:S04]  /*1660*/  SHFL.IDX PT, R4, R11, RZ, 0x181f ;  /* 0x00181fff0b047589 */ /* 0x002fe800000e0000 */
[----:B------:R-:W1:Y:S01]  /*1670*/  SHFL.IDX PT, R5, R12, RZ, 0x181f ;  /* 0x00181fff0c057589 */ /* 0x000e6200000e0000 */
[----:B--2---:R-:W-:-:S04]  /*1680*/  @!P0 IMAD.WIDE R6, R140, 0x2, R2 ;  /* 0x000000028c068825 */ /* 0x004fc800078e0202 */
[----:B------:R-:W-:Y:S01]  /*1690*/  IMAD.WIDE.U32 R2, R217, c[0x0][0x208], RZ ;  /* 0x00008200d9027a25 */ /* 0x000fe200078e00ff */
[----:B------:R2:W-:Y:S01]  /*16a0*/  @!P0 LDGSTS.E.BYPASS.LTC128B.128 [R219+0x7100], [R6.64], !P2 ;  /* 0x0710000006db8fae */ /* 0x0005e2000d101d46 */
[----:B------:R-:W-:Y:S02]  /*16b0*/  ISETP.GE.AND P0, PT, R30, 0x1, PT ;  /* 0x000000011e00780c */ /* 0x000fe40003f06270 */
[----:B------:R-:W-:Y:S01]  /*16c0*/  ISETP.GE.AND P2, PT, R226, c[0x0][0x1d4], PT ;  /* 0x00007500e2007a0c */ /* 0x000fe20003f46270 */
[----:B---3--:R3:W-:Y:S01]  /*16d0*/  SHFL.IDX PT, R8, R11, 0x1, 0x181f ;  /* 0x00381f000b087f89 */ /* 0x0087e200000e0000 */
[----:B------:R-:W-:Y:S02]  /*16e0*/  IMAD.IADD R3, R3, 0x1, R0 ;  /* 0x0000000103037824 */ /* 0x000fe400078e0200 */
[----:B------:R-:W-:Y:S01]  /*16f0*/  IMAD R0, R15, c[0x0][0x218], RZ ;  /* 0x000086000f007a24 */ /* 0x000fe200078e02ff */
[----:B------:R-:W4:Y:S01]  /*1700*/  SHFL.IDX PT, R9, R12, 0x1, 0x181f ;  /* 0x00381f000c097f89 */ /* 0x000f2200000e0000 */
[----:B------:R-:W-:-:S03]  /*1710*/  IMAD.WIDE.U32 R2, R216, c[0x0][0x218], R2 ;  /* 0x00008600d8027a25 */ /* 0x000fc600078e0002 */
[----:B------:R-:W0:Y:S01]  /*1720*/  LDGDEPBAR ;  /* 0x00000000000079af */ /* 0x000e220000000000 */
[----:B------:R-:W-:Y:S02]  /*1730*/  IMAD R0, R216, c[0x0][0x21c], R0 ;  /* 0x00008700d8007a24 */ /* 0x000fe400078e0200 */
[----:B--2---:R-:W-:-:S04]  /*1740*/  IMAD R6, R31, c[0x0][0x210], RZ ;  /* 0x000084001f067a24 */ /* 0x004fc800078e02ff */
[----:B---3--:R-:W-:Y:S02]  /*1750*/  IMAD R11, R34, c[0x0][0x214], R6 ;  /* 0x00008500220b7a24 */ /* 0x008fe400078e0206 */
[----:B-1----:R-:W-:-:S04]  /*1760*/  @P0 IMAD.WIDE R6, R226, 0x2, R4 ;  /* 0x00000002e2060825 */ /* 0x002fc800078e0204 */
[----:B------:R-:W-:Y:S01]  /*1770*/  @P0 IMAD.WIDE R4, R140, 0x2, R4 ;  /* 0x000000028c040825 */ /* 0x000fe200078e0204 */
[----:B------:R4:W-:Y:S03]  /*1780*/  @P0 LDGSTS.E.BYPASS.LTC128B.128 [R219+0x8100], [R6.64], !P2 ;  /* 0x0810000006db0fae */ /* 0x0009e6000d101d46 */
[----:B------:R-:W-:Y:S01]  /*1790*/  IMAD.IADD R22, R25, 0x1, R11 ;  /* 0x0000000119167824 */ /* 0x000fe200078e020b */
[----:B------:R1:W-:Y:S01]  /*17a0*/  @P0 LDGSTS.E.BYPASS.LTC128B.128 [R219+0xb100], [R4.64], !P6 ;  /* 0x0b10000004db0fae */ /* 0x0003e2000f101d46 */
[----:B----4-:R-:W-:Y:S01]  /*17b0*/  @P1 IMAD.WIDE R6, R226, 0x2, R8 ;  /* 0x00000002e2061825 */ /* 0x010fe200078e0208 */
[----:B-1----:R-:W-:-:S04]  /*17c0*/  IADD3 R4, P0, R24, R2, RZ ;  /* 0x0000000218047210 */ /* 0x002fc80007f1e0ff */
[----:B------:R1:W-:Y:S01]  /*17d0*/  @P1 LDGSTS.E.BYPASS.LTC128B.128 [R219+0x9100], [R6.64], !P2 ;  /* 0x0910000006db1fae */ /* 0x0003e2000d101d46 */
[----:B------:R-:W-:Y:S01]  /*17e0*/  IADD3.X R0, R22, R3, R0, P0, !PT ;  /* 0x0000000316007210 */ /* 0x000fe200007fe400 */
[----:B------:R-:W-:Y:S01]  /*17f0*/  IMAD R3, R217, c[0x0][0x1e0], RZ ;  /* 0x00007800d9037a24 */ /* 0x000fe200078e02ff */
[----:B------:R-:W-:Y:S01]  /*1800*/  LEA R2, P0, R4, c[0x0][0x1f8], 0x1 ;  /* 0x00007e0004027a11 */ /* 0x000fe200078008ff */
[----:B------:R-:W-:-:S03]  /*1810*/  IMAD.WIDE R22, R226, 0x2, RZ ;  /* 0x00000002e2167825 */ /* 0x000fc600078e02ff */
[----:B------:R-:W-:Y:S01]  /*1820*/  LEA.HI.X R0, R4, c[0x0][0x1fc], R0, 0x1, P0 ;  /* 0x00007f0004007a11 */ /* 0x000fe200000f0c00 */
[----:B------:R-:W-:Y:S01]  /*1830*/  IMAD R3, R216, c[0x0][0x1f0], R3 ;  /* 0x00007c00d8037a24 */ /* 0x000fe200078e0203 */
[----:B------:R-:W2:Y:S01]  /*1840*/  SHFL.IDX PT, R18, R2, RZ, 0x181f ;  /* 0x00181fff02127589 */ /* 0x000ea200000e0000 */
[----:B------:R-:W-:-:S03]  /*1850*/  @P1 IMAD.WIDE R4, R140, 0x2, R8 ;  /* 0x000000028c041825 */ /* 0x000fc600078e0208 */
[----:B------:R-:W-:Y:S01]  /*1860*/  SHFL.IDX PT, R15, R2, 0x1, 0x181f ;  /* 0x00381f00020f7f89 */ /* 0x000fe200000e0000 */
[----:B------:R-:W-:-:S03]  /*1870*/  IMAD R3, R34, c[0x0][0x1e8], R3 ;  /* 0x00007a0022037a24 */ /* 0x000fc600078e0203 */
[----:B------:R3:W-:Y:S01]  /*1880*/  @P1 LDGSTS.E.BYPASS.LTC128B.128 [R219+0xc100], [R4.64], !P6 ;  /* 0x0c10000004db1fae */ /* 0x0007e2000f101d46 */
[----:B------:R-:W-:Y:S02]  /*1890*/  ISETP.GT.AND P1, PT, R30, 0x40, PT ;  /* 0x000000401e00780c */ /* 0x000fe40003f24270 */
[----:B------:R-:W-:Y:S01]  /*18a0*/  LEA R3, R3, c[0x0][0x1c8], 0x1 ;  /* 0x0000720003037a11 */ /* 0x000fe200078e08ff */
[----:B------:R-:W-:Y:S01]  /*18b0*/  SHFL.IDX PT, R14, R2, 0x2, 0x181f ;  /* 0x00581f00020e7f89 */ /* 0x000fe200000e0000 */
[----:B-1----:R-:W-:-:S03]  /*18c0*/  LEA.HI R7, R136, R137, RZ, 0x4 ;  /* 0x0000008988077211 */ /* 0x002fc600078f20ff */
[----:B------:R-:W1:Y:S01]  /*18d0*/  SHFL.IDX PT, R17, R0, RZ, 0x181f ;  /* 0x00181fff00117589 */ /* 0x000e6200000e0000 */
[----:B------:R-:W-:-:S03]  /*18e0*/  IMAD.SHL.U32 R6, R19, 0x8, RZ ;  /* 0x0000000813067824 */ /* 0x000fc600078e00ff */
[----:B------:R-:W4:Y:S01]  /*18f0*/  SHFL.IDX PT, R16, R0, 0x1, 0x181f ;  /* 0x00381f0000107f89 */ /* 0x000f2200000e0000 */
[----:B--2---:R-:W-:-:S03]  /*1900*/  IADD3 R32, P0, R18, R22, RZ ;  /* 0x0000001612207210 */ /* 0x004fc60007f1e0ff */
[----:B------:R2:W5:Y:S04]  /*1910*/  SHFL.IDX PT, R13, R0, 0x2, 0x181f ;  /* 0x00581f00000d7f89 */ /* 0x00056800000e0000 */
[----:B------:R-:W-:Y:S04]  /*1920*/  SHFL.IDX PT, R2, R3, 0x2, 0x181f ;  /* 0x00581f0003027f89 */ /* 0x000fe800000e0000 */
[----:B------:R5:W5:Y:S01]  /*1930*/  SHFL.IDX PT, R3, R12, 0x2, 0x181f ;  /* 0x00581f000c037f89 */ /* 0x000b6200000e0000 */
[----:B---3--:R-:W-:Y:S02]  /*1940*/  LOP3.LUT R4, R7, 0xfffffff0, RZ, 0xc0, !PT ;  /* 0xfffffff007047812 */ /* 0x008fe400078ec0ff */
[----:B------:R-:W-:Y:S01]  /*1950*/  SHF.R.S32.HI R5, RZ, 0x4, R7 ;  /* 0x00000004ff057819 */ /* 0x000fe20000011407 */
[----:B-1----:R-:W-:Y:S01]  /*1960*/  IMAD.X R33, R17, 0x1, R23, P0 ;  /* 0x0000000111217824 */ /* 0x002fe200000e0617 */
[----:B------:R-:W-:-:S05]  /*1970*/  IADD3 R28, P0, R22, R15, RZ ;  /* 0x0000000f161c7210 */ /* 0x000fca0007f1e0ff */
[----:B----4-:R-:W-:Y:S01]  /*1980*/  IMAD.X R29, R23, 0x1, R16, P0 ;  /* 0x00000001171d7824 */ /* 0x010fe200000e0610 */
[----:B------:R-:W-:Y:S01]  /*1990*/  IADD3 R48, P0, R22, R14, RZ ;  /* 0x0000000e16307210 */ /* 0x000fe20007f1e0ff */
[----:B--2---:R-:W-:Y:S01]  /*19a0*/  IMAD.IADD R0, R137, 0x1, -R4 ;  /* 0x0000000189007824 */ /* 0x004fe200078e0a04 */
[----:B------:R-:W-:Y:S01]  /*19b0*/  LEA.HI R4, R7, R5, RZ, 0x1 ;  /* 0x0000000507047211 */ /* 0x000fe200078f08ff */
[----:B------:R-:W-:Y:S02]  /*19c0*/  IMAD.SHL.U32 R7, R20, 0x40, RZ ;  /* 0x0000004014077824 */ /* 0x000fe400078e00ff */
[----:B-----5:R-:W-:Y:S01]  /*19d0*/  IMAD.X R49, R23, 0x1, R13, P0 ;  /* 0x0000000117317824 */ /* 0x020fe200000e060d */
[----:B------:R-:W-:Y:S02]  /*19e0*/  LOP3.LUT R9, R4, 0xfffffffe, RZ, 0xc0, !PT ;  /* 0xfffffffe04097812 */ /* 0x000fe400078ec0ff */
[----:B------:R-:W-:Y:S02]  /*19f0*/  SHF.R.S32.HI R12, RZ, 0x1f, R0 ;  /* 0x0000001fff0c7819 */ /* 0x000fe40000011400 */
[----:B------:R-:W-:-:S02]  /*1a00*/  LOP3.LUT R4, R7, 0x1c0, RZ, 0xc0, !PT ;  /* 0x000001c007047812 */ /* 0x000fc400078ec0ff */
[----:B------:R-:W-:Y:S02]  /*1a10*/  LEA.HI R12, R12, R0, RZ, 0x3 ;  /* 0x000000000c0c7211 */ /* 0x000fe400078f18ff */
[----:B------:R-:W-:Y:S02]  /*1a20*/  LOP3.LUT R8, R4, 0x8, R6, 0xf8, !PT ;  /* 0x0000000804087812 */ /* 0x000fe400078ef806 */
[----:B------:R-:W-:Y:S02]  /*1a30*/  LOP3.LUT R7, R12, 0xfffffff8, RZ, 0xc0, !PT ;  /* 0xfffffff80c077812 */ /* 0x000fe400078ec0ff */
[----:B------:R-:W-:Y:S01]  /*1a40*/  SHF.R.U32.HI R6, RZ, 0x3, R4 ;  /* 0x00000003ff067819 */ /* 0x000fe20000011604 */
[----:B------:R-:W-:Y:S02]  /*1a50*/  IMAD.IADD R4, R5, 0x1, -R9 ;  /* 0x0000000105047824 */ /* 0x000fe400078e0a09 */
[----:B------:R-:W-:Y:S01]  /*1a60*/  IMAD.IADD R11, R0, 0x1, -R7 ;  /* 0x00000001000b7824 */ /* 0x000fe200078e0a07 */
[----:B------:R-:W-:Y:S01]  /*1a70*/  LOP3.LUT R0, R8, R6, RZ, 0x3c, !PT ;  /* 0x0000000608007212 */ /* 0x000fe200078e3cff */
[----:B------:R-:W-:-:S04]  /*1a80*/  @P1 IMAD.WIDE R8, R226, 0x2, R2 ;  /* 0x00000002e2081825 */ /* 0x000fc800078e0202 */
[C---:B------:R-:W-:Y:S01]  /*1a90*/  IMAD R0, R4.reuse, 0x200, R0 ;  /* 0x0000020004007824 */ /* 0x040fe200078e0200 */
[----:B------:R1:W-:Y:S01]  /*1aa0*/  @P1 LDGSTS.E.BYPASS.LTC128B.128 [R219+0xa100], [R8.64], !P2 ;  /* 0x0a10000008db1fae */ /* 0x0003e2000d101d46 */
[----:B------:R-:W-:Y:S02]  /*1ab0*/  IMAD.SHL.U32 R7, R4, 0x8, RZ ;  /* 0x0000000804077824 */ /* 0x000fe400078e00ff */
[----:B------:R-:W-:-:S04]  /*1ac0*/  @P1 IMAD.WIDE R4, R140, 0x2, R2 ;  /* 0x000000028c041825 */ /* 0x000fc800078e0202 */
[----:B------:R-:W-:Y:S01]  /*1ad0*/  IMAD.SHL.U32 R6, R11, 0x40, RZ ;  /* 0x000000400b067824 */ /* 0x000fe200078e00ff */
[----:B------:R2:W-:Y:S01]  /*1ae0*/  @P1 LDGSTS.E.BYPASS.LTC128B.128 [R219+0xd100], [R4.64], !P6 ;  /* 0x0d10000004db1fae */ /* 0x0005e2000f101d46 */
[----:B------:R-:W-:Y:S01]  /*1af0*/  IMAD.WIDE R2, R140, 0x2, RZ ;  /* 0x000000028c027825 */ /* 0x000fe200078e02ff */
[----:B------:R-:W-:Y:S02]  /*1b00*/  LOP3.LUT P1, RZ, R20, 0x2, RZ, 0xc0, !PT ;  /* 0x0000000214ff7812 */ /* 0x000fe4000782c0ff */
[----:B------:R-:W0:Y:S01]  /*1b10*/  LDGDEPBAR ;  /* 0x00000000000079af */ /* 0x000e220000000000 */
[----:B------:R-:W-:Y:S01]  /*1b20*/  LOP3.LUT R6, R6, 0x1c0, RZ, 0xc0, !PT ;  /* 0x000001c006067812 */ /* 0x000fe200078ec0ff */
[----:B------:R-:W-:Y:S01]  /*1b30*/  IMAD.SHL.U32 R196, R0, 0x2, RZ ;  /* 0x0000000200c47824 */ /* 0x000fe200078e00ff */
[----:B------:R-:W-:Y:S02]  /*1b40*/  IADD3 R22, P0, R18, R2, RZ ;  /* 0x0000000212167210 */ /* 0x000fe40007f1e0ff */
[----:B------:R-:W-:-:S02]  /*1b50*/  LOP3.LUT R7, R6, 0x8, R7, 0xf8, !PT ;  /* 0x0000000806077812 */ /* 0x000fc400078ef807 */
[----:B------:R-:W-:Y:S01]  /*1b60*/  SHF.R.U32.HI R6, RZ, 0x3, R6 ;  /* 0x00000003ff067819 */ /* 0x000fe20000011606 */
[----:B------:R-:W-:Y:S01]  /*1b70*/  IMAD.X R23, R17, 0x1, R3, P0 ;  /* 0x0000000111177824 */ /* 0x000fe200000e0603 */
[----:B------:R-:W-:Y:S02]  /*1b80*/  IADD3 R18, P0, R2, R15, RZ ;  /* 0x0000000f02127210 */ /* 0x000fe40007f1e0ff */
[----:B------:R-:W-:Y:S02]  /*1b90*/  LOP3.LUT R6, R7, R6, RZ, 0x3c, !PT ;  /* 0x0000000607067212 */ /* 0x000fe400078e3cff */
[----:B------:R-:W-:Y:S01]  /*1ba0*/  IADD3 R0, R196, 0x8100, RZ ;  /* 0x00008100c4007810 */ /* 0x000fe20007ffe0ff */
[----:B------:R-:W-:Y:S01]  /*1bb0*/  IMAD.X R19, R3, 0x1, R16, P0 ;  /* 0x0000000103137824 */ /* 0x000fe200000e0610 */
[----:B-1----:R-:W-:Y:S01]  /*1bc0*/  IADD3 R8, P0, R2, R14, RZ ;  /* 0x0000000e02087210 */ /* 0x002fe20007f1e0ff */
[----:B------:R-:W-:Y:S01]  /*1bd0*/  IMAD.MOV.U32 R2, RZ, RZ, 0x20 ;  /* 0x00000020ff027424 */ /* 0x000fe200078e00ff */
[----:B------:R-:W-:-:S02]  /*1be0*/  IADD3 R203, R196, 0x8120, RZ ;  /* 0x00008120c4cb7810 */ /* 0x000fc40007ffe0ff */
[----:B------:R-:W-:Y:S01]  /*1bf0*/  @P1 IADD3 R203, R0, -0x20, RZ ;  /* 0xffffffe000cb1810 */ /* 0x000fe20007ffe0ff */
[----:B------:R-:W-:Y:S01]  /*1c00*/  IMAD.X R9, R3, 0x1, R13, P0 ;  /* 0x0000000103097824 */ /* 0x000fe200000e060d */
[----:B------:R-:W-:Y:S01]  /*1c10*/  R2P PR, R11, 0x6 ;  /* 0x000000060b007804 */ /* 0x000fe20000000000 */
[----:B--2---:R-:W-:Y:S01]  /*1c20*/  IMAD.SHL.U32 R4, R12, 0x40, RZ ;  /* 0x000000400c047824 */ /* 0x004fe200078e00ff */
[----:B------:R-:W-:-:S04]  /*1c30*/  DEPBAR.LE SB0, 0x1 ;  /* 0x000080400000791a */ /* 0x000fc80000000000 */
[----:B------:R-:W-:Y:S01]  /*1c40*/  LOP3.LUT R4, R6, 0xfffffe00, R4, 0xf8, !PT ;  /* 0xfffffe0006047812 */ /* 0x000fe200078ef804 */
[----:B------:R-:W-:Y:S01]  /*1c50*/  IMAD.MOV.U32 R5, RZ, RZ, 0x10 ;  /* 0x00000010ff057424 */ /* 0x000fe200078e00ff */
[----:B------:R-:W-:Y:S02]  /*1c60*/  SEL R0, R2, 0xffffffe0, !P2 ;  /* 0xffffffe002007807 */ /* 0x000fe40005000000 */
[----:B------:R-:W-:Y:S01]  /*1c70*/  ISETP.GE.AND P0, PT, R226, c[0x0][0x1d4], PT ;  /* 0x00007500e2007a0c */ /* 0x000fe20003f06270 */
[----:B------:R-:W-:Y:S01]  /*1c80*/  IMAD R176, R134, 0x400, R4 ;  /* 0x0000040086b07824 */ /* 0x000fe200078e0204 */
[----:B------:R-:W-:Y:S02]  /*1c90*/  SEL R5, R5, 0xfffffff0, !P1 ;  /* 0xfffffff005057807 */ /* 0x000fe40004800000 */
[----:B------:R-:W-:Y:S02]  /*1ca0*/  ISETP.LT.OR P1, PT, R30, 0x1, P0 ;  /* 0x000000011e00780c */ /* 0x000fe40000721670 */
[C---:B------:R-:W-:Y:S01]  /*1cb0*/  LEA R184, R176.reuse, 0x100, 0x1 ;  /* 0x00000100b0b87811 */ /* 0x040fe200078e08ff */
[----:B------:R-:W-:Y:S01]  /*1cc0*/  IMAD.SHL.U32 R176, R176, 0x2, RZ ;  /* 0x00000002b0b07824 */ /* 0x000fe200078e00ff */
[----:B------:R-:W-:Y:S01]  /*1cd0*/  BAR.SYNC.DEFER_BLOCKING 0x0 ;  /* 0x0000000000007b1d */ /* 0x000fe20000010000 */
[----:B------:R-:W-:-:S02]  /*1ce0*/  ISETP.GE.AND P2, PT, R21, c[0x0][0x1d4], PT ;  /* 0x0000750015007a0c */ /* 0x000fc40003f46270 */
[--C-:B------:R-:W-:Y:S01]  /*1cf0*/  IMAD R180, R5, 0x2, R184.reuse ;  /* 0x0000000205b47824 */ /* 0x100fe200078e02b8 */
[----:B------:R-:W-:Y:S01]  /*1d00*/  IADD3 R3, R219, 0x1100, RZ ;  /* 0x00001100db037810 */ /* 0x000fe20007ffe0ff */
[C---:B------:R-:W-:Y:S01]  /*1d10*/  IMAD R184, R0.reuse, 0x2, R184 ;  /* 0x0000000200b87824 */ /* 0x040fe200078e02b8 */
[C---:B------:R-:W-:Y:S01]  /*1d20*/  IADD3 R214, R203.reuse, 0x800, RZ ;  /* 0x00000800cbd67810 */ /* 0x040fe20007ffe0ff */
[----:B------:R-:W-:Y:S01]  /*1d30*/  IMAD R192, R0, 0x2, R180 ;  /* 0x0000000200c07824 */ /* 0x000fe200078e02b4 */
[C---:B------:R-:W-:Y:S02]  /*1d40*/  IADD3 R213, R203.reuse, 0x1000, RZ ;  /* 0x00001000cbd57810 */ /* 0x040fe40007ffe0ff */
[C---:B------:R-:W-:Y:S02]  /*1d50*/  IADD3 R212, R203.reuse, 0x1800, RZ ;  /* 0x00001800cbd47810 */ /* 0x040fe40007ffe0ff */
[C---:B------:R-:W-:Y:S02]  /*1d60*/  IADD3 R211, R203.reuse, 0x2000, RZ ;  /* 0x00002000cbd37810 */ /* 0x040fe40007ffe0ff */
[----:B------:R-:W-:-:S02]  /*1d70*/  IADD3 R210, R203, 0x2800, RZ ;  /* 0x00002800cbd27810 */ /* 0x000fc40007ffe0ff */
[C---:B------:R-:W-:Y:S02]  /*1d80*/  IADD3 R209, R203.reuse, 0x3000, RZ ;  /* 0x00003000cbd17810 */ /* 0x040fe40007ffe0ff */
[C---:B------:R-:W-:Y:S02]  /*1d90*/  IADD3 R208, R203.reuse, 0x3800, RZ ;  /* 0x00003800cbd07810 */ /* 0x040fe40007ffe0ff */
[C---:B------:R-:W-:Y:S02]  /*1da0*/  IADD3 R207, R203.reuse, 0x4000, RZ ;  /* 0x00004000cbcf7810 */ /* 0x040fe40007ffe0ff */
[C---:B------:R-:W-:Y:S01]  /*1db0*/  IADD3 R206, R203.reuse, 0x4800, RZ ;  /* 0x00004800cbce7810 */ /* 0x040fe20007ffe0ff */
[----:B------:R-:W-:Y:S01]  /*1dc0*/  LDSM.16.M88.4 R124, [R176+0x100] ;  /* 0x00010000b07c783b */ /* 0x000fe20000000200 */
[C---:B------:R-:W-:Y:S02]  /*1dd0*/  IADD3 R205, R203.reuse, 0x5000, RZ ;  /* 0x00005000cbcd7810 */ /* 0x040fe40007ffe0ff */
[----:B------:R-:W-:Y:S01]  /*1de0*/  IADD3 R204, R203, 0x5800, RZ ;  /* 0x00005800cbcc7810 */ /* 0x000fe20007ffe0ff */
[----:B------:R-:W-:Y:S04]  /*1df0*/  LDSM.16.M88.4 R128, [R180] ;  /* 0x00000000b480783b */ /* 0x000fe80000000200 */
[----:B------:R-:W-:Y:S04]  /*1e00*/  LDSM.16.M88.4 R152, [R184] ;  /* 0x00000000b898783b */ /* 0x000fe80000000200 */
[----:B------:R-:W-:Y:S04]  /*1e10*/  LDSM.16.M88.4 R172, [R192] ;  /* 0x00000000c0ac783b */ /* 0x000fe80000000200 */
[----:B------:R-:W-:Y:S04]  /*1e20*/  LDSM.16.M88.4 R176, [R176+0x4100] ;  /* 0x00410000b0b0783b */ /* 0x000fe80000000200 */
[----:B------:R-:W-:Y:S04]  /*1e30*/  LDSM.16.M88.4 R180, [R180+0x4000] ;  /* 0x00400000b4b4783b */ /* 0x000fe80000000200 */
[----:B------:R-:W-:Y:S04]  /*1e40*/  LDSM.16.M88.4 R184, [R184+0x4000] ;  /* 0x00400000b8b8783b */ /* 0x000fe80000000200 */
[----:B------:R-:W-:Y:S04]  /*1e50*/  LDSM.16.M88.4 R192, [R192+0x4000] ;  /* 0x00400000c0c0783b */ /* 0x000fe80000000200 */
[----:B------:R-:W-:Y:S06]  /*1e60*/  BAR.SYNC.DEFER_BLOCKING 0x0 ;  /* 0x0000000000007b1d */ /* 0x000fec0000010000 */
[----:B------:R-:W-:-:S04]  /*1e70*/  DEPBAR.LE SB0, 0x0 ;  /* 0x000080000000791a */ /* 0x000fc80000000000 */
[----:B------:R-:W-:Y:S06]  /*1e80*/  BAR.SYNC.DEFER_BLOCKING 0x0 ;  /* 0x0000000000007b1d */ /* 0x000fec0000010000 */
[----:B------:R-:W1:Y:S04]  /*1e90*/  LDSM.16.M88.4 R24, [R196+0x8100] ;  /* 0x00810000c418783b */ /* 0x000e680000000200 */
[----:B------:R-:W2:Y:S04]  /*1ea0*/  LDSM.16.M88.4 R12, [R196+0x8900] ;  /* 0x00890000c40c783b */ /* 0x000ea80000000200 */
[----:B------:R-:W-:Y:S04]  /*1eb0*/  LDSM.16.M88.4 R44, [R196+0x9100] ;  /* 0x00910000c42c783b */ /* 0x000fe80000000200 */
[----:B------:R-:W-:Y:S04]  /*1ec0*/  LDSM.16.M88.4 R52, [R196+0x9900] ;  /* 0x00990000c434783b */ /* 0x000fe80000000200 */
[----:B------:R-:W-:Y:S04]  /*1ed0*/  LDSM.16.M88.4 R68, [R196+0xa100] ;  /* 0x00a10000c444783b */ /* 0x000fe80000000200 */
[----:B------:R-:W-:Y:S04]  /*1ee0*/  LDSM.16.M88.4 R80, [R196+0xa900] ;  /* 0x00a90000c450783b */ /* 0x000fe80000000200 */
[----:B------:R-:W3:Y:S04]  /*1ef0*/  LDSM.16.M88.4 R64, [R203] ;  /* 0x00000000cb40783b */ /* 0x000ee80000000200 */
[----:B------:R-:W4:Y:S04]  /*1f00*/  LDSM.16.M88.4 R60, [R203+0x800] ;  /* 0x00080000cb3c783b */ /* 0x000f280000000200 */
[----:B------:R-:W-:Y:S04]  /*1f10*/  LDSM.16.M88.4 R56, [R203+0x1000] ;  /* 0x00100000cb38783b */ /* 0x000fe80000000200 */
[----:B------:R-:W5:Y:S04]  /*1f20*/  LDSM.16.M88.4 R72, [R203+0x1800] ;  /* 0x00180000cb48783b */ /* 0x000f680000000200 */
[----:B------:R-:W4:Y:S01]  /*1f30*/  LDSM.16.M88.4 R108, [R203+0x2000] ;  /* 0x00200000cb6c783b */ /* 0x000f220000000200 */
[C---:B-1----:R-:W-:Y:S03]  /*1f40*/  HMMA.16816.F32 R40, R124.reuse, R24, RZ ;  /* 0x000000187c28723c */ /* 0x042fe600000018ff */
[----:B------:R-:W-:Y:S04]  /*1f50*/  LDSM.16.M88.4 R112, [R203+0x2800] ;  /* 0x00280000cb70783b */ /* 0x000fe80000000200 */
[----:B------:R-:W-:Y:S01]  /*1f60*/  @!PT LDS RZ, [RZ] ;  /* 0x00000000fffff984 */ /* 0x000fe20000000800 */
[----:B------:R-:W-:Y:S01]  /*1f70*/  @!PT LDS RZ, [RZ] ;  /* 0x00000000fffff984 */ /* 0x000fe20000000800 */
[----:B------:R-:W-:Y:S01]  /*1f80*/  @!PT LDS RZ, [RZ] ;  /* 0x00000000fffff984 */ /* 0x000fe20000000800 */
[----:B------:R1:W-:Y:S01]  /*1f90*/  LDGSTS.E.BYPASS.LTC128B.128 [R219+0x100], [R32.64], !P1 ;  /* 0x0010000020db7fae */ /* 0x0003e2000c901d46 */
[C---:B------:R-:W-:Y:S01]  /*1fa0*/  ISETP.LT.OR P1, PT, R30.reuse, 0x1, P2 ;  /* 0x000000011e00780c */ /* 0x040fe20001721670 */
[C---:B------:R-:W-:Y:S08]  /*1fb0*/  HMMA.16816.F32 R36, R124.reuse, R26, RZ ;  /* 0x0000001a7c24723c */ /* 0x040ff000000018ff */
[----:B--2---:R-:W-:Y:S04]  /*1fc0*/  HMMA.16816.F32 R24, R124, R14, RZ ;  /* 0x0000000e7c18723c */ /* 0x004fe800000018ff */
[----:B------:R2:W-:Y:S01]  /*1fd0*/  LDGSTS.E.BYPASS.LTC128B.128 [R219+0x3100], [R22.64], !P1 ;  /* 0x0310000016db7fae */ /* 0x0005e2000c901d46 */
[----:B------:R-:W-:-:S02]  /*1fe0*/  ISETP.LT.OR P1, PT, R30, 0x21, P0 ;  /* 0x000000211e00780c */ /* 0x000fc40000721670 */
[C---:B------:R-:W-:Y:S01]  /*1ff0*/  ISETP.LT.OR P0, PT, R30.reuse, 0x41, P0 ;  /* 0x000000411e00780c */ /* 0x040fe20000701670 */
[C---:B---3--:R-:W-:Y:S08]  /*2000*/  HMMA.16816.F32 R88, R128.reuse, R64, R40 ;  /* 0x000000408058723c */ /* 0x048ff00000001828 */
[----:B------:R-:W-:Y:S02]  /*2010*/  HMMA.16816.F32 R100, R128, R66, R36 ;  /* 0x000000428064723c */ /* 0x000fe40000001824 */
[----:B------:R3:W-:Y:S01]  /*2020*/  LDGSTS.E.BYPASS.LTC128B.128 [R219+0x1100], [R28.64], !P1 ;  /* 0x011000001cdb7fae */ /* 0x0007e2000c901d46 */
[----:B------:R-:W-:-:S02]  /*2030*/  ISETP.LT.OR P1, PT, R30, 0x21, P2 ;  /* 0x000000211e00780c */ /* 0x000fc40001721670 */
[----:B------:R-:W-:-:S03]  /*2040*/  ISETP.LT.OR P2, PT, R30, 0x41, P2 ;  /* 0x000000411e00780c */ /* 0x000fc60001741670 */
[C---:B-1----:R-:W-:Y:S08]  /*2050*/  HMMA.16816.F32 R32, R124.reuse, R12, RZ ;  /* 0x0000000c7c20723c */ /* 0x042ff000000018ff */
[----:B------:R1:W-:Y:S01]  /*2060*/  LDGSTS.E.BYPASS.LTC128B.128 [R219+0x4100], [R18.64], !P1 ;  /* 0x0410000012db7fae */ /* 0x0003e2000c901d46 */
[----:B------:R-:W-:Y:S01]  /*2070*/  LOP3.LUT P1, RZ, R20, 0x4, RZ, 0xc0, !PT ;  /* 0x0000000414ff7812 */ /* 0x000fe2000782c0ff */
[----:B------:R-:W-:Y:S02]  /*2080*/  HMMA.16816.F32 R12, R124, R52, RZ ;  /* 0x000000347c0c723c */ /* 0x000fe400000018ff */
[----:B------:R3:W-:Y:S01]  /*2090*/  LDGSTS.E.BYPASS.LTC128B.128 [R219+0x2100], [R48.64], !P0 ;  /* 0x0210000030db7fae */ /* 0x0007e2000c101d46 */
[----:B------:R-:W-:-:S02]  /*20a0*/  SEL R2, R2, 0xffffffe0, !P1 ;  /* 0xffffffe002027807 */ /* 0x000fc40004800000 */
[----:B------:R-:W-:Y:S01]  /*20b0*/  ISETP.GT.AND P1, PT, R231, 0x5f, PT ;  /* 0x0000005fe700780c */ /* 0x000fe20003f24270 */
[----:B------:R5:W-:Y:S02]  /*20c0*/  LDGSTS.E.BYPASS.LTC128B.128 [R219+0x5100], [R8.64], !P2 ;  /* 0x0510000008db7fae */ /* 0x000be4000d101d46 */
[C---:B------:R-:W-:Y:S01]  /*20d0*/  IMAD R202, R2.reuse, 0x2, R196 ;  /* 0x0000000202ca7824 */ /* 0x040fe200078e02c4 */
[----:B--2---:R-:W-:Y:S01]  /*20e0*/  HMMA.16816.F32 R20, R124, R44, RZ ;  /* 0x0000002c7c14723c */ /* 0x004fe200000018ff */
[----:B------:R-:W-:Y:S01]  /*20f0*/  IMAD R199, R2, 0x2, R203 ;  /* 0x0000000202c77824 */ /* 0x000fe200078e02cb */
[----:B------:R-:W0:Y:S01]  /*2100*/  LDGDEPBAR ;  /* 0x00000000000079af */ /* 0x000e220000000000 */
[----:B------:R-:W-:-:S03]  /*2110*/  IADD3 R2, R218, -0x1, RZ ;  /* 0xffffffffda027810 */ /* 0x000fc60007ffe0ff */
[----:B------:R-:W-:Y:S01]  /*2120*/  LDSM.16.M88.4 R40, [R202+0x9900] ;  /* 0x00990000ca28783b */ /* 0x000fe20000000200 */
[----:B------:R-:W-:Y:S01]  /*2130*/  ISETP.GT.AND P0, PT, R2, R251, PT ;  /* 0x000000fb0200720c */ /* 0x000fe20003f04270 */
[----:B----4-:R-:W-:Y:S01]  /*2140*/  HMMA.16816.F32 R92, R128, R62, R24 ;  /* 0x0000003e805c723c */ /* 0x010fe20000001818 */
[C---:B------:R-:W-:Y:S01]  /*2150*/  IADD3 R2, R219.reuse, 0x3100, RZ ;  /* 0x00003100db027810 */ /* 0x040fe20007ffe0ff */
[----:B------:R-:W-:Y:S01]  /*2160*/  LDSM.16.M88.4 R116, [R202+0xb100] ;  /* 0x00b10000ca74783b */ /* 0x000fe20000000200 */
[----:B------:R-:W-:-:S03]  /*2170*/  IADD3 R2, R219, 0x4100, RZ ;  /* 0x00004100db027810 */ /* 0x000fc60007ffe0ff */
[----:B------:R-:W-:Y:S02]  /*2180*/  LDSM.16.M88.4 R120, [R202+0xc100] ;  /* 0x00c10000ca78783b */ /* 0x000fe40000000200 */
[----:B-1----:R-:W-:Y:S02]  /*2190*/  HMMA.16816.F32 R16, R124, R46, RZ ;  /* 0x0000002e7c10723c */ /* 0x002fe400000018ff */
[----:B---3--:R-:W-:Y:S06]  /*21a0*/  LDSM.16.M88.4 R48, [R202+0x8900] ;  /* 0x00890000ca30783b */ /* 0x008fec0000000200 */
[----:B-----5:R-:W-:Y:S08]  /*21b0*/  HMMA.16816.F32 R76, R128, R72, R12 ;  /* 0x00000048804c723c */ /* 0x020ff0000000180c */
[----:B------:R-:W-:Y:S01]  /*21c0*/  HMMA.16816.F32 R12, R124, R54, RZ ;  /* 0x000000367c0c723c */ /* 0x000fe200000018ff */
[----:B------:R-:W-:Y:S07]  /*21d0*/  LDSM.16.M88.4 R52, [R202+0x9100] ;  /* 0x00910000ca34783b */ /* 0x000fee0000000200 */
[----:B------:R-:W-:Y:S01]  /*21e0*/  HMMA.16816.F32 R104, R128, R58, R16 ;  /* 0x0000003a8068723c */ /* 0x000fe20000001810 */
[----:B------:R-:W1:Y:S07]  /*21f0*/  LDSM.16.M88.4 R16, [R202+0x8100] ;  /* 0x00810000ca10783b */ /* 0x000e6e0000000200 */
[C---:B------:R-:W-:Y:S08]  /*2200*/  HMMA.16816.F32 R24, R124.reuse, R70, RZ ;  /* 0x000000467c18723c */ /* 0x040ff000000018ff */
[----:B------:R-:W-:Y:S08]  /*2210*/  HMMA.16816.F32 R28, R124, R68, RZ ;  /* 0x000000447c1c723c */ /* 0x000ff000000018ff */
[C---:B------:R-:W-:Y:S01]  /*2220*/  HMMA.16816.F32 R84, R128.reuse, R60, R32 ;  /* 0x0000003c8054723c */ /* 0x040fe20000001820 */
[----:B------:R-:W2:Y:S07]  /*2230*/  LDSM.16.M88.4 R32, [R202+0xa100] ;  /* 0x00a10000ca20783b */ /* 0x000eae0000000200 */
[----:B------:R-:W-:Y:S08]  /*2240*/  HMMA.16816.F32 R96, R128, R56, R20 ;  /* 0x000000388060723c */ /* 0x000ff00000001814 */
[----:B------:R-:W-:Y:S08]  /*2250*/  HMMA.16816.F32 R20, R124, R80, RZ ;  /* 0x000000507c14723c */ /* 0x000ff000000018ff */
[----:B------:R-:W-:Y:S08]  /*2260*/  HMMA.16816.F32 R68, R128, R74, R12 ;  /* 0x0000004a8044723c */ /* 0x000ff0000000180c */
[----:B------:R-:W-:Y:S08]  /*2270*/  HMMA.16816.F32 R12, R124, R82, RZ ;  /* 0x000000527c0c723c */ /* 0x000ff000000018ff */
[C---:B------:R-:W-:Y:S08]  /*2280*/  HMMA.16816.F32 R60, R128.reuse, R110, R24 ;  /* 0x0000006e803c723c */ /* 0x040ff00000001818 */
[----:B------:R-:W-:Y:S01]  /*2290*/  HMMA.16816.F32 R64, R128, R108, R28 ;  /* 0x0000006c8040723c */ /* 0x000fe2000000181c */
[----:B------:R-:W-:Y:S07]  /*22a0*/  LDSM.16.M88.4 R28, [R202+0xa900] ;  /* 0x00a90000ca1c783b */ /* 0x000fee0000000200 */
[C---:B-1----:R-:W-:Y:S08]  /*22b0*/  HMMA.16816.F32 R36, R152.reuse, R16, R88 ;  /* 0x000000109824723c */ /* 0x042ff00000001858 */
[C---:B------:R-:W-:Y:S01]  /*22c0*/  HMMA.16816.F32 R24, R152.reuse, R18, R100 ;  /* 0x000000129818723c */ /* 0x040fe20000001864 */
[----:B------:R-:W1:Y:S07]  /*22d0*/  LDSM.16.M88.4 R16, [R199+0x800] ;  /* 0x00080000c710783b */ /* 0x000e6e0000000200 */
[----:B------:R-:W-:Y:S08]  /*22e0*/  HMMA.16816.F32 R72, R152, R48, R84 ;  /* 0x000000309848723c */ /* 0x000ff00000001854 */
[C---:B------:R-:W-:Y:S01]  /*22f0*/  HMMA.16816.F32 R56, R128.reuse, R112, R20 ;  /* 0x000000708038723c */ /* 0x040fe20000001814 */
[----:B------:R-:W3:Y:S07]  /*2300*/  LDSM.16.M88.4 R20, [R199] ;  /* 0x00000000c714783b */ /* 0x000eee0000000200 */
[----:B------:R-:W-:Y:S01]  /*2310*/  HMMA.16816.F32 R44, R128, R114, R12 ;  /* 0x00000072802c723c */ /* 0x000fe2000000180c */
[----:B------:R-:W4:Y:S04]  /*2320*/  LDSM.16.M88.4 R12, [R199+0x1000] ;  /* 0x00100000c70c783b */ /* 0x000f280000000200 */
[----:B------:R-:W-:Y:S03]  /*2330*/  LDSM.16.M88.4 R112, [R202+0xb900] ;  /* 0x00b90000ca70783b */ /* 0x000fe60000000200 */
[C---:B------:R-:W-:Y:S08]  /*2340*/  HMMA.16816.F32 R80, R152.reuse, R50, R92 ;  /* 0x000000329850723c */ /* 0x040ff0000000185c */
[C---:B------:R-:W-:Y:S01]  /*2350*/  HMMA.16816.F32 R100, R152.reuse, R42, R68 ;  /* 0x0000002a9864723c */ /* 0x040fe20000001844 */
[----:B------:R-:W5:Y:S07]  /*2360*/  LDSM.16.M88.4 R68, [R199+0x2000] ;  /* 0x00200000c744783b */ /* 0x000f6e0000000200 */
[C---:B--2---:R-:W-:Y:S08]  /*2370*/  HMMA.16816.F32 R92, R152.reuse, R32, R64 ;  /* 0x00000020985c723c */ /* 0x044ff00000001840 */
[C---:B------:R-:W-:Y:S01]  /*2380*/  HMMA.16816.F32 R88, R152.reuse, R34, R60 ;  /* 0x000000229858723c */ /* 0x040fe2000000183c */
[----:B------:R-:W2:Y:S04]  /*2390*/  LDSM.16.M88.4 R32, [R196+0xb900] ;  /* 0x00b90000c420783b */ /* 0x000ea80000000200 */
[----:B------:R-:W2:Y:S03]  /*23a0*/  LDSM.16.M88.4 R60, [R199+0x1800] ;  /* 0x00180000c73c783b */ /* 0x000ea60000000200 */
[C---:B------:R-:W-:Y:S08]  /*23b0*/  HMMA.16816.F32 R104, R152.reuse, R54, R104 ;  /* 0x000000369868723c */ /* 0x040ff00000001868 */
[----:B------:R-:W-:Y:S01]  /*23c0*/  HMMA.16816.F32 R96, R152, R52, R96 ;  /* 0x000000349860723c */ /* 0x000fe20000001860 */
[----:B------:R-:W2:Y:S07]  /*23d0*/  LDSM.16.M88.4 R52, [R199+0x2800] ;  /* 0x00280000c734783b */ /* 0x000eae0000000200 */
[----:B-1----:R-:W-:Y:S01]  /*23e0*/  HMMA.16816.F32 R48, R172, R16, R72 ;  /* 0x00000010ac30723c */ /* 0x002fe20000001848 */
[----:B------:R-:W-:Y:S07]  /*23f0*/  LDSM.16.M88.4 R72, [R196+0xd100] ;  /* 0x00d10000c448783b */ /* 0x000fee0000000200 */
[C---:B------:R-:W-:Y:S08]  /*2400*/  HMMA.16816.F32 R108, R152.reuse, R40, R76 ;  /* 0x00000028986c723c */ /* 0x040ff0000000184c */
[C---:B------:R-:W-:Y:S01]  /*2410*/  HMMA.16816.F32 R76, R152.reuse, R30, R44 ;  /* 0x0000001e984c723c */ /* 0x040fe2000000182c */
[----:B------:R-:W1:Y:S07]  /*2420*/  LDSM.16.M88.4 R44, [R196+0xb100] ;  /* 0x00b10000c42c783b */ /* 0x000e6e0000000200 */
[----:B------:R-:W-:Y:S01]  /*2430*/  HMMA.16816.F32 R84, R152, R28, R56 ;  /* 0x0000001c9854723c */ /* 0x000fe20000001838 */
[----:B------:R-:W1:Y:S07]  /*2440*/  LDSM.16.M88.4 R28, [R196+0xc100] ;  /* 0x00c10000c41c783b */ /* 0x000e6e0000000200 */
[C---:B---3--:R-:W-:Y:S08]  /*2450*/  HMMA.16816.F32 R64, R172.reuse, R20, R36 ;  /* 0x00000014ac40723c */ /* 0x048ff00000001824 */
[C---:B------:R-:W-:Y:S01]  /*2460*/  HMMA.16816.F32 R56, R172.reuse, R22, R24 ;  /* 0x00000016ac38723c */ /* 0x040fe20000001818 */
[----:B------:R-:W3:Y:S07]  /*2470*/  LDSM.16.M88.4 R24, [R196+0xc900] ;  /* 0x00c90000c418783b */ /* 0x000eee0000000200 */
[C---:B----4-:R-:W-:Y:S08]  /*2480*/  HMMA.16816.F32 R20, R172.reuse, R14, R104 ;  /* 0x0000000eac14723c */ /* 0x050ff00000001868 */
[C---:B-----5:R-:W-:Y:S08]  /*2490*/  HMMA.16816.F32 R104, R172.reuse, R68, R92 ;  /* 0x00000044ac68723c */ /* 0x060ff0000000185c */
[----:B------:R-:W-:Y:S08]  /*24a0*/  HMMA.16816.F32 R40, R172, R18, R80 ;  /* 0x00000012ac28723c */ /* 0x000ff00000001850 */
[----:B--2---:R-:W-:Y:S01]  /*24b0*/  HMMA.16816.F32 R92, R176, R32, R48 ;  /* 0x00000020b05c723c */ /* 0x004fe20000001830 */
[----:B------:R-:W2:Y:S07]  /*24c0*/  LDSM.16.M88.4 R48, [R196+0xd900] ;  /* 0x00d90000c430783b */ /* 0x000eae0000000200 */
[C---:B------:R-:W-:Y:S08]  /*24d0*/  HMMA.16816.F32 R36, R172.reuse, R12, R96 ;  /* 0x0000000cac24723c */ /* 0x040ff00000001860 */
[C---:B------:R-:W-:Y:S08]  /*24e0*/  HMMA.16816.F32 R16, R172.reuse, R60, R108 ;  /* 0x0000003cac10723c */ /* 0x040ff0000000186c */
[C---:B------:R-:W-:Y:S08]  /*24f0*/  HMMA.16816.F32 R12, R172.reuse, R62, R100 ;  /* 0x0000003eac0c723c */ /* 0x040ff00000001864 */
[C---:B------:R-:W-:Y:S08]  /*2500*/  HMMA.16816.F32 R100, R172.reuse, R70, R88 ;  /* 0x00000046ac64723c */ /* 0x040ff00000001858 */
[C---:B------:R-:W-:Y:S08]  /*2510*/  HMMA.16816.F32 R96, R172.reuse, R52, R84 ;  /* 0x00000034ac60723c */ /* 0x040ff00000001854 */
[----:B------:R-:W-:Y:S08]  /*2520*/  HMMA.16816.F32 R88, R172, R54, R76 ;  /* 0x00000036ac58723c */ /* 0x000ff0000000184c */
[C---:B-1----:R-:W-:Y:S01]  /*2530*/  HMMA.16816.F32 R80, R176.reuse, R46, R56 ;  /* 0x0000002eb050723c */ /* 0x042fe20000001838 */
[----:B------:R-:W1:Y:S07]  /*2540*/  LDSM.16.M88.4 R56, [R203+0x3000] ;  /* 0x00300000cb38783b */ /* 0x000e6e0000000200 */
[C---:B------:R-:W-:Y:S01]  /*2550*/  HMMA.16816.F32 R76, R176.reuse, R34, R40 ;  /* 0x00000022b04c723c */ /* 0x040fe20000001828 */
[----:B------:R-:W4:Y:S04]  /*2560*/  LDSM.16.M88.4 R32, [R203+0x5800] ;  /* 0x00580000cb20783b */ /* 0x000f280000000200 */
[----:B------:R-:W-:Y:S03]  /*2570*/  LDSM.16.M88.4 R40, [R203+0x4800] ;  /* 0x00480000cb28783b */ /* 0x000fe60000000200 */
[C---:B------:R-:W-:Y:S01]  /*2580*/  HMMA.16816.F32 R84, R176.reuse, R44, R64 ;  /* 0x0000002cb054723c */ /* 0x040fe20000001840 */
[----:B------:R-:W5:Y:S04]  /*2590*/  LDSM.16.M88.4 R64, [R203+0x3800] ;  /* 0x00380000cb40783b */ /* 0x000f680000000200 */
[----:B------:R-:W-:Y:S03]  /*25a0*/  LDSM.16.M88.4 R44, [R203+0x4000] ;  /* 0x00400000cb2c783b */ /* 0x000fe60000000200 */
[C---:B------:R-:W-:Y:S01]  /*25b0*/  HMMA.16816.F32 R68, R176.reuse, R28, R36 ;  /* 0x0000001cb044723c */ /* 0x040fe20000001824 */
[----:B------:R-:W1:Y:S07]  /*25c0*/  LDSM.16.M88.4 R36, [R203+0x5000] ;  /* 0x00500000cb24783b */ /* 0x000e6e0000000200 */
[C---:B------:R-:W-:Y:S08]  /*25d0*/  HMMA.16816.F32 R60, R176.reuse, R30, R20 ;  /* 0x0000001eb03c723c */ /* 0x040ff00000001814 */
[C---:B---3--:R-:W-:Y:S08]  /*25e0*/  HMMA.16816.F32 R52, R176.reuse, R24, R16 ;  /* 0x00000018b034723c */ /* 0x048ff00000001810 */
[C---:B------:R-:W-:Y:S08]  /*25f0*/  HMMA.16816.F32 R28, R176.reuse, R26, R12 ;  /* 0x0000001ab01c723c */ /* 0x040ff0000000180c */
[C---:B--2---:R-:W-:Y:S08]  /*2600*/  HMMA.16816.F32 R16, R176.reuse, R48, R96 ;  /* 0x00000030b010723c */ /* 0x044ff00000001860 */
[C---:B------:R-:W-:Y:S08]  /*2610*/  HMMA.16816.F32 R12, R176.reuse, R50, R88 ;  /* 0x00000032b00c723c */ /* 0x040ff00000001858 */
[C---:B------:R-:W-:Y:S08]  /*2620*/  HMMA.16816.F32 R20, R176.reuse, R74, R100 ;  /* 0x0000004ab014723c */ /* 0x040ff00000001864 */
[----:B------:R-:W-:Y:S01]  /*2630*/  HMMA.16816.F32 R24, R176, R72, R104 ;  /* 0x00000048b018723c */ /* 0x000fe20000001868 */
[----:B------:R-:W-:Y:S07]  /*2640*/  LDSM.16.M88.4 R72, [R199+0x3000] ;  /* 0x00300000c748783b */ /* 0x000fee0000000200 */
[C---:B-1----:R-:W-:Y:S08]  /*2650*/  HMMA.16816.F32 R48, R180.reuse, R56, R84 ;  /* 0x00000038b430723c */ /* 0x042ff00000001854 */
[C---:B----4-:R-:W-:Y:S01]  /*2660*/  HMMA.16816.F32 R88, R180.reuse, R32, R16 ;  /* 0x00000020b458723c */ /* 0x050fe20000001810 */
[----:B------:R-:W1:Y:S07]  /*2670*/  LDSM.16.M88.4 R16, [R202+0xc900] ;  /* 0x00c90000ca10783b */ /* 0x000e6e0000000200 */
[C---:B------:R-:W-:Y:S01]  /*2680*/  HMMA.16816.F32 R84, R180.reuse, R34, R12 ;  /* 0x00000022b454723c */ /* 0x040fe2000000180c */
[----:B------:R-:W2:Y:S07]  /*2690*/  LDSM.16.M88.4 R12, [R202+0xd100] ;  /* 0x00d10000ca0c783b */ /* 0x000eae0000000200 */
[C---:B-----5:R-:W-:Y:S08]  /*26a0*/  HMMA.16816.F32 R100, R180.reuse, R66, R76 ;  /* 0x00000042b464723c */ /* 0x060ff0000000184c */
[C---:B------:R-:W-:Y:S01]  /*26b0*/  HMMA.16816.F32 R96, R180.reuse, R38, R20 ;  /* 0x00000026b460723c */ /* 0x040fe20000001814 */
[----:B------:R-:W3:Y:S07]  /*26c0*/  LDSM.16.M88.4 R20, [R202+0xd900] ;  /* 0x00d90000ca14783b */ /* 0x000eee0000000200 */
[C---:B------:R-:W-:Y:S08]  /*26d0*/  HMMA.16816.F32 R56, R180.reuse, R58, R80 ;  /* 0x0000003ab438723c */ /* 0x040ff00000001850 */
[C---:B------:R-:W-:Y:S01]  /*26e0*/  HMMA.16816.F32 R76, R180.reuse, R44, R68 ;  /* 0x0000002cb44c723c */ /* 0x040fe20000001844 */
[----:B------:R-:W4:Y:S07]  /*26f0*/  LDSM.16.M88.4 R68, [R199+0x3800] ;  /* 0x00380000c744783b */ /* 0x000f2e0000000200 */
[C---:B------:R-:W-:Y:S08]  /*2700*/  HMMA.16816.F32 R104, R180.reuse, R40, R52 ;  /* 0x00000028b468723c */ /* 0x040ff00000001834 */
[C---:B------:R-:W-:Y:S08]  /*2710*/  HMMA.16816.F32 R28, R180.reuse, R42, R28 ;  /* 0x0000002ab41c723c */ /* 0x040ff0000000181c */
[C---:B------:R-:W-:Y:S08]  /*2720*/  HMMA.16816.F32 R24, R180.reuse, R36, R24 ;  /* 0x00000024b418723c */ /* 0x040ff00000001818 */
[C---:B------:R-:W-:Y:S01]  /*2730*/  HMMA.16816.F32 R92, R180.reuse, R64, R92 ;  /* 0x00000040b45c723c */ /* 0x040fe2000000185c */
[----:B------:R-:W5:Y:S07]  /*2740*/  LDSM.16.M88.4 R64, [R199+0x4000] ;  /* 0x00400000c740783b */ /* 0x000f6e0000000200 */
[----:B------:R-:W-:Y:S01]  /*2750*/  HMMA.16816.F32 R108, R180, R46, R60 ;  /* 0x0000002eb46c723c */ /* 0x000fe2000000183c */
[----:B------:R-:W2:Y:S07]  /*2760*/  LDSM.16.M88.4 R60, [R199+0x4800] ;  /* 0x00480000c73c783b */ /* 0x000eae0000000200 */
[C---:B------:R-:W-:Y:S01]  /*2770*/  HMMA.16816.F32 R52, R184.reuse, R118, R56 ;  /* 0x00000076b834723c */ /* 0x040fe20000001838 */
[----:B------:R-:W3:Y:S07]  /*2780*/  LDSM.16.M88.4 R56, [R199+0x5000] ;  /* 0x00500000c738783b */ /* 0x000eee0000000200 */
[----:B------:R-:W-:Y:S01]  /*2790*/  HMMA.16816.F32 R40, R184, R120, R76 ;  /* 0x00000078b828723c */ /* 0x000fe2000000184c */
[----:B------:R-:W3:Y:S01]  /*27a0*/  LDSM.16.M88.4 R76, [R199+0x5800] ;  /* 0x00580000c74c783b */ /* 0x000ee20000000200 */
[----:B------:R-:W-:-:S06]  /*27b0*/  DEPBAR.LE SB0, 0x0 ;  /* 0x000080000000791a */ /* 0x000fcc0000000000 */
[C---:B-1----:R-:W-:Y:S08]  /*27c0*/  HMMA.16816.F32 R32, R184.reuse, R16, R104 ;  /* 0x00000010b820723c */ /* 0x042ff00000001868 */
[C---:B------:R-:W-:Y:S08]  /*27d0*/  HMMA.16816.F32 R28, R184.reuse, R18, R28 ;  /* 0x00000012b81c723c */ /* 0x040ff0000000181c */
[C---:B------:R-:W-:Y:S08]  /*27e0*/  HMMA.16816.F32 R80, R184.reuse, R116, R48 ;  /* 0x00000074b850723c */ /* 0x040ff00000001830 */
[C---:B--2---:R-:W-:Y:S08]  /*27f0*/  HMMA.16816.F32 R24, R184.reuse, R12, R24 ;  /* 0x0000000cb818723c */ /* 0x044ff00000001818 */
[C---:B------:R-:W-:Y:S08]  /*2800*/  HMMA.16816.F32 R16, R184.reuse, R14, R96 ;  /* 0x0000000eb810723c */ /* 0x040ff00000001860 */
[C---:B------:R-:W-:Y:S08]  /*2810*/  HMMA.16816.F32 R48, R184.reuse, R112, R92 ;  /* 0x00000070b830723c */ /* 0x040ff0000000185c */
[C---:B------:R-:W-:Y:S08]  /*2820*/  HMMA.16816.F32 R44, R184.reuse, R114, R100 ;  /* 0x00000072b82c723c */ /* 0x040ff00000001864 */
[C---:B------:R-:W-:Y:S08]  /*2830*/  HMMA.16816.F32 R36, R184.reuse, R122, R108 ;  /* 0x0000007ab824723c */ /* 0x040ff0000000186c */
[C---:B---3--:R-:W-:Y:S08]  /*2840*/  HMMA.16816.F32 R12, R184.reuse, R20, R88 ;  /* 0x00000014b80c723c */ /* 0x048ff00000001858 */
[----:B------:R-:W-:Y:S08]  /*2850*/  HMMA.16816.F32 R20, R184, R22, R84 ;  /* 0x00000016b814723c */ /* 0x000ff00000001854 */
[C---:B------:R-:W-:Y:S08]  /*2860*/  HMMA.16816.F32 R112, R192.reuse, R72, R80 ;  /* 0x00000048c070723c */ /* 0x040ff00000001850 */
[C---:B------:R-:W-:Y:S08]  /*2870*/  HMMA.16816.F32 R104, R192.reuse, R74, R52 ;  /* 0x0000004ac068723c */ /* 0x040ff00000001834 */
[C---:B----4-:R-:W-:Y:S08]  /*2880*/  HMMA.16816.F32 R100, R192.reuse, R68, R48 ;  /* 0x00000044c064723c */ /* 0x050ff00000001830 */
[C---:B------:R-:W-:Y:S08]  /*2890*/  HMMA.16816.F32 R88, R192.reuse, R70, R44 ;  /* 0x00000046c058723c */ /* 0x040ff0000000182c */
[C---:B-----5:R-:W-:Y:S08]  /*28a0*/  HMMA.16816.F32 R92, R192.reuse, R64, R40 ;  /* 0x00000040c05c723c */ /* 0x060ff00000001828 */
[C---:B------:R-:W-:Y:S08]  /*28b0*/  HMMA.16816.F32 R96, R192.reuse, R66, R36 ;  /* 0x00000042c060723c */ /* 0x040ff00000001824 */
[C---:B------:R-:W-:Y:S08]  /*28c0*/  HMMA.16816.F32 R84, R192.reuse, R60, R32 ;  /* 0x0000003cc054723c */ /* 0x040ff00000001820 */
[C---:B------:R-:W-:Y:S08]  /*28d0*/  HMMA.16816.F32 R60, R192.reuse, R62, R28 ;  /* 0x0000003ec03c723c */ /* 0x040ff0000000181c */
[C---:B------:R-:W-:Y:S08]  /*28e0*/  HMMA.16816.F32 R64, R192.reuse, R56, R24 ;  /* 0x00000038c040723c */ /* 0x040ff00000001818 */
[C---:B------:R-:W-:Y:S08]  /*28f0*/  HMMA.16816.F32 R68, R192.reuse, R58, R16 ;  /* 0x0000003ac044723c */ /* 0x040ff00000001810 */
[C---:B------:R-:W-:Y:S08]  /*2900*/  HMMA.16816.F32 R72, R192.reuse, R76, R12 ;  /* 0x0000004cc048723c */ /* 0x040ff0000000180c */
[----:B------:R-:W-:Y:S01]  /*2910*/  HMMA.16816.F32 R80, R192, R78, R20 ;  /* 0x0000004ec050723c */ /* 0x000fe20000001814 */
[----:B------:R-:W-:Y:S06]  /*2920*/  BAR.SYNC.DEFER_BLOCKING 0x0 ;  /* 0x0000000000007b1d */ /* 0x000fec0000010000 */
[----:B------:R-:W-:Y:S05]  /*2930*/  @!P0 BRA `(.L_x_242) ;  /* 0x000003f000008947 */ /* 0x000fea0003800000 */
[----:B------:R-:W-:Y:S01]  /*2940*/  IADD3 R3, R231, R132, R148 ;  /* 0x00000084e7037210 */ /* 0x000fe20007ffe094 */
[----:B------:R-:W-:-:S03]  /*2950*/  IMAD.MOV.U32 R216, RZ, RZ, RZ ;  /* 0x000000ffffd87224 */ /* 0x000fc600078e00ff */
[----:B------:R-:W-:-:S05]  /*2960*/  IADD3 R3, R3, -0x60, RZ ;  /* 0xffffffa003037810 */ /* 0x000fca0007ffe0ff */
[----:B------:R-:W-:-:S04]  /*2970*/  @P5 IMAD.HI.U32 R6, R3, c[0x0][0x2bc], RZ ;  /* 0x0000af0003065a27 */ /* 0x000fc800078e00ff */
[----:B------:R-:W-:Y:S01]  /*2980*/  IMAD.MOV.U32 R2, RZ, RZ, R3 ;  /* 0x000000ffff027224 */ /* 0x000fe200078e0003 */
[----:B------:R-:W-:-:S04]  /*2990*/  @P5 SHF.R.U32.HI R2, RZ, c[0x0][0x2c0], R6 ;  /* 0x0000b000ff025a19 */ /* 0x000fc80000011606 */
[----:B------:R-:W-:-:S04]  /*29a0*/  @!P1 IADD3 R7, P0, R2, R146, RZ ;  /* 0x0000009202079210 */ /* 0x000fc80007f1e0ff */
[----:B------:R-:W-:Y:S02]  /*29b0*/  @!P1 LEA.HI.X.SX32 R8, R2, R143, 0x1, P0 ;  /* 0x0000008f02089211 */ /* 0x000fe400000f0eff */
[----:B------:R-:W-:-:S04]  /*29c0*/  @!P1 LEA R6, P0, R7, c[0x0][0x2a0], 0x2 ;  /* 0x0000a80007069a11 */ /* 0x000fc800078010ff */
[----:B------:R-:W-:-:S05]  /*29d0*/  @!P1 LEA.HI.X R7, R7, c[0x0][0x2a4], R8, 0x2, P0 ;  /* 0x0000a90007079a11 */ /* 0x000fca00000f1408 */
[----:B------:R1:W2:Y:S01]  /*29e0*/  @!P1 LDG.E R216, [R6.64] ;  /* 0x0000000606d89981 */ /* 0x0002a2000c1e1900 */
[----:B------:R-:W-:Y:S01]  /*29f0*/  IMAD.MOV R2, RZ, RZ, -R2 ;  /* 0x000000ffff027224 */ /* 0x000fe200078e0a02 */
[C---:B------:R-:W-:Y:S01]  /*2a00*/  ISETP.GE.AND P2, PT, R226.reuse, c[0x0][0x1d4], PT ;  /* 0x00007500e2007a0c */ /* 0x040fe20003f46270 */
[----:B------:R-:W-:Y:S02]  /*2a10*/  IMAD.SHL.U32 R22, R226, 0x2, RZ ;  /* 0x00000002e2167824 */ /* 0x000fe400078e00ff */
[----:B------:R-:W-:Y:S01]  /*2a20*/  IMAD R217, R2, c[0x0][0x2b8], R3 ;  /* 0x0000ae0002d97a24 */ /* 0x000fe200078e0203 */
[----:B------:R-:W-:-:S04]  /*2a30*/  SEL R21, RZ, 0x10, P2 ;  /* 0x00000010ff157807 */ /* 0x000fc80001000000 */
        /* <DEDUP_REMOVED lines=8> */
[----:B------:R-:W-:-:S03]  /*2ac0*/  IADD3 R2, P0, R144, R2, RZ ;  /* 0x0000000290027210 */ /* 0x000fc60007f1e0ff */
[----:B------:R-:W-:-:S05]  /*2ad0*/  IMAD R6, R216, c[0x0][0x1f4], R6 ;  /* 0x00007d00d8067a24 */ /* 0x000fca00078e0206 */
[----:B------:R-:W-:Y:S02]  /*2ae0*/  IADD3.X R3, R142, R3, R6, P0, !PT ;  /* 0x000000038e037210 */ /* 0x000fe400007fe406 */
[----:B------:R-:W-:Y:S02]  /*2af0*/  LEA R8, P0, R2, c[0x0][0x1c8], 0x1 ;  /* 0x0000720002087a11 */ /* 0x000fe400078008ff */
[----:B------:R-:W-:Y:S02]  /*2b00*/  SHF.L.U64.HI R6, R226, 0x1, R248 ;  /* 0x00000001e2067819 */ /* 0x000fe400000102f8 */
[----:B------:R-:W-:Y:S01]  /*2b10*/  LEA.HI.X R7, R2, c[0x0][0x1cc], R3, 0x1, P0 ;  /* 0x0000730002077a11 */ /* 0x000fe200000f0c03 */
[----:B------:R-:W1:Y:S01]  /*2b20*/  SHFL.IDX PT, R9, R8, 0x2, 0x181f ;  /* 0x00581f0008097f89 */ /* 0x000e6200000e0000 */
[----:B------:R-:W-:Y:S02]  /*2b30*/  IADD3 R2, -R21, 0x10, RZ ;  /* 0x0000001015027810 */ /* 0x000fe40007ffe1ff */
[----:B------:R-:W-:Y:S01]  /*2b40*/  IADD3 R3, -R139, 0x10, RZ ;  /* 0x000000108b037810 */ /* 0x000fe20007ffe1ff */
[----:B------:R-:W2:Y:S01]  /*2b50*/  SHFL.IDX PT, R11, R7, 0x2, 0x181f ;  /* 0x00581f00070b7f89 */ /* 0x000ea200000e0000 */
[----:B------:R-:W-:-:S02]  /*2b60*/  LOP3.LUT R2, R2, 0xf, RZ, 0xc0, !PT ;  /* 0x0000000f02027812 */ /* 0x000fc400078ec0ff */
[----:B------:R-:W-:Y:S01]  /*2b70*/  LOP3.LUT R12, R3, 0xf, RZ, 0xc0, !PT ;  /* 0x0000000f030c7812 */ /* 0x000fe200078ec0ff */
[----:B------:R-:W-:Y:S01]  /*2b80*/  SHFL.IDX PT, R20, R8, 0x1, 0x181f ;  /* 0x00381f0008147f89 */ /* 0x000fe200000e0000 */
[----:B------:R-:W-:Y:S02]  /*2b90*/  SHF.L.U64.HI R3, R140, 0x1, R141 ;  /* 0x000000018c037819 */ /* 0x000fe4000001028d */
[----:B-1----:R-:W-:Y:S01]  /*2ba0*/  IADD3 R18, P2, P0, R2, R9, R22 ;  /* 0x0000000902127210 */ /* 0x002fe2000785e016 */
[----:B------:R-:W-:-:S03]  /*2bb0*/  IMAD.SHL.U32 R2, R140, 0x2, RZ ;  /* 0x000000028c027824 */ /* 0x000fc600078e00ff */
[----:B--2---:R-:W-:Y:S02]  /*2bc0*/  IADD3.X R19, RZ, R11, R6, P2, P0 ;  /* 0x0000000bff137210 */ /* 0x004fe400017e0406 */
[----:B------:R-:W-:Y:S02]  /*2bd0*/  IADD3 R16, P2, P0, R12, R9, R2 ;  /* 0x000000090c107210 */ /* 0x000fe4000785e002 */
[----:B------:R-:W1:Y:S02]  /*2be0*/  SHFL.IDX PT, R9, R8, RZ, 0x181f ;  /* 0x00181fff08097589 */ /* 0x000e6400000e0000 */
[----:B------:R-:W-:Y:S02]  /*2bf0*/  IADD3.X R17, RZ, R11, R3, P2, P0 ;  /* 0x0000000bff117210 */ /* 0x000fe400017e0403 */
[----:B------:R-:W2:Y:S01]  /*2c00*/  SHFL.IDX PT, R11, R7, RZ, 0x181f ;  /* 0x00181fff070b7589 */ /* 0x000ea200000e0000 */
[----:B------:R-:W-:-:S03]  /*2c10*/  ISETP.GE.AND P2, PT, R226, c[0x0][0x1d4], PT ;  /* 0x00007500e2007a0c */ /* 0x000fc60003f46270 */
[----:B------:R-:W3:Y:S01]  /*2c20*/  SHFL.IDX PT, R7, R7, 0x1, 0x181f ;  /* 0x00381f0007077f89 */ /* 0x000ee200000e0000 */
[----:B-1----:R-:W-:-:S05]  /*2c30*/  IADD3 R14, P0, R9, R22, RZ ;  /* 0x00000016090e7210 */ /* 0x002fca0007f1e0ff */
[----:B--2---:R-:W-:Y:S01]  /*2c40*/  IMAD.X R15, R11, 0x1, R6, P0 ;  /* 0x000000010b0f7824 */ /* 0x004fe200000e0606 */
[----:B------:R-:W-:-:S04]  /*2c50*/  IADD3 R12, P0, R9, R2, RZ ;  /* 0x00000002090c7210 */ /* 0x000fc80007f1e0ff */
[----:B------:R1:W-:Y:S01]  /*2c60*/  LDGSTS.E.BYPASS.LTC128B.128 [R219+0x8100], [R14.64], !P2 ;  /* 0x081000000edb7fae */ /* 0x0003e2000d101d46 */
[----:B------:R-:W-:Y:S01]  /*2c70*/  IMAD.X R13, R11, 0x1, R3, P0 ;  /* 0x000000010b0d7824 */ /* 0x000fe200000e0603 */
[----:B------:R-:W-:-:S04]  /*2c80*/  IADD3 R8, P0, R20, R22, RZ ;  /* 0x0000001614087210 */ /* 0x000fc80007f1e0ff */
[----:B------:R1:W-:Y:S01]  /*2c90*/  LDGSTS.E.BYPASS.LTC128B.128 [R219+0xb100], [R12.64], !P6 ;  /* 0x0b1000000cdb7fae */ /* 0x0003e2000f101d46 */
[----:B---3--:R-:W-:Y:S01]  /*2ca0*/  IMAD.X R9, R7, 0x1, R6, P0 ;  /* 0x0000000107097824 */ /* 0x008fe200000e0606 */
[----:B------:R-:W-:-:S04]  /*2cb0*/  IADD3 R2, P0, R20, R2, RZ ;  /* 0x0000000214027210 */ /* 0x000fc80007f1e0ff */
[----:B------:R1:W-:Y:S01]  /*2cc0*/  LDGSTS.E.BYPASS.LTC128B.128 [R219+0x9100], [R8.64], !P2 ;  /* 0x0910000008db7fae */ /* 0x0003e2000d101d46 */
[----:B------:R-:W-:Y:S01]  /*2cd0*/  IMAD.X R3, R7, 0x1, R3, P0 ;  /* 0x0000000107037824 */ /* 0x000fe200000e0603 */
[----:B------:R-:W-:-:S04]  /*2ce0*/  ISETP.NE.U32.AND P0, PT, R21, RZ, PT ;  /* 0x000000ff1500720c */ /* 0x000fc80003f05070 */
[----:B------:R1:W-:Y:S09]  /*2cf0*/  LDGSTS.E.BYPASS.LTC128B.128 [R219+0xc100], [R2.64], !P6 ;  /* 0x0c10000002db7fae */ /* 0x0003f2000f101d46 */
[----:B------:R1:W-:Y:S01]  /*2d00*/  LDGSTS.E.BYPASS.LTC128B.128.ZFILL [R219+0xa100], [R18.64], P0 ;  /* 0x0a10000012db7fae */ /* 0x0003e20008141d46 */
[----:B------:R-:W-:-:S13]  /*2d10*/  ISETP.NE.U32.AND P0, PT, R139, RZ, PT ;  /* 0x000000ff8b00720c */ /* 0x000fda0003f05070 */
[----:B------:R1:W-:Y:S02]  /*2d20*/  LDGSTS.E.BYPASS.LTC128B.128.ZFILL [R219+0xd100], [R16.64], P0 ;  /* 0x0d10000010db7fae */ /* 0x0003e40008141d46 */
.L_x_242:
[----:B-1----:R-:W-:Y:S01]  /*2d30*/  FMUL.FTZ R2, R113, c[0x0][0x320] ;  /* 0x0000c80071027a20 */ /* 0x002fe20000410000 */
[----:B------:R-:W-:Y:S01]  /*2d40*/  LOP3.LUT R3, R135, 0xffffffe0, RZ, 0xc0, !PT ;  /* 0xffffffe087037812 */ /* 0x000fe200078ec0ff */
[----:B------:R-:W-:Y:S01]  /*2d50*/  ULDC UR4, c[0x0][0x324] ;  /* 0x0000c90000047ab9 */ /* 0x000fe20000000800 */
[----:B------:R-:W-:Y:S01]  /*2d60*/  LEA.HI R6, R136, R137, RZ, 0x2 ;  /* 0x0000008988067211 */ /* 0x000fe200078f10ff */
[----:B------:R1:W2:Y:S01]  /*2d70*/  MUFU.TANH R37, R2 ;  /* 0x0000000200257308 */ /* 0x0002a20000002400 */
[----:B------:R-:W-:Y:S01]  /*2d80*/  SHF.R.S32.HI R7, RZ, 0x1f, R134 ;  /* 0x0000001fff077819 */ /* 0x000fe20000011486 */
[----:B------:R-:W-:Y:S01]  /*2d90*/  ULOP3.LUT UR4, URZ, UR4, URZ, 0x33, !UPT ;  /* 0x000000043f047292 */ /* 0x000fe2000f8e333f */
[----:B------:R-:W-:Y:S01]  /*2da0*/  LOP3.LUT R6, R6, 0xfffffffc, RZ, 0xc0, !PT ;  /* 0xfffffffc06067812 */ /* 0x000fe200078ec0ff */
[----:B------:R-:W0:Y:S01]  /*2db0*/  LDGDEPBAR ;  /* 0x00000000000079af */ /* 0x000e220000000000 */
[----:B------:R-:W-:-:S04]  /*2dc0*/  LEA.HI R7, R7, R134, RZ, 0x3 ;  /* 0x0000008607077211 */ /* 0x000fc800078f18ff */
[----:B------:R-:W-:-:S04]  /*2dd0*/  LOP3.LUT R7, R7, 0xffffff8, RZ, 0xc0, !PT ;  /* 0x0ffffff807077812 */ /* 0x000fc800078ec0ff */
[----:B------:R-:W-:Y:S01]  /*2de0*/  IADD3 R11, R134, -R7, RZ ;  /* 0x80000007860b7210 */ /* 0x000fe20007ffe0ff */
[----:B-1----:R-:W-:-:S04]  /*2df0*/  FMUL.FTZ R2, R104, c[0x0][0x320] ;  /* 0x0000c80068027a20 */ /* 0x002fc80000410000 */
[----:B------:R1:W3:Y:S02]  /*2e00*/  MUFU.TANH R36, R2 ;  /* 0x0000000200247308 */ /* 0x0002e40000002400 */
[----:B-1----:R-:W-:-:S06]  /*2e10*/  FMUL.FTZ R2, R105, c[0x0][0x320] ;  /* 0x0000c80069027a20 */ /* 0x002fcc0000410000 */
[----:B------:R1:W4:Y:S02]  /*2e20*/  MUFU.TANH R35, R2 ;  /* 0x0000000200237308 */ /* 0x0003240000002400 */
[----:B-1----:R-:W-:-:S06]  /*2e30*/  FMUL.FTZ R2, R100, c[0x0][0x320] ;  /* 0x0000c80064027a20 */ /* 0x002fcc0000410000 */
[----:B------:R1:W1:Y:S02]  /*2e40*/  MUFU.TANH R34, R2 ;  /* 0x0000000200227308 */ /* 0x0002640000002400 */
        /* <DEDUP_REMOVED lines=24> */
[----:B-1----:R-:W-:Y:S01]  /*2fd0*/  IADD3 R2, -R3, R137, RZ ;  /* 0x0000008903027210 */ /* 0x002fe20007ffe1ff */
[----:B------:R-:W-:-:S03]  /*2fe0*/  FMUL.FTZ R3, R65, c[0x0][0x320] ;  /* 0x0000c80041037a20 */ /* 0x000fc60000410000 */
[----:B------:R-:W-:Y:S02]  /*2ff0*/  SHF.R.S32.HI R8, RZ, 0x1f, R2 ;  /* 0x0000001fff087819 */ /* 0x000fe40000011402 */
[----:B------:R1:W1:Y:S02]  /*3000*/  MUFU.TANH R21, R3 ;  /* 0x0000000300157308 */ /* 0x0002640000002400 */
[----:B-1----:R-:W-:Y:S02]  /*3010*/  IADD3 R3, -R6, R137, RZ ;  /* 0x0000008906037210 */ /* 0x002fe40007ffe1ff */
[----:B------:R-:W-:Y:S01]  /*3020*/  LEA.HI R6, R8, R2, RZ, 0x2 ;  /* 0x0000000208067211 */ /* 0x000fe200078f10ff */
[----:B------:R-:W-:Y:S01]  /*3030*/  FMUL.FTZ R8, R68, c[0x0][0x320] ;  /* 0x0000c80044087a20 */ /* 0x000fe20000410000 */
[----:B------:R-:W-:Y:S02]  /*3040*/  LEA.HI R9, R3, R3, RZ, 0x1 ;  /* 0x0000000303097211 */ /* 0x000fe400078f08ff */
[----:B------:R-:W-:Y:S01]  /*3050*/  LEA.HI.SX32 R7, R6, R156, 0x1e ;  /* 0x0000009c06077211 */ /* 0x000fe200078ff2ff */
[----:B------:R1:W1:Y:S01]  /*3060*/  MUFU.TANH R20, R8 ;  /* 0x0000000800147308 */ /* 0x0002620000002400 */
[----:B------:R-:W-:-:S04]  /*3070*/  LOP3.LUT R9, R9, 0x1ffffffe, RZ, 0xc0, !PT ;  /* 0x1ffffffe09097812 */ /* 0x000fc800078ec0ff */
[----:B------:R-:W-:Y:S01]  /*3080*/  IADD3 R3, R3, -R9, RZ ;  /* 0x8000000903037210 */ /* 0x000fe20007ffe0ff */
[----:B-1----:R-:W-:Y:S02]  /*3090*/  IMAD R8, R11, 0x10, R7 ;  /* 0x000000100b087824 */ /* 0x002fe400078e0207 */
[----:B------:R-:W-:-:S03]  /*30a0*/  FMUL.FTZ R7, R69, c[0x0][0x320] ;  /* 0x0000c80045077a20 */ /* 0x000fc60000410000 */
[----:B------:R-:W-:Y:S01]  /*30b0*/  LEA R12, R3, R8, 0x3 ;  /* 0x00000008030c7211 */ /* 0x000fe200078e18ff */
[----:B------:R-:W-:Y:S01]  /*30c0*/  FMUL.FTZ R3, R72, c[0x0][0x320] ;  /* 0x0000c80048037a20 */ /* 0x000fe20000410000 */
[----:B------:R1:W1:Y:S03]  /*30d0*/  MUFU.TANH R19, R7 ;  /* 0x0000000700137308 */ /* 0x0002660000002400 */
[----:B------:R-:W-:Y:S01]  /*30e0*/  @P4 IMAD.HI.U32 R8, R12, c[0x0][0x2c8], RZ ;  /* 0x0000b2000c084a27 */ /* 0x000fe200078e00ff */
[----:B------:R5:W-:Y:S04]  /*30f0*/  STL [R1+0x8], R12 ;  /* 0x0000080c01007387 */ /* 0x000be80000100800 */
[----:B------:R2:W2:Y:S01]  /*3100*/  MUFU.TANH R18, R3 ;  /* 0x0000000300127308 */ /* 0x0004a20000002400 */
[----:B-1----:R-:W-:Y:S01]  /*3110*/  IMAD.MOV.U32 R7, RZ, RZ, R12 ;  /* 0x000000ffff077224 */ /* 0x002fe200078e000c */
[----:B------:R-:W-:Y:S01]  /*3120*/  @P4 SHF.R.U32.HI R7, RZ, c[0x0][0x2cc], R8 ;  /* 0x0000b300ff074a19 */ /* 0x000fe20000011608 */
[----:B------:R-:W-:-:S05]  /*3130*/  FMUL.FTZ R8, R80, c[0x0][0x320] ;  /* 0x0000c80050087a20 */ /* 0x000fca0000410000 */
[----:B------:R-:W1:Y:S01]  /*3140*/  MUFU.TANH R16, R8 ;  /* 0x0000000800107308 */ /* 0x000e620000002400 */
[----:B--2---:R-:W-:-:S07]  /*3150*/  FMUL.FTZ R3, R73, c[0x0][0x320] ;  /* 0x0000c80049037a20 */ /* 0x004fce0000410000 */
[----:B------:R2:W1:Y:S02]  /*3160*/  MUFU.TANH R17, R3 ;  /* 0x0000000300117308 */ /* 0x0004640000002400 */
[----:B--2---:R-:W-:Y:S02]  /*3170*/  LOP3.LUT R3, R6, 0x7ffffffc, RZ, 0xc0, !PT ;  /* 0x7ffffffc06037812 */ /* 0x004fe400078ec0ff */
[----:B------:R-:W2:Y:S02]  /*3180*/  SHFL.IDX PT, R6, R7, RZ, 0x1c1f ;  /* 0x001c1fff07067589 */ /* 0x000ea400000e0000 */
[----:B------:R-:W-:Y:S01]  /*3190*/  IADD3 R3, R2, -R3, RZ ;  /* 0x8000000302037210 */ /* 0x000fe20007ffe0ff */
[----:B------:R-:W-:-:S03]  /*31a0*/  FMUL.FTZ R2, R81, c[0x0][0x320] ;  /* 0x0000c80051027a20 */ /* 0x000fc60000410000 */
[----:B------:R-:W-:Y:S01]  /*31b0*/  SHF.L.U32 R9, R3, 0x1, RZ ;  /* 0x0000000103097819 */ /* 0x000fe200000006ff */
[----:B------:R1:W1:Y:S01]  /*31c0*/  MUFU.TANH R15, R2 ;  /* 0x00000002000f7308 */ /* 0x0002620000002400 */
[----:B------:R-:W-:Y:S02]  /*31d0*/  FMUL.FTZ R3, R112, c[0x0][0x320] ;  /* 0x0000c80070037a20 */ /* 0x000fe40000410000 */
[----:B------:R-:W-:Y:S01]  /*31e0*/  IADD3 R11, -R9, R252, R10 ;  /* 0x000000fc090b7210 */ /* 0x000fe20007ffe10a */
[----:B------:R2:W-:Y:S01]  /*31f0*/  STL [R1+0x4], R9 ;  /* 0x0000040901007387 */ /* 0x0005e20000100800 */
[----:B------:R-:W-:-:S03]  /*3200*/  IADD3 R13, R10, -R9, RZ ;  /* 0x800000090a0d7210 */ /* 0x000fc60007ffe0ff */
[----:B------:R2:W2:Y:S01]  /*3210*/  MUFU.TANH R14, R3 ;  /* 0x00000003000e7308 */ /* 0x0004a20000002400 */
[----:B-1----:R-:W-:-:S05]  /*3220*/  IADD3 R2, -R9, 0x1, R133 ;  /* 0x0000000109027810 */ /* 0x002fca0007ffe185 */
[----:B------:R-:W-:-:S05]  /*3230*/  IMAD.IADD R2, R2, 0x1, -R138 ;  /* 0x0000000102027824 */ /* 0x000fca00078e0a8a */
[C---:B------:R-:W-:Y:S02]  /*3240*/  IADD3 R8, R2.reuse, c[0x0][0x328], RZ ;  /* 0x0000ca0002087a10 */ /* 0x040fe40007ffe0ff */
[----:B-----5:R-:W-:Y:S02]  /*3250*/  IADD3 R12, R2, UR4, RZ ;  /* 0x00000004020c7c10 */ /* 0x020fe4000fffe0ff */
[-C--:B--2---:R-:W-:Y:S02]  /*3260*/  IADD3 R3, R8, R6.reuse, RZ ;  /* 0x0000000608037210 */ /* 0x084fe40007ffe0ff */
[----:B------:R-:W-:Y:S02]  /*3270*/  IADD3 R2, R12, R6, RZ ;  /* 0x000000060c027210 */ /* 0x000fe40007ffe0ff */
[----:B------:R-:W-:Y:S01]  /*3280*/  IMNMX R3, R3, R11, PT ;  /* 0x0000000b03037217 */ /* 0x000fe20003800200 */
[----:B------:R-:W-:Y:S05]  /*3290*/  @!P3 BRA `(.L_x_243) ;  /* 0x000001400000b947 */ /* 0x000fea0003800000 */
[----:B---34-:R-:W-:Y:S01]  /*32a0*/  IADD3 R6, -R138, R252, R6 ;  /* 0x000000fc8a067210 */ /* 0x018fe20007ffe106 */
[----:B------:R-:W-:Y:S03]  /*32b0*/  BSSY B0, `(.L_x_244) ;  /* 0x000000e000007945 */ /* 0x000fe60003800000 */
        /* <DEDUP_REMOVED lines=9> */
.L_x_245:
[----:B------:R-:W-:-:S04]  /*3350*/  MOV R9, c[0x0][0x32c] ;  /* 0x0000cb0000097a02 */ /* 0x000fc80000000f00 */
[----:B------:R-:W-:-:S13]  /*3360*/  ISETP.NE.AND P0, PT, R9, 0x1, PT ;  /* 0x000000010900780c */ /* 0x000fda0003f05270 */
[----:B------:R-:W-:-:S05]  /*3370*/  @P0 IMAD.HI.U32 R9, R6, c[0x0][0x330], RZ ;  /* 0x0000cc0006090a27 */ /* 0x000fca00078e00ff */
[----:B------:R-:W-:Y:S02]  /*3380*/  @P0 SHF.R.U32.HI R6, RZ, c[0x0][0x334], R9 ;  /* 0x0000cd00ff060a19 */ /* 0x000fe40000011609 */
.L_x_246:
[----:B------:R-:W-:Y:S05]  /*3390*/  BSYNC B0 ;  /* 0x0000000000007941 */ /* 0x000fea0003800000 */
.L_x_244:
[----:B------:R-:W-:-:S05]  /*33a0*/  IMAD R6, R6, c[0x0][0x32c], R13 ;  /* 0x0000cb0006067a24 */ /* 0x000fca00078e020d */
[----:B------:R-:W-:Y:S02]  /*33b0*/  IADD3 R9, R6, c[0x0][0x32c], RZ ;  /* 0x0000cb0006097a10 */ /* 0x000fe40007ffe0ff */
[----:B------:R-:W-:Y:S02]  /*33c0*/  IMNMX R2, R2, R6, !PT ;  /* 0x0000000602027217 */ /* 0x000fe40007800200 */
[----:B------:R-:W-:Y:S02]  /*33d0*/  IMNMX R3, R3, R9, PT ;  /* 0x0000000903037217 */ /* 0x000fe40003800200 */
.L_x_243:
[C---:B---34-:R-:W-:Y:S01]  /*33e0*/  ISETP.GE.AND P0, PT, R10.reuse, 0x2, PT ;  /* 0x000000020a00780c */ /* 0x058fe20003f06270 */
[----:B------:R-:W1:Y:S01]  /*33f0*/  SHFL.IDX PT, R6, R7, 0x1, 0x1c1f ;  /* 0x003c1f0007067f89 */ /* 0x000e6200000e0000 */
[----:B------:R-:W-:Y:S02]  /*3400*/  ISETP.GE.AND P2, PT, R10, 0x9, PT ;  /* 0x000000090a00780c */ /* 0x000fe40003f46270 */
[----:B------:R-:W-:Y:S02]  /*3410*/  P2R R61, PR, RZ, 0x1 ;  /* 0x00000001ff3d7803 */ /* 0x000fe40000000000 */
[----:B------:R-:W-:-:S02]  /*3420*/  ISETP.GT.AND P0, PT, R2, 0x1, !P0 ;  /* 0x000000010200780c */ /* 0x000fc40004704270 */
[----:B------:R-:W-:Y:S02]  /*3430*/  P2R R60, PR, RZ, 0x4 ;  /* 0x00000004ff3c7803 */ /* 0x000fe40000000000 */
[----:B------:R-:W-:-:S04]  /*3440*/  ISETP.LT.OR P0, PT, R3, 0x2, P0 ;  /* 0x000000020300780c */ /* 0x000fc80000701670 */
[----:B------:R-:W-:Y:S02]  /*3450*/  FSEL R40, R37, -INF , !P0 ;  /* 0xff80000025287808 */ /* 0x000fe40004000000 */
[----:B------:R-:W-:Y:S02]  /*3460*/  ISETP.GT.AND P0, PT, R2, 0x8, !P2 ;  /* 0x000000080200780c */ /* 0x000fe40005704270 */
[----:B------:R-:W-:Y:S02]  /*3470*/  ISETP.GE.AND P2, PT, R10, 0xa, PT ;  /* 0x0000000a0a00780c */ /* 0x000fe40003f46270 */
[----:B------:R-:W-:Y:S02]  /*3480*/  ISETP.LT.OR P0, PT, R3, 0x9, P0 ;  /* 0x000000090300780c */ /* 0x000fe40000701670 */
[----:B------:R-:W-:Y:S02]  /*3490*/  P2R R59, PR, RZ, 0x4 ;  /* 0x00000004ff3b7803 */ /* 0x000fe40000000000 */
[----:B------:R-:W-:-:S02]  /*34a0*/  FSEL R43, R36, -INF , !P0 ;  /* 0xff800000242b7808 */ /* 0x000fc40004000000 */
[----:B------:R-:W-:Y:S02]  /*34b0*/  ISETP.GT.AND P0, PT, R2, 0x9, !P2 ;  /* 0x000000090200780c */ /* 0x000fe40005704270 */
[----:B------:R-:W-:Y:S02]  /*34c0*/  ISETP.GE.AND P2, PT, R10, 0x11, PT ;  /* 0x000000110a00780c */ /* 0x000fe40003f46270 */
[----:B------:R-:W-:Y:S02]  /*34d0*/  ISETP.LT.OR P0, PT, R3, 0xa, P0 ;  /* 0x0000000a0300780c */ /* 0x000fe40000701670 */
[----:B------:R-:W-:Y:S02]  /*34e0*/  P2R R58, PR, RZ, 0x4 ;  /* 0x00000004ff3a7803 */ /* 0x000fe40000000000 */
[----:B------:R-:W-:Y:S02]  /*34f0*/  FSEL R44, R35, -INF , !P0 ;  /* 0xff800000232c7808 */ /* 0x000fe40004000000 */
[----:B------:R-:W-:-:S02]  /*3500*/  ISETP.GT.AND P0, PT, R2, 0x10, !P2 ;  /* 0x000000100200780c */ /* 0x000fc40005704270 */
[----:B------:R-:W-:Y:S02]  /*3510*/  ISETP.GE.AND P2, PT, R10, 0x12, PT ;  /* 0x000000120a00780c */ /* 0x000fe40003f46270 */
[----:B------:R-:W-:Y:S02]  /*3520*/  ISETP.LT.OR P0, PT, R3, 0x11, P0 ;  /* 0x000000110300780c */ /* 0x000fe40000701670 */
[----:B------:R-:W-:Y:S02]  /*3530*/  P2R R57, PR, RZ, 0x4 ;  /* 0x00000004ff397803 */ /* 0x000fe40000000000 */
[----:B------:R-:W-:Y:S02]  /*3540*/  FSEL R76, R34, -INF , !P0 ;  /* 0xff800000224c7808 */ /* 0x000fe40004000000 */
[----:B------:R-:W-:Y:S02]  /*3550*/  ISETP.GT.AND P0, PT, R2, 0x11, !P2 ;  /* 0x000000110200780c */ /* 0x000fe40005704270 */
[----:B------:R-:W-:-:S02]  /*3560*/  ISETP.GE.AND P2, PT, R10, 0x19, PT ;  /* 0x000000190a00780c */ /* 0x000fc40003f46270 */
[----:B------:R-:W-:Y:S02]  /*3570*/  ISETP.LT.OR P0, PT, R3, 0x12, P0 ;  /* 0x000000120300780c */ /* 0x000fe40000701670 */
[----:B------:R-:W-:Y:S02]  /*3580*/  P2R R56, PR, RZ, 0x4 ;  /* 0x00000004ff387803 */ /* 0x000fe40000000000 */
[----:B------:R-:W-:Y:S02]  /*3590*/  FSEL R77, R33, -INF , !P0 ;  /* 0xff800000214d7808 */ /* 0x000fe40004000000 */
[----:B------:R-:W-:Y:S02]  /*35a0*/  ISETP.GT.AND P0, PT, R2, 0x18, !P2 ;  /* 0x000000180200780c */ /* 0x000fe40005704270 */
[----:B------:R-:W-:Y:S02]  /*35b0*/  ISETP.GE.AND P2, PT, R10, 0x1a, PT ;  /* 0x0000001a0a00780c */ /* 0x000fe40003f46270 */
[----:B------:R-:W-:-:S02]  /*35c0*/  ISETP.LT.OR P0, PT, R3, 0x19, P0 ;  /* 0x000000190300780c */ /* 0x000fc40000701670 */
[----:B------:R-:W-:Y:S02]  /*35d0*/  P2R R55, PR, RZ, 0x4 ;  /* 0x00000004ff377803 */ /* 0x000fe40000000000 */
[----:B------:R-:W-:Y:S02]  /*35e0*/  FSEL R78, R32, -INF , !P0 ;  /* 0xff800000204e7808 */ /* 0x000fe40004000000 */
[----:B------:R-:W-:Y:S02]  /*35f0*/  ISETP.GT.AND P0, PT, R2, 0x19, !P2 ;  /* 0x000000190200780c */ /* 0x000fe40005704270 */
[----:B------:R-:W-:Y:S02]  /*3600*/  ISETP.GE.AND P2, PT, R10, 0x21, PT ;  /* 0x000000210a00780c */ /* 0x000fe40003f46270 */
[----:B------:R-:W-:Y:S02]  /*3610*/  ISETP.LT.OR P0, PT, R3, 0x1a, P0 ;  /* 0x0000001a0300780c */ /* 0x000fe40000701670 */
[----:B------:R-:W-:-:S02]  /*3620*/  P2R R54, PR, RZ, 0x4 ;  /* 0x00000004ff367803 */ /* 0x000fc40000000000 */
        /* <DEDUP_REMOVED lines=76> */
[----:B------:R-:W-:Y:S02]  /*3af0*/  ISETP.GT.AND P0, PT, R2, RZ, !P2 ;  /* 0x000000ff0200720c */ /* 0x000fe40005704270 */
[----:B------:R-:W-:-:S02]  /*3b00*/  ISETP.GE.AND P2, PT, R10, 0x5a, PT ;  /* 0x0000005a0a00780c */ /* 0x000fc40003f46270 */
[----:B------:R-:W-:-:S04]  /*3b10*/  ISETP.LT.OR P0, PT, R3, 0x1, P0 ;  /* 0x000000010300780c */ /* 0x000fc80000701670 */
[----:B------:R-:W-:Y:S02]  /*3b20*/  FSEL R32, R14, -INF , !P0 ;  /* 0xff8000000e207808 */ /* 0x000fe40004000000 */
[----:B------:R-:W-:Y:S01]  /*3b30*/  ISETP.GT.AND P0, PT, R2, 0x59, !P2 ;  /* 0x000000590200780c */ /* 0x000fe20005704270 */
[----:B------:R-:W-:-:S03]  /*3b40*/  FMUL.FTZ R2, R87, c[0x0][0x320] ;  /* 0x0000c80057027a20 */ /* 0x000fc60000410000 */
[----:B------:R-:W-:Y:S01]  /*3b50*/  ISETP.LT.OR P0, PT, R3, 0x5a, P0 ;  /* 0x0000005a0300780c */ /* 0x000fe20000701670 */
[----:B------:R2:W3:Y:S01]  /*3b60*/  MUFU.TANH R35, R2 ;  /* 0x0000000200237308 */ /* 0x0004e20000002400 */
[----:B-1----:R-:W-:Y:S02]  /*3b70*/  IMAD.IADD R3, R8, 0x1, R6 ;  /* 0x0000000108037824 */ /* 0x002fe400078e0206 */
[----:B------:R-:W-:-:S03]  /*3b80*/  FSEL R215, R15, -INF , !P0 ;  /* 0xff8000000fd77808 */ /* 0x000fc60004000000 */
[----:B------:R-:W-:Y:S01]  /*3b90*/  IMNMX R3, R3, R11, PT ;  /* 0x0000000b03037217 */ /* 0x000fe20003800200 */
[----:B--2---:R-:W-:-:S04]  /*3ba0*/  FMUL.FTZ R2, R90, c[0x0][0x320] ;  /* 0x0000c8005a027a20 */ /* 0x004fc80000410000 */
[----:B------:R1:W2:Y:S02]  /*3bb0*/  MUFU.TANH R34, R2 ;  /* 0x0000000200227308 */ /* 0x0002a40000002400 */
        /* <DEDUP_REMOVED lines=44> */
[----:B-1----:R-:W-:Y:S01]  /*3e80*/  IMAD.IADD R2, R12, 0x1, R6 ;  /* 0x000000010c027824 */ /* 0x002fe200078e0206 */
[----:B------:R-:W-:Y:S05]  /*3e90*/  @!P3 BRA `(.L_x_247) ;  /* 0x000001400000b947 */ /* 0x000fea0003800000 */
[----:B--234-:R-:W-:Y:S01]  /*3ea0*/  IADD3 R6, -R138, R252, R6 ;  /* 0x000000fc8a067210 */ /* 0x01cfe20007ffe106 */
        /* <DEDUP_REMOVED lines=10> */
.L_x_249:
[----:B------:R-:W-:-:S04]  /*3f50*/  MOV R7, c[0x0][0x32c] ;  /* 0x0000cb0000077a02 */ /* 0x000fc80000000f00 */
[----:B------:R-:W-:-:S13]  /*3f60*/  ISETP.NE.AND P0, PT, R7, 0x1, PT ;  /* 0x000000010700780c */ /* 0x000fda0003f05270 */
[----:B------:R-:W-:-:S05]  /*3f70*/  @P0 IMAD.HI.U32 R7, R6, c[0x0][0x330], RZ ;  /* 0x0000cc0006070a27 */ /* 0x000fca00078e00ff */
[----:B------:R-:W-:Y:S02]  /*3f80*/  @P0 SHF.R.U32.HI R6, RZ, c[0x0][0x334], R7 ;  /* 0x0000cd00ff060a19 */ /* 0x000fe40000011607 */
.L_x_250:
[----:B------:R-:W-:Y:S05]  /*3f90*/  BSYNC B0 ;  /* 0x0000000000007941 */ /* 0x000fea0003800000 */
.L_x_248:
[----:B------:R-:W-:-:S05]  /*3fa0*/  IMAD R6, R6, c[0x0][0x32c], R13 ;  /* 0x0000cb0006067a24 */ /* 0x000fca00078e020d */
[----:B------:R-:W-:Y:S02]  /*3fb0*/  IADD3 R7, R6, c[0x0][0x32c], RZ ;  /* 0x0000cb0006077a10 */ /* 0x000fe40007ffe0ff */
[----:B------:R-:W-:Y:S02]  /*3fc0*/  IMNMX R2, R2, R6, !PT ;  /* 0x0000000602027217 */ /* 0x000fe40007800200 */
[----:B------:R-:W-:Y:S02]  /*3fd0*/  IMNMX R3, R3, R7, PT ;  /* 0x0000000703037217 */ /* 0x000fe40003800200 */
.L_x_247:
[----:B--234-:R-:W-:Y:S01]  /*3fe0*/  ISETP.NE.AND P0, PT, R61, RZ, PT ;  /* 0x000000ff3d00720c */ /* 0x01cfe20003f05270 */
[----:B------:R-:W-:Y:S01]  /*3ff0*/  IMAD.SHL.U32 R197, R4, 0x2, RZ ;  /* 0x0000000204c57824 */ /* 0x000fe200078e00ff */
[----:B------:R-:W-:Y:S02]  /*4000*/  FMNMX.FTZ R68, R32, R40, !PT ;  /* 0x0000002820447209 */ /* 0x000fe40007810000 */
[----:B------:R-:W-:Y:S01]  /*4010*/  ISETP.GT.AND P0, PT, R2, 0x1, !P0 ;  /* 0x000000010200780c */ /* 0x000fe20004704270 */
[--C-:B------:R-:W-:Y:S01]  /*4020*/  IMAD R198, R5, 0x2, R197.reuse ;  /* 0x0000000205c67824 */ /* 0x100fe200078e02c5 */
[----:B------:R-:W-:Y:S01]  /*4030*/  FMNMX.FTZ R68, R43, R68, !PT ;  /* 0x000000442b447209 */ /* 0x000fe20007810000 */
[C---:B------:R-:W-:Y:S01]  /*4040*/  IMAD R201, R0.reuse, 0x2, R197 ;  /* 0x0000000200c97824 */ /* 0x040fe200078e02c5 */
[----:B------:R-:W-:Y:S01]  /*4050*/  ISETP.LT.OR P0, PT, R3, 0x2, P0 ;  /* 0x000000020300780c */ /* 0x000fe20000701670 */
[----:B------:R-:W-:Y:S01]  /*4060*/  IMAD R200, R0, 0x2, R198 ;  /* 0x0000000200c87824 */ /* 0x000fe200078e02c6 */
[----:B------:R-:W-:-:S02]  /*4070*/  FMNMX.FTZ R68, R44, R68, !PT ;  /* 0x000000442c447209 */ /* 0x000fc40007810000 */
[----:B------:R-:W-:Y:S02]  /*4080*/  FSEL R11, R24, -INF , !P0 ;  /* 0xff800000180b7808 */ /* 0x000fe40004000000 */
[----:B------:R-:W-:Y:S02]  /*4090*/  ISETP.NE.AND P0, PT, R60, RZ, PT ;  /* 0x000000ff3c00720c */ /* 0x000fe40003f05270 */
[----:B------:R-:W-:Y:S02]  /*40a0*/  FMNMX.FTZ R68, R76, R68, !PT ;  /* 0x000000444c447209 */ /* 0x000fe40007810000 */
[----:B------:R-:W-:Y:S02]  /*40b0*/  ISETP.GT.AND P0, PT, R2, 0x8, !P0 ;  /* 0x000000080200780c */ /* 0x000fe40004704270 */
[----:B------:R-:W-:Y:S02]  /*40c0*/  FMNMX.FTZ R68, R77, R68, !PT ;  /* 0x000000444d447209 */ /* 0x000fe40007810000 */
[----:B------:R-:W-:-:S02]  /*40d0*/  ISETP.LT.OR P0, PT, R3, 0x9, P0 ;  /* 0x000000090300780c */ /* 0x000fc40000701670 */
[----:B------:R-:W-:Y:S02]  /*40e0*/  FMNMX.FTZ R68, R78, R68, !PT ;  /* 0x000000444e447209 */ /* 0x000fe40007810000 */
[----:B------:R-:W-:Y:S02]  /*40f0*/  FSEL R24, R14, -INF , !P0 ;  /* 0xff8000000e187808 */ /* 0x000fe40004000000 */
[----:B------:R-:W-:Y:S02]  /*4100*/  ISETP.NE.AND P0, PT, R59, RZ, PT ;  /* 0x000000ff3b00720c */ /* 0x000fe40003f05270 */
[----:B------:R-:W-:Y:S02]  /*4110*/  FMNMX.FTZ R68, R79, R68, !PT ;  /* 0x000000444f447209 */ /* 0x000fe40007810000 */
[----:B------:R-:W-:Y:S02]  /*4120*/  ISETP.GT.AND P0, PT, R2, 0x9, !P0 ;  /* 0x000000090200780c */ /* 0x000fe40004704270 */
[----:B------:R-:W-:-:S02]  /*4130*/  FMNMX.FTZ R68, R108, R68, !PT ;  /* 0x000000446c447209 */ /* 0x000fc40007810000 */
[----:B------:R-:W-:Y:S02]  /*4140*/  ISETP.LT.OR P0, PT, R3, 0xa, P0 ;  /* 0x0000000a0300780c */ /* 0x000fe40000701670 */
[----:B------:R-:W-:Y:S02]  /*4150*/  FMNMX.FTZ R68, R110, R68, !PT ;  /* 0x000000446e447209 */ /* 0x000fe40007810000 */
[----:B------:R-:W-:Y:S02]  /*4160*/  FSEL R10, R10, -INF , !P0 ;  /* 0xff8000000a0a7808 */ /* 0x000fe40004000000 */
[----:B------:R-:W-:Y:S02]  /*4170*/  ISETP.NE.AND P0, PT, R58, RZ, PT ;  /* 0x000000ff3a00720c */ /* 0x000fe40003f05270 */
[----:B------:R-:W-:Y:S02]  /*4180*/  FMNMX.FTZ R68, R109, R68, !PT ;  /* 0x000000446d447209 */ /* 0x000fe40007810000 */
[----:B------:R-:W-:-:S02]  /*4190*/  ISETP.GT.AND P0, PT, R2, 0x10, !P0 ;  /* 0x000000100200780c */ /* 0x000fc40004704270 */
[----:B------:R-:W-:Y:S02]  /*41a0*/  FMNMX.FTZ R68, R111, R68, !PT ;  /* 0x000000446f447209 */ /* 0x000fe40007810000 */
[----:B------:R-:W-:Y:S02]  /*41b0*/  ISETP.LT.OR P0, PT, R3, 0x11, P0 ;  /* 0x000000110300780c */ /* 0x000fe40000701670 */
[----:B------:R-:W-:Y:S02]  /*41c0*/  FMNMX.FTZ R68, R157, R68, !PT ;  /* 0x000000449d447209 */ /* 0x000fe40007810000 */
[----:B------:R-:W-:Y:S02]  /*41d0*/  FSEL R70, R21, -INF , !P0 ;  /* 0xff80000015467808 */ /* 0x000fe40004000000 */
[----:B------:R-:W-:Y:S02]  /*41e0*/  ISETP.NE.AND P0, PT, R57, RZ, PT ;  /* 0x000000ff3900720c */ /* 0x000fe40003f05270 */
[----:B------:R-:W-:-:S02]  /*41f0*/  FMNMX.FTZ R68, R159, R68, !PT ;  /* 0x000000449f447209 */ /* 0x000fc40007810000 */
[----:B------:R-:W-:Y:S02]  /*4200*/  ISETP.GT.AND P0, PT, R2, 0x11, !P0 ;  /* 0x000000110200780c */ /* 0x000fe40004704270 */
[----:B------:R-:W-:Y:S02]  /*4210*/  FMNMX.FTZ R68, R158, R68, !PT ;  /* 0x000000449e447209 */ /* 0x000fe40007810000 */
[----:B------:R-:W-:Y:S02]  /*4220*/  ISETP.LT.OR P0, PT, R3, 0x12, P0 ;  /* 0x000000120300780c */ /* 0x000fe40000701670 */
[----:B------:R-:W-:Y:S02]  /*4230*/  FMNMX.FTZ R68, R160, R68, !PT ;  /* 0x00000044a0447209 */ /* 0x000fe40007810000 */
[----:B------:R-:W-:Y:S02]  /*4240*/  FSEL R69, R20, -INF , !P0 ;  /* 0xff80000014457808 */ /* 0x000fe40004000000 */
[----:B------:R-:W-:-:S02]  /*4250*/  ISETP.NE.AND P0, PT, R56, RZ, PT ;  /* 0x000000ff3800720c */ /* 0x000fc40003f05270 */
[----:B------:R-:W-:Y:S02]  /*4260*/  FMNMX.FTZ R68, R166, R68, !PT ;  /* 0x00000044a6447209 */ /* 0x000fe40007810000 */
[----:B------:R-:W-:Y:S02]  /*4270*/  ISETP.GT.AND P0, PT, R2, 0x18, !P0 ;  /* 0x000000180200780c */ /* 0x000fe40004704270 */
[----:B------:R-:W-:Y:S02]  /*4280*/  FMNMX.FTZ R68, R168, R68, !PT ;  /* 0x00000044a8447209 */ /* 0x000fe40007810000 */
[----:B------:R-:W-:Y:S02]  /*4290*/  ISETP.LT.OR P0, PT, R3, 0x19, P0 ;  /* 0x000000190300780c */ /* 0x000fe40000701670 */
[----:B------:R-:W-:Y:S02]  /*42a0*/  FMNMX.FTZ R68, R167, R68, !PT ;  /* 0x00000044a7447209 */ /* 0x000fe40007810000 */
[----:B------:R-:W-:-:S02]  /*42b0*/  FSEL R71, R34, -INF , !P0 ;  /* 0xff80000022477808 */ /* 0x000fc40004000000 */
[----:B------:R-:W-:Y:S02]  /*42c0*/  ISETP.NE.AND P0, PT, R55, RZ, PT ;  /* 0x000000ff3700720c */ /* 0x000fe40003f05270 */
[----:B------:R-:W-:Y:S02]  /*42d0*/  FMNMX.FTZ R68, R169, R68, !PT ;  /* 0x00000044a9447209 */ /* 0x000fe40007810000 */
[----:B------:R-:W-:Y:S02]  /*42e0*/  ISETP.GT.AND P0, PT, R2, 0x19, !P0 ;  /* 0x000000190200780c */ /* 0x000fe40004704270 */
[----:B------:R-:W-:Y:S02]  /*42f0*/  FMNMX.FTZ R68, R189, R68, !PT ;  /* 0x00000044bd447209 */ /* 0x000fe40007810000 */
[----:B------:R-:W-:Y:S02]  /*4300*/  ISETP.LT.OR P0, PT, R3, 0x1a, P0 ;  /* 0x0000001a0300780c */ /* 0x000fe40000701670 */
[----:B------:R-:W-:-:S02]  /*4310*/  FMNMX.FTZ R68, R191, R68, !PT ;  /* 0x00000044bf447209 */ /* 0x000fc40007810000 */
[----:B------:R-:W-:Y:S02]  /*4320*/  FSEL R80, R33, -INF , !P0 ;  /* 0xff80000021507808 */ /* 0x000fe40004000000 */
[----:B------:R-:W-:Y:S02]  /*4330*/  ISETP.NE.AND P0, PT, R54, RZ, PT ;  /* 0x000000ff3600720c */ /* 0x000fe40003f05270 */
[----:B------:R-:W-:Y:S02]  /*4340*/  FMNMX.FTZ R68, R190, R68, !PT ;  /* 0x00000044be447209 */ /* 0x000fe40007810000 */
[----:B------:R-:W-:Y:S02]  /*4350*/  ISETP.GT.AND P0, PT, R2, 0x20, !P0 ;  /* 0x000000200200780c */ /* 0x000fe40004704270 */
[----:B------:R-:W-:Y:S02]  /*4360*/  FMNMX.FTZ R68, R215, R68, !PT ;  /* 0x00000044d7447209 */ /* 0x000fe40007810000 */
[----:B------:R-:W-:-:S03]  /*4370*/  ISETP.LT.OR P0, PT, R3, 0x21, P0 ;  /* 0x000000210300780c */ /* 0x000fc60000701670 */
[----:B------:R-:W1:Y:S01]  /*4380*/  SHFL.BFLY PT, R7, R68, 0x2, 0x1f ;  /* 0x0c401f0044077f89 */ /* 0x000e6200000e0000 */
[----:B------:R-:W-:Y:S02]  /*4390*/  FSEL R121, R26, -INF , !P0 ;  /* 0xff8000001a797808 */ /* 0x000fe40004000000 */
[----:B------:R-:W-:-:S04]  /*43a0*/  ISETP.NE.AND P0, PT, R53, RZ, PT ;  /* 0x000000ff3500720c */ /* 0x000fc80003f05270 */
[----:B------:R-:W-:-:S04]  /*43b0*/  ISETP.GT.AND P0, PT, R2, 0x21, !P0 ;  /* 0x000000210200780c */ /* 0x000fc80004704270 */
[----:B------:R-:W-:-:S04]  /*43c0*/  ISETP.LT.OR P0, PT, R3, 0x22, P0 ;  /* 0x000000220300780c */ /* 0x000fc80000701670 */
[----:B------:R-:W-:Y:S02]  /*43d0*/  FSEL R120, R25, -INF , !P0 ;  /* 0xff80000019787808 */ /* 0x000fe40004000000 */
[----:B------:R-:W-:-:S04]  /*43e0*/  ISETP.NE.AND P0, PT, R52, RZ, PT ;  /* 0x000000ff3400720c */ /* 0x000fc80003f05270 */
[----:B------:R-:W-:Y:S02]  /*43f0*/  ISETP.GT.AND P0, PT, R2, 0x28, !P0 ;  /* 0x000000280200780c */ /* 0x000fe40004704270 */
[----:B-1----:R-:W-:Y:S02]  /*4400*/  FMNMX.FTZ R68, R68, R7, !PT ;  /* 0x0000000744447209 */ /* 0x002fe40007810000 */
[----:B------:R-:W-:-:S04]  /*4410*/  ISETP.LT.OR P0, PT, R3, 0x29, P0 ;  /* 0x000000290300780c */ /* 0x000fc80000701670 */
[----:B------:R-:W-:Y:S02]  /*4420*/  FSEL R140, R17, -INF , !P0 ;  /* 0xff800000118c7808 */ /* 0x000fe40004000000 */
[----:B------:R-:W-:-:S04]  /*4430*/  ISETP.NE.AND P0, PT, R51, RZ, PT ;  /* 0x000000ff3300720c */ /* 0x000fc80003f05270 */
[----:B------:R-:W-:-:S04]  /*4440*/  ISETP.GT.AND P0, PT, R2, 0x29, !P0 ;  /* 0x000000290200780c */ /* 0x000fc80004704270 */
        /* <DEDUP_REMOVED lines=34> */
[----:B------:R-:W-:Y:S01]  /*4670*/  ISETP.NE.AND P0, PT, R39, RZ, PT ;  /* 0x000000ff2700720c */ /* 0x000fe20003f05270 */
[----:B------:R-:W-:Y:S03]  /*4680*/  LDSM.16.MT88.4 R20, [R197+0x100] ;  /* 0x00010000c514783b */ /* 0x000fe60000004200 */
        /* <DEDUP_REMOVED lines=12> */
[----:B------:R-:W-:Y:S01]  /*4750*/  ISETP.NE.AND P0, PT, R36, RZ, PT ;  /* 0x000000ff2400720c */ /* 0x000fe20003f05270 */
[----:B------:R-:W-:Y:S03]  /*4760*/  LDSM.16.MT88.4 R12, [R198+0x100] ;  /* 0x00010000c60c783b */ /* 0x000fe60000004200 */
[----:B------:R-:W-:Y:S01]  /*4770*/  ISETP.GT.AND P0, PT, R2, RZ, !P0 ;  /* 0x000000ff0200720c */ /* 0x000fe20004704270 */
[----:B------:R-:W-:Y:S03]  /*4780*/  LDSM.16.MT88.4 R36, [R197+0x900] ;  /* 0x00090000c524783b */ /* 0x000fe60000004200 */
[----:B------:R-:W-:-:S04]  /*4790*/  ISETP.LT.OR P0, PT, R3, 0x1, P0 ;  /* 0x000000010300780c */ /* 0x000fc80000701670 */
[----:B------:R-:W-:Y:S02]  /*47a0*/  FSEL R8, R29, -INF , !P0 ;  /* 0xff8000001d087808 */ /* 0x000fe40004000000 */
[----:B------:R-:W-:Y:S01]  /*47b0*/  ISETP.GT.AND P0, PT, R2, 0x59, !P2 ;  /* 0x000000590200780c */ /* 0x000fe20005704270 */
[----:B------:R-:W-:Y:S01]  /*47c0*/  LDSM.16.MT88.4 R28, [R198+0x900] ;  /* 0x00090000c61c783b */ /* 0x000fe20000004200 */
[----:B------:R-:W-:Y:S02]  /*47d0*/  FMNMX.FTZ R6, R8, R11, !PT ;  /* 0x0000000b08067209 */ /* 0x000fe40007810000 */
[----:B------:R-:W-:Y:S02]  /*47e0*/  ISETP.LT.OR P0, PT, R3, 0x5a, P0 ;  /* 0x0000005a0300780c */ /* 0x000fe40000701670 */
[----:B------:R-:W-:Y:S01]  /*47f0*/  FMNMX.FTZ R6, R24, R6, !PT ;  /* 0x0000000618067209 */ /* 0x000fe20007810000 */
[----:B------:R-:W1:Y:S01]  /*4800*/  SHFL.BFLY PT, R3, R68, 0x1, 0x1f ;  /* 0x0c201f0044037f89 */ /* 0x000e6200000e0000 */
[----:B------:R-:W-:-:S02]  /*4810*/  FSEL R165, R62, -INF , !P0 ;  /* 0xff8000003ea57808 */ /* 0x000fc40004000000 */
[----:B------:R-:W-:-:S04]  /*4820*/  FMNMX.FTZ R6, R10, R6, !PT ;  /* 0x000000060a067209 */ /* 0x000fc80007810000 */
[----:B------:R-:W-:-:S04]  /*4830*/  FMNMX.FTZ R6, R70, R6, !PT ;  /* 0x0000000646067209 */ /* 0x000fc80007810000 */
[----:B------:R-:W-:-:S04]  /*4840*/  FMNMX.FTZ R6, R69, R6, !PT ;  /* 0x0000000645067209 */ /* 0x000fc80007810000 */
[----:B------:R-:W-:-:S04]  /*4850*/  FMNMX.FTZ R6, R71, R6, !PT ;  /* 0x0000000647067209 */ /* 0x000fc80007810000 */
[----:B------:R-:W-:-:S04]  /*4860*/  FMNMX.FTZ R6, R80, R6, !PT ;  /* 0x0000000650067209 */ /* 0x000fc80007810000 */
[----:B------:R-:W-:Y:S02]  /*4870*/  FMNMX.FTZ R6, R121, R6, !PT ;  /* 0x0000000679067209 */ /* 0x000fe40007810000 */
[----:B-1----:R-:W-:Y:S02]  /*4880*/  FMNMX.FTZ R68, R68, R3, !PT ;  /* 0x0000000344447209 */ /* 0x002fe40007810000 */
[----:B------:R-:W-:Y:S02]  /*4890*/  FMNMX.FTZ R6, R120, R6, !PT ;  /* 0x0000000678067209 */ /* 0x000fe40007810000 */
[----:B------:R-:W-:Y:S02]  /*48a0*/  FSETP.NEU.FTZ.AND P0, PT, R68, -INF , PT ;  /* 0xff8000004400780b */ /* 0x000fe40003f1d000 */
[----:B------:R-:W-:-:S04]  /*48b0*/  FMNMX.FTZ R6, R140, R6, !PT ;  /* 0x000000068c067209 */ /* 0x000fc80007810000 */
        /* <DEDUP_REMOVED lines=12> */
[----:B------:R-:W-:-:S05]  /*4980*/  FMNMX.FTZ R6, R165, R2, !PT ;  /* 0x00000002a5067209 */ /* 0x000fca0007810000 */
[----:B------:R-:W1:Y:S02]  /*4990*/  SHFL.BFLY PT, R2, R6, 0x2, 0x1f ;  /* 0x0c401f0006027f89 */ /* 0x000e6400000e0000 */
[----:B-1----:R-:W-:Y:S01]  /*49a0*/  FMNMX.FTZ R7, R6, R2, !PT ;  /* 0x0000000206077209 */ /* 0x002fe20007810000 */
[----:B------:R-:W-:-:S04]  /*49b0*/  FMUL.FTZ R6, R68, c[0x0][0x2d0] ;  /* 0x0000b40044067a20 */ /* 0x000fc80000410000 */
[----:B------:R-:W1:Y:S01]  /*49c0*/  SHFL.BFLY PT, R3, R7, 0x1, 0x1f ;  /* 0x0c201f0007037f89 */ /* 0x000e6200000e0000 */
[----:B------:R-:W-:-:S05]  /*49d0*/  FSEL R6, R6, RZ, P0 ;  /* 0x000000ff06067208 */ /* 0x000fca0000000000 */
[--C-:B------:R-:W-:Y:S02]  /*49e0*/  FFMA.FTZ R2, R32, c[0x0][0x2d0], -R6.reuse ;  /* 0x0000b40020027a23 */ /* 0x100fe40000010806 */
[--C-:B------:R-:W-:Y:S01]  /*49f0*/  FFMA.FTZ R0, R76, c[0x0][0x2d0], -R6.reuse ;  /* 0x0000b4004c007a23 */ /* 0x100fe20000010806 */
[----:B------:R-:W-:Y:S01]  /*4a00*/  LDSM.16.MT88.4 R32, [R201+0x3100] ;  /* 0x00310000c920783b */ /* 0x000fe20000004200 */
[----:B------:R2:W-:Y:S08]  /*4a10*/  MUFU.EX2 R246, R2 ;  /* 0x0000000200f67308 */ /* 0x0005f00000000800 */
[----:B------:R3:W-:Y:S01]  /*4a20*/  MUFU.EX2 R240, R0 ;  /* 0x0000000000f07308 */ /* 0x0007e20000000800 */
[----:B-1----:R-:W-:Y:S01]  /*4a30*/  FMNMX.FTZ R3, R3, R7, !PT ;  /* 0x0000000703037209 */ /* 0x002fe20007810000 */
[----:B------:R-:W-:-:S02]  /*4a40*/  FFMA.FTZ R7, R44, c[0x0][0x2d0], -R6 ;  /* 0x0000b4002c077a23 */ /* 0x000fc40000010806 */
[----:B--2---:R-:W-:Y:S01]  /*4a50*/  FFMA.FTZ R2, R40, c[0x0][0x2d0], -R6 ;  /* 0x0000b40028027a23 */ /* 0x004fe20000010806 */
[----:B------:R-:W-:-:S03]  /*4a60*/  FSETP.NEU.FTZ.AND P0, PT, R3, -INF , PT ;  /* 0xff8000000300780b */ /* 0x000fc60003f1d000 */
[----:B------:R-:W-:Y:S01]  /*4a70*/  MUFU.EX2 R244, R7 ;  /* 0x0000000700f47308 */ /* 0x000fe20000000800 */
[----:B---3--:R-:W-:-:S07]  /*4a80*/  FFMA.FTZ R0, R77, c[0x0][0x2d0], -R6 ;  /* 0x0000b4004d007a23 */ /* 0x008fce0000010806 */
[----:B------:R1:W2:Y:S08]  /*4a90*/  MUFU.EX2 R243, R2 ;  /* 0x0000000200f37308 */ /* 0x0002b00000000800 */
[----:B------:R3:W-:Y:S01]  /*4aa0*/  MUFU.EX2 R238, R0 ;  /* 0x0000000000ee7308 */ /* 0x0007e20000000800 */
[--C-:B-1----:R-:W-:Y:S02]  /*4ab0*/  FFMA.FTZ R2, R43, c[0x0][0x2d0], -R6.reuse ;  /* 0x0000b4002b027a23 */ /* 0x102fe40000010806 */
[----:B------:R-:W-:Y:S05]  /*4ac0*/  LDSM.16.MT88.4 R40, [R198+0x3100] ;  /* 0x00310000c628783b */ /* 0x000fea0000004200 */
[----:B------:R1:W-:Y:S01]  /*4ad0*/  MUFU.EX2 R245, R2 ;  /* 0x0000000200f57308 */ /* 0x0003e20000000800 */
[----:B---3--:R-:W-:-:S07]  /*4ae0*/  FFMA.FTZ R0, R78, c[0x0][0x2d0], -R6 ;  /* 0x0000b4004e007a23 */ /* 0x008fce0000010806 */
[----:B------:R3:W-:Y:S01]  /*4af0*/  MUFU.EX2 R239, R0 ;  /* 0x0000000000ef7308 */ /* 0x0007e20000000800 */
[----:B-1----:R-:W-:-:S05]  /*4b00*/  FMUL.FTZ R2, R3, c[0x0][0x2d0] ;  /* 0x0000b40003027a20 */ /* 0x002fca0000410000 */
[----:B------:R-:W-:Y:S01]  /*4b10*/  FSEL R2, R2, RZ, P0 ;  /* 0x000000ff02027208 */ /* 0x000fe20000000000 */
[----:B---3--:R-:W-:-:S04]  /*4b20*/  FFMA.FTZ R0, R79, c[0x0][0x2d0], -R6 ;  /* 0x0000b4004f007a23 */ /* 0x008fc80000010806 */
[--C-:B------:R-:W-:Y:S02]  /*4b30*/  FFMA.FTZ R4, R11, c[0x0][0x2d0], -R2.reuse ;  /* 0x0000b4000b047a23 */ /* 0x100fe40000010802 */
[--C-:B------:R-:W-:Y:S01]  /*4b40*/  FFMA.FTZ R7, R8, c[0x0][0x2d0], -R2.reuse ;  /* 0x0000b40008077a23 */ /* 0x100fe20000010802 */
[----:B--2---:R-:W-:Y:S01]  /*4b50*/  F2FP.PACK_AB R8, R243, R246 ;  /* 0x000000f6f308723e */ /* 0x004fe200000000ff */
[----:B------:R1:W-:Y:S08]  /*4b60*/  MUFU.EX2 R236, R4 ;  /* 0x0000000400ec7308 */ /* 0x0003f00000000800 */
[----:B------:R-:W2:Y:S01]  /*4b70*/  MUFU.EX2 R7, R7 ;  /* 0x0000000700077308 */ /* 0x000ea20000000800 */
[----:B-1----:R-:W-:-:S07]  /*4b80*/  FFMA.FTZ R4, R24, c[0x0][0x2d0], -R2 ;  /* 0x0000b40018047a23 */ /* 0x002fce0000010802 */
[----:B------:R1:W-:Y:S01]  /*4b90*/  MUFU.EX2 R237, R0 ;  /* 0x0000000000ed7308 */ /* 0x0003e20000000800 */
[----:B------:R-:W3:Y:S01]  /*4ba0*/  LDSM.16.MT88.4 R24, [R200+0x100] ;  /* 0x00010000c818783b */ /* 0x000ee20000004200 */
[----:B--2---:R-:W-:-:S06]  /*4bb0*/  F2FP.PACK_AB R9, R236, R7 ;  /* 0x00000007ec09723e */ /* 0x004fcc00000000ff */
[----:B------:R2:W-:Y:S01]  /*4bc0*/  MUFU.EX2 R242, R4 ;  /* 0x0000000400f27308 */ /* 0x0005e20000000800 */
[----:B-1----:R-:W-:-:S07]  /*4bd0*/  FFMA.FTZ R0, R70, c[0x0][0x2d0], -R2 ;  /* 0x0000b40046007a23 */ /* 0x002fce0000010802 */
[----:B------:R1:W-:Y:S01]  /*4be0*/  MUFU.EX2 R235, R0 ;  /* 0x0000000000eb7308 */ /* 0x0003e20000000800 */
[----:B--2---:R-:W-:Y:S01]  /*4bf0*/  FFMA.FTZ R4, R10, c[0x0][0x2d0], -R2 ;  /* 0x0000b4000a047a23 */ /* 0x004fe20000010802 */
[----:B------:R-:W-:-:S06]  /*4c00*/  F2FP.PACK_AB R10, R244, R245 ;  /* 0x000000f5f40a723e */ /* 0x000fcc00000000ff */
[----:B------:R-:W2:Y:S01]  /*4c10*/  MUFU.EX2 R241, R4 ;  /* 0x0000000400f17308 */ /* 0x000ea20000000800 */
[----:B-1----:R-:W-:-:S07]  /*4c20*/  FFMA.FTZ R0, R69, c[0x0][0x2d0], -R2 ;  /* 0x0000b40045007a23 */ /* 0x002fce0000010802 */
[----:B------:R1:W4:Y:S01]  /*4c30*/  MUFU.EX2 R233, R0 ;  /* 0x0000000000e97308 */ /* 0x0003220000000800 */
[----:B--2---:R-:W-:-:S07]  /*4c40*/  F2FP.PACK_AB R11, R241, R242 ;  /* 0x000000f2f10b723e */ /* 0x004fce00000000ff */
[----:B------:R-:W-:Y:S01]  /*4c50*/  HMMA.16816.F32 R72, R8, R20, RZ ;  /* 0x000000140848723c */ /* 0x000fe200000018ff */
[----:B-1----:R-:W-:-:S07]  /*4c60*/  FFMA.FTZ R0, R71, c[0x0][0x2d0], -R2 ;  /* 0x0000b40047007a23 */ /* 0x002fce0000010802 */
[C---:B------:R-:W-:Y:S01]  /*4c70*/  HMMA.16816.F32 R64, R8.reuse, R22, RZ ;  /* 0x000000160840723c */ /* 0x040fe200000018ff */
[----:B------:R-:W1:Y:S01]  /*4c80*/  LDSM.16.MT88.4 R20, [R197+0x3100] ;  /* 0x00310000c514783b */ /* 0x000e620000004200 */
[----:B------:R2:W-:Y:S06]  /*4c90*/  MUFU.EX2 R234, R0 ;  /* 0x0000000000ea7308 */ /* 0x0005ec0000000800 */
[C---:B------:R-:W-:Y:S08]  /*4ca0*/  HMMA.16816.F32 R60, R8.reuse, R12, RZ ;  /* 0x0000000c083c723c */ /* 0x040ff000000018ff */
[----:B------:R-:W-:Y:S01]  /*4cb0*/  HMMA.16816.F32 R56, R8, R14, RZ ;  /* 0x0000000e0838723c */ /* 0x000fe200000018ff */
[----:B------:R-:W5:Y:S01]  /*4cc0*/  LDSM.16.MT88.4 R12, [R200+0x3100] ;  /* 0x00310000c80c783b */ /* 0x000f620000004200 */
[----:B--2---:R-:W-:-:S04]  /*4cd0*/  FFMA.FTZ R0, R80, c[0x0][0x2d0], -R2 ;  /* 0x0000b40050007a23 */ /* 0x004fc80000010802 */
[----:B------:R2:W1:Y:S02]  /*4ce0*/  MUFU.EX2 R230, R0 ;  /* 0x0000000000e67308 */ /* 0x0004640000000800 */
[C---:B------:R-:W-:Y:S08]  /*4cf0*/  HMMA.16816.F32 R52, R8.reuse, R16, RZ ;  /* 0x000000100834723c */ /* 0x040ff000000018ff */
[----:B------:R-:W-:Y:S01]  /*4d00*/  HMMA.16816.F32 R44, R8, R18, RZ ;  /* 0x00000012082c723c */ /* 0x000fe200000018ff */
[----:B------:R-:W4:Y:S01]  /*4d10*/  LDSM.16.MT88.4 R16, [R201+0x900] ;  /* 0x00090000c910783b */ /* 0x000f220000004200 */
[----:B--2---:R-:W-:-:S06]  /*4d20*/  FFMA.FTZ R0, R108, c[0x0][0x2d0], -R6 ;  /* 0x0000b4006c007a23 */ /* 0x004fcc0000010806 */
[C---:B---3--:R-:W-:Y:S01]  /*4d30*/  HMMA.16816.F32 R48, R8.reuse, R24, RZ ;  /* 0x000000180830723c */ /* 0x048fe200000018ff */
[----:B------:R2:W-:Y:S07]  /*4d40*/  MUFU.EX2 R229, R0 ;  /* 0x0000000000e57308 */ /* 0x0005ee0000000800 */
[C---:B------:R-:W-:Y:S01]  /*4d50*/  HMMA.16816.F32 R76, R8.reuse, R26, RZ ;  /* 0x0000001a084c723c */ /* 0x040fe200000018ff */
[----:B------:R-:W-:Y:S07]  /*4d60*/  LDSM.16.MT88.4 R24, [R197+0x3900] ;  /* 0x00390000c518783b */ /* 0x000fee0000004200 */
[----:B-1----:R-:W-:Y:S01]  /*4d70*/  HMMA.16816.F32 R84, R8, R20, RZ ;  /* 0x000000140854723c */ /* 0x002fe200000018ff */
[----:B--2---:R-:W-:-:S04]  /*4d80*/  FFMA.FTZ R0, R110, c[0x0][0x2d0], -R6 ;  /* 0x0000b4006e007a23 */ /* 0x004fc80000010806 */
[----:B------:R1:W2:Y:S03]  /*4d90*/  MUFU.EX2 R228, R0 ;  /* 0x0000000000e47308 */ /* 0x0002a60000000800 */
[C---:B------:R-:W-:Y:S01]  /*4da0*/  HMMA.16816.F32 R88, R8.reuse, R22, RZ ;  /* 0x000000160858723c */ /* 0x040fe200000018ff */
[----:B------:R-:W-:Y:S07]  /*4db0*/  LDSM.16.MT88.4 R20, [R200+0x900] ;  /* 0x00090000c814783b */ /* 0x000fee0000004200 */
[----:B------:R-:W-:Y:S01]  /*4dc0*/  HMMA.16816.F32 R80, R8, R40, RZ ;  /* 0x000000280850723c */ /* 0x000fe200000018ff */
[----:B-1----:R-:W-:-:S07]  /*4dd0*/  FFMA.FTZ R0, R109, c[0x0][0x2d0], -R6 ;  /* 0x0000b4006d007a23 */ /* 0x002fce0000010806 */
[C---:B------:R-:W-:Y:S01]  /*4de0*/  HMMA.16816.F32 R104, R8.reuse, R42, RZ ;  /* 0x0000002a0868723c */ /* 0x040fe200000018ff */
[----:B------:R-:W1:Y:S01]  /*4df0*/  LDSM.16.MT88.4 R40, [R198+0x3900] ;  /* 0x00390000c628783b */ /* 0x000e620000004200 */
[----:B------:R3:W-:Y:S06]  /*4e00*/  MUFU.EX2 R227, R0 ;  /* 0x0000000000e37308 */ /* 0x0007ec0000000800 */
[C---:B------:R-:W-:Y:S08]  /*4e10*/  HMMA.16816.F32 R92, R8.reuse, R32, RZ ;  /* 0x00000020085c723c */ /* 0x040ff000000018ff */
[----:B------:R-:W-:Y:S01]  /*4e20*/  HMMA.16816.F32 R100, R8, R34, RZ ;  /* 0x000000220864723c */ /* 0x000fe200000018ff */
[----:B------:R-:W-:Y:S01]  /*4e30*/  LDSM.16.MT88.4 R32, [R198+0x1100] ;  /* 0x00110000c620783b */ /* 0x000fe20000004200 */
[----:B---3--:R-:W-:-:S04]  /*4e40*/  FFMA.FTZ R0, R111, c[0x0][0x2d0], -R6 ;  /* 0x0000b4006f007a23 */ /* 0x008fc80000010806 */
[----:B------:R3:W1:Y:S02]  /*4e50*/  MUFU.EX2 R225, R0 ;  /* 0x0000000000e17308 */ /* 0x0006640000000800 */
[C---:B-----5:R-:W-:Y:S08]  /*4e60*/  HMMA.16816.F32 R116, R8.reuse, R12, RZ ;  /* 0x0000000c0874723c */ /* 0x060ff000000018ff */
[----:B------:R-:W-:Y:S01]  /*4e70*/  HMMA.16816.F32 R96, R8, R14, RZ ;  /* 0x0000000e0860723c */ /* 0x000fe200000018ff */
[----:B------:R-:W-:Y:S01]  /*4e80*/  LDSM.16.MT88.4 R12, [R200+0x3900] ;  /* 0x00390000c80c783b */ /* 0x000fe20000004200 */
[----:B---3--:R-:W-:-:S05]  /*4e90*/  FFMA.FTZ R0, R121, c[0x0][0x2d0], -R2 ;  /* 0x0000b40079007a23 */ /* 0x008fca0000010802 */
[----:B------:R-:W-:Y:S02]  /*4ea0*/  F2FP.PACK_AB R8, R238, R240 ;  /* 0x000000f0ee08723e */ /* 0x000fe400000000ff */
[----:B------:R-:W-:Y:S01]  /*4eb0*/  F2FP.PACK_AB R10, R237, R239 ;  /* 0x000000efed0a723e */ /* 0x000fe200000000ff */
[----:B------:R3:W-:Y:S01]  /*4ec0*/  MUFU.EX2 R224, R0 ;  /* 0x0000000000e07308 */ /* 0x0007e20000000800 */
[----:B----4-:R-:W-:Y:S02]  /*4ed0*/  F2FP.PACK_AB R9, R233, R235 ;  /* 0x000000ebe909723e */ /* 0x010fe400000000ff */
[----:B------:R-:W-:-:S07]  /*4ee0*/  F2FP.PACK_AB R11, R230, R234 ;  /* 0x000000eae60b723e */ /* 0x000fce00000000ff */
[----:B------:R-:W-:Y:S01]  /*4ef0*/  HMMA.16816.F32 R112, R8, R28, R60 ;  /* 0x0000001c0870723c */ /* 0x000fe2000000183c */
[----:B---3--:R-:W-:-:S07]  /*4f00*/  FFMA.FTZ R0, R120, c[0x0][0x2d0], -R2 ;  /* 0x0000b40078007a23 */ /* 0x008fce0000010802 */
[C---:B------:R-:W-:Y:S01]  /*4f10*/  HMMA.16816.F32 R60, R8.reuse, R16, R52 ;  /* 0x00000010083c723c */ /* 0x040fe20000001834 */
[----:B------:R3:W4:Y:S07]  /*4f20*/  MUFU.EX2 R223, R0 ;  /* 0x0000000000df7308 */ /* 0x00072e0000000800 */
[C---:B------:R-:W-:Y:S01]  /*4f30*/  HMMA.16816.F32 R52, R8.reuse, R18, R44 ;  /* 0x000000120834723c */ /* 0x040fe2000000182c */
[----:B------:R-:W5:Y:S07]  /*4f40*/  LDSM.16.MT88.4 R16, [R201+0x3900] ;  /* 0x00390000c910783b */ /* 0x000f6e0000004200 */
[----:B------:R-:W-:Y:S01]  /*4f50*/  HMMA.16816.F32 R136, R8, R36, R72 ;  /* 0x000000240888723c */ /* 0x000fe20000001848 */
[----:B---3--:R-:W-:-:S04]  /*4f60*/  FFMA.FTZ R0, R140, c[0x0][0x2d0], -R2 ;  /* 0x0000b4008c007a23 */ /* 0x008fc80000010802 */
[----:B------:R3:W-:Y:S03]  /*4f70*/  MUFU.EX2 R222, R0 ;  /* 0x0000000000de7308 */ /* 0x0007e60000000800 */
[C---:B------:R-:W-:Y:S01]  /*4f80*/  HMMA.16816.F32 R132, R8.reuse, R38, R64 ;  /* 0x000000260884723c */ /* 0x040fe20000001840 */
[----:B------:R-:W2:Y:S07]  /*4f90*/  LDSM.16.MT88.4 R36, [R197+0x1100] ;  /* 0x00110000c524783b */ /* 0x000eae0000004200 */
[----:B------:R-:W-:Y:S01]  /*4fa0*/  HMMA.16816.F32 R72, R8, R30, R56 ;  /* 0x0000001e0848723c */ /* 0x000fe20000001838 */
[----:B------:R-:W-:Y:S01]  /*4fb0*/  LDSM.16.MT88.4 R28, [R200+0x1100] ;  /* 0x00110000c81c783b */ /* 0x000fe20000004200 */
[----:B---3--:R-:W-:-:S06]  /*4fc0*/  FFMA.FTZ R0, R141, c[0x0][0x2d0], -R2 ;  /* 0x0000b4008d007a23 */ /* 0x008fcc0000010802 */
[C---:B-1----:R-:W-:Y:S01]  /*4fd0*/  HMMA.16816.F32 R144, R8.reuse, R40, R80 ;  /* 0x000000280890723c */ /* 0x042fe20000001850 */
[----:B------:R1:W3:Y:S07]  /*4fe0*/  MUFU.EX2 R221, R0 ;  /* 0x0000000000dd7308 */ /* 0x0002ee0000000800 */
[C---:B------:R-:W-:Y:S08]  /*4ff0*/  HMMA.16816.F32 R140, R8.reuse, R42, R104 ;  /* 0x0000002a088c723c */ /* 0x040ff00000001868 */
[----:B------:R-:W-:Y:S01]  /*5000*/  HMMA.16816.F32 R48, R8, R20, R48 ;  /* 0x000000140830723c */ /* 0x000fe20000001830 */
[----:B-1----:R-:W-:-:S04]  /*5010*/  FFMA.FTZ R0, R157, c[0x0][0x2d0], -R6 ;  /* 0x0000b4009d007a23 */ /* 0x002fc80000010806 */
[----:B------:R1:W-:Y:S03]  /*5020*/  MUFU.EX2 R220, R0 ;  /* 0x0000000000dc7308 */ /* 0x0003e60000000800 */
[C---:B------:R-:W-:Y:S01]  /*5030*/  HMMA.16816.F32 R44, R8.reuse, R22, R76 ;  /* 0x00000016082c723c */ /* 0x040fe2000000184c */
[----:B------:R-:W2:Y:S07]  /*5040*/  LDSM.16.MT88.4 R20, [R197+0x4100] ;  /* 0x00410000c514783b */ /* 0x000eae0000004200 */
[----:B------:R-:W-:Y:S01]  /*5050*/  HMMA.16816.F32 R108, R8, R24, R84 ;  /* 0x00000018086c723c */ /* 0x000fe20000001854 */
[----:B-1----:R-:W-:-:S07]  /*5060*/  FFMA.FTZ R0, R159, c[0x0][0x2d0], -R6 ;  /* 0x0000b4009f007a23 */ /* 0x002fce0000010806 */
[C---:B------:R-:W-:Y:S01]  /*5070*/  HMMA.16816.F32 R120, R8.reuse, R26, R88 ;  /* 0x0000001a0878723c */ /* 0x040fe20000001858 */
[----:B------:R-:W1:Y:S01]  /*5080*/  LDSM.16.MT88.4 R24, [R201+0x1100] ;  /* 0x00110000c918783b */ /* 0x000e620000004200 */
[----:B------:R3:W1:Y:S06]  /*5090*/  MUFU.EX2 R159, R0 ;  /* 0x00000000009f7308 */ /* 0x00066c0000000800 */
[C---:B-----5:R-:W-:Y:S08]  /*50a0*/  HMMA.16816.F32 R92, R8.reuse, R16, R92 ;  /* 0x00000010085c723c */ /* 0x060ff0000000185c */
[----:B------:R-:W-:Y:S01]  /*50b0*/  HMMA.16816.F32 R64, R8, R18, R100 ;  /* 0x000000120840723c */ /* 0x000fe20000001864 */
[----:B------:R-:W-:Y:S01]  /*50c0*/  LDSM.16.MT88.4 R16, [R201+0x4100] ;  /* 0x00410000c910783b */ /* 0x000fe20000004200 */
[----:B---3--:R-:W-:-:S04]  /*50d0*/  FFMA.FTZ R0, R158, c[0x0][0x2d0], -R6 ;  /* 0x0000b4009e007a23 */ /* 0x008fc80000010806 */
[----:B------:R3:W-:Y:S02]  /*50e0*/  MUFU.EX2 R158, R0 ;  /* 0x00000000009e7308 */ /* 0x0007e40000000800 */
[C---:B------:R-:W-:Y:S08]  /*50f0*/  HMMA.16816.F32 R56, R8.reuse, R12, R116 ;  /* 0x0000000c0838723c */ /* 0x040ff00000001874 */
[----:B------:R-:W-:Y:S01]  /*5100*/  HMMA.16816.F32 R40, R8, R14, R96 ;  /* 0x0000000e0828723c */ /* 0x000fe20000001860 */
[----:B------:R-:W-:Y:S01]  /*5110*/  LDSM.16.MT88.4 R12, [R200+0x4100] ;  /* 0x00410000c80c783b */ /* 0x000fe20000004200 */
[----:B---3--:R-:W-:-:S05]  /*5120*/  FFMA.FTZ R0, R160, c[0x0][0x2d0], -R6 ;  /* 0x0000b400a0007a23 */ /* 0x008fca0000010806 */
[----:B--2---:R-:W-:Y:S02]  /*5130*/  F2FP.PACK_AB R8, R228, R229 ;  /* 0x000000e5e408723e */ /* 0x004fe400000000ff */
[----:B------:R-:W-:Y:S01]  /*5140*/  F2FP.PACK_AB R10, R225, R227 ;  /* 0x000000e3e10a723e */ /* 0x000fe200000000ff */
[----:B------:R2:W3:Y:S01]  /*5150*/  MUFU.EX2 R157, R0 ;  /* 0x00000000009d7308 */ /* 0x0004e20000000800 */
[----:B----4-:R-:W-:Y:S02]  /*5160*/  F2FP.PACK_AB R9, R223, R224 ;  /* 0x000000e0df09723e */ /* 0x010fe400000000ff */
[----:B------:R-:W-:-:S07]  /*5170*/  F2FP.PACK_AB R11, R221, R222 ;  /* 0x000000dedd0b723e */ /* 0x000fce00000000ff */
[----:B------:R-:W-:Y:S01]  /*5180*/  HMMA.16816.F32 R80, R8, R36, R136 ;  /* 0x000000240850723c */ /* 0x000fe20000001888 */
[----:B--2---:R-:W-:-:S07]  /*5190*/  FFMA.FTZ R0, R149, c[0x0][0x2d0], -R2 ;  /* 0x0000b40095007a23 */ /* 0x004fce0000010802 */
[C---:B------:R-:W-:Y:S01]  /*51a0*/  HMMA.16816.F32 R100, R8.reuse, R38, R132 ;  /* 0x000000260864723c */ /* 0x040fe20000001884 */
[----:B------:R-:W2:Y:S01]  /*51b0*/  LDSM.16.MT88.4 R36, [R198+0x4100] ;  /* 0x00410000c624783b */ /* 0x000ea20000004200 */
[----:B------:R4:W-:Y:S06]  /*51c0*/  MUFU.EX2 R149, R0 ;  /* 0x0000000000957308 */ /* 0x0009ec0000000800 */
[C---:B------:R-:W-:Y:S08]  /*51d0*/  HMMA.16816.F32 R96, R8.reuse, R34, R72 ;  /* 0x000000220860723c */ /* 0x040ff00000001848 */
[----:B------:R-:W-:Y:S01]  /*51e0*/  HMMA.16816.F32 R108, R8, R20, R108 ;  /* 0x00000014086c723c */ /* 0x000fe2000000186c */
[----:B----4-:R-:W-:-:S04]  /*51f0*/  FFMA.FTZ R0, R148, c[0x0][0x2d0], -R2 ;  /* 0x0000b40094007a23 */ /* 0x010fc80000010802 */
[----:B------:R4:W5:Y:S03]  /*5200*/  MUFU.EX2 R148, R0 ;  /* 0x0000000000947308 */ /* 0x0009660000000800 */
[C---:B------:R-:W-:Y:S01]  /*5210*/  HMMA.16816.F32 R116, R8.reuse, R22, R120 ;  /* 0x000000160874723c */ /* 0x040fe20000001878 */
[----:B------:R-:W3:Y:S07]  /*5220*/  LDSM.16.MT88.4 R20, [R201+0x1900] ;  /* 0x00190000c914783b */ /* 0x000eee0000004200 */
[----:B-1----:R-:W-:Y:S01]  /*5230*/  HMMA.16816.F32 R88, R8, R24, R60 ;  /* 0x000000180858723c */ /* 0x002fe2000000183c */
[----:B----4-:R-:W-:-:S07]  /*5240*/  FFMA.FTZ R0, R150, c[0x0][0x2d0], -R2 ;  /* 0x0000b40096007a23 */ /* 0x010fce0000010802 */
[C---:B------:R-:W-:Y:S01]  /*5250*/  HMMA.16816.F32 R72, R8.reuse, R26, R52 ;  /* 0x0000001a0848723c */ /* 0x040fe20000001834 */
[----:B------:R-:W1:Y:S07]  /*5260*/  LDSM.16.MT88.4 R24, [R200+0x1900] ;  /* 0x00190000c818783b */ /* 0x000e6e0000004200 */
[C---:B--2---:R-:W-:Y:S01]  /*5270*/  HMMA.16816.F32 R132, R8.reuse, R36, R144 ;  /* 0x000000240884723c */ /* 0x044fe20000001890 */
[----:B------:R2:W-:Y:S07]  /*5280*/  MUFU.EX2 R147, R0 ;  /* 0x0000000000937308 */ /* 0x0005ee0000000800 */
[C---:B------:R-:W-:Y:S01]  /*5290*/  HMMA.16816.F32 R136, R8.reuse, R38, R140 ;  /* 0x000000260888723c */ /* 0x040fe2000000188c */
[----:B------:R-:W4:Y:S07]  /*52a0*/  LDSM.16.MT88.4 R36, [R198+0x4900] ;  /* 0x00490000c624783b */ /* 0x000f2e0000004200 */
[----:B------:R-:W-:Y:S01]  /*52b0*/  HMMA.16816.F32 R120, R8, R16, R92 ;  /* 0x000000100878723c */ /* 0x000fe2000000185c */
[----:B--2---:R-:W-:-:S04]  /*52c0*/  FFMA.FTZ R0, R151, c[0x0][0x2d0], -R2 ;  /* 0x0000b40097007a23 */ /* 0x004fc80000010802 */
[----:B------:R2:W1:Y:S03]  /*52d0*/  MUFU.EX2 R146, R0 ;  /* 0x0000000000927308 */ /* 0x0004660000000800 */
[C---:B------:R-:W-:Y:S08]  /*52e0*/  HMMA.16816.F32 R92, R8.reuse, R12, R56 ;  /* 0x0000000c085c723c */ /* 0x040ff00000001838 */
[----:B------:R-:W-:Y:S01]  /*52f0*/  HMMA.16816.F32 R56, R8, R14, R40 ;  /* 0x0000000e0838723c */ /* 0x000fe20000001828 */
[----:B------:R-:W1:Y:S01]  /*5300*/  LDSM.16.MT88.4 R12, [R197+0x4900] ;  /* 0x00490000c50c783b */ /* 0x000e620000004200 */
[----:B--2---:R-:W-:-:S06]  /*5310*/  FFMA.FTZ R0, R166, c[0x0][0x2d0], -R6 ;  /* 0x0000b400a6007a23 */ /* 0x004fcc0000010806 */
[C---:B------:R-:W-:Y:S01]  /*5320*/  HMMA.16816.F32 R84, R8.reuse, R28, R48 ;  /* 0x0000001c0854723c */ /* 0x040fe20000001830 */
[----:B------:R2:W-:Y:S07]  /*5330*/  MUFU.EX2 R145, R0 ;  /* 0x0000000000917308 */ /* 0x0005ee0000000800 */
[C---:B------:R-:W-:Y:S01]  /*5340*/  HMMA.16816.F32 R76, R8.reuse, R30, R44 ;  /* 0x0000001e084c723c */ /* 0x040fe2000000182c */
[----:B------:R-:W4:Y:S07]  /*5350*/  LDSM.16.MT88.4 R28, [R198+0x1900] ;  /* 0x00190000c61c783b */ /* 0x000f2e0000004200 */
[C---:B------:R-:W-:Y:S01]  /*5360*/  HMMA.16816.F32 R104, R8.reuse, R32, R112 ;  /* 0x000000200868723c */ /* 0x040fe20000001870 */
[----:B--2---:R-:W-:Y:S01]  /*5370*/  FFMA.FTZ R0, R168, c[0x0][0x2d0], -R6 ;  /* 0x0000b400a8007a23 */ /* 0x004fe20000010806 */
[----:B------:R-:W2:Y:S03]  /*5380*/  LDSM.16.MT88.4 R32, [R197+0x1900] ;  /* 0x00190000c520783b */ /* 0x000ea60000004200 */
[----:B------:R1:W1:Y:S03]  /*5390*/  MUFU.EX2 R144, R0 ;  /* 0x0000000000907308 */ /* 0x0002660000000800 */
[----:B------:R-:W-:Y:S01]  /*53a0*/  HMMA.16816.F32 R112, R8, R18, R64 ;  /* 0x000000120870723c */ /* 0x000fe20000001840 */
[----:B------:R-:W-:Y:S06]  /*53b0*/  LDSM.16.MT88.4 R16, [R198+0x2100] ;  /* 0x00210000c610783b */ /* 0x000fec0000004200 */
[----:B------:R-:W-:-:S02]  /*53c0*/  F2FP.PACK_AB R8, R159, R220 ;  /* 0x000000dc9f08723e */ /* 0x000fc400000000ff */
[----:B---3--:R-:W-:Y:S02]  /*53d0*/  F2FP.PACK_AB R10, R157, R158 ;  /* 0x0000009e9d0a723e */ /* 0x008fe400000000ff */
[----:B-----5:R-:W-:Y:S01]  /*53e0*/  F2FP.PACK_AB R9, R148, R149 ;  /* 0x000000959409723e */ /* 0x020fe200000000ff */
[----:B-1----:R-:W-:Y:S01]  /*53f0*/  FFMA.FTZ R0, R167, c[0x0][0x2d0], -R6 ;  /* 0x0000b400a7007a23 */ /* 0x002fe20000010806 */
[----:B------:R-:W-:-:S03]  /*5400*/  F2FP.PACK_AB R11, R146, R147 ;  /* 0x00000093920b723e */ /* 0x000fc600000000ff */
[----:B------:R1:W-:Y:S04]  /*5410*/  MUFU.EX2 R143, R0 ;  /* 0x00000000008f7308 */ /* 0x0003e80000000800 */
[C---:B------:R-:W-:Y:S08]  /*5420*/  HMMA.16816.F32 R40, R8.reuse, R22, R72 ;  /* 0x000000160828723c */ /* 0x040ff00000001848 */
[----:B------:R-:W-:Y:S01]  /*5430*/  HMMA.16816.F32 R48, R8, R20, R88 ;  /* 0x000000140830723c */ /* 0x000fe20000001858 */
[----:B------:R-:W-:Y:S01]  /*5440*/  LDSM.16.MT88.4 R20, [R200+0x4900] ;  /* 0x00490000c814783b */ /* 0x000fe20000004200 */
[----:B-1----:R-:W-:-:S03]  /*5450*/  FFMA.FTZ R0, R169, c[0x0][0x2d0], -R6 ;  /* 0x0000b400a9007a23 */ /* 0x002fc60000010806 */
[----:B------:R-:W-:Y:S01]  /*5460*/  LDSM.16.MT88.4 R88, [R198+0x2900] ;  /* 0x00290000c658783b */ /* 0x000fe20000004200 */
[----:B------:R1:W3:Y:S02]  /*5470*/  MUFU.EX2 R142, R0 ;  /* 0x00000000008e7308 */ /* 0x0002e40000000800 */
[C---:B------:R-:W-:Y:S08]  /*5480*/  HMMA.16816.F32 R44, R8.reuse, R24, R84 ;  /* 0x00000018082c723c */ /* 0x040ff00000001854 */
[----:B------:R-:W-:Y:S01]  /*5490*/  HMMA.16816.F32 R72, R8, R26, R76 ;  /* 0x0000001a0848723c */ /* 0x000fe2000000184c */
[----:B------:R-:W5:Y:S01]  /*54a0*/  LDSM.16.MT88.4 R24, [R201+0x4900] ;  /* 0x00490000c918783b */ /* 0x000f620000004200 */
[----:B-1----:R-:W-:-:S06]  /*54b0*/  FFMA.FTZ R0, R162, c[0x0][0x2d0], -R2 ;  /* 0x0000b400a2007a23 */ /* 0x002fcc0000010802 */
[C---:B----4-:R-:W-:Y:S01]  /*54c0*/  HMMA.16816.F32 R84, R8.reuse, R38, R136 ;  /* 0x000000260854723c */ /* 0x050fe20000001888 */
[----:B------:R1:W-:Y:S07]  /*54d0*/  MUFU.EX2 R141, R0 ;  /* 0x00000000008d7308 */ /* 0x0003ee0000000800 */
[C---:B------:R-:W-:Y:S08]  /*54e0*/  HMMA.16816.F32 R108, R8.reuse, R12, R108 ;  /* 0x0000000c086c723c */ /* 0x040ff0000000186c */
[----:B------:R-:W-:Y:S01]  /*54f0*/  HMMA.16816.F32 R76, R8, R14, R116 ;  /* 0x0000000e084c723c */ /* 0x000fe20000001874 */
[----:B------:R-:W4:Y:S01]  /*5500*/  LDSM.16.MT88.4 R12, [R201+0x2100] ;  /* 0x00210000c90c783b */ /* 0x000f220000004200 */
[----:B-1----:R-:W-:-:S04]  /*5510*/  FFMA.FTZ R0, R161, c[0x0][0x2d0], -R2 ;  /* 0x0000b400a1007a23 */ /* 0x002fc80000010802 */
[----:B------:R1:W1:Y:S02]  /*5520*/  MUFU.EX2 R140, R0 ;  /* 0x00000000008c7308 */ /* 0x0002640000000800 */
[C---:B------:R-:W-:Y:S01]  /*5530*/  HMMA.16816.F32 R60, R8.reuse, R28, R104 ;  /* 0x0000001c083c723c */ /* 0x040fe20000001868 */
[----:B------:R-:W-:Y:S07]  /*5540*/  LDSM.16.MT88.4 R104, [R200+0x2900] ;  /* 0x00290000c868783b */ /* 0x000fee0000004200 */
[----:B------:R-:W-:Y:S01]  /*5550*/  HMMA.16816.F32 R52, R8, R30, R96 ;  /* 0x0000001e0834723c */ /* 0x000fe20000001860 */
[----:B------:R-:W-:Y:S04]  /*5560*/  LDSM.16.MT88.4 R28, [R197+0x2100] ;  /* 0x00210000c51c783b */ /* 0x000fe80000004200 */
[----:B------:R-:W-:Y:S01]  /*5570*/  LDSM.16.MT88.4 R96, [R201+0x2900] ;  /* 0x00290000c960783b */ /* 0x000fe20000004200 */
[----:B-1----:R-:W-:-:S02]  /*5580*/  FFMA.FTZ R0, R163, c[0x0][0x2d0], -R2 ;  /* 0x0000b400a3007a23 */ /* 0x002fc40000010802 */
[C---:B--2---:R-:W-:Y:S02]  /*5590*/  HMMA.16816.F32 R80, R8.reuse, R32, R80 ;  /* 0x000000200850723c */ /* 0x044fe40000001850 */
[----:B------:R1:W-:Y:S06]  /*55a0*/  MUFU.EX2 R4, R0 ;  /* 0x0000000000047308 */ /* 0x0003ec0000000800 */
[C---:B------:R-:W-:Y:S01]  /*55b0*/  HMMA.16816.F32 R64, R8.reuse, R34, R100 ;  /* 0x000000220840723c */ /* 0x040fe20000001864 */
[----:B------:R-:W2:Y:S07]  /*55c0*/  LDSM.16.MT88.4 R32, [R200+0x2100] ;  /* 0x00210000c820783b */ /* 0x000eae0000004200 */
[----:B------:R-:W-:Y:S01]  /*55d0*/  HMMA.16816.F32 R116, R8, R36, R132 ;  /* 0x000000240874723c */ /* 0x000fe20000001884 */
[----:B-1----:R-:W-:-:S04]  /*55e0*/  FFMA.FTZ R0, R164, c[0x0][0x2d0], -R2 ;  /* 0x0000b400a4007a23 */ /* 0x002fc80000010802 */
[----:B------:R1:W1:Y:S03]  /*55f0*/  MUFU.EX2 R138, R0 ;  /* 0x00000000008a7308 */ /* 0x0002660000000800 */
[C---:B-----5:R-:W-:Y:S08]  /*5600*/  HMMA.16816.F32 R120, R8.reuse, R24, R120 ;  /* 0x000000180878723c */ /* 0x060ff00000001878 */
[----:B------:R-:W-:Y:S01]  /*5610*/  HMMA.16816.F32 R112, R8, R26, R112 ;  /* 0x0000001a0870723c */ /* 0x000fe20000001870 */
[----:B------:R-:W-:Y:S01]  /*5620*/  LDSM.16.MT88.4 R24, [R197+0x5100] ;  /* 0x00510000c518783b */ /* 0x000fe20000004200 */
[----:B-1----:R-:W-:-:S06]  /*5630*/  FFMA.FTZ R0, R189, c[0x0][0x2d0], -R6 ;  /* 0x0000b400bd007a23 */ /* 0x002fcc0000010806 */
[C---:B------:R-:W-:Y:S01]  /*5640*/  HMMA.16816.F32 R92, R8.reuse, R20, R92 ;  /* 0x00000014085c723c */ /* 0x040fe2000000185c */
[----:B------:R1:W-:Y:S07]  /*5650*/  MUFU.EX2 R137, R0 ;  /* 0x0000000000897308 */ /* 0x0003ee0000000800 */
[----:B------:R-:W-:Y:S01]  /*5660*/  HMMA.16816.F32 R56, R8, R22, R56 ;  /* 0x000000160838723c */ /* 0x000fe20000001838 */
[----:B------:R-:W-:Y:S06]  /*5670*/  LDSM.16.MT88.4 R20, [R198+0x5100] ;  /* 0x00510000c614783b */ /* 0x000fec0000004200 */
[----:B------:R-:W-:-:S02]  /*5680*/  F2FP.PACK_AB R8, R144, R145 ;  /* 0x000000919008723e */ /* 0x000fc400000000ff */
[----:B---3--:R-:W-:Y:S01]  /*5690*/  F2FP.PACK_AB R10, R142, R143 ;  /* 0x0000008f8e0a723e */ /* 0x008fe200000000ff */
[--C-:B-1----:R-:W-:Y:S01]  /*56a0*/  FFMA.FTZ R0, R191, c[0x0][0x2d0], -R6.reuse ;  /* 0x0000b400bf007a23 */ /* 0x102fe20000010806 */
[----:B------:R-:W-:Y:S02]  /*56b0*/  F2FP.PACK_AB R9, R140, R141 ;  /* 0x0000008d8c09723e */ /* 0x000fe400000000ff */
[----:B------:R-:W-:Y:S01]  /*56c0*/  F2FP.PACK_AB R11, R138, R4 ;  /* 0x000000048a0b723e */ /* 0x000fe200000000ff */
[----:B------:R1:W-:Y:S06]  /*56d0*/  MUFU.EX2 R136, R0 ;  /* 0x0000000000887308 */ /* 0x0003ec0000000800 */
[C---:B------:R-:W-:Y:S08]  /*56e0*/  HMMA.16816.F32 R60, R8.reuse, R16, R60 ;  /* 0x00000010083c723c */ /* 0x040ff0000000183c */
[----:B------:R-:W-:Y:S01]  /*56f0*/  HMMA.16816.F32 R52, R8, R18, R52 ;  /* 0x000000120834723c */ /* 0x000fe20000001834 */
[----:B------:R-:W3:Y:S01]  /*5700*/  LDSM.16.MT88.4 R16, [R201+0x5100] ;  /* 0x00510000c910783b */ /* 0x000ee20000004200 */
[----:B-1----:R-:W-:-:S04]  /*5710*/  FFMA.FTZ R0, R190, c[0x0][0x2d0], -R6 ;  /* 0x0000b400be007a23 */ /* 0x002fc80000010806 */
[----:B------:R1:W-:Y:S02]  /*5720*/  MUFU.EX2 R71, R0 ;  /* 0x0000000000477308 */ /* 0x0003e40000000800 */
[C---:B----4-:R-:W-:Y:S08]  /*5730*/  HMMA.16816.F32 R48, R8.reuse, R12, R48 ;  /* 0x0000000c0830723c */ /* 0x050ff00000001830 */
[----:B------:R-:W-:Y:S01]  /*5740*/  HMMA.16816.F32 R40, R8, R14, R40 ;  /* 0x0000000e0828723c */ /* 0x000fe20000001828 */
[----:B------:R-:W4:Y:S01]  /*5750*/  LDSM.16.MT88.4 R12, [R200+0x5100] ;  /* 0x00510000c80c783b */ /* 0x000f220000004200 */
[----:B-1----:R-:W-:Y:S01]  /*5760*/  FFMA.FTZ R0, R215, c[0x0][0x2d0], -R6 ;  /* 0x0000b400d7007a23 */ /* 0x002fe20000010806 */
[----:B------:R-:W-:-:S05]  /*5770*/  IADD3 R215, R218, -0x2, RZ ;  /* 0xfffffffedad77810 */ /* 0x000fca0007ffe0ff */
[C---:B--2---:R-:W-:Y:S01]  /*5780*/  HMMA.16816.F32 R44, R8.reuse, R32, R44 ;  /* 0x00000020082c723c */ /* 0x044fe2000000182c */
[----:B------:R1:W-:Y:S07]  /*5790*/  MUFU.EX2 R249, R0 ;  /* 0x0000000000f97308 */ /* 0x0003ee0000000800 */
[C---:B------:R-:W-:Y:S08]  /*57a0*/  HMMA.16816.F32 R72, R8.reuse, R34, R72 ;  /* 0x000000220848723c */ /* 0x040ff00000001848 */
[----:B------:R-:W-:Y:S01]  /*57b0*/  HMMA.16816.F32 R36, R8, R28, R80 ;  /* 0x0000001c0824723c */ /* 0x000fe20000001850 */
[----:B------:R-:W2:Y:S01]  /*57c0*/  LDSM.16.MT88.4 R80, [R197+0x2900] ;  /* 0x00290000c550783b */ /* 0x000ea20000004200 */
[----:B-1----:R-:W-:-:S04]  /*57d0*/  FFMA.FTZ R0, R170, c[0x0][0x2d0], -R2 ;  /* 0x0000b400aa007a23 */ /* 0x002fc80000010802 */
[----:B------:R1:W-:Y:S02]  /*57e0*/  MUFU.EX2 R5, R0 ;  /* 0x0000000000057308 */ /* 0x0003e40000000800 */
[C---:B---3--:R-:W-:Y:S01]  /*57f0*/  HMMA.16816.F32 R32, R8.reuse, R16, R120 ;  /* 0x000000100820723c */ /* 0x048fe20000001878 */
[----:B------:R-:W-:Y:S07]  /*5800*/  LDSM.16.MT88.4 R120, [R198+0x5900] ;  /* 0x00590000c678783b */ /* 0x000fee0000004200 */
[----:B------:R-:W-:Y:S01]  /*5810*/  HMMA.16816.F32 R108, R8, R24, R108 ;  /* 0x00000018086c723c */ /* 0x000fe2000000186c */
[----:B-1----:R-:W-:-:S07]  /*5820*/  FFMA.FTZ R0, R171, c[0x0][0x2d0], -R2 ;  /* 0x0000b400ab007a23 */ /* 0x002fce0000010802 */
[C---:B----4-:R-:W-:Y:S01]  /*5830*/  HMMA.16816.F32 R132, R8.reuse, R12, R92 ;  /* 0x0000000c0884723c */ /* 0x050fe2000000185c */
[----:B------:R1:W3:Y:S07]  /*5840*/  MUFU.EX2 R70, R0 ;  /* 0x0000000000467308 */ /* 0x0002ee0000000800 */
[C---:B------:R-:W-:Y:S08]  /*5850*/  HMMA.16816.F32 R116, R8.reuse, R20, R116 ;  /* 0x000000140874723c */ /* 0x040ff00000001874 */
[----:B------:R-:W-:Y:S01]  /*5860*/  HMMA.16816.F32 R16, R8, R18, R112 ;  /* 0x000000120810723c */ /* 0x000fe20000001870 */
[----:B------:R-:W4:Y:S01]  /*5870*/  LDSM.16.MT88.4 R112, [R197+0x5900] ;  /* 0x00590000c570783b */ /* 0x000f220000004200 */
[----:B-1----:R-:W-:-:S02]  /*5880*/  FFMA.FTZ R0, R188, c[0x0][0x2d0], -R2 ;  /* 0x0000b400bc007a23 */ /* 0x002fc40000010802 */
[----:B------:R-:W-:Y:S02]  /*5890*/  FFMA.FTZ R2, R165, c[0x0][0x2d0], -R2 ;  /* 0x0000b400a5027a23 */ /* 0x000fe40000010802 */
[----:B------:R1:W-:Y:S02]  /*58a0*/  MUFU.EX2 R69, R0 ;  /* 0x0000000000457308 */ /* 0x0003e40000000800 */
[C---:B------:R-:W-:Y:S01]  /*58b0*/  HMMA.16816.F32 R12, R8.reuse, R14, R56 ;  /* 0x0000000e080c723c */ /* 0x040fe20000001838 */
[----:B------:R-:W5:Y:S05]  /*58c0*/  LDSM.16.MT88.4 R56, [R201+0x5900] ;  /* 0x00590000c938783b */ /* 0x000f6a0000004200 */
[----:B------:R2:W2:Y:S02]  /*58d0*/  MUFU.EX2 R6, R2 ;  /* 0x0000000200067308 */ /* 0x0004a40000000800 */
[----:B------:R-:W-:Y:S01]  /*58e0*/  HMMA.16816.F32 R28, R8, R30, R64 ;  /* 0x0000001e081c723c */ /* 0x000fe20000001840 */
[----:B-1----:R-:W-:-:S06]  /*58f0*/  FADD.FTZ R0, R7, R236 ;  /* 0x000000ec07007221 */ /* 0x002fcc0000010000 */
[----:B---3--:R-:W-:Y:S01]  /*5900*/  F2FP.PACK_AB R65, R70, R5 ;  /* 0x000000054641723e */ /* 0x008fe200000000ff */
[C---:B------:R-:W-:Y:S01]  /*5910*/  HMMA.16816.F32 R24, R8.reuse, R26, R76 ;  /* 0x0000001a0818723c */ /* 0x040fe2000000184c */
[----:B------:R-:W-:Y:S01]  /*5920*/  F2FP.PACK_AB R64, R136, R137 ;  /* 0x000000898840723e */ /* 0x000fe200000000ff */
[----:B------:R-:W-:Y:S01]  /*5930*/  FADD.FTZ R0, R242, R0 ;  /* 0x00000000f2007221 */ /* 0x000fe20000010000 */
[----:B------:R-:W-:Y:S01]  /*5940*/  F2FP.PACK_AB R66, R249, R71 ;  /* 0x00000047f942723e */ /* 0x000fe200000000ff */
[----:B--2---:R-:W-:Y:S01]  /*5950*/  FADD.FTZ R2, R246, R243 ;  /* 0x000000f3f6027221 */ /* 0x004fe20000010000 */
[----:B------:R-:W-:Y:S01]  /*5960*/  F2FP.PACK_AB R67, R6, R69 ;  /* 0x000000450643723e */ /* 0x000fe200000000ff */
[----:B------:R-:W-:Y:S02]  /*5970*/  FADD.FTZ R0, R241, R0 ;  /* 0x00000000f1007221 */ /* 0x000fe40000010000 */
        /* <DEDUP_REMOVED lines=31> */
[----:B----4-:R-:W-:Y:S01]  /*5b70*/  HMMA.16816.F32 R108, R64, R112, R108 ;  /* 0x00000070406c723c */ /* 0x010fe2000000186c */
[----:B------:R-:W-:Y:S02]  /*5b80*/  FADD.FTZ R2, R158, R2 ;  /* 0x000000029e027221 */ /* 0x000fe40000010000 */
[----:B------:R-:W-:Y:S02]  /*5b90*/  FADD.FTZ R0, R141, R0 ;  /* 0x000000008d007221 */ /* 0x000fe40000010000 */
[----:B------:R-:W-:-:S02]  /*5ba0*/  FADD.FTZ R2, R157, R2 ;  /* 0x000000029d027221 */ /* 0x000fc40000010000 */
[----:B------:R-:W-:Y:S01]  /*5bb0*/  FADD.FTZ R0, R140, R0 ;  /* 0x000000008c007221 */ /* 0x000fe20000010000 */
[----:B------:R-:W-:Y:S01]  /*5bc0*/  HMMA.16816.F32 R116, R64, R120, R116 ;  /* 0x000000784074723c */ /* 0x000fe20000001874 */
[----:B------:R-:W-:Y:S02]  /*5bd0*/  FADD.FTZ R2, R145, R2 ;  /* 0x0000000291027221 */ /* 0x000fe40000010000 */
[----:B------:R-:W-:Y:S02]  /*5be0*/  FADD.FTZ R0, R4, R0 ;  /* 0x0000000004007221 */ /* 0x000fe40000010000 */
[----:B------:R-:W-:-:S03]  /*5bf0*/  FADD.FTZ R2, R144, R2 ;  /* 0x0000000290027221 */ /* 0x000fc60000010000 */
[----:B-----5:R-:W-:Y:S01]  /*5c00*/  HMMA.16816.F32 R52, R64, R56, R32 ;  /* 0x000000384034723c */ /* 0x020fe20000001820 */
[----:B------:R-:W-:-:S04]  /*5c10*/  FADD.FTZ R2, R143, R2 ;  /* 0x000000028f027221 */ /* 0x000fc80000010000 */
[----:B------:R-:W-:Y:S02]  /*5c20*/  FADD.FTZ R4, R142, R2 ;  /* 0x000000028e047221 */ /* 0x000fe40000010000 */
[----:B------:R-:W-:Y:S01]  /*5c30*/  FADD.FTZ R2, R138, R0 ;  /* 0x000000008a027221 */ /* 0x000fe20000010000 */
[----:B------:R-:W-:Y:S01]  /*5c40*/  HMMA.16816.F32 R80, R64, R82, R28 ;  /* 0x000000524050723c */ /* 0x000fe2000000181c */
[----:B------:R-:W-:Y:S02]  /*5c50*/  FADD.FTZ R0, R137, R4 ;  /* 0x0000000489007221 */ /* 0x000fe40000010000 */
[----:B------:R-:W-:Y:S02]  /*5c60*/  FADD.FTZ R4, R5, R2 ;  /* 0x0000000205047221 */ /* 0x000fe40000010000 */
[----:B------:R-:W-:-:S03]  /*5c70*/  @P4 IMAD.HI.U32 R5, R156, c[0x0][0x2c8], RZ ;  /* 0x0000b2009c054a27 */ /* 0x000fc600078e00ff */
[C---:B------:R-:W-:Y:S01]  /*5c80*/  HMMA.16816.F32 R96, R64.reuse, R98, R40 ;  /* 0x000000624060723c */ /* 0x040fe20000001828 */
[----:B------:R-:W-:Y:S01]  /*5c90*/  FADD.FTZ R2, R136, R0 ;  /* 0x0000000088027221 */ /* 0x000fe20000010000 */
[----:B------:R-:W-:Y:S01]  /*5ca0*/  @P4 SHF.R.U32.HI R156, RZ, c[0x0][0x2cc], R5 ;  /* 0x0000b300ff9c4a19 */ /* 0x000fe20000011605 */
[----:B------:R-:W-:Y:S02]  /*5cb0*/  FADD.FTZ R0, R70, R4 ;  /* 0x0000000446007221 */ /* 0x000fe40000010000 */
[----:B------:R-:W-:Y:S02]  /*5cc0*/  FADD.FTZ R2, R71, R2 ;  /* 0x0000000247027221 */ /* 0x000fe40000010000 */
[----:B------:R-:W-:Y:S01]  /*5cd0*/  IMAD.IADD R4, R247, 0x1, R156 ;  /* 0x00000001f7047824 */ /* 0x000fe200078e029c */
[----:B------:R-:W-:Y:S01]  /*5ce0*/  HMMA.16816.F32 R104, R64, R106, R72 ;  /* 0x0000006a4068723c */ /* 0x000fe20000001848 */
[----:B------:R-:W-:Y:S02]  /*5cf0*/  FADD.FTZ R0, R69, R0 ;  /* 0x0000000045007221 */ /* 0x000fe40000010000 */
[----:B------:R-:W-:Y:S01]  /*5d00*/  FADD.FTZ R249, R249, R2 ;  /* 0x00000002f9f97221 */ /* 0x000fe20000010000 */
[----:B------:R-:W-:Y:S01]  /*5d10*/  IADD3 R2, R4, c[0x0][0x328], RZ ;  /* 0x0000ca0004027a10 */ /* 0x000fe20007ffe0ff */
[----:B------:R-:W-:-:S03]  /*5d20*/  FADD.FTZ R250, R6, R0 ;  /* 0x0000000006fa7221 */ /* 0x000fc60000010000 */
[C---:B------:R-:W-:Y:S08]  /*5d30*/  HMMA.16816.F32 R112, R64.reuse, R114, R24 ;  /* 0x000000724070723c */ /* 0x040ff00000001818 */
[C---:B------:R-:W-:Y:S08]  /*5d40*/  HMMA.16816.F32 R120, R64.reuse, R122, R20 ;  /* 0x0000007a4078723c */ /* 0x040ff00000001814 */
[C---:B------:R-:W-:Y:S08]  /*5d50*/  HMMA.16816.F32 R56, R64.reuse, R58, R16 ;  /* 0x0000003a4038723c */ /* 0x040ff00000001810 */
[C---:B-1----:R-:W-:Y:S08]  /*5d60*/  HMMA.16816.F32 R60, R64.reuse, R8, R132 ;  /* 0x00000008403c723c */ /* 0x042ff00000001884 */
[----:B------:R-:W-:Y:S01]  /*5d70*/  HMMA.16816.F32 R64, R64, R10, R12 ;  /* 0x0000000a4040723c */ /* 0x000fe2000000180c */
[----:B------:R-:W-:Y:S07]  /*5d80*/  @!P3 BRA `(.L_x_251) ;  /* 0x000001100000b947 */ /* 0x000fee0003800000 */
[C---:B------:R-:W-:Y:S02]  /*5d90*/  ISETP.GT.AND P0, PT, R4.reuse, RZ, PT ;  /* 0x000000ff0400720c */ /* 0x040fe40003f04270 */
[----:B------:R-:W-:-:S11]  /*5da0*/  IADD3 R0, R4, -0x1, RZ ;  /* 0xffffffff04007810 */ /* 0x000fd60007ffe0ff */
[----:B------:R-:W-:Y:S05]  /*5db0*/  @P0 BRA `(.L_x_252) ;  /* 0x0000007000000947 */ /* 0x000fea0003800000 */
[----:B------:R-:W-:-:S05]  /*5dc0*/  IMAD.MOV.U32 R0, RZ, RZ, 0x1 ;  /* 0x00000001ff007424 */ /* 0x000fca00078e00ff */
[----:B------:R-:W-:Y:S01]  /*5dd0*/  ISETP.NE.AND P0, PT, R0, c[0x0][0x32c], PT ;  /* 0x0000cb0000007a0c */ /* 0x000fe20003f05270 */
[----:B------:R-:W-:-:S12]  /*5de0*/  IMAD.MOV R0, RZ, RZ, -R4 ;  /* 0x000000ffff007224 */ /* 0x000fd800078e0a04 */
[----:B------:R-:W-:-:S05]  /*5df0*/  @P0 IMAD.HI.U32 R4, R0, c[0x0][0x330], RZ ;  /* 0x0000cc0000040a27 */ /* 0x000fca00078e00ff */
[----:B------:R-:W-:-:S04]  /*5e00*/  @P0 SHF.R.U32.HI R0, RZ, c[0x0][0x334], R4 ;  /* 0x0000cd00ff000a19 */ /* 0x000fc80000011604 */
[----:B------:R-:W-:Y:S01]  /*5e10*/  LOP3.LUT R0, RZ, R0, RZ, 0x33, !PT ;  /* 0x00000000ff007212 */ /* 0x000fe200078e33ff */
[----:B------:R-:W-:Y:S05]  /*5e20*/  BRA `(.L_x_253) ;  /* 0x0000004000007947 */ /* 0x000fea0003800000 */
.L_x_252:
[----:B------:R-:W-:-:S04]  /*5e30*/  MOV R4, 0x1 ;  /* 0x0000000100047802 */ /* 0x000fc80000000f00 */
[----:B------:R-:W-:-:S13]  /*5e40*/  ISETP.NE.AND P0, PT, R4, c[0x0][0x32c], PT ;  /* 0x0000cb0004007a0c */ /* 0x000fda0003f05270 */
[----:B------:R-:W-:-:S05]  /*5e50*/  @P0 IMAD.HI.U32 R4, R0, c[0x0][0x330], RZ ;  /* 0x0000cc0000040a27 */ /* 0x000fca00078e00ff */
[----:B------:R-:W-:Y:S02]  /*5e60*/  @P0 SHF.R.U32.HI R0, RZ, c[0x0][0x334], R4 ;  /* 0x0000cd00ff000a19 */ /* 0x000fe40000011604 */
.L_x_253:
[----:B------:R-:W-:-:S05]  /*5e70*/  MOV R4, c[0x0][0x32c] ;  /* 0x0000cb0000047a02 */ /* 0x000fca0000000f00 */
[----:B------:R-:W-:-:S05]  /*5e80*/  IMAD R0, R0, R4, c[0x0][0x32c] ;  /* 0x0000cb0000007624 */ /* 0x000fca00078e0204 */
[----:B------:R-:W-:-:S05]  /*5e90*/  IMNMX R2, R2, R0, PT ;  /* 0x0000000002027217 */ /* 0x000fca0003800200 */
.L_x_251:
[----:B------:R-:W-:-:S05]  /*5ea0*/  IMAD.HI R2, R2, 0x2aaaaaab, RZ ;  /* 0x2aaaaaab02027827 */ /* 0x000fca00078e02ff */
[----:B------:R-:W-:-:S04]  /*5eb0*/  SHF.R.U32.HI R0, RZ, 0x1f, R2 ;  /* 0x0000001fff007819 */ /* 0x000fc80000011602 */
[----:B------:R-:W-:-:S04]  /*5ec0*/  LEA.HI.SX32 R2, R2, R0, 0x1c ;  /* 0x0000000002027211 */ /* 0x000fc800078fe2ff */
[----:B------:R-:W-:-:S04]  /*5ed0*/  IMNMX R240, R251, R2, !PT ;  /* 0x00000002fbf07217 */ /* 0x000fc80007800200 */
[----:B------:R-:W-:-:S13]  /*5ee0*/  ISETP.GE.AND P0, PT, R215, R240, PT ;  /* 0x000000f0d700720c */ /* 0x000fda0003f06270 */
[----:B------:R-:W-:Y:S05]  /*5ef0*/  @!P0 BRA `(.L_x_254) ;  /* 0x0000456000008947 */ /* 0x000fea0003800000 */
[----:B------:R-:W2:Y:S01]  /*5f00*/  LDL R6, [R1+0x28] ;  /* 0x0000280001067983 */ /* 0x000ea20000100800 */
[C---:B------:R-:W-:Y:S01]  /*5f10*/  IADD3 R4, R226.reuse, 0x40, RZ ;  /* 0x00000040e2047810 */ /* 0x040fe20007ffe0ff */
[----:B------:R-:W-:Y:S01]  /*5f20*/  IMAD.MOV.U32 R70, RZ, RZ, R3 ;  /* 0x000000ffff467224 */ /* 0x000fe200078e0003 */
[C---:B------:R-:W-:Y:S01]  /*5f30*/  IADD3 R5, R226.reuse, 0x40, RZ ;  /* 0x00000040e2057810 */ /* 0x040fe20007ffe0ff */
[----:B------:R-:W-:Y:S01]  /*5f40*/  IMAD.MOV.U32 R69, RZ, RZ, R68 ;  /* 0x000000ffff457224 */ /* 0x000fe200078e0044 */
[----:B------:R-:W-:Y:S01]  /*5f50*/  SHF.R.S32.HI R4, RZ, 0x1f, R4 ;  /* 0x0000001fff047819 */ /* 0x000fe20000011404 */
[----:B------:R-:W-:Y:S01]  /*5f60*/  IMAD.MOV.U32 R218, RZ, RZ, R215 ;  /* 0x000000ffffda7224 */ /* 0x000fe200078e00d7 */
[C---:B------:R-:W-:Y:S01]  /*5f70*/  SHF.L.U64.HI R222, R226.reuse, 0x1, R248 ;  /* 0x00000001e2de7819 */ /* 0x040fe200000102f8 */
[----:B------:R-:W-:Y:S01]  /*5f80*/  IMAD.SHL.U32 R241, R226, 0x2, RZ ;  /* 0x00000002e2f17824 */ /* 0x000fe200078e00ff */
[----:B------:R-:W-:-:S04]  /*5f90*/  LEA.HI R4, R4, R5, RZ, 0x3 ;  /* 0x0000000504047211 */ /* 0x000fc800078f18ff */
[----:B------:R-:W-:-:S05]  /*5fa0*/  LOP3.LUT R4, R4, 0xfffffff8, RZ, 0xc0, !PT ;  /* 0xfffffff804047812 */ /* 0x000fca00078ec0ff */
[C---:B------:R-:W-:Y:S01]  /*5fb0*/  IMAD.SHL.U32 R220, R4.reuse, 0x2, RZ ;  /* 0x0000000204dc7824 */ /* 0x040fe200078e00ff */
[----:B--2---:R-:W-:Y:S02]  /*5fc0*/  SHF.L.U64.HI R221, R4, 0x1, R6 ;  /* 0x0000000104dd7819 */ /* 0x004fe40000010206 */
.L_x_265:
[----:B------:R-:W-:Y:S04]  /*5fd0*/  DEPBAR.LE SB0, 0x0 ;  /* 0x000080000000791a */ /* 0x000fe80000000000 */
[----:B------:R-:W-:Y:S01]  /*5fe0*/  BAR.SYNC.DEFER_BLOCKING 0x0 ;  /* 0x0000000000007b1d */ /* 0x000fe20000010000 */
[----:B------:R-:W-:Y:S02]  /*5ff0*/  ISETP.GT.AND P0, PT, R251, R218, PT ;  /* 0x000000dafb00720c */ /* 0x000fe40003f04270 */
[----:B------:R-:W-:Y:S03]  /*6000*/  SEL R215, RZ, 0x10, P6 ;  /* 0x00000010ffd77807 */ /* 0x000fe60003000000 */
        /* <DEDUP_REMOVED lines=13> */
[----:B--23--:R-:W2:Y:S01]  /*60e0*/  S2R R12, SR_CTAID.Y ;  /* 0x00000000000c7919 */ /* 0x00cea20000002600 */
[----:B------:R-:W-:Y:S01]  /*60f0*/  SHF.R.S32.HI R0, RZ, 0x1f, R217 ;  /* 0x0000001fff007819 */ /* 0x000fe200000114d9 */
[----:B------:R-:W-:Y:S01]  /*6100*/  IMAD.WIDE.U32 R2, R217, c[0x0][0x208], RZ ;  /* 0x00008200d9027a25 */ /* 0x000fe200078e00ff */
[----:B------:R-:W-:Y:S02]  /*6110*/  SHF.R.S32.HI R4, RZ, 0x1f, R216 ;  /* 0x0000001fff047819 */ /* 0x000fe400000114d8 */
[----:B------:R-:W-:Y:S01]  /*6120*/  IADD3 R20, -R215, 0x10, RZ ;  /* 0x00000010d7147810 */ /* 0x000fe20007ffe1ff */
[----:B------:R-:W-:Y:S01]  /*6130*/  IMAD R0, R0, c[0x0][0x208], RZ ;  /* 0x0000820000007a24 */ /* 0x000fe200078e02ff */
[----:B------:R-:W-:Y:S01]  /*6140*/  IADD3 R30, R219, 0x3100, RZ ;  /* 0x00003100db1e7810 */ /* 0x000fe20007ffe0ff */
[----:B------:R-:W-:Y:S01]  /*6150*/  IMAD R4, R4, c[0x0][0x218], RZ ;  /* 0x0000860004047a24 */ /* 0x000fe200078e02ff */
[----:B------:R-:W-:Y:S01]  /*6160*/  LOP3.LUT R20, R20, 0xf, RZ, 0xc0, !PT ;  /* 0x0000000f14147812 */ /* 0x000fe200078ec0ff */
[----:B------:R-:W-:Y:S01]  /*6170*/  IMAD R0, R217, c[0x0][0x20c], R0 ;  /* 0x00008300d9007a24 */ /* 0x000fe200078e0200 */
[C---:B------:R-:W-:Y:S01]  /*6180*/  IADD3 R29, R219.reuse, 0x1100, RZ ;  /* 0x00001100db1d7810 */ /* 0x040fe20007ffe0ff */
[C---:B------:R-:W-:Y:S01]  /*6190*/  IMAD R4, R216.reuse, c[0x0][0x21c], R4 ;  /* 0x00008700d8047a24 */ /* 0x040fe200078e0204 */
[----:B------:R-:W-:Y:S01]  /*61a0*/  IADD3 R28, R219, 0x4100, RZ ;  /* 0x00004100db1c7810 */ /* 0x000fe20007ffe0ff */
[----:B------:R-:W-:Y:S04]  /*61b0*/  IMAD.IADD R3, R3, 0x1, R0 ;  /* 0x0000000103037824 */ /* 0x000fe800078e0200 */
[----:B------:R-:W-:Y:S01]  /*61c0*/  IMAD.WIDE.U32 R2, R216, c[0x0][0x218], R2 ;  /* 0x00008600d8027a25 */ /* 0x000fe200078e0002 */
[----:B--2---:R-:W-:Y:S03]  /*61d0*/  SHF.R.S32.HI R5, RZ, 0x1f, R12 ;  /* 0x0000001fff057819 */ /* 0x004fe6000001140c */
[----:B------:R-:W-:Y:S04]  /*61e0*/  IMAD.WIDE.U32 R6, R12, c[0x0][0x210], RZ ;  /* 0x000084000c067a25 */ /* 0x000fe800078e00ff */
[----:B------:R-:W-:Y:S01]  /*61f0*/  IMAD R5, R5, c[0x0][0x210], RZ ;  /* 0x0000840005057a24 */ /* 0x000fe200078e02ff */
[----:B------:R-:W-:Y:S03]  /*6200*/  IADD3 R0, P0, R6, R2, RZ ;  /* 0x0000000206007210 */ /* 0x000fe60007f1e0ff */
[----:B------:R-:W-:Y:S04]  /*6210*/  IMAD R5, R12, c[0x0][0x214], R5 ;  /* 0x000085000c057a24 */ /* 0x000fe800078e0205 */
[----:B------:R-:W-:Y:S05]  /*6220*/  IMAD.IADD R5, R7, 0x1, R5 ;  /* 0x0000000107057824 */ /* 0x000fea00078e0205 */
[----:B------:R-:W-:Y:S02]  /*6230*/  IADD3.X R3, R5, R3, R4, P0, !PT ;  /* 0x0000000305037210 */ /* 0x000fe400007fe404 */
[C---:B------:R-:W-:Y:S04]  /*6240*/  LEA R2, P0, R0.reuse, c[0x0][0x1f8], 0x1 ;  /* 0x00007e0000027a11 */ /* 0x040fe800078008ff */
[----:B------:R-:W-:Y:S01]  /*6250*/  LEA.HI.X R0, R0, c[0x0][0x1fc], R3, 0x1, P0 ;  /* 0x00007f0000007a11 */ /* 0x000fe200000f0c03 */
[----:B------:R-:W2:Y:S04]  /*6260*/  SHFL.IDX PT, R22, R2, 0x2, 0x181f ;  /* 0x00581f0002167f89 */ /* 0x000ea800000e0000 */
[----:B------:R-:W3:Y:S04]  /*6270*/  SHFL.IDX PT, R23, R0, 0x2, 0x181f ;  /* 0x00581f0000177f89 */ /* 0x000ee800000e0000 */
[----:B------:R-:W5:Y:S04]  /*6280*/  SHFL.IDX PT, R3, R2, RZ, 0x181f ;  /* 0x00181fff02037589 */ /* 0x000f6800000e0000 */
[----:B------:R-:W4:Y:S04]  /*6290*/  SHFL.IDX PT, R4, R0, RZ, 0x181f ;  /* 0x00181fff00047589 */ /* 0x000f2800000e0000 */
[----:B------:R-:W1:Y:S04]  /*62a0*/  SHFL.IDX PT, R2, R2, 0x1, 0x181f ;  /* 0x00381f0002027f89 */ /* 0x000e6800000e0000 */
[----:B------:R-:W1:Y:S01]  /*62b0*/  SHFL.IDX PT, R0, R0, 0x1, 0x181f ;  /* 0x00381f0000007f89 */ /* 0x000e6200000e0000 */
[----:B--2---:R-:W-:Y:S04]  /*62c0*/  IADD3 R20, P2, P0, R20, R22, R220 ;  /* 0x0000001614147210 */ /* 0x004fe8000785e0dc */
[--C-:B---3--:R-:W-:Y:S02]  /*62d0*/  IADD3.X R21, RZ, R23, R221.reuse, P2, P0 ;  /* 0x00000017ff157210 */ /* 0x108fe400017e04dd */
[----:B------:R-:W-:Y:S02]  /*62e0*/  ISETP.GE.AND P2, PT, R226, c[0x0][0x1d4], PT ;  /* 0x00007500e2007a0c */ /* 0x000fe40003f46270 */
[CC--:B-----5:R-:W-:Y:S05]  /*62f0*/  IADD3 R14, P0, R3.reuse, R241.reuse, RZ ;  /* 0x000000f1030e7210 */ /* 0x0e0fea0007f1e0ff */
[C-C-:B----4-:R-:W-:Y:S01]  /*6300*/  IMAD.X R15, R4.reuse, 0x1, R222.reuse, P0 ;  /* 0x00000001040f7824 */ /* 0x150fe200000e06de */
[-C--:B------:R-:W-:Y:S05]  /*6310*/  IADD3 R12, P0, R3, R220.reuse, RZ ;  /* 0x000000dc030c7210 */ /* 0x080fea0007f1e0ff */
[----:B------:R2:W-:Y:S01]  /*6320*/  LDGSTS.E.BYPASS.LTC128B.128 [R232], [R14.64], !P2 ;  /* 0x000000000ee87fae */ /* 0x0005e2000d101d46 */
[--C-:B------:R-:W-:Y:S01]  /*6330*/  IMAD.X R13, R4, 0x1, R221.reuse, P0 ;  /* 0x00000001040d7824 */ /* 0x100fe200000e06dd */
[-C--:B-1----:R-:W-:Y:S04]  /*6340*/  IADD3 R6, P0, R2, R241.reuse, RZ ;  /* 0x000000f102067210 */ /* 0x082fe80007f1e0ff */
[----:B------:R2:W-:Y:S01]  /*6350*/  LDGSTS.E.BYPASS.LTC128B.128 [R30], [R12.64], !P6 ;  /* 0x000000000c1e7fae */ /* 0x0005e2000f101d46 */
[--C-:B------:R-:W-:Y:S01]  /*6360*/  IMAD.X R7, R0, 0x1, R222.reuse, P0 ;  /* 0x0000000100077824 */ /* 0x100fe200000e06de */
[----:B------:R-:W-:Y:S04]  /*6370*/  IADD3 R4, P0, R2, R220, RZ ;  /* 0x000000dc02047210 */ /* 0x000fe80007f1e0ff */
[----:B------:R2:W-:Y:S01]  /*6380*/  LDGSTS.E.BYPASS.LTC128B.128 [R29], [R6.64], !P2 ;  /* 0x00000000061d7fae */ /* 0x0005e2000d101d46 */
[----:B------:R-:W-:Y:S01]  /*6390*/  IMAD.X R5, R0, 0x1, R221, P0 ;  /* 0x0000000100057824 */ /* 0x000fe200000e06dd */
[----:B------:R-:W-:Y:S04]  /*63a0*/  IADD3 R2, P0, R22, R241, RZ ;  /* 0x000000f116027210 */ /* 0x000fe80007f1e0ff */
[----:B------:R2:W-:Y:S01]  /*63b0*/  LDGSTS.E.BYPASS.LTC128B.128 [R28], [R4.64], !P6 ;  /* 0x00000000041c7fae */ /* 0x0005e2000f101d46 */
[----:B------:R-:W-:Y:S01]  /*63c0*/  IMAD.X R3, R23, 0x1, R222, P0 ;  /* 0x0000000117037824 */ /* 0x000fe200000e06de */
[----:B------:R-:W-:Y:S04]  /*63d0*/  ISETP.NE.U32.AND P0, PT, R215, RZ, PT ;  /* 0x000000ffd700720c */ /* 0x000fe80003f05070 */
[----:B------:R2:W-:Y:S09]  /*63e0*/  LDGSTS.E.BYPASS.LTC128B.128 [R232+0x2000], [R2.64], !P2 ;  /* 0x0200000002e87fae */ /* 0x0005f2000d101d46 */
[----:B------:R2:W-:Y:S02]  /*63f0*/  LDGSTS.E.BYPASS.LTC128B.128.ZFILL [R232+0x5000], [R20.64], P0 ;  /* 0x0500000014e87fae */ /* 0x0005e40008141d46 */
.L_x_255:
[C---:B--23--:R-:W-:Y:S01]  /*6400*/  HMMA.16816.F32 R4, R124.reuse, R8, RZ ;  /* 0x000000087c04723c */ /* 0x04cfe200000018ff */
[----:B------:R-:W2:Y:S02]  /*6410*/  LDSM.16.M88.4 R156, [R202+0x8100] ;  /* 0x00810000ca9c783b */ /* 0x000ea40000000200 */
[----:B------:R-:W-:Y:S05]  /*6420*/  ISETP.GT.AND P0, PT, R218, R251, PT ;  /* 0x000000fbda00720c */ /* 0x000fea0003f04270 */
[C---:B------:R-:W-:Y:S01]  /*6430*/  HMMA.16816.F32 R8, R124.reuse, R10, RZ ;  /* 0x0000000a7c08723c */ /* 0x040fe200000018ff */
[----:B------:R-:W0:Y:S07]  /*6440*/  LDGDEPBAR ;  /* 0x00000000000079af */ /* 0x000e2e0000000000 */
[C---:B------:R-:W-:Y:S01]  /*6450*/  HMMA.16816.F32 R12, R124.reuse, R16, RZ ;  /* 0x000000107c0c723c */ /* 0x040fe200000018ff */
[----:B------:R-:W3:Y:S07]  /*6460*/  LDSM.16.M88.4 R160, [R202+0x8900] ;  /* 0x00890000caa0783b */ /* 0x000eee0000000200 */
        /* <DEDUP_REMOVED lines=17> */
[----:B------:R-:W4:Y:S07]  /*6580*/  LDSM.16.M88.4 R132, [R202+0x9900] ;  /* 0x00990000ca84783b */ /* 0x000f2e0000000200 */
[C---:B------:R-:W-:Y:S08]  /*6590*/  HMMA.16816.F32 R20, R128.reuse, R136, R20 ;  /* 0x000000888014723c */ /* 0x040ff00000001814 */
[C---:B------:R-:W-:Y:S01]  /*65a0*/  HMMA.16816.F32 R24, R128.reuse, R138, R24 ;  /* 0x0000008a8018723c */ /* 0x040fe20000001818 */
[----:B------:R-:W5:Y:S07]  /*65b0*/  LDSM.16.M88.4 R136, [R199] ;  /* 0x00000000c788783b */ /* 0x000f6e0000000200 */
[C---:B------:R-:W-:Y:S08]  /*65c0*/  HMMA.16816.F32 R28, R128.reuse, R140, R28 ;  /* 0x0000008c801c723c */ /* 0x040ff0000000181c */
[C---:B------:R-:W-:Y:S01]  /*65d0*/  HMMA.16816.F32 R32, R128.reuse, R142, R32 ;  /* 0x0000008e8020723c */ /* 0x040fe20000001820 */
[----:B------:R-:W1:Y:S07]  /*65e0*/  LDSM.16.M88.4 R140, [R199+0x800] ;  /* 0x00080000c78c783b */ /* 0x000e6e0000000200 */
[C---:B------:R-:W-:Y:S08]  /*65f0*/  HMMA.16816.F32 R36, R128.reuse, R144, R36 ;  /* 0x000000908024723c */ /* 0x040ff00000001824 */
[C---:B------:R-:W-:Y:S01]  /*6600*/  HMMA.16816.F32 R40, R128.reuse, R146, R40 ;  /* 0x000000928028723c */ /* 0x040fe20000001828 */
[----:B------:R-:W1:Y:S07]  /*6610*/  LDSM.16.M88.4 R144, [R199+0x1000] ;  /* 0x00100000c790783b */ /* 0x000e6e0000000200 */
[C---:B------:R-:W-:Y:S08]  /*6620*/  HMMA.16816.F32 R44, R128.reuse, R148, R44 ;  /* 0x00000094802c723c */ /* 0x040ff0000000182c */
[----:B------:R-:W-:Y:S01]  /*6630*/  HMMA.16816.F32 R48, R128, R150, R48 ;  /* 0x000000968030723c */ /* 0x000fe20000001830 */
[----:B------:R-:W4:Y:S07]  /*6640*/  LDSM.16.M88.4 R148, [R199+0x1800] ;  /* 0x00180000c794783b */ /* 0x000f2e0000000200 */
[C---:B--2---:R-:W-:Y:S08]  /*6650*/  HMMA.16816.F32 R4, R152.reuse, R156, R4 ;  /* 0x0000009c9804723c */ /* 0x044ff00000001804 */
[C---:B------:R-:W-:Y:S01]  /*6660*/  HMMA.16816.F32 R8, R152.reuse, R158, R8 ;  /* 0x0000009e9808723c */ /* 0x040fe20000001808 */
[----:B------:R-:W2:Y:S07]  /*6670*/  LDSM.16.M88.4 R156, [R199+0x2000] ;  /* 0x00200000c79c783b */ /* 0x000eae0000000200 */
[C---:B---3--:R-:W-:Y:S08]  /*6680*/  HMMA.16816.F32 R12, R152.reuse, R160, R12 ;  /* 0x000000a0980c723c */ /* 0x048ff0000000180c */
[C---:B------:R-:W-:Y:S01]  /*6690*/  HMMA.16816.F32 R16, R152.reuse, R162, R16 ;  /* 0x000000a29810723c */ /* 0x040fe20000001810 */
[----:B------:R-:W-:Y:S07]  /*66a0*/  LDSM.16.M88.4 R160, [R196+0xb900] ;  /* 0x00b90000c4a0783b */ /* 0x000fee0000000200 */
[C---:B-1----:R-:W-:Y:S08]  /*66b0*/  HMMA.16816.F32 R20, R152.reuse, R72, R20 ;  /* 0x000000489814723c */ /* 0x042ff00000001814 */
[C---:B------:R-:W-:Y:S01]  /*66c0*/  HMMA.16816.F32 R24, R152.reuse, R74, R24 ;  /* 0x0000004a9818723c */ /* 0x040fe20000001818 */
[----:B------:R-:W1:Y:S07]  /*66d0*/  LDSM.16.M88.4 R72, [R199+0x2800] ;  /* 0x00280000c748783b */ /* 0x000e6e0000000200 */
[C---:B----4-:R-:W-:Y:S08]  /*66e0*/  HMMA.16816.F32 R28, R152.reuse, R132, R28 ;  /* 0x00000084981c723c */ /* 0x050ff0000000181c */
[C---:B------:R-:W-:Y:S01]  /*66f0*/  HMMA.16816.F32 R32, R152.reuse, R134, R32 ;  /* 0x000000869820723c */ /* 0x040fe20000001820 */
[----:B------:R-:W3:Y:S07]  /*6700*/  LDSM.16.M88.4 R132, [R196+0xb100] ;  /* 0x00b10000c484783b */ /* 0x000eee0000000200 */
[C---:B------:R-:W-:Y:S08]  /*6710*/  HMMA.16816.F32 R36, R152.reuse, R164, R36 ;  /* 0x000000a49824723c */ /* 0x040ff00000001824 */
[C---:B------:R-:W-:Y:S01]  /*6720*/  HMMA.16816.F32 R40, R152.reuse, R166, R40 ;  /* 0x000000a69828723c */ /* 0x040fe20000001828 */
[----:B------:R-:W4:Y:S07]  /*6730*/  LDSM.16.M88.4 R164, [R196+0xc100] ;  /* 0x00c10000c4a4783b */ /* 0x000f2e0000000200 */
[C---:B------:R-:W-:Y:S08]  /*6740*/  HMMA.16816.F32 R44, R152.reuse, R168, R44 ;  /* 0x000000a8982c723c */ /* 0x040ff0000000182c */
[----:B------:R-:W-:Y:S01]  /*6750*/  HMMA.16816.F32 R48, R152, R170, R48 ;  /* 0x000000aa9830723c */ /* 0x000fe20000001830 */
[----:B------:R-:W1:Y:S07]  /*6760*/  LDSM.16.M88.4 R168, [R196+0xc900] ;  /* 0x00c90000c4a8783b */ /* 0x000e6e0000000200 */
[C---:B-----5:R-:W-:Y:S08]  /*6770*/  HMMA.16816.F32 R4, R172.reuse, R136, R4 ;  /* 0x00000088ac04723c */ /* 0x060ff00000001804 */
[C---:B------:R-:W-:Y:S01]  /*6780*/  HMMA.16816.F32 R8, R172.reuse, R138, R8 ;  /* 0x0000008aac08723c */ /* 0x040fe20000001808 */
[----:B------:R-:W5:Y:S07]  /*6790*/  LDSM.16.M88.4 R136, [R196+0xd100] ;  /* 0x00d10000c488783b */ /* 0x000f6e0000000200 */
[C---:B------:R-:W-:Y:S08]  /*67a0*/  HMMA.16816.F32 R12, R172.reuse, R140, R12 ;  /* 0x0000008cac0c723c */ /* 0x040ff0000000180c */
[C---:B------:R-:W-:Y:S01]  /*67b0*/  HMMA.16816.F32 R16, R172.reuse, R142, R16 ;  /* 0x0000008eac10723c */ /* 0x040fe20000001810 */
[----:B------:R-:W1:Y:S07]  /*67c0*/  LDSM.16.M88.4 R140, [R196+0xd900] ;  /* 0x00d90000c48c783b */ /* 0x000e6e0000000200 */
[C---:B------:R-:W-:Y:S08]  /*67d0*/  HMMA.16816.F32 R20, R172.reuse, R144, R20 ;  /* 0x00000090ac14723c */ /* 0x040ff00000001814 */
[C---:B------:R-:W-:Y:S01]  /*67e0*/  HMMA.16816.F32 R24, R172.reuse, R146, R24 ;  /* 0x00000092ac18723c */ /* 0x040fe20000001818 */
[----:B------:R-:W3:Y:S07]  /*67f0*/  LDSM.16.M88.4 R144, [R209] ;  /* 0x00000000d190783b */ /* 0x000eee0000000200 */
[C---:B------:R-:W-:Y:S08]  /*6800*/  HMMA.16816.F32 R28, R172.reuse, R148, R28 ;  /* 0x00000094ac1c723c */ /* 0x040ff0000000181c */
[C---:B------:R-:W-:Y:S01]  /*6810*/  HMMA.16816.F32 R32, R172.reuse, R150, R32 ;  /* 0x00000096ac20723c */ /* 0x040fe20000001820 */
[----:B------:R-:W4:Y:S07]  /*6820*/  LDSM.16.M88.4 R148, [R208] ;  /* 0x00000000d094783b */ /* 0x000f2e0000000200 */
[C---:B--2---:R-:W-:Y:S08]  /*6830*/  HMMA.16816.F32 R36, R172.reuse, R156, R36 ;  /* 0x0000009cac24723c */ /* 0x044ff00000001824 */
[C---:B------:R-:W-:Y:S01]  /*6840*/  HMMA.16816.F32 R40, R172.reuse, R158, R40 ;  /* 0x0000009eac28723c */ /* 0x040fe20000001828 */
[----:B------:R-:W-:Y:S07]  /*6850*/  LDSM.16.M88.4 R156, [R205] ;  /* 0x00000000cd9c783b */ /* 0x000fee0000000200 */
[C---:B-1----:R-:W-:Y:S08]  /*6860*/  HMMA.16816.F32 R44, R172.reuse, R72, R44 ;  /* 0x00000048ac2c723c */ /* 0x042ff0000000182c */
[----:B------:R-:W-:Y:S01]  /*6870*/  HMMA.16816.F32 R48, R172, R74, R48 ;  /* 0x0000004aac30723c */ /* 0x000fe20000001830 */
[----:B------:R-:W1:Y:S07]  /*6880*/  LDSM.16.M88.4 R72, [R207] ;  /* 0x00000000cf48783b */ /* 0x000e6e0000000200 */
[C---:B---3--:R-:W-:Y:S08]  /*6890*/  HMMA.16816.F32 R4, R176.reuse, R132, R4 ;  /* 0x00000084b004723c */ /* 0x048ff00000001804 */
[C---:B------:R-:W-:Y:S01]  /*68a0*/  HMMA.16816.F32 R8, R176.reuse, R134, R8 ;  /* 0x00000086b008723c */ /* 0x040fe20000001808 */
[----:B------:R-:W2:Y:S07]  /*68b0*/  LDSM.16.M88.4 R132, [R206] ;  /* 0x00000000ce84783b */ /* 0x000eae0000000200 */
[C---:B------:R-:W-:Y:S08]  /*68c0*/  HMMA.16816.F32 R12, R176.reuse, R160, R12 ;  /* 0x000000a0b00c723c */ /* 0x040ff0000000180c */
[C---:B------:R-:W-:Y:S01]  /*68d0*/  HMMA.16816.F32 R16, R176.reuse, R162, R16 ;  /* 0x000000a2b010723c */ /* 0x040fe20000001810 */
[----:B------:R-:W3:Y:S07]  /*68e0*/  LDSM.16.M88.4 R160, [R204] ;  /* 0x00000000cca0783b */ /* 0x000eee0000000200 */
[C---:B----4-:R-:W-:Y:S08]  /*68f0*/  HMMA.16816.F32 R20, R176.reuse, R164, R20 ;  /* 0x000000a4b014723c */ /* 0x050ff00000001814 */
[C---:B------:R-:W-:Y:S01]  /*6900*/  HMMA.16816.F32 R24, R176.reuse, R166, R24 ;  /* 0x000000a6b018723c */ /* 0x040fe20000001818 */
[----:B------:R-:W4:Y:S07]  /*6910*/  LDSM.16.M88.4 R164, [R202+0xb100] ;  /* 0x00b10000caa4783b */ /* 0x000f2e0000000200 */
        /* <DEDUP_REMOVED lines=9> */
[C---:B------:R-:W-:Y:S08]  /*69b0*/  HMMA.16816.F32 R4, R180.reuse, R144, R4 ;  /* 0x00000090b404723c */ /* 0x040ff00000001804 */
[C---:B------:R-:W-:Y:S01]  /*69c0*/  HMMA.16816.F32 R8, R180.reuse, R146, R8 ;  /* 0x00000092b408723c */ /* 0x040fe20000001808 */
[----:B------:R-:W3:Y:S07]  /*69d0*/  LDSM.16.M88.4 R144, [R202+0xc900] ;  /* 0x00c90000ca90783b */ /* 0x000eee0000000200 */
        /* <DEDUP_REMOVED lines=10> */
[C---:B---3--:R-:W-:Y:S08]  /*6a80*/  HMMA.16816.F32 R44, R180.reuse, R160, R44 ;  /* 0x000000a0b42c723c */ /* 0x048ff0000000182c */
[----:B------:R-:W-:Y:S08]  /*6a90*/  HMMA.16816.F32 R48, R180, R162, R48 ;  /* 0x000000a2b430723c */ /* 0x000ff00000001830 */
        /* <DEDUP_REMOVED lines=41> */
[----:B------:R-:W1:Y:S10]  /*6d30*/  MUFU.TANH R146, R18 ;  /* 0x0000001200927308 */ /* 0x000e740000002400 */
[----:B------:R-:W1:Y:S01]  /*6d40*/  MUFU.TANH R135, R12 ;  /* 0x0000000c00877308 */ /* 0x000e620000002400 */
[----:B-----5:R-:W5:Y:S01]  /*6d50*/  LDSM.16.M88.4 R8, [R199+0x4800] ;  /* 0x00480000c708783b */ /* 0x020f620000000200 */
[C---:B----4-:R-:W-:Y:S08]  /*6d60*/  HMMA.16816.F32 R20, R192.reuse, R4, R20 ;  /* 0x00000004c014723c */ /* 0x050ff00000001814 */
[----:B------:R-:W4:Y:S01]  /*6d70*/  MUFU.TANH R134, R13 ;  /* 0x0000000d00867308 */ /* 0x000f220000002400 */
[C---:B------:R-:W-:Y:S01]  /*6d80*/  HMMA.16816.F32 R24, R192.reuse, R6, R24 ;  /* 0x00000006c018723c */ /* 0x040fe20000001818 */
[----:B------:R-:W1:Y:S08]  /*6d90*/  LDSM.16.M88.4 R4, [R199+0x5000] ;  /* 0x00500000c704783b */ /* 0x000e700000000200 */
[----:B------:R-:W1:Y:S06]  /*6da0*/  MUFU.TANH R149, R14 ;  /* 0x0000000e00957308 */ /* 0x000e6c0000002400 */
[----:B------:R-:W-:Y:S04]  /*6db0*/  FMUL.FTZ R20, R20, c[0x0][0x320] ;  /* 0x0000c80014147a20 */ /* 0x000fe80000410000 */
[----:B------:R-:W1:Y:S01]  /*6dc0*/  MUFU.TANH R148, R15 ;  /* 0x0000000f00947308 */ /* 0x000e620000002400 */
[----:B------:R-:W-:Y:S02]  /*6dd0*/  FMUL.FTZ R21, R21, c[0x0][0x320] ;  /* 0x0000c80015157a20 */ /* 0x000fe40000410000 */
[----:B------:R-:W-:Y:S02]  /*6de0*/  FMUL.FTZ R22, R22, c[0x0][0x320] ;  /* 0x0000c80016167a20 */ /* 0x000fe40000410000 */
[----:B------:R-:W-:Y:S02]  /*6df0*/  FMUL.FTZ R23, R23, c[0x0][0x320] ;  /* 0x0000c80017177a20 */ /* 0x000fe40000410000 */
[----:B------:R-:W-:Y:S02]  /*6e00*/  FMUL.FTZ R24, R24, c[0x0][0x320] ;  /* 0x0000c80018187a20 */ /* 0x000fe40000410000 */
[----:B------:R-:W-:Y:S01]  /*6e10*/  FMUL.FTZ R25, R25, c[0x0][0x320] ;  /* 0x0000c80019197a20 */ /* 0x000fe20000410000 */
[----:B------:R-:W2:Y:S01]  /*6e20*/  MUFU.TANH R133, R16 ;  /* 0x0000001000857308 */ /* 0x000ea20000002400 */
[----:B------:R-:W-:Y:S02]  /*6e30*/  FMUL.FTZ R26, R26, c[0x0][0x320] ;  /* 0x0000c8001a1a7a20 */ /* 0x000fe40000410000 */
[----:B------:R-:W-:Y:S01]  /*6e40*/  FMUL.FTZ R27, R27, c[0x0][0x320] ;  /* 0x0000c8001b1b7a20 */ /* 0x000fe20000410000 */
[C---:B-----5:R-:W-:Y:S06]  /*6e50*/  HMMA.16816.F32 R28, R192.reuse, R8, R28 ;  /* 0x00000008c01c723c */ /* 0x060fec000000181c */
[----:B------:R-:W2:Y:S02]  /*6e60*/  MUFU.TANH R132, R17 ;  /* 0x0000001100847308 */ /* 0x000ea40000002400 */
[C---:B------:R-:W-:Y:S01]  /*6e70*/  HMMA.16816.F32 R32, R192.reuse, R10, R32 ;  /* 0x0000000ac020723c */ /* 0x040fe20000001820 */
[----:B------:R-:W5:Y:S01]  /*6e80*/  LDSM.16.M88.4 R8, [R199+0x5800] ;  /* 0x00580000c708783b */ /* 0x000f620000000200 */
[----:B------:R-:W-:Y:S06]  /*6e90*/  DEPBAR.LE SB0, 0x0 ;  /* 0x000080000000791a */ /* 0x000fec0000000000 */
[----:B------:R-:W2:Y:S01]  /*6ea0*/  MUFU.TANH R145, R19 ;  /* 0x0000001300917308 */ /* 0x000ea20000002400 */
[----:B------:R-:W-:Y:S01]  /*6eb0*/  BAR.SYNC.DEFER_BLOCKING 0x0 ;  /* 0x0000000000007b1d */ /* 0x000fe20000010000 */
[C---:B-1----:R-:W-:Y:S06]  /*6ec0*/  HMMA.16816.F32 R36, R192.reuse, R4, R36 ;  /* 0x00000004c024723c */ /* 0x042fec0000001824 */
[----:B------:R-:W-:Y:S02]  /*6ed0*/  FMUL.FTZ R28, R28, c[0x0][0x320] ;  /* 0x0000c8001c1c7a20 */ /* 0x000fe40000410000 */
[----:B------:R-:W1:Y:S01]  /*6ee0*/  MUFU.TANH R75, R20 ;  /* 0x00000014004b7308 */ /* 0x000e620000002400 */
[C---:B------:R-:W-:Y:S03]  /*6ef0*/  HMMA.16816.F32 R40, R192.reuse, R6, R40 ;  /* 0x00000006c028723c */ /* 0x040fe60000001828 */
        /* <DEDUP_REMOVED lines=8> */
[----:B------:R-:W1:Y:S01]  /*6f80*/  MUFU.TANH R73, R21 ;  /* 0x0000001500497308 */ /* 0x000e620000002400 */
[----:B------:R-:W-:Y:S01]  /*6f90*/  FMUL.FTZ R38, R38, c[0x0][0x320] ;  /* 0x0000c80026267a20 */ /* 0x000fe20000410000 */
[C---:B-----5:R-:W-:Y:S03]  /*6fa0*/  HMMA.16816.F32 R44, R192.reuse, R8, R44 ;  /* 0x00000008c02c723c */ /* 0x060fe6000000182c */
[----:B------:R-:W-:Y:S02]  /*6fb0*/  FMUL.FTZ R39, R39, c[0x0][0x320] ;  /* 0x0000c80027277a20 */ /* 0x000fe40000410000 */
[----:B------:R-:W-:Y:S03]  /*6fc0*/  FMUL.FTZ R42, R42, c[0x0][0x320] ;  /* 0x0000c8002a2a7a20 */ /* 0x000fe60000410000 */
        /* <DEDUP_REMOVED lines=13> */
[----:B-----5:R-:W-:Y:S02]  /*70a0*/  FMUL.FTZ R36, R48, c[0x0][0x320] ;  /* 0x0000c80030247a20 */ /* 0x020fe40000410000 */
[----:B------:R-:W-:Y:S02]  /*70b0*/  FMUL.FTZ R35, R49, c[0x0][0x320] ;  /* 0x0000c80031237a20 */ /* 0x000fe40000410000 */
[----:B------:R-:W-:Y:S01]  /*70c0*/  FMUL.FTZ R50, R50, c[0x0][0x320] ;  /* 0x0000c80032327a20 */ /* 0x000fe20000410000 */
[----:B------:R-:W1:Y:S01]  /*70d0*/  MUFU.TANH R24, R24 ;  /* 0x0000001800187308 */ /* 0x000e620000002400 */
[----:B------:R-:W-:Y:S09]  /*70e0*/  FMUL.FTZ R51, R51, c[0x0][0x320] ;  /* 0x0000c80033337a20 */ /* 0x000ff20000410000 */
[----:B------:R-:W1:Y:S10]  /*70f0*/  MUFU.TANH R25, R25 ;  /* 0x0000001900197308 */ /* 0x000e740000002400 */
        /* <DEDUP_REMOVED lines=9> */
[----:B------:R-:W1:Y:S10]  /*7190*/  MUFU.TANH R37, R37 ;  /* 0x0000002500257308 */ /* 0x000e740000002400 */
[----:B------:R-:W1:Y:S10]  /*71a0*/  MUFU.TANH R38, R38 ;  /* 0x0000002600267308 */ /* 0x000e740000002400 */
[----:B------:R-:W1:Y:S10]  /*71b0*/  MUFU.TANH R39, R39 ;  /* 0x0000002700277308 */ /* 0x000e740000002400 */
[----:B------:R1:W1:Y:S10]  /*71c0*/  MUFU.TANH R17, R40 ;  /* 0x0000002800117308 */ /* 0x0002740000002400 */
[----:B------:R1:W1:Y:S10]  /*71d0*/  MUFU.TANH R16, R41 ;  /* 0x0000002900107308 */ /* 0x0002740000002400 */
        /* <DEDUP_REMOVED lines=9> */
[----:B------:R-:W1:Y:S01]  /*7270*/  MUFU.TANH R51, R51 ;  /* 0x0000003300337308 */ /* 0x000e620000002400 */
[----:B------:R-:W-:-:S05]  /*7280*/  @!P0 BRA `(.L_x_256) ;  /* 0x000003f000008947 */ /* 0x000fca0003800000 */
[----:B--234-:R-:W2:Y:S01]  /*7290*/  LDL R0, [R1+0x10] ;  /* 0x0000100001007983 */ /* 0x01cea20000100800 */
[----:B------:R-:W-:Y:S01]  /*72a0*/  IMAD.MOV.U32 R216, RZ, RZ, RZ ;  /* 0x000000ffffd87224 */ /* 0x000fe200078e00ff */
[----:B------:R-:W-:Y:S02]  /*72b0*/  IADD3 R12, -R215, 0x10, RZ ;  /* 0x00000010d70c7810 */ /* 0x000fe40007ffe1ff */
[----:B------:R-:W3:Y:S02]  /*72c0*/  LDL.64 R224, [R1+0x18] ;  /* 0x0000180001e07983 */ /* 0x000ee40000100a00 */
[----:B------:R-:W-:Y:S02]  /*72d0*/  LOP3.LUT R12, R12, 0xf, RZ, 0xc0, !PT ;  /* 0x0000000f0c0c7812 */ /* 0x000fe400078ec0ff */
[----:B------:R-:W4:Y:S04]  /*72e0*/  LDL R223, [R1+0x20] ;  /* 0x0000200001df7983 */ /* 0x000f280000100800 */
[----:B------:R-:W5:Y:S01]  /*72f0*/  S2R R227, SR_CTAID.Y ;  /* 0x0000000000e37919 */ /* 0x000f620000002600 */
[----:B--2---:R-:W-:Y:S05]  /*7300*/  IMAD R2, R218, 0x60, R0 ;  /* 0x00000060da027824 */ /* 0x004fea00078e0200 */
[----:B------:R-:W-:Y:S05]  /*7310*/  IADD3 R2, R2, -0x60, R231 ;  /* 0xffffffa002027810 */ /* 0x000fea0007ffe0e7 */
[----:B------:R-:W-:Y:S04]  /*7320*/  @P5 IMAD.HI.U32 R3, R2, c[0x0][0x2bc], RZ ;  /* 0x0000af0002035a27 */ /* 0x000fe800078e00ff */
[----:B------:R-:W-:Y:S01]  /*7330*/  IMAD.MOV.U32 R0, RZ, RZ, R2 ;  /* 0x000000ffff007224 */ /* 0x000fe200078e0002 */
[----:B------:R-:W-:Y:S04]  /*7340*/  @P5 SHF.R.U32.HI R0, RZ, c[0x0][0x2c0], R3 ;  /* 0x0000b000ff005a19 */ /* 0x000fe80000011603 */
[C---:B---3--:R-:W-:Y:S01]  /*7350*/  @!P1 IADD3 R3, P0, R0.reuse, R224, RZ ;  /* 0x000000e000039210 */ /* 0x048fe20007f1e0ff */
[----:B-----5:R-:W-:Y:S03]  /*7360*/  IMAD.WIDE.U32 R224, R227, c[0x0][0x1e8], RZ ;  /* 0x00007a00e3e07a25 */ /* 0x020fe600078e00ff */
[----:B----4-:R-:W-:Y:S01]  /*7370*/  @!P1 LEA.HI.X.SX32 R5, R0, R223, 0x1, P0 ;  /* 0x000000df00059211 */ /* 0x010fe200000f0eff */
[----:B------:R-:W-:Y:S01]  /*7380*/  IMAD.MOV R0, RZ, RZ, -R0 ;  /* 0x000000ffff007224 */ /* 0x000fe200078e0a00 */
[C---:B------:R-:W-:Y:S02]  /*7390*/  @!P1 LEA R4, P0, R3.reuse, c[0x0][0x2a0], 0x2 ;  /* 0x0000a80003049a11 */ /* 0x040fe400078010ff */
[----:B------:R-:W-:Y:S01]  /*73a0*/  SHF.R.S32.HI R223, RZ, 0x1f, R227 ;  /* 0x0000001fffdf7819 */ /* 0x000fe200000114e3 */
[----:B------:R-:W-:Y:S01]  /*73b0*/  IMAD R217, R0, c[0x0][0x2b8], R2 ;  /* 0x0000ae0000d97a24 */ /* 0x000fe200078e0202 */
[----:B------:R-:W-:Y:S03]  /*73c0*/  @!P1 LEA.HI.X R5, R3, c[0x0][0x2a4], R5, 0x2, P0 ;  /* 0x0000a90003059a11 */ /* 0x000fe600000f1405 */
[----:B------:R-:W-:Y:S01]  /*73d0*/  IMAD.WIDE.U32 R2, R217, c[0x0][0x1e0], RZ ;  /* 0x00007800d9027a25 */ /* 0x000fe200078e00ff */
[----:B------:R-:W-:Y:S01]  /*73e0*/  SHF.R.S32.HI R0, RZ, 0x1f, R217 ;  /* 0x0000001fff007819 */ /* 0x000fe200000114d9 */
[----:B------:R-:W2:Y:S02]  /*73f0*/  @!P1 LDG.E R216, [R4.64] ;  /* 0x0000000604d89981 */ /* 0x000ea4000c1e1900 */
[----:B------:R-:W-:Y:S02]  /*7400*/  IMAD R223, R223, c[0x0][0x1e8], RZ ;  /* 0x00007a00dfdf7a24 */ /* 0x000fe400078e02ff */
[----:B------:R-:W-:Y:S02]  /*7410*/  IMAD R0, R0, c[0x0][0x1e0], RZ ;  /* 0x0000780000007a24 */ /* 0x000fe400078e02ff */
[----:B------:R-:W-:Y:S02]  /*7420*/  IMAD R223, R227, c[0x0][0x1ec], R223 ;  /* 0x00007b00e3df7a24 */ /* 0x000fe400078e02df */
[----:B------:R-:W-:Y:S02]  /*7430*/  IMAD R0, R217, c[0x0][0x1e4], R0 ;  /* 0x00007900d9007a24 */ /* 0x000fe400078e0200 */
[----:B------:R-:W-:Y:S02]  /*7440*/  IMAD.IADD R223, R225, 0x1, R223 ;  /* 0x00000001e1df7824 */ /* 0x000fe400078e02df */
[----:B------:R-:W-:Y:S01]  /*7450*/  IMAD.IADD R3, R3, 0x1, R0 ;  /* 0x0000000103037824 */ /* 0x000fe200078e0200 */
[----:B--2---:R-:W-:Y:S03]  /*7460*/  SHF.R.S32.HI R4, RZ, 0x1f, R216 ;  /* 0x0000001fff047819 */ /* 0x004fe600000114d8 */
[----:B------:R-:W-:Y:S04]  /*7470*/  IMAD.WIDE.U32 R2, R216, c[0x0][0x1f0], R2 ;  /* 0x00007c00d8027a25 */ /* 0x000fe800078e0002 */
[----:B------:R-:W-:Y:S01]  /*7480*/  IMAD R4, R4, c[0x0][0x1f0], RZ ;  /* 0x00007c0004047a24 */ /* 0x000fe200078e02ff */
[----:B------:R-:W-:Y:S03]  /*7490*/  IADD3 R0, P0, R224, R2, RZ ;  /* 0x00000002e0007210 */ /* 0x000fe60007f1e0ff */
[----:B------:R-:W-:Y:S05]  /*74a0*/  IMAD R4, R216, c[0x0][0x1f4], R4 ;  /* 0x00007d00d8047a24 */ /* 0x000fea00078e0204 */
[----:B------:R-:W-:Y:S02]  /*74b0*/  IADD3.X R3, R223, R3, R4, P0, !PT ;  /* 0x00000003df037210 */ /* 0x000fe400007fe404 */
[C---:B------:R-:W-:Y:S04]  /*74c0*/  LEA R2, P0, R0.reuse, c[0x0][0x1c8], 0x1 ;  /* 0x0000720000027a11 */ /* 0x040fe800078008ff */
[----:B------:R-:W-:Y:S01]  /*74d0*/  LEA.HI.X R0, R0, c[0x0][0x1cc], R3, 0x1, P0 ;  /* 0x0000730000007a11 */ /* 0x000fe200000f0c03 */
[----:B------:R-:W2:Y:S04]  /*74e0*/  SHFL.IDX PT, R14, R2, 0x2, 0x181f ;  /* 0x00581f00020e7f89 */ /* 0x000ea800000e0000 */
[----:B------:R-:W3:Y:S04]  /*74f0*/  SHFL.IDX PT, R15, R0, 0x2, 0x181f ;  /* 0x00581f00000f7f89 */ /* 0x000ee800000e0000 */
[----:B------:R-:W4:Y:S04]  /*7500*/  SHFL.IDX PT, R3, R2, RZ, 0x181f ;  /* 0x00181fff02037589 */ /* 0x000f2800000e0000 */
[----:B------:R-:W5:Y:S04]  /*7510*/  SHFL.IDX PT, R4, R0, RZ, 0x181f ;  /* 0x00181fff00047589 */ /* 0x000f6800000e0000 */
[----:B------:R-:W1:Y:S04]  /*7520*/  SHFL.IDX PT, R2, R2, 0x1, 0x181f ;  /* 0x00381f0002027f89 */ /* 0x000e6800000e0000 */
[----:B------:R-:W1:Y:S01]  /*7530*/  SHFL.IDX PT, R0, R0, 0x1, 0x181f ;  /* 0x00381f0000007f89 */ /* 0x000e6200000e0000 */
[----:B--2---:R-:W-:Y:S04]  /*7540*/  IADD3 R12, P2, P0, R12, R14, R220 ;  /* 0x0000000e0c0c7210 */ /* 0x004fe8000785e0dc */
[--C-:B---3--:R-:W-:Y:S02]  /*7550*/  IADD3.X R13, RZ, R15, R221.reuse, P2, P0 ;  /* 0x0000000fff0d7210 */ /* 0x108fe400017e04dd */
[----:B------:R-:W-:Y:S02]  /*7560*/  ISETP.GE.AND P2, PT, R226, c[0x0][0x1d4], PT ;  /* 0x00007500e2007a0c */ /* 0x000fe40003f46270 */
[CC--:B----4-:R-:W-:Y:S05]  /*7570*/  IADD3 R10, P0, R3.reuse, R241.reuse, RZ ;  /* 0x000000f1030a7210 */ /* 0x0d0fea0007f1e0ff */
[C-C-:B-----5:R-:W-:Y:S01]  /*7580*/  IMAD.X R11, R4.reuse, 0x1, R222.reuse, P0 ;  /* 0x00000001040b7824 */ /* 0x160fe200000e06de */
[-C--:B------:R-:W-:Y:S05]  /*7590*/  IADD3 R8, P0, R3, R220.reuse, RZ ;  /* 0x000000dc03087210 */ /* 0x080fea0007f1e0ff */
[----:B------:R2:W-:Y:S01]  /*75a0*/  LDGSTS.E.BYPASS.LTC128B.128 [R219+0x8100], [R10.64], !P2 ;  /* 0x081000000adb7fae */ /* 0x0005e2000d101d46 */
[--C-:B------:R-:W-:Y:S01]  /*75b0*/  IMAD.X R9, R4, 0x1, R221.reuse, P0 ;  /* 0x0000000104097824 */ /* 0x100fe200000e06dd */
[-C--:B-1----:R-:W-:Y:S04]  /*75c0*/  IADD3 R6, P0, R2, R241.reuse, RZ ;  /* 0x000000f102067210 */ /* 0x082fe80007f1e0ff */
[----:B------:R2:W-:Y:S01]  /*75d0*/  LDGSTS.E.BYPASS.LTC128B.128 [R219+0xb100], [R8.64], !P6 ;  /* 0x0b10000008db7fae */ /* 0x0005e2000f101d46 */
[--C-:B------:R-:W-:Y:S01]  /*75e0*/  IMAD.X R7, R0, 0x1, R222.reuse, P0 ;  /* 0x0000000100077824 */ /* 0x100fe200000e06de */
[----:B------:R-:W-:Y:S04]  /*75f0*/  IADD3 R4, P0, R2, R220, RZ ;  /* 0x000000dc02047210 */ /* 0x000fe80007f1e0ff */
[----:B------:R2:W-:Y:S01]  /*7600*/  LDGSTS.E.BYPASS.LTC128B.128 [R219+0x9100], [R6.64], !P2 ;  /* 0x0910000006db7fae */ /* 0x0005e2000d101d46 */
[----:B------:R-:W-:Y:S01]  /*7610*/  IMAD.X R5, R0, 0x1, R221, P0 ;  /* 0x0000000100057824 */ /* 0x000fe200000e06dd */
[----:B------:R-:W-:Y:S04]  /*7620*/  IADD3 R2, P0, R14, R241, RZ ;  /* 0x000000f10e027210 */ /* 0x000fe80007f1e0ff */
[----:B------:R2:W-:Y:S01]  /*7630*/  LDGSTS.E.BYPASS.LTC128B.128 [R219+0xc100], [R4.64], !P6 ;  /* 0x0c10000004db7fae */ /* 0x0005e2000f101d46 */
[----:B------:R-:W-:Y:S01]  /*7640*/  IMAD.X R3, R15, 0x1, R222, P0 ;  /* 0x000000010f037824 */ /* 0x000fe200000e06de */
[----:B------:R-:W-:Y:S04]  /*7650*/  ISETP.NE.U32.AND P0, PT, R215, RZ, PT ;  /* 0x000000ffd700720c */ /* 0x000fe80003f05070 */
[----:B------:R2:W-:Y:S09]  /*7660*/  LDGSTS.E.BYPASS.LTC128B.128 [R219+0xa100], [R2.64], !P2 ;  /* 0x0a10000002db7fae */ /* 0x0005f2000d101d46 */
[----:B------:R2:W-:Y:S02]  /*7670*/  LDGSTS.E.BYPASS.LTC128B.128.ZFILL [R219+0xd100], [R12.64], P0 ;  /* 0x0d1000000cdb7fae */ /* 0x0005e40008141d46 */
.L_x_256:
[----:B--234-:R-:W2:Y:S04]  /*7680*/  LDL R2, [R1+0x8] ;  /* 0x0000080001027983 */ /* 0x01cea80000100800 */
[----:B------:R-:W3:Y:S04]  /*7690*/  LDL R165, [R1+0x4] ;  /* 0x0000040001a57983 */ /* 0x000ee80000100800 */
[----:B------:R-:W4:Y:S04]  /*76a0*/  LDL R166, [R1] ;  /* 0x0000000001a67983 */ /* 0x000f280000100800 */
[----:B------:R-:W0:Y:S01]  /*76b0*/  LDGDEPBAR ;  /* 0x00000000000079af */ /* 0x000e220000000000 */
[----:B--2---:R-:W-:Y:S04]  /*76c0*/  @P4 IMAD.HI.U32 R0, R2, c[0x0][0x2c8], RZ ;  /* 0x0000b20002004a27 */ /* 0x004fe800078e00ff */
[----:B------:R-:W-:Y:S01]  /*76d0*/  IMAD.MOV.U32 R5, RZ, RZ, R2 ;  /* 0x000000ffff057224 */ /* 0x000fe200078e0002 */
[----:B------:R-:W-:Y:S01]  /*76e0*/  @P4 SHF.R.U32.HI R5, RZ, c[0x0][0x2cc], R0 ;  /* 0x0000b300ff054a19 */ /* 0x000fe20000011600 */
[----:B------:R-:W-:Y:S04]  /*76f0*/  IMAD R0, R218, -0x60, RZ ;  /* 0xffffffa0da007824 */ /* 0x000fe800078e02ff */
[----:B------:R-:W2:Y:S01]  /*7700*/  SHFL.IDX PT, R4, R5, RZ, 0x1c1f ;  /* 0x001c1fff05047589 */ /* 0x000ea200000e0000 */
[----:B---3--:R-:W-:Y:S04]  /*7710*/  IADD3 R2, -R165, 0x1, R0 ;  /* 0x00000001a5027810 */ /* 0x008fe80007ffe100 */
[----:B----4-:R-:W-:Y:S04]  /*7720*/  IADD3 R2, -R166, R2, R252 ;  /* 0x00000002a6027210 */ /* 0x010fe80007ffe1fc */
[C---:B------:R-:W-:Y:S02]  /*7730*/  IADD3 R7, R2.reuse, c[0x0][0x328], RZ ;  /* 0x0000ca0002077a10 */ /* 0x040fe40007ffe0ff */
[----:B------:R-:W-:Y:S03]  /*7740*/  IADD3 R6, R2, UR4, RZ ;  /* 0x0000000402067c10 */ /* 0x000fe6000fffe0ff */
[--C-:B--2---:R-:W-:Y:S02]  /*7750*/  IMAD.IADD R3, R7, 0x1, R4.reuse ;  /* 0x0000000107037824 */ /* 0x104fe400078e0204 */
[----:B------:R-:W-:Y:S01]  /*7760*/  IMAD.IADD R2, R6, 0x1, R4 ;  /* 0x0000000106027824 */ /* 0x000fe200078e0204 */
[----:B------:R-:W-:-:S05]  /*7770*/  @!P3 BRA `(.L_x_257) ;  /* 0x000001800000b947 */ /* 0x000fca0003800000 */
[----:B------:R-:W-:Y:S01]  /*7780*/  IADD3 R4, -R166, R252, R4 ;  /* 0x000000fca6047210 */ /* 0x000fe20007ffe104 */
[----:B------:R-:W-:Y:S03]  /*7790*/  BSSY B0, `(.L_x_258) ;  /* 0x0000011000007945 */ /* 0x000fe60003800000 */
        /* <DEDUP_REMOVED lines=11> */
.L_x_259:
[----:B------:R-:W-:Y:S04]  /*7850*/  MOV R8, c[0x0][0x32c] ;  /* 0x0000cb0000087a02 */ /* 0x000fe80000000f00 */
[----:B------:R-:W-:Y:S11]  /*7860*/  ISETP.NE.AND P0, PT, R8, 0x1, PT ;  /* 0x000000010800780c */ /* 0x000ff60003f05270 */
[----:B------:R-:W-:Y:S02]  /*7870*/  @!UPT UIADD3 URZ, URZ, URZ, URZ ;  /* 0x0000003f3f3ff290 */ /* 0x000fe4000fffe03f */
[----:B------:R-:W-:Y:S05]  /*7880*/  @P0 IMAD.HI.U32 R8, R4, c[0x0][0x330], RZ ;  /* 0x0000cc0004080a27 */ /* 0x000fea00078e00ff */
[----:B------:R-:W-:Y:S02]  /*7890*/  @P0 SHF.R.U32.HI R4, RZ, c[0x0][0x334], R8 ;  /* 0x0000cd00ff040a19 */ /* 0x000fe40000011608 */
.L_x_260:
[----:B------:R-:W-:Y:S05]  /*78a0*/  BSYNC B0 ;  /* 0x0000000000007941 */ /* 0x000fea0003800000 */
.L_x_258:
[----:B------:R-:W-:Y:S04]  /*78b0*/  IMAD.IADD R8, R0, 0x1, -R165 ;  /* 0x0000000100087824 */ /* 0x000fe800078e0aa5 */
[----:B------:R-:W-:Y:S05]  /*78c0*/  IMAD R4, R4, c[0x0][0x32c], R8 ;  /* 0x0000cb0004047a24 */ /* 0x000fea00078e0208 */
[----:B------:R-:W-:Y:S02]  /*78d0*/  IADD3 R8, R4, c[0x0][0x32c], RZ ;  /* 0x0000cb0004087a10 */ /* 0x000fe40007ffe0ff */
[----:B------:R-:W-:Y:S02]  /*78e0*/  IMNMX R2, R2, R4, !PT ;  /* 0x0000000402027217 */ /* 0x000fe40007800200 */
[----:B------:R-:W-:Y:S02]  /*78f0*/  IMNMX R3, R3, R8, PT ;  /* 0x0000000803037217 */ /* 0x000fe40003800200 */
.L_x_257:
[C---:B------:R-:W-:Y:S01]  /*7900*/  ISETP.GE.AND P0, PT, R0.reuse, 0x1, PT ;  /* 0x000000010000780c */ /* 0x040fe20003f06270 */
[----:B------:R-:W2:Y:S01]  /*7910*/  SHFL.IDX PT, R4, R5, 0x1, 0x1c1f ;  /* 0x003c1f0005047f89 */ /* 0x000ea200000e0000 */
[----:B------:R-:W-:Y:S02]  /*7920*/  ISETP.GE.AND P2, PT, R0, 0x2, PT ;  /* 0x000000020000780c */ /* 0x000fe40003f46270 */
[----:B------:R-:W-:Y:S02]  /*7930*/  P2R R9, PR, RZ, 0x1 ;  /* 0x00000001ff097803 */ /* 0x000fe40000000000 */
[C---:B------:R-:W-:Y:S02]  /*7940*/  ISETP.GT.AND P0, PT, R2.reuse, RZ, !P0 ;  /* 0x000000ff0200720c */ /* 0x040fe40004704270 */
[----:B------:R-:W-:Y:S02]  /*7950*/  P2R R13, PR, RZ, 0x4 ;  /* 0x00000004ff0d7803 */ /* 0x000fe40000000000 */
[----:B------:R-:W-:Y:S04]  /*7960*/  ISETP.LT.OR P0, PT, R3, 0x1, P0 ;  /* 0x000000010300780c */ /* 0x000fe80000701670 */
[----:B------:R-:W-:Y:S02]  /*7970*/  FSEL R8, R143, -INF , !P0 ;  /* 0xff8000008f087808 */ /* 0x000fe40004000000 */
[----:B------:R-:W-:Y:S02]  /*7980*/  ISETP.GT.AND P0, PT, R2, 0x1, !P2 ;  /* 0x000000010200780c */ /* 0x000fe40005704270 */
[----:B------:R-:W-:Y:S02]  /*7990*/  ISETP.GE.AND P2, PT, R0, 0x9, PT ;  /* 0x000000090000780c */ /* 0x000fe40003f46270 */
[----:B------:R-:W-:Y:S02]  /*79a0*/  ISETP.LT.OR P0, PT, R3, 0x2, P0 ;  /* 0x000000020300780c */ /* 0x000fe40000701670 */
[----:B------:R-:W-:Y:S02]  /*79b0*/  P2R R14, PR, RZ, 0x4 ;  /* 0x00000004ff0e7803 */ /* 0x000fe40000000000 */
[----:B------:R-:W-:Y:S02]  /*79c0*/  FSEL R10, R141, -INF , !P0 ;  /* 0xff8000008d0a7808 */ /* 0x000fe40004000000 */
[----:B------:R-:W-:Y:S02]  /*79d0*/  ISETP.GT.AND P0, PT, R2, 0x8, !P2 ;  /* 0x000000080200780c */ /* 0x000fe40005704270 */
[----:B------:R-:W-:Y:S02]  /*79e0*/  ISETP.GE.AND P2, PT, R0, 0xa, PT ;  /* 0x0000000a0000780c */ /* 0x000fe40003f46270 */
[C---:B------:R-:W-:Y:S02]  /*79f0*/  ISETP.LT.OR P0, PT, R3.reuse, 0x9, P0 ;  /* 0x000000090300780c */ /* 0x040fe40000701670 */
[----:B------:R-:W-:Y:S02]  /*7a00*/  P2R R15, PR, RZ, 0x4 ;  /* 0x00000004ff0f7803 */ /* 0x000fe40000000000 */
[----:B------:R-:W-:Y:S02]  /*7a10*/  FSEL R11, R140, -INF , !P0 ;  /* 0xff8000008c0b7808 */ /* 0x000fe40004000000 */
[----:B------:R-:W-:Y:S02]  /*7a20*/  ISETP.GT.AND P0, PT, R2, 0x9, !P2 ;  /* 0x000000090200780c */ /* 0x000fe40005704270 */
[----:B------:R-:W-:Y:S02]  /*7a30*/  ISETP.GE.AND P2, PT, R0, 0x11, PT ;  /* 0x000000110000780c */ /* 0x000fe40003f46270 */
[C---:B------:R-:W-:Y:S02]  /*7a40*/  ISETP.LT.OR P0, PT, R3.reuse, 0xa, P0 ;  /* 0x0000000a0300780c */ /* 0x040fe40000701670 */
[----:B-1----:R-:W-:Y:S02]  /*7a50*/  P2R R34, PR, RZ, 0x4 ;  /* 0x00000004ff227803 */ /* 0x002fe40000000000 */
        /* <DEDUP_REMOVED lines=93> */
[C---:B------:R-:W-:Y:S04]  /*8030*/  ISETP.LT.OR P0, PT, R3.reuse, 0x59, P0 ;  /* 0x000000590300780c */ /* 0x040fe80000701670 */
[----:B------:R-:W-:Y:S02]  /*8040*/  FSEL R170, R36, -INF , !P0 ;  /* 0xff80000024aa7808 */ /* 0x000fe40004000000 */
[----:B------:R-:W-:Y:S01]  /*8050*/  ISETP.GT.AND P0, PT, R2, 0x59, !P2 ;  /* 0x000000590200780c */ /* 0x000fe20005704270 */
[--C-:B--2---:R-:W-:Y:S03]  /*8060*/  IMAD.IADD R2, R6, 0x1, R4.reuse ;  /* 0x0000000106027824 */ /* 0x104fe600078e0204 */
[----:B------:R-:W-:Y:S01]  /*8070*/  ISETP.LT.OR P0, PT, R3, 0x5a, P0 ;  /* 0x0000005a0300780c */ /* 0x000fe20000701670 */
[----:B------:R-:W-:Y:S03]  /*8080*/  IMAD.IADD R3, R7, 0x1, R4 ;  /* 0x0000000107037824 */ /* 0x000fe600078e0204 */
[----:B------:R-:W-:Y:S01]  /*8090*/  FSEL R171, R35, -INF , !P0 ;  /* 0xff80000023ab7808 */ /* 0x000fe20004000000 */
        /* <DEDUP_REMOVED lines=14> */
.L_x_263:
[----:B------:R-:W-:Y:S04]  /*8180*/  MOV R5, c[0x0][0x32c] ;  /* 0x0000cb0000057a02 */ /* 0x000fe80000000f00 */
[----:B------:R-:W-:Y:S11]  /*8190*/  ISETP.NE.AND P0, PT, R5, 0x1, PT ;  /* 0x000000010500780c */ /* 0x000ff60003f05270 */
[----:B------:R-:W-:Y:S02]  /*81a0*/  @!UPT UIADD3 URZ, URZ, URZ, URZ ;  /* 0x0000003f3f3ff290 */ /* 0x000fe4000fffe03f */
[----:B------:R-:W-:Y:S05]  /*81b0*/  @P0 IMAD.HI.U32 R5, R4, c[0x0][0x330], RZ ;  /* 0x0000cc0004050a27 */ /* 0x000fea00078e00ff */
[----:B------:R-:W-:Y:S02]  /*81c0*/  @P0 SHF.R.U32.HI R4, RZ, c[0x0][0x334], R5 ;  /* 0x0000cd00ff040a19 */ /* 0x000fe40000011605 */
.L_x_264:
[----:B------:R-:W-:Y:S05]  /*81d0*/  BSYNC B0 ;  /* 0x0000000000007941 */ /* 0x000fea0003800000 */
.L_x_262:
[----:B------:R-:W-:Y:S04]  /*81e0*/  IMAD.IADD R0, R0, 0x1, -R165 ;  /* 0x0000000100007824 */ /* 0x000fe800078e0aa5 */
[----:B------:R-:W-:Y:S05]  /*81f0*/  IMAD R4, R4, c[0x0][0x32c], R0 ;  /* 0x0000cb0004047a24 */ /* 0x000fea00078e0200 */
[----:B------:R-:W-:Y:S02]  /*8200*/  IADD3 R0, R4, c[0x0][0x32c], RZ ;  /* 0x0000cb0004007a10 */ /* 0x000fe40007ffe0ff */
[----:B------:R-:W-:Y:S02]  /*8210*/  IMNMX R2, R2, R4, !PT ;  /* 0x0000000402027217 */ /* 0x000fe40007800200 */
[----:B------:R-:W-:Y:S02]  /*8220*/  IMNMX R3, R3, R0, PT ;  /* 0x0000000003037217 */ /* 0x000fe40003800200 */
.L_x_261:
[----:B------:R-:W-:Y:S02]  /*8230*/  ISETP.NE.AND P0, PT, R9, RZ, PT ;  /* 0x000000ff0900720c */ /* 0x000fe40003f05270 */
[----:B------:R-:W-:Y:S02]  /*8240*/  FMNMX.FTZ R0, R8, R69, !PT ;  /* 0x0000004508007209 */ /* 0x000fe40007810000 */
[----:B------:R-:W-:Y:S02]  /*8250*/  ISETP.GT.AND P0, PT, R2, RZ, !P0 ;  /* 0x000000ff0200720c */ /* 0x000fe40004704270 */
[----:B------:R-:W-:Y:S02]  /*8260*/  FMNMX.FTZ R0, R10, R0, !PT ;  /* 0x000000000a007209 */ /* 0x000fe40007810000 */
[----:B------:R-:W-:Y:S02]  /*8270*/  ISETP.LT.OR P0, PT, R3, 0x1, P0 ;  /* 0x000000010300780c */ /* 0x000fe40000701670 */
[----:B------:R-:W-:Y:S02]  /*8280*/  FMNMX.FTZ R0, R11, R0, !PT ;  /* 0x000000000b007209 */ /* 0x000fe40007810000 */
[----:B------:R-:W-:Y:S02]  /*8290*/  FSEL R4, R160, -INF , !P0 ;  /* 0xff800000a0047808 */ /* 0x000fe40004000000 */
[----:B------:R-:W-:Y:S02]  /*82a0*/  ISETP.NE.AND P0, PT, R13, RZ, PT ;  /* 0x000000ff0d00720c */ /* 0x000fe40003f05270 */
[----:B------:R-:W-:Y:S02]  /*82b0*/  FMNMX.FTZ R0, R12, R0, !PT ;  /* 0x000000000c007209 */ /* 0x000fe40007810000 */
[----:B------:R-:W-:Y:S02]  /*82c0*/  ISETP.GT.AND P0, PT, R2, 0x1, !P0 ;  /* 0x000000010200780c */ /* 0x000fe40004704270 */
        /* <DEDUP_REMOVED lines=20> */
[C---:B------:R-:W-:Y:S02]  /*8410*/  ISETP.GT.AND P0, PT, R2.reuse, 0x10, !P0 ;  /* 0x000000100200780c */ /* 0x040fe40004704270 */
        /* <DEDUP_REMOVED lines=40> */
[----:B------:R-:W-:Y:S01]  /*86a0*/  FMNMX.FTZ R6, R138, R6, !PT ;  /* 0x000000068a067209 */ /* 0x000fe20007810000 */
[----:B------:R-:W-:Y:S01]  /*86b0*/  LDSM.16.MT88.4 R28, [R201+0x100] ;  /* 0x00010000c91c783b */ /* 0x000fe20000004200 */
        /* <DEDUP_REMOVED lines=9> */
[C---:B------:R-:W-:Y:S04]  /*8750*/  ISETP.LT.OR P0, PT, R3.reuse, 0x2a, P0 ;  /* 0x0000002a0300780c */ /* 0x040fe80000701670 */
[----:B------:R-:W-:Y:S02]  /*8760*/  FSEL R142, R142, -INF , !P0 ;  /* 0xff8000008e8e7808 */ /* 0x000fe40004000000 */
[----:B------:R-:W-:Y:S02]  /*8770*/  ISETP.NE.AND P0, PT, R26, RZ, PT ;  /* 0x000000ff1a00720c */ /* 0x000fe40003f05270 */
[----:B------:R-:W-:Y:S02]  /*8780*/  FMNMX.FTZ R6, R142, R6, !PT ;  /* 0x000000068e067209 */ /* 0x000fe40007810000 */
[----:B------:R-:W-:Y:S04]  /*8790*/  ISETP.GT.AND P0, PT, R2, 0x30, !P0 ;  /* 0x000000300200780c */ /* 0x000fe80004704270 */
[----:B------:R-:W-:Y:S04]  /*87a0*/  ISETP.LT.OR P0, PT, R3, 0x31, P0 ;  /* 0x000000310300780c */ /* 0x000fe80000701670 */
[----:B------:R-:W-:Y:S02]  /*87b0*/  FSEL R145, R74, -INF , !P0 ;  /* 0xff8000004a917808 */ /* 0x000fe40004000000 */
[----:B------:R-:W-:Y:S02]  /*87c0*/  ISETP.NE.AND P0, PT, R25, RZ, PT ;  /* 0x000000ff1900720c */ /* 0x000fe40003f05270 */
[----:B------:R-:W-:Y:S02]  /*87d0*/  FMNMX.FTZ R6, R145, R6, !PT ;  /* 0x0000000691067209 */ /* 0x000fe40007810000 */
[----:B------:R-:W-:Y:S04]  /*87e0*/  ISETP.GT.AND P0, PT, R2, 0x31, !P0 ;  /* 0x000000310200780c */ /* 0x000fe80004704270 */
        /* <DEDUP_REMOVED lines=10> */
[----:B------:R-:W-:Y:S04]  /*8890*/  ISETP.LT.OR P0, PT, R3, 0x3a, P0 ;  /* 0x0000003a0300780c */ /* 0x000fe80000701670 */
[----:B------:R-:W-:Y:S02]  /*88a0*/  FSEL R149, R68, -INF , !P0 ;  /* 0xff80000044957808 */ /* 0x000fe40004000000 */
[----:B------:R-:W-:Y:S01]  /*88b0*/  ISETP.NE.AND P0, PT, R22, RZ, PT ;  /* 0x000000ff1600720c */ /* 0x000fe20003f05270 */
[----:B------:R-:W1:Y:S01]  /*88c0*/  SHFL.BFLY PT, R68, R0, 0x2, 0x1f ;  /* 0x0c401f0000447f89 */ /* 0x000e6200000e0000 */
[----:B------:R-:W-:Y:S02]  /*88d0*/  FMNMX.FTZ R6, R149, R6, !PT ;  /* 0x0000000695067209 */ /* 0x000fe40007810000 */
[----:B------:R-:W-:Y:S04]  /*88e0*/  ISETP.GT.AND P0, PT, R2, 0x40, !P0 ;  /* 0x000000400200780c */ /* 0x000fe80004704270 */
[----:B------:R-:W-:Y:S04]  /*88f0*/  ISETP.LT.OR P0, PT, R3, 0x41, P0 ;  /* 0x000000410300780c */ /* 0x000fe80000701670 */
[----:B------:R-:W-:Y:S02]  /*8900*/  FSEL R156, R38, -INF , !P0 ;  /* 0xff800000269c7808 */ /* 0x000fe40004000000 */
[----:B------:R-:W-:Y:S02]  /*8910*/  ISETP.NE.AND P0, PT, R21, RZ, PT ;  /* 0x000000ff1500720c */ /* 0x000fe40003f05270 */
[----:B------:R-:W-:Y:S02]  /*8920*/  FMNMX.FTZ R6, R156, R6, !PT ;  /* 0x000000069c067209 */ /* 0x000fe40007810000 */
[----:B------:R-:W-:Y:S04]  /*8930*/  ISETP.GT.AND P0, PT, R2, 0x41, !P0 ;  /* 0x000000410200780c */ /* 0x000fe80004704270 */
[----:B------:R-:W-:Y:S02]  /*8940*/  ISETP.LT.OR P0, PT, R3, 0x42, P0 ;  /* 0x000000420300780c */ /* 0x000fe40000701670 */
[----:B-1----:R-:W-:Y:S02]  /*8950*/  FMNMX.FTZ R68, R0, R68, !PT ;  /* 0x0000004400447209 */ /* 0x002fe40007810000 */
[----:B------:R-:W-:Y:S02]  /*8960*/  FSEL R158, R39, -INF , !P0 ;  /* 0xff800000279e7808 */ /* 0x000fe40004000000 */
[----:B------:R-:W-:Y:S01]  /*8970*/  ISETP.NE.AND P0, PT, R20, RZ, PT ;  /* 0x000000ff1400720c */ /* 0x000fe20003f05270 */
[----:B------:R-:W-:Y:S01]  /*8980*/  LDSM.16.MT88.4 R36, [R200+0x100] ;  /* 0x00010000c824783b */ /* 0x000fe20000004200 */
[----:B------:R-:W-:Y:S02]  /*8990*/  FMNMX.FTZ R6, R158, R6, !PT ;  /* 0x000000069e067209 */ /* 0x000fe40007810000 */
[----:B------:R-:W-:Y:S04]  /*89a0*/  ISETP.GT.AND P0, PT, R2, 0x48, !P0 ;  /* 0x000000480200780c */ /* 0x000fe80004704270 */
[----:B------:R-:W-:Y:S01]  /*89b0*/  ISETP.LT.OR P0, PT, R3, 0x49, P0 ;  /* 0x000000490300780c */ /* 0x000fe20000701670 */
[----:B------:R-:W-:Y:S03]  /*89c0*/  LDSM.16.MT88.4 R20, [R198+0x100] ;  /* 0x00010000c614783b */ /* 0x000fe60000004200 */
        /* <DEDUP_REMOVED lines=11> */
[----:B------:R-:W-:Y:S04]  /*8a80*/  ISETP.NE.AND P0, PT, R17, RZ, PT ;  /* 0x000000ff1100720c */ /* 0x000fe80003f05270 */
[----:B------:R-:W-:Y:S04]  /*8a90*/  ISETP.GT.AND P0, PT, R2, 0x51, !P0 ;  /* 0x000000510200780c */ /* 0x000fe80004704270 */
[----:B------:R-:W-:Y:S04]  /*8aa0*/  ISETP.LT.OR P0, PT, R3, 0x52, P0 ;  /* 0x000000520300780c */ /* 0x000fe80000701670 */
[----:B------:R-:W-:Y:S02]  /*8ab0*/  FSEL R166, R47, -INF , !P0 ;  /* 0xff8000002fa67808 */ /* 0x000fe40004000000 */
[----:B------:R-:W-:Y:S01]  /*8ac0*/  ISETP.NE.AND P0, PT, R16, RZ, PT ;  /* 0x000000ff1000720c */ /* 0x000fe20003f05270 */
[----:B------:R-:W-:Y:S03]  /*8ad0*/  LDSM.16.MT88.4 R44, [R197+0x3100] ;  /* 0x00310000c52c783b */ /* 0x000fe60000004200 */
[----:B------:R-:W-:Y:S04]  /*8ae0*/  ISETP.GT.AND P0, PT, R2, 0x58, !P0 ;  /* 0x000000580200780c */ /* 0x000fe80004704270 */
[----:B------:R-:W-:Y:S04]  /*8af0*/  ISETP.LT.OR P0, PT, R3, 0x59, P0 ;  /* 0x000000590300780c */ /* 0x000fe80000701670 */
[----:B------:R-:W-:Y:S02]  /*8b00*/  FSEL R167, R50, -INF , !P0 ;  /* 0xff80000032a77808 */ /* 0x000fe40004000000 */
[----:B------:R-:W-:Y:S02]  /*8b10*/  ISETP.GT.AND P0, PT, R2, 0x59, !P2 ;  /* 0x000000590200780c */ /* 0x000fe40005704270 */
[----:B------:R-:W-:Y:S02]  /*8b20*/  FMNMX.FTZ R2, R165, R6, !PT ;  /* 0x00000006a5027209 */ /* 0x000fe40007810000 */
[----:B------:R-:W-:Y:S02]  /*8b30*/  ISETP.LT.OR P0, PT, R3, 0x5a, P0 ;  /* 0x0000005a0300780c */ /* 0x000fe40000701670 */
[----:B------:R-:W1:Y:S01]  /*8b40*/  SHFL.BFLY PT, R3, R68, 0x1, 0x1f ;  /* 0x0c201f0044037f89 */ /* 0x000e6200000e0000 */
[----:B------:R-:W-:Y:S02]  /*8b50*/  FMNMX.FTZ R0, R166, R2, !PT ;  /* 0x00000002a6007209 */ /* 0x000fe40007810000 */
[----:B------:R-:W-:Y:S02]  /*8b60*/  FSEL R71, R51, -INF , !P0 ;  /* 0xff80000033477808 */ /* 0x000fe40004000000 */
[----:B------:R-:W-:Y:S04]  /*8b70*/  FMNMX.FTZ R0, R167, R0, !PT ;  /* 0x00000000a7007209 */ /* 0x000fe80007810000 */
[----:B------:R-:W-:Y:S05]  /*8b80*/  FMNMX.FTZ R2, R71, R0, !PT ;  /* 0x0000000047027209 */ /* 0x000fea0007810000 */
[----:B------:R-:W2:Y:S01]  /*8b90*/  SHFL.BFLY PT, R0, R2, 0x2, 0x1f ;  /* 0x0c401f0002007f89 */ /* 0x000ea200000e0000 */
[----:B-1----:R-:W-:Y:S04]  /*8ba0*/  FMNMX.FTZ R68, R68, R3, !PT ;  /* 0x0000000344447209 */ /* 0x002fe80007810000 */
[C---:B------:R-:W-:Y:S01]  /*8bb0*/  FSETP.NEU.FTZ.AND P0, PT, R68.reuse, -INF , PT ;  /* 0xff8000004400780b */ /* 0x040fe20003f1d000 */
[----:B------:R-:W-:Y:S05]  /*8bc0*/  FMUL.FTZ R132, R68, c[0x0][0x2d0] ;  /* 0x0000b40044847a20 */ /* 0x000fea0000410000 */
[----:B------:R-:W-:Y:S02]  /*8bd0*/  FSEL R132, R132, RZ, P0 ;  /* 0x000000ff84847208 */ /* 0x000fe40000000000 */
[----:B--2---:R-:W-:Y:S03]  /*8be0*/  FMNMX.FTZ R2, R2, R0, !PT ;  /* 0x0000000002027209 */ /* 0x004fe60007810000 */
[--C-:B------:R-:W-:Y:S02]  /*8bf0*/  FFMA.FTZ R0, R10, c[0x0][0x2d0], -R132.reuse ;  /* 0x0000b4000a007a23 */ /* 0x100fe40000010884 */
[--C-:B------:R-:W-:Y:S02]  /*8c00*/  FFMA.FTZ R6, R12, c[0x0][0x2d0], -R132.reuse ;  /* 0x0000b4000c067a23 */ /* 0x100fe40000010884 */
[----:B------:R1:W-:Y:S01]  /*8c10*/  MUFU.EX2 R239, R0 ;  /* 0x0000000000ef7308 */ /* 0x0003e20000000800 */
[----:B------:R-:W2:Y:S01]  /*8c20*/  SHFL.BFLY PT, R3, R2, 0x1, 0x1f ;  /* 0x0c201f0002037f89 */ /* 0x000ea200000e0000 */
[--C-:B------:R-:W-:Y:S07]  /*8c30*/  FFMA.FTZ R8, R8, c[0x0][0x2d0], -R132.reuse ;  /* 0x0000b40008087a23 */ /* 0x100fee0000010884 */
[----:B------:R-:W3:Y:S01]  /*8c40*/  LDSM.16.MT88.4 R12, [R197+0x100] ;  /* 0x00010000c50c783b */ /* 0x000ee20000004200 */
[----:B------:R-:W4:Y:S10]  /*8c50*/  MUFU.EX2 R236, R8 ;  /* 0x0000000800ec7308 */ /* 0x000f340000000800 */
[----:B------:R-:W-:Y:S01]  /*8c60*/  MUFU.EX2 R237, R6 ;  /* 0x0000000600ed7308 */ /* 0x000fe20000000800 */
[----:B-1----:R-:W-:Y:S01]  /*8c70*/  FFMA.FTZ R0, R11, c[0x0][0x2d0], -R132 ;  /* 0x0000b4000b007a23 */ /* 0x002fe20000010884 */
[----:B--2---:R-:W-:Y:S08]  /*8c80*/  FMNMX.FTZ R3, R3, R2, !PT ;  /* 0x0000000203037209 */ /* 0x004ff00007810000 */
[----:B------:R1:W2:Y:S01]  /*8c90*/  MUFU.EX2 R238, R0 ;  /* 0x0000000000ee7308 */ /* 0x0002a20000000800 */
[----:B----4-:R-:W-:Y:S02]  /*8ca0*/  F2FP.PACK_AB R72, R239, R236 ;  /* 0x000000ecef48723e */ /* 0x010fe400000000ff */
[----:B-1----:R-:W-:Y:S02]  /*8cb0*/  FSEL R0, R68, RZ, P0 ;  /* 0x000000ff44007208 */ /* 0x002fe40000000000 */
[----:B------:R-:W-:Y:S02]  /*8cc0*/  FSETP.NEU.FTZ.AND P0, PT, R3, -INF , PT ;  /* 0xff8000000300780b */ /* 0x000fe40003f1d000 */
[----:B--2---:R-:W-:Y:S01]  /*8cd0*/  F2FP.PACK_AB R74, R237, R238 ;  /* 0x000000eeed4a723e */ /* 0x004fe200000000ff */
[----:B------:R-:W-:Y:S02]  /*8ce0*/  FADD.FTZ R0, -R0, R69 ;  /* 0x0000004500007221 */ /* 0x000fe40000010100 */
[----:B------:R-:W-:Y:S02]  /*8cf0*/  FMUL.FTZ R69, R3, c[0x0][0x2d0] ;  /* 0x0000b40003457a20 */ /* 0x000fe40000410000 */
[----:B------:R-:W-:Y:S03]  /*8d00*/  FMUL.FTZ R0, R0, c[0x0][0x2d0] ;  /* 0x0000b40000007a20 */ /* 0x000fe60000410000 */
[----:B------:R-:W-:Y:S01]  /*8d10*/  FSEL R69, R69, RZ, P0 ;  /* 0x000000ff45457208 */ /* 0x000fe20000000000 */
[----:B------:R1:W2:Y:S04]  /*8d20*/  MUFU.EX2 R2, R0 ;  /* 0x0000000000027308 */ /* 0x0002a80000000800 */
[--C-:B------:R-:W-:Y:S02]  /*8d30*/  FFMA.FTZ R4, R4, c[0x0][0x2d0], -R69.reuse ;  /* 0x0000b40004047a23 */ /* 0x100fe40000010845 */
[--C-:B------:R-:W-:Y:S04]  /*8d40*/  FFMA.FTZ R5, R5, c[0x0][0x2d0], -R69.reuse ;  /* 0x0000b40005057a23 */ /* 0x100fe80000010845 */
[----:B------:R4:W-:Y:S10]  /*8d50*/  MUFU.EX2 R235, R4 ;  /* 0x0000000400eb7308 */ /* 0x0009f40000000800 */
[----:B------:R-:W5:Y:S01]  /*8d60*/  MUFU.EX2 R234, R5 ;  /* 0x0000000500ea7308 */ /* 0x000f620000000800 */
[--C-:B-1----:R-:W-:Y:S02]  /*8d70*/  FFMA.FTZ R0, R7, c[0x0][0x2d0], -R69.reuse ;  /* 0x0000b40007007a23 */ /* 0x102fe40000010845 */
[C---:B--2---:R-:W-:Y:S02]  /*8d80*/  FMUL.FTZ R8, R2.reuse, R80 ;  /* 0x0000005002087220 */ /* 0x044fe40000410000 */
[C---:B------:R-:W-:Y:S05]  /*8d90*/  FMUL.FTZ R16, R2.reuse, R88 ;  /* 0x0000005802107220 */ /* 0x040fea0000410000 */
[----:B------:R1:W-:Y:S01]  /*8da0*/  MUFU.EX2 R233, R0 ;  /* 0x0000000000e97308 */ /* 0x0003e20000000800 */
[C---:B------:R-:W-:Y:S02]  /*8db0*/  FMUL.FTZ R17, R2.reuse, R89 ;  /* 0x0000005902117220 */ /* 0x040fe40000410000 */
[C---:B------:R-:W-:Y:S02]  /*8dc0*/  FMUL.FTZ R24, R2.reuse, R96 ;  /* 0x0000006002187220 */ /* 0x040fe40000410000 */
[--C-:B----4-:R-:W-:Y:S02]  /*8dd0*/  FFMA.FTZ R4, R9, c[0x0][0x2d0], -R69.reuse ;  /* 0x0000b40009047a23 */ /* 0x110fe40000010845 */
[C---:B------:R-:W-:Y:S02]  /*8de0*/  FMUL.FTZ R9, R2.reuse, R81 ;  /* 0x0000005102097220 */ /* 0x040fe40000410000 */
[C---:B------:R-:W-:Y:S01]  /*8df0*/  FMUL.FTZ R25, R2.reuse, R97 ;  /* 0x0000006102197220 */ /* 0x040fe20000410000 */
[----:B------:R-:W2:Y:S01]  /*8e00*/  MUFU.EX2 R230, R4 ;  /* 0x0000000400e67308 */ /* 0x000ea20000000800 */
[C---:B------:R-:W-:Y:S02]  /*8e10*/  FMUL.FTZ R32, R2.reuse, R104 ;  /* 0x0000006802207220 */ /* 0x040fe40000410000 */
[----:B------:R-:W-:Y:S01]  /*8e20*/  FMUL.FTZ R33, R2, R105 ;  /* 0x0000006902217220 */ /* 0x000fe20000410000 */
[----:B-----5:R-:W-:Y:S01]  /*8e30*/  F2FP.PACK_AB R73, R234, R235 ;  /* 0x000000ebea49723e */ /* 0x020fe200000000ff */
[C---:B------:R-:W-:Y:S02]  /*8e40*/  FMUL.FTZ R5, R2.reuse, R77 ;  /* 0x0000004d02057220 */ /* 0x040fe40000410000 */
[C---:B------:R-:W-:Y:S02]  /*8e50*/  FMUL.FTZ R52, R2.reuse, R52 ;  /* 0x0000003402347220 */ /* 0x040fe40000410000 */
[C---:B------:R-:W-:Y:S02]  /*8e60*/  FMUL.FTZ R53, R2.reuse, R53 ;  /* 0x0000003502357220 */ /* 0x040fe40000410000 */
[C---:B------:R-:W-:Y:S02]  /*8e70*/  FMUL.FTZ R56, R2.reuse, R56 ;  /* 0x0000003802387220 */ /* 0x040fe40000410000 */
[C---:B------:R-:W-:Y:S01]  /*8e80*/  FMUL.FTZ R57, R2.reuse, R57 ;  /* 0x0000003902397220 */ /* 0x040fe20000410000 */
[----:B-1----:R-:W-:Y:S01]  /*8e90*/  FSEL R0, R3, RZ, P0 ;  /* 0x000000ff03007208 */ /* 0x002fe20000000000 */
[----:B------:R-:W-:Y:S01]  /*8ea0*/  FMUL.FTZ R60, R2, R60 ;  /* 0x0000003c023c7220 */ /* 0x000fe20000410000 */
[----:B------:R-:W-:Y:S01]  /*8eb0*/  ISETP.GT.AND P0, PT, R218, R240, PT ;  /* 0x000000f0da00720c */ /* 0x000fe20003f04270 */
[----:B------:R-:W-:Y:S02]  /*8ec0*/  FMUL.FTZ R61, R2, R61 ;  /* 0x0000003d023d7220 */ /* 0x000fe40000410000 */
[----:B------:R-:W-:Y:S02]  /*8ed0*/  FADD.FTZ R0, -R0, R70 ;  /* 0x0000004600007221 */ /* 0x000fe40000010100 */
[--C-:B------:R-:W-:Y:S02]  /*8ee0*/  FFMA.FTZ R70, R133, c[0x0][0x2d0], -R69.reuse ;  /* 0x0000b40085467a23 */ /* 0x100fe40000010845 */
[----:B------:R-:W-:Y:S01]  /*8ef0*/  FMUL.FTZ R0, R0, c[0x0][0x2d0] ;  /* 0x0000b40000007a20 */ /* 0x000fe20000410000 */
[----:B--2---:R-:W-:Y:S01]  /*8f00*/  F2FP.PACK_AB R75, R230, R233 ;  /* 0x000000e9e64b723e */ /* 0x004fe200000000ff */
[C---:B------:R-:W-:Y:S02]  /*8f10*/  FMUL.FTZ R4, R2.reuse, R76 ;  /* 0x0000004c02047220 */ /* 0x040fe40000410000 */
[C---:B------:R-:W-:Y:S02]  /*8f20*/  FMUL.FTZ R64, R2.reuse, R64 ;  /* 0x0000004002407220 */ /* 0x040fe40000410000 */
[----:B------:R-:W1:Y:S01]  /*8f30*/  MUFU.EX2 R0, R0 ;  /* 0x0000000000007308 */ /* 0x000e620000000800 */
[----:B------:R-:W-:Y:S02]  /*8f40*/  FMUL.FTZ R65, R2, R65 ;  /* 0x0000004102417220 */ /* 0x000fe40000410000 */
[C---:B-1----:R-:W-:Y:S02]  /*8f50*/  FMUL.FTZ R6, R0.reuse, R78 ;  /* 0x0000004e00067220 */ /* 0x042fe40000410000 */
[C---:B------:R-:W-:Y:S02]  /*8f60*/  FMUL.FTZ R7, R0.reuse, R79 ;  /* 0x0000004f00077220 */ /* 0x040fe40000410000 */
[----:B------:R-:W1:Y:S01]  /*8f70*/  LDSM.16.MT88.4 R76, [R198+0x3100] ;  /* 0x00310000c64c783b */ /* 0x000e620000004200 */
[C---:B------:R-:W-:Y:S02]  /*8f80*/  FMUL.FTZ R10, R0.reuse, R82 ;  /* 0x00000052000a7220 */ /* 0x040fe40000410000 */
[C---:B------:R-:W-:Y:S02]  /*8f90*/  FMUL.FTZ R11, R0.reuse, R83 ;  /* 0x00000053000b7220 */ /* 0x040fe40000410000 */
[C---:B---3--:R-:W-:Y:S03]  /*8fa0*/  HMMA.16816.F32 R4, R72.reuse, R12, R4 ;  /* 0x0000000c4804723c */ /* 0x048fe60000001804 */
[----:B------:R-:W2:Y:S02]  /*8fb0*/  LDSM.16.MT88.4 R80, [R201+0x3100] ;  /* 0x00310000c950783b */ /* 0x000ea40000004200 */
[----:B------:R-:W-:Y:S02]  /*8fc0*/  FMUL.FTZ R18, R0, R90 ;  /* 0x0000005a00127220 */ /* 0x000fe40000410000 */
[C---:B------:R-:W-:Y:S01]  /*8fd0*/  FMUL.FTZ R12, R2.reuse, R84 ;  /* 0x00000054020c7220 */ /* 0x040fe20000410000 */
[C---:B------:R-:W-:Y:S04]  /*8fe0*/  HMMA.16816.F32 R8, R72.reuse, R14, R8 ;  /* 0x0000000e4808723c */ /* 0x040fe80000001808 */
[----:B------:R-:W-:Y:S02]  /*8ff0*/  FMUL.FTZ R13, R2, R85 ;  /* 0x00000055020d7220 */ /* 0x000fe40000410000 */
[C---:B------:R-:W-:Y:S02]  /*9000*/  FMUL.FTZ R19, R0.reuse, R91 ;  /* 0x0000005b00137220 */ /* 0x040fe40000410000 */
[C---:B------:R-:W-:Y:S01]  /*9010*/  FMUL.FTZ R14, R0.reuse, R86 ;  /* 0x00000056000e7220 */ /* 0x040fe20000410000 */
[----:B------:R-:W-:Y:S03]  /*9020*/  LDSM.16.MT88.4 R88, [R201+0x900] ;  /* 0x00090000c958783b */ /* 0x000fe60000004200 */
[C---:B------:R-:W-:Y:S02]  /*9030*/  FMUL.FTZ R15, R0.reuse, R87 ;  /* 0x00000057000f7220 */ /* 0x040fe40000410000 */
[C---:B------:R-:W-:Y:S02]  /*9040*/  FMUL.FTZ R26, R0.reuse, R98 ;  /* 0x00000062001a7220 */ /* 0x040fe40000410000 */
[C---:B------:R-:W-:Y:S01]  /*9050*/  FMUL.FTZ R27, R0.reuse, R99 ;  /* 0x00000063001b7220 */ /* 0x040fe20000410000 */
[----:B------:R-:W3:Y:S01]  /*9060*/  LDSM.16.MT88.4 R84, [R200+0x3100] ;  /* 0x00310000c854783b */ /* 0x000ee20000004200 */
[C---:B------:R-:W-:Y:S01]  /*9070*/  FMUL.FTZ R34, R0.reuse, R106 ;  /* 0x0000006a00227220 */ /* 0x040fe20000410000 */
[C---:B------:R-:W-:Y:S03]  /*9080*/  HMMA.16816.F32 R12, R72.reuse, R20, R12 ;  /* 0x00000014480c723c */ /* 0x040fe6000000180c */
[C---:B------:R-:W-:Y:S02]  /*9090*/  FMUL.FTZ R35, R0.reuse, R107 ;  /* 0x0000006b00237220 */ /* 0x040fe40000410000 */
[----:B------:R-:W-:Y:S01]  /*90a0*/  FMUL.FTZ R42, R0, R114 ;  /* 0x00000072002a7220 */ /* 0x000fe20000410000 */
[----:B------:R-:W-:Y:S01]  /*90b0*/  LDSM.16.MT88.4 R96, [R200+0x4900] ;  /* 0x00490000c860783b */ /* 0x000fe20000004200 */
[C---:B------:R-:W-:Y:S01]  /*90c0*/  FMUL.FTZ R20, R2.reuse, R92 ;  /* 0x0000005c02147220 */ /* 0x040fe20000410000 */
[C---:B------:R-:W-:Y:S04]  /*90d0*/  HMMA.16816.F32 R16, R72.reuse, R22, R16 ;  /* 0x000000164810723c */ /* 0x040fe80000001810 */
[----:B------:R-:W-:Y:S02]  /*90e0*/  FMUL.FTZ R21, R2, R93 ;  /* 0x0000005d02157220 */ /* 0x000fe40000410000 */
[C---:B------:R-:W-:Y:S01]  /*90f0*/  FMUL.FTZ R43, R0.reuse, R115 ;  /* 0x00000073002b7220 */ /* 0x040fe20000410000 */
[----:B------:R-:W-:Y:S01]  /*9100*/  LDSM.16.MT88.4 R104, [R200+0x2900] ;  /* 0x00290000c868783b */ /* 0x000fe20000004200 */
[C---:B------:R-:W-:Y:S04]  /*9110*/  FMUL.FTZ R22, R0.reuse, R94 ;  /* 0x0000005e00167220 */ /* 0x040fe80000410000 */
[C---:B------:R-:W-:Y:S02]  /*9120*/  FMUL.FTZ R23, R0.reuse, R95 ;  /* 0x0000005f00177220 */ /* 0x040fe40000410000 */
[C---:B------:R-:W-:Y:S01]  /*9130*/  FMUL.FTZ R50, R0.reuse, R122 ;  /* 0x0000007a00327220 */ /* 0x040fe20000410000 */
[----:B------:R-:W-:Y:S01]  /*9140*/  LDSM.16.MT88.4 R92, [R200+0x900] ;  /* 0x00090000c85c783b */ /* 0x000fe20000004200 */
[C---:B------:R-:W-:Y:S02]  /*9150*/  FMUL.FTZ R51, R0.reuse, R123 ;  /* 0x0000007b00337220 */ /* 0x040fe40000410000 */
[C---:B------:R-:W-:Y:S01]  /*9160*/  FMUL.FTZ R54, R0.reuse, R54 ;  /* 0x0000003600367220 */ /* 0x040fe20000410000 */
[C---:B------:R-:W-:Y:S03]  /*9170*/  HMMA.16816.F32 R20, R72.reuse, R28, R20 ;  /* 0x0000001c4814723c */ /* 0x040fe60000001814 */
[C---:B------:R-:W-:Y:S02]  /*9180*/  FMUL.FTZ R55, R0.reuse, R55 ;  /* 0x0000003700377220 */ /* 0x040fe40000410000 */
[----:B------:R-:W-:Y:S02]  /*9190*/  FMUL.FTZ R58, R0, R58 ;  /* 0x0000003a003a7220 */ /* 0x000fe40000410000 */
[C---:B------:R-:W-:Y:S01]  /*91a0*/  FMUL.FTZ R28, R2.reuse, R100 ;  /* 0x00000064021c7220 */ /* 0x040fe20000410000 */
[C---:B------:R-:W-:Y:S04]  /*91b0*/  HMMA.16816.F32 R24, R72.reuse, R30, R24 ;  /* 0x0000001e4818723c */ /* 0x040fe80000001818 */
[----:B------:R-:W-:Y:S02]  /*91c0*/  FMUL.FTZ R29, R2, R101 ;  /* 0x00000065021d7220 */ /* 0x000fe40000410000 */
[C---:B------:R-:W-:Y:S02]  /*91d0*/  FMUL.FTZ R59, R0.reuse, R59 ;  /* 0x0000003b003b7220 */ /* 0x040fe40000410000 */
[C---:B------:R-:W-:Y:S04]  /*91e0*/  FMUL.FTZ R30, R0.reuse, R102 ;  /* 0x00000066001e7220 */ /* 0x040fe80000410000 */
[C---:B------:R-:W-:Y:S02]  /*91f0*/  FMUL.FTZ R31, R0.reuse, R103 ;  /* 0x00000067001f7220 */ /* 0x040fe40000410000 */
[----:B------:R-:W-:Y:S01]  /*9200*/  LDSM.16.MT88.4 R100, [R201+0x2900] ;  /* 0x00290000c964783b */ /* 0x000fe20000004200 */
[C---:B------:R-:W-:Y:S02]  /*9210*/  FMUL.FTZ R62, R0.reuse, R62 ;  /* 0x0000003e003e7220 */ /* 0x040fe40000410000 */
[C---:B------:R-:W-:Y:S02]  /*9220*/  FMUL.FTZ R63, R0.reuse, R63 ;  /* 0x0000003f003f7220 */ /* 0x040fe40000410000 */
[C---:B------:R-:W-:Y:S03]  /*9230*/  HMMA.16816.F32 R28, R72.reuse, R36, R28 ;  /* 0x00000024481c723c */ /* 0x040fe6000000181c */
[C---:B------:R-:W-:Y:S02]  /*9240*/  FMUL.FTZ R66, R0.reuse, R66 ;  /* 0x0000004200427220 */ /* 0x040fe40000410000 */
[----:B------:R-:W-:Y:S02]  /*9250*/  FMUL.FTZ R67, R0, R67 ;  /* 0x0000004300437220 */ /* 0x000fe40000410000 */
[--C-:B------:R-:W-:Y:S01]  /*9260*/  FFMA.FTZ R36, R40, c[0x0][0x2d0], -R132.reuse ;  /* 0x0000b40028247a23 */ /* 0x100fe20000010884 */
[C---:B------:R-:W-:Y:S03]  /*9270*/  HMMA.16816.F32 R32, R72.reuse, R38, R32 ;  /* 0x000000264820723c */ /* 0x040fe60000001820 */
[----:B------:R4:W-:Y:S01]  /*9280*/  MUFU.EX2 R229, R36 ;  /* 0x0000002400e57308 */ /* 0x0009e20000000800 */
[----:B------:R-:W-:Y:S02]  /*9290*/  FMUL.FTZ R37, R2, R109 ;  /* 0x0000006d02257220 */ /* 0x000fe40000410000 */
[--C-:B------:R-:W-:Y:S02]  /*92a0*/  FFMA.FTZ R40, R41, c[0x0][0x2d0], -R132.reuse ;  /* 0x0000b40029287a23 */ /* 0x100fe40000010884 */
[C---:B------:R-:W-:Y:S04]  /*92b0*/  FMUL.FTZ R39, R0.reuse, R111 ;  /* 0x0000006f00277220 */ /* 0x040fe80000410000 */
[----:B------:R-:W-:Y:S01]  /*92c0*/  FMUL.FTZ R38, R0, R110 ;  /* 0x0000006e00267220 */ /* 0x000fe20000410000 */
[----:B------:R5:W-:Y:S01]  /*92d0*/  MUFU.EX2 R109, R70 ;  /* 0x00000046006d7308 */ /* 0x000be20000000800 */
[C---:B------:R-:W-:Y:S09]  /*92e0*/  FMUL.FTZ R41, R2.reuse, R113 ;  /* 0x0000007102297220 */ /* 0x040ff20000410000 */
[----:B------:R1:W1:Y:S01]  /*92f0*/  MUFU.EX2 R111, R40 ;  /* 0x00000028006f7308 */ /* 0x0002620000000800 */
[----:B----4-:R-:W-:Y:S07]  /*9300*/  FMUL.FTZ R36, R2, R108 ;  /* 0x0000006c02247220 */ /* 0x010fee0000410000 */
[C---:B------:R-:W-:Y:S03]  /*9310*/  HMMA.16816.F32 R36, R72.reuse, R44, R36 ;  /* 0x0000002c4824723c */ /* 0x040fe60000001824 */
[--C-:B-----5:R-:W-:Y:S04]  /*9320*/  FFMA.FTZ R70, R134, c[0x0][0x2d0], -R69.reuse ;  /* 0x0000b40086467a23 */ /* 0x120fe80000010845 */
[----:B------:R4:W-:Y:S01]  /*9330*/  MUFU.EX2 R108, R70 ;  /* 0x00000046006c7308 */ /* 0x0009e20000000800 */
[----:B------:R-:W-:Y:S04]  /*9340*/  FMUL.FTZ R45, R2, R117 ;  /* 0x00000075022d7220 */ /* 0x000fe80000410000 */
[--C-:B------:R-:W-:Y:S02]  /*9350*/  FFMA.FTZ R44, R48, c[0x0][0x2d0], -R132.reuse ;  /* 0x0000b400302c7a23 */ /* 0x100fe40000010884 */
[C---:B-1----:R-:W-:Y:S02]  /*9360*/  FMUL.FTZ R40, R2.reuse, R112 ;  /* 0x0000007002287220 */ /* 0x042fe40000410000 */
[----:B------:R-:W-:Y:S01]  /*9370*/  LDSM.16.MT88.4 R112, [R197+0x5900] ;  /* 0x00590000c570783b */ /* 0x000fe20000004200 */
[--C-:B------:R-:W-:Y:S01]  /*9380*/  FFMA.FTZ R48, R49, c[0x0][0x2d0], -R132.reuse ;  /* 0x0000b40031307a23 */ /* 0x100fe20000010884 */
[----:B------:R1:W-:Y:S01]  /*9390*/  MUFU.EX2 R110, R44 ;  /* 0x0000002c006e7308 */ /* 0x0003e20000000800 */
[----:B------:R-:W-:Y:S02]  /*93a0*/  FMUL.FTZ R49, R2, R121 ;  /* 0x0000007902317220 */ /* 0x000fe40000410000 */
[C---:B------:R-:W-:Y:S07]  /*93b0*/  HMMA.16816.F32 R40, R72.reuse, R46, R40 ;  /* 0x0000002e4828723c */ /* 0x040fee0000001828 */
[C---:B------:R-:W-:Y:S01]  /*93c0*/  FMUL.FTZ R47, R0.reuse, R119 ;  /* 0x00000077002f7220 */ /* 0x040fe20000410000 */
[----:B------:R5:W2:Y:S01]  /*93d0*/  MUFU.EX2 R228, R48 ;  /* 0x0000003000e47308 */ /* 0x000aa20000000800 */
[----:B------:R-:W-:Y:S03]  /*93e0*/  FMUL.FTZ R46, R0, R118 ;  /* 0x00000076002e7220 */ /* 0x000fe60000410000 */
[--C-:B----4-:R-:W-:Y:S06]  /*93f0*/  FFMA.FTZ R70, R135, c[0x0][0x2d0], -R69.reuse ;  /* 0x0000b40087467a23 */ /* 0x110fec0000010845 */
[----:B------:R4:W-:Y:S01]  /*9400*/  MUFU.EX2 R227, R70 ;  /* 0x0000004600e37308 */ /* 0x0009e20000000800 */
[C---:B-1----:R-:W-:Y:S07]  /*9410*/  FMUL.FTZ R44, R2.reuse, R116 ;  /* 0x00000074022c7220 */ /* 0x042fee0000410000 */
[C---:B------:R-:W-:Y:S03]  /*9420*/  HMMA.16816.F32 R44, R72.reuse, R76, R44 ;  /* 0x0000004c482c723c */ /* 0x040fe6000000182c */
[----:B-----5:R-:W-:Y:S02]  /*9430*/  FMUL.FTZ R48, R2, R120 ;  /* 0x0000007802307220 */ /* 0x020fe40000410000 */
[----:B------:R-:W-:Y:S05]  /*9440*/  LDSM.16.MT88.4 R120, [R198+0x5900] ;  /* 0x00590000c678783b */ /* 0x000fea0000004200 */
[C---:B------:R-:W-:Y:S03]  /*9450*/  HMMA.16816.F32 R48, R72.reuse, R78, R48 ;  /* 0x0000004e4830723c */ /* 0x040fe60000001830 */
[--C-:B----4-:R-:W-:Y:S01]  /*9460*/  FFMA.FTZ R70, R136, c[0x0][0x2d0], -R69.reuse ;  /* 0x0000b40088467a23 */ /* 0x110fe20000010845 */
[----:B------:R-:W1:Y:S03]  /*9470*/  LDSM.16.MT88.4 R76, [R197+0x900] ;  /* 0x00090000c54c783b */ /* 0x000e660000004200 */
[----:B------:R4:W5:Y:S01]  /*9480*/  MUFU.EX2 R225, R70 ;  /* 0x0000004600e17308 */ /* 0x0009620000000800 */
[C---:B--2---:R-:W-:Y:S08]  /*9490*/  HMMA.16816.F32 R52, R72.reuse, R80, R52 ;  /* 0x000000504834723c */ /* 0x044ff00000001834 */
[C---:B------:R-:W-:Y:S01]  /*94a0*/  HMMA.16816.F32 R56, R72.reuse, R82, R56 ;  /* 0x000000524838723c */ /* 0x040fe20000001838 */
[----:B------:R-:W2:Y:S07]  /*94b0*/  LDSM.16.MT88.4 R80, [R198+0x900] ;  /* 0x00090000c650783b */ /* 0x000eae0000004200 */
[C---:B---3--:R-:W-:Y:S04]  /*94c0*/  HMMA.16816.F32 R60, R72.reuse, R84, R60 ;  /* 0x00000054483c723c */ /* 0x048fe8000000183c */
[--C-:B----4-:R-:W-:Y:S04]  /*94d0*/  FFMA.FTZ R70, R140, c[0x0][0x2d0], -R132.reuse ;  /* 0x0000b4008c467a23 */ /* 0x110fe80000010884 */
[----:B------:R-:W-:Y:S01]  /*94e0*/  HMMA.16816.F32 R64, R72, R86, R64 ;  /* 0x000000564840723c */ /* 0x000fe20000001840 */
[----:B------:R-:W3:Y:S01]  /*94f0*/  LDSM.16.MT88.4 R84, [R197+0x3900] ;  /* 0x00390000c554783b */ /* 0x000ee20000004200 */
[----:B------:R4:W-:Y:S05]  /*9500*/  MUFU.EX2 R119, R70 ;  /* 0x0000004600777308 */ /* 0x0009ea0000000800 */
[----:B------:R-:W-:Y:S02]  /*9510*/  F2FP.PACK_AB R72, R111, R229 ;  /* 0x000000e56f48723e */ /* 0x000fe400000000ff */
[----:B------:R-:W-:Y:S03]  /*9520*/  F2FP.PACK_AB R74, R228, R110 ;  /* 0x0000006ee44a723e */ /* 0x000fe600000000ff */
[----:B------:R-:W-:Y:S02]  /*9530*/  F2FP.PACK_AB R73, R108, R109 ;  /* 0x0000006d6c49723e */ /* 0x000fe400000000ff */
[----:B-----5:R-:W-:Y:S07]  /*9540*/  F2FP.PACK_AB R75, R225, R227 ;  /* 0x000000e3e14b723e */ /* 0x020fee00000000ff */
[C---:B-1----:R-:W-:Y:S03]  /*9550*/  HMMA.16816.F32 R4, R72.reuse, R76, R4 ;  /* 0x0000004c4804723c */ /* 0x042fe60000001804 */
[--C-:B----4-:R-:W-:Y:S05]  /*9560*/  FFMA.FTZ R70, R141, c[0x0][0x2d0], -R132.reuse ;  /* 0x0000b4008d467a23 */ /* 0x110fea0000010884 */
[C---:B------:R-:W-:Y:S01]  /*9570*/  HMMA.16816.F32 R8, R72.reuse, R78, R8 ;  /* 0x0000004e4808723c */ /* 0x040fe20000001808 */
[----:B------:R-:W1:Y:S01]  /*9580*/  LDSM.16.MT88.4 R76, [R198+0x3900] ;  /* 0x00390000c64c783b */ /* 0x000e620000004200 */
[----:B------:R4:W5:Y:S06]  /*9590*/  MUFU.EX2 R224, R70 ;  /* 0x0000004600e07308 */ /* 0x00096c0000000800 */
[C---:B--2---:R-:W-:Y:S08]  /*95a0*/  HMMA.16816.F32 R12, R72.reuse, R80, R12 ;  /* 0x00000050480c723c */ /* 0x044ff0000000180c */
[C---:B------:R-:W-:Y:S01]  /*95b0*/  HMMA.16816.F32 R16, R72.reuse, R82, R16 ;  /* 0x000000524810723c */ /* 0x040fe20000001810 */
[----:B------:R-:W2:Y:S07]  /*95c0*/  LDSM.16.MT88.4 R80, [R201+0x3900] ;  /* 0x00390000c950783b */ /* 0x000eae0000004200 */
[C---:B------:R-:W-:Y:S04]  /*95d0*/  HMMA.16816.F32 R20, R72.reuse, R88, R20 ;  /* 0x000000584814723c */ /* 0x040fe80000001814 */
[--C-:B----4-:R-:W-:Y:S04]  /*95e0*/  FFMA.FTZ R70, R143, c[0x0][0x2d0], -R132.reuse ;  /* 0x0000b4008f467a23 */ /* 0x110fe80000010884 */
[C---:B------:R-:W-:Y:S01]  /*95f0*/  HMMA.16816.F32 R24, R72.reuse, R90, R24 ;  /* 0x0000005a4818723c */ /* 0x040fe20000001818 */
[----:B------:R4:W-:Y:S01]  /*9600*/  MUFU.EX2 R118, R70 ;  /* 0x0000004600767308 */ /* 0x0009e20000000800 */
[----:B------:R-:W2:Y:S06]  /*9610*/  LDSM.16.MT88.4 R88, [R200+0x3900] ;  /* 0x00390000c858783b */ /* 0x000eac0000004200 */
[C---:B------:R-:W-:Y:S08]  /*9620*/  HMMA.16816.F32 R28, R72.reuse, R92, R28 ;  /* 0x0000005c481c723c */ /* 0x040ff0000000181c */
[C---:B------:R-:W-:Y:S01]  /*9630*/  HMMA.16816.F32 R32, R72.reuse, R94, R32 ;  /* 0x0000005e4820723c */ /* 0x040fe20000001820 */
[----:B------:R-:W-:Y:S07]  /*9640*/  LDSM.16.MT88.4 R92, [R200+0x4100] ;  /* 0x00410000c85c783b */ /* 0x000fee0000004200 */
[C---:B---3--:R-:W-:Y:S04]  /*9650*/  HMMA.16816.F32 R36, R72.reuse, R84, R36 ;  /* 0x000000544824723c */ /* 0x048fe80000001824 */
[--C-:B----4-:R-:W-:Y:S04]  /*9660*/  FFMA.FTZ R70, R144, c[0x0][0x2d0], -R132.reuse ;  /* 0x0000b40090467a23 */ /* 0x110fe80000010884 */
[C---:B------:R-:W-:Y:S01]  /*9670*/  HMMA.16816.F32 R40, R72.reuse, R86, R40 ;  /* 0x000000564828723c */ /* 0x040fe20000001828 */
[----:B------:R3:W4:Y:S01]  /*9680*/  MUFU.EX2 R223, R70 ;  /* 0x0000004600df7308 */ /* 0x0007220000000800 */
[----:B------:R-:W-:Y:S06]  /*9690*/  LDSM.16.MT88.4 R84, [R198+0x1100] ;  /* 0x00110000c654783b */ /* 0x000fec0000004200 */
[C---:B-1----:R-:W-:Y:S08]  /*96a0*/  HMMA.16816.F32 R44, R72.reuse, R76, R44 ;  /* 0x0000004c482c723c */ /* 0x042ff0000000182c */
[C---:B------:R-:W-:Y:S01]  /*96b0*/  HMMA.16816.F32 R48, R72.reuse, R78, R48 ;  /* 0x0000004e4830723c */ /* 0x040fe20000001830 */
[----:B------:R-:W1:Y:S07]  /*96c0*/  LDSM.16.MT88.4 R76, [R197+0x1100] ;  /* 0x00110000c54c783b */ /* 0x000e6e0000004200 */
[C---:B--2---:R-:W-:Y:S04]  /*96d0*/  HMMA.16816.F32 R52, R72.reuse, R80, R52 ;  /* 0x000000504834723c */ /* 0x044fe80000001834 */
[--C-:B---3--:R-:W-:Y:S04]  /*96e0*/  FFMA.FTZ R70, R137, c[0x0][0x2d0], -R69.reuse ;  /* 0x0000b40089467a23 */ /* 0x108fe80000010845 */
[C---:B------:R-:W-:Y:S01]  /*96f0*/  HMMA.16816.F32 R56, R72.reuse, R82, R56 ;  /* 0x000000524838723c */ /* 0x040fe20000001838 */
[----:B------:R2:W-:Y:S01]  /*9700*/  MUFU.EX2 R117, R70 ;  /* 0x0000004600757308 */ /* 0x0005e20000000800 */
[----:B------:R-:W3:Y:S06]  /*9710*/  LDSM.16.MT88.4 R80, [R201+0x1100] ;  /* 0x00110000c950783b */ /* 0x000eec0000004200 */
[C---:B------:R-:W-:Y:S08]  /*9720*/  HMMA.16816.F32 R60, R72.reuse, R88, R60 ;  /* 0x00000058483c723c */ /* 0x040ff0000000183c */
[----:B------:R-:W-:Y:S01]  /*9730*/  HMMA.16816.F32 R64, R72, R90, R64 ;  /* 0x0000005a4840723c */ /* 0x000fe20000001840 */
[----:B------:R-:W1:Y:S06]  /*9740*/  LDSM.16.MT88.4 R88, [R200+0x1100] ;  /* 0x00110000c858783b */ /* 0x000e6c0000004200 */
[----:B-----5:R-:W-:Y:S01]  /*9750*/  F2FP.PACK_AB R72, R224, R119 ;  /* 0x00000077e048723e */ /* 0x020fe200000000ff */
[--C-:B--2---:R-:W-:Y:S01]  /*9760*/  FFMA.FTZ R70, R138, c[0x0][0x2d0], -R69.reuse ;  /* 0x0000b4008a467a23 */ /* 0x104fe20000010845 */
[----:B----4-:R-:W-:Y:S03]  /*9770*/  F2FP.PACK_AB R74, R223, R118 ;  /* 0x00000076df4a723e */ /* 0x010fe600000000ff */
[----:B------:R2:W4:Y:S02]  /*9780*/  MUFU.EX2 R116, R70 ;  /* 0x0000004600747308 */ /* 0x0005240000000800 */
[--C-:B--2---:R-:W-:Y:S01]  /*9790*/  FFMA.FTZ R70, R139, c[0x0][0x2d0], -R69.reuse ;  /* 0x0000b4008b467a23 */ /* 0x104fe20000010845 */
[----:B----4-:R-:W-:Y:S07]  /*97a0*/  F2FP.PACK_AB R73, R116, R117 ;  /* 0x000000757449723e */ /* 0x010fee00000000ff */
[----:B------:R2:W-:Y:S02]  /*97b0*/  MUFU.EX2 R215, R70 ;  /* 0x0000004600d77308 */ /* 0x0005e40000000800 */
[--C-:B--2---:R-:W-:Y:S08]  /*97c0*/  FFMA.FTZ R70, R142, c[0x0][0x2d0], -R69.reuse ;  /* 0x0000b4008e467a23 */ /* 0x104ff00000010845 */
[----:B------:R2:W4:Y:S02]  /*97d0*/  MUFU.EX2 R191, R70 ;  /* 0x0000004600bf7308 */ /* 0x0005240000000800 */
[--C-:B--2---:R-:W-:Y:S01]  /*97e0*/  FFMA.FTZ R70, R147, c[0x0][0x2d0], -R132.reuse ;  /* 0x0000b40093467a23 */ /* 0x104fe20000010884 */
[----:B----4-:R-:W-:Y:S07]  /*97f0*/  F2FP.PACK_AB R75, R191, R215 ;  /* 0x000000d7bf4b723e */ /* 0x010fee00000000ff */
[----:B------:R2:W-:Y:S01]  /*9800*/  MUFU.EX2 R190, R70 ;  /* 0x0000004600be7308 */ /* 0x0005e20000000800 */
[C---:B-1----:R-:W-:Y:S08]  /*9810*/  HMMA.16816.F32 R4, R72.reuse, R76, R4 ;  /* 0x0000004c4804723c */ /* 0x042ff00000001804 */
[C---:B------:R-:W-:Y:S01]  /*9820*/  HMMA.16816.F32 R8, R72.reuse, R78, R8 ;  /* 0x0000004e4808723c */ /* 0x040fe20000001808 */
[----:B------:R-:W1:Y:S07]  /*9830*/  LDSM.16.MT88.4 R76, [R197+0x4100] ;  /* 0x00410000c54c783b */ /* 0x000e6e0000004200 */
[C---:B------:R-:W-:Y:S04]  /*9840*/  HMMA.16816.F32 R12, R72.reuse, R84, R12 ;  /* 0x00000054480c723c */ /* 0x040fe8000000180c */
[--C-:B--2---:R-:W-:Y:S04]  /*9850*/  FFMA.FTZ R70, R150, c[0x0][0x2d0], -R132.reuse ;  /* 0x0000b40096467a23 */ /* 0x104fe80000010884 */
[C---:B------:R-:W-:Y:S01]  /*9860*/  HMMA.16816.F32 R16, R72.reuse, R86, R16 ;  /* 0x000000564810723c */ /* 0x040fe20000001810 */
[----:B------:R2:W4:Y:S01]  /*9870*/  MUFU.EX2 R189, R70 ;  /* 0x0000004600bd7308 */ /* 0x0005220000000800 */
[----:B------:R-:W5:Y:S06]  /*9880*/  LDSM.16.MT88.4 R84, [R198+0x4100] ;  /* 0x00410000c654783b */ /* 0x000f6c0000004200 */
[C---:B---3--:R-:W-:Y:S08]  /*9890*/  HMMA.16816.F32 R20, R72.reuse, R80, R20 ;  /* 0x000000504814723c */ /* 0x048ff00000001814 */
[C---:B------:R-:W-:Y:S01]  /*98a0*/  HMMA.16816.F32 R24, R72.reuse, R82, R24 ;  /* 0x000000524818723c */ /* 0x040fe20000001818 */
[----:B------:R-:W3:Y:S07]  /*98b0*/  LDSM.16.MT88.4 R80, [R201+0x4100] ;  /* 0x00410000c950783b */ /* 0x000eee0000004200 */
[C---:B------:R-:W-:Y:S04]  /*98c0*/  HMMA.16816.F32 R28, R72.reuse, R88, R28 ;  /* 0x00000058481c723c */ /* 0x040fe8000000181c */
[--C-:B--2---:R-:W-:Y:S04]  /*98d0*/  FFMA.FTZ R70, R151, c[0x0][0x2d0], -R132.reuse ;  /* 0x0000b40097467a23 */ /* 0x104fe80000010884 */
[C---:B------:R-:W-:Y:S01]  /*98e0*/  HMMA.16816.F32 R32, R72.reuse, R90, R32 ;  /* 0x0000005a4820723c */ /* 0x040fe20000001820 */
[----:B------:R2:W-:Y:S01]  /*98f0*/  MUFU.EX2 R188, R70 ;  /* 0x0000004600bc7308 */ /* 0x0005e20000000800 */
[----:B------:R-:W4:Y:S06]  /*9900*/  LDSM.16.MT88.4 R88, [R197+0x1900] ;  /* 0x00190000c558783b */ /* 0x000f2c0000004200 */
[C---:B-1----:R-:W-:Y:S08]  /*9910*/  HMMA.16816.F32 R36, R72.reuse, R76, R36 ;  /* 0x0000004c4824723c */ /* 0x042ff00000001824 */
[C---:B------:R-:W-:Y:S01]  /*9920*/  HMMA.16816.F32 R40, R72.reuse, R78, R40 ;  /* 0x0000004e4828723c */ /* 0x040fe20000001828 */
[----:B------:R-:W1:Y:S07]  /*9930*/  LDSM.16.MT88.4 R76, [R198+0x1900] ;  /* 0x00190000c64c783b */ /* 0x000e6e0000004200 */
[C---:B-----5:R-:W-:Y:S04]  /*9940*/  HMMA.16816.F32 R44, R72.reuse, R84, R44 ;  /* 0x00000054482c723c */ /* 0x060fe8000000182c */
[--C-:B--2---:R-:W-:Y:S04]  /*9950*/  FFMA.FTZ R70, R157, c[0x0][0x2d0], -R132.reuse ;  /* 0x0000b4009d467a23 */ /* 0x104fe80000010884 */
[C---:B------:R-:W-:Y:S01]  /*9960*/  HMMA.16816.F32 R48, R72.reuse, R86, R48 ;  /* 0x000000564830723c */ /* 0x040fe20000001830 */
[----:B------:R2:W5:Y:S01]  /*9970*/  MUFU.EX2 R157, R70 ;  /* 0x00000046009d7308 */ /* 0x0005620000000800 */
[----:B------:R-:W-:Y:S06]  /*9980*/  LDSM.16.MT88.4 R84, [R200+0x1900] ;  /* 0x00190000c854783b */ /* 0x000fec0000004200 */
[C---:B---3--:R-:W-:Y:S08]  /*9990*/  HMMA.16816.F32 R52, R72.reuse, R80, R52 ;  /* 0x000000504834723c */ /* 0x048ff00000001834 */
[C---:B------:R-:W-:Y:S01]  /*99a0*/  HMMA.16816.F32 R56, R72.reuse, R82, R56 ;  /* 0x000000524838723c */ /* 0x040fe20000001838 */
[----:B------:R-:W3:Y:S07]  /*99b0*/  LDSM.16.MT88.4 R80, [R201+0x1900] ;  /* 0x00190000c950783b */ /* 0x000eee0000004200 */
[C---:B------:R-:W-:Y:S04]  /*99c0*/  HMMA.16816.F32 R60, R72.reuse, R92, R60 ;  /* 0x0000005c483c723c */ /* 0x040fe8000000183c */
[--C-:B--2---:R-:W-:Y:S04]  /*99d0*/  FFMA.FTZ R70, R145, c[0x0][0x2d0], -R69.reuse ;  /* 0x0000b40091467a23 */ /* 0x104fe80000010845 */
[----:B------:R-:W-:Y:S01]  /*99e0*/  HMMA.16816.F32 R64, R72, R94, R64 ;  /* 0x0000005e4840723c */ /* 0x000fe20000001840 */
[----:B------:R2:W-:Y:S01]  /*99f0*/  MUFU.EX2 R151, R70 ;  /* 0x0000004600977308 */ /* 0x0005e20000000800 */
[----:B------:R-:W-:Y:S05]  /*9a00*/  LDSM.16.MT88.4 R92, [R201+0x4900] ;  /* 0x00490000c95c783b */ /* 0x000fea0000004200 */
[----:B----4-:R-:W-:Y:S02]  /*9a10*/  F2FP.PACK_AB R72, R189, R190 ;  /* 0x000000bebd48723e */ /* 0x010fe400000000ff */
[----:B-----5:R-:W-:Y:S03]  /*9a20*/  F2FP.PACK_AB R74, R157, R188 ;  /* 0x000000bc9d4a723e */ /* 0x020fe600000000ff */
[--C-:B--2---:R-:W-:Y:S04]  /*9a30*/  FFMA.FTZ R70, R146, c[0x0][0x2d0], -R69.reuse ;  /* 0x0000b40092467a23 */ /* 0x104fe80000010845 */
        /* <DEDUP_REMOVED lines=9> */
[C---:B------:R-:W-:Y:S08]  /*9ad0*/  HMMA.16816.F32 R4, R72.reuse, R88, R4 ;  /* 0x000000584804723c */ /* 0x040ff00000001804 */
[C---:B------:R-:W-:Y:S01]  /*9ae0*/  HMMA.16816.F32 R8, R72.reuse, R90, R8 ;  /* 0x0000005a4808723c */ /* 0x040fe20000001808 */
[----:B------:R-:W4:Y:S07]  /*9af0*/  LDSM.16.MT88.4 R88, [R197+0x4900] ;  /* 0x00490000c558783b */ /* 0x000f2e0000004200 */
[C---:B-1----:R-:W-:Y:S04]  /*9b00*/  HMMA.16816.F32 R12, R72.reuse, R76, R12 ;  /* 0x0000004c480c723c */ /* 0x042fe8000000180c */
[--C-:B--2---:R-:W-:Y:S04]  /*9b10*/  FFMA.FTZ R70, R162, c[0x0][0x2d0], -R132.reuse ;  /* 0x0000b400a2467a23 */ /* 0x104fe80000010884 */
[C---:B------:R-:W-:Y:S01]  /*9b20*/  HMMA.16816.F32 R16, R72.reuse, R78, R16 ;  /* 0x0000004e4810723c */ /* 0x040fe20000001810 */
[----:B------:R1:W2:Y:S01]  /*9b30*/  MUFU.EX2 R144, R70 ;  /* 0x0000004600907308 */ /* 0x0002a20000000800 */
[----:B------:R-:W5:Y:S06]  /*9b40*/  LDSM.16.MT88.4 R76, [R198+0x4900] ;  /* 0x00490000c64c783b */ /* 0x000f6c0000004200 */
[C---:B---3--:R-:W-:Y:S08]  /*9b50*/  HMMA.16816.F32 R20, R72.reuse, R80, R20 ;  /* 0x000000504814723c */ /* 0x048ff00000001814 */
[C---:B------:R-:W-:Y:S01]  /*9b60*/  HMMA.16816.F32 R24, R72.reuse, R82, R24 ;  /* 0x000000524818723c */ /* 0x040fe20000001818 */
[----:B------:R-:W3:Y:S07]  /*9b70*/  LDSM.16.MT88.4 R80, [R197+0x2100] ;  /* 0x00210000c550783b */ /* 0x000eee0000004200 */
[C---:B------:R-:W-:Y:S04]  /*9b80*/  HMMA.16816.F32 R28, R72.reuse, R84, R28 ;  /* 0x00000054481c723c */ /* 0x040fe8000000181c */
[--C-:B-1----:R-:W-:Y:S04]  /*9b90*/  FFMA.FTZ R70, R163, c[0x0][0x2d0], -R132.reuse ;  /* 0x0000b400a3467a23 */ /* 0x102fe80000010884 */
[C---:B------:R-:W-:Y:S01]  /*9ba0*/  HMMA.16816.F32 R32, R72.reuse, R86, R32 ;  /* 0x000000564820723c */ /* 0x040fe20000001820 */
[----:B------:R1:W-:Y:S01]  /*9bb0*/  MUFU.EX2 R143, R70 ;  /* 0x00000046008f7308 */ /* 0x0003e20000000800 */
[----:B------:R-:W2:Y:S06]  /*9bc0*/  LDSM.16.MT88.4 R84, [R198+0x2100] ;  /* 0x00210000c654783b */ /* 0x000eac0000004200 */
[C---:B----4-:R-:W-:Y:S08]  /*9bd0*/  HMMA.16816.F32 R36, R72.reuse, R88, R36 ;  /* 0x000000584824723c */ /* 0x050ff00000001824 */
[C---:B------:R-:W-:Y:S01]  /*9be0*/  HMMA.16816.F32 R40, R72.reuse, R90, R40 ;  /* 0x0000005a4828723c */ /* 0x040fe20000001828 */
[----:B------:R-:W-:Y:S07]  /*9bf0*/  LDSM.16.MT88.4 R88, [R200+0x2100] ;  /* 0x00210000c858783b */ /* 0x000fee0000004200 */
[C---:B-----5:R-:W-:Y:S04]  /*9c00*/  HMMA.16816.F32 R44, R72.reuse, R76, R44 ;  /* 0x0000004c482c723c */ /* 0x060fe8000000182c */
[--C-:B-1----:R-:W-:Y:S04]  /*9c10*/  FFMA.FTZ R70, R164, c[0x0][0x2d0], -R132.reuse ;  /* 0x0000b400a4467a23 */ /* 0x102fe80000010884 */
[C---:B------:R-:W-:Y:S01]  /*9c20*/  HMMA.16816.F32 R48, R72.reuse, R78, R48 ;  /* 0x0000004e4830723c */ /* 0x040fe20000001830 */
[----:B------:R1:W4:Y:S01]  /*9c30*/  MUFU.EX2 R142, R70 ;  /* 0x00000046008e7308 */ /* 0x0003220000000800 */
[----:B------:R-:W5:Y:S06]  /*9c40*/  LDSM.16.MT88.4 R76, [R201+0x2100] ;  /* 0x00210000c94c783b */ /* 0x000f6c0000004200 */
[C---:B------:R-:W-:Y:S08]  /*9c50*/  HMMA.16816.F32 R52, R72.reuse, R92, R52 ;  /* 0x0000005c4834723c */ /* 0x040ff00000001834 */
[C---:B------:R-:W-:Y:S01]  /*9c60*/  HMMA.16816.F32 R56, R72.reuse, R94, R56 ;  /* 0x0000005e4838723c */ /* 0x040fe20000001838 */
[----:B------:R-:W-:Y:S07]  /*9c70*/  LDSM.16.MT88.4 R92, [R201+0x5100] ;  /* 0x00510000c95c783b */ /* 0x000fee0000004200 */
[C---:B------:R-:W-:Y:S04]  /*9c80*/  HMMA.16816.F32 R60, R72.reuse, R96, R60 ;  /* 0x00000060483c723c */ /* 0x040fe8000000183c */
[--C-:B-1----:R-:W-:Y:S04]  /*9c90*/  FFMA.FTZ R70, R156, c[0x0][0x2d0], -R69.reuse ;  /* 0x0000b4009c467a23 */ /* 0x102fe80000010845 */
[----:B------:R-:W-:Y:S01]  /*9ca0*/  HMMA.16816.F32 R64, R72, R98, R64 ;  /* 0x000000624840723c */ /* 0x000fe20000001840 */
[----:B------:R1:W-:Y:S01]  /*9cb0*/  MUFU.EX2 R141, R70 ;  /* 0x00000046008d7308 */ /* 0x0003e20000000800 */
[----:B------:R-:W-:Y:S05]  /*9cc0*/  LDSM.16.MT88.4 R96, [R198+0x2900] ;  /* 0x00290000c660783b */ /* 0x000fea0000004200 */
[----:B--2---:R-:W-:Y:S02]  /*9cd0*/  F2FP.PACK_AB R72, R144, R145 ;  /* 0x000000919048723e */ /* 0x004fe400000000ff */
[----:B----4-:R-:W-:Y:S03]  /*9ce0*/  F2FP.PACK_AB R74, R142, R143 ;  /* 0x0000008f8e4a723e */ /* 0x010fe600000000ff */
[--C-:B-1----:R-:W-:Y:S04]  /*9cf0*/  FFMA.FTZ R70, R158, c[0x0][0x2d0], -R69.reuse ;  /* 0x0000b4009e467a23 */ /* 0x102fe80000010845 */
[----:B------:R1:W2:Y:S02]  /*9d00*/  MUFU.EX2 R140, R70 ;  /* 0x00000046008c7308 */ /* 0x0002a40000000800 */
[--C-:B-1----:R-:W-:Y:S01]  /*9d10*/  FFMA.FTZ R70, R159, c[0x0][0x2d0], -R69.reuse ;  /* 0x0000b4009f467a23 */ /* 0x102fe20000010845 */
[----:B--2---:R-:W-:Y:S07]  /*9d20*/  F2FP.PACK_AB R73, R140, R141 ;  /* 0x0000008d8c49723e */ /* 0x004fee00000000ff */
        /* <DEDUP_REMOVED lines=13> */
[----:B------:R-:W4:Y:S06]  /*9e00*/  LDSM.16.MT88.4 R84, [R198+0x5100] ;  /* 0x00510000c654783b */ /* 0x000f2c0000004200 */
[C---:B-----5:R-:W-:Y:S08]  /*9e10*/  HMMA.16816.F32 R20, R72.reuse, R76, R20 ;  /* 0x0000004c4814723c */ /* 0x060ff00000001814 */
[C---:B------:R-:W-:Y:S01]  /*9e20*/  HMMA.16816.F32 R24, R72.reuse, R78, R24 ;  /* 0x0000004e4818723c */ /* 0x040fe20000001818 */
[----:B------:R-:W5:Y:S07]  /*9e30*/  LDSM.16.MT88.4 R76, [R200+0x5100] ;  /* 0x00510000c84c783b */ /* 0x000f6e0000004200 */
[C---:B------:R-:W-:Y:S04]  /*9e40*/  HMMA.16816.F32 R28, R72.reuse, R88, R28 ;  /* 0x00000058481c723c */ /* 0x040fe8000000181c */
[--C-:B-1----:R-:W-:Y:S02]  /*9e50*/  FFMA.FTZ R70, R170, c[0x0][0x2d0], -R132.reuse ;  /* 0x0000b400aa467a23 */ /* 0x102fe40000010884 */
[----:B------:R-:W-:Y:S02]  /*9e60*/  FFMA.FTZ R132, R171, c[0x0][0x2d0], -R132 ;  /* 0x0000b400ab847a23 */ /* 0x000fe40000010884 */
[C---:B------:R-:W-:Y:S01]  /*9e70*/  HMMA.16816.F32 R32, R72.reuse, R90, R32 ;  /* 0x0000005a4820723c */ /* 0x040fe20000001820 */
[----:B------:R1:W-:Y:S01]  /*9e80*/  MUFU.EX2 R135, R70 ;  /* 0x0000004600877308 */ /* 0x0003e20000000800 */
[----:B------:R-:W3:Y:S06]  /*9e90*/  LDSM.16.MT88.4 R88, [R197+0x2900] ;  /* 0x00290000c558783b */ /* 0x000eec0000004200 */
[C---:B--2---:R-:W-:Y:S03]  /*9ea0*/  HMMA.16816.F32 R36, R72.reuse, R80, R36 ;  /* 0x000000504824723c */ /* 0x044fe60000001824 */
[----:B------:R-:W2:Y:S05]  /*9eb0*/  MUFU.EX2 R134, R132 ;  /* 0x0000008400867308 */ /* 0x000eaa0000000800 */
[C---:B------:R-:W-:Y:S08]  /*9ec0*/  HMMA.16816.F32 R40, R72.reuse, R82, R40 ;  /* 0x000000524828723c */ /* 0x040ff00000001828 */
[C---:B----4-:R-:W-:Y:S04]  /*9ed0*/  HMMA.16816.F32 R44, R72.reuse, R84, R44 ;  /* 0x00000054482c723c */ /* 0x050fe8000000182c */
[--C-:B-1----:R-:W-:Y:S04]  /*9ee0*/  FFMA.FTZ R70, R165, c[0x0][0x2d0], -R69.reuse ;  /* 0x0000b400a5467a23 */ /* 0x102fe80000010845 */
[C---:B------:R-:W-:Y:S01]  /*9ef0*/  HMMA.16816.F32 R48, R72.reuse, R86, R48 ;  /* 0x000000564830723c */ /* 0x040fe20000001830 */
[----:B------:R1:W-:Y:S07]  /*9f00*/  MUFU.EX2 R133, R70 ;  /* 0x0000004600857308 */ /* 0x0003ee0000000800 */
[C---:B------:R-:W-:Y:S08]  /*9f10*/  HMMA.16816.F32 R52, R72.reuse, R92, R52 ;  /* 0x0000005c4834723c */ /* 0x040ff00000001834 */
[C---:B------:R-:W-:Y:S08]  /*9f20*/  HMMA.16816.F32 R56, R72.reuse, R94, R56 ;  /* 0x0000005e4838723c */ /* 0x040ff00000001838 */
[C---:B-----5:R-:W-:Y:S04]  /*9f30*/  HMMA.16816.F32 R60, R72.reuse, R76, R60 ;  /* 0x0000004c483c723c */ /* 0x060fe8000000183c */
[--C-:B-1----:R-:W-:Y:S04]  /*9f40*/  FFMA.FTZ R70, R166, c[0x0][0x2d0], -R69.reuse ;  /* 0x0000b400a6467a23 */ /* 0x102fe80000010845 */
[----:B------:R-:W-:Y:S01]  /*9f50*/  HMMA.16816.F32 R64, R72, R78, R64 ;  /* 0x0000004e4840723c */ /* 0x000fe20000001840 */
[----:B------:R1:W4:Y:S06]  /*9f60*/  MUFU.EX2 R132, R70 ;  /* 0x0000004600847308 */ /* 0x00032c0000000800 */
[----:B---3--:R-:W-:Y:S02]  /*9f70*/  F2FP.PACK_AB R72, R136, R137 ;  /* 0x000000898848723e */ /* 0x008fe400000000ff */
[----:B--2---:R-:W-:Y:S03]  /*9f80*/  F2FP.PACK_AB R74, R134, R135 ;  /* 0x00000087864a723e */ /* 0x004fe600000000ff */
[--C-:B-1----:R-:W-:Y:S01]  /*9f90*/  FFMA.FTZ R70, R167, c[0x0][0x2d0], -R69.reuse ;  /* 0x0000b400a7467a23 */ /* 0x102fe20000010845 */
[----:B----4-:R-:W-:Y:S01]  /*9fa0*/  F2FP.PACK_AB R73, R132, R133 ;  /* 0x000000858449723e */ /* 0x010fe200000000ff */
[----:B------:R-:W-:Y:S04]  /*9fb0*/  FFMA.FTZ R69, R71, c[0x0][0x2d0], -R69 ;  /* 0x0000b40047457a23 */ /* 0x000fe80000010845 */
[----:B------:R-:W-:Y:S10]  /*9fc0*/  MUFU.EX2 R70, R70 ;  /* 0x0000004600467308 */ /* 0x000ff40000000800 */
[----:B------:R-:W1:Y:S02]  /*9fd0*/  MUFU.EX2 R69, R69 ;  /* 0x0000004500457308 */ /* 0x000e640000000800 */
[----:B-1----:R-:W-:Y:S07]  /*9fe0*/  F2FP.PACK_AB R75, R69, R70 ;  /* 0x00000046454b723e */ /* 0x002fee00000000ff */
[C---:B------:R-:W-:Y:S07]  /*9ff0*/  HMMA.16816.F32 R76, R72.reuse, R88, R4 ;  /* 0x00000058484c723c */ /* 0x040fee0000001804 */
[----:B------:R-:W-:Y:S01]  /*a000*/  FFMA.FTZ R4, R2, R249, R236 ;  /* 0x000000f902047223 */ /* 0x000fe200000100ec */
[C---:B------:R-:W-:Y:S01]  /*a010*/  HMMA.16816.F32 R80, R72.reuse, R90, R8 ;  /* 0x0000005a4850723c */ /* 0x040fe20000001808 */
[----:B------:R-:W-:Y:S03]  /*a020*/  LDSM.16.MT88.4 R8, [R200+0x5900] ;  /* 0x00590000c808783b */ /* 0x000fe60000004200 */
[----:B------:R-:W-:Y:S02]  /*a030*/  FFMA.FTZ R2, R0, R250, R235 ;  /* 0x000000fa00027223 */ /* 0x000fe400000100eb */
[----:B------:R-:W-:Y:S02]  /*a040*/  FADD.FTZ R0, R239, R4 ;  /* 0x00000004ef007221 */ /* 0x000fe40000010000 */
[C---:B------:R-:W-:Y:S01]  /*a050*/  HMMA.16816.F32 R84, R72.reuse, R96, R12 ;  /* 0x000000604854723c */ /* 0x040fe2000000180c */
[----:B------:R-:W1:Y:S03]  /*a060*/  LDSM.16.MT88.4 R4, [R201+0x5900] ;  /* 0x00590000c904783b */ /* 0x000e660000004200 */
        /* <DEDUP_REMOVED lines=14> */
[----:B------:R-:W-:Y:S01]  /*a150*/  FADD.FTZ R2, R227, R2 ;  /* 0x00000002e3027221 */ /* 0x000fe20000010000 */
[C---:B------:R-:W-:Y:S03]  /*a160*/  HMMA.16816.F32 R104, R72.reuse, R106, R32 ;  /* 0x0000006a4868723c */ /* 0x040fe60000001820 */
[----:B------:R-:W-:Y:S02]  /*a170*/  FADD.FTZ R0, R228, R0 ;  /* 0x00000000e4007221 */ /* 0x000fe40000010000 */
[----:B------:R-:W-:Y:S02]  /*a180*/  FADD.FTZ R2, R225, R2 ;  /* 0x00000002e1027221 */ /* 0x000fe40000010000 */
[----:B------:R-:W-:Y:S01]  /*a190*/  FADD.FTZ R0, R119, R0 ;  /* 0x0000000077007221 */ /* 0x000fe20000010000 */
[C---:B------:R-:W-:Y:S04]  /*a1a0*/  HMMA.16816.F32 R108, R72.reuse, R112, R36 ;  /* 0x00000070486c723c */ /* 0x040fe80000001824 */
[----:B------:R-:W-:Y:S02]  /*a1b0*/  FADD.FTZ R2, R117, R2 ;  /* 0x0000000275027221 */ /* 0x000fe40000010000 */
[----:B------:R-:W-:Y:S02]  /*a1c0*/  FADD.FTZ R0, R224, R0 ;  /* 0x00000000e0007221 */ /* 0x000fe40000010000 */
[----:B------:R-:W-:Y:S01]  /*a1d0*/  FADD.FTZ R2, R116, R2 ;  /* 0x0000000274027221 */ /* 0x000fe20000010000 */
[C---:B------:R-:W-:Y:S03]  /*a1e0*/  HMMA.16816.F32 R112, R72.reuse, R114, R40 ;  /* 0x000000724870723c */ /* 0x040fe60000001828 */
[----:B------:R-:W-:Y:S02]  /*a1f0*/  FADD.FTZ R0, R118, R0 ;  /* 0x0000000076007221 */ /* 0x000fe40000010000 */
[----:B------:R-:W-:Y:S01]  /*a200*/  FADD.FTZ R2, R215, R2 ;  /* 0x00000002d7027221 */ /* 0x000fe20000010000 */
[----:B------:R-:W-:Y:S01]  /*a210*/  IADD3 R215, R218, -0x1, RZ ;  /* 0xffffffffdad77810 */ /* 0x000fe20007ffe0ff */
[----:B------:R-:W-:Y:S01]  /*a220*/  FADD.FTZ R0, R223, R0 ;  /* 0x00000000df007221 */ /* 0x000fe20000010000 */
        /* <DEDUP_REMOVED lines=8> */
[C---:B-1----:R-:W-:Y:S04]  /*a2b0*/  HMMA.16816.F32 R52, R72.reuse, R4, R52 ;  /* 0x000000044834723c */ /* 0x042fe80000001834 */
        /* <DEDUP_REMOVED lines=11> */
[----:B------:R-:W-:Y:S03]  /*a370*/  HMMA.16816.F32 R64, R72, R10, R64 ;  /* 0x0000000a4840723c */ /* 0x000fe60000001840 */
[----:B------:R-:W-:Y:S02]  /*a380*/  FADD.FTZ R0, R142, R0 ;  /* 0x000000008e007221 */ /* 0x000fe40000010000 */
[----:B------:R-:W-:Y:S02]  /*a390*/  FADD.FTZ R4, R138, R2 ;  /* 0x000000028a047221 */ /* 0x000fe40000010000 */
[----:B------:R-:W-:Y:S02]  /*a3a0*/  FADD.FTZ R2, R137, R0 ;  /* 0x0000000089027221 */ /* 0x000fe40000010000 */
[----:B------:R-:W-:Y:S03]  /*a3b0*/  FADD.FTZ R0, R133, R4 ;  /* 0x0000000485007221 */ /* 0x000fe60000010000 */
[----:B------:R-:W-:Y:S02]  /*a3c0*/  FADD.FTZ R2, R136, R2 ;  /* 0x0000000288027221 */ /* 0x000fe40000010000 */
[----:B------:R-:W-:Y:S02]  /*a3d0*/  FADD.FTZ R0, R132, R0 ;  /* 0x0000000084007221 */ /* 0x000fe40000010000 */
[----:B------:R-:W-:Y:S02]  /*a3e0*/  FADD.FTZ R2, R135, R2 ;  /* 0x0000000287027221 */ /* 0x000fe40000010000 */
[----:B------:R-:W-:Y:S02]  /*a3f0*/  FADD.FTZ R0, R70, R0 ;  /* 0x0000000046007221 */ /* 0x000fe40000010000 */
[----:B------:R-:W-:Y:S02]  /*a400*/  FADD.FTZ R249, R134, R2 ;  /* 0x0000000286f97221 */ /* 0x000fe40000010000 */
[----:B------:R-:W-:Y:S02]  /*a410*/  FADD.FTZ R250, R69, R0 ;  /* 0x0000000045fa7221 */ /* 0x000fe40000010000 */
[----:B------:R-:W-:Y:S02]  /*a420*/  IMAD.MOV.U32 R218, RZ, RZ, R215 ;  /* 0x000000ffffda7224 */ /* 0x000fe400078e00d7 */
[----:B------:R-:W-:Y:S02]  /*a430*/  IMAD.MOV.U32 R69, RZ, RZ, R68 ;  /* 0x000000ffff457224 */ /* 0x000fe400078e0044 */
[----:B------:R-:W-:Y:S01]  /*a440*/  IMAD.MOV.U32 R70, RZ, RZ, R3 ;  /* 0x000000ffff467224 */ /* 0x000fe200078e0003 */
[----:B------:R-:W-:-:S05]  /*a450*/  @P0 BRA `(.L_x_265) ;  /* 0xffffbb7000000947 */ /* 0x000fca000383ffff */
.L_x_254:
[----:B------:R-:W2:Y:S04]  /*a460*/  LDL R2, [R1] ;  /* 0x0000000001027983 */ /* 0x000ea80000100800 */
[----:B------:R-:W1:Y:S02]  /*a470*/  S2R R0, SR_CTAID.X ;  /* 0x0000000000007919 */ /* 0x000e640000002500 */
[----:B-1----:R-:W-:-:S05]  /*a480*/  LEA R0, R0, 0x7f, 0x7 ;  /* 0x0000007f00007811 */ /* 0x002fca00078e38ff */
[----:B------:R-:W-:-:S05]  /*a490*/  @P4 IMAD.HI.U32 R4, R0, c[0x0][0x2c8], RZ ;  /* 0x0000b20000044a27 */ /* 0x000fca00078e00ff */
[----:B------:R-:W-:Y:S02]  /*a4a0*/  @P4 SHF.R.U32.HI R0, RZ, c[0x0][0x2cc], R4 ;  /* 0x0000b300ff004a19 */ /* 0x000fe40000011604 */
[----:B--2---:R-:W-:-:S05]  /*a4b0*/  IADD3 R2, R252, 0x1, -R2 ;  /* 0x00000001fc027810 */ /* 0x004fca0007ffe802 */
[----:B------:R-:W-:-:S05]  /*a4c0*/  IMAD.IADD R0, R2, 0x1, R0 ;  /* 0x0000000102007824 */ /* 0x000fca00078e0200 */
[----:B------:R-:W-:Y:S01]  /*a4d0*/  IADD3 R2, R0, -c[0x0][0x324], RZ ;  /* 0x8000c90000027a10 */ /* 0x000fe20007ffe0ff */
[----:B------:R-:W-:Y:S05]  /*a4e0*/  @!P3 BRA `(.L_x_266) ;  /* 0x000000f00000b947 */ /* 0x000fea0003800000 */
[----:B------:R-:W-:-:S13]  /*a4f0*/  ISETP.GT.AND P0, PT, R0, -0x1, PT ;  /* 0xffffffff0000780c */ /* 0x000fda0003f04270 */
[----:B------:R-:W-:Y:S05]  /*a500*/  @P0 BRA `(.L_x_267) ;  /* 0x0000007000000947 */ /* 0x000fea0003800000 */
[----:B------:R-:W-:Y:S01]  /*a510*/  IMAD.MOV.U32 R4, RZ, RZ, 0x1 ;  /* 0x00000001ff047424 */ /* 0x000fe200078e00ff */
[----:B------:R-:W-:-:S04]  /*a520*/  LOP3.LUT R0, RZ, R0, RZ, 0x33, !PT ;  /* 0x00000000ff007212 */ /* 0x000fc800078e33ff */
[----:B------:R-:W-:-:S13]  /*a530*/  ISETP.NE.AND P0, PT, R4, c[0x0][0x32c], PT ;  /* 0x0000cb0004007a0c */ /* 0x000fda0003f05270 */
[----:B------:R-:W-:-:S05]  /*a540*/  @P0 IMAD.HI.U32 R4, R0, c[0x0][0x330], RZ ;  /* 0x0000cc0000040a27 */ /* 0x000fca00078e00ff */
[----:B------:R-:W-:-:S04]  /*a550*/  @P0 SHF.R.U32.HI R0, RZ, c[0x0][0x334], R4 ;  /* 0x0000cd00ff000a19 */ /* 0x000fc80000011604 */
[----:B------:R-:W-:Y:S01]  /*a560*/  LOP3.LUT R0, RZ, R0, RZ, 0x33, !PT ;  /* 0x00000000ff007212 */ /* 0x000fe200078e33ff */
[----:B------:R-:W-:Y:S05]  /*a570*/  BRA `(.L_x_268) ;  /* 0x0000004000007947 */ /* 0x000fea0003800000 */
.L_x_267:
[----:B------:R-:W-:-:S04]  /*a580*/  MOV R4, 0x1 ;  /* 0x0000000100047802 */ /* 0x000fc80000000f00 */
[----:B------:R-:W-:-:S13]  /*a590*/  ISETP.NE.AND P0, PT, R4, c[0x0][0x32c], PT ;  /* 0x0000cb0004007a0c */ /* 0x000fda0003f05270 */
[----:B------:R-:W-:-:S05]  /*a5a0*/  @P0 IMAD.HI.U32 R4, R0, c[0x0][0x330], RZ ;  /* 0x0000cc0000040a27 */ /* 0x000fca00078e00ff */
[----:B------:R-:W-:-:S05]  /*a5b0*/  @P0 SHF.R.U32.HI R0, RZ, c[0x0][0x334], R4 ;  /* 0x0000cd00ff000a19 */ /* 0x000fca0000011604 */
.L_x_268:
[----:B------:R-:W-:-:S05]  /*a5c0*/  IMAD R0, R0, c[0x0][0x32c], RZ ;  /* 0x0000cb0000007a24 */ /* 0x000fca00078e02ff */
[----:B------:R-:W-:-:S04]  /*a5d0*/  IMNMX R2, R2, R0, !PT ;  /* 0x0000000002027217 */ /* 0x000fc80007800200 */
.L_x_266:
[----:B------:R-:W-:-:S05]  /*a5e0*/  IADD3 R2, R2, 0x5f, RZ ;  /* 0x0000005f02027810 */ /* 0x000fca0007ffe0ff */
[----:B------:R-:W-:-:S05]  /*a5f0*/  IMAD.HI R2, R2, 0x2aaaaaab, RZ ;  /* 0x2aaaaaab02027827 */ /* 0x000fca00078e02ff */
[----:B------:R-:W-:-:S04]  /*a600*/  SHF.R.U32.HI R0, RZ, 0x1f, R2 ;  /* 0x0000001fff007819 */ /* 0x000fc80000011602 */
[----:B------:R-:W-:-:S04]  /*a610*/  LEA.HI.SX32 R0, R2, R0, 0x1c ;  /* 0x0000000002007211 */ /* 0x000fc800078fe2ff */
[----:B------:R-:W-:-:S04]  /*a620*/  IMNMX R4, R251, R0, !PT ;  /* 0x00000000fb047217 */ /* 0x000fc80007800200 */
[----:B------:R-:W-:Y:S01]  /*a630*/  ISETP.GE.AND P0, PT, R215, R4, PT ;  /* 0x00000004d700720c */ /* 0x000fe20003f06270 */
[----:B------:R1:W-:-:S12]  /*a640*/  STL [R1+0xc], R4 ;  /* 0x00000c0401007387 */ /* 0x0003d80000100800 */
[----:B------:R-:W-:Y:S05]  /*a650*/  @!P0 BRA `(.L_x_269) ;  /* 0x000033a000008947 */ /* 0x000fea0003800000 */
[----:B------:R-:W2:Y:S01]  /*a660*/  LDL R6, [R1+0x28] ;  /* 0x0000280001067983 */ /* 0x000ea20000100800 */
[C---:B-1----:R-:W-:Y:S01]  /*a670*/  IADD3 R4, R226.reuse, 0x40, RZ ;  /* 0x00000040e2047810 */ /* 0x042fe20007ffe0ff */
[----:B------:R-:W-:Y:S01]  /*a680*/  IMAD.MOV.U32 R70, RZ, RZ, R3 ;  /* 0x000000ffff467224 */ /* 0x000fe200078e0003 */
[C---:B------:R-:W-:Y:S01]  /*a690*/  IADD3 R5, R226.reuse, 0x40, RZ ;  /* 0x00000040e2057810 */ /* 0x040fe20007ffe0ff */
[----:B------:R-:W-:Y:S01]  /*a6a0*/  IMAD.MOV.U32 R69, RZ, RZ, R68 ;  /* 0x000000ffff457224 */ /* 0x000fe200078e0044 */
[----:B------:R-:W-:Y:S01]  /*a6b0*/  SHF.R.S32.HI R4, RZ, 0x1f, R4 ;  /* 0x0000001fff047819 */ /* 0x000fe20000011404 */
[----:B------:R-:W-:Y:S01]  /*a6c0*/  IMAD.MOV.U32 R218, RZ, RZ, R215 ;  /* 0x000000ffffda7224 */ /* 0x000fe200078e00d7 */
[----:B------:R-:W-:Y:S01]  /*a6d0*/  SHF.R.S32.HI R222, RZ, 0x1f, R226 ;  /* 0x0000001fffde7819 */ /* 0x000fe200000114e2 */
[----:B------:R-:W-:Y:S01]  /*a6e0*/  IMAD.SHL.U32 R0, R226, 0x2, RZ ;  /* 0x00000002e2007824 */ /* 0x000fe200078e00ff */
[----:B------:R-:W-:Y:S02]  /*a6f0*/  LEA.HI R4, R4, R5, RZ, 0x3 ;  /* 0x0000000504047211 */ /* 0x000fe400078f18ff */
[----:B------:R-:W-:-:S02]  /*a700*/  SHF.L.U64.HI R222, R226, 0x1, R222 ;  /* 0x00000001e2de7819 */ /* 0x000fc400000102de */
[----:B------:R-:W-:-:S05]  /*a710*/  LOP3.LUT R4, R4, 0xfffffff8, RZ, 0xc0, !PT ;  /* 0xfffffff804047812 */ /* 0x000fca00078ec0ff */
[C---:B------:R-:W-:Y:S01]  /*a720*/  IMAD.SHL.U32 R220, R4.reuse, 0x2, RZ ;  /* 0x0000000204dc7824 */ /* 0x040fe200078e00ff */
[----:B--2---:R-:W-:Y:S02]  /*a730*/  SHF.L.U64.HI R221, R4, 0x1, R6 ;  /* 0x0000000104dd7819 */ /* 0x004fe40000010206 */
.L_x_272:
[----:B------:R-:W-:Y:S04]  /*a740*/  DEPBAR.LE SB0, 0x0 ;  /* 0x000080000000791a */ /* 0x000fe80000000000 */
[----:B------:R-:W-:Y:S01]  /*a750*/  BAR.SYNC.DEFER_BLOCKING 0x0 ;  /* 0x0000000000007b1d */ /* 0x000fe20000010000 */
[----:B------:R-:W-:Y:S01]  /*a760*/  ISETP.GT.AND P0, PT, R251, R218, PT ;  /* 0x000000dafb00720c */ /* 0x000fe20003f04270 */
[----:B------:R-:W-:Y:S01]  /*a770*/  IMAD.SHL.U32 R227, R226, 0x2, RZ ;  /* 0x00000002e2e37824 */ /* 0x000fe200078e00ff */
        /* <DEDUP_REMOVED lines=64> */
.L_x_270:
        /* <DEDUP_REMOVED lines=168> */
[----:B------:R-:W5:Y:S01]  /*b600*/  LDSM.16.M88.4 R8, [R199+0x5800] ;  /* 0x00580000c708783b */ /* 0x000f620000000200 */
[----:B------:R-:W-:Y:S06]  /*b610*/  DEPBAR.LE SB0, 0x0 ;  /* 0x000080000000791a */ /* 0x000fec0000000000 */
[----:B------:R4:W2:Y:S01]  /*b620*/  MUFU.TANH R145, R19 ;  /* 0x0000001300917308 */ /* 0x0008a20000002400 */
[----:B------:R-:W-:Y:S01]  /*b630*/  BAR.SYNC.DEFER_BLOCKING 0x0 ;  /* 0x0000000000007b1d */ /* 0x000fe20000010000 */
[C---:B-1----:R-:W-:Y:S06]  /*b640*/  HMMA.16816.F32 R36, R192.reuse, R4, R36 ;  /* 0x00000004c024723c */ /* 0x042fec0000001824 */
[----:B------:R-:W-:Y:S02]  /*b650*/  FMUL.FTZ R28, R28, c[0x0][0x320] ;  /* 0x0000c8001c1c7a20 */ /* 0x000fe40000410000 */
        /* <DEDUP_REMOVED lines=57> */
[----:B------:R4:W1:Y:S01]  /*b9f0*/  MUFU.TANH R72, R0 ;  /* 0x0000000000487308 */ /* 0x0008620000002400 */
[----:B------:R-:W-:-:S05]  /*ba00*/  @!P0 BRA `(.L_x_271) ;  /* 0x000003f000008947 */ /* 0x000fca0003800000 */
[----:B--23--:R-:W2:Y:S01]  /*ba10*/  LDL R2, [R1+0x10] ;  /* 0x0000100001027983 */ /* 0x00cea20000100800 */
[----:B------:R-:W-:Y:S01]  /*ba20*/  IMAD.MOV.U32 R216, RZ, RZ, RZ ;  /* 0x000000ffffd87224 */ /* 0x000fe200078e00ff */
[----:B------:R-:W-:Y:S02]  /*ba30*/  IADD3 R12, -R68, 0x10, RZ ;  /* 0x00000010440c7810 */ /* 0x000fe40007ffe1ff */
[----:B------:R-:W3:Y:S02]  /*ba40*/  LDL.64 R234, [R1+0x18] ;  /* 0x0000180001ea7983 */ /* 0x000ee40000100a00 */
[----:B------:R-:W-:Y:S02]  /*ba50*/  LOP3.LUT R12, R12, 0xf, RZ, 0xc0, !PT ;  /* 0x0000000f0c0c7812 */ /* 0x000fe400078ec0ff */
[----:B------:R-:W5:Y:S04]  /*ba60*/  LDL R228, [R1+0x20] ;  /* 0x0000200001e47983 */ /* 0x000f680000100800 */
[----:B------:R-:W4:Y:S01]  /*ba70*/  S2R R229, SR_CTAID.Y ;  /* 0x0000000000e57919 */ /* 0x000f220000002600 */
[----:B--2---:R-:W-:Y:S05]  /*ba80*/  IMAD R2, R218, 0x60, R2 ;  /* 0x00000060da027824 */ /* 0x004fea00078e0202 */
[----:B------:R-:W-:Y:S05]  /*ba90*/  IADD3 R2, R2, -0x60, R231 ;  /* 0xffffffa002027810 */ /* 0x000fea0007ffe0e7 */
[----:B------:R-:W-:Y:S04]  /*baa0*/  @P5 IMAD.HI.U32 R3, R2, c[0x0][0x2bc], RZ ;  /* 0x0000af0002035a27 */ /* 0x000fe800078e00ff */
[----:B----4-:R-:W-:Y:S01]  /*bab0*/  IMAD.MOV.U32 R0, RZ, RZ, R2 ;  /* 0x000000ffff007224 */ /* 0x010fe200078e0002 */
[----:B------:R-:W-:Y:S04]  /*bac0*/  @P5 SHF.R.U32.HI R0, RZ, c[0x0][0x2c0], R3 ;  /* 0x0000b000ff005a19 */ /* 0x000fe80000011603 */
[C---:B---3--:R-:W-:Y:S01]  /*bad0*/  @!P1 IADD3 R3, P0, R0.reuse, R234, RZ ;  /* 0x000000ea00039210 */ /* 0x048fe20007f1e0ff */
[----:B------:R-:W-:Y:S03]  /*bae0*/  IMAD.WIDE.U32 R234, R229, c[0x0][0x1e8], RZ ;  /* 0x00007a00e5ea7a25 */ /* 0x000fe600078e00ff */
[----:B-----5:R-:W-:Y:S01]  /*baf0*/  @!P1 LEA.HI.X.SX32 R5, R0, R228, 0x1, P0 ;  /* 0x000000e400059211 */ /* 0x020fe200000f0eff */
        /* <DEDUP_REMOVED lines=48> */
.L_x_271:
[----:B--234-:R-:W-:Y:S01]  /*be00*/  FMNMX.FTZ R0, R132, R69, !PT ;  /* 0x0000004584007209 */ /* 0x01cfe20007810000 */
        /* <DEDUP_REMOVED lines=19> */
[----:B-1----:R-:W-:Y:S01]  /*bf40*/  FMNMX.FTZ R0, R146, R0, !PT ;  /* 0x0000000092007209 */ /* 0x002fe20007810000 */
        /* <DEDUP_REMOVED lines=27> */
[----:B------:R-:W-:Y:S04]  /*c100*/  FMNMX.FTZ R0, R190, R0, !PT ;  /* 0x00000000be007209 */ /* 0x000fe80007810000 */
[----:B------:R-:W-:Y:S02]  /*c110*/  FMNMX.FTZ R68, R224, R0, !PT ;  /* 0x00000000e0447209 */ /* 0x000fe40007810000 */
[----:B------:R-:W-:Y:S02]  /*c120*/  FMNMX.FTZ R0, R223, R2, !PT ;  /* 0x00000002df007209 */ /* 0x000fe40007810000 */
[----:B------:R-:W-:Y:S02]  /*c130*/  FMNMX.FTZ R68, R225, R68, !PT ;  /* 0x00000044e1447209 */ /* 0x000fe40007810000 */
[----:B------:R-:W-:Y:S03]  /*c140*/  FMNMX.FTZ R0, R71, R0, !PT ;  /* 0x0000000047007209 */ /* 0x000fe60007810000 */
[----:B------:R-:W-:Y:S01]  /*c150*/  SHFL.BFLY PT, R3, R68, 0x2, 0x1f ;  /* 0x0c401f0044037f89 */ /* 0x000fe200000e0000 */
[----:B------:R-:W-:Y:S07]  /*c160*/  FMNMX.FTZ R0, R72, R0, !PT ;  /* 0x0000000048007209 */ /* 0x000fee0007810000 */
        /* <DEDUP_REMOVED lines=9> */
[--C-:B------:R-:W-:Y:S02]  /*c200*/  FFMA.FTZ R4, R132, c[0x0][0x2d0], -R144.reuse ;  /* 0x0000b40084047a23 */ /* 0x100fe40000010890 */
[----:B------:R-:W-:Y:S02]  /*c210*/  FMUL.FTZ R0, R2, c[0x0][0x2d0] ;  /* 0x0000b40002007a20 */ /* 0x000fe40000410000 */
[----:B------:R1:W-:Y:S01]  /*c220*/  MUFU.EX2 R245, R4 ;  /* 0x0000000400f57308 */ /* 0x0003e20000000800 */
[----:B------:R-:W-:Y:S02]  /*c230*/  FMUL.FTZ R69, R3, c[0x0][0x2d0] ;  /* 0x0000b40003457a20 */ /* 0x000fe40000410000 */
[--C-:B------:R-:W-:Y:S02]  /*c240*/  FFMA.FTZ R32, R74, c[0x0][0x2d0], -R144.reuse ;  /* 0x0000b4004a207a23 */ /* 0x100fe40000010890 */
[--C-:B------:R-:W-:Y:S02]  /*c250*/  FFMA.FTZ R8, R138, c[0x0][0x2d0], -R69.reuse ;  /* 0x0000b4008a087a23 */ /* 0x100fe40000010845 */
[--C-:B------:R-:W-:Y:S02]  /*c260*/  FFMA.FTZ R6, R134, c[0x0][0x2d0], -R69.reuse ;  /* 0x0000b40086067a23 */ /* 0x100fe40000010845 */
[--C-:B------:R-:W-:Y:S01]  /*c270*/  FFMA.FTZ R40, R139, c[0x0][0x2d0], -R69.reuse ;  /* 0x0000b4008b287a23 */ /* 0x100fe20000010845 */
[----:B------:R2:W3:Y:S01]  /*c280*/  MUFU.EX2 R2, R0 ;  /* 0x0000000000027308 */ /* 0x0004e20000000800 */
[--C-:B------:R-:W-:Y:S02]  /*c290*/  FFMA.FTZ R48, R141, c[0x0][0x2d0], -R144.reuse ;  /* 0x0000b4008d307a23 */ /* 0x100fe40000010890 */
[--C-:B------:R-:W-:Y:S07]  /*c2a0*/  FFMA.FTZ R71, R71, c[0x0][0x2d0], -R69.reuse ;  /* 0x0000b40047477a23 */ /* 0x100fee0000010845 */
[----:B------:R4:W-:Y:S01]  /*c2b0*/  MUFU.EX2 R243, R8 ;  /* 0x0000000800f37308 */ /* 0x0009e20000000800 */
[----:B-1----:R-:W-:Y:S09]  /*c2c0*/  FFMA.FTZ R4, R137, c[0x0][0x2d0], -R144 ;  /* 0x0000b40089047a23 */ /* 0x002ff20000010890 */
[----:B------:R1:W-:Y:S01]  /*c2d0*/  MUFU.EX2 R248, R4 ;  /* 0x0000000400f87308 */ /* 0x0003e20000000800 */
[----:B--2---:R-:W-:Y:S02]  /*c2e0*/  FADD.FTZ R0, -R3, R70 ;  /* 0x0000004603007221 */ /* 0x004fe40000010100 */
[----:B---3--:R-:W-:Y:S02]  /*c2f0*/  FMUL.FTZ R5, R2, R77 ;  /* 0x0000004d02057220 */ /* 0x008fe40000410000 */
[----:B------:R-:W-:Y:S05]  /*c300*/  FMUL.FTZ R0, R0, c[0x0][0x2d0] ;  /* 0x0000b40000007a20 */ /* 0x000fea0000410000 */
[----:B------:R-:W2:Y:S01]  /*c310*/  MUFU.EX2 R244, R6 ;  /* 0x0000000600f47308 */ /* 0x000ea20000000800 */
[C---:B------:R-:W-:Y:S02]  /*c320*/  FMUL.FTZ R9, R2.reuse, R81 ;  /* 0x0000005102097220 */ /* 0x040fe40000410000 */
[C---:B------:R-:W-:Y:S02]  /*c330*/  FMUL.FTZ R16, R2.reuse, R88 ;  /* 0x0000005802107220 */ /* 0x040fe40000410000 */
[C---:B----4-:R-:W-:Y:S02]  /*c340*/  FMUL.FTZ R8, R2.reuse, R80 ;  /* 0x0000005002087220 */ /* 0x050fe40000410000 */
[----:B------:R-:W-:Y:S02]  /*c350*/  FMUL.FTZ R17, R2, R89 ;  /* 0x0000005902117220 */ /* 0x000fe40000410000 */
[--C-:B------:R-:W-:Y:S01]  /*c360*/  FFMA.FTZ R70, R142, c[0x0][0x2d0], -R144.reuse ;  /* 0x0000b4008e467a23 */ /* 0x100fe20000010890 */
[----:B------:R-:W3:Y:S01]  /*c370*/  MUFU.EX2 R0, R0 ;  /* 0x0000000000007308 */ /* 0x000ee20000000800 */
[C---:B------:R-:W-:Y:S02]  /*c380*/  FMUL.FTZ R24, R2.reuse, R96 ;  /* 0x0000006002187220 */ /* 0x040fe40000410000 */
[C---:B------:R-:W-:Y:S02]  /*c390*/  FMUL.FTZ R25, R2.reuse, R97 ;  /* 0x0000006102197220 */ /* 0x040fe40000410000 */
[--C-:B-1----:R-:W-:Y:S02]  /*c3a0*/  FFMA.FTZ R4, R135, c[0x0][0x2d0], -R144.reuse ;  /* 0x0000b40087047a23 */ /* 0x102fe40000010890 */
[C---:B------:R-:W-:Y:S02]  /*c3b0*/  FMUL.FTZ R33, R2.reuse, R105 ;  /* 0x0000006902217220 */ /* 0x040fe40000410000 */
[C---:B------:R-:W-:Y:S01]  /*c3c0*/  FMUL.FTZ R41, R2.reuse, R113 ;  /* 0x0000007102297220 */ /* 0x040fe20000410000 */
[----:B------:R1:W-:Y:S01]  /*c3d0*/  MUFU.EX2 R247, R4 ;  /* 0x0000000400f77308 */ /* 0x0003e20000000800 */
[C---:B------:R-:W-:Y:S02]  /*c3e0*/  FMUL.FTZ R49, R2.reuse, R121 ;  /* 0x0000007902317220 */ /* 0x040fe40000410000 */
[C---:B------:R-:W-:Y:S01]  /*c3f0*/  FMUL.FTZ R52, R2.reuse, R52 ;  /* 0x0000003402347220 */ /* 0x040fe20000410000 */
[----:B--2---:R-:W-:Y:S01]  /*c400*/  F2FP.PACK_AB R77, R243, R244 ;  /* 0x000000f4f34d723e */ /* 0x004fe200000000ff */
[C---:B------:R-:W-:Y:S02]  /*c410*/  FMUL.FTZ R53, R2.reuse, R53 ;  /* 0x0000003502357220 */ /* 0x040fe40000410000 */
[C---:B------:R-:W-:Y:S02]  /*c420*/  FMUL.FTZ R56, R2.reuse, R56 ;  /* 0x0000003802387220 */ /* 0x040fe40000410000 */
[C---:B------:R-:W-:Y:S01]  /*c430*/  FMUL.FTZ R57, R2.reuse, R57 ;  /* 0x0000003902397220 */ /* 0x040fe20000410000 */
[----:B------:R2:W-:Y:S01]  /*c440*/  MUFU.EX2 R235, R70 ;  /* 0x0000004600eb7308 */ /* 0x0005e20000000800 */
[C---:B------:R-:W-:Y:S02]  /*c450*/  FMUL.FTZ R60, R2.reuse, R60 ;  /* 0x0000003c023c7220 */ /* 0x040fe40000410000 */
[----:B------:R-:W-:Y:S02]  /*c460*/  FMUL.FTZ R61, R2, R61 ;  /* 0x0000003d023d7220 */ /* 0x000fe40000410000 */
[C---:B---3--:R-:W-:Y:S02]  /*c470*/  FMUL.FTZ R6, R0.reuse, R78 ;  /* 0x0000004e00067220 */ /* 0x048fe40000410000 */
[C---:B------:R-:W-:Y:S02]  /*c480*/  FMUL.FTZ R7, R0.reuse, R79 ;  /* 0x0000004f00077220 */ /* 0x040fe40000410000 */
[C---:B------:R-:W-:Y:S01]  /*c490*/  FMUL.FTZ R10, R0.reuse, R82 ;  /* 0x00000052000a7220 */ /* 0x040fe20000410000 */
[----:B------:R3:W-:Y:S01]  /*c4a0*/  MUFU.EX2 R240, R32 ;  /* 0x0000002000f07308 */ /* 0x0007e20000000800 */
[C---:B------:R-:W-:Y:S02]  /*c4b0*/  FMUL.FTZ R11, R0.reuse, R83 ;  /* 0x00000053000b7220 */ /* 0x040fe40000410000 */
[C---:B------:R-:W-:Y:S01]  /*c4c0*/  FMUL.FTZ R18, R0.reuse, R90 ;  /* 0x0000005a00127220 */ /* 0x040fe20000410000 */
[----:B------:R-:W4:Y:S01]  /*c4d0*/  LDSM.16.MT88.4 R80, [R198+0x3100] ;  /* 0x00310000c650783b */ /* 0x000f220000004200 */
[--C-:B-1----:R-:W-:Y:S02]  /*c4e0*/  FFMA.FTZ R4, R73, c[0x0][0x2d0], -R144.reuse ;  /* 0x0000b40049047a23 */ /* 0x102fe40000010890 */
[C---:B------:R-:W-:Y:S02]  /*c4f0*/  FMUL.FTZ R19, R0.reuse, R91 ;  /* 0x0000005b00137220 */ /* 0x040fe40000410000 */
[C---:B------:R-:W-:Y:S01]  /*c500*/  FMUL.FTZ R26, R0.reuse, R98 ;  /* 0x00000062001a7220 */ /* 0x040fe20000410000 */
[----:B------:R1:W5:Y:S01]  /*c510*/  MUFU.EX2 R246, R4 ;  /* 0x0000000400f67308 */ /* 0x0003620000000800 */
[C---:B------:R-:W-:Y:S01]  /*c520*/  FMUL.FTZ R27, R0.reuse, R99 ;  /* 0x00000063001b7220 */ /* 0x040fe20000410000 */
[----:B------:R-:W-:Y:S01]  /*c530*/  LDSM.16.MT88.4 R88, [R200+0x3100] ;  /* 0x00310000c858783b */ /* 0x000fe20000004200 */
[C---:B------:R-:W-:Y:S02]  /*c540*/  FMUL.FTZ R34, R0.reuse, R106 ;  /* 0x0000006a00227220 */ /* 0x040fe40000410000 */
[--C-:B--2---:R-:W-:Y:S02]  /*c550*/  FFMA.FTZ R70, R143, c[0x0][0x2d0], -R69.reuse ;  /* 0x0000b4008f467a23 */ /* 0x104fe40000010845 */
[C---:B------:R-:W-:Y:S02]  /*c560*/  FMUL.FTZ R35, R0.reuse, R107 ;  /* 0x0000006b00237220 */ /* 0x040fe40000410000 */
[C---:B------:R-:W-:Y:S01]  /*c570*/  FMUL.FTZ R42, R0.reuse, R114 ;  /* 0x00000072002a7220 */ /* 0x040fe20000410000 */
[----:B------:R2:W-:Y:S01]  /*c580*/  MUFU.EX2 R234, R70 ;  /* 0x0000004600ea7308 */ /* 0x0005e20000000800 */
[C---:B------:R-:W-:Y:S01]  /*c590*/  FMUL.FTZ R43, R0.reuse, R115 ;  /* 0x00000073002b7220 */ /* 0x040fe20000410000 */
[----:B------:R-:W-:Y:S01]  /*c5a0*/  LDSM.16.MT88.4 R96, [R200+0x900] ;  /* 0x00090000c860783b */ /* 0x000fe20000004200 */
[----:B------:R-:W-:Y:S02]  /*c5b0*/  FMUL.FTZ R50, R0, R122 ;  /* 0x0000007a00327220 */ /* 0x000fe40000410000 */
[----:B---3--:R-:W-:Y:S02]  /*c5c0*/  FMUL.FTZ R32, R2, R104 ;  /* 0x0000006802207220 */ /* 0x008fe40000410000 */
[C---:B------:R-:W-:Y:S02]  /*c5d0*/  FMUL.FTZ R51, R0.reuse, R123 ;  /* 0x0000007b00337220 */ /* 0x040fe40000410000 */
[C---:B------:R-:W-:Y:S01]  /*c5e0*/  FMUL.FTZ R54, R0.reuse, R54 ;  /* 0x0000003600367220 */ /* 0x040fe20000410000 */
[----:B------:R3:W-:Y:S01]  /*c5f0*/  MUFU.EX2 R238, R40 ;  /* 0x0000002800ee7308 */ /* 0x0007e20000000800 */
[----:B------:R-:W-:Y:S01]  /*c600*/  LDSM.16.MT88.4 R104, [R201+0x2900] ;  /* 0x00290000c968783b */ /* 0x000fe20000004200 */
[----:B------:R-:W-:Y:S02]  /*c610*/  FMUL.FTZ R55, R0, R55 ;  /* 0x0000003700377220 */ /* 0x000fe40000410000 */
[--C-:B-1----:R-:W-:Y:S01]  /*c620*/  FFMA.FTZ R4, R133, c[0x0][0x2d0], -R69.reuse ;  /* 0x0000b40085047a23 */ /* 0x102fe20000010845 */
[----:B-----5:R-:W-:Y:S01]  /*c630*/  F2FP.PACK_AB R78, R246, R247 ;  /* 0x000000f7f64e723e */ /* 0x020fe200000000ff */
[C---:B------:R-:W-:Y:S02]  /*c640*/  FMUL.FTZ R58, R0.reuse, R58 ;  /* 0x0000003a003a7220 */ /* 0x040fe40000410000 */
[C---:B------:R-:W-:Y:S02]  /*c650*/  FMUL.FTZ R59, R0.reuse, R59 ;  /* 0x0000003b003b7220 */ /* 0x040fe40000410000 */
[----:B------:R1:W-:Y:S01]  /*c660*/  MUFU.EX2 R242, R4 ;  /* 0x0000000400f27308 */ /* 0x0003e20000000800 */
[C---:B------:R-:W-:Y:S02]  /*c670*/  FMUL.FTZ R62, R0.reuse, R62 ;  /* 0x0000003e003e7220 */ /* 0x040fe40000410000 */
[----:B------:R-:W-:Y:S02]  /*c680*/  FMUL.FTZ R63, R0, R63 ;  /* 0x0000003f003f7220 */ /* 0x000fe40000410000 */
[--C-:B--2---:R-:W-:Y:S02]  /*c690*/  FFMA.FTZ R70, R145, c[0x0][0x2d0], -R69.reuse ;  /* 0x0000b40091467a23 */ /* 0x104fe40000010845 */
[C---:B------:R-:W-:Y:S02]  /*c6a0*/  FMUL.FTZ R64, R2.reuse, R64 ;  /* 0x0000004002407220 */ /* 0x040fe40000410000 */
[----:B------:R-:W-:Y:S01]  /*c6b0*/  FMUL.FTZ R65, R2, R65 ;  /* 0x0000004102417220 */ /* 0x000fe20000410000 */
[----:B------:R2:W-:Y:S01]  /*c6c0*/  MUFU.EX2 R233, R70 ;  /* 0x0000004600e97308 */ /* 0x0005e20000000800 */
[C---:B------:R-:W-:Y:S02]  /*c6d0*/  FMUL.FTZ R66, R0.reuse, R66 ;  /* 0x0000004200427220 */ /* 0x040fe40000410000 */
[----:B------:R-:W-:Y:S02]  /*c6e0*/  FMUL.FTZ R67, R0, R67 ;  /* 0x0000004300437220 */ /* 0x000fe40000410000 */
[----:B---3--:R-:W-:Y:S02]  /*c6f0*/  FMUL.FTZ R40, R2, R112 ;  /* 0x0000007002287220 */ /* 0x008fe40000410000 */
[----:B------:R-:W-:Y:S03]  /*c700*/  LDSM.16.MT88.4 R112, [R197+0x5900] ;  /* 0x00590000c570783b */ /* 0x000fe60000004200 */
[----:B------:R3:W-:Y:S01]  /*c710*/  MUFU.EX2 R236, R48 ;  /* 0x0000003000ec7308 */ /* 0x0007e20000000800 */
[--C-:B-1----:R-:W-:Y:S09]  /*c720*/  FFMA.FTZ R4, R136, c[0x0][0x2d0], -R69.reuse ;  /* 0x0000b40088047a23 */ /* 0x102ff20000010845 */
[----:B------:R-:W1:Y:S01]  /*c730*/  MUFU.EX2 R241, R4 ;  /* 0x0000000400f17308 */ /* 0x000e620000000800 */
[--C-:B--2---:R-:W-:Y:S09]  /*c740*/  FFMA.FTZ R70, R146, c[0x0][0x2d0], -R144.reuse ;  /* 0x0000b40092467a23 */ /* 0x104ff20000010890 */
[----:B------:R-:W-:Y:S01]  /*c750*/  MUFU.EX2 R71, R71 ;  /* 0x0000004700477308 */ /* 0x000fe20000000800 */
[C---:B---3--:R-:W-:Y:S02]  /*c760*/  FMUL.FTZ R48, R2.reuse, R120 ;  /* 0x0000007802307220 */ /* 0x048fe40000410000 */
[----:B------:R-:W-:Y:S01]  /*c770*/  LDSM.16.MT88.4 R120, [R198+0x5900] ;  /* 0x00590000c678783b */ /* 0x000fe20000004200 */
[----:B-1----:R-:W-:Y:S01]  /*c780*/  F2FP.PACK_AB R79, R241, R242 ;  /* 0x000000f2f14f723e */ /* 0x002fe200000000ff */
[----:B------:R-:W-:Y:S01]  /*c790*/  FMUL.FTZ R4, R2, R76 ;  /* 0x0000004c02047220 */ /* 0x000fe20000410000 */
[----:B------:R-:W-:Y:S07]  /*c7a0*/  F2FP.PACK_AB R76, R248, R245 ;  /* 0x000000f5f84c723e */ /* 0x000fee00000000ff */
[C---:B------:R-:W-:Y:S07]  /*c7b0*/  HMMA.16816.F32 R4, R76.reuse, R12, R4 ;  /* 0x0000000c4c04723c */ /* 0x040fee0000001804 */
[C---:B------:R-:W-:Y:S01]  /*c7c0*/  FMUL.FTZ R12, R2.reuse, R84 ;  /* 0x00000054020c7220 */ /* 0x040fe20000410000 */
[C---:B------:R-:W-:Y:S04]  /*c7d0*/  HMMA.16816.F32 R8, R76.reuse, R14, R8 ;  /* 0x0000000e4c08723c */ /* 0x040fe80000001808 */
[----:B------:R-:W-:Y:S03]  /*c7e0*/  FMUL.FTZ R13, R2, R85 ;  /* 0x00000055020d7220 */ /* 0x000fe60000410000 */
[C---:B------:R-:W-:Y:S02]  /*c7f0*/  FMUL.FTZ R14, R0.reuse, R86 ;  /* 0x00000056000e7220 */ /* 0x040fe40000410000 */
[----:B------:R-:W-:Y:S02]  /*c800*/  FMUL.FTZ R15, R0, R87 ;  /* 0x00000057000f7220 */ /* 0x000fe40000410000 */
[----:B------:R-:W1:Y:S05]  /*c810*/  LDSM.16.MT88.4 R84, [R201+0x3100] ;  /* 0x00310000c954783b */ /* 0x000e6a0000004200 */
[C---:B------:R-:W-:Y:S07]  /*c820*/  HMMA.16816.F32 R12, R76.reuse, R20, R12 ;  /* 0x000000144c0c723c */ /* 0x040fee000000180c */
        /* <DEDUP_REMOVED lines=14> */
[----:B------:R-:W-:Y:S01]  /*c910*/  FFMA.FTZ R36, R75, c[0x0][0x2d0], -R144 ;  /* 0x0000b4004b247a23 */ /* 0x000fe20000010890 */
[C---:B------:R-:W-:Y:S03]  /*c920*/  HMMA.16816.F32 R32, R76.reuse, R38, R32 ;  /* 0x000000264c20723c */ /* 0x040fe60000001820 */
[----:B------:R2:W3:Y:S01]  /*c930*/  MUFU.EX2 R239, R36 ;  /* 0x0000002400ef7308 */ /* 0x0004e20000000800 */
[----:B------:R-:W-:Y:S03]  /*c940*/  FMUL.FTZ R37, R2, R109 ;  /* 0x0000006d02257220 */ /* 0x000fe60000410000 */
[C---:B------:R-:W-:Y:S02]  /*c950*/  FMUL.FTZ R38, R0.reuse, R110 ;  /* 0x0000006e00267220 */ /* 0x040fe40000410000 */
[----:B------:R-:W-:Y:S03]  /*c960*/  FMUL.FTZ R39, R0, R111 ;  /* 0x0000006f00277220 */ /* 0x000fe60000410000 */
[C---:B--2---:R-:W-:Y:S02]  /*c970*/  FMUL.FTZ R36, R2.reuse, R108 ;  /* 0x0000006c02247220 */ /* 0x044fe40000410000 */
[----:B------:R-:W-:Y:S05]  /*c980*/  LDSM.16.MT88.4 R108, [R200+0x2900] ;  /* 0x00290000c86c783b */ /* 0x000fea0000004200 */
[C---:B------:R-:W-:Y:S07]  /*c990*/  HMMA.16816.F32 R36, R76.reuse, R44, R36 ;  /* 0x0000002c4c24723c */ /* 0x040fee0000001824 */
[----:B------:R-:W-:Y:S01]  /*c9a0*/  FMUL.FTZ R45, R2, R117 ;  /* 0x00000075022d7220 */ /* 0x000fe20000410000 */
[C---:B------:R-:W-:Y:S04]  /*c9b0*/  HMMA.16816.F32 R40, R76.reuse, R46, R40 ;  /* 0x0000002e4c28723c */ /* 0x040fe80000001828 */
[----:B------:R-:W-:Y:S03]  /*c9c0*/  FFMA.FTZ R44, R140, c[0x0][0x2d0], -R69 ;  /* 0x0000b4008c2c7a23 */ /* 0x000fe60000010845 */
[C---:B------:R-:W-:Y:S01]  /*c9d0*/  FMUL.FTZ R47, R0.reuse, R119 ;  /* 0x00000077002f7220 */ /* 0x040fe20000410000 */
[----:B------:R2:W5:Y:S01]  /*c9e0*/  MUFU.EX2 R237, R44 ;  /* 0x0000002c00ed7308 */ /* 0x0005620000000800 */
[C---:B------:R-:W-:Y:S03]  /*c9f0*/  FMUL.FTZ R46, R0.reuse, R118 ;  /* 0x00000076002e7220 */ /* 0x040fe60000410000 */
[----:B------:R-:W-:Y:S04]  /*ca00*/  FFMA.FTZ R0, R0, R250, R244 ;  /* 0x000000fa00007223 */ /* 0x000fe800000100f4 */
[----:B------:R-:W-:Y:S02]  /*ca10*/  FADD.FTZ R0, R243, R0 ;  /* 0x00000000f3007221 */ /* 0x000fe40000010000 */
[----:B------:R1:W-:Y:S02]  /*ca20*/  MUFU.EX2 R119, R70 ;  /* 0x0000004600777308 */ /* 0x0003e40000000800 */
[----:B------:R-:W-:Y:S04]  /*ca30*/  FADD.FTZ R0, R242, R0 ;  /* 0x00000000f2007221 */ /* 0x000fe80000010000 */
[----:B------:R-:W-:Y:S02]  /*ca40*/  FADD.FTZ R0, R241, R0 ;  /* 0x00000000f1007221 */ /* 0x000fe40000010000 */
[C---:B--2---:R-:W-:Y:S02]  /*ca50*/  FMUL.FTZ R44, R2.reuse, R116 ;  /* 0x00000074022c7220 */ /* 0x044fe40000410000 */
[----:B------:R-:W-:Y:S04]  /*ca60*/  FFMA.FTZ R2, R2, R249, R245 ;  /* 0x000000f902027223 */ /* 0x000fe800000100f5 */
[----:B------:R-:W-:Y:S01]  /*ca70*/  FADD.FTZ R2, R248, R2 ;  /* 0x00000002f8027221 */ /* 0x000fe20000010000 */
[C---:B----4-:R-:W-:Y:S03]  /*ca80*/  HMMA.16816.F32 R44, R76.reuse, R80, R44 ;  /* 0x000000504c2c723c */ /* 0x050fe6000000182c */
[--C-:B-1----:R-:W-:Y:S04]  /*ca90*/  FFMA.FTZ R70, R147, c[0x0][0x2d0], -R144.reuse ;  /* 0x0000b40093467a23 */ /* 0x102fe80000010890 */
[----:B------:R1:W2:Y:S01]  /*caa0*/  MUFU.EX2 R230, R70 ;  /* 0x0000004600e67308 */ /* 0x0002a20000000800 */
[C---:B------:R-:W-:Y:S01]  /*cab0*/  HMMA.16816.F32 R48, R76.reuse, R82, R48 ;  /* 0x000000524c30723c */ /* 0x040fe20000001830 */
[----:B------:R-:W4:Y:S07]  /*cac0*/  LDSM.16.MT88.4 R80, [R197+0x900] ;  /* 0x00090000c550783b */ /* 0x000f2e0000004200 */
[C---:B------:R-:W-:Y:S08]  /*cad0*/  HMMA.16816.F32 R52, R76.reuse, R84, R52 ;  /* 0x000000544c34723c */ /* 0x040ff00000001834 */
[C---:B------:R-:W-:Y:S01]  /*cae0*/  HMMA.16816.F32 R56, R76.reuse, R86, R56 ;  /* 0x000000564c38723c */ /* 0x040fe20000001838 */
[----:B------:R-:W2:Y:S03]  /*caf0*/  LDSM.16.MT88.4 R84, [R198+0x900] ;  /* 0x00090000c654783b */ /* 0x000ea60000004200 */
[--C-:B-1----:R-:W-:Y:S04]  /*cb00*/  FFMA.FTZ R70, R148, c[0x0][0x2d0], -R69.reuse ;  /* 0x0000b40094467a23 */ /* 0x102fe80000010845 */
[C---:B------:R-:W-:Y:S01]  /*cb10*/  HMMA.16816.F32 R60, R76.reuse, R88, R60 ;  /* 0x000000584c3c723c */ /* 0x040fe2000000183c */
[----:B------:R1:W-:Y:S07]  /*cb20*/  MUFU.EX2 R118, R70 ;  /* 0x0000004600767308 */ /* 0x0003ee0000000800 */
[----:B------:R-:W-:Y:S01]  /*cb30*/  HMMA.16816.F32 R64, R76, R90, R64 ;  /* 0x0000005a4c40723c */ /* 0x000fe20000001840 */
[----:B------:R-:W2:Y:S06]  /*cb40*/  LDSM.16.MT88.4 R88, [R197+0x3900] ;  /* 0x00390000c558783b */ /* 0x000eac0000004200 */
[----:B---3--:R-:W-:Y:S02]  /*cb50*/  F2FP.PACK_AB R76, R239, R240 ;  /* 0x000000f0ef4c723e */ /* 0x008fe400000000ff */
[----:B-----5:R-:W-:Y:S03]  /*cb60*/  F2FP.PACK_AB R77, R237, R238 ;  /* 0x000000eeed4d723e */ /* 0x020fe600000000ff */
[----:B------:R-:W-:Y:S02]  /*cb70*/  F2FP.PACK_AB R78, R235, R236 ;  /* 0x000000eceb4e723e */ /* 0x000fe400000000ff */
[----:B------:R-:W-:Y:S01]  /*cb80*/  F2FP.PACK_AB R79, R233, R234 ;  /* 0x000000eae94f723e */ /* 0x000fe200000000ff */
[--C-:B-1----:R-:W-:Y:S06]  /*cb90*/  FFMA.FTZ R70, R149, c[0x0][0x2d0], -R69.reuse ;  /* 0x0000b40095467a23 */ /* 0x102fec0000010845 */
[C---:B----4-:R-:W-:Y:S01]  /*cba0*/  HMMA.16816.F32 R4, R76.reuse, R80, R4 ;  /* 0x000000504c04723c */ /* 0x050fe20000001804 */
[----:B------:R1:W3:Y:S07]  /*cbb0*/  MUFU.EX2 R117, R70 ;  /* 0x0000004600757308 */ /* 0x0002ee0000000800 */
[C---:B------:R-:W-:Y:S01]  /*cbc0*/  HMMA.16816.F32 R8, R76.reuse, R82, R8 ;  /* 0x000000524c08723c */ /* 0x040fe20000001808 */
[----:B------:R-:W4:Y:S07]  /*cbd0*/  LDSM.16.MT88.4 R80, [R198+0x3900] ;  /* 0x00390000c650783b */ /* 0x000f2e0000004200 */
[C---:B--2---:R-:W-:Y:S08]  /*cbe0*/  HMMA.16816.F32 R12, R76.reuse, R84, R12 ;  /* 0x000000544c0c723c */ /* 0x044ff0000000180c */
[C---:B------:R-:W-:Y:S01]  /*cbf0*/  HMMA.16816.F32 R16, R76.reuse, R86, R16 ;  /* 0x000000564c10723c */ /* 0x040fe20000001810 */
[----:B------:R-:W2:Y:S03]  /*cc00*/  LDSM.16.MT88.4 R84, [R201+0x3900] ;  /* 0x00390000c954783b */ /* 0x000ea60000004200 */
[--C-:B-1----:R-:W-:Y:S04]  /*cc10*/  FFMA.FTZ R70, R156, c[0x0][0x2d0], -R144.reuse ;  /* 0x0000b4009c467a23 */ /* 0x102fe80000010890 */
[C---:B------:R-:W-:Y:S01]  /*cc20*/  HMMA.16816.F32 R20, R76.reuse, R92, R20 ;  /* 0x0000005c4c14723c */ /* 0x040fe20000001814 */
[----:B------:R1:W-:Y:S07]  /*cc30*/  MUFU.EX2 R116, R70 ;  /* 0x0000004600747308 */ /* 0x0003ee0000000800 */
[C---:B------:R-:W-:Y:S01]  /*cc40*/  HMMA.16816.F32 R24, R76.reuse, R94, R24 ;  /* 0x0000005e4c18723c */ /* 0x040fe20000001818 */
[----:B------:R-:W5:Y:S07]  /*cc50*/  LDSM.16.MT88.4 R92, [R200+0x3900] ;  /* 0x00390000c85c783b */ /* 0x000f6e0000004200 */
[C---:B------:R-:W-:Y:S08]  /*cc60*/  HMMA.16816.F32 R28, R76.reuse, R96, R28 ;  /* 0x000000604c1c723c */ /* 0x040ff0000000181c */
[C---:B------:R-:W-:Y:S01]  /*cc70*/  HMMA.16816.F32 R32, R76.reuse, R98, R32 ;  /* 0x000000624c20723c */ /* 0x040fe20000001820 */
[----:B------:R-:W-:Y:S03]  /*cc80*/  LDSM.16.MT88.4 R96, [R200+0x4100] ;  /* 0x00410000c860783b */ /* 0x000fe60000004200 */
[--C-:B-1----:R-:W-:Y:S04]  /*cc90*/  FFMA.FTZ R70, R150, c[0x0][0x2d0], -R144.reuse ;  /* 0x0000b40096467a23 */ /* 0x102fe80000010890 */
[C---:B------:R-:W-:Y:S01]  /*cca0*/  HMMA.16816.F32 R36, R76.reuse, R88, R36 ;  /* 0x000000584c24723c */ /* 0x040fe20000001824 */
[----:B------:R1:W1:Y:S07]  /*ccb0*/  MUFU.EX2 R229, R70 ;  /* 0x0000004600e57308 */ /* 0x00026e0000000800 */
[C---:B------:R-:W-:Y:S01]  /*ccc0*/  HMMA.16816.F32 R40, R76.reuse, R90, R40 ;  /* 0x0000005a4c28723c */ /* 0x040fe20000001828 */
[----:B------:R-:W-:Y:S07]  /*ccd0*/  LDSM.16.MT88.4 R88, [R198+0x1100] ;  /* 0x00110000c658783b */ /* 0x000fee0000004200 */
[C---:B----4-:R-:W-:Y:S08]  /*cce0*/  HMMA.16816.F32 R44, R76.reuse, R80, R44 ;  /* 0x000000504c2c723c */ /* 0x050ff0000000182c */
[C---:B------:R-:W-:Y:S01]  /*ccf0*/  HMMA.16816.F32 R48, R76.reuse, R82, R48 ;  /* 0x000000524c30723c */ /* 0x040fe20000001830 */
[----:B------:R-:W4:Y:S03]  /*cd00*/  LDSM.16.MT88.4 R80, [R197+0x1100] ;  /* 0x00110000c550783b */ /* 0x000f260000004200 */
[--C-:B-1----:R-:W-:Y:S04]  /*cd10*/  FFMA.FTZ R70, R151, c[0x0][0x2d0], -R69.reuse ;  /* 0x0000b40097467a23 */ /* 0x102fe80000010845 */
[C---:B--2---:R-:W-:Y:S01]  /*cd20*/  HMMA.16816.F32 R52, R76.reuse, R84, R52 ;  /* 0x000000544c34723c */ /* 0x044fe20000001834 */
[----:B------:R1:W-:Y:S07]  /*cd30*/  MUFU.EX2 R228, R70 ;  /* 0x0000004600e47308 */ /* 0x0003ee0000000800 */
[C---:B------:R-:W-:Y:S01]  /*cd40*/  HMMA.16816.F32 R56, R76.reuse, R86, R56 ;  /* 0x000000564c38723c */ /* 0x040fe20000001838 */
[----:B------:R-:W2:Y:S07]  /*cd50*/  LDSM.16.MT88.4 R84, [R201+0x1100] ;  /* 0x00110000c954783b */ /* 0x000eae0000004200 */
[C---:B-----5:R-:W-:Y:S08]  /*cd60*/  HMMA.16816.F32 R60, R76.reuse, R92, R60 ;  /* 0x0000005c4c3c723c */ /* 0x060ff0000000183c */
[----:B------:R-:W-:Y:S01]  /*cd70*/  HMMA.16816.F32 R64, R76, R94, R64 ;  /* 0x0000005e4c40723c */ /* 0x000fe20000001840 */
[----:B------:R-:W5:Y:S03]  /*cd80*/  LDSM.16.MT88.4 R92, [R200+0x1100] ;  /* 0x00110000c85c783b */ /* 0x000f660000004200 */
[--C-:B-1----:R-:W-:Y:S03]  /*cd90*/  FFMA.FTZ R70, R157, c[0x0][0x2d0], -R69.reuse ;  /* 0x0000b4009d467a23 */ /* 0x102fe60000010845 */
[----:B------:R-:W-:Y:S01]  /*cda0*/  F2FP.PACK_AB R76, R230, R119 ;  /* 0x00000077e64c723e */ /* 0x000fe200000000ff */
[----:B------:R1:W1:Y:S01]  /*cdb0*/  MUFU.EX2 R227, R70 ;  /* 0x0000004600e37308 */ /* 0x0002620000000800 */
[----:B---3--:R-:W-:Y:S03]  /*cdc0*/  F2FP.PACK_AB R77, R117, R118 ;  /* 0x00000076754d723e */ /* 0x008fe600000000ff */
[----:B------:R-:W-:Y:S01]  /*cdd0*/  F2FP.PACK_AB R78, R229, R116 ;  /* 0x00000074e54e723e */ /* 0x000fe200000000ff */
[--C-:B-1----:R-:W-:Y:S01]  /*cde0*/  FFMA.FTZ R70, R158, c[0x0][0x2d0], -R144.reuse ;  /* 0x0000b4009e467a23 */ /* 0x102fe20000010890 */
[----:B------:R-:W-:Y:S01]  /*cdf0*/  F2FP.PACK_AB R79, R227, R228 ;  /* 0x000000e4e34f723e */ /* 0x000fe200000000ff */
[----:B------:R-:W3:Y:S03]  /*ce00*/  LDL R158, [R1+0xc] ;  /* 0x00000c00019e7983 */ /* 0x000ee60000100800 */
[----:B------:R1:W-:Y:S03]  /*ce10*/  MUFU.EX2 R157, R70 ;  /* 0x00000046009d7308 */ /* 0x0003e60000000800 */
[C---:B----4-:R-:W-:Y:S08]  /*ce20*/  HMMA.16816.F32 R4, R76.reuse, R80, R4 ;  /* 0x000000504c04723c */ /* 0x050ff00000001804 */
[C---:B------:R-:W-:Y:S01]  /*ce30*/  HMMA.16816.F32 R8, R76.reuse, R82, R8 ;  /* 0x000000524c08723c */ /* 0x040fe20000001808 */
[----:B------:R-:W4:Y:S07]  /*ce40*/  LDSM.16.MT88.4 R80, [R197+0x4100] ;  /* 0x00410000c550783b */ /* 0x000f2e0000004200 */
[C---:B------:R-:W-:Y:S04]  /*ce50*/  HMMA.16816.F32 R12, R76.reuse, R88, R12 ;  /* 0x000000584c0c723c */ /* 0x040fe8000000180c */
[--C-:B-1----:R-:W-:Y:S04]  /*ce60*/  FFMA.FTZ R70, R159, c[0x0][0x2d0], -R144.reuse ;  /* 0x0000b4009f467a23 */ /* 0x102fe80000010890 */
[C---:B------:R-:W-:Y:S01]  /*ce70*/  HMMA.16816.F32 R16, R76.reuse, R90, R16 ;  /* 0x0000005a4c10723c */ /* 0x040fe20000001810 */
[----:B------:R1:W1:Y:S01]  /*ce80*/  MUFU.EX2 R156, R70 ;  /* 0x00000046009c7308 */ /* 0x0002620000000800 */
[----:B------:R-:W4:Y:S06]  /*ce90*/  LDSM.16.MT88.4 R88, [R198+0x4100] ;  /* 0x00410000c658783b */ /* 0x000f2c0000004200 */
[C---:B--2---:R-:W-:Y:S08]  /*cea0*/  HMMA.16816.F32 R20, R76.reuse, R84, R20 ;  /* 0x000000544c14723c */ /* 0x044ff00000001814 */
[C---:B------:R-:W-:Y:S01]  /*ceb0*/  HMMA.16816.F32 R24, R76.reuse, R86, R24 ;  /* 0x000000564c18723c */ /* 0x040fe20000001818 */
[----:B------:R-:W2:Y:S07]  /*cec0*/  LDSM.16.MT88.4 R84, [R201+0x4100] ;  /* 0x00410000c954783b */ /* 0x000eae0000004200 */
[C---:B-----5:R-:W-:Y:S04]  /*ced0*/  HMMA.16816.F32 R28, R76.reuse, R92, R28 ;  /* 0x0000005c4c1c723c */ /* 0x060fe8000000181c */
[--C-:B-1----:R-:W-:Y:S04]  /*cee0*/  FFMA.FTZ R70, R160, c[0x0][0x2d0], -R69.reuse ;  /* 0x0000b400a0467a23 */ /* 0x102fe80000010845 */
[C---:B------:R-:W-:Y:S01]  /*cef0*/  HMMA.16816.F32 R32, R76.reuse, R94, R32 ;  /* 0x0000005e4c20723c */ /* 0x040fe20000001820 */
[----:B------:R1:W-:Y:S01]  /*cf00*/  MUFU.EX2 R151, R70 ;  /* 0x0000004600977308 */ /* 0x0003e20000000800 */
[----:B------:R-:W5:Y:S06]  /*cf10*/  LDSM.16.MT88.4 R92, [R197+0x1900] ;  /* 0x00190000c55c783b */ /* 0x000f6c0000004200 */
[C---:B----4-:R-:W-:Y:S08]  /*cf20*/  HMMA.16816.F32 R36, R76.reuse, R80, R36 ;  /* 0x000000504c24723c */ /* 0x050ff00000001824 */
[C---:B------:R-:W-:Y:S01]  /*cf30*/  HMMA.16816.F32 R40, R76.reuse, R82, R40 ;  /* 0x000000524c28723c */ /* 0x040fe20000001828 */
[----:B------:R-:W4:Y:S07]  /*cf40*/  LDSM.16.MT88.4 R80, [R198+0x1900] ;  /* 0x00190000c650783b */ /* 0x000f2e0000004200 */
[C---:B------:R-:W-:Y:S04]  /*cf50*/  HMMA.16816.F32 R44, R76.reuse, R88, R44 ;  /* 0x000000584c2c723c */ /* 0x040fe8000000182c */
[--C-:B-1----:R-:W-:Y:S04]  /*cf60*/  FFMA.FTZ R70, R161, c[0x0][0x2d0], -R69.reuse ;  /* 0x0000b400a1467a23 */ /* 0x102fe80000010845 */
[C---:B------:R-:W-:Y:S01]  /*cf70*/  HMMA.16816.F32 R48, R76.reuse, R90, R48 ;  /* 0x0000005a4c30723c */ /* 0x040fe20000001830 */
[----:B------:R1:W1:Y:S01]  /*cf80*/  MUFU.EX2 R150, R70 ;  /* 0x0000004600967308 */ /* 0x0002620000000800 */
[----:B------:R-:W-:Y:S06]  /*cf90*/  LDSM.16.MT88.4 R88, [R200+0x1900] ;  /* 0x00190000c858783b */ /* 0x000fec0000004200 */
[C---:B--2---:R-:W-:Y:S08]  /*cfa0*/  HMMA.16816.F32 R52, R76.reuse, R84, R52 ;  /* 0x000000544c34723c */ /* 0x044ff00000001834 */
[C---:B------:R-:W-:Y:S01]  /*cfb0*/  HMMA.16816.F32 R56, R76.reuse, R86, R56 ;  /* 0x000000564c38723c */ /* 0x040fe20000001838 */
[----:B------:R-:W2:Y:S07]  /*cfc0*/  LDSM.16.MT88.4 R84, [R201+0x1900] ;  /* 0x00190000c954783b */ /* 0x000eae0000004200 */
[C---:B------:R-:W-:Y:S04]  /*cfd0*/  HMMA.16816.F32 R60, R76.reuse, R96, R60 ;  /* 0x000000604c3c723c */ /* 0x040fe8000000183c */
[--C-:B-1----:R-:W-:Y:S04]  /*cfe0*/  FFMA.FTZ R70, R162, c[0x0][0x2d0], -R144.reuse ;  /* 0x0000b400a2467a23 */ /* 0x102fe80000010890 */
[----:B------:R-:W-:Y:S01]  /*cff0*/  HMMA.16816.F32 R64, R76, R98, R64 ;  /* 0x000000624c40723c */ /* 0x000fe20000001840 */
[----:B------:R1:W-:Y:S01]  /*d000*/  MUFU.EX2 R149, R70 ;  /* 0x0000004600957308 */ /* 0x0003e20000000800 */
[----:B------:R-:W-:Y:S05]  /*d010*/  LDSM.16.MT88.4 R96, [R201+0x4900] ;  /* 0x00490000c960783b */ /* 0x000fea0000004200 */
[----:B------:R-:W-:Y:S02]  /*d020*/  F2FP.PACK_AB R76, R156, R157 ;  /* 0x0000009d9c4c723e */ /* 0x000fe400000000ff */
[----:B------:R-:W-:Y:S03]  /*d030*/  F2FP.PACK_AB R77, R150, R151 ;  /* 0x00000097964d723e */ /* 0x000fe600000000ff */
[--C-:B-1----:R-:W-:Y:S04]  /*d040*/  FFMA.FTZ R70, R163, c[0x0][0x2d0], -R144.reuse ;  /* 0x0000b400a3467a23 */ /* 0x102fe80000010890 */
[----:B------:R1:W1:Y:S02]  /*d050*/  MUFU.EX2 R148, R70 ;  /* 0x0000004600947308 */ /* 0x0002640000000800 */
[--C-:B-1----:R-:W-:Y:S01]  /*d060*/  FFMA.FTZ R70, R164, c[0x0][0x2d0], -R69.reuse ;  /* 0x0000b400a4467a23 */ /* 0x102fe20000010845 */
[----:B------:R-:W-:Y:S07]  /*d070*/  F2FP.PACK_AB R78, R148, R149 ;  /* 0x00000095944e723e */ /* 0x000fee00000000ff */
[----:B------:R1:W-:Y:S02]  /*d080*/  MUFU.EX2 R147, R70 ;  /* 0x0000004600937308 */ /* 0x0003e40000000800 */
[--C-:B-1----:R-:W-:Y:S08]  /*d090*/  FFMA.FTZ R70, R165, c[0x0][0x2d0], -R69.reuse ;  /* 0x0000b400a5467a23 */ /* 0x102ff00000010845 */
[----:B------:R1:W1:Y:S02]  /*d0a0*/  MUFU.EX2 R146, R70 ;  /* 0x0000004600927308 */ /* 0x0002640000000800 */
[--C-:B-1----:R-:W-:Y:S01]  /*d0b0*/  FFMA.FTZ R70, R166, c[0x0][0x2d0], -R144.reuse ;  /* 0x0000b400a6467a23 */ /* 0x102fe20000010890 */
[----:B------:R-:W-:Y:S07]  /*d0c0*/  F2FP.PACK_AB R79, R146, R147 ;  /* 0x00000093924f723e */ /* 0x000fee00000000ff */
[----:B------:R1:W-:Y:S01]  /*d0d0*/  MUFU.EX2 R145, R70 ;  /* 0x0000004600917308 */ /* 0x0003e20000000800 */
[C---:B-----5:R-:W-:Y:S08]  /*d0e0*/  HMMA.16816.F32 R4, R76.reuse, R92, R4 ;  /* 0x0000005c4c04723c */ /* 0x060ff00000001804 */
[C---:B------:R-:W-:Y:S01]  /*d0f0*/  HMMA.16816.F32 R8, R76.reuse, R94, R8 ;  /* 0x0000005e4c08723c */ /* 0x040fe20000001808 */
[----:B------:R-:W5:Y:S07]  /*d100*/  LDSM.16.MT88.4 R92, [R197+0x4900] ;  /* 0x00490000c55c783b */ /* 0x000f6e0000004200 */
[C---:B----4-:R-:W-:Y:S04]  /*d110*/  HMMA.16816.F32 R12, R76.reuse, R80, R12 ;  /* 0x000000504c0c723c */ /* 0x050fe8000000180c */
[--C-:B-1----:R-:W-:Y:S04]  /*d120*/  FFMA.FTZ R70, R167, c[0x0][0x2d0], -R144.reuse ;  /* 0x0000b400a7467a23 */ /* 0x102fe80000010890 */
[C---:B------:R-:W-:Y:S01]  /*d130*/  HMMA.16816.F32 R16, R76.reuse, R82, R16 ;  /* 0x000000524c10723c */ /* 0x040fe20000001810 */
[----:B------:R1:W4:Y:S01]  /*d140*/  MUFU.EX2 R143, R70 ;  /* 0x00000046008f7308 */ /* 0x0003220000000800 */
[----:B------:R-:W4:Y:S06]  /*d150*/  LDSM.16.MT88.4 R80, [R198+0x4900] ;  /* 0x00490000c650783b */ /* 0x000f2c0000004200 */
[C---:B--2---:R-:W-:Y:S08]  /*d160*/  HMMA.16816.F32 R20, R76.reuse, R84, R20 ;  /* 0x000000544c14723c */ /* 0x044ff00000001814 */
[C---:B------:R-:W-:Y:S01]  /*d170*/  HMMA.16816.F32 R24, R76.reuse, R86, R24 ;  /* 0x000000564c18723c */ /* 0x040fe20000001818 */
[----:B------:R-:W2:Y:S07]  /*d180*/  LDSM.16.MT88.4 R84, [R197+0x2100] ;  /* 0x00210000c554783b */ /* 0x000eae0000004200 */
[C---:B------:R-:W-:Y:S04]  /*d190*/  HMMA.16816.F32 R28, R76.reuse, R88, R28 ;  /* 0x000000584c1c723c */ /* 0x040fe8000000181c */
[--C-:B-1----:R-:W-:Y:S04]  /*d1a0*/  FFMA.FTZ R70, R169, c[0x0][0x2d0], -R69.reuse ;  /* 0x0000b400a9467a23 */ /* 0x102fe80000010845 */
[C---:B------:R-:W-:Y:S01]  /*d1b0*/  HMMA.16816.F32 R32, R76.reuse, R90, R32 ;  /* 0x0000005a4c20723c */ /* 0x040fe20000001820 */
[----:B------:R1:W-:Y:S01]  /*d1c0*/  MUFU.EX2 R142, R70 ;  /* 0x00000046008e7308 */ /* 0x0003e20000000800 */
[----:B------:R-:W2:Y:S01]  /*d1d0*/  LDSM.16.MT88.4 R88, [R198+0x2100] ;  /* 0x00210000c658783b */ /* 0x000ea20000004200 */
[----:B---3--:R-:W-:Y:S05]  /*d1e0*/  ISETP.GT.AND P0, PT, R218, R158, PT ;  /* 0x0000009eda00720c */ /* 0x008fea0003f04270 */
[C---:B-----5:R-:W-:Y:S08]  /*d1f0*/  HMMA.16816.F32 R36, R76.reuse, R92, R36 ;  /* 0x0000005c4c24723c */ /* 0x060ff00000001824 */
[C---:B------:R-:W-:Y:S01]  /*d200*/  HMMA.16816.F32 R40, R76.reuse, R94, R40 ;  /* 0x0000005e4c28723c */ /* 0x040fe20000001828 */
[----:B------:R-:W-:Y:S07]  /*d210*/  LDSM.16.MT88.4 R92, [R200+0x2100] ;  /* 0x00210000c85c783b */ /* 0x000fee0000004200 */
[C---:B----4-:R-:W-:Y:S04]  /*d220*/  HMMA.16816.F32 R44, R76.reuse, R80, R44 ;  /* 0x000000504c2c723c */ /* 0x050fe8000000182c */
[--C-:B-1----:R-:W-:Y:S04]  /*d230*/  FFMA.FTZ R70, R170, c[0x0][0x2d0], -R69.reuse ;  /* 0x0000b400aa467a23 */ /* 0x102fe80000010845 */
[C---:B------:R-:W-:Y:S01]  /*d240*/  HMMA.16816.F32 R48, R76.reuse, R82, R48 ;  /* 0x000000524c30723c */ /* 0x040fe20000001830 */
[----:B------:R1:W3:Y:S01]  /*d250*/  MUFU.EX2 R141, R70 ;  /* 0x00000046008d7308 */ /* 0x0002e20000000800 */
[----:B------:R-:W4:Y:S06]  /*d260*/  LDSM.16.MT88.4 R80, [R201+0x2100] ;  /* 0x00210000c950783b */ /* 0x000f2c0000004200 */
        /* <DEDUP_REMOVED lines=8> */
[----:B------:R-:W-:Y:S02]  /*d2f0*/  F2FP.PACK_AB R76, R143, R145 ;  /* 0x000000918f4c723e */ /* 0x000fe400000000ff */
[----:B---3--:R-:W-:Y:S03]  /*d300*/  F2FP.PACK_AB R77, R141, R142 ;  /* 0x0000008e8d4d723e */ /* 0x008fe600000000ff */
        /* <DEDUP_REMOVED lines=10> */
[C---:B--2---:R-:W-:Y:S08]  /*d3b0*/  HMMA.16816.F32 R4, R76.reuse, R84, R4 ;  /* 0x000000544c04723c */ /* 0x044ff00000001804 */
[C---:B------:R-:W-:Y:S01]  /*d3c0*/  HMMA.16816.F32 R8, R76.reuse, R86, R8 ;  /* 0x000000564c08723c */ /* 0x040fe20000001808 */
[----:B------:R-:W2:Y:S07]  /*d3d0*/  LDSM.16.MT88.4 R84, [R197+0x5100] ;  /* 0x00510000c554783b */ /* 0x000eae0000004200 */
[C---:B------:R-:W-:Y:S04]  /*d3e0*/  HMMA.16816.F32 R12, R76.reuse, R88, R12 ;  /* 0x000000584c0c723c */ /* 0x040fe8000000180c */
[--C-:B-1----:R-:W-:Y:S04]  /*d3f0*/  FFMA.FTZ R70, R190, c[0x0][0x2d0], -R144.reuse ;  /* 0x0000b400be467a23 */ /* 0x102fe80000010890 */
[C---:B------:R-:W-:Y:S01]  /*d400*/  HMMA.16816.F32 R16, R76.reuse, R90, R16 ;  /* 0x0000005a4c10723c */ /* 0x040fe20000001810 */
[----:B------:R1:W3:Y:S01]  /*d410*/  MUFU.EX2 R135, R70 ;  /* 0x0000004600877308 */ /* 0x0002e20000000800 */
[----:B------:R-:W5:Y:S06]  /*d420*/  LDSM.16.MT88.4 R88, [R198+0x5100] ;  /* 0x00510000c658783b */ /* 0x000f6c0000004200 */
[C---:B----4-:R-:W-:Y:S08]  /*d430*/  HMMA.16816.F32 R20, R76.reuse, R80, R20 ;  /* 0x000000504c14723c */ /* 0x050ff00000001814 */
[C---:B------:R-:W-:Y:S01]  /*d440*/  HMMA.16816.F32 R24, R76.reuse, R82, R24 ;  /* 0x000000524c18723c */ /* 0x040fe20000001818 */
[----:B------:R-:W4:Y:S07]  /*d450*/  LDSM.16.MT88.4 R80, [R200+0x5100] ;  /* 0x00510000c850783b */ /* 0x000f2e0000004200 */
[C---:B------:R-:W-:Y:S04]  /*d460*/  HMMA.16816.F32 R28, R76.reuse, R92, R28 ;  /* 0x0000005c4c1c723c */ /* 0x040fe8000000181c */
[--C-:B-1----:R-:W-:Y:S01]  /*d470*/  FFMA.FTZ R70, R215, c[0x0][0x2d0], -R69.reuse ;  /* 0x0000b400d7467a23 */ /* 0x102fe20000010845 */
[----:B------:R-:W-:Y:S03]  /*d480*/  IADD3 R215, R218, -0x1, RZ ;  /* 0xffffffffdad77810 */ /* 0x000fe60007ffe0ff */
[C---:B------:R-:W-:Y:S01]  /*d490*/  HMMA.16816.F32 R32, R76.reuse, R94, R32 ;  /* 0x0000005e4c20723c */ /* 0x040fe20000001820 */
[----:B------:R1:W-:Y:S01]  /*d4a0*/  MUFU.EX2 R134, R70 ;  /* 0x0000004600867308 */ /* 0x0003e20000000800 */
[----:B------:R-:W4:Y:S02]  /*d4b0*/  LDSM.16.MT88.4 R92, [R197+0x2900] ;  /* 0x00290000c55c783b */ /* 0x000f240000004200 */
[----:B------:R-:W-:Y:S04]  /*d4c0*/  MOV R218, R215 ;  /* 0x000000d700da7202 */ /* 0x000fe80000000f00 */
[C---:B--2---:R-:W-:Y:S08]  /*d4d0*/  HMMA.16816.F32 R36, R76.reuse, R84, R36 ;  /* 0x000000544c24723c */ /* 0x044ff00000001824 */
[C---:B------:R-:W-:Y:S08]  /*d4e0*/  HMMA.16816.F32 R40, R76.reuse, R86, R40 ;  /* 0x000000564c28723c */ /* 0x040ff00000001828 */
[C---:B-----5:R-:W-:Y:S04]  /*d4f0*/  HMMA.16816.F32 R44, R76.reuse, R88, R44 ;  /* 0x000000584c2c723c */ /* 0x060fe8000000182c */
[--C-:B-1----:R-:W-:Y:S02]  /*d500*/  FFMA.FTZ R70, R223, c[0x0][0x2d0], -R69.reuse ;  /* 0x0000b400df467a23 */ /* 0x102fe40000010845 */
[----:B------:R-:W-:Y:S01]  /*d510*/  FFMA.FTZ R69, R72, c[0x0][0x2d0], -R69 ;  /* 0x0000b40048457a23 */ /* 0x000fe20000010845 */
[----:B---3--:R-:W-:Y:S01]  /*d520*/  F2FP.PACK_AB R72, R135, R136 ;  /* 0x000000888748723e */ /* 0x008fe200000000ff */
[C---:B------:R-:W-:Y:S01]  /*d530*/  HMMA.16816.F32 R48, R76.reuse, R90, R48 ;  /* 0x0000005a4c30723c */ /* 0x040fe20000001830 */
[----:B------:R1:W2:Y:S07]  /*d540*/  MUFU.EX2 R133, R70 ;  /* 0x0000004600857308 */ /* 0x0002ae0000000800 */
[C---:B------:R-:W-:Y:S03]  /*d550*/  HMMA.16816.F32 R52, R76.reuse, R96, R52 ;  /* 0x000000604c34723c */ /* 0x040fe60000001834 */
[----:B------:R-:W3:Y:S05]  /*d560*/  MUFU.EX2 R69, R69 ;  /* 0x0000004500457308 */ /* 0x000eea0000000800 */
[C---:B------:R-:W-:Y:S08]  /*d570*/  HMMA.16816.F32 R56, R76.reuse, R98, R56 ;  /* 0x000000624c38723c */ /* 0x040ff00000001838 */
[C---:B----4-:R-:W-:Y:S04]  /*d580*/  HMMA.16816.F32 R60, R76.reuse, R80, R60 ;  /* 0x000000504c3c723c */ /* 0x050fe8000000183c */
[--C-:B-1----:R-:W-:Y:S01]  /*d590*/  FFMA.FTZ R70, R224, c[0x0][0x2d0], -R144.reuse ;  /* 0x0000b400e0467a23 */ /* 0x102fe20000010890 */
[----:B--2---:R-:W-:Y:S03]  /*d5a0*/  F2FP.PACK_AB R73, R133, R134 ;  /* 0x000000868549723e */ /* 0x004fe600000000ff */
[----:B------:R-:W-:Y:S01]  /*d5b0*/  HMMA.16816.F32 R64, R76, R82, R64 ;  /* 0x000000524c40723c */ /* 0x000fe20000001840 */
[----:B------:R1:W-:Y:S03]  /*d5c0*/  MUFU.EX2 R132, R70 ;  /* 0x0000004600847308 */ /* 0x0003e60000000800 */
[----:B---3--:R-:W-:Y:S01]  /*d5d0*/  F2FP.PACK_AB R75, R69, R71 ;  /* 0x00000047454b723e */ /* 0x008fe200000000ff */
[----:B-1----:R-:W-:Y:S06]  /*d5e0*/  FFMA.FTZ R70, R225, c[0x0][0x2d0], -R144 ;  /* 0x0000b400e1467a23 */ /* 0x002fec0000010890 */
[----:B------:R-:W1:Y:S02]  /*d5f0*/  MUFU.EX2 R70, R70 ;  /* 0x0000004600467308 */ /* 0x000e640000000800 */
[----:B-1----:R-:W-:Y:S07]  /*d600*/  F2FP.PACK_AB R74, R70, R132 ;  /* 0x00000084464a723e */ /* 0x002fee00000000ff */
[C---:B------:R-:W-:Y:S01]  /*d610*/  HMMA.16816.F32 R76, R72.reuse, R92, R4 ;  /* 0x0000005c484c723c */ /* 0x040fe20000001804 */
[----:B------:R-:W1:Y:S07]  /*d620*/  LDSM.16.MT88.4 R4, [R201+0x5900] ;  /* 0x00590000c904783b */ /* 0x000e6e0000004200 */
[C---:B------:R-:W-:Y:S07]  /*d630*/  HMMA.16816.F32 R80, R72.reuse, R94, R8 ;  /* 0x0000005e4850723c */ /* 0x040fee0000001808 */
        /* <DEDUP_REMOVED lines=9> */
[----:B------:R-:W2:Y:S01]  /*d6d0*/  LDSM.16.MT88.4 R8, [R200+0x5900] ;  /* 0x00590000c808783b */ /* 0x000ea20000004200 */
        /* <DEDUP_REMOVED lines=25> */
[C---:B-1----:R-:W-:Y:S03]  /*d870*/  HMMA.16816.F32 R52, R72.reuse, R4, R52 ;  /* 0x000000044834723c */ /* 0x042fe60000001834 */
[----:B------:R-:W-:Y:S02]  /*d880*/  FADD.FTZ R0, R148, R0 ;  /* 0x0000000094007221 */ /* 0x000fe40000010000 */
[----:B------:R-:W-:Y:S02]  /*d890*/  FADD.FTZ R2, R146, R2 ;  /* 0x0000000292027221 */ /* 0x000fe40000010000 */
[----:B------:R-:W-:Y:S01]  /*d8a0*/  FADD.FTZ R0, R145, R0 ;  /* 0x0000000091007221 */ /* 0x000fe20000010000 */
[C---:B------:R-:W-:Y:S04]  /*d8b0*/  HMMA.16816.F32 R56, R72.reuse, R6, R56 ;  /* 0x000000064838723c */ /* 0x040fe80000001838 */
[----:B------:R-:W-:Y:S02]  /*d8c0*/  FADD.FTZ R2, R142, R2 ;  /* 0x000000028e027221 */ /* 0x000fe40000010000 */
[----:B------:R-:W-:Y:S02]  /*d8d0*/  FADD.FTZ R0, R143, R0 ;  /* 0x000000008f007221 */ /* 0x000fe40000010000 */
[----:B------:R-:W-:Y:S01]  /*d8e0*/  FADD.FTZ R2, R141, R2 ;  /* 0x000000028d027221 */ /* 0x000fe20000010000 */
[C---:B--2---:R-:W-:Y:S03]  /*d8f0*/  HMMA.16816.F32 R60, R72.reuse, R8, R60 ;  /* 0x00000008483c723c */ /* 0x044fe6000000183c */
[----:B------:R-:W-:Y:S02]  /*d900*/  FADD.FTZ R0, R140, R0 ;  /* 0x000000008c007221 */ /* 0x000fe40000010000 */
[----:B------:R-:W-:Y:S02]  /*d910*/  FADD.FTZ R2, R138, R2 ;  /* 0x000000028a027221 */ /* 0x000fe40000010000 */
        /* <DEDUP_REMOVED lines=8> */
[----:B------:R-:W-:Y:S02]  /*d9a0*/  FADD.FTZ R0, R71, R0 ;  /* 0x0000000047007221 */ /* 0x000fe40000010000 */
[----:B------:R-:W-:Y:S01]  /*d9b0*/  FADD.FTZ R249, R70, R2 ;  /* 0x0000000246f97221 */ /* 0x000fe20000010000 */
[----:B------:R-:W-:Y:S01]  /*d9c0*/  MOV R70, R3 ;  /* 0x0000000300467202 */ /* 0x000fe20000000f00 */
[----:B------:R-:W-:Y:S01]  /*d9d0*/  FADD.FTZ R250, R69, R0 ;  /* 0x0000000045fa7221 */ /* 0x000fe20000010000 */
[----:B------:R-:W-:Y:S01]  /*d9e0*/  MOV R69, R68 ;  /* 0x0000004400457202 */ /* 0x000fe20000000f00 */
[----:B------:R-:W-:-:S05]  /*d9f0*/  @P0 BRA `(.L_x_272) ;  /* 0xffffcd4000000947 */ /* 0x000fca000383ffff */
.L_x_269:
[----:B------:R-:W-:-:S13]  /*da00*/  ISETP.GE.AND P0, PT, R215, R251, PT ;  /* 0x000000fbd700720c */ /* 0x000fda0003f06270 */
[----:B------:R-:W-:Y:S05]  /*da10*/  @!P0 BRA `(.L_x_273) ;  /* 0x000044e000008947 */ /* 0x000fea0003800000 */
[----:B-1----:R-:W2:Y:S01]  /*da20*/  LDL.LU R4, [R1+0x28] ;  /* 0x0000280001047983 */ /* 0x002ea20000300800 */
[C---:B------:R-:W-:Y:S01]  /*da30*/  IADD3 R0, R226.reuse, 0x40, RZ ;  /* 0x00000040e2007810 */ /* 0x040fe20007ffe0ff */
[----:B------:R-:W-:Y:S01]  /*da40*/  IMAD.MOV.U32 R70, RZ, RZ, R3 ;  /* 0x000000ffff467224 */ /* 0x000fe200078e0003 */
[C---:B------:R-:W-:Y:S01]  /*da50*/  IADD3 R2, R226.reuse, 0x40, RZ ;  /* 0x00000040e2027810 */ /* 0x040fe20007ffe0ff */
[----:B------:R-:W-:Y:S01]  /*da60*/  IMAD.MOV.U32 R69, RZ, RZ, R68 ;  /* 0x000000ffff457224 */ /* 0x000fe200078e0044 */
[----:B------:R-:W-:Y:S01]  /*da70*/  SHF.R.S32.HI R0, RZ, 0x1f, R0 ;  /* 0x0000001fff007819 */ /* 0x000fe20000011400 */
[----:B------:R-:W-:Y:S01]  /*da80*/  IMAD.SHL.U32 R240, R226, 0x2, RZ ;  /* 0x00000002e2f07824 */ /* 0x000fe200078e00ff */
[----:B------:R-:W-:Y:S02]  /*da90*/  SHF.R.S32.HI R221, RZ, 0x1f, R226 ;  /* 0x0000001fffdd7819 */ /* 0x000fe400000114e2 */
[----:B------:R-:W-:Y:S02]  /*daa0*/  LEA.HI R0, R0, R2, RZ, 0x3 ;  /* 0x0000000200007211 */ /* 0x000fe400078f18ff */
[----:B------:R-:W-:-:S02]  /*dab0*/  SHF.L.U64.HI R221, R226, 0x1, R221 ;  /* 0x00000001e2dd7819 */ /* 0x000fc400000102dd */
[----:B------:R-:W-:-:S05]  /*dac0*/  LOP3.LUT R0, R0, 0xfffffff8, RZ, 0xc0, !PT ;  /* 0xfffffff800007812 */ /* 0x000fca00078ec0ff */
[C---:B------:R-:W-:Y:S01]  /*dad0*/  IMAD.SHL.U32 R218, R0.reuse, 0x2, RZ ;  /* 0x0000000200da7824 */ /* 0x040fe200078e00ff */
[----:B--2---:R-:W-:Y:S02]  /*dae0*/  SHF.L.U64.HI R220, R0, 0x1, R4 ;  /* 0x0000000100dc7819 */ /* 0x004fe40000010204 */
.L_x_283:
[----:B------:R-:W-:Y:S04]  /*daf0*/  DEPBAR.LE SB0, 0x0 ;  /* 0x000080000000791a */ /* 0x000fe80000000000 */
[----:B------:R-:W-:Y:S01]  /*db00*/  BAR.SYNC.DEFER_BLOCKING 0x0 ;  /* 0x0000000000007b1d */ /* 0x000fe20000010000 */
[----:B------:R-:W-:Y:S01]  /*db10*/  SHF.R.S32.HI R0, RZ, 0x1f, R217 ;  /* 0x0000001fff007819 */ /* 0x000fe200000114d9 */
[----:B------:R-:W-:Y:S01]  /*db20*/  IMAD.WIDE.U32 R2, R217, c[0x0][0x208], RZ ;  /* 0x00008200d9027a25 */ /* 0x000fe200078e00ff */
[----:B------:R-:W-:Y:S02]  /*db30*/  ISETP.GE.AND P2, PT, R226, c[0x0][0x1d4], PT ;  /* 0x00007500e2007a0c */ /* 0x000fe40003f46270 */
[C---:B------:R-:W-:Y:S01]  /*db40*/  IADD3 R166, R219.reuse, 0x3100, RZ ;  /* 0x00003100dba67810 */ /* 0x040fe20007ffe0ff */
[----:B------:R-:W-:Y:S01]  /*db50*/  IMAD R0, R0, c[0x0][0x208], RZ ;  /* 0x0000820000007a24 */ /* 0x000fe200078e02ff */
[----:B------:R-:W-:Y:S03]  /*db60*/  IADD3 R167, R219, 0x1100, RZ ;  /* 0x00001100dba77810 */ /* 0x000fe60007ffe0ff */
[----:B------:R-:W-:Y:S05]  /*db70*/  IMAD R0, R217, c[0x0][0x20c], R0 ;  /* 0x00008300d9007a24 */ /* 0x000fea00078e0200 */
[----:B------:R-:W-:Y:S02]  /*db80*/  IADD3 R3, R3, R0, RZ ;  /* 0x0000000003037210 */ /* 0x000fe40007ffe0ff */
[----:B------:R-:W-:Y:S03]  /*db90*/  SHF.R.S32.HI R0, RZ, 0x1f, R216 ;  /* 0x0000001fff007819 */ /* 0x000fe600000114d8 */
[----:B------:R-:W-:Y:S01]  /*dba0*/  IMAD.WIDE.U32 R2, R216, c[0x0][0x218], R2 ;  /* 0x00008600d8027a25 */ /* 0x000fe200078e0002 */
[----:B------:R-:W1:Y:S03]  /*dbb0*/  LDSM.16.M88.4 R8, [R196+0x8100] ;  /* 0x00810000c408783b */ /* 0x000e660000000200 */
[----:B------:R-:W-:Y:S04]  /*dbc0*/  IMAD R0, R0, c[0x0][0x218], RZ ;  /* 0x0000860000007a24 */ /* 0x000fe800078e02ff */
[----:B------:R-:W-:Y:S01]  /*dbd0*/  IMAD R0, R216, c[0x0][0x21c], R0 ;  /* 0x00008700d8007a24 */ /* 0x000fe200078e0200 */
[----:B------:R-:W2:Y:S08]  /*dbe0*/  LDSM.16.M88.4 R16, [R196+0x8900] ;  /* 0x00890000c410783b */ /* 0x000eb00000000200 */
[----:B------:R-:W3:Y:S08]  /*dbf0*/  S2R R12, SR_CTAID.Y ;  /* 0x00000000000c7919 */ /* 0x000ef00000002600 */
[----:B------:R-:W4:Y:S08]  /*dc00*/  LDSM.16.M88.4 R24, [R196+0x9100] ;  /* 0x00910000c418783b */ /* 0x000f300000000200 */
[----:B------:R-:W5:Y:S01]  /*dc10*/  LDSM.16.M88.4 R32, [R196+0x9900] ;  /* 0x00990000c420783b */ /* 0x000f620000000200 */
[C---:B-1----:R-:W-:Y:S07]  /*dc20*/  HMMA.16816.F32 R4, R124.reuse, R8, RZ ;  /* 0x000000087c04723c */ /* 0x042fee00000018ff */
[----:B------:R-:W1:Y:S01]  /*dc30*/  LDSM.16.M88.4 R40, [R196+0xa100] ;  /* 0x00a10000c428783b */ /* 0x000e620000000200 */
[----:B---3--:R-:W-:Y:S01]  /*dc40*/  SHF.R.S32.HI R20, RZ, 0x1f, R12 ;  /* 0x0000001fff147819 */ /* 0x008fe2000001140c */
[----:B------:R-:W-:Y:S01]  /*dc50*/  IMAD.WIDE.U32 R22, R12, c[0x0][0x210], RZ ;  /* 0x000084000c167a25 */ /* 0x000fe200078e00ff */
[C---:B------:R-:W-:Y:S03]  /*dc60*/  HMMA.16816.F32 R8, R124.reuse, R10, RZ ;  /* 0x0000000a7c08723c */ /* 0x040fe600000018ff */
[----:B------:R-:W-:Y:S02]  /*dc70*/  IMAD R20, R20, c[0x0][0x210], RZ ;  /* 0x0000840014147a24 */ /* 0x000fe400078e02ff */
[----:B------:R-:W-:Y:S01]  /*dc80*/  LDSM.16.M88.4 R48, [R196+0xa900] ;  /* 0x00a90000c430783b */ /* 0x000fe20000000200 */
[----:B------:R-:W-:Y:S01]  /*dc90*/  IADD3 R2, P0, R22, R2, RZ ;  /* 0x0000000216027210 */ /* 0x000fe20007f1e0ff */
[----:B------:R-:W-:Y:S02]  /*dca0*/  IMAD R20, R12, c[0x0][0x214], R20 ;  /* 0x000085000c147a24 */ /* 0x000fe400078e0214 */
[C---:B--2---:R-:W-:Y:S04]  /*dcb0*/  HMMA.16816.F32 R12, R124.reuse, R16, RZ ;  /* 0x000000107c0c723c */ /* 0x044fe800000018ff */
[----:B------:R-:W-:Y:S01]  /*dcc0*/  LDSM.16.M88.4 R72, [R203] ;  /* 0x00000000cb48783b */ /* 0x000fe20000000200 */
[----:B------:R-:W-:Y:S03]  /*dcd0*/  IADD3 R20, R23, R20, RZ ;  /* 0x0000001417147210 */ /* 0x000fe60007ffe0ff */
[C---:B------:R-:W-:Y:S01]  /*dce0*/  HMMA.16816.F32 R16, R124.reuse, R18, RZ ;  /* 0x000000127c10723c */ /* 0x040fe200000018ff */
[----:B------:R-:W-:Y:S03]  /*dcf0*/  IADD3.X R3, R20, R3, R0, P0, !PT ;  /* 0x0000000314037210 */ /* 0x000fe600007fe400 */
[----:B------:R-:W-:Y:S01]  /*dd00*/  LDSM.16.M88.4 R132, [R214] ;  /* 0x00000000d684783b */ /* 0x000fe20000000200 */
[C---:B------:R-:W-:Y:S03]  /*dd10*/  LEA R0, P0, R2.reuse, c[0x0][0x1f8], 0x1 ;  /* 0x00007e0002007a11 */ /* 0x040fe600078008ff */
[C---:B----4-:R-:W-:Y:S01]  /*dd20*/  HMMA.16816.F32 R20, R124.reuse, R24, RZ ;  /* 0x000000187c14723c */ /* 0x050fe200000018ff */
[----:B------:R-:W-:Y:S03]  /*dd30*/  LEA.HI.X R2, R2, c[0x0][0x1fc], R3, 0x1, P0 ;  /* 0x00007f0002027a11 */ /* 0x000fe600000f0c03 */
[----:B------:R-:W-:Y:S04]  /*dd40*/  LDSM.16.M88.4 R136, [R213] ;  /* 0x00000000d588783b */ /* 0x000fe80000000200 */
[C---:B------:R-:W-:Y:S04]  /*dd50*/  HMMA.16816.F32 R24, R124.reuse, R26, RZ ;  /* 0x0000001a7c18723c */ /* 0x040fe800000018ff */
[----:B------:R-:W2:Y:S04]  /*dd60*/  SHFL.IDX PT, R3, R0, RZ, 0x181f ;  /* 0x00181fff00037589 */ /* 0x000ea800000e0000 */
[C---:B-----5:R-:W-:Y:S04]  /*dd70*/  HMMA.16816.F32 R28, R124.reuse, R32, RZ ;  /* 0x000000207c1c723c */ /* 0x060fe800000018ff */
[----:B------:R-:W3:Y:S04]  /*dd80*/  SHFL.IDX PT, R44, R2, RZ, 0x181f ;  /* 0x00181fff022c7589 */ /* 0x000ee800000e0000 */
[C---:B------:R-:W-:Y:S04]  /*dd90*/  HMMA.16816.F32 R32, R124.reuse, R34, RZ ;  /* 0x000000227c20723c */ /* 0x040fe800000018ff */
[----:B------:R-:W4:Y:S04]  /*dda0*/  SHFL.IDX PT, R45, R0, 0x1, 0x181f ;  /* 0x00381f00002d7f89 */ /* 0x000f2800000e0000 */
[C---:B-1----:R-:W-:Y:S04]  /*ddb0*/  HMMA.16816.F32 R36, R124.reuse, R40, RZ ;  /* 0x000000287c24723c */ /* 0x042fe800000018ff */
[----:B------:R-:W1:Y:S01]  /*ddc0*/  SHFL.IDX PT, R68, R2, 0x1, 0x181f ;  /* 0x00381f0002447f89 */ /* 0x000e6200000e0000 */
[C---:B--2---:R-:W-:Y:S03]  /*ddd0*/  IADD3 R160, P0, R3.reuse, R240, RZ ;  /* 0x000000f003a07210 */ /* 0x044fe60007f1e0ff */
[C---:B------:R-:W-:Y:S04]  /*dde0*/  HMMA.16816.F32 R40, R124.reuse, R42, RZ ;  /* 0x0000002a7c28723c */ /* 0x040fe800000018ff */
[----:B------:R-:W-:Y:S01]  /*ddf0*/  LDSM.16.M88.4 R140, [R212] ;  /* 0x00000000d48c783b */ /* 0x000fe20000000200 */
[CC--:B---3--:R-:W-:Y:S02]  /*de00*/  IADD3.X R161, R44.reuse, R221.reuse, RZ, P0, !PT ;  /* 0x000000dd2ca17210 */ /* 0x0c8fe400007fe4ff */
[----:B------:R-:W-:Y:S05]  /*de10*/  IADD3 R164, P0, R3, R218, RZ ;  /* 0x000000da03a47210 */ /* 0x000fea0007f1e0ff */
[----:B------:R-:W-:Y:S01]  /*de20*/  LDSM.16.M88.4 R144, [R211] ;  /* 0x00000000d390783b */ /* 0x000fe20000000200 */
[----:B------:R-:W-:Y:S02]  /*de30*/  IADD3.X R165, R44, R220, RZ, P0, !PT ;  /* 0x000000dc2ca57210 */ /* 0x000fe400007fe4ff */
[C---:B----4-:R-:W-:Y:S05]  /*de40*/  IADD3 R156, P0, R45.reuse, R240, RZ ;  /* 0x000000f02d9c7210 */ /* 0x050fea0007f1e0ff */
[----:B------:R-:W-:Y:S01]  /*de50*/  LDSM.16.M88.4 R148, [R210] ;  /* 0x00000000d294783b */ /* 0x000fe20000000200 */
[CC--:B-1----:R-:W-:Y:S02]  /*de60*/  IADD3.X R157, R68.reuse, R221.reuse, RZ, P0, !PT ;  /* 0x000000dd449d7210 */ /* 0x0c2fe400007fe4ff */
[----:B------:R-:W-:Y:S02]  /*de70*/  IADD3 R162, P0, R45, R218, RZ ;  /* 0x000000da2da27210 */ /* 0x000fe40007f1e0ff */
[C---:B------:R-:W-:Y:S02]  /*de80*/  HMMA.16816.F32 R44, R124.reuse, R48, RZ ;  /* 0x000000307c2c723c */ /* 0x040fe400000018ff */
[----:B------:R-:W-:Y:S01]  /*de90*/  IADD3.X R163, R68, R220, RZ, P0, !PT ;  /* 0x000000dc44a37210 */ /* 0x000fe200007fe4ff */
[----:B------:R-:W-:Y:S01]  /*dea0*/  @!PT LDS RZ, [RZ] ;  /* 0x00000000fffff984 */ /* 0x000fe20000000800 */
[----:B------:R-:W-:Y:S01]  /*deb0*/  @!PT LDS RZ, [RZ] ;  /* 0x00000000fffff984 */ /* 0x000fe20000000800 */
[----:B------:R-:W-:Y:S01]  /*dec0*/  @!PT LDS RZ, [RZ] ;  /* 0x00000000fffff984 */ /* 0x000fe20000000800 */
[----:B------:R1:W-:Y:S05]  /*ded0*/  LDGSTS.E.BYPASS.LTC128B.128 [R232], [R160.64], !P2 ;  /* 0x00000000a0e87fae */ /* 0x0003ea000d101d46 */
[----:B------:R-:W-:Y:S03]  /*dee0*/  HMMA.16816.F32 R48, R124, R50, RZ ;  /* 0x000000327c30723c */ /* 0x000fe600000018ff */
[----:B------:R2:W-:Y:S05]  /*def0*/  LDGSTS.E.BYPASS.LTC128B.128 [R166], [R164.64], !P6 ;  /* 0x00000000a4a67fae */ /* 0x0005ea000f101d46 */
[C---:B------:R-:W-:Y:S03]  /*df00*/  HMMA.16816.F32 R4, R128.reuse, R72, R4 ;  /* 0x000000488004723c */ /* 0x040fe60000001804 */
[----:B------:R-:W3:Y:S05]  /*df10*/  SHFL.IDX PT, R71, R0, 0x2, 0x181f ;  /* 0x00581f0000477f89 */ /* 0x000eea00000e0000 */
[C---:B------:R-:W-:Y:S03]  /*df20*/  HMMA.16816.F32 R8, R128.reuse, R74, R8 ;  /* 0x0000004a8008723c */ /* 0x040fe60000001808 */
[----:B------:R-:W4:Y:S05]  /*df30*/  SHFL.IDX PT, R0, R2, 0x2, 0x181f ;  /* 0x00581f0002007f89 */ /* 0x000f2a00000e0000 */
[C---:B------:R-:W-:Y:S03]  /*df40*/  HMMA.16816.F32 R12, R128.reuse, R132, R12 ;  /* 0x00000084800c723c */ /* 0x040fe6000000180c */
[----:B------:R5:W-:Y:S01]  /*df50*/  LDGSTS.E.BYPASS.LTC128B.128 [R167], [R156.64], !P2 ;  /* 0x000000009ca77fae */ /* 0x000be2000d101d46 */
[----:B--2---:R-:W-:Y:S04]  /*df60*/  IADD3 R166, R219, 0x4100, RZ ;  /* 0x00004100dba67810 */ /* 0x004fe80007ffe0ff */
[C---:B------:R-:W-:Y:S03]  /*df70*/  HMMA.16816.F32 R16, R128.reuse, R134, R16 ;  /* 0x000000868010723c */ /* 0x040fe60000001810 */
[----:B------:R1:W-:Y:S01]  /*df80*/  LDGSTS.E.BYPASS.LTC128B.128 [R166], [R162.64], !P6 ;  /* 0x00000000a2a67fae */ /* 0x0003e2000f101d46 */
[C---:B---3--:R-:W-:Y:S04]  /*df90*/  IADD3 R158, P0, R71.reuse, R240, RZ ;  /* 0x000000f0479e7210 */ /* 0x048fe80007f1e0ff */
[C---:B------:R-:W-:Y:S04]  /*dfa0*/  HMMA.16816.F32 R20, R128.reuse, R136, R20 ;  /* 0x000000888014723c */ /* 0x040fe80000001814 */
[C---:B----4-:R-:W-:Y:S02]  /*dfb0*/  IADD3.X R159, R0.reuse, R221, RZ, P0, !PT ;  /* 0x000000dd009f7210 */ /* 0x050fe400007fe4ff */
[----:B------:R-:W-:Y:S02]  /*dfc0*/  IADD3 R2, P0, R71, R218, RZ ;  /* 0x000000da47027210 */ /* 0x000fe40007f1e0ff */
[C---:B------:R-:W-:Y:S01]  /*dfd0*/  HMMA.16816.F32 R24, R128.reuse, R138, R24 ;  /* 0x0000008a8018723c */ /* 0x040fe20000001818 */
[----:B------:R5:W-:Y:S03]  /*dfe0*/  LDGSTS.E.BYPASS.LTC128B.128 [R232+0x2000], [R158.64], !P2 ;  /* 0x020000009ee87fae */ /* 0x000be6000d101d46 */
[----:B------:R-:W-:Y:S02]  /*dff0*/  IADD3.X R3, R0, R220, RZ, P0, !PT ;  /* 0x000000dc00037210 */ /* 0x000fe400007fe4ff */
[----:B------:R-:W-:Y:S02]  /*e000*/  ISETP.GT.AND P0, PT, R215, R251, PT ;  /* 0x000000fbd700720c */ /* 0x000fe40003f04270 */
[C---:B------:R-:W-:Y:S01]  /*e010*/  HMMA.16816.F32 R28, R128.reuse, R140, R28 ;  /* 0x0000008c801c723c */ /* 0x040fe2000000181c */
[----:B------:R2:W-:Y:S07]  /*e020*/  LDGSTS.E.BYPASS.LTC128B.128 [R232+0x5000], [R2.64], !P6 ;  /* 0x0500000002e87fae */ /* 0x0005ee000f101d46 */
[C---:B------:R-:W-:Y:S01]  /*e030*/  HMMA.16816.F32 R32, R128.reuse, R142, R32 ;  /* 0x0000008e8020723c */ /* 0x040fe20000001820 */
[----:B------:R-:W-:Y:S07]  /*e040*/  LDSM.16.M88.4 R72, [R202+0x8900] ;  /* 0x00890000ca48783b */ /* 0x000fee0000000200 */
[C---:B------:R-:W-:Y:S01]  /*e050*/  HMMA.16816.F32 R36, R128.reuse, R144, R36 ;  /* 0x000000908024723c */ /* 0x040fe20000001824 */
[----:B------:R-:W0:Y:S07]  /*e060*/  LDGDEPBAR ;  /* 0x00000000000079af */ /* 0x000e2e0000000000 */
[C---:B------:R-:W-:Y:S01]  /*e070*/  HMMA.16816.F32 R40, R128.reuse, R146, R40 ;  /* 0x000000928028723c */ /* 0x040fe20000001828 */
[----:B-----5:R-:W3:Y:S07]  /*e080*/  LDSM.16.M88.4 R156, [R202+0x8100] ;  /* 0x00810000ca9c783b */ /* 0x020eee0000000200 */
[C---:B------:R-:W-:Y:S01]  /*e090*/  HMMA.16816.F32 R44, R128.reuse, R148, R44 ;  /* 0x00000094802c723c */ /* 0x040fe2000000182c */
[----:B------:R-:W4:Y:S07]  /*e0a0*/  LDSM.16.M88.4 R132, [R202+0x9100] ;  /* 0x00910000ca84783b */ /* 0x000f2e0000000200 */
[----:B------:R-:W-:Y:S01]  /*e0b0*/  HMMA.16816.F32 R48, R128, R150, R48 ;  /* 0x000000968030723c */ /* 0x000fe20000001830 */
[----:B-1----:R-:W1:Y:S08]  /*e0c0*/  LDSM.16.M88.4 R160, [R202+0x9900] ;  /* 0x00990000caa0783b */ /* 0x002e700000000200 */
[----:B------:R-:W5:Y:S08]  /*e0d0*/  LDSM.16.M88.4 R164, [R202+0xa100] ;  /* 0x00a10000caa4783b */ /* 0x000f700000000200 */
[----:B------:R-:W1:Y:S01]  /*e0e0*/  LDSM.16.M88.4 R168, [R202+0xa900] ;  /* 0x00a90000caa8783b */ /* 0x000e620000000200 */
[C---:B---3--:R-:W-:Y:S07]  /*e0f0*/  HMMA.16816.F32 R4, R152.reuse, R156, R4 ;  /* 0x0000009c9804723c */ /* 0x048fee0000001804 */
[----:B------:R-:W3:Y:S01]  /*e100*/  LDSM.16.M88.4 R136, [R199] ;  /* 0x00000000c788783b */ /* 0x000ee20000000200 */
[C---:B------:R-:W-:Y:S07]  /*e110*/  HMMA.16816.F32 R8, R152.reuse, R158, R8 ;  /* 0x0000009e9808723c */ /* 0x040fee0000001808 */
[----:B------:R-:W2:Y:S01]  /*e120*/  LDSM.16.M88.4 R140, [R199+0x800] ;  /* 0x00080000c78c783b */ /* 0x000ea20000000200 */
[C---:B------:R-:W-:Y:S07]  /*e130*/  HMMA.16816.F32 R12, R152.reuse, R72, R12 ;  /* 0x00000048980c723c */ /* 0x040fee000000180c */
[----:B------:R-:W2:Y:S01]  /*e140*/  LDSM.16.M88.4 R144, [R199+0x1000] ;  /* 0x00100000c790783b */ /* 0x000ea20000000200 */
[C---:B------:R-:W-:Y:S07]  /*e150*/  HMMA.16816.F32 R16, R152.reuse, R74, R16 ;  /* 0x0000004a9810723c */ /* 0x040fee0000001810 */
[----:B------:R-:W2:Y:S01]  /*e160*/  LDSM.16.M88.4 R148, [R199+0x1800] ;  /* 0x00180000c794783b */ /* 0x000ea20000000200 */
[C---:B----4-:R-:W-:Y:S07]  /*e170*/  HMMA.16816.F32 R20, R152.reuse, R132, R20 ;  /* 0x000000849814723c */ /* 0x050fee0000001814 */
[----:B------:R-:W4:Y:S01]  /*e180*/  LDSM.16.M88.4 R156, [R199+0x2000] ;  /* 0x00200000c79c783b */ /* 0x000f220000000200 */
[C---:B------:R-:W-:Y:S07]  /*e190*/  HMMA.16816.F32 R24, R152.reuse, R134, R24 ;  /* 0x000000869818723c */ /* 0x040fee0000001818 */
[----:B------:R-:W2:Y:S01]  /*e1a0*/  LDSM.16.M88.4 R72, [R199+0x2800] ;  /* 0x00280000c748783b */ /* 0x000ea20000000200 */
[C---:B-1----:R-:W-:Y:S07]  /*e1b0*/  HMMA.16816.F32 R28, R152.reuse, R160, R28 ;  /* 0x000000a0981c723c */ /* 0x042fee000000181c */
[----:B------:R-:W1:Y:S01]  /*e1c0*/  LDSM.16.M88.4 R132, [R196+0xb100] ;  /* 0x00b10000c484783b */ /* 0x000e620000000200 */
[C---:B------:R-:W-:Y:S07]  /*e1d0*/  HMMA.16816.F32 R32, R152.reuse, R162, R32 ;  /* 0x000000a29820723c */ /* 0x040fee0000001820 */
[----:B------:R-:W1:Y:S01]  /*e1e0*/  LDSM.16.M88.4 R160, [R196+0xb900] ;  /* 0x00b90000c4a0783b */ /* 0x000e620000000200 */
[C---:B-----5:R-:W-:Y:S07]  /*e1f0*/  HMMA.16816.F32 R36, R152.reuse, R164, R36 ;  /* 0x000000a49824723c */ /* 0x060fee0000001824 */
[----:B------:R-:W-:Y:S01]  /*e200*/  LDSM.16.M88.4 R188, [R202+0xd900] ;  /* 0x00d90000cabc783b */ /* 0x000fe20000000200 */
[C---:B------:R-:W-:Y:S07]  /*e210*/  HMMA.16816.F32 R40, R152.reuse, R166, R40 ;  /* 0x000000a69828723c */ /* 0x040fee0000001828 */
[----:B------:R-:W5:Y:S01]  /*e220*/  LDSM.16.M88.4 R164, [R196+0xc100] ;  /* 0x00c10000c4a4783b */ /* 0x000f620000000200 */
[C---:B------:R-:W-:Y:S08]  /*e230*/  HMMA.16816.F32 R44, R152.reuse, R168, R44 ;  /* 0x000000a8982c723c */ /* 0x040ff0000000182c */
[----:B------:R-:W-:Y:S01]  /*e240*/  HMMA.16816.F32 R48, R152, R170, R48 ;  /* 0x000000aa9830723c */ /* 0x000fe20000001830 */
[----:B------:R-:W1:Y:S07]  /*e250*/  LDSM.16.M88.4 R168, [R196+0xc900] ;  /* 0x00c90000c4a8783b */ /* 0x000e6e0000000200 */
[C---:B---3--:R-:W-:Y:S08]  /*e260*/  HMMA.16816.F32 R4, R172.reuse, R136, R4 ;  /* 0x00000088ac04723c */ /* 0x048ff00000001804 */
[C---:B------:R-:W-:Y:S01]  /*e270*/  HMMA.16816.F32 R8, R172.reuse, R138, R8 ;  /* 0x0000008aac08723c */ /* 0x040fe20000001808 */
[----:B------:R-:W3:Y:S07]  /*e280*/  LDSM.16.M88.4 R136, [R196+0xd100] ;  /* 0x00d10000c488783b */ /* 0x000eee0000000200 */
[C---:B--2---:R-:W-:Y:S08]  /*e290*/  HMMA.16816.F32 R12, R172.reuse, R140, R12 ;  /* 0x0000008cac0c723c */ /* 0x044ff0000000180c */
[C---:B------:R-:W-:Y:S01]  /*e2a0*/  HMMA.16816.F32 R16, R172.reuse, R142, R16 ;  /* 0x0000008eac10723c */ /* 0x040fe20000001810 */
[----:B------:R-:W2:Y:S07]  /*e2b0*/  LDSM.16.M88.4 R140, [R196+0xd900] ;  /* 0x00d90000c48c783b */ /* 0x000eae0000000200 */
[C---:B------:R-:W-:Y:S08]  /*e2c0*/  HMMA.16816.F32 R20, R172.reuse, R144, R20 ;  /* 0x00000090ac14723c */ /* 0x040ff00000001814 */
[C---:B------:R-:W-:Y:S01]  /*e2d0*/  HMMA.16816.F32 R24, R172.reuse, R146, R24 ;  /* 0x00000092ac18723c */ /* 0x040fe20000001818 */
[----:B------:R-:W1:Y:S07]  /*e2e0*/  LDSM.16.M88.4 R144, [R209] ;  /* 0x00000000d190783b */ /* 0x000e6e0000000200 */
[C---:B------:R-:W-:Y:S08]  /*e2f0*/  HMMA.16816.F32 R28, R172.reuse, R148, R28 ;  /* 0x00000094ac1c723c */ /* 0x040ff0000000181c */
[C---:B------:R-:W-:Y:S01]  /*e300*/  HMMA.16816.F32 R32, R172.reuse, R150, R32 ;  /* 0x00000096ac20723c */ /* 0x040fe20000001820 */
[----:B------:R-:W2:Y:S07]  /*e310*/  LDSM.16.M88.4 R148, [R208] ;  /* 0x00000000d094783b */ /* 0x000eae0000000200 */
[C---:B----4-:R-:W-:Y:S08]  /*e320*/  HMMA.16816.F32 R36, R172.reuse, R156, R36 ;  /* 0x0000009cac24723c */ /* 0x050ff00000001824 */
[C---:B------:R-:W-:Y:S01]  /*e330*/  HMMA.16816.F32 R40, R172.reuse, R158, R40 ;  /* 0x0000009eac28723c */ /* 0x040fe20000001828 */
[----:B------:R-:W-:Y:S07]  /*e340*/  LDSM.16.M88.4 R156, [R205] ;  /* 0x00000000cd9c783b */ /* 0x000fee0000000200 */
[C---:B------:R-:W-:Y:S08]  /*e350*/  HMMA.16816.F32 R44, R172.reuse, R72, R44 ;  /* 0x00000048ac2c723c */ /* 0x040ff0000000182c */
[----:B------:R-:W-:Y:S01]  /*e360*/  HMMA.16816.F32 R48, R172, R74, R48 ;  /* 0x0000004aac30723c */ /* 0x000fe20000001830 */
[----:B------:R-:W4:Y:S07]  /*e370*/  LDSM.16.M88.4 R72, [R207] ;  /* 0x00000000cf48783b */ /* 0x000f2e0000000200 */
[C---:B-1----:R-:W-:Y:S08]  /*e380*/  HMMA.16816.F32 R4, R176.reuse, R132, R4 ;  /* 0x00000084b004723c */ /* 0x042ff00000001804 */
[C---:B------:R-:W-:Y:S01]  /*e390*/  HMMA.16816.F32 R8, R176.reuse, R134, R8 ;  /* 0x00000086b008723c */ /* 0x040fe20000001808 */
[----:B------:R-:W1:Y:S07]  /*e3a0*/  LDSM.16.M88.4 R132, [R206] ;  /* 0x00000000ce84783b */ /* 0x000e6e0000000200 */
[C---:B------:R-:W-:Y:S08]  /*e3b0*/  HMMA.16816.F32 R12, R176.reuse, R160, R12 ;  /* 0x000000a0b00c723c */ /* 0x040ff0000000180c */
[C---:B------:R-:W-:Y:S01]  /*e3c0*/  HMMA.16816.F32 R16, R176.reuse, R162, R16 ;  /* 0x000000a2b010723c */ /* 0x040fe20000001810 */
[----:B------:R-:W1:Y:S07]  /*e3d0*/  LDSM.16.M88.4 R160, [R204] ;  /* 0x00000000cca0783b */ /* 0x000e6e0000000200 */
[C---:B-----5:R-:W-:Y:S08]  /*e3e0*/  HMMA.16816.F32 R20, R176.reuse, R164, R20 ;  /* 0x000000a4b014723c */ /* 0x060ff00000001814 */
[C---:B------:R-:W-:Y:S01]  /*e3f0*/  HMMA.16816.F32 R24, R176.reuse, R166, R24 ;  /* 0x000000a6b018723c */ /* 0x040fe20000001818 */
[----:B------:R-:W5:Y:S07]  /*e400*/  LDSM.16.M88.4 R164, [R202+0xb100] ;  /* 0x00b10000caa4783b */ /* 0x000f6e0000000200 */
[C---:B------:R-:W-:Y:S08]  /*e410*/  HMMA.16816.F32 R28, R176.reuse, R168, R28 ;  /* 0x000000a8b01c723c */ /* 0x040ff0000000181c */
[C---:B------:R-:W-:Y:S01]  /*e420*/  HMMA.16816.F32 R32, R176.reuse, R170, R32 ;  /* 0x000000aab020723c */ /* 0x040fe20000001820 */
[----:B------:R-:W-:Y:S07]  /*e430*/  LDSM.16.M88.4 R168, [R202+0xd100] ;  /* 0x00d10000caa8783b */ /* 0x000fee0000000200 */
[C---:B---3--:R-:W-:Y:S08]  /*e440*/  HMMA.16816.F32 R36, R176.reuse, R136, R36 ;  /* 0x00000088b024723c */ /* 0x048ff00000001824 */
[C---:B------:R-:W-:Y:S01]  /*e450*/  HMMA.16816.F32 R40, R176.reuse, R138, R40 ;  /* 0x0000008ab028723c */ /* 0x040fe20000001828 */
[----:B------:R-:W3:Y:S07]  /*e460*/  LDSM.16.M88.4 R136, [R202+0xb900] ;  /* 0x00b90000ca88783b */ /* 0x000eee0000000200 */
[C---:B--2---:R-:W-:Y:S08]  /*e470*/  HMMA.16816.F32 R44, R176.reuse, R140, R44 ;  /* 0x0000008cb02c723c */ /* 0x044ff0000000182c */
[----:B------:R-:W-:Y:S01]  /*e480*/  HMMA.16816.F32 R48, R176, R142, R48 ;  /* 0x0000008eb030723c */ /* 0x000fe20000001830 */
[----:B------:R-:W2:Y:S07]  /*e490*/  LDSM.16.M88.4 R140, [R202+0xc100] ;  /* 0x00c10000ca8c783b */ /* 0x000eae0000000200 */
[C---:B------:R-:W-:Y:S08]  /*e4a0*/  HMMA.16816.F32 R4, R180.reuse, R144, R4 ;  /* 0x00000090b404723c */ /* 0x040ff00000001804 */
[C---:B------:R-:W-:Y:S01]  /*e4b0*/  HMMA.16816.F32 R8, R180.reuse, R146, R8 ;  /* 0x00000092b408723c */ /* 0x040fe20000001808 */
[----:B------:R-:W2:Y:S07]  /*e4c0*/  LDSM.16.M88.4 R144, [R202+0xc900] ;  /* 0x00c90000ca90783b */ /* 0x000eae0000000200 */
[C---:B------:R-:W-:Y:S08]  /*e4d0*/  HMMA.16816.F32 R12, R180.reuse, R148, R12 ;  /* 0x00000094b40c723c */ /* 0x040ff0000000180c */
[C---:B------:R-:W-:Y:S01]  /*e4e0*/  HMMA.16816.F32 R16, R180.reuse, R150, R16 ;  /* 0x00000096b410723c */ /* 0x040fe20000001810 */
[----:B------:R-:W2:Y:S07]  /*e4f0*/  LDSM.16.M88.4 R148, [R199+0x3000] ;  /* 0x00300000c794783b */ /* 0x000eae0000000200 */
[C---:B----4-:R-:W-:Y:S08]  /*e500*/  HMMA.16816.F32 R20, R180.reuse, R72, R20 ;  /* 0x00000048b414723c */ /* 0x050ff00000001814 */
[C---:B------:R-:W-:Y:S01]  /*e510*/  HMMA.16816.F32 R24, R180.reuse, R74, R24 ;  /* 0x0000004ab418723c */ /* 0x040fe20000001818 */
[----:B------:R-:W4:Y:S07]  /*e520*/  LDSM.16.M88.4 R72, [R199+0x3800] ;  /* 0x00380000c748783b */ /* 0x000f2e0000000200 */
[C---:B-1----:R-:W-:Y:S08]  /*e530*/  HMMA.16816.F32 R28, R180.reuse, R132, R28 ;  /* 0x00000084b41c723c */ /* 0x042ff0000000181c */
[C---:B------:R-:W-:Y:S08]  /*e540*/  HMMA.16816.F32 R32, R180.reuse, R134, R32 ;  /* 0x00000086b420723c */ /* 0x040ff00000001820 */
[C---:B------:R-:W-:Y:S08]  /*e550*/  HMMA.16816.F32 R36, R180.reuse, R156, R36 ;  /* 0x0000009cb424723c */ /* 0x040ff00000001824 */
[C---:B------:R-:W-:Y:S08]  /*e560*/  HMMA.16816.F32 R40, R180.reuse, R158, R40 ;  /* 0x0000009eb428723c */ /* 0x040ff00000001828 */
[C---:B------:R-:W-:Y:S08]  /*e570*/  HMMA.16816.F32 R44, R180.reuse, R160, R44 ;  /* 0x000000a0b42c723c */ /* 0x040ff0000000182c */
[----:B------:R-:W-:Y:S08]  /*e580*/  HMMA.16816.F32 R48, R180, R162, R48 ;  /* 0x000000a2b430723c */ /* 0x000ff00000001830 */
[C---:B-----5:R-:W-:Y:S08]  /*e590*/  HMMA.16816.F32 R4, R184.reuse, R164, R4 ;  /* 0x000000a4b804723c */ /* 0x060ff00000001804 */
[C---:B------:R-:W-:Y:S08]  /*e5a0*/  HMMA.16816.F32 R8, R184.reuse, R166, R8 ;  /* 0x000000a6b808723c */ /* 0x040ff00000001808 */
[C---:B---3--:R-:W-:Y:S08]  /*e5b0*/  HMMA.16816.F32 R12, R184.reuse, R136, R12 ;  /* 0x00000088b80c723c */ /* 0x048ff0000000180c */
[C---:B------:R-:W-:Y:S08]  /*e5c0*/  HMMA.16816.F32 R16, R184.reuse, R138, R16 ;  /* 0x0000008ab810723c */ /* 0x040ff00000001810 */
[C---:B--2---:R-:W-:Y:S08]  /*e5d0*/  HMMA.16816.F32 R20, R184.reuse, R140, R20 ;  /* 0x0000008cb814723c */ /* 0x044ff00000001814 */
        /* <DEDUP_REMOVED lines=9> */
[C---:B----4-:R-:W-:Y:S08]  /*e670*/  HMMA.16816.F32 R12, R192.reuse, R72, R12 ;  /* 0x00000048c00c723c */ /* 0x050ff0000000180c */
        /* <DEDUP_REMOVED lines=81> */
[----:B-----5:R-:W-:Y:S02]  /*eb90*/  FMUL.FTZ R36, R48, c[0x0][0x320] ;  /* 0x0000c80030247a20 */ /* 0x020fe40000410000 */
[----:B------:R-:W-:Y:S02]  /*eba0*/  FMUL.FTZ R50, R50, c[0x0][0x320] ;  /* 0x0000c80032327a20 */ /* 0x000fe40000410000 */
[----:B------:R-:W-:Y:S01]  /*ebb0*/  FMUL.FTZ R51, R51, c[0x0][0x320] ;  /* 0x0000c80033337a20 */ /* 0x000fe20000410000 */
[----:B------:R2:W2:Y:S01]  /*ebc0*/  MUFU.TANH R73, R24 ;  /* 0x0000001800497308 */ /* 0x0004a20000002400 */
[----:B-1----:R-:W-:Y:S09]  /*ebd0*/  FMUL.FTZ R37, R49, c[0x0][0x320] ;  /* 0x0000c80031257a20 */ /* 0x002ff20000410000 */
        /* <DEDUP_REMOVED lines=27> */
[----:B------:R-:W-:Y:S03]  /*ed90*/  IMAD.MOV.U32 R216, RZ, RZ, RZ ;  /* 0x000000ffffd87224 */ /* 0x000fe600078e00ff */
[----:B------:R-:W3:Y:S04]  /*eda0*/  LDL.64 R224, [R1+0x18] ;  /* 0x0000180001e07983 */ /* 0x000ee80000100a00 */
        /* <DEDUP_REMOVED lines=22> */
[----:B------:R-:W-:Y:S03]  /*ef10*/  IMAD.IADD R222, R225, 0x1, R222 ;  /* 0x00000001e1de7824 */ /* 0x000fe600078e02de */
[----:B------:R-:W-:Y:S02]  /*ef20*/  IADD3 R3, R3, R0, RZ ;  /* 0x0000000003037210 */ /* 0x000fe40007ffe0ff */
        /* <DEDUP_REMOVED lines=8> */
[----:B------:R-:W-:Y:S04]  /*efb0*/  SHFL.IDX PT, R6, R2, 0x1, 0x181f ;  /* 0x00381f0002067f89 */ /* 0x000fe800000e0000 */
[----:B------:R-:W2:Y:S04]  /*efc0*/  SHFL.IDX PT, R3, R2, RZ, 0x181f ;  /* 0x00181fff02037589 */ /* 0x000ea800000e0000 */
[----:B------:R-:W3:Y:S04]  /*efd0*/  SHFL.IDX PT, R4, R0, RZ, 0x181f ;  /* 0x00181fff00047589 */ /* 0x000ee800000e0000 */
[----:B------:R-:W4:Y:S04]  /*efe0*/  SHFL.IDX PT, R5, R0, 0x1, 0x181f ;  /* 0x00381f0000057f89 */ /* 0x000f2800000e0000 */
[----:B------:R-:W5:Y:S04]  /*eff0*/  SHFL.IDX PT, R2, R2, 0x2, 0x181f ;  /* 0x00581f0002027f89 */ /* 0x000f6800000e0000 */
[----:B------:R-:W1:Y:S01]  /*f000*/  SHFL.IDX PT, R0, R0, 0x2, 0x181f ;  /* 0x00581f0000007f89 */ /* 0x000e6200000e0000 */
[C---:B--2---:R-:W-:Y:S05]  /*f010*/  IADD3 R12, P0, R3.reuse, R240, RZ ;  /* 0x000000f0030c7210 */ /* 0x044fea0007f1e0ff */
[C-C-:B---3--:R-:W-:Y:S01]  /*f020*/  IMAD.X R13, R4.reuse, 0x1, R221.reuse, P0 ;  /* 0x00000001040d7824 */ /* 0x148fe200000e06dd */
[----:B------:R-:W-:Y:S04]  /*f030*/  IADD3 R10, P0, R3, R218, RZ ;  /* 0x000000da030a7210 */ /* 0x000fe80007f1e0ff */
[----:B------:R2:W-:Y:S01]  /*f040*/  LDGSTS.E.BYPASS.LTC128B.128 [R219+0x8100], [R12.64], !P2 ;  /* 0x081000000cdb7fae */ /* 0x0005e2000d101d46 */
[----:B------:R-:W-:Y:S02]  /*f050*/  IADD3.X R11, R4, R220, RZ, P0, !PT ;  /* 0x000000dc040b7210 */ /* 0x000fe400007fe4ff */
[C---:B------:R-:W-:Y:S03]  /*f060*/  IADD3 R8, P0, R6.reuse, R240, RZ ;  /* 0x000000f006087210 */ /* 0x040fe60007f1e0ff */
[----:B------:R2:W-:Y:S02]  /*f070*/  LDGSTS.E.BYPASS.LTC128B.128 [R219+0xb100], [R10.64], !P6 ;  /* 0x0b1000000adb7fae */ /* 0x0005e4000f101d46 */
[C---:B----4-:R-:W-:Y:S01]  /*f080*/  IMAD.X R9, R5.reuse, 0x1, R221, P0 ;  /* 0x0000000105097824 */ /* 0x050fe200000e06dd */
[----:B------:R-:W-:Y:S04]  /*f090*/  IADD3 R6, P0, R6, R218, RZ ;  /* 0x000000da06067210 */ /* 0x000fe80007f1e0ff */
[----:B------:R2:W-:Y:S01]  /*f0a0*/  LDGSTS.E.BYPASS.LTC128B.128 [R219+0x9100], [R8.64], !P2 ;  /* 0x0910000008db7fae */ /* 0x0005e2000d101d46 */
[--C-:B------:R-:W-:Y:S01]  /*f0b0*/  IMAD.X R7, R5, 0x1, R220.reuse, P0 ;  /* 0x0000000105077824 */ /* 0x100fe200000e06dc */
[----:B-----5:R-:W-:Y:S04]  /*f0c0*/  IADD3 R4, P0, R2, R240, RZ ;  /* 0x000000f002047210 */ /* 0x020fe80007f1e0ff */
[----:B------:R2:W-:Y:S01]  /*f0d0*/  LDGSTS.E.BYPASS.LTC128B.128 [R219+0xc100], [R6.64], !P6 ;  /* 0x0c10000006db7fae */ /* 0x0005e2000f101d46 */
[----:B-1----:R-:W-:Y:S02]  /*f0e0*/  IADD3.X R5, R0, R221, RZ, P0, !PT ;  /* 0x000000dd00057210 */ /* 0x002fe400007fe4ff */
[----:B------:R-:W-:Y:S03]  /*f0f0*/  IADD3 R2, P0, R2, R218, RZ ;  /* 0x000000da02027210 */ /* 0x000fe60007f1e0ff */
[----:B------:R2:W-:Y:S02]  /*f100*/  LDGSTS.E.BYPASS.LTC128B.128 [R219+0xa100], [R4.64], !P2 ;  /* 0x0a10000004db7fae */ /* 0x0005e4000d101d46 */
[----:B------:R-:W-:Y:S05]  /*f110*/  IMAD.X R3, R0, 0x1, R220, P0 ;  /* 0x0000000100037824 */ /* 0x000fea00000e06dc */
[----:B------:R2:W-:Y:S03]  /*f120*/  LDGSTS.E.BYPASS.LTC128B.128 [R219+0xd100], [R2.64], !P6 ;  /* 0x0d10000002db7fae */ /* 0x0005e6000f101d46 */
.L_x_274:
        /* <DEDUP_REMOVED lines=9> */
[----:B---3--:R-:W-:Y:S01]  /*f1c0*/  IADD3 R2, -R3, 0x1, R0 ;  /* 0x0000000103027810 */ /* 0x008fe20007ffe100 */
[----:B------:R-:W-:Y:S03]  /*f1d0*/  IMAD.IADD R8, R0, 0x1, -R3 ;  /* 0x0000000100087824 */ /* 0x000fe600078e0a03 */
[----:B----4-:R-:W-:Y:S04]  /*f1e0*/  IADD3 R2, -R45, R2, R252 ;  /* 0x000000022d027210 */ /* 0x010fe80007ffe1fc */
[C---:B------:R-:W-:Y:S02]  /*f1f0*/  IADD3 R6, R2.reuse, UR4, RZ ;  /* 0x0000000402067c10 */ /* 0x040fe4000fffe0ff */
[----:B------:R-:W-:Y:S04]  /*f200*/  IADD3 R7, R2, c[0x0][0x328], RZ ;  /* 0x0000ca0002077a10 */ /* 0x000fe80007ffe0ff */
[----:B--2---:R-:W-:Y:S01]  /*f210*/  IADD3 R3, R7, R4, RZ ;  /* 0x0000000407037210 */ /* 0x004fe20007ffe0ff */
        /* <DEDUP_REMOVED lines=15> */
.L_x_277:
[----:B------:R-:W-:Y:S04]  /*f310*/  MOV R9, c[0x0][0x32c] ;  /* 0x0000cb0000097a02 */ /* 0x000fe80000000f00 */
[----:B------:R-:W-:Y:S11]  /*f320*/  ISETP.NE.AND P0, PT, R9, 0x1, PT ;  /* 0x000000010900780c */ /* 0x000ff60003f05270 */
[----:B------:R-:W-:Y:S02]  /*f330*/  @!UPT UIADD3 URZ, URZ, URZ, URZ ;  /* 0x0000003f3f3ff290 */ /* 0x000fe4000fffe03f */
[----:B------:R-:W-:Y:S05]  /*f340*/  @P0 IMAD.HI.U32 R9, R4, c[0x0][0x330], RZ ;  /* 0x0000cc0004090a27 */ /* 0x000fea00078e00ff */
[----:B------:R-:W-:Y:S02]  /*f350*/  @P0 SHF.R.U32.HI R4, RZ, c[0x0][0x334], R9 ;  /* 0x0000cd00ff040a19 */ /* 0x000fe40000011609 */
.L_x_278:
[----:B------:R-:W-:Y:S05]  /*f360*/  BSYNC B0 ;  /* 0x0000000000007941 */ /* 0x000fea0003800000 */
.L_x_276:
[----:B------:R-:W-:Y:S05]  /*f370*/  IMAD R4, R4, c[0x0][0x32c], R8 ;  /* 0x0000cb0004047a24 */ /* 0x000fea00078e0208 */
[----:B------:R-:W-:Y:S02]  /*f380*/  IADD3 R9, R4, c[0x0][0x32c], RZ ;  /* 0x0000cb0004097a10 */ /* 0x000fe40007ffe0ff */
[----:B------:R-:W-:Y:S02]  /*f390*/  IMNMX R2, R2, R4, !PT ;  /* 0x0000000402027217 */ /* 0x000fe40007800200 */
[----:B------:R-:W-:Y:S02]  /*f3a0*/  IMNMX R3, R3, R9, PT ;  /* 0x0000000903037217 */ /* 0x000fe40003800200 */
.L_x_275:
[C---:B------:R-:W-:Y:S02]  /*f3b0*/  ISETP.GE.AND P0, PT, R0.reuse, 0x2, PT ;  /* 0x000000020000780c */ /* 0x040fe40003f06270 */
[----:B------:R-:W-:Y:S02]  /*f3c0*/  ISETP.GE.AND P2, PT, R0, 0x9, PT ;  /* 0x000000090000780c */ /* 0x000fe40003f46270 */
[----:B------:R-:W-:Y:S02]  /*f3d0*/  P2R R14, PR, RZ, 0x1 ;  /* 0x00000001ff0e7803 */ /* 0x000fe40000000000 */
[----:B------:R-:W-:Y:S02]  /*f3e0*/  ISETP.GT.AND P0, PT, R2, 0x1, !P0 ;  /* 0x000000010200780c */ /* 0x000fe40004704270 */
[----:B------:R-:W-:Y:S02]  /*f3f0*/  P2R R15, PR, RZ, 0x4 ;  /* 0x00000004ff0f7803 */ /* 0x000fe40000000000 */
[C---:B------:R-:W-:Y:S04]  /*f400*/  ISETP.LT.OR P0, PT, R3.reuse, 0x2, P0 ;  /* 0x000000020300780c */ /* 0x040fe80000701670 */
        /* <DEDUP_REMOVED lines=98> */
[----:B------:R-:W-:Y:S04]  /*fa30*/  ISETP.LT.OR P0, PT, R3, 0x52, P0 ;  /* 0x000000520300780c */ /* 0x000fe80000701670 */
[----:B------:R-:W-:Y:S02]  /*fa40*/  FSEL R169, R17, -INF , !P0 ;  /* 0xff80000011a97808 */ /* 0x000fe40004000000 */
[----:B------:R-:W-:Y:S02]  /*fa50*/  ISETP.GT.AND P0, PT, R2, 0x58, !P2 ;  /* 0x000000580200780c */ /* 0x000fe40005704270 */
[----:B------:R-:W-:Y:S02]  /*fa60*/  P2R R17, PR, RZ, 0x4 ;  /* 0x00000004ff117803 */ /* 0x000fe40000000000 */
[C---:B------:R-:W-:Y:S02]  /*fa70*/  ISETP.LT.OR P0, PT, R3.reuse, 0x59, P0 ;  /* 0x000000590300780c */ /* 0x040fe40000701670 */
[----:B------:R-:W-:Y:S02]  /*fa80*/  ISETP.GE.AND P2, PT, R0, 0x1, PT ;  /* 0x000000010000780c */ /* 0x000fe40003f46270 */
[----:B------:R-:W-:Y:S02]  /*fa90*/  FSEL R171, R36, -INF , !P0 ;  /* 0xff80000024ab7808 */ /* 0x000fe40004000000 */
[----:B------:R-:W-:Y:S02]  /*faa0*/  ISETP.GT.AND P0, PT, R2, RZ, !P2 ;  /* 0x000000ff0200720c */ /* 0x000fe40005704270 */
[----:B------:R-:W-:Y:S02]  /*fab0*/  P2R R13, PR, RZ, 0x4 ;  /* 0x00000004ff0d7803 */ /* 0x000fe40000000000 */
[----:B------:R-:W-:Y:S02]  /*fac0*/  ISETP.LT.OR P0, PT, R3, 0x1, P0 ;  /* 0x000000010300780c */ /* 0x000fe40000701670 */
[----:B------:R-:W-:Y:S02]  /*fad0*/  ISETP.GE.AND P2, PT, R0, 0x5a, PT ;  /* 0x0000005a0000780c */ /* 0x000fe40003f46270 */
[----:B------:R-:W-:Y:S02]  /*fae0*/  FSEL R9, R161, -INF , !P0 ;  /* 0xff800000a1097808 */ /* 0x000fe40004000000 */
[----:B------:R-:W-:Y:S04]  /*faf0*/  ISETP.GT.AND P0, PT, R2, 0x59, !P2 ;  /* 0x000000590200780c */ /* 0x000fe80005704270 */
[----:B------:R-:W-:Y:S02]  /*fb00*/  ISETP.LT.OR P0, PT, R3, 0x5a, P0 ;  /* 0x0000005a0300780c */ /* 0x000fe40000701670 */
[----:B------:R-:W1:Y:S02]  /*fb10*/  SHFL.IDX PT, R3, R5, 0x1, 0x1c1f ;  /* 0x003c1f0005037f89 */ /* 0x000e6400000e0000 */
[----:B------:R-:W-:Y:S01]  /*fb20*/  FSEL R170, R37, -INF , !P0 ;  /* 0xff80000025aa7808 */ /* 0x000fe20004000000 */
[--C-:B-1----:R-:W-:Y:S02]  /*fb30*/  IMAD.IADD R2, R7, 0x1, R3.reuse ;  /* 0x0000000107027824 */ /* 0x102fe400078e0203 */
        /* <DEDUP_REMOVED lines=15> */
.L_x_281:
[----:B------:R-:W-:Y:S04]  /*fc30*/  MOV R4, c[0x0][0x32c] ;  /* 0x0000cb0000047a02 */ /* 0x000fe80000000f00 */
[----:B------:R-:W-:Y:S11]  /*fc40*/  ISETP.NE.AND P0, PT, R4, 0x1, PT ;  /* 0x000000010400780c */ /* 0x000ff60003f05270 */
[----:B------:R-:W-:Y:S02]  /*fc50*/  @!UPT UIADD3 URZ, URZ, URZ, URZ ;  /* 0x0000003f3f3ff290 */ /* 0x000fe4000fffe03f */
[----:B------:R-:W-:Y:S05]  /*fc60*/  @P0 IMAD.HI.U32 R4, R3, c[0x0][0x330], RZ ;  /* 0x0000cc0003040a27 */ /* 0x000fea00078e00ff */
[----:B------:R-:W-:Y:S02]  /*fc70*/  @P0 SHF.R.U32.HI R3, RZ, c[0x0][0x334], R4 ;  /* 0x0000cd00ff030a19 */ /* 0x000fe40000011604 */
.L_x_282:
[----:B------:R-:W-:Y:S05]  /*fc80*/  BSYNC B0 ;  /* 0x0000000000007941 */ /* 0x000fea0003800000 */
.L_x_280:
[----:B------:R-:W-:Y:S05]  /*fc90*/  IMAD R3, R3, c[0x0][0x32c], R8 ;  /* 0x0000cb0003037a24 */ /* 0x000fea00078e0208 */
[----:B------:R-:W-:Y:S02]  /*fca0*/  IADD3 R4, R3, c[0x0][0x32c], RZ ;  /* 0x0000cb0003047a10 */ /* 0x000fe40007ffe0ff */
[----:B------:R-:W-:Y:S02]  /*fcb0*/  IMNMX R0, R0, R3, !PT ;  /* 0x0000000300007217 */ /* 0x000fe40007800200 */
[----:B------:R-:W-:Y:S02]  /*fcc0*/  IMNMX R2, R2, R4, PT ;  /* 0x0000000402027217 */ /* 0x000fe40003800200 */
.L_x_279:
        /* <DEDUP_REMOVED lines=82> */
[----:B------:R-:W-:Y:S03]  /*101f0*/  ISETP.LT.OR P0, PT, R2, 0x2a, P0 ;  /* 0x0000002a0200780c */ /* 0x000fe60000701670 */
[----:B------:R-:W1:Y:S01]  /*10200*/  SHFL.BFLY PT, R13, R3, 0x2, 0x1f ;  /* 0x0c401f00030d7f89 */ /* 0x000e6200000e0000 */
        /* <DEDUP_REMOVED lines=13> */
[----:B------:R-:W-:Y:S02]  /*102e0*/  ISETP.GT.AND P0, PT, R0, 0x38, !P0 ;  /* 0x000000380000780c */ /* 0x000fe40004704270 */
[----:B-1----:R-:W-:Y:S02]  /*102f0*/  FMNMX.FTZ R3, R3, R13, !PT ;  /* 0x0000000d03037209 */ /* 0x002fe40007810000 */
        /* <DEDUP_REMOVED lines=20> */
[----:B------:R-:W-:Y:S01]  /*10440*/  FMUL.FTZ R132, R68, c[0x0][0x2d0] ;  /* 0x0000b40044847a20 */ /* 0x000fe20000410000 */
[----:B------:R-:W-:Y:S01]  /*10450*/  FMNMX.FTZ R6, R150, R6, !PT ;  /* 0x0000000696067209 */ /* 0x000fe20007810000 */
[----:B------:R-:W-:Y:S01]  /*10460*/  LDSM.16.MT88.4 R36, [R200+0x100] ;  /* 0x00010000c824783b */ /* 0x000fe20000004200 */
[----:B------:R-:W-:Y:S04]  /*10470*/  ISETP.GT.AND P0, PT, R0, 0x48, !P0 ;  /* 0x000000480000780c */ /* 0x000fe80004704270 */
[----:B------:R-:W-:Y:S04]  /*10480*/  ISETP.LT.OR P0, PT, R2, 0x49, P0 ;  /* 0x000000490200780c */ /* 0x000fe80000701670 */
[----:B------:R-:W-:Y:S02]  /*10490*/  FSEL R157, R42, -INF , !P0 ;  /* 0xff8000002a9d7808 */ /* 0x000fe40004000000 */
[----:B------:R-:W-:Y:S02]  /*104a0*/  ISETP.NE.AND P0, PT, R20, RZ, PT ;  /* 0x000000ff1400720c */ /* 0x000fe40003f05270 */
[----:B------:R-:W-:Y:S01]  /*104b0*/  FMNMX.FTZ R6, R157, R6, !PT ;  /* 0x000000069d067209 */ /* 0x000fe20007810000 */
[----:B------:R-:W-:Y:S01]  /*104c0*/  LDSM.16.MT88.4 R20, [R198+0x100] ;  /* 0x00010000c614783b */ /* 0x000fe20000004200 */
        /* <DEDUP_REMOVED lines=20> */
[----:B------:R-:W-:Y:S02]  /*10610*/  FMNMX.FTZ R0, R162, R0, !PT ;  /* 0x00000000a2007209 */ /* 0x000fe40007810000 */
[----:B------:R-:W-:Y:S02]  /*10620*/  FSEL R71, R51, -INF , !P0 ;  /* 0xff80000033477808 */ /* 0x000fe40004000000 */
[----:B------:R-:W-:Y:S02]  /*10630*/  FMNMX.FTZ R0, R163, R0, !PT ;  /* 0x00000000a3007209 */ /* 0x000fe40007810000 */
[----:B------:R-:W-:Y:S02]  /*10640*/  FSETP.NEU.FTZ.AND P0, PT, R68, -INF , PT ;  /* 0xff8000004400780b */ /* 0x000fe40003f1d000 */
[----:B------:R-:W-:Y:S02]  /*10650*/  FMNMX.FTZ R2, R71, R0, !PT ;  /* 0x0000000047027209 */ /* 0x000fe40007810000 */
[----:B------:R-:W-:Y:S03]  /*10660*/  FSEL R132, R132, RZ, P0 ;  /* 0x000000ff84847208 */ /* 0x000fe60000000000 */
[----:B------:R-:W1:Y:S02]  /*10670*/  SHFL.BFLY PT, R0, R2, 0x2, 0x1f ;  /* 0x0c401f0002007f89 */ /* 0x000e6400000e0000 */
[--C-:B------:R-:W-:Y:S02]  /*10680*/  FFMA.FTZ R6, R12, c[0x0][0x2d0], -R132.reuse ;  /* 0x0000b4000c067a23 */ /* 0x100fe40000010884 */
[--C-:B------:R-:W-:Y:S02]  /*10690*/  FFMA.FTZ R9, R9, c[0x0][0x2d0], -R132.reuse ;  /* 0x0000b40009097a23 */ /* 0x100fe40000010884 */
[----:B------:R-:W-:Y:S02]  /*106a0*/  MUFU.EX2 R237, R6 ;  /* 0x0000000600ed7308 */ /* 0x000fe40000000800 */
[----:B------:R-:W-:Y:S08]  /*106b0*/  LDSM.16.MT88.4 R12, [R197+0x100] ;  /* 0x00010000c50c783b */ /* 0x000ff00000004200 */
[----:B------:R-:W-:Y:S01]  /*106c0*/  MUFU.EX2 R236, R9 ;  /* 0x0000000900ec7308 */ /* 0x000fe20000000800 */
[----:B-1----:R-:W-:Y:S01]  /*106d0*/  FMNMX.FTZ R2, R2, R0, !PT ;  /* 0x0000000002027209 */ /* 0x002fe20007810000 */
[--C-:B------:R-:W-:Y:S08]  /*106e0*/  FFMA.FTZ R0, R10, c[0x0][0x2d0], -R132.reuse ;  /* 0x0000b4000a007a23 */ /* 0x100ff00000010884 */
[----:B------:R1:W2:Y:S01]  /*106f0*/  MUFU.EX2 R239, R0 ;  /* 0x0000000000ef7308 */ /* 0x0002a20000000800 */
[----:B------:R-:W3:Y:S01]  /*10700*/  SHFL.BFLY PT, R3, R2, 0x1, 0x1f ;  /* 0x0c201f0002037f89 */ /* 0x000ee200000e0000 */
[----:B-1----:R-:W-:Y:S01]  /*10710*/  FFMA.FTZ R0, R11, c[0x0][0x2d0], -R132 ;  /* 0x0000b4000b007a23 */ /* 0x002fe20000010884 */
[----:B---3--:R-:W-:Y:S02]  /*10720*/  FMNMX.FTZ R3, R3, R2, !PT ;  /* 0x0000000203037209 */ /* 0x008fe40007810000 */
[----:B--2---:R-:W-:Y:S05]  /*10730*/  F2FP.PACK_AB R72, R239, R236 ;  /* 0x000000ecef48723e */ /* 0x004fea00000000ff */
[----:B------:R1:W2:Y:S02]  /*10740*/  MUFU.EX2 R238, R0 ;  /* 0x0000000000ee7308 */ /* 0x0002a40000000800 */
        /* <DEDUP_REMOVED lines=11> */
[----:B------:R-:W4:Y:S01]  /*10800*/  MUFU.EX2 R234, R5 ;  /* 0x0000000500ea7308 */ /* 0x000f220000000800 */
[--C-:B-1----:R-:W-:Y:S02]  /*10810*/  FFMA.FTZ R0, R7, c[0x0][0x2d0], -R69.reuse ;  /* 0x0000b40007007a23 */ /* 0x102fe40000010845 */
[C---:B--2---:R-:W-:Y:S02]  /*10820*/  FMUL.FTZ R9, R2.reuse, R81 ;  /* 0x0000005102097220 */ /* 0x044fe40000410000 */
[C---:B------:R-:W-:Y:S05]  /*10830*/  FMUL.FTZ R16, R2.reuse, R88 ;  /* 0x0000005802107220 */ /* 0x040fea0000410000 */
[----:B------:R1:W-:Y:S01]  /*10840*/  MUFU.EX2 R233, R0 ;  /* 0x0000000000e97308 */ /* 0x0003e20000000800 */
[C---:B------:R-:W-:Y:S02]  /*10850*/  FMUL.FTZ R17, R2.reuse, R89 ;  /* 0x0000005902117220 */ /* 0x040fe40000410000 */
[----:B------:R-:W-:Y:S02]  /*10860*/  FMUL.FTZ R24, R2, R96 ;  /* 0x0000006002187220 */ /* 0x000fe40000410000 */
[--C-:B---3--:R-:W-:Y:S02]  /*10870*/  FFMA.FTZ R4, R8, c[0x0][0x2d0], -R69.reuse ;  /* 0x0000b40008047a23 */ /* 0x108fe40000010845 */
[C---:B------:R-:W-:Y:S02]  /*10880*/  FMUL.FTZ R8, R2.reuse, R80 ;  /* 0x0000005002087220 */ /* 0x040fe40000410000 */
[C---:B------:R-:W-:Y:S01]  /*10890*/  FMUL.FTZ R25, R2.reuse, R97 ;  /* 0x0000006102197220 */ /* 0x040fe20000410000 */
[----:B------:R-:W2:Y:S01]  /*108a0*/  MUFU.EX2 R230, R4 ;  /* 0x0000000400e67308 */ /* 0x000ea20000000800 */
[C---:B------:R-:W-:Y:S02]  /*108b0*/  FMUL.FTZ R32, R2.reuse, R104 ;  /* 0x0000006802207220 */ /* 0x040fe40000410000 */
[----:B------:R-:W-:Y:S01]  /*108c0*/  FMUL.FTZ R33, R2, R105 ;  /* 0x0000006902217220 */ /* 0x000fe20000410000 */
[----:B----4-:R-:W-:Y:S01]  /*108d0*/  F2FP.PACK_AB R73, R234, R235 ;  /* 0x000000ebea49723e */ /* 0x010fe200000000ff */
[C---:B------:R-:W-:Y:S02]  /*108e0*/  FMUL.FTZ R5, R2.reuse, R77 ;  /* 0x0000004d02057220 */ /* 0x040fe40000410000 */
[C---:B------:R-:W-:Y:S02]  /*108f0*/  FMUL.FTZ R52, R2.reuse, R52 ;  /* 0x0000003402347220 */ /* 0x040fe40000410000 */
[C---:B------:R-:W-:Y:S02]  /*10900*/  FMUL.FTZ R53, R2.reuse, R53 ;  /* 0x0000003502357220 */ /* 0x040fe40000410000 */
[C---:B------:R-:W-:Y:S02]  /*10910*/  FMUL.FTZ R56, R2.reuse, R56 ;  /* 0x0000003802387220 */ /* 0x040fe40000410000 */
[C---:B------:R-:W-:Y:S01]  /*10920*/  FMUL.FTZ R57, R2.reuse, R57 ;  /* 0x0000003902397220 */ /* 0x040fe20000410000 */
[----:B-1----:R-:W-:Y:S01]  /*10930*/  FSEL R0, R3, RZ, P0 ;  /* 0x000000ff03007208 */ /* 0x002fe20000000000 */
[C---:B------:R-:W-:Y:S01]  /*10940*/  FMUL.FTZ R60, R2.reuse, R60 ;  /* 0x0000003c023c7220 */ /* 0x040fe20000410000 */
        /* <DEDUP_REMOVED lines=15> */
[C---:B------:R-:W-:Y:S03]  /*10a40*/  HMMA.16816.F32 R4, R72.reuse, R12, R4 ;  /* 0x0000000c4804723c */ /* 0x040fe60000001804 */
        /* <DEDUP_REMOVED lines=323> */
[----:B------:R-:W-:Y:S01]  /*11e80*/  FADD.FTZ R2, R70, R0 ;  /* 0x0000000046027221 */ /* 0x000fe20000010000 */
[----:B------:R-:W-:Y:S01]  /*11e90*/  IADD3 R0, R215, -0x1, RZ ;  /* 0xffffffffd7007810 */ /* 0x000fe20007ffe0ff */
[----:B------:R-:W-:Y:S02]  /*11ea0*/  FADD.FTZ R249, R134, R4 ;  /* 0x0000000486f97221 */ /* 0x000fe40000010000 */
[----:B------:R-:W-:Y:S02]  /*11eb0*/  FADD.FTZ R250, R69, R2 ;  /* 0x0000000245fa7221 */ /* 0x000fe40000010000 */
[----:B------:R-:W-:Y:S02]  /*11ec0*/  IMAD.MOV.U32 R215, RZ, RZ, R0 ;  /* 0x000000ffffd77224 */ /* 0x000fe400078e0000 */
[----:B------:R-:W-:Y:S02]  /*11ed0*/  IMAD.MOV.U32 R69, RZ, RZ, R68 ;  /* 0x000000ffff457224 */ /* 0x000fe400078e0044 */
[----:B------:R-:W-:Y:S01]  /*11ee0*/  IMAD.MOV.U32 R70, RZ, RZ, R3 ;  /* 0x000000ffff467224 */ /* 0x000fe200078e0003 */
[----:B------:R-:W-:-:S05]  /*11ef0*/  @P0 BRA `(.L_x_283) ;  /* 0xffffbbf000000947 */ /* 0x000fca000383ffff */
.L_x_273:
[----:B-1----:R-:W1:Y:S01]  /*11f00*/  SHFL.BFLY PT, R4, R249, 0x2, 0x1f ;  /* 0x0c401f00f9047f89 */ /* 0x002e6200000e0000 */
        /* <DEDUP_REMOVED lines=14> */
[----:B------:R-:W1:Y:S08]  /*11ff0*/  @P1 MUFU.RCP R2, R4 ;  /* 0x0000000400021308 */ /* 0x000e700000001000 */
[----:B------:R-:W-:Y:S08]  /*12000*/  @P0 MUFU.RCP R0, R7 ;  /* 0x0000000700000308 */ /* 0x000ff00000001000 */
[----:B------:R2:W3:Y:S01]  /*12010*/  @P1 MUFU.LG2 R6, R4 ;  /* 0x0000000400061308 */ /* 0x0004e20000000c00 */
[----:B-1----:R-:W-:-:S02]  /*12020*/  FMUL.FTZ R76, R2, R76 ;  /* 0x0000004c024c7220 */ /* 0x002fc40000410000 */
[C---:B------:R-:W-:Y:S02]  /*12030*/  FMUL.FTZ R29, R2.reuse, R77 ;  /* 0x0000004d021d7220 */ /* 0x040fe40000410000 */
[C---:B------:R-:W-:Y:S02]  /*12040*/  FMUL.FTZ R80, R2.reuse, R80 ;  /* 0x0000005002507220 */ /* 0x040fe40000410000 */
[C---:B------:R-:W-:Y:S01]  /*12050*/  FMUL.FTZ R8, R2.reuse, R81 ;  /* 0x0000005102087220 */ /* 0x040fe20000410000 */
[----:B------:R-:W1:Y:S01]  /*12060*/  @P0 MUFU.LG2 R7, R7 ;  /* 0x0000000700070308 */ /* 0x000e620000000c00 */
[C---:B------:R-:W-:Y:S02]  /*12070*/  FMUL.FTZ R84, R2.reuse, R84 ;  /* 0x0000005402547220 */ /* 0x040fe40000410000 */
[C---:B------:R-:W-:Y:S02]  /*12080*/  FMUL.FTZ R85, R2.reuse, R85 ;  /* 0x0000005502557220 */ /* 0x040fe40000410000 */
[----:B------:R-:W-:-:S02]  /*12090*/  FMUL.FTZ R88, R2, R88 ;  /* 0x0000005802587220 */ /* 0x000fc40000410000 */
[C---:B------:R-:W-:Y:S01]  /*120a0*/  FMUL.FTZ R89, R2.reuse, R89 ;  /* 0x0000005902597220 */ /* 0x040fe20000410000 */
[----:B--2---:R-:W-:Y:S01]  /*120b0*/  @P1 MOV R4, 0x3f317218 ;  /* 0x3f31721800041802 */ /* 0x004fe20000000f00 */
        /* <DEDUP_REMOVED lines=23> */
[----:B------:R-:W-:Y:S01]  /*12230*/  FMUL.FTZ R14, R2, R65 ;  /* 0x00000041020e7220 */ /* 0x000fe20000410000 */
[----:B------:R-:W-:Y:S01]  /*12240*/  @P0 MOV R2, 0x3f317218 ;  /* 0x3f31721800020802 */ /* 0x000fe20000000f00 */
[----:B------:R-:W-:Y:S02]  /*12250*/  @P1 FMUL.FTZ R5, R4, c[0x0][0x2d0] ;  /* 0x0000b40004051a20 */ /* 0x000fe40000410000 */
[----:B---3--:R-:W-:Y:S02]  /*12260*/  @P1 FMUL.FTZ R6, R6, 0.69314718246459960938 ;  /* 0x3f31721806061820 */ /* 0x008fe40000410000 */
[----:B-1----:R-:W-:Y:S02]  /*12270*/  @P0 FMUL.FTZ R4, R7, 0.69314718246459960938 ;  /* 0x3f31721807040820 */ /* 0x002fe40000410000 */
[----:B------:R-:W-:Y:S02]  /*12280*/  @P0 FMUL.FTZ R2, R2, c[0x0][0x2d0] ;  /* 0x0000b40002020a20 */ /* 0x000fe40000410000 */
        /* <DEDUP_REMOVED lines=31> */
[----:B------:R-:W-:Y:S02]  /*12480*/  FMUL.FTZ R67, R0, R67 ;  /* 0x0000004300437220 */ /* 0x000fe40000410000 */
[----:B------:R-:W-:Y:S02]  /*12490*/  @P1 FFMA.FTZ R32, R5, R68, R6 ;  /* 0x0000004405201223 */ /* 0x000fe40000010006 */
[----:B------:R-:W-:Y:S02]  /*124a0*/  @P0 FFMA.FTZ R33, R2, R3, R4 ;  /* 0x0000000302210223 */ /* 0x000fe40000010004 */
.L_x_241:
[----:B------:R-:W1:Y:S02]  /*124b0*/  S2R R44, SR_CTAID.Y ;  /* 0x00000000002c7919 */ /* 0x000e640000002600 */
[----:B-1----:R-:W-:Y:S01]  /*124c0*/  SHF.R.S32.HI R36, RZ, 0x1f, R44 ;  /* 0x0000001fff247819 */ /* 0x002fe2000001142c */
[----:B------:R-:W-:Y:S05]  /*124d0*/  @P2 BRA `(.L_x_284) ;  /* 0x0000129000002947 */ /* 0x000fea0003800000 */
[----:B------:R-:W2:Y:S01]  /*124e0*/  LDL R37, [R1+0x24] ;  /* 0x0000240001257983 */ /* 0x000ea20000100800 */
[----:B------:R-:W-:Y:S02]  /*124f0*/  F2FP.PACK_AB R29, R29, R76 ;  /* 0x0000004c1d1d723e */ /* 0x000fe400000000ff */
[----:B------:R-:W-:Y:S01]  /*12500*/  F2FP.PACK_AB R79, R79, R78 ;  /* 0x0000004e4f4f723e */ /* 0x000fe200000000ff */
[----:B------:R-:W1:Y:S01]  /*12510*/  S2R R34, SR_TID.X ;  /* 0x0000000000227919 */ /* 0x000e620000002100 */
[----:B------:R-:W-:-:S02]  /*12520*/  F2FP.PACK_AB R8, R8, R80 ;  /* 0x000000500808723e */ /* 0x000fc400000000ff */
[----:B------:R-:W-:Y:S02]  /*12530*/  F2FP.PACK_AB R82, R83, R82 ;  /* 0x000000525352723e */ /* 0x000fe400000000ff */
[----:B------:R-:W-:Y:S02]  /*12540*/  F2FP.PACK_AB R5, R85, R84 ;  /* 0x000000545505723e */ /* 0x000fe400000000ff */
[----:B------:R-:W-:Y:S02]  /*12550*/  F2FP.PACK_AB R86, R87, R86 ;  /* 0x000000565756723e */ /* 0x000fe400000000ff */
[----:B------:R-:W-:Y:S02]  /*12560*/  F2FP.PACK_AB R6, R89, R88 ;  /* 0x000000585906723e */ /* 0x000fe400000000ff */
[----:B------:R-:W-:Y:S02]  /*12570*/  F2FP.PACK_AB R90, R91, R90 ;  /* 0x0000005a5b5a723e */ /* 0x000fe400000000ff */
[----:B------:R-:W-:-:S02]  /*12580*/  F2FP.PACK_AB R7, R93, R92 ;  /* 0x0000005c5d07723e */ /* 0x000fc400000000ff */
[----:B------:R-:W-:Y:S02]  /*12590*/  F2FP.PACK_AB R94, R95, R94 ;  /* 0x0000005e5f5e723e */ /* 0x000fe400000000ff */
[----:B------:R-:W-:Y:S02]  /*125a0*/  F2FP.PACK_AB R28, R28, R96 ;  /* 0x000000601c1c723e */ /* 0x000fe400000000ff */
[----:B------:R-:W-:Y:S02]  /*125b0*/  F2FP.PACK_AB R98, R99, R98 ;  /* 0x000000626362723e */ /* 0x000fe400000000ff */
[----:B------:R-:W-:Y:S02]  /*125c0*/  F2FP.PACK_AB R27, R27, R100 ;  /* 0x000000641b1b723e */ /* 0x000fe400000000ff */
[----:B------:R-:W-:Y:S02]  /*125d0*/  F2FP.PACK_AB R102, R103, R102 ;  /* 0x000000666766723e */ /* 0x000fe400000000ff */
[----:B-1----:R-:W-:-:S02]  /*125e0*/  SHF.R.S32.HI R35, RZ, 0x1f, R34 ;  /* 0x0000001fff237819 */ /* 0x002fc40000011422 */
[----:B------:R-:W-:Y:S02]  /*125f0*/  F2FP.PACK_AB R25, R25, R104 ;  /* 0x000000681919723e */ /* 0x000fe400000000ff */
[CC--:B------:R-:W-:Y:S02]  /*12600*/  LEA.HI R2, R35.reuse, R34.reuse, RZ, 0x2 ;  /* 0x0000002223027211 */ /* 0x0c0fe400078f10ff */
[----:B------:R-:W-:Y:S02]  /*12610*/  LEA.HI R31, R35, R34, RZ, 0x5 ;  /* 0x00000022231f7211 */ /* 0x000fe400078f28ff */
[--C-:B------:R-:W-:Y:S02]  /*12620*/  SHF.R.S32.HI R4, RZ, 0x2, R2.reuse ;  /* 0x00000002ff047819 */ /* 0x100fe40000011402 */
[----:B------:R-:W-:Y:S02]  /*12630*/  SHF.R.S32.HI R0, RZ, 0x1f, R2 ;  /* 0x0000001fff007819 */ /* 0x000fe40000011402 */
[----:B------:R-:W-:-:S02]  /*12640*/  SHF.R.S32.HI R30, RZ, 0x5, R31 ;  /* 0x00000005ff1e7819 */ /* 0x000fc4000001141f */
[----:B------:R-:W-:Y:S02]  /*12650*/  LEA.HI R0, R0, R4, RZ, 0x3 ;  /* 0x0000000400007211 */ /* 0x000fe400078f18ff */
[----:B------:R-:W-:Y:S02]  /*12660*/  F2FP.PACK_AB R107, R107, R106 ;  /* 0x0000006a6b6b723e */ /* 0x000fe400000000ff */
[----:B------:R-:W-:Y:S02]  /*12670*/  LOP3.LUT R0, R0, 0xfffffff8, RZ, 0xc0, !PT ;  /* 0xfffffff800007812 */ /* 0x000fe400078ec0ff */
[----:B------:R-:W-:Y:S02]  /*12680*/  F2FP.PACK_AB R24, R24, R108 ;  /* 0x0000006c1818723e */ /* 0x000fe400000000ff */
[----:B------:R-:W-:Y:S01]  /*12690*/  F2FP.PACK_AB R23, R23, R110 ;  /* 0x0000006e1717723e */ /* 0x000fe200000000ff */
[----:B------:R-:W-:Y:S01]  /*126a0*/  IMAD.IADD R4, R4, 0x1, -R0 ;  /* 0x0000000104047824 */ /* 0x000fe200078e0a00 */
[----:B------:R-:W-:-:S02]  /*126b0*/  LOP3.LUT R0, R2, 0xfffffffc, RZ, 0xc0, !PT ;  /* 0xfffffffc02007812 */ /* 0x000fc400078ec0ff */
[----:B------:R-:W-:Y:S01]  /*126c0*/  F2FP.PACK_AB R22, R22, R112 ;  /* 0x000000701616723e */ /* 0x000fe200000000ff */
[C---:B------:R-:W-:Y:S01]  /*126d0*/  IMAD.SHL.U32 R2, R4.reuse, 0x40, RZ ;  /* 0x0000004004027824 */ /* 0x040fe200078e00ff */
[----:B------:R-:W-:Y:S01]  /*126e0*/  LOP3.LUT R3, R4, 0x1, RZ, 0xc0, !PT ;  /* 0x0000000104037812 */ /* 0x000fe200078ec0ff */
[----:B------:R-:W-:Y:S01]  /*126f0*/  IMAD.IADD R26, R34, 0x1, -R0 ;  /* 0x00000001221a7824 */ /* 0x000fe200078e0a00 */
[----:B------:R-:W-:Y:S02]  /*12700*/  F2FP.PACK_AB R21, R21, R114 ;  /* 0x000000721515723e */ /* 0x000fe400000000ff */
[----:B------:R-:W-:Y:S01]  /*12710*/  LOP3.LUT R0, R2, 0x1c0, RZ, 0xc0, !PT ;  /* 0x000001c002007812 */ /* 0x000fe200078ec0ff */
[----:B------:R-:W-:Y:S01]  /*12720*/  IMAD R2, R30, 0x200, R26 ;  /* 0x000002001e027824 */ /* 0x000fe200078e021a */
[----:B------:R-:W-:Y:S02]  /*12730*/  ISETP.NE.U32.AND P0, PT, R3, 0x1, PT ;  /* 0x000000010300780c */ /* 0x000fe40003f05070 */
[----:B------:R-:W-:-:S02]  /*12740*/  LEA.HI R0, R0, R0, RZ, 0x1d ;  /* 0x0000000000007211 */ /* 0x000fc400078fe8ff */
        /* <DEDUP_REMOVED lines=8> */
[----:B------:R-:W-:Y:S02]  /*127d0*/  F2FP.PACK_AB R18, R18, R120 ;  /* 0x000000781212723e */ /* 0x000fe400000000ff */
[----:B------:R-:W-:-:S02]  /*127e0*/  F2FP.PACK_AB R17, R17, R122 ;  /* 0x0000007a1111723e */ /* 0x000fc400000000ff */
[C---:B------:R-:W-:Y:S02]  /*127f0*/  IADD3 R3, R0.reuse, 0x80, RZ ;  /* 0x0000008000037810 */ /* 0x040fe40007ffe0ff */
[C---:B------:R-:W-:Y:S02]  /*12800*/  IADD3 R2, R0.reuse, 0x70, RZ ;  /* 0x0000007000027810 */ /* 0x040fe40007ffe0ff */
[----:B------:R-:W-:Y:S01]  /*12810*/  @P0 IADD3 R2, R3, 0x10, RZ ;  /* 0x0000001003020810 */ /* 0x000fe20007ffe0ff */
[----:B------:R-:W-:Y:S01]  /*12820*/  IMAD.IADD R3, R0, 0x1, R4 ;  /* 0x0000000100037824 */ /* 0x000fe200078e0204 */
[----:B------:R-:W-:Y:S02]  /*12830*/  F2FP.PACK_AB R16, R16, R52 ;  /* 0x000000341010723e */ /* 0x000fe400000000ff */
[----:B------:R-:W-:Y:S01]  /*12840*/  F2FP.PACK_AB R13, R13, R54 ;  /* 0x000000360d0d723e */ /* 0x000fe200000000ff */
[----:B------:R-:W-:Y:S01]  /*12850*/  IMAD.IADD R4, R4, 0x1, R2 ;  /* 0x0000000104047824 */ /* 0x000fe200078e0202 */
[----:B------:R-:W-:-:S02]  /*12860*/  F2FP.PACK_AB R12, R12, R56 ;  /* 0x000000380c0c723e */ /* 0x000fc400000000ff */
[----:B------:R-:W-:Y:S02]  /*12870*/  F2FP.PACK_AB R11, R11, R58 ;  /* 0x0000003a0b0b723e */ /* 0x000fe400000000ff */
[----:B------:R-:W-:Y:S02]  /*12880*/  F2FP.PACK_AB R9, R61, R60 ;  /* 0x0000003c3d09723e */ /* 0x000fe400000000ff */
[----:B------:R-:W-:Y:S02]  /*12890*/  F2FP.PACK_AB R15, R15, R62 ;  /* 0x0000003e0f0f723e */ /* 0x000fe400000000ff */
[----:B------:R-:W-:Y:S01]  /*128a0*/  F2FP.PACK_AB R14, R14, R64 ;  /* 0x000000400e0e723e */ /* 0x000fe200000000ff */
[----:B------:R1:W-:Y:S01]  /*128b0*/  STS [R0+0x80], R29 ;  /* 0x0000801d00007388 */ /* 0x0003e20000000800 */
[----:B------:R-:W-:Y:S02]  /*128c0*/  F2FP.PACK_AB R10, R67, R10 ;  /* 0x0000000a430a723e */ /* 0x000fe400000000ff */
[----:B------:R-:W-:Y:S01]  /*128d0*/  ISETP.NE.U32.AND P0, PT, RZ, c[0x0][0x500], PT ;  /* 0x00014000ff007a0c */ /* 0x000fe20003f05070 */
[----:B------:R-:W-:Y:S01]  /*128e0*/  STS [R0+0x480], R79 ;  /* 0x0004804f00007388 */ /* 0x000fe20000000800 */
[----:B------:R-:W-:-:S02]  /*128f0*/  ISETP.NE.U32.AND P1, PT, RZ, c[0x0][0x508], PT ;  /* 0x00014200ff007a0c */ /* 0x000fc40003f25070 */
[----:B------:R-:W-:Y:S01]  /*12900*/  ISETP.NE.AND.EX P0, PT, RZ, c[0x0][0x504], PT, P0 ;  /* 0x00014100ff007a0c */ /* 0x000fe20003f05300 */
[----:B------:R3:W-:Y:S01]  /*12910*/  STS [R2], R8 ;  /* 0x0000000802007388 */ /* 0x0007e20000000800 */
[----:B------:R-:W-:-:S03]  /*12920*/  ISETP.NE.AND.EX P1, PT, RZ, c[0x0][0x50c], PT, P1 ;  /* 0x00014300ff007a0c */ /* 0x000fc60003f25310 */
[----:B------:R-:W-:Y:S04]  /*12930*/  STS [R2+0x400], R82 ;  /* 0x0004005202007388 */ /* 0x000fe80000000800 */
[----:B------:R4:W-:Y:S04]  /*12940*/  STS [R3+0x80], R5 ;  /* 0x0000800503007388 */ /* 0x0009e80000000800 */
[----:B------:R-:W-:Y:S04]  /*12950*/  STS [R3+0x480], R86 ;  /* 0x0004805603007388 */ /* 0x000fe80000000800 */
[----:B------:R4:W-:Y:S01]  /*12960*/  STS [R4], R6 ;  /* 0x0000000604007388 */ /* 0x0009e20000000800 */
[----:B-1----:R-:W-:-:S03]  /*12970*/  IMAD.MOV.U32 R29, RZ, RZ, 0x40 ;  /* 0x00000040ff1d7424 */ /* 0x002fc600078e00ff */
[----:B------:R-:W-:Y:S02]  /*12980*/  STS [R4+0x400], R90 ;  /* 0x0004005a04007388 */ /* 0x000fe40000000800 */
[----:B---3--:R-:W-:-:S05]  /*12990*/  SEL R8, R29, 0xffffffc0, !P2 ;  /* 0xffffffc01d087807 */ /* 0x008fca0005000000 */
[----:B----4-:R-:W-:-:S05]  /*129a0*/  IMAD.IADD R5, R0, 0x1, R8 ;  /* 0x0000000100057824 */ /* 0x010fca00078e0208 */
[----:B------:R1:W-:Y:S01]  /*129b0*/  STS [R5+0x80], R7 ;  /* 0x0000800705007388 */ /* 0x0003e20000000800 */
[----:B------:R-:W-:-:S03]  /*129c0*/  IMAD.IADD R6, R8, 0x1, R2 ;  /* 0x0000000108067824 */ /* 0x000fc600078e0202 */
[----:B------:R-:W-:Y:S04]  /*129d0*/  STS [R5+0x480], R94 ;  /* 0x0004805e05007388 */ /* 0x000fe80000000800 */
[----:B------:R-:W-:Y:S04]  /*129e0*/  STS [R6], R28 ;  /* 0x0000001c06007388 */ /* 0x000fe80000000800 */
[----:B------:R-:W-:Y:S01]  /*129f0*/  STS [R6+0x400], R98 ;  /* 0x0004006206007388 */ /* 0x000fe20000000800 */
[----:B-1----:R-:W-:Y:S02]  /*12a00*/  IMAD.IADD R7, R8, 0x1, R3 ;  /* 0x0000000108077824 */ /* 0x002fe400078e0203 */
[----:B------:R-:W-:-:S03]  /*12a10*/  IMAD.IADD R8, R4, 0x1, R8 ;  /* 0x0000000104087824 */ /* 0x000fc600078e0208 */
[----:B------:R-:W-:Y:S04]  /*12a20*/  STS [R7+0x80], R27 ;  /* 0x0000801b07007388 */ /* 0x000fe80000000800 */
[----:B------:R-:W-:Y:S04]  /*12a30*/  STS [R7+0x480], R102 ;  /* 0x0004806607007388 */ /* 0x000fe80000000800 */
[----:B------:R-:W-:Y:S04]  /*12a40*/  STS [R8], R25 ;  /* 0x0000001908007388 */ /* 0x000fe80000000800 */
        /* <DEDUP_REMOVED lines=8> */
[----:B------:R-:W-:Y:S04]  /*12ad0*/  STS [R4+0x4400], R17 ;  /* 0x0044001104007388 */ /* 0x000fe80000000800 */
[----:B------:R-:W-:Y:S04]  /*12ae0*/  STS [R5+0x4080], R16 ;  /* 0x0040801005007388 */ /* 0x000fe80000000800 */
[----:B------:R2:W-:Y:S01]  /*12af0*/  STS [R5+0x4480], R13 ;  /* 0x0044800d05007388 */ /* 0x0005e20000000800 */
[----:B-1----:R-:W-:-:S03]  /*12b00*/  IMAD.MOV.U32 R2, RZ, RZ, 0x4 ;  /* 0x00000004ff027424 */ /* 0x002fc600078e00ff */
[----:B------:R-:W-:Y:S04]  /*12b10*/  STS [R6+0x4000], R12 ;  /* 0x0040000c06007388 */ /* 0x000fe80000000800 */
[----:B------:R-:W-:Y:S04]  /*12b20*/  STS [R6+0x4400], R11 ;  /* 0x0044000b06007388 */ /* 0x000fe80000000800 */
[----:B------:R-:W-:Y:S04]  /*12b30*/  STS [R7+0x4080], R9 ;  /* 0x0040800907007388 */ /* 0x000fe80000000800 */
[----:B------:R1:W-:Y:S04]  /*12b40*/  STS [R7+0x4480], R15 ;  /* 0x0044800f07007388 */ /* 0x0003e80000000800 */
[----:B------:R3:W-:Y:S04]  /*12b50*/  STS [R8+0x4000], R14 ;  /* 0x0040000e08007388 */ /* 0x0007e80000000800 */
[----:B------:R3:W-:Y:S01]  /*12b60*/  STS [R8+0x4400], R10 ;  /* 0x0044000a08007388 */ /* 0x0007e20000000800 */
[----:B--2---:R-:W-:-:S03]  /*12b70*/  IMAD.WIDE R4, R37, R2, c[0x0][0x500] ;  /* 0x0001400025047625 */ /* 0x004fc600078e0202 */
[----:B------:R-:W-:Y:S06]  /*12b80*/  BAR.SYNC.DEFER_BLOCKING 0x1, 0x100 ;  /* 0x0044000000007b1d */ /* 0x000fec0000010000 */
[----:B------:R-:W2:Y:S01]  /*12b90*/  @P0 LDG.E R0, [R4.64] ;  /* 0x0000000604000981 */ /* 0x000ea2000c1e1900 */
[----:B-1----:R-:W-:Y:S02]  /*12ba0*/  IMAD.MOV.U32 R15, RZ, RZ, c[0x0][0x388] ;  /* 0x0000e200ff0f7624 */ /* 0x002fe400078e00ff */
[----:B------:R-:W-:-:S05]  /*12bb0*/  @P1 IMAD.WIDE R2, R37, R2, c[0x0][0x508] ;  /* 0x0001420025021625 */ /* 0x000fca00078e0202 */
[----:B------:R1:W5:Y:S02]  /*12bc0*/  @P1 LDG.E R15, [R2.64] ;  /* 0x00000006020f1981 */ /* 0x000364000c1e1900 */
[----:B-1----:R-:W-:Y:S02]  /*12bd0*/  CS2R R2, SRZ ;  /* 0x0000000000027805 */ /* 0x002fe4000001ff00 */
[--C-:B--2---:R-:W-:Y:S01]  /*12be0*/  @P0 SHF.R.S32.HI R3, RZ, 0x1f, R0.reuse ;  /* 0x0000001fff030819 */ /* 0x104fe20000011400 */
[----:B------:R-:W-:Y:S01]  /*12bf0*/  @P0 IMAD.MOV.U32 R2, RZ, RZ, R0 ;  /* 0x000000ffff020224 */ /* 0x000fe200078e0000 */
[----:B------:R-:W-:Y:S05]  /*12c00*/  @P1 BRA `(.L_x_285) ;  /* 0x0000004000001947 */ /* 0x000fea0003800000 */
[----:B---3--:R-:W-:Y:S05]  /*12c10*/  @!P0 BRA `(.L_x_285) ;  /* 0x0000003000008947 */ /* 0x008fea0003800000 */
[----:B------:R1:W2:Y:S04]  /*12c20*/  LDG.E R0, [R4.64] ;  /* 0x0000000604007981 */ /* 0x0002a8000c1e1900 */
[----:B-1----:R-:W2:Y:S02]  /*12c30*/  LDG.E R4, [R4.64+0x4] ;  /* 0x0000040604047981 */ /* 0x002ea4000c1e1900 */
[----:B--2--5:R-:W-:-:S02]  /*12c40*/  IADD3 R15, -R0, R4, RZ ;  /* 0x00000004000f7210 */ /* 0x024fc40007ffe1ff */
.L_x_285:
[----:B---3--:R-:W-:Y:S01]  /*12c50*/  LOP3.LUT R0, R31, 0xffffffe0, RZ, 0xc0, !PT ;  /* 0xffffffe01f007812 */ /* 0x008fe200078ec0ff */
[----:B------:R-:W1:Y:S01]  /*12c60*/  S2R R19, SR_CTAID.X ;  /* 0x0000000000137919 */ /* 0x000e620000002500 */
[----:B------:R-:W-:Y:S01]  /*12c70*/  SHF.R.S32.HI R4, RZ, 0x1f, R30 ;  /* 0x0000001fff047819 */ /* 0x000fe2000001141e */
[----:B------:R-:W-:Y:S01]  /*12c80*/  IMAD.MOV.U32 R7, RZ, RZ, c[0x0][0x4e8] ;  /* 0x00013a00ff077624 */ /* 0x000fe200078e00ff */
[----:B------:R-:W-:Y:S01]  /*12c90*/  LEA.HI R16, R35, R34, RZ, 0x3 ;  /* 0x0000002223107211 */ /* 0x000fe200078f18ff */
[----:B------:R-:W-:Y:S01]  /*12ca0*/  IMAD.IADD R0, R34, 0x1, -R0 ;  /* 0x0000000122007824 */ /* 0x000fe200078e0a00 */
[----:B------:R-:W-:Y:S01]  /*12cb0*/  LEA.HI R4, R4, R30, RZ, 0x3 ;  /* 0x0000001e04047211 */ /* 0x000fe200078f18ff */
[----:B------:R-:W-:Y:S01]  /*12cc0*/  IMAD R9, R36, c[0x0][0x3e8], RZ ;  /* 0x0000fa0024097a24 */ /* 0x000fe200078e02ff */
[----:B------:R-:W-:Y:S01]  /*12cd0*/  ISETP.NE.AND P1, PT, R7, 0x1, PT ;  /* 0x000000010700780c */ /* 0x000fe20003f25270 */
[----:B-----5:R-:W-:Y:S01]  /*12ce0*/  IMAD R15, R15, c[0x0][0x4e8], RZ ;  /* 0x00013a000f0f7a24 */ /* 0x020fe200078e02ff */
[----:B------:R-:W-:Y:S01]  /*12cf0*/  SHF.R.S32.HI R6, RZ, 0x1f, R0 ;  /* 0x0000001fff067819 */ /* 0x000fe20000011400 */
[----:B------:R-:W-:Y:S01]  /*12d00*/  BSSY B0, `(.L_x_286) ;  /* 0x0000076000007945 */ /* 0x000fe20003800000 */
[----:B------:R-:W-:-:S02]  /*12d10*/  LOP3.LUT R5, R4, 0xffffff8, RZ, 0xc0, !PT ;  /* 0x0ffffff804057812 */ /* 0x000fc400078ec0ff */
[----:B------:R-:W-:Y:S02]  /*12d20*/  LEA.HI R4, R26, R26, RZ, 0x1 ;  /* 0x0000001a1a047211 */ /* 0x000fe400078f08ff */
[----:B------:R-:W-:Y:S02]  /*12d30*/  LEA.HI R6, R6, R0, RZ, 0x2 ;  /* 0x0000000006067211 */ /* 0x000fe400078f10ff */
[----:B------:R-:W-:Y:S02]  /*12d40*/  IADD3 R7, R30, -R5, RZ ;  /* 0x800000051e077210 */ /* 0x000fe40007ffe0ff */
[----:B------:R-:W-:Y:S02]  /*12d50*/  LOP3.LUT R4, R4, 0x1ffffffe, RZ, 0xc0, !PT ;  /* 0x1ffffffe04047812 */ /* 0x000fe400078ec0ff */
[----:B------:R-:W-:Y:S02]  /*12d60*/  SHF.R.S32.HI R5, RZ, 0x2, R6 ;  /* 0x00000002ff057819 */ /* 0x000fe40000011406 */
[----:B------:R-:W-:Y:S01]  /*12d70*/  LOP3.LUT P2, RZ, R0, 0x3, RZ, 0xc0, !PT ;  /* 0x0000000300ff7812 */ /* 0x000fe2000784c0ff */
[----:B------:R-:W-:Y:S01]  /*12d80*/  IMAD R0, R3, c[0x0][0x3a0], RZ ;  /* 0x0000e80003007a24 */ /* 0x000fe200078e02ff */
[----:B------:R-:W-:Y:S01]  /*12d90*/  SEL R14, R37, RZ, !P0 ;  /* 0x000000ff250e7207 */ /* 0x000fe20004000000 */
[----:B------:R-:W-:Y:S01]  /*12da0*/  IMAD.IADD R8, R26, 0x1, -R4 ;  /* 0x000000011a087824 */ /* 0x000fe200078e0a04 */
[----:B------:R-:W-:Y:S01]  /*12db0*/  MOV R4, R2 ;  /* 0x0000000200047202 */ /* 0x000fe20000000f00 */
[----:B------:R-:W-:Y:S01]  /*12dc0*/  IMAD R17, R7, 0x10, R5 ;  /* 0x0000001007117824 */ /* 0x000fe200078e0205 */
[----:B------:R-:W-:Y:S01]  /*12dd0*/  LOP3.LUT R12, R16, 0xfffffff8, RZ, 0xc0, !PT ;  /* 0xfffffff8100c7812 */ /* 0x000fe200078ec0ff */
[----:B------:R-:W-:Y:S01]  /*12de0*/  IMAD R6, R2, c[0x0][0x3a4], R0 ;  /* 0x0000e90002067a24 */ /* 0x000fe200078e0200 */
[----:B------:R-:W-:Y:S01]  /*12df0*/  SHF.R.S32.HI R16, RZ, 0x3, R16 ;  /* 0x00000003ff107819 */ /* 0x000fe20000011410 */
[----:B------:R-:W-:Y:S01]  /*12e00*/  IMAD R0, R8, 0x8, R17 ;  /* 0x0000000808007824 */ /* 0x000fe200078e0211 */
[----:B------:R-:W-:Y:S01]  /*12e10*/  LEA.HI R18, R35, R34, RZ, 0x6 ;  /* 0x0000002223127211 */ /* 0x000fe200078f30ff */
[----:B------:R-:W-:-:S02]  /*12e20*/  IMAD.MOV.U32 R5, RZ, RZ, R3 ;  /* 0x000000ffff057224 */ /* 0x000fc400078e0003 */
[----:B------:R-:W-:Y:S02]  /*12e30*/  IMAD R7, R36, c[0x0][0x490], RZ ;  /* 0x0001240024077a24 */ /* 0x000fe400078e02ff */
[----:B-1----:R-:W-:Y:S02]  /*12e40*/  IMAD R8, R19, 0x80, R0 ;  /* 0x0000008013087824 */ /* 0x002fe400078e0200 */
[----:B------:R-:W-:-:S04]  /*12e50*/  IMAD.WIDE.U32 R2, R2, c[0x0][0x3a0], RZ ;  /* 0x0000e80002027a25 */ /* 0x000fc800078e00ff */
[C---:B------:R-:W-:Y:S01]  /*12e60*/  IMAD.WIDE.U32 R10, R44.reuse, c[0x0][0x490], R4 ;  /* 0x000124002c0a7a25 */ /* 0x040fe200078e0004 */
[----:B------:R-:W-:Y:S02]  /*12e70*/  IADD3 R3, R3, R6, RZ ;  /* 0x0000000603037210 */ /* 0x000fe40007ffe0ff */
[----:B------:R-:W-:Y:S01]  /*12e80*/  SHF.R.S32.HI R6, RZ, 0x1f, R37 ;  /* 0x0000001fff067819 */ /* 0x000fe20000011425 */
[C---:B------:R-:W-:Y:S02]  /*12e90*/  IMAD R4, R44.reuse, c[0x0][0x494], R7 ;  /* 0x000125002c047a24 */ /* 0x040fe400078e0207 */
[----:B------:R-:W-:Y:S02]  /*12ea0*/  IMAD R7, R44, c[0x0][0x3ec], R9 ;  /* 0x0000fb002c077a24 */ /* 0x000fe400078e0209 */
[----:B------:R-:W-:Y:S01]  /*12eb0*/  @P1 IMAD.HI.U32 R9, R8, c[0x0][0x4ec], RZ ;  /* 0x00013b0008091a27 */ /* 0x000fe200078e00ff */
[----:B------:R-:W-:Y:S02]  /*12ec0*/  IADD3 R5, R11, R4, RZ ;  /* 0x000000040b057210 */ /* 0x000fe40007ffe0ff */
[----:B------:R-:W-:Y:S01]  /*12ed0*/  SEL R11, R6, RZ, !P0 ;  /* 0x000000ff060b7207 */ /* 0x000fe20004000000 */
[----:B------:R-:W-:Y:S01]  /*12ee0*/  IMAD.MOV.U32 R0, RZ, RZ, R8 ;  /* 0x000000ffff007224 */ /* 0x000fe200078e0008 */
[----:B------:R-:W-:Y:S01]  /*12ef0*/  @P1 SHF.R.U32.HI R0, RZ, c[0x0][0x4f0], R9 ;  /* 0x00013c00ff001a19 */ /* 0x000fe20000011609 */
[----:B------:R-:W-:-:S04]  /*12f00*/  IMAD.WIDE.U32 R2, R44, c[0x0][0x3e8], R2 ;  /* 0x0000fa002c027a25 */ /* 0x000fc800078e0002 */
[----:B------:R-:W-:Y:S01]  /*12f10*/  IMAD.MOV.U32 R4, RZ, RZ, R10 ;  /* 0x000000ffff047224 */ /* 0x000fe200078e000a */
[----:B------:R-:W-:Y:S01]  /*12f20*/  IADD3 R7, R3, R7, RZ ;  /* 0x0000000703077210 */ /* 0x000fe20007ffe0ff */
[----:B------:R-:W-:Y:S01]  /*12f30*/  IMAD.MOV R10, RZ, RZ, -R0 ;  /* 0x000000ffff0a7224 */ /* 0x000fe200078e0a00 */
[----:B------:R-:W-:Y:S01]  /*12f40*/  MOV R6, R2 ;  /* 0x0000000200067202 */ /* 0x000fe20000000f00 */
[----:B------:R-:W-:-:S04]  /*12f50*/  IMAD.WIDE.U32 R2, R14, c[0x0][0x498], R4 ;  /* 0x000126000e027a25 */ /* 0x000fc800078e0004 */
[----:B------:R-:W-:Y:S01]  /*12f60*/  IMAD.IADD R12, R34, 0x1, -R12 ;  /* 0x00000001220c7824 */ /* 0x000fe200078e0a0c */
[----:B------:R-:W-:Y:S01]  /*12f70*/  IADD3 R2, P0, R0, R2, RZ ;  /* 0x0000000200027210 */ /* 0x000fe20007f1e0ff */
[----:B------:R-:W-:Y:S02]  /*12f80*/  IMAD R9, R11, c[0x0][0x498], RZ ;  /* 0x000126000b097a24 */ /* 0x000fe400078e02ff */
[----:B------:R-:W-:Y:S01]  /*12f90*/  IMAD R5, R10, c[0x0][0x4e8], R8 ;  /* 0x00013a000a057a24 */ /* 0x000fe200078e0208 */
[----:B------:R-:W-:Y:S01]  /*12fa0*/  SHF.R.S32.HI R8, RZ, 0x1f, R0 ;  /* 0x0000001fff087819 */ /* 0x000fe20000011400 */
[----:B------:R-:W-:Y:S02]  /*12fb0*/  IMAD R13, R12, 0x20, R16 ;  /* 0x000000200c0d7824 */ /* 0x000fe400078e0210 */
[----:B------:R-:W-:Y:S01]  /*12fc0*/  IMAD R9, R14, c[0x0][0x49c], R9 ;  /* 0x000127000e097a24 */ /* 0x000fe200078e0209 */
[----:B------:R-:W-:Y:S01]  /*12fd0*/  SHF.R.S32.HI R10, RZ, 0x1f, R5 ;  /* 0x0000001fff0a7819 */ /* 0x000fe20000011405 */
[----:B------:R-:W-:-:S02]  /*12fe0*/  IMAD R13, R19, 0x80, R13 ;  /* 0x00000080130d7824 */ /* 0x000fc400078e020d */
[----:B------:R-:W-:Y:S01]  /*12ff0*/  IMAD.SHL.U32 R12, R12, 0x8, RZ ;  /* 0x000000080c0c7824 */ /* 0x000fe200078e00ff */
[----:B------:R-:W-:Y:S01]  /*13000*/  IADD3.X R3, R8, R3, R9, P0, !PT ;  /* 0x0000000308037210 */ /* 0x000fe200007fe409 */
[----:B------:R-:W-:Y:S01]  /*13010*/  IMAD R9, R10, c[0x0][0x488], RZ ;  /* 0x000122000a097a24 */ /* 0x000fe200078e02ff */
[----:B------:R-:W-:Y:S01]  /*13020*/  SHF.L.U32 R8, R16, 0x6, RZ ;  /* 0x0000000610087819 */ /* 0x000fe200000006ff */
[----:B------:R-:W-:-:S04]  /*13030*/  @P1 IMAD.HI.U32 R4, R13, c[0x0][0x4ec], RZ ;  /* 0x00013b000d041a27 */ /* 0x000fc800078e00ff */
[----:B------:R-:W-:-:S04]  /*13040*/  IMAD.WIDE.U32 R2, R5, c[0x0][0x488], R2 ;  /* 0x0001220005027a25 */ /* 0x000fc800078e0002 */
[----:B------:R-:W-:Y:S02]  /*13050*/  IMAD R9, R5, c[0x0][0x48c], R9 ;  /* 0x0001230005097a24 */ /* 0x000fe400078e0209 */
[----:B------:R-:W-:Y:S01]  /*13060*/  IMAD.MOV.U32 R0, RZ, RZ, R13 ;  /* 0x000000ffff007224 */ /* 0x000fe200078e000d */
[----:B------:R-:W-:Y:S01]  /*13070*/  @P1 SHF.R.U32.HI R0, RZ, c[0x0][0x4f0], R4 ;  /* 0x00013c00ff001a19 */ /* 0x000fe20000011604 */
[----:B------:R-:W-:Y:S01]  /*13080*/  IMAD.IADD R9, R3, 0x1, R9 ;  /* 0x0000000103097824 */ /* 0x000fe200078e0209 */
[----:B------:R-:W-:Y:S01]  /*13090*/  LOP3.LUT R4, R8, 0x1c0, RZ, 0xc0, !PT ;  /* 0x000001c008047812 */ /* 0x000fe200078ec0ff */
[----:B------:R-:W-:Y:S01]  /*130a0*/  IMAD R5, R11, c[0x0][0x3f0], RZ ;  /* 0x0000fc000b057a24 */ /* 0x000fe200078e02ff */
[----:B------:R-:W-:Y:S02]  /*130b0*/  LEA R8, P0, R2, c[0x0][0x450], 0x2 ;  /* 0x0001140002087a11 */ /* 0x000fe400078010ff */
[----:B------:R-:W-:Y:S01]  /*130c0*/  LOP3.LUT R11, R4, 0x38, R12, 0xf8, !PT ;  /* 0x00000038040b7812 */ /* 0x000fe200078ef80c */
[C---:B------:R-:W-:Y:S01]  /*130d0*/  IMAD R3, R14.reuse, c[0x0][0x3f4], R5 ;  /* 0x0000fd000e037a24 */ /* 0x040fe200078e0205 */
[----:B------:R-:W-:Y:S01]  /*130e0*/  SHF.R.U32.HI R10, RZ, 0x3, R4 ;  /* 0x00000003ff0a7819 */ /* 0x000fe20000011604 */
[----:B------:R-:W-:Y:S01]  /*130f0*/  IMAD.WIDE.U32 R4, R14, c[0x0][0x3f0], R6 ;  /* 0x0000fc000e047a25 */ /* 0x000fe200078e0006 */
[----:B------:R-:W-:-:S02]  /*13100*/  LEA.HI.X R2, R2, c[0x0][0x454], R9, 0x2, P0 ;  /* 0x0001150002027a11 */ /* 0x000fc400000f1409 */
[----:B------:R-:W-:Y:S01]  /*13110*/  LOP3.LUT R14, R11, R10, RZ, 0x3c, !PT ;  /* 0x0000000a0b0e7212 */ /* 0x000fe200078e3cff */
[----:B------:R-:W-:Y:S01]  /*13120*/  IMAD.IADD R3, R5, 0x1, R3 ;  /* 0x0000000105037824 */ /* 0x000fe200078e0203 */
[----:B------:R-:W-:Y:S01]  /*13130*/  SHFL.IDX PT, R10, R8, RZ, 0x1c1f ;  /* 0x001c1fff080a7589 */ /* 0x000fe200000e0000 */
[----:B------:R-:W-:Y:S02]  /*13140*/  IADD3 R6, -R0, RZ, RZ ;  /* 0x000000ff00067210 */ /* 0x000fe40007ffe1ff */
[----:B------:R-:W-:Y:S01]  /*13150*/  SHF.R.S32.HI R7, RZ, 0x1f, R0 ;  /* 0x0000001fff077819 */ /* 0x000fe20000011400 */
[----:B------:R-:W1:Y:S01]  /*13160*/  SHFL.IDX PT, R11, R2, RZ, 0x1c1f ;  /* 0x001c1fff020b7589 */ /* 0x000e6200000e0000 */
[----:B------:R-:W-:Y:S01]  /*13170*/  LEA R5, R19, R17, 0x7 ;  /* 0x0000001113057211 */ /* 0x000fe200078e38ff */
[----:B------:R-:W-:Y:S02]  /*13180*/  IMAD R6, R6, c[0x0][0x4e8], R13 ;  /* 0x00013a0006067a24 */ /* 0x000fe400078e020d */
[----:B------:R-:W-:Y:S01]  /*13190*/  SHFL.IDX PT, R8, R8, 0x1, 0x1c1f ;  /* 0x003c1f0008087f89 */ /* 0x000fe200000e0000 */
[----:B------:R-:W-:Y:S01]  /*131a0*/  IMAD R7, R7, c[0x0][0x3e0], RZ ;  /* 0x0000f80007077a24 */ /* 0x000fe200078e02ff */
[----:B------:R-:W-:-:S02]  /*131b0*/  ISETP.GE.OR P0, PT, R5, R15, P2 ;  /* 0x0000000f0500720c */ /* 0x000fc40001706670 */
[----:B------:R2:W3:Y:S01]  /*131c0*/  SHFL.IDX PT, R9, R2, 0x1, 0x1c1f ;  /* 0x003c1f0002097f89 */ /* 0x0004e200000e0000 */
[----:B------:R-:W-:-:S10]  /*131d0*/  IMAD R7, R0, c[0x0][0x3e4], R7 ;  /* 0x0000f90000077a24 */ /* 0x000fd400078e0207 */
[----:B-1----:R1:W-:Y:S01]  /*131e0*/  @!P0 ST.E [R10.64], R32 ;  /* 0x000000200a008985 */ /* 0x0023e2000c101906 */
[----:B--2---:R-:W-:Y:S01]  /*131f0*/  IMAD.MOV.U32 R2, RZ, RZ, R4 ;  /* 0x000000ffff027224 */ /* 0x004fe200078e0004 */
[----:B------:R-:W-:-:S03]  /*13200*/  IADD3 R4, R5, 0x8, RZ ;  /* 0x0000000805047810 */ /* 0x000fc60007ffe0ff */
[----:B------:R-:W-:Y:S01]  /*13210*/  IMAD.WIDE.U32 R2, R0, c[0x0][0x3e0], R2 ;  /* 0x0000f80000027a25 */ /* 0x000fe200078e0002 */
[----:B------:R-:W-:Y:S02]  /*13220*/  SHF.R.S32.HI R0, RZ, 0x1f, R6 ;  /* 0x0000001fff007819 */ /* 0x000fe40000011406 */
[----:B------:R-:W-:Y:S01]  /*13230*/  ISETP.GE.OR P2, PT, R4, R15, P2 ;  /* 0x0000000f0400720c */ /* 0x000fe20001746670 */
[----:B------:R-:W-:Y:S01]  /*13240*/  IMAD.IADD R3, R3, 0x1, R7 ;  /* 0x0000000103037824 */ /* 0x000fe200078e0207 */
[----:B------:R-:W-:Y:S01]  /*13250*/  SHF.L.U32 R4, R18, 0x3, RZ ;  /* 0x0000000312047819 */ /* 0x000fe200000006ff */
[----:B------:R-:W-:Y:S01]  /*13260*/  IMAD R0, R0, c[0x0][0x3d8], RZ ;  /* 0x0000f60000007a24 */ /* 0x000fe200078e02ff */
[----:B------:R-:W-:Y:S01]  /*13270*/  LEA R7, R19, R16, 0x7 ;  /* 0x0000001013077211 */ /* 0x000fe200078e38ff */
[----:B------:R-:W-:Y:S01]  /*13280*/  IMAD.WIDE.U32 R2, R6, c[0x0][0x3d8], R2 ;  /* 0x0000f60006027a25 */ /* 0x000fe200078e0002 */
[----:B------:R-:W-:-:S03]  /*13290*/  LOP3.LUT R5, R14, 0x7ffffe00, R4, 0xf8, !PT ;  /* 0x7ffffe000e057812 */ /* 0x000fc600078ef804 */
[----:B------:R-:W-:Y:S01]  /*132a0*/  IMAD R4, R6, c[0x0][0x3dc], R0 ;  /* 0x0000f70006047a24 */ /* 0x000fe200078e0200 */
[----:B------:R-:W-:Y:S02]  /*132b0*/  SHF.L.U32 R0, R5, 0x1, RZ ;  /* 0x0000000105007819 */ /* 0x000fe400000006ff */
[----:B------:R-:W-:Y:S01]  /*132c0*/  LEA R14, P0, R2, c[0x0][0x380], 0x1 ;  /* 0x0000e000020e7a11 */ /* 0x000fe200078008ff */
[----:B---3--:R1:W-:Y:S01]  /*132d0*/  @!P2 ST.E [R8.64], R33 ;  /* 0x000000210800a985 */ /* 0x0083e2000c101906 */
[----:B------:R-:W-:Y:S01]  /*132e0*/  IMAD.IADD R3, R3, 0x1, R4 ;  /* 0x0000000103037824 */ /* 0x000fe200078e0204 */
[----:B------:R-:W-:Y:S02]  /*132f0*/  IADD3 R6, R12, 0x40, RZ ;  /* 0x000000400c067810 */ /* 0x000fe40007ffe0ff */
        /* <DEDUP_REMOVED lines=14> */
[----:B-1----:R1:W4:-:S12]  /*133e0*/  LDS.128 R8, [R0+0x4080] ;  /* 0x0040800000087984 */ /* 0x0023180000000c00 */
[----:B------:R-:W-:Y:S01]  /*133f0*/  @!P1 IMAD.WIDE R4, R12, 0x2, R2 ;  /* 0x000000020c049825 */ /* 0x000fe200078e0202 */
[----:B-1----:R-:W-:-:S04]  /*13400*/  @!P0 SHF.R.S32.HI R0, RZ, 0x1f, R6 ;  /* 0x0000001fff008819 */ /* 0x002fc80000011406 */
[----:B------:R-:W-:-:S04]  /*13410*/  @!P0 LEA.HI R0, R0, R6, RZ, 0x3 ;  /* 0x0000000600008211 */ /* 0x000fc800078f18ff */
[----:B------:R-:W-:-:S05]  /*13420*/  @!P0 LOP3.LUT R0, R0, 0xfffffff8, RZ, 0xc0, !PT ;  /* 0xfffffff800008812 */ /* 0x000fca00078ec0ff */
[----:B------:R-:W-:Y:S01]  /*13430*/  @!P0 IMAD.WIDE R2, R0, 0x2, R2 ;  /* 0x0000000200028825 */ /* 0x000fe200078e0202 */
[----:B-----5:R1:W-:Y:S04]  /*13440*/  @!P1 ST.E.128 [R4.64], R16 ;  /* 0x0000001004009985 */ /* 0x0203e8000c101d06 */
[----:B----4-:R1:W-:Y:S02]  /*13450*/  @!P0 ST.E.128 [R2.64], R8 ;  /* 0x0000000802008985 */ /* 0x0103e4000c101d06 */
.L_x_287:
[----:B------:R-:W-:Y:S05]  /*13460*/  BSYNC B0 ;  /* 0x0000000000007941 */ /* 0x000fea0003800000 */
.L_x_286:
[----:B-1----:R-:W-:Y:S01]  /*13470*/  IADD3 R0, R7, 0x20, RZ ;  /* 0x0000002007007810 */ /* 0x002fe20007ffe0ff */
[----:B------:R1:W4:Y:S01]  /*13480*/  SHFL.IDX PT, R3, R13, 0x1, 0x181f ;  /* 0x00381f000d037f89 */ /* 0x00032200000e0000 */
        /* <DEDUP_REMOVED lines=9> */
[----:B--2---:R2:W-:Y:S01]  /*13520*/  @!P1 ST.E.128 [R4.64], R24 ;  /* 0x0000001804009985 */ /* 0x0045e2000c101d06 */
[----:B------:R-:W-:-:S05]  /*13530*/  @!P0 LOP3.LUT R0, R0, 0xfffffff8, RZ, 0xc0, !PT ;  /* 0xfffffff800008812 */ /* 0x000fca00078ec0ff */
[----:B------:R-:W-:-:S05]  /*13540*/  @!P0 IMAD.WIDE R2, R0, 0x2, R2 ;  /* 0x0000000200028825 */ /* 0x000fca00078e0202 */
[----:B------:R2:W-:Y:S02]  /*13550*/  @!P0 ST.E.128 [R2.64], R20 ;  /* 0x0000001402008985 */ /* 0x0005e4000c101d06 */
.L_x_289:
[----:B------:R-:W-:Y:S05]  /*13560*/  BSYNC B0 ;  /* 0x0000000000007941 */ /* 0x000fea0003800000 */
.L_x_288:
[----:B------:R-:W-:Y:S01]  /*13570*/  IADD3 R0, R7, 0x40, RZ ;  /* 0x0000004007007810 */ /* 0x000fe20007ffe0ff */
[----:B--2-4-:R2:W4:Y:S01]  /*13580*/  SHFL.IDX PT, R3, R13, 0x2, 0x181f ;  /* 0x00581f000d037f89 */ /* 0x01452200000e0000 */
[----:B------:R-:W-:Y:S02]  /*13590*/  BSSY B0, `(.L_x_290) ;  /* 0x000000d000007945 */ /* 0x000fe40003800000 */
[----:B------:R-:W-:Y:S01]  /*135a0*/  ISETP.GE.AND P0, PT, R0, R15, PT ;  /* 0x0000000f0000720c */ /* 0x000fe20003f06270 */
[----:B---3--:R2:W3:-:S12]  /*135b0*/  SHFL.IDX PT, R2, R14, 0x2, 0x181f ;  /* 0x00581f000e027f89 */ /* 0x0084d800000e0000 */
        /* <DEDUP_REMOVED lines=10> */
.L_x_291:
[----:B------:R-:W-:Y:S05]  /*13660*/  BSYNC B0 ;  /* 0x0000000000007941 */ /* 0x000fea0003800000 */
.L_x_290:
[----:B------:R-:W-:Y:S01]  /*13670*/  IADD3 R0, R7, 0x60, RZ ;  /* 0x0000006007007810 */ /* 0x000fe20007ffe0ff */
[----:B---34-:R3:W4:Y:S03]  /*13680*/  SHFL.IDX PT, R3, R13, 0x3, 0x181f ;  /* 0x00781f000d037f89 */ /* 0x01872600000e0000 */
[----:B------:R-:W-:Y:S01]  /*13690*/  ISETP.GE.AND P0, PT, R0, R15, PT ;  /* 0x0000000f0000720c */ /* 0x000fe20003f06270 */
[----:B------:R3:W1:-:S12]  /*136a0*/  SHFL.IDX PT, R2, R14, 0x3, 0x181f ;  /* 0x00781f000e027f89 */ /* 0x00065800000e0000 */
        /* <DEDUP_REMOVED lines=12> */
.L_x_284:
[----:B------:R-:W2:Y:S01]  /*13770*/  LDL R8, [R1+0x24] ;  /* 0x0000240001087983 */ /* 0x000ea20000100800 */
[----:B------:R-:W-:Y:S01]  /*13780*/  ISETP.NE.U32.AND P0, PT, RZ, c[0x0][0x508], PT ;  /* 0x00014200ff007a0c */ /* 0x000fe20003f05070 */
[----:B------:R-:W-:Y:S01]  /*13790*/  IMAD.MOV.U32 R2, RZ, RZ, 0x4 ;  /* 0x00000004ff027424 */ /* 0x000fe200078e00ff */
[----:B------:R-:W-:Y:S02]  /*137a0*/  ISETP.NE.U32.AND P1, PT, RZ, c[0x0][0x500], PT ;  /* 0x00014000ff007a0c */ /* 0x000fe40003f25070 */
[----:B------:R-:W-:Y:S02]  /*137b0*/  ISETP.NE.AND.EX P0, PT, RZ, c[0x0][0x50c], PT, P0 ;  /* 0x00014300ff007a0c */ /* 0x000fe40003f05300 */
[----:B------:R-:W-:Y:S01]  /*137c0*/  ISETP.NE.AND.EX P1, PT, RZ, c[0x0][0x504], PT, P1 ;  /* 0x00014100ff007a0c */ /* 0x000fe20003f25310 */
[----:B------:R-:W-:Y:S02]  /*137d0*/  IMAD.MOV.U32 R13, RZ, RZ, c[0x0][0x388] ;  /* 0x0000e200ff0d7624 */ /* 0x000fe400078e00ff */
[----:B--2---:R-:W-:-:S08]  /*137e0*/  IMAD.WIDE R6, R8, R2, c[0x0][0x500] ;  /* 0x0001400008067625 */ /* 0x004fd000078e0202 */
[----:B------:R-:W-:Y:S02]  /*137f0*/  @P0 IMAD.WIDE R2, R8, R2, c[0x0][0x508] ;  /* 0x0001420008020625 */ /* 0x000fe400078e0202 */
[----:B------:R-:W2:Y:S04]  /*13800*/  @P1 LDG.E R0, [R6.64] ;  /* 0x0000000606001981 */ /* 0x000ea8000c1e1900 */
[----:B------:R1:W5:Y:S01]  /*13810*/  @P0 LDG.E R13, [R2.64] ;  /* 0x00000006020d0981 */ /* 0x000362000c1e1900 */
[----:B------:R-:W-:Y:S02]  /*13820*/  CS2R R4, SRZ ;  /* 0x0000000000047805 */ /* 0x000fe4000001ff00 */
[--C-:B--2---:R-:W-:Y:S01]  /*13830*/  @P1 SHF.R.S32.HI R5, RZ, 0x1f, R0.reuse ;  /* 0x0000001fff051819 */ /* 0x104fe20000011400 */
[----:B------:R-:W-:Y:S01]  /*13840*/  @P1 IMAD.MOV.U32 R4, RZ, RZ, R0 ;  /* 0x000000ffff041224 */ /* 0x000fe200078e0000 */
[----:B------:R-:W-:Y:S05]  /*13850*/  @P0 BRA `(.L_x_292) ;  /* 0x0000004000000947 */ /* 0x000fea0003800000 */
[----:B-1----:R-:W-:Y:S05]  /*13860*/  @!P1 BRA `(.L_x_292) ;  /* 0x0000003000009947 */ /* 0x002fea0003800000 */
[----:B------:R1:W2:Y:S04]  /*13870*/  LDG.E R0, [R6.64] ;  /* 0x0000000606007981 */ /* 0x0002a8000c1e1900 */
[----:B-1----:R-:W2:Y:S02]  /*13880*/  LDG.E R6, [R6.64+0x4] ;  /* 0x0000040606067981 */ /* 0x002ea4000c1e1900 */
[----:B--2--5:R-:W-:-:S02]  /*13890*/  IADD3 R13, -R0, R6, RZ ;  /* 0x00000006000d7210 */ /* 0x024fc40007ffe1ff */
.L_x_292:
[----:B-1----:R-:W1:Y:S01]  /*138a0*/  S2R R12, SR_TID.X ;  /* 0x00000000000c7919 */ /* 0x002e620000002100 */
[----:B------:R-:W-:Y:S01]  /*138b0*/  SHF.R.S32.HI R0, RZ, 0x1f, R8 ;  /* 0x0000001fff007819 */ /* 0x000fe20000011408 */
[----:B------:R-:W-:Y:S01]  /*138c0*/  BSSY B0, `(.L_x_293) ;  /* 0x0000026000007945 */ /* 0x000fe20003800000 */
[----:B------:R-:W-:-:S02]  /*138d0*/  SEL R9, R8, RZ, !P1 ;  /* 0x000000ff08097207 */ /* 0x000fc40004800000 */
[----:B------:R-:W-:Y:S02]  /*138e0*/  SEL R10, R0, RZ, !P1 ;  /* 0x000000ff000a7207 */ /* 0x000fe40004800000 */
[----:B-1----:R-:W-:-:S13]  /*138f0*/  ISETP.GT.AND P0, PT, R12, 0x7f, PT ;  /* 0x0000007f0c00780c */ /* 0x002fda0003f04270 */
[----:B------:R-:W-:Y:S05]  /*13900*/  @P0 BRA `(.L_x_294) ;  /* 0x0000021000000947 */ /* 0x000fea0003800000 */
[----:B------:R-:W1:Y:S01]  /*13910*/  S2R R8, SR_CTAID.X ;  /* 0x0000000000087919 */ /* 0x000e620000002500 */
[----:B-----5:R-:W-:Y:S01]  /*13920*/  IMAD R0, R13, c[0x0][0x4e8], RZ ;  /* 0x00013a000d007a24 */ /* 0x020fe200078e02ff */
[----:B-1----:R-:W-:-:S04]  /*13930*/  LEA R8, R8, R12, 0x7 ;  /* 0x0000000c08087211 */ /* 0x002fc800078e38ff */
[----:B------:R-:W-:-:S13]  /*13940*/  ISETP.GE.AND P0, PT, R8, R0, PT ;  /* 0x000000000800720c */ /* 0x000fda0003f06270 */
[----:B------:R-:W-:Y:S05]  /*13950*/  @P0 BRA `(.L_x_294) ;  /* 0x000001c000000947 */ /* 0x000fea0003800000 */
[----:B------:R-:W-:Y:S01]  /*13960*/  MOV R0, c[0x0][0x4e8] ;  /* 0x00013a0000007a02 */ /* 0x000fe20000000f00 */
[----:B------:R-:W-:Y:S01]  /*13970*/  IMAD R6, R36, c[0x0][0x490], RZ ;  /* 0x0001240024067a24 */ /* 0x000fe200078e02ff */
[----:B------:R-:W-:Y:S01]  /*13980*/  MOV R2, R4 ;  /* 0x0000000400027202 */ /* 0x000fe20000000f00 */
[----:B------:R-:W-:Y:S01]  /*13990*/  IMAD.MOV.U32 R3, RZ, RZ, R5 ;  /* 0x000000ffff037224 */ /* 0x000fe200078e0005 */
[----:B------:R-:W-:Y:S01]  /*139a0*/  ISETP.NE.AND P0, PT, R0, 0x1, PT ;  /* 0x000000010000780c */ /* 0x000fe20003f05270 */
[C---:B------:R-:W-:Y:S01]  /*139b0*/  IMAD R6, R44.reuse, c[0x0][0x494], R6 ;  /* 0x000125002c067a24 */ /* 0x040fe200078e0206 */
[----:B------:R-:W-:Y:S01]  /*139c0*/  MOV R0, R8 ;  /* 0x0000000800007202 */ /* 0x000fe20000000f00 */
[----:B------:R-:W-:-:S05]  /*139d0*/  IMAD.WIDE.U32 R2, R44, c[0x0][0x490], R2 ;  /* 0x000124002c027a25 */ /* 0x000fca00078e0002 */
[----:B------:R-:W-:-:S05]  /*139e0*/  IADD3 R3, R6, R3, RZ ;  /* 0x0000000306037210 */ /* 0x000fca0007ffe0ff */
[----:B------:R-:W-:-:S04]  /*139f0*/  @P0 IMAD.HI.U32 R7, R8, c[0x0][0x4ec], RZ ;  /* 0x00013b0008070a27 */ /* 0x000fc800078e00ff */
[----:B------:R-:W-:Y:S01]  /*13a00*/  IMAD.WIDE.U32 R2, R9, c[0x0][0x498], R2 ;  /* 0x0001260009027a25 */ /* 0x000fe200078e0002 */
[----:B------:R-:W-:-:S03]  /*13a10*/  @P0 SHF.R.U32.HI R0, RZ, c[0x0][0x4f0], R7 ;  /* 0x00013c00ff000a19 */ /* 0x000fc60000011607 */
[----:B------:R-:W-:Y:S01]  /*13a20*/  IMAD R7, R10, c[0x0][0x498], RZ ;  /* 0x000126000a077a24 */ /* 0x000fe200078e02ff */
[----:B------:R-:W-:Y:S01]  /*13a30*/  IADD3 R2, P0, R0, R2, RZ ;  /* 0x0000000200027210 */ /* 0x000fe20007f1e0ff */
[----:B------:R-:W-:Y:S02]  /*13a40*/  IMAD.MOV R6, RZ, RZ, -R0 ;  /* 0x000000ffff067224 */ /* 0x000fe400078e0a00 */
[----:B------:R-:W-:Y:S02]  /*13a50*/  IMAD R7, R9, c[0x0][0x49c], R7 ;  /* 0x0001270009077a24 */ /* 0x000fe400078e0207 */
[----:B------:R-:W-:Y:S01]  /*13a60*/  IMAD R6, R6, c[0x0][0x4e8], R8 ;  /* 0x00013a0006067a24 */ /* 0x000fe200078e0208 */
[----:B------:R-:W-:-:S04]  /*13a70*/  SHF.R.S32.HI R8, RZ, 0x1f, R0 ;  /* 0x0000001fff087819 */ /* 0x000fc80000011400 */
        /* <DEDUP_REMOVED lines=10> */
.L_x_294:
[----:B------:R-:W-:Y:S05]  /*13b20*/  BSYNC B0 ;  /* 0x0000000000007941 */ /* 0x000fea0003800000 */
.L_x_293:
[----:B------:R-:W2:Y:S01]  /*13b30*/  S2R R14, SR_CTAID.X ;  /* 0x00000000000e7919 */ /* 0x000ea20000002500 */
[----:B-1----:R-:W-:Y:S01]  /*13b40*/  IMAD R0, R5, c[0x0][0x3a0], RZ ;  /* 0x0000e80005007a24 */ /* 0x002fe200078e02ff */
[----:B------:R-:W-:Y:S01]  /*13b50*/  SHF.R.S32.HI R5, RZ, 0x1f, R12 ;  /* 0x0000001fff057819 */ /* 0x000fe2000001140c */
[C---:B------:R-:W-:Y:S01]  /*13b60*/  IMAD.WIDE.U32 R2, R4.reuse, c[0x0][0x3a0], RZ ;  /* 0x0000e80004027a25 */ /* 0x040fe200078e00ff */
[----:B------:R-:W-:Y:S01]  /*13b70*/  MOV R6, c[0x0][0x4e8] ;  /* 0x00013a0000067a02 */ /* 0x000fe20000000f00 */
[----:B------:R-:W-:Y:S01]  /*13b80*/  BSSY B0, `(.L_x_295) ;  /* 0x0000034000007945 */ /* 0x000fe20003800000 */
[-C--:B------:R-:W-:Y:S01]  /*13b90*/  LEA.HI R5, R5, R12.reuse, RZ, 0x3 ;  /* 0x0000000c05057211 */ /* 0x080fe200078f18ff */
[----:B------:R-:W-:Y:S01]  /*13ba0*/  IMAD R0, R4, c[0x0][0x3a4], R0 ;  /* 0x0000e90004007a24 */ /* 0x000fe200078e0200 */
[----:B------:R-:W-:Y:S01]  /*13bb0*/  ISETP.NE.AND P0, PT, R6, 0x1, PT ;  /* 0x000000010600780c */ /* 0x000fe20003f05270 */
[----:B------:R-:W-:Y:S01]  /*13bc0*/  IMAD R6, R10, c[0x0][0x3f0], RZ ;  /* 0x0000fc000a067a24 */ /* 0x000fe200078e02ff */
[----:B------:R-:W-:Y:S01]  /*13bd0*/  LOP3.LUT R4, R5, 0xfffffff8, RZ, 0xc0, !PT ;  /* 0xfffffff805047812 */ /* 0x000fe200078ec0ff */
[----:B-----5:R-:W-:Y:S01]  /*13be0*/  IMAD R10, R13, c[0x0][0x4e8], RZ ;  /* 0x00013a000d0a7a24 */ /* 0x020fe200078e02ff */
[----:B------:R-:W-:Y:S01]  /*13bf0*/  SHF.R.S32.HI R8, RZ, 0x3, R5 ;  /* 0x00000003ff087819 */ /* 0x000fe20000011405 */
[----:B------:R-:W-:Y:S01]  /*13c00*/  IMAD R7, R9, c[0x0][0x3f4], R6 ;  /* 0x0000fd0009077a24 */ /* 0x000fe200078e0206 */
[----:B------:R-:W-:-:S02]  /*13c10*/  IADD3 R12, -R4, R12, RZ ;  /* 0x0000000c040c7210 */ /* 0x000fc40007ffe1ff */
[----:B------:R-:W-:Y:S01]  /*13c20*/  IADD3 R3, R3, R0, RZ ;  /* 0x0000000003037210 */ /* 0x000fe20007ffe0ff */
[----:B------:R-:W-:Y:S02]  /*13c30*/  IMAD R0, R36, c[0x0][0x3e8], RZ ;  /* 0x0000fa0024007a24 */ /* 0x000fe400078e02ff */
[----:B------:R-:W-:Y:S02]  /*13c40*/  IMAD R4, R12, 0x20, R8 ;  /* 0x000000200c047824 */ /* 0x000fe400078e0208 */
[C---:B------:R-:W-:Y:S02]  /*13c50*/  IMAD R0, R44.reuse, c[0x0][0x3ec], R0 ;  /* 0x0000fb002c007a24 */ /* 0x040fe400078e0200 */
[----:B------:R-:W-:Y:S01]  /*13c60*/  IMAD.WIDE.U32 R2, R44, c[0x0][0x3e8], R2 ;  /* 0x0000fa002c027a25 */ /* 0x000fe200078e0002 */
[C---:B--2---:R-:W-:Y:S02]  /*13c70*/  LEA R4, R14.reuse, R4, 0x7 ;  /* 0x000000040e047211 */ /* 0x044fe400078e38ff */
[----:B------:R-:W-:-:S02]  /*13c80*/  LEA R8, R14, R8, 0x7 ;  /* 0x000000080e087211 */ /* 0x000fc400078e38ff */
[----:B------:R-:W-:Y:S01]  /*13c90*/  IADD3 R3, R0, R3, RZ ;  /* 0x0000000300037210 */ /* 0x000fe20007ffe0ff */
[----:B------:R-:W-:-:S04]  /*13ca0*/  @P0 IMAD.HI.U32 R5, R4, c[0x0][0x4ec], RZ ;  /* 0x00013b0004050a27 */ /* 0x000fc800078e00ff */
[----:B------:R-:W-:Y:S01]  /*13cb0*/  IMAD.MOV.U32 R0, RZ, RZ, R4 ;  /* 0x000000ffff007224 */ /* 0x000fe200078e0004 */
[----:B------:R-:W-:Y:S01]  /*13cc0*/  @P0 SHF.R.U32.HI R0, RZ, c[0x0][0x4f0], R5 ;  /* 0x00013c00ff000a19 */ /* 0x000fe20000011605 */
[----:B------:R-:W-:-:S03]  /*13cd0*/  IMAD.WIDE.U32 R2, R9, c[0x0][0x3f0], R2 ;  /* 0x0000fc0009027a25 */ /* 0x000fc600078e0002 */
[----:B------:R-:W-:Y:S02]  /*13ce0*/  IADD3 R5, -R0, RZ, RZ ;  /* 0x000000ff00057210 */ /* 0x000fe40007ffe1ff */
[----:B------:R-:W-:Y:S02]  /*13cf0*/  SHF.R.S32.HI R6, RZ, 0x1f, R0 ;  /* 0x0000001fff067819 */ /* 0x000fe40000011400 */
[----:B------:R-:W-:Y:S01]  /*13d00*/  IADD3 R3, R3, R7, RZ ;  /* 0x0000000703037210 */ /* 0x000fe20007ffe0ff */
[----:B------:R-:W-:Y:S02]  /*13d10*/  IMAD R5, R5, c[0x0][0x4e8], R4 ;  /* 0x00013a0005057a24 */ /* 0x000fe400078e0204 */
[----:B------:R-:W-:Y:S02]  /*13d20*/  IMAD R6, R6, c[0x0][0x3e0], RZ ;  /* 0x0000f80006067a24 */ /* 0x000fe400078e02ff */
[----:B------:R-:W-:Y:S01]  /*13d30*/  IMAD.WIDE.U32 R2, R0, c[0x0][0x3e0], R2 ;  /* 0x0000f80000027a25 */ /* 0x000fe200078e0002 */
[----:B------:R-:W-:-:S03]  /*13d40*/  SHF.R.S32.HI R4, RZ, 0x1f, R5 ;  /* 0x0000001fff047819 */ /* 0x000fc60000011405 */
[----:B------:R-:W-:-:S04]  /*13d50*/  IMAD R0, R0, c[0x0][0x3e4], R6 ;  /* 0x0000f90000007a24 */ /* 0x000fc800078e0206 */
[----:B------:R-:W-:Y:S02]  /*13d60*/  IMAD.IADD R3, R3, 0x1, R0 ;  /* 0x0000000103037824 */ /* 0x000fe400078e0200 */
[----:B------:R-:W-:Y:S02]  /*13d70*/  IMAD R0, R4, c[0x0][0x3d8], RZ ;  /* 0x0000f60004007a24 */ /* 0x000fe400078e02ff */
[----:B------:R-:W-:-:S04]  /*13d80*/  IMAD.WIDE.U32 R2, R5, c[0x0][0x3d8], R2 ;  /* 0x0000f60005027a25 */ /* 0x000fc800078e0002 */
[----:B------:R-:W-:Y:S01]  /*13d90*/  IMAD R0, R5, c[0x0][0x3dc], R0 ;  /* 0x0000f70005007a24 */ /* 0x000fe200078e0200 */
[----:B------:R-:W-:-:S04]  /*13da0*/  LEA R11, P0, R2, c[0x0][0x380], 0x1 ;  /* 0x0000e000020b7a11 */ /* 0x000fc800078008ff */
[----:B------:R-:W-:-:S04]  /*13db0*/  IADD3 R0, R3, R0, RZ ;  /* 0x0000000003007210 */ /* 0x000fc80007ffe0ff */
[----:B------:R-:W-:Y:S02]  /*13dc0*/  LEA.HI.X R9, R2, c[0x0][0x384], R0, 0x1, P0 ;  /* 0x0000e10002097a11 */ /* 0x000fe400000f0c00 */
[----:B------:R-:W-:Y:S01]  /*13dd0*/  ISETP.GE.AND P0, PT, R8, R10, PT ;  /* 0x0000000a0800720c */ /* 0x000fe20003f06270 */
[----:B------:R1:W2:Y:S01]  /*13de0*/  SHFL.IDX PT, R2, R11, RZ, 0x181f ;  /* 0x00181fff0b027589 */ /* 0x0002a200000e0000 */
[----:B------:R-:W-:-:S03]  /*13df0*/  SHF.L.U32 R0, R12, 0x3, RZ ;  /* 0x000000030c007819 */ /* 0x000fc600000006ff */
[----:B------:R1:W3:Y:S01]  /*13e00*/  SHFL.IDX PT, R3, R9, RZ, 0x181f ;  /* 0x00181fff09037589 */ /* 0x0002e200000e0000 */
[----:B------:R-:W-:-:S07]  /*13e10*/  IADD3 R7, R0, 0x40, RZ ;  /* 0x0000004000077810 */ /* 0x000fce0007ffe0ff */
[----:B------:R-:W-:Y:S05]  /*13e20*/  @P0 BRA `(.L_x_296) ;  /* 0x0000009000000947 */ /* 0x000fea0003800000 */
[----:B------:R-:W-:Y:S02]  /*13e30*/  ISETP.GE.AND P0, PT, R7, c[0x0][0x3c8], PT ;  /* 0x0000f20007007a0c */ /* 0x000fe40003f06270 */
[----:B------:R-:W-:-:S11]  /*13e40*/  ISETP.GE.AND P1, PT, R0, c[0x0][0x3c8], PT ;  /* 0x0000f20000007a0c */ /* 0x000fd60003f26270 */
[----:B------:R-:W-:-:S04]  /*13e50*/  @!P0 SHF.R.S32.HI R4, RZ, 0x1f, R7 ;  /* 0x0000001fff048819 */ /* 0x000fc80000011407 */
[----:B------:R-:W-:-:S04]  /*13e60*/  @!P0 LEA.HI R4, R4, R7, RZ, 0x3 ;  /* 0x0000000704048211 */ /* 0x000fc800078f18ff */
[----:B------:R-:W-:Y:S01]  /*13e70*/  @!P0 LOP3.LUT R6, R4, 0xfffffff8, RZ, 0xc0, !PT ;  /* 0xfffffff804068812 */ /* 0x000fe200078ec0ff */
[----:B--23--:R-:W-:-:S04]  /*13e80*/  @!P1 IMAD.WIDE R4, R0, 0x2, R2 ;  /* 0x0000000200049825 */ /* 0x00cfc800078e0202 */
[----:B------:R-:W-:Y:S01]  /*13e90*/  @!P0 IMAD.WIDE R2, R6, 0x2, R2 ;  /* 0x0000000206028825 */ /* 0x000fe200078e0202 */
[----:B------:R2:W-:Y:S04]  /*13ea0*/  @!P1 ST.E.128 [R4.64], RZ ;  /* 0x000000ff04009985 */ /* 0x0005e8000c101d06 */
[----:B------:R2:W-:Y:S02]  /*13eb0*/  @!P0 ST.E.128 [R2.64], RZ ;  /* 0x000000ff02008985 */ /* 0x0005e4000c101d06 */
.L_x_296:
[----:B------:R-:W-:Y:S05]  /*13ec0*/  BSYNC B0 ;  /* 0x0000000000007941 */ /* 0x000fea0003800000 */
.L_x_295:
        /* <DEDUP_REMOVED lines=8> */
[----:B------:R-:W-:-:S04]  /*13f50*/  @!P0 SHF.R.S32.HI R4, RZ, 0x1f, R7 ;  /* 0x0000001fff048819 */ /* 0x000fc80000011407 */
[----:B------:R-:W-:-:S04]  /*13f60*/  @!P0 LEA.HI R4, R4, R7, RZ, 0x3 ;  /* 0x0000000704048211 */ /* 0x000fc800078f18ff */
[----:B------:R-:W-:Y:S01]  /*13f70*/  @!P0 LOP3.LUT R6, R4, 0xfffffff8, RZ, 0xc0, !PT ;  /* 0xfffffff804068812 */ /* 0x000fe200078ec0ff */
[----:B---34-:R-:W-:-:S04]  /*13f80*/  @!P1 IMAD.WIDE R4, R0, 0x2, R2 ;  /* 0x0000000200049825 */ /* 0x018fc800078e0202 */
[----:B------:R-:W-:Y:S01]  /*13f90*/  @!P0 IMAD.WIDE R2, R6, 0x2, R2 ;  /* 0x0000000206028825 */ /* 0x000fe200078e0202 */
[----:B------:R3:W-:Y:S04]  /*13fa0*/  @!P1 ST.E.128 [R4.64], RZ ;  /* 0x000000ff04009985 */ /* 0x0007e8000c101d06 */
[----:B------:R3:W-:Y:S02]  /*13fb0*/  @!P0 ST.E.128 [R2.64], RZ ;  /* 0x000000ff02008985 */ /* 0x0007e4000c101d06 */
.L_x_298:
[----:B------:R-:W-:Y:S05]  /*13fc0*/  BSYNC B0 ;  /* 0x0000000000007941 */ /* 0x000fea0003800000 */
.L_x_297:
        /* <DEDUP_REMOVED lines=8> */
[----:B------:R-:W-:-:S04]  /*14050*/  @!P0 SHF.R.S32.HI R4, RZ, 0x1f, R7 ;  /* 0x0000001fff048819 */ /* 0x000fc80000011407 */
[----:B------:R-:W-:-:S04]  /*14060*/  @!P0 LEA.HI R4, R4, R7, RZ, 0x3 ;  /* 0x0000000704048211 */ /* 0x000fc800078f18ff */
[----:B------:R-:W-:Y:S01]  /*14070*/  @!P0 LOP3.LUT R6, R4, 0xfffffff8, RZ, 0xc0, !PT ;  /* 0xfffffff804068812 */ /* 0x000fe200078ec0ff */
[----:B-1--4-:R-:W-:-:S04]  /*14080*/  @!P1 IMAD.WIDE R4, R0, 0x2, R2 ;  /* 0x0000000200049825 */ /* 0x012fc800078e0202 */
[----:B------:R-:W-:Y:S01]  /*14090*/  @!P0 IMAD.WIDE R2, R6, 0x2, R2 ;  /* 0x0000000206028825 */ /* 0x000fe200078e0202 */
[----:B------:R1:W-:Y:S04]  /*140a0*/  @!P1 ST.E.128 [R4.64], RZ ;  /* 0x000000ff04009985 */ /* 0x0003e8000c101d06 */
[----:B------:R1:W-:Y:S02]  /*140b0*/  @!P0 ST.E.128 [R2.64], RZ ;  /* 0x000000ff02008985 */ /* 0x0003e4000c101d06 */
.L_x_300:
[----:B------:R-:W-:Y:S05]  /*140c0*/  BSYNC B0 ;  /* 0x0000000000007941 */ /* 0x000fea0003800000 */
.L_x_299:
[----:B-1----:R-:W-:Y:S01]  /*140d0*/  IADD3 R4, R8, 0x60, RZ ;  /* 0x0000006008047810 */ /* 0x002fe20007ffe0ff */
[----:B------:R1:W2:Y:S03]  /*140e0*/  SHFL.IDX PT, R3, R9, 0x3, 0x181f ;  /* 0x00781f0009037f89 */ /* 0x0002a600000e0000 */
[----:B------:R-:W-:Y:S01]  /*140f0*/  ISETP.GE.AND P0, PT, R4, R10, PT ;  /* 0x0000000a0400720c */ /* 0x000fe20003f06270 */
[----:B----4-:R1:W4:-:S12]  /*14100*/  SHFL.IDX PT, R2, R11, 0x3, 0x181f ;  /* 0x00781f000b027f89 */ /* 0x01031800000e0000 */
[----:B------:R-:W-:Y:S05]  /*14110*/  @P0 EXIT ;  /* 0x000000000000094d */ /* 0x000fea0003800000 */
[----:B------:R-:W-:-:S13]  /*14120*/  ISETP.GE.AND P0, PT, R0, c[0x0][0x3c8], PT ;  /* 0x0000f20000007a0c */ /* 0x000fda0003f06270 */
[----:B--2-4-:R-:W-:-:S05]  /*14130*/  @!P0 IMAD.WIDE R4, R0, 0x2, R2 ;  /* 0x0000000200048825 */ /* 0x014fca00078e0202 */
[----:B------:R2:W-:Y:S01]  /*14140*/  @!P0 ST.E.128 [R4.64], RZ ;  /* 0x000000ff04008985 */ /* 0x0005e2000c101d06 */
[----:B------:R-:W-:-:S13]  /*14150*/  ISETP.GE.AND P0, PT, R7, c[0x0][0x3c8], PT ;  /* 0x0000f20007007a0c */ /* 0x000fda0003f06270 */
[----:B------:R-:W-:Y:S05]  /*14160*/  @P0 EXIT ;  /* 0x000000000000094d */ /* 0x000fea0003800000 */
[----:B------:R-:W-:-:S04]  /*14170*/  SHF.R.S32.HI R0, RZ, 0x1f, R7 ;  /* 0x0000001fff007819 */ /* 0x000fc80000011407 */
[----:B------:R-:W-:-:S04]  /*14180*/  LEA.HI R0, R0, R7, RZ, 0x3 ;  /* 0x0000000700007211 */ /* 0x000fc800078f18ff */
[----:B------:R-:W-:-:S05]  /*14190*/  LOP3.LUT R0, R0, 0xfffffff8, RZ, 0xc0, !PT ;  /* 0xfffffff800007812 */ /* 0x000fca00078ec0ff */
[----:B------:R-:W-:-:S05]  /*141a0*/  IMAD.WIDE R2, R0, 0x2, R2 ;  /* 0x0000000200027825 */ /* 0x000fca00078e0202 */
[----:B------:R-:W-:Y:S01]  /*141b0*/  ST.E.128 [R2.64], RZ ;  /* 0x000000ff02007985 */ /* 0x000fe2000c101d06 */
[----:B------:R-:W-:Y:S05]  /*141c0*/  EXIT ;  /* 0x000000000000794d */ /* 0x000fea0003800000 */
.L_x_301:
        /* <DEDUP_REMOVED lines=11> */
.L_x_2169:


//--------------------- .text._ZN7cutlass13device_kernelIN5flash19enable_sm80_to_sm89INS1_16FlashAttnFwdSm80INS1_25CollectiveMainloopFwdSm80ILi8ELi1ELb1EN4cute5tupleIJNS5_1CILi128EEENS7_ILi96EEES8_EEELi128ENS_6half_tEfNS_4arch4Sm80ELb0ELb1ELb1ELb1ELb1ELb1ELb1ELb0EEENS1_21CollectiveEpilogueFwdINS6_IJS8_S8_S9_EEENS6_IJNS7_ILi1EEESH_SH_EEESB_SD_Li256ELb1ELb1ELb0ELb0EEENS1_19SingleTileSchedulerILb1ELb0ELb1ELi128EEEEEEEEEvNT_6ParamsE --------------------------
	.section	.text._ZN7cutlass13device_kernelIN5flash19enable_sm80_to_sm89INS1_16FlashAttnFwdSm80INS1_25CollectiveMainloopFwdSm80ILi8ELi1ELb1EN4cute5tupleIJNS5_1CILi128EEENS7_ILi96EEES8_EEELi128ENS_6half_tEfNS_4arch4Sm80ELb0ELb1ELb1ELb1ELb1ELb1ELb1ELb0EEENS1_21CollectiveEpilogueFwdINS6_IJS8_S8_S9_EEENS6_IJNS7_ILi1EEESH_SH_EEESB_SD_Li256ELb1ELb1ELb0ELb0EEENS1_19SingleTileSchedulerILb1ELb0ELb1ELi128EEEEEEEEEvNT_6ParamsE,"ax",@progbits
	.sectioninfo	@"SHI_REGISTERS=255"
	.align	128
.text._ZN7cutlass13device_kernelIN5flash19enable_sm80_to_sm89INS1_16FlashAttnFwdSm80INS1_25CollectiveMainloopFwdSm80ILi8ELi1ELb1EN4cute5tupleIJNS5_1CILi128EEENS7_ILi96EEES8_EEELi128ENS_6half_tEfNS_4arch4Sm80ELb0ELb1ELb1ELb1ELb1ELb1ELb1ELb0EEENS1_21CollectiveEpilogueFwdINS6_IJS8_S8_S9_EEENS6_IJNS7_ILi1EEESH_SH_EEESB_SD_Li256ELb1ELb1ELb0ELb0EEENS1_19SingleTileSchedulerILb1ELb0ELb1ELi128EEEEEEEEEvNT_6ParamsE:
        .type           _ZN7cutlass13device_kernelIN5flash19enable_sm80_to_sm89INS1_16FlashAttnFwdSm80INS1_25CollectiveMainloopFwdSm80ILi8ELi1ELb1EN4cute5tupleIJNS5_1CILi128EEENS7_ILi96EEES8_EEELi128ENS_6half_tEfNS_4arch4Sm80ELb0ELb1ELb1ELb1ELb1ELb1ELb1ELb0EEENS1_21CollectiveEpilogueFwdINS6_IJS8_S8_S9_EEENS6_IJNS7_ILi1EEESH_SH_EEESB_SD_Li256ELb1ELb1ELb0ELb0EEENS1_19SingleTileSchedulerILb1ELb0ELb1ELi128EEEEEEEEEvNT_6ParamsE,@function
        .size           _ZN7cutlass13device_kernelIN5flash19enable_sm80_to_sm89INS1_16FlashAttnFwdSm80INS1_25CollectiveMainloopFwdSm80ILi8ELi1ELb1EN4cute5tupleIJNS5_1CILi128EEENS7_ILi96EEES8_EEELi128ENS_6half_tEfNS_4arch4Sm80ELb0ELb1ELb1ELb1ELb1ELb1ELb1ELb0EEENS1_21CollectiveEpilogueFwdINS6_IJS8_S8_S9_EEENS6_IJNS7_ILi1EEESH_SH_EEESB_SD_Li256ELb1ELb1ELb0ELb0EEENS1_19SingleTileSchedulerILb1ELb0ELb1ELi128EEEEEEEEEvNT_6ParamsE,(.L_x_2170 - _ZN7cutlass13device_kernelIN5flash19enable_sm80_to_sm89INS1_16FlashAttnFwdSm80INS1_25CollectiveMainloopFwdSm80ILi8ELi1ELb1EN4cute5tupleIJNS5_1CILi128EEENS7_ILi96EEES8_EEELi128ENS_6half_tEfNS_4arch4Sm80ELb0ELb1ELb1ELb1ELb1ELb1ELb1ELb0EEENS1_21CollectiveEpilogueFwdINS6_IJS8_S8_S9_EEENS6_IJNS7_ILi1EEESH_SH_EEESB_SD_Li256ELb1ELb1ELb0ELb0EEENS1_19SingleTileSchedulerILb1ELb0ELb1ELi128EEEEEEEEEvNT_6ParamsE)
        .other          _ZN7cutlass13device_kernelIN5flash19enable_sm80_to_sm89INS1_16FlashAttnFwdSm80INS1_25CollectiveMainloopFwdSm80ILi8ELi1ELb1EN4cute5tupleIJNS5_1CILi128EEENS7_ILi96EEES8_EEELi128ENS_6half_tEfNS_4arch4Sm80ELb0ELb1ELb1ELb1ELb1ELb1ELb1ELb0EEENS1_21CollectiveEpilogueFwdINS6_IJS8_S8_S9_EEENS6_IJNS7_ILi1EEESH_SH_EEESB_SD_Li256ELb1ELb1ELb0ELb0EEENS1_19SingleTileSchedulerILb1ELb0ELb1ELi128EEEEEEEEEvNT_6ParamsE,@"STO_CUDA_ENTRY STV_DEFAULT"
_ZN7cutlass13device_kernelIN5flash19enable_sm80_to_sm89INS1_16FlashAttnFwdSm80INS1_25CollectiveMainloopFwdSm80ILi8ELi1ELb1EN4cute5tupleIJNS5_1CILi128EEENS7_ILi96EEES8_EEELi128ENS_6half_tEfNS_4arch4Sm80ELb0ELb1ELb1ELb1ELb1ELb1ELb1ELb0EEENS1_21CollectiveEpilogueFwdINS6_IJS8_S8_S9_EEENS6_IJNS7_ILi1EEESH_SH_EEESB_SD_Li256ELb1ELb1ELb0ELb0EEENS1_19SingleTileSchedulerILb1ELb0ELb1ELi128EEEEEEEEEvNT_6ParamsE:
        /* <DEDUP_REMOVED lines=17> */
.L_x_303:
        /* <DEDUP_REMOVED lines=8> */
.L_x_305:
[----:B------:R-:W-:-:S04]  /*0190*/  MOV R0, c[0x0][0x54c] ;  /* 0x0001530000007a02 */ /* 0x000fc80000000f00 */
.L_x_304:
[----:B------:R-:W-:Y:S01]  /*01a0*/  USHF.L.U32 UR4, UR4, 0x7, URZ ;  /* 0x0000000704047899 */ /* 0x000fe2000800063f */
[----:B-----5:R-:W-:-:S05]  /*01b0*/  IMAD R0, R0, c[0x0][0x548], RZ ;  /* 0x0001520000007a24 */ /* 0x020fca00078e02ff */
[----:B------:R-:W-:-:S04]  /*01c0*/  MOV R12, UR4 ;  /* 0x00000004000c7c02 */ /* 0x000fc80008000f00 */
[----:B------:R-:W-:-:S04]  /*01d0*/  ISETP.GE.AND P0, PT, R12, R0, PT ;  /* 0x000000000c00720c */ /* 0x000fc80003f06270 */
[----:B------:R-:W-:-:S05]  /*01e0*/  SEL R0, R5, 0xffffffff, !P0 ;  /* 0xffffffff05007807 */ /* 0x000fca0004000000 */
[----:B------:R2:W-:Y:S01]  /*01f0*/  STL [R1+0x28], R0 ;  /* 0x0000280001007387 */ /* 0x0005e20000100800 */
[----:B------:R-:W-:Y:S05]  /*0200*/  BRA `(.L_x_306) ;  /* 0x0000014000007947 */ /* 0x000fea0003800000 */
.L_x_302:
[----:B------:R-:W-:-:S04]  /*0210*/  ISETP.NE.U32.AND P0, PT, RZ, c[0x0][0x568], PT ;  /* 0x00015a00ff007a0c */ /* 0x000fc80003f05070 */
[----:B------:R-:W-:-:S13]  /*0220*/  ISETP.NE.AND.EX P0, PT, RZ, c[0x0][0x56c], PT, P0 ;  /* 0x00015b00ff007a0c */ /* 0x000fda0003f05300 */
[----:B------:R-:W-:Y:S05]  /*0230*/  @!P0 BRA `(.L_x_307) ;  /* 0x0000002000008947 */ /* 0x000fea0003800000 */
[----:B------:R1:W5:Y:S01]  /*0240*/  LDG.E R0, [R2.64] ;  /* 0x0000001202007981 */ /* 0x000362000c1e1900 */
[----:B------:R-:W-:Y:S05]  /*0250*/  BRA `(.L_x_308) ;  /* 0x0000009000007947 */ /* 0x000fea0003800000 */
.L_x_307:
        /* <DEDUP_REMOVED lines=8> */
.L_x_309:
[----:B------:R-:W-:-:S04]  /*02e0*/  MOV R0, c[0x0][0x54c] ;  /* 0x0001530000007a02 */ /* 0x000fc80000000f00 */
.L_x_308:
[----:B------:R-:W-:Y:S01]  /*02f0*/  USHF.L.U32 UR4, UR4, 0x7, URZ ;  /* 0x0000000704047899 */ /* 0x000fe2000800063f */
[----:B-----5:R-:W-:-:S05]  /*0300*/  IMAD R0, R0, c[0x0][0x548], RZ ;  /* 0x0001520000007a24 */ /* 0x020fca00078e02ff */
[----:B------:R-:W-:-:S04]  /*0310*/  MOV R12, UR4 ;  /* 0x00000004000c7c02 */ /* 0x000fc80008000f00 */
[----:B------:R-:W-:-:S04]  /*0320*/  ISETP.GE.AND P0, PT, R12, R0, PT ;  /* 0x000000000c00720c */ /* 0x000fc80003f06270 */
[----:B------:R-:W-:-:S05]  /*0330*/  SEL R0, R5, 0xffffffff, !P0 ;  /* 0xffffffff05007807 */ /* 0x000fca0004000000 */
[----:B------:R2:W-:Y:S04]  /*0340*/  STL [R1+0x28], R0 ;  /* 0x0000280001007387 */ /* 0x0005e80000100800 */
.L_x_306:
        /* <DEDUP_REMOVED lines=8> */
[----:B------:R-:W-:Y:S01]  /*03d0*/  IMAD.MOV.U32 R17, RZ, RZ, RZ ;  /* 0x000000ffff117224 */ /* 0x000fe200078e00ff */
[----:B------:R-:W-:Y:S01]  /*03e0*/  ISETP.NE.AND.EX P0, PT, RZ, c[0x0][0x364], PT, P1 ;  /* 0x0000d900ff007a0c */ /* 0x000fe20003f05310 */
[----:B------:R-:W-:Y:S01]  /*03f0*/  IMAD.MOV.U32 R13, RZ, RZ, RZ ;  /* 0x000000ffff0d7224 */ /* 0x000fe200078e00ff */
[----:B------:R-:W-:Y:S01]  /*0400*/  ISETP.NE.U32.AND P1, PT, RZ, c[0x0][0x348], PT ;  /* 0x0000d200ff007a0c */ /* 0x000fe20003f25070 */
[----:B------:R-:W-:Y:S01]  /*0410*/  IMAD.WIDE R8, R21, R14, c[0x0][0x348] ;  /* 0x0000d20015087625 */ /* 0x000fe200078e020e */
[----:B------:R-:W-:-:S02]  /*0420*/  ISETP.NE.U32.AND P3, PT, RZ, c[0x0][0x350], PT ;  /* 0x0000d400ff007a0c */ /* 0x000fc40003f65070 */
[----:B------:R-:W-:Y:S01]  /*0430*/  ISETP.NE.U32.AND P4, PT, RZ, c[0x0][0x358], PT ;  /* 0x0000d600ff007a0c */ /* 0x000fe20003f85070 */
[CC--:B------:R-:W-:Y:S01]  /*0440*/  IMAD.WIDE R6, R21.reuse, R14.reuse, c[0x0][0x350] ;  /* 0x0000d40015067625 */ /* 0x0c0fe200078e020e */
[----:B------:R-:W-:Y:S02]  /*0450*/  ISETP.NE.AND.EX P1, PT, RZ, c[0x0][0x34c], PT, P1 ;  /* 0x0000d300ff007a0c */ /* 0x000fe40003f25310 */
[----:B------:R-:W-:Y:S01]  /*0460*/  ISETP.NE.AND.EX P3, PT, RZ, c[0x0][0x354], PT, P3 ;  /* 0x0000d500ff007a0c */ /* 0x000fe20003f65330 */
[CC--:B------:R-:W-:Y:S01]  /*0470*/  @P2 IMAD.WIDE R10, R21.reuse, R14.reuse, c[0x0][0x370] ;  /* 0x0000dc00150a2625 */ /* 0x0c0fe200078e020e */
[----:B------:R-:W-:Y:S02]  /*0480*/  ISETP.NE.AND.EX P4, PT, RZ, c[0x0][0x35c], PT, P4 ;  /* 0x0000d700ff007a0c */ /* 0x000fe40003f85340 */
[----:B------:R-:W-:Y:S01]  /*0490*/  MOV R137, RZ ;  /* 0x000000ff00897202 */ /* 0x000fe20000000f00 */
[CC--:B-1----:R-:W-:Y:S01]  /*04a0*/  @P0 IMAD.WIDE R2, R21.reuse, R14.reuse, c[0x0][0x360] ;  /* 0x0000d80015020625 */ /* 0x0c2fe200078e020e */
[----:B------:R1:W2:Y:S03]  /*04b0*/  @P2 LDG.E R15, [R10.64] ;  /* 0x000000120a0f2981 */ /* 0x0002a6000c1e1900 */
[----:B------:R-:W-:Y:S01]  /*04c0*/  IMAD.WIDE R4, R21, R14, c[0x0][0x358] ;  /* 0x0000d60015047625 */ /* 0x000fe200078e020e */
[----:B------:R3:W4:Y:S04]  /*04d0*/  @P0 LDG.E R0, [R2.64] ;  /* 0x0000001202000981 */ /* 0x000728000c1e1900 */
[----:B------:R2:W5:Y:S04]  /*04e0*/  @P1 LDG.E R137, [R8.64] ;  /* 0x0000001208891981 */ /* 0x000568000c1e1900 */
[----:B------:R2:W5:Y:S04]  /*04f0*/  @P3 LDG.E R17, [R6.64] ;  /* 0x0000001206113981 */ /* 0x000568000c1e1900 */
[----:B------:R2:W5:Y:S04]  /*0500*/  @P4 LDG.E R13, [R4.64] ;  /* 0x00000012040d4981 */ /* 0x000568000c1e1900 */
[----:B------:R-:W3:Y:S01]  /*0510*/  S2R R30, SR_CTAID.Y ;  /* 0x00000000001e7919 */ /* 0x000ee20000002600 */
[----:B-1----:R-:W-:Y:S01]  /*0520*/  IMAD.MOV.U32 R10, RZ, RZ, c[0x0][0x2ac] ;  /* 0x0000ab00ff0a7624 */ /* 0x002fe200078e00ff */
[----:B---3--:R-:W-:-:S03]  /*0530*/  MOV R2, c[0x0][0x228] ;  /* 0x00008a0000027a02 */ /* 0x008fc60000000f00 */
[----:B------:R-:W-:Y:S01]  /*0540*/  IMAD R10, R10, c[0x0][0x1d0], RZ ;  /* 0x000074000a0a7a24 */ /* 0x000fe200078e02ff */
[----:B------:R-:W-:Y:S01]  /*0550*/  SHF.R.S32.HI R155, RZ, 0x1f, R30 ;  /* 0x0000001fff9b7819 */ /* 0x000fe2000001141e */
[----:B----4-:R1:W-:Y:S04]  /*0560*/  STL [R1+0xc], R0 ;  /* 0x00000c0001007387 */ /* 0x0103e80000100800 */
[----:B--2---:R1:W-:Y:S01]  /*0570*/  STL [R1+0x24], R15 ;  /* 0x0000240f01007387 */ /* 0x0043e20000100800 */
[----:B------:R-:W-:Y:S01]  /*0580*/  MOV R11, R0 ;  /* 0x00000000000b7202 */ /* 0x000fe20000000f00 */
[----:B------:R-:W-:Y:S05]  /*0590*/  @P0 BRA `(.L_x_310) ;  /* 0x0000005000000947 */ /* 0x000fea0003800000 */
[----:B------:R-:W-:Y:S05]  /*05a0*/  @!P1 BRA `(.L_x_310) ;  /* 0x0000004000009947 */ /* 0x000fea0003800000 */
[----:B-1----:R1:W2:Y:S04]  /*05b0*/  LDG.E R0, [R8.64] ;  /* 0x0000001208007981 */ /* 0x0022a8000c1e1900 */
[----:B-1----:R-:W2:Y:S02]  /*05c0*/  LDG.E R8, [R8.64+0x4] ;  /* 0x0000041208087981 */ /* 0x002ea4000c1e1900 */
[----:B--2---:R-:W-:-:S05]  /*05d0*/  IADD3 R11, -R0, R8, RZ ;  /* 0x00000008000b7210 */ /* 0x004fca0007ffe1ff */
[----:B------:R1:W-:Y:S02]  /*05e0*/  STL [R1+0xc], R11 ;  /* 0x00000c0b01007387 */ /* 0x0003e40000100800 */
.L_x_310:
[----:B------:R-:W-:-:S04]  /*05f0*/  ISETP.NE.U32.AND P0, PT, RZ, c[0x0][0x368], PT ;  /* 0x0000da00ff007a0c */ /* 0x000fc80003f05070 */
[----:B------:R-:W-:-:S13]  /*0600*/  ISETP.NE.AND.EX P0, PT, RZ, c[0x0][0x36c], PT, P0 ;  /* 0x0000db00ff007a0c */ /* 0x000fda0003f05300 */
[----:B------:R-:W-:Y:S05]  /*0610*/  @!P0 BRA `(.L_x_311) ;  /* 0x0000003000008947 */ /* 0x000fea0003800000 */
[----:B------:R-:W-:-:S05]  /*0620*/  IMAD.WIDE R6, R21, R14, c[0x0][0x368] ;  /* 0x0000da0015067625 */ /* 0x000fca00078e020e */
[----:B------:R2:W5:Y:S01]  /*0630*/  LDG.E R10, [R6.64] ;  /* 0x00000012060a7981 */ /* 0x000562000c1e1900 */
[----:B------:R-:W-:Y:S05]  /*0640*/  BRA `(.L_x_312) ;  /* 0x0000004000007947 */ /* 0x000fea0003800000 */
.L_x_311:
[----:B------:R-:W-:Y:S05]  /*0650*/  @!P3 BRA `(.L_x_312) ;  /* 0x000000300000b947 */ /* 0x000fea0003800000 */
[----:B-1----:R1:W2:Y:S04]  /*0660*/  LDG.E R0, [R6.64] ;  /* 0x0000001206007981 */ /* 0x0022a8000c1e1900 */
[----:B-1----:R-:W2:Y:S02]  /*0670*/  LDG.E R6, [R6.64+0x4] ;  /* 0x0000041206067981 */ /* 0x002ea4000c1e1900 */
[----:B--2---:R-:W-:Y:S02]  /*0680*/  IADD3 R10, -R0, R6, RZ ;  /* 0x00000006000a7210 */ /* 0x004fe40007ffe1ff */
.L_x_312:
[----:B--2---:R2:W3:Y:S04]  /*0690*/  @P4 LDG.E R6, [R4.64] ;  /* 0x0000001204064981 */ /* 0x0044e8000c1e1900 */
[----:B------:R2:W3:Y:S01]  /*06a0*/  @P4 LDG.E R3, [R4.64+0x4] ;  /* 0x0000041204034981 */ /* 0x0004e2000c1e1900 */
[----:B-1----:R-:W-:Y:S01]  /*06b0*/  IMAD.MOV.U32 R0, RZ, RZ, c[0x0][0x2c4] ;  /* 0x0000b100ff007624 */ /* 0x002fe200078e00ff */
[----:B------:R-:W-:Y:S01]  /*06c0*/  ISETP.NE.U32.AND P0, PT, RZ, c[0x0][0x378], PT ;  /* 0x0000de00ff007a0c */ /* 0x000fe20003f05070 */
[----:B-----5:R-:W-:-:S03]  /*06d0*/  IMAD.MOV.U32 R135, RZ, RZ, R10 ;  /* 0x000000ffff877224 */ /* 0x020fc600078e000a */
[----:B------:R-:W-:Y:S01]  /*06e0*/  ISETP.NE.AND P2, PT, R0, 0x1, PT ;  /* 0x000000010000780c */ /* 0x000fe20003f45270 */
[----:B------:R-:W-:Y:S01]  /*06f0*/  IMAD.MOV.U32 R218, RZ, RZ, R12 ;  /* 0x000000ffffda7224 */ /* 0x000fe200078e000c */
[----:B------:R-:W-:Y:S01]  /*0700*/  ISETP.NE.AND.EX P0, PT, RZ, c[0x0][0x37c], PT, P0 ;  /* 0x0000df00ff007a0c */ /* 0x000fe20003f05300 */
[----:B------:R-:W-:Y:S01]  /*0710*/  IMAD.MOV.U32 R7, RZ, RZ, c[0x0][0x32c] ;  /* 0x0000cb00ff077624 */ /* 0x000fe200078e00ff */
[----:B------:R-:W-:-:S04]  /*0720*/  LOP3.LUT R215, R215, 0xffbfffff, RZ, 0xc0, !PT ;  /* 0xffbfffffd7d77812 */ /* 0x000fc800078ec0ff */
[----:B------:R-:W-:-:S05]  /*0730*/  ISETP.GE.AND P1, PT, R7, 0x1, PT ;  /* 0x000000010700780c */ /* 0x000fca0003f26270 */
[----:B------:R-:W-:Y:S02]  /*0740*/  @P2 IADD3 R0, R218, 0x7f, RZ ;  /* 0x0000007fda002810 */ /* 0x000fe40007ffe0ff */
[----:B------:R-:W-:Y:S01]  /*0750*/  @P2 LOP3.LUT R215, R215, 0x400000, RZ, 0xfc, !PT ;  /* 0x00400000d7d72812 */ /* 0x000fe200078efcff */
[----:B--2---:R-:W-:-:S03]  /*0760*/  @P0 IMAD.WIDE R4, R21, R14, c[0x0][0x378] ;  /* 0x0000de0015040625 */ /* 0x004fc600078e020e */
[----:B------:R-:W-:Y:S02]  /*0770*/  LOP3.LUT R215, R215, 0xff7fffff, RZ, 0xc0, !PT ;  /* 0xff7fffffd7d77812 */ /* 0x000fe400078ec0ff */
[----:B------:R1:W5:Y:S02]  /*0780*/  @P0 LDG.E R135, [R4.64] ;  /* 0x0000001204870981 */ /* 0x000364000c1e1900 */
[----:B------:R-:W-:Y:S01]  /*0790*/  @P1 LOP3.LUT R215, R215, 0x800000, RZ, 0xfc, !PT ;  /* 0x00800000d7d71812 */ /* 0x000fe200078efcff */
[----:B---3--:R-:W-:Y:S02]  /*07a0*/  @P4 IMAD.IADD R2, R3, 0x1, -R6 ;  /* 0x0000000103024824 */ /* 0x008fe400078e0a06 */
[----:B------:R-:W-:Y:S02]  /*07b0*/  IMAD.IADD R6, R10, 0x1, -R15 ;  /* 0x000000010a067824 */ /* 0x000fe400078e0a0f */
[----:B------:R-:W-:Y:S01]  /*07c0*/  @P2 IMAD.HI.U32 R3, R0, c[0x0][0x2c8], RZ ;  /* 0x0000b20000032a27 */ /* 0x000fe200078e00ff */
[----:B------:R-:W-:-:S03]  /*07d0*/  IADD3 R0, R12, 0x7f, RZ ;  /* 0x0000007f0c007810 */ /* 0x000fc60007ffe0ff */
[----:B------:R-:W-:Y:S01]  /*07e0*/  IMAD.IADD R8, R6, 0x1, R2 ;  /* 0x0000000106087824 */ /* 0x000fe200078e0202 */
[----:B------:R-:W-:-:S04]  /*07f0*/  @P2 SHF.R.U32.HI R0, RZ, c[0x0][0x2cc], R3 ;  /* 0x0000b300ff002a19 */ /* 0x000fc80000011603 */
[----:B------:R2:W-:Y:S01]  /*0800*/  STL [R1+0x8], R8 ;  /* 0x0000080801007387 */ /* 0x0005e20000100800 */
[----:B------:R-:W-:-:S05]  /*0810*/  IADD3 R143, R8, 0x1, -R11 ;  /* 0x00000001088f7810 */ /* 0x000fca0007ffe80b */
[----:B------:R-:W-:-:S05]  /*0820*/  IMAD.IADD R0, R143, 0x1, R0 ;  /* 0x000000018f007824 */ /* 0x000fca00078e0200 */
[----:B-1----:R-:W-:Y:S01]  /*0830*/  IADD3 R5, R0, c[0x0][0x328], RZ ;  /* 0x0000ca0000057a10 */ /* 0x002fe20007ffe0ff */
        /* <DEDUP_REMOVED lines=10> */
.L_x_314:
[----:B------:R-:W-:-:S13]  /*08e0*/  ISETP.NE.AND P0, PT, R7, 0x1, PT ;  /* 0x000000010700780c */ /* 0x000fda0003f05270 */
[----:B------:R-:W-:-:S05]  /*08f0*/  @P0 IMAD.HI.U32 R0, R3, c[0x0][0x330], RZ ;  /* 0x0000cc0003000a27 */ /* 0x000fca00078e00ff */
[----:B------:R-:W-:-:S05]  /*0900*/  @P0 SHF.R.U32.HI R3, RZ, c[0x0][0x334], R0 ;  /* 0x0000cd00ff030a19 */ /* 0x000fca0000011600 */
.L_x_315:
[----:B------:R-:W-:-:S05]  /*0910*/  IMAD R3, R3, R7, c[0x0][0x32c] ;  /* 0x0000cb0003037624 */ /* 0x000fca00078e0207 */
[----:B------:R-:W-:Y:S02]  /*0920*/  IMNMX R5, R5, R3, PT ;  /* 0x0000000305057217 */ /* 0x000fe40003800200 */
.L_x_313:
[C---:B------:R-:W-:Y:S01]  /*0930*/  IADD3 R3, R8.reuse, 0x5f, RZ ;  /* 0x0000005f08037810 */ /* 0x040fe20007ffe0ff */
[----:B--2---:R-:W-:Y:S02]  /*0940*/  IMAD.IADD R8, R8, 0x1, -R11 ;  /* 0x0000000108087824 */ /* 0x004fe400078e0a0b */
[----:B------:R-:W-:-:S03]  /*0950*/  @P2 IMAD.HI.U32 R4, R218, c[0x0][0x2c8], RZ ;  /* 0x0000b200da042a27 */ /* 0x000fc600078e00ff */
[----:B------:R1:W-:Y:S01]  /*0960*/  STL [R1+0x2c], R8 ;  /* 0x00002c0801007387 */ /* 0x0003e20000100800 */
[----:B------:R-:W-:Y:S01]  /*0970*/  IMAD.MOV.U32 R0, RZ, RZ, R218 ;  /* 0x000000ffff007224 */ /* 0x000fe200078e00da */
[----:B------:R-:W-:Y:S01]  /*0980*/  @P2 SHF.R.U32.HI R0, RZ, c[0x0][0x2cc], R4 ;  /* 0x0000b300ff002a19 */ /* 0x000fe20000011604 */
[----:B------:R-:W-:-:S04]  /*0990*/  IMAD.HI R3, R3, 0x2aaaaaab, RZ ;  /* 0x2aaaaaab03037827 */ /* 0x000fc800078e02ff */
[----:B------:R-:W-:Y:S01]  /*09a0*/  IMAD.IADD R0, R8, 0x1, R0 ;  /* 0x0000000108007824 */ /* 0x000fe200078e0200 */
[----:B------:R-:W-:-:S04]  /*09b0*/  SHF.R.U32.HI R4, RZ, 0x1f, R3 ;  /* 0x0000001fff047819 */ /* 0x000fc80000011603 */
[----:B------:R-:W-:Y:S02]  /*09c0*/  LEA.HI.SX32 R144, R3, R4, 0x1c ;  /* 0x0000000403907211 */ /* 0x000fe400078fe2ff */
[----:B------:R-:W-:Y:S01]  /*09d0*/  IADD3 R4, R0, -c[0x0][0x324], RZ ;  /* 0x8000c90000047a10 */ /* 0x000fe20007ffe0ff */
        /* <DEDUP_REMOVED lines=9> */
.L_x_317:
[----:B------:R-:W-:-:S13]  /*0a70*/  ISETP.NE.AND P0, PT, R7, 0x1, PT ;  /* 0x000000010700780c */ /* 0x000fda0003f05270 */
[----:B------:R-:W-:-:S05]  /*0a80*/  @P0 IMAD.HI.U32 R3, R0, c[0x0][0x330], RZ ;  /* 0x0000cc0000030a27 */ /* 0x000fca00078e00ff */
[----:B------:R-:W-:-:S05]  /*0a90*/  @P0 SHF.R.U32.HI R0, RZ, c[0x0][0x334], R3 ;  /* 0x0000cd00ff000a19 */ /* 0x000fca0000011603 */
.L_x_318:
[----:B------:R-:W-:-:S05]  /*0aa0*/  IMAD R0, R0, c[0x0][0x32c], RZ ;  /* 0x0000cb0000007a24 */ /* 0x000fca00078e02ff */
[----:B------:R-:W-:-:S04]  /*0ab0*/  IMNMX R4, R4, R0, !PT ;  /* 0x0000000004047217 */ /* 0x000fc80007800200 */
.L_x_316:
[----:B------:R-:W-:Y:S01]  /*0ac0*/  IADD3 R3, R5, 0x5f, RZ ;  /* 0x0000005f05037810 */ /* 0x000fe20007ffe0ff */
[----:B------:R-:W-:-:S04]  /*0ad0*/  IMAD.HI R0, R4, 0x2aaaaaab, RZ ;  /* 0x2aaaaaab04007827 */ /* 0x000fc800078e02ff */
[----:B------:R-:W-:Y:S01]  /*0ae0*/  IMAD.HI R4, R3, 0x2aaaaaab, RZ ;  /* 0x2aaaaaab03047827 */ /* 0x000fe200078e02ff */
[----:B------:R-:W-:-:S04]  /*0af0*/  SHF.R.U32.HI R3, RZ, 0x1f, R0 ;  /* 0x0000001fff037819 */ /* 0x000fc80000011600 */
[----:B------:R-:W-:Y:S02]  /*0b00*/  SHF.R.U32.HI R5, RZ, 0x1f, R4 ;  /* 0x0000001fff057819 */ /* 0x000fe40000011604 */
[----:B------:R-:W-:Y:S02]  /*0b10*/  LEA.HI.SX32 R0, R0, R3, 0x1c ;  /* 0x0000000300007211 */ /* 0x000fe400078fe2ff */
[----:B------:R-:W-:Y:S02]  /*0b20*/  LEA.HI.SX32 R4, R4, R5, 0x1c ;  /* 0x0000000504047211 */ /* 0x000fe400078fe2ff */
[----:B------:R-:W-:Y:S02]  /*0b30*/  IMNMX R3, RZ, R0, !PT ;  /* 0x00000000ff037217 */ /* 0x000fe40007800200 */
[----:B------:R-:W-:-:S03]  /*0b40*/  IMNMX R0, R4, R144, PT ;  /* 0x0000009004007217 */ /* 0x000fc60003800200 */
[--C-:B------:R-:W-:Y:S02]  /*0b50*/  IMAD R3, R3, 0x60, -R6.reuse ;  /* 0x0000006003037824 */ /* 0x100fe400078e0a06 */
[----:B------:R-:W-:-:S03]  /*0b60*/  IMAD R0, R0, 0x60, -R6 ;  /* 0x0000006000007824 */ /* 0x000fc600078e0a06 */
[----:B------:R-:W-:Y:S02]  /*0b70*/  IMNMX R3, RZ, R3, !PT ;  /* 0x00000003ff037217 */ /* 0x000fe40007800200 */
[----:B------:R-:W-:-:S03]  /*0b80*/  IMNMX R0, R0, R2, PT ;  /* 0x0000000200007217 */ /* 0x000fc60003800200 */
[----:B------:R-:W-:Y:S01]  /*0b90*/  IMAD.WIDE.U32 R4, R3, -0x55555555, RZ ;  /* 0xaaaaaaab03047825 */ /* 0x000fe200078e00ff */
[----:B------:R-:W-:-:S04]  /*0ba0*/  ISETP.GT.AND P0, PT, R0, R3, PT ;  /* 0x000000030000720c */ /* 0x000fc80003f04270 */
[----:B------:R-:W-:-:S05]  /*0bb0*/  SHF.R.U32.HI R123, RZ, 0x6, R5 ;  /* 0x00000006ff7b7819 */ /* 0x000fca0000011605 */
[----:B------:R-:W-:-:S04]  /*0bc0*/  IMAD.MOV.U32 R6, RZ, RZ, R123 ;  /* 0x000000ffff067224 */ /* 0x000fc800078e007b */
[----:B------:R-:W-:-:S05]  /*0bd0*/  @P0 IADD3 R0, R0, 0x5f, RZ ;  /* 0x0000005f00000810 */ /* 0x000fca0007ffe0ff */
[----:B------:R-:W-:-:S05]  /*0be0*/  @P0 IMAD.HI R0, R0, 0x2aaaaaab, RZ ;  /* 0x2aaaaaab00000827 */ /* 0x000fca00078e02ff */
[----:B------:R-:W-:-:S04]  /*0bf0*/  @P0 SHF.R.U32.HI R3, RZ, 0x1f, R0 ;  /* 0x0000001fff030819 */ /* 0x000fc80000011600 */
[----:B------:R-:W-:-:S04]  /*0c00*/  @P0 LEA.HI.SX32 R6, R0, R3, 0x1c ;  /* 0x0000000300060211 */ /* 0x000fc800078fe2ff */
[----:B------:R-:W-:-:S13]  /*0c10*/  ISETP.GT.AND P0, PT, R6, R123, PT ;  /* 0x0000007b0600720c */ /* 0x000fda0003f04270 */
[----:B------:R-:W-:Y:S05]  /*0c20*/  @!P0 BRA `(.L_x_319) ;  /* 0x0000569000008947 */ /* 0x000fea0003800000 */
[----:B------:R-:W-:Y:S02]  /*0c30*/  ISETP.NE.U32.AND P0, PT, RZ, c[0x0][0x340], PT ;  /* 0x0000d000ff007a0c */ /* 0x000fe40003f05070 */
[----:B-1----:R-:W-:Y:S02]  /*0c40*/  SHF.R.S32.HI R8, RZ, 0x1f, R167 ;  /* 0x0000001fff087819 */ /* 0x002fe400000114a7 */
[----:B------:R-:W-:Y:S02]  /*0c50*/  SHF.R.S32.HI R15, RZ, 0x1f, R21 ;  /* 0x0000001fff0f7819 */ /* 0x000fe40000011415 */
[----:B------:R-:W-:Y:S02]  /*0c60*/  MOV R138, 0x60 ;  /* 0x00000060008a7802 */ /* 0x000fe40000000f00 */
[----:B------:R-:W-:Y:S02]  /*0c70*/  IADD3 R41, R6, -0x1, RZ ;  /* 0xffffffff06297810 */ /* 0x000fe40007ffe0ff */
[----:B------:R-:W-:Y:S01]  /*0c80*/  SEL R94, R21, RZ, !P4 ;  /* 0x000000ff155e7207 */ /* 0x000fe20006000000 */
[----:B------:R-:W-:Y:S01]  /*0c90*/  IMAD.MOV.U32 R140, RZ, RZ, c[0x0][0x238] ;  /* 0x00008e00ff8c7624 */ /* 0x000fe200078e00ff */
[----:B------:R-:W-:Y:S01]  /*0ca0*/  ISETP.NE.AND.EX P2, PT, RZ, c[0x0][0x344], PT, P0 ;  /* 0x0000d100ff007a0c */ /* 0x000fe20003f45300 */
[----:B------:R-:W-:Y:S01]  /*0cb0*/  IMAD.MOV.U32 R136, RZ, RZ, c[0x0][0x23c] ;  /* 0x00008f00ff887624 */ /* 0x000fe200078e00ff */
[----:B------:R-:W-:Y:S01]  /*0cc0*/  IADD3 R132, R17, R10, RZ ;  /* 0x0000000a11847210 */ /* 0x000fe20007ffe0ff */
[----:B------:R-:W-:-:S02]  /*0cd0*/  UMOV UR12, 0x6 ;  /* 0x00000006000c7882 */ /* 0x000fc40000000000 */
[----:B------:R-:W-:-:S08]  /*0ce0*/  ULDC.64 UR4, c[0x0][0x290] ;  /* 0x0000a40000047ab9 */ /* 0x000fd00000000a00 */
[----:B------:R-:W-:-:S05]  /*0cf0*/  @P2 IMAD.WIDE R4, R21, R14, c[0x0][0x340] ;  /* 0x0000d00015042625 */ /* 0x000fca00078e020e */
[----:B------:R1:W2:Y:S01]  /*0d00*/  @P2 LDG.E R16, [R4.64] ;  /* 0x0000001204102981 */ /* 0x0002a2000c1e1900 */
[----:B------:R-:W-:Y:S01]  /*0d10*/  LEA.HI R0, R8, R167, RZ, 0x3 ;  /* 0x000000a708007211 */ /* 0x000fe200078f18ff */
[C---:B------:R-:W-:Y:S01]  /*0d20*/  IMAD R145, R138.reuse, c[0x0][0x23c], RZ ;  /* 0x00008f008a917a24 */ /* 0x040fe200078e02ff */
[----:B------:R-:W-:Y:S01]  /*0d30*/  SEL R22, R15, RZ, !P4 ;  /* 0x000000ff0f167207 */ /* 0x000fe20006000000 */
[----:B------:R-:W-:Y:S01]  /*0d40*/  IMAD.WIDE.U32 R138, R138, c[0x0][0x238], RZ ;  /* 0x00008e008a8a7a25 */ /* 0x000fe200078e00ff */
[----:B------:R-:W-:Y:S01]  /*0d50*/  SHF.R.S32.HI R37, RZ, 0x3, R0 ;  /* 0x00000003ff257819 */ /* 0x000fe20000011400 */
[----:B------:R-:W-:Y:S01]  /*0d60*/  USHF.L.U64.HI UR7, UR4, UR12, UR5 ;  /* 0x0000000c04077299 */ /* 0x000fe20008010205 */
[----:B------:R-:W-:Y:S01]  /*0d70*/  LOP3.LUT R0, R0, 0xfffffff8, RZ, 0xc0, !PT ;  /* 0xfffffff800007812 */ /* 0x000fe200078ec0ff */
[----:B------:R-:W-:Y:S01]  /*0d80*/  IMAD.IADD R145, R139, 0x1, R145 ;  /* 0x000000018b917824 */ /* 0x000fe200078e0291 */
[--C-:B------:R-:W-:Y:S01]  /*0d90*/  SHF.R.S32.HI R19, RZ, 0x1f, R37.reuse ;  /* 0x0000001fff137819 */ /* 0x100fe20000011425 */
[----:B------:R-:W-:Y:S01]  /*0da0*/  IMAD.IADD R122, R2, 0x1, -R37 ;  /* 0x00000001027a7824 */ /* 0x000fe200078e0a25 */
[----:B------:R-:W-:Y:S01]  /*0db0*/  IADD3 R112, P0, R37, R13, RZ ;  /* 0x0000000d25707210 */ /* 0x000fe20007f1e0ff */
[----:B------:R-:W-:Y:S01]  /*0dc0*/  IMAD.IADD R0, R167, 0x1, -R0 ;  /* 0x00000001a7007824 */ /* 0x000fe200078e0a00 */
[----:B------:R-:W-:Y:S01]  /*0dd0*/  IADD3 R142, R37, 0x20, RZ ;  /* 0x00000020258e7810 */ /* 0x000fe20007ffe0ff */
[----:B------:R-:W-:Y:S01]  /*0de0*/  IMAD R6, R41, -0x60, R122 ;  /* 0xffffffa029067824 */ /* 0x000fe200078e027a */
[----:B------:R-:W-:Y:S01]  /*0df0*/  LEA.HI.X.SX32 R113, R13, R19, 0x1, P0 ;  /* 0x000000130d717211 */ /* 0x000fe200000f0eff */
[----:B------:R-:W-:Y:S01]  /*0e00*/  IMAD.SHL.U32 R26, R0, 0x8, RZ ;  /* 0x00000008001a7824 */ /* 0x000fe200078e00ff */
[----:B------:R-:W-:Y:S01]  /*0e10*/  IADD3 R141, R37, 0x40, RZ ;  /* 0x00000040258d7810 */ /* 0x000fe20007ffe0ff */
[----:B------:R-:W-:Y:S01]  /*0e20*/  IMAD.SHL.U32 R24, R136, 0x40, RZ ;  /* 0x0000004088187824 */ /* 0x000fe200078e00ff */
[----:B------:R-:W-:Y:S01]  /*0e30*/  ISETP.GE.AND P0, PT, R6, 0x1, PT ;  /* 0x000000010600780c */ /* 0x000fe20003f06270 */
[----:B------:R-:W-:Y:S01]  /*0e40*/  IMAD R3, R113, c[0x0][0x238], RZ ;  /* 0x00008e0071037a24 */ /* 0x000fe200078e02ff */
[--C-:B------:R-:W-:Y:S01]  /*0e50*/  SHF.R.S32.HI R27, RZ, 0x1f, R26.reuse ;  /* 0x0000001fff1b7819 */ /* 0x100fe2000001141a */
[----:B------:R-:W-:Y:S01]  /*0e60*/  IMAD.WIDE.U32 R28, R140, 0x40, RZ ;  /* 0x000000408c1c7825 */ /* 0x000fe200078e00ff */
[C---:B------:R-:W-:Y:S01]  /*0e70*/  IADD3 R88, R26.reuse, 0x40, RZ ;  /* 0x000000401a587810 */ /* 0x040fe20007ffe0ff */
[----:B------:R-:W-:Y:S01]  /*0e80*/  USHF.L.U32 UR8, UR4, 0x6, URZ ;  /* 0x0000000604087899 */ /* 0x000fe2000800063f */
[----:B------:R-:W-:Y:S01]  /*0e90*/  ISETP.GE.AND P6, PT, R26, c[0x0][0x1d4], PT ;  /* 0x000075001a007a0c */ /* 0x000fe20003fc6270 */
[----:B------:R-:W-:Y:S01]  /*0ea0*/  IMAD R3, R112, c[0x0][0x23c], R3 ;  /* 0x00008f0070037a24 */ /* 0x000fe200078e0203 */
[----:B------:R-:W-:Y:S01]  /*0eb0*/  ISETP.GE.AND P5, PT, R88, c[0x0][0x1d4], PT ;  /* 0x0000750058007a0c */ /* 0x000fe20003fa6270 */
[----:B-1----:R-:W-:Y:S01]  /*0ec0*/  IMAD.WIDE.U32 R4, R112, c[0x0][0x238], R26 ;  /* 0x00008e0070047a25 */ /* 0x002fe200078e001a */
[----:B------:R-:W-:Y:S01]  /*0ed0*/  IADD3 R24, R29, R24, RZ ;  /* 0x000000181d187210 */ /* 0x000fe20007ffe0ff */
[----:B------:R-:W-:Y:S01]  /*0ee0*/  UIMAD.WIDE.U32 UR10, UR4, 0x60, URZ ;  /* 0x00000060040a78a5 */ /* 0x000fe2000f8e003f */
[----:B------:R-:W-:Y:S01]  /*0ef0*/  SHF.R.S32.HI R82, RZ, 0x1f, R88 ;  /* 0x0000001fff527819 */ /* 0x000fe20000011458 */
[----:B------:R-:W-:Y:S01]  /*0f00*/  IMAD.IADD R5, R5, 0x1, R3 ;  /* 0x0000000105057824 */ /* 0x000fe200078e0203 */
[----:B------:R-:W-:Y:S01]  /*0f10*/  IADD3 R131, P3, R28, 0x80, RZ ;  /* 0x000000801c837810 */ /* 0x000fe20007f7e0ff */
[----:B------:R-:W-:Y:S01]  /*0f20*/  IMAD R3, R155, c[0x0][0x240], RZ ;  /* 0x000090009b037a24 */ /* 0x000fe200078e02ff */
[----:B------:R-:W-:Y:S01]  /*0f30*/  LEA.HI R82, R82, R88, RZ, 0x3 ;  /* 0x0000005852527211 */ /* 0x000fe200078f18ff */
[C---:B------:R-:W-:Y:S01]  /*0f40*/  IMAD.WIDE.U32 R4, R30.reuse, c[0x0][0x240], R4 ;  /* 0x000090001e047a25 */ /* 0x040fe200078e0004 */
[----:B------:R-:W-:Y:S01]  /*0f50*/  UIMAD UR6, UR5, 0x60, URZ ;  /* 0x00000060050678a4 */ /* 0x000fe2000f8e023f */
[----:B------:R-:W-:Y:S01]  /*0f60*/  MOV R154, c[0x0][0x2b8] ;  /* 0x0000ae00009a7a02 */ /* 0x000fe20000000f00 */
[----:B------:R-:W-:Y:S01]  /*0f70*/  USHF.L.U64.HI UR9, UR4, 0x5, UR5 ;  /* 0x0000000504097899 */ /* 0x000fe20008010205 */
[C---:B------:R-:W-:Y:S01]  /*0f80*/  IMAD R3, R30.reuse, c[0x0][0x244], R3 ;  /* 0x000091001e037a24 */ /* 0x040fe200078e0203 */
[----:B------:R-:W-:Y:S01]  /*0f90*/  USHF.L.U32 UR16, UR4, 0x5, URZ ;  /* 0x0000000504107899 */ /* 0x000fe2000800063f */
[----:B------:R-:W-:Y:S01]  /*0fa0*/  IMAD.WIDE.U32 R10, R30, c[0x0][0x260], R26 ;  /* 0x000098001e0a7a25 */ /* 0x000fe200078e001a */
[----:B------:R-:W-:Y:S01]  /*0fb0*/  UMOV UR14, 0x5 ;  /* 0x00000005000e7882 */ /* 0x000fe20000000000 */
[----:B------:R-:W-:Y:S01]  /*0fc0*/  LOP3.LUT R82, R82, 0xfffffff8, RZ, 0xc0, !PT ;  /* 0xfffffff852527812 */ /* 0x000fe200078ec0ff */
[----:B------:R-:W-:Y:S01]  /*0fd0*/  ULDC.64 UR4, c[0x0][0x280] ;  /* 0x0000a00000047ab9 */ /* 0x000fe20000000a00 */
[----:B------:R-:W-:Y:S01]  /*0fe0*/  IMAD.IADD R5, R5, 0x1, R3 ;  /* 0x0000000105057824 */ /* 0x000fe200078e0203 */
[----:B------:R-:W-:Y:S01]  /*0ff0*/  USHF.L.U64.HI UR12, UR4, UR12, UR5 ;  /* 0x0000000c040c7299 */ /* 0x000fe20008010205 */
[----:B------:R-:W-:Y:S01]  /*1000*/  IMAD R3, R22, c[0x0][0x248], RZ ;  /* 0x0000920016037a24 */ /* 0x000fe200078e02ff */
[----:B------:R-:W-:Y:S01]  /*1010*/  USHF.L.U64.HI UR14, UR4, UR14, UR5 ;  /* 0x0000000e040e7299 */ /* 0x000fe20008010205 */
[----:B------:R-:W-:Y:S01]  /*1020*/  IMAD.WIDE.U32 R118, R94, c[0x0][0x248], R4 ;  /* 0x000092005e767a25 */ /* 0x000fe200078e0004 */
[----:B------:R-:W-:Y:S01]  /*1030*/  SHF.R.S32.HI R4, RZ, 0x1f, R41 ;  /* 0x0000001fff047819 */ /* 0x000fe20000011429 */
[----:B------:R-:W-:Y:S01]  /*1040*/  UIMAD.WIDE.U32 UR20, UR4, 0x60, URZ ;  /* 0x00000060041478a5 */ /* 0x000fe2000f8e003f */
[----:B------:R-:W-:Y:S01]  /*1050*/  LEA.HI R5, R8, R167, RZ, 0x6 ;  /* 0x000000a708057211 */ /* 0x000fe200078f30ff */
[----:B------:R-:W-:Y:S01]  /*1060*/  IMAD R7, R94, c[0x0][0x24c], R3 ;  /* 0x000093005e077a24 */ /* 0x000fe200078e0203 */
[----:B------:R-:W-:Y:S01]  /*1070*/  P2R R133, PR, RZ, 0x20 ;  /* 0x00000020ff857803 */ /* 0x000fe20000000000 */
[----:B------:R-:W-:Y:S01]  /*1080*/  IMAD R3, R145, R41, RZ ;  /* 0x0000002991037224 */ /* 0x000fe200078e02ff */
[----:B------:R-:W-:Y:S01]  /*1090*/  UIMAD UR5, UR5, 0x60, URZ ;  /* 0x00000060050578a4 */ /* 0x000fe2000f8e023f */
[----:B------:R-:W-:Y:S01]  /*10a0*/  IMAD.MOV.U32 R116, RZ, RZ, R118 ;  /* 0x000000ffff747224 */ /* 0x000fe200078e0076 */
[----:B------:R-:W-:Y:S01]  /*10b0*/  IADD3 R117, R119, R7, RZ ;  /* 0x0000000777757210 */ /* 0x000fe20007ffe0ff */
[-C--:B------:R-:W-:Y:S01]  /*10c0*/  IMAD R3, R4, R138.reuse, R3 ;  /* 0x0000008a04037224 */ /* 0x080fe200078e0203 */
[----:B------:R-:W-:Y:S01]  /*10d0*/  P2R R134, PR, RZ, 0x40 ;  /* 0x00000040ff867803 */ /* 0x000fe20000000000 */
[----:B------:R-:W-:Y:S01]  /*10e0*/  IMAD.SHL.U32 R4, R37, 0x40, RZ ;  /* 0x0000004025047824 */ /* 0x000fe200078e00ff */
[----:B------:R-:W-:Y:S01]  /*10f0*/  SHF.R.S32.HI R89, RZ, 0x1f, R82 ;  /* 0x0000001fff597819 */ /* 0x000fe20000011452 */
[----:B------:R-:W-:Y:S01]  /*1100*/  IMAD.WIDE.U32 R8, R41, R138, R116 ;  /* 0x0000008a29087225 */ /* 0x000fe200078e0074 */
[----:B------:R-:W-:-:S02]  /*1110*/  USHF.L.U32 UR13, UR4, 0x6, URZ ;  /* 0x00000006040d7899 */ /* 0x000fc4000800063f */
[----:B------:R-:W-:Y:S01]  /*1120*/  LOP3.LUT R115, R4, 0x1c0, RZ, 0xc0, !PT ;  /* 0x000001c004737812 */ /* 0x000fe200078ec0ff */
[----:B------:R-:W-:Y:S01]  /*1130*/  IMAD.SHL.U32 R7, R5, 0x8, RZ ;  /* 0x0000000805077824 */ /* 0x000fe200078e00ff */
[----:B------:R-:W-:Y:S01]  /*1140*/  IADD3 R14, R9, R3, RZ ;  /* 0x00000003090e7210 */ /* 0x000fe20007ffe0ff */
[----:B------:R-:W-:Y:S01]  /*1150*/  IMAD.SHL.U32 R32, R0, 0x4, RZ ;  /* 0x0000000400207824 */ /* 0x000fe200078e00ff */
[----:B------:R-:W-:Y:S01]  /*1160*/  @P0 LEA R4, P1, R8, c[0x0][0x220], 0x1 ;  /* 0x0000880008040a11 */ /* 0x000fe200078208ff */
[----:B------:R-:W-:Y:S01]  /*1170*/  IMAD R9, R155, c[0x0][0x260], RZ ;  /* 0x000098009b097a24 */ /* 0x000fe200078e02ff */
[----:B------:R-:W-:Y:S01]  /*1180*/  LOP3.LUT R7, R7, 0xfffffe00, RZ, 0xc0, !PT ;  /* 0xfffffe0007077812 */ /* 0x000fe200078ec0ff */
[----:B------:R-:W-:Y:S01]  /*1190*/  IMAD R18, R19, c[0x0][0x280], RZ ;  /* 0x0000a00013127a24 */ /* 0x000fe200078e02ff */
[----:B------:R-:W-:Y:S01]  /*11a0*/  LOP3.LUT R71, R115, 0x38, R26, 0xf8, !PT ;  /* 0x0000003873477812 */ /* 0x000fe200078ef81a */
[----:B------:R-:W-:Y:S01]  /*11b0*/  IMAD R9, R30, c[0x0][0x264], R9 ;  /* 0x000099001e097a24 */ /* 0x000fe200078e0209 */
[----:B------:R-:W-:Y:S01]  /*11c0*/  SHF.R.U32.HI R148, RZ, 0x3, R115 ;  /* 0x00000003ff947819 */ /* 0x000fe20000011673 */
[----:B------:R-:W-:Y:S01]  /*11d0*/  IMAD R18, R37, c[0x0][0x284], R18 ;  /* 0x0000a10025127a24 */ /* 0x000fe200078e0212 */
[----:B------:R-:W-:Y:S01]  /*11e0*/  @P0 LEA.HI.X R5, R8, c[0x0][0x224], R14, 0x1, P1 ;  /* 0x0000890008050a11 */ /* 0x000fe200008f0c0e */
[----:B------:R-:W-:Y:S01]  /*11f0*/  IMAD.IADD R9, R11, 0x1, R9 ;  /* 0x000000010b097824 */ /* 0x000fe200078e0209 */
[----:B------:R-:W-:Y:S01]  /*1200*/  ISETP.GE.AND P1, PT, R6, 0x21, PT ;  /* 0x000000210600780c */ /* 0x000fe20003f26270 */
[----:B------:R-:W-:Y:S01]  /*1210*/  IMAD.WIDE.U32 R150, R30, c[0x0][0x1e8], RZ ;  /* 0x00007a001e967a25 */ /* 0x000fe200078e00ff */
[----:B------:R-:W-:Y:S01]  /*1220*/  LOP3.LUT R71, R7, R71, R148, 0xf6, !PT ;  /* 0x0000004707477212 */ /* 0x000fe200078ef694 */
[----:B------:R-:W-:Y:S01]  /*1230*/  USHF.L.U32 UR15, UR4, 0x5, URZ ;  /* 0x00000005040f7899 */ /* 0x000fe2000800063f */
[--C-:B------:R-:W-:Y:S01]  /*1240*/  SHF.R.S32.HI R33, RZ, 0x1f, R32.reuse ;  /* 0x0000001fff217819 */ /* 0x100fe20000011420 */
[----:B------:R-:W-:Y:S01]  /*1250*/  IMAD.MOV.U32 R149, RZ, RZ, c[0x0][0x27c] ;  /* 0x00009f00ff957624 */ /* 0x000fe200078e00ff */
[----:B------:R-:W-:Y:S01]  /*1260*/  IADD3 R35, R32, 0x20, RZ ;  /* 0x0000002020237810 */ /* 0x000fe20007ffe0ff */
[----:B------:R-:W-:Y:S01]  /*1270*/  IMAD.SHL.U32 R71, R71, 0x2, RZ ;  /* 0x0000000247477824 */ /* 0x000fe200078e00ff */
[----:B------:R-:W-:Y:S01]  /*1280*/  UIADD3 UR6, UR11, UR6, URZ ;  /* 0x000000060b067290 */ /* 0x000fe2000fffe03f */
[----:B------:R-:W-:Y:S01]  /*1290*/  IMAD.WIDE.U32 R12, R37, c[0x0][0x280], R32 ;  /* 0x0000a000250c7a25 */ /* 0x000fe200078e0020 */
[----:B------:R-:W-:-:S02]  /*12a0*/  UIADD3 UR5, UR21, UR5, URZ ;  /* 0x0000000515057290 */ /* 0x000fc4000fffe03f */
[----:B------:R-:W-:Y:S01]  /*12b0*/  @!PT LDS RZ, [RZ] ;  /* 0x00000000fffff984 */ /* 0x000fe20000000800 */
[----:B------:R-:W-:Y:S01]  /*12c0*/  @!PT LDS RZ, [RZ] ;  /* 0x00000000fffff984 */ /* 0x000fe20000000800 */
[----:B------:R-:W-:Y:S01]  /*12d0*/  @!PT LDS RZ, [RZ] ;  /* 0x00000000fffff984 */ /* 0x000fe20000000800 */
[----:B------:R1:W-:Y:S01]  /*12e0*/  @P0 LDGSTS.E.BYPASS.LTC128B.128 [R71+0x8100], [R4.64], !P6 ;  /* 0x0810000004470fae */ /* 0x0003e2000f101d52 */
[----:B------:R-:W-:Y:S01]  /*12f0*/  IMAD.MOV.U32 R20, RZ, RZ, R12 ;  /* 0x000000ffff147224 */ /* 0x000fe200078e000c */
[----:B------:R-:W-:Y:S01]  /*1300*/  ULDC.U8 UR4, c[0x0][0x298] ;  /* 0x0000a60000047ab9 */ /* 0x000fe20000000000 */
[----:B------:R-:W-:Y:S01]  /*1310*/  IMAD.MOV.U32 R70, RZ, RZ, c[0x0][0x27c] ;  /* 0x00009f00ff467624 */ /* 0x000fe200078e00ff */
[----:B------:R1:W-:Y:S01]  /*1320*/  @P0 LDGSTS.E.BYPASS.LTC128B.128 [R71+0xb100], [R4.64+0x80], !P5 ;  /* 0x0b10008004470fae */ /* 0x0003e2000e901d52 */
[----:B------:R-:W-:Y:S01]  /*1330*/  @P1 LEA R3, P0, R140, R8, 0x5 ;  /* 0x000000088c031211 */ /* 0x000fe200078028ff */
[----:B------:R-:W-:-:S04]  /*1340*/  IMAD.WIDE.U32 R152, R30, c[0x0][0x210], RZ ;  /* 0x000084001e987a25 */ /* 0x000fc800078e00ff */
[----:B------:R-:W-:Y:S02]  /*1350*/  IMAD.SHL.U32 R70, R70, 0x2, RZ ;  /* 0x0000000246467824 */ /* 0x000fe400078e00ff */
[----:B------:R-:W-:Y:S02]  /*1360*/  IMAD.X R128, RZ, RZ, R24, P3 ;  /* 0x000000ffff807224 */ /* 0x000fe400018e0618 */
[----:B------:R-:W-:Y:S01]  /*1370*/  IMAD R0, R0, 0x20, R37 ;  /* 0x0000002000007824 */ /* 0x000fe200078e0225 */
[C-C-:B-1----:R-:W-:Y:S02]  /*1380*/  @P1 LEA.HI.X R5, R140.reuse, R14, R136.reuse, 0x5, P0 ;  /* 0x0000000e8c051211 */ /* 0x142fe400000f2c88 */
[C---:B------:R-:W-:Y:S02]  /*1390*/  @P1 LEA R4, P0, R3.reuse, c[0x0][0x220], 0x1 ;  /* 0x0000880003041a11 */ /* 0x040fe400078008ff */
[----:B------:R-:W-:Y:S02]  /*13a0*/  SHF.L.U64.HI R136, R140, 0x6, R136 ;  /* 0x000000068c887819 */ /* 0x000fe40000010288 */
[----:B------:R-:W-:-:S02]  /*13b0*/  @P1 LEA.HI.X R5, R3, c[0x0][0x224], R5, 0x1, P0 ;  /* 0x0000890003051a11 */ /* 0x000fc400000f0c05 */
[----:B------:R-:W-:Y:S01]  /*13c0*/  ISETP.GT.AND P0, PT, R6, 0x40, PT ;  /* 0x000000400600780c */ /* 0x000fe20003f04270 */
[----:B------:R-:W-:Y:S01]  /*13d0*/  IMAD R6, R19, c[0x0][0x290], RZ ;  /* 0x0000a40013067a24 */ /* 0x000fe200078e02ff */
[----:B------:R-:W-:Y:S01]  /*13e0*/  SHF.L.U32 R140, R140, 0x6, RZ ;  /* 0x000000068c8c7819 */ /* 0x000fe200000006ff */
[----:B------:R2:W-:Y:S02]  /*13f0*/  @P1 LDGSTS.E.BYPASS.LTC128B.128 [R71+0x9100], [R4.64], !P6 ;  /* 0x0910000004471fae */ /* 0x0005e4000f101d52 */
[----:B------:R-:W-:Y:S02]  /*1400*/  IMAD R6, R37, c[0x0][0x294], R6 ;  /* 0x0000a50025067a24 */ /* 0x000fe400078e0206 */
[----:B------:R2:W-:Y:S06]  /*1410*/  @P1 LDGSTS.E.BYPASS.LTC128B.128 [R71+0xc100], [R4.64+0x80], !P5 ;  /* 0x0c10008004471fae */ /* 0x0005ec000e901d52 */
[----:B------:R-:W-:Y:S01]  /*1420*/  @P0 IADD3 R3, P1, R8, R28, RZ ;  /* 0x0000001c08030210 */ /* 0x000fe20007f3e0ff */
[----:B------:R-:W-:-:S03]  /*1430*/  IMAD.MOV.U32 R8, RZ, RZ, R10 ;  /* 0x000000ffff087224 */ /* 0x000fc600078e000a */
[----:B------:R-:W-:Y:S02]  /*1440*/  @P0 IADD3.X R10, R24, R14, RZ, P1, !PT ;  /* 0x0000000e180a0210 */ /* 0x000fe40000ffe4ff */
[--C-:B--2---:R-:W-:Y:S01]  /*1450*/  @P2 SHF.R.S32.HI R5, RZ, 0x1f, R16.reuse ;  /* 0x0000001fff052819 */ /* 0x104fe20000011410 */
[----:B------:R-:W-:Y:S01]  /*1460*/  @P2 IMAD.MOV.U32 R4, RZ, RZ, R16 ;  /* 0x000000ffff042224 */ /* 0x000fe200078e0010 */
[----:B------:R-:W-:Y:S01]  /*1470*/  @!P2 MOV R4, R21 ;  /* 0x000000150004a202 */ /* 0x000fe20000000f00 */
[----:B------:R-:W-:Y:S01]  /*1480*/  @!P2 IMAD.MOV.U32 R5, RZ, RZ, R15 ;  /* 0x000000ffff05a224 */ /* 0x000fe200078e000f */
[----:B------:R-:W-:Y:S01]  /*1490*/  @P0 LEA R16, P1, R3, c[0x0][0x220], 0x1 ;  /* 0x0000880003100a11 */ /* 0x000fe200078208ff */
[----:B------:R-:W-:Y:S01]  /*14a0*/  IMAD.WIDE.U32 R14, R37, c[0x0][0x290], R32 ;  /* 0x0000a400250e7a25 */ /* 0x000fe200078e0020 */
[----:B------:R-:W-:Y:S02]  /*14b0*/  ISETP.GE.AND P2, PT, R26, c[0x0][0x27c], PT ;  /* 0x00009f001a007a0c */ /* 0x000fe40003f46270 */
[----:B------:R-:W-:Y:S01]  /*14c0*/  @P0 LEA.HI.X R17, R3, c[0x0][0x224], R10, 0x1, P1 ;  /* 0x0000890003110a11 */ /* 0x000fe200008f0c0a */
[----:B------:R-:W-:Y:S01]  /*14d0*/  IMAD.WIDE.U32 R10, R37, c[0x0][0x290], R26 ;  /* 0x0000a400250a7a25 */ /* 0x000fe200078e001a */
[----:B------:R-:W-:-:S02]  /*14e0*/  SEL R3, RZ, c[0x0][0x27c], !P2 ;  /* 0x00009f00ff037a07 */ /* 0x000fc40005000000 */
[----:B------:R-:W-:Y:S01]  /*14f0*/  ISETP.NE.AND P1, PT, R154, 0x1, PT ;  /* 0x000000019a00780c */ /* 0x000fe20003f25270 */
[----:B------:R-:W-:Y:S01]  /*1500*/  IMAD.IADD R21, R13, 0x1, R18 ;  /* 0x000000010d157824 */ /* 0x000fe200078e0212 */
[----:B------:R1:W-:Y:S01]  /*1510*/  @P0 LDGSTS.E.BYPASS.LTC128B.128 [R71+0xa100], [R16.64], !P6 ;  /* 0x0a10000010470fae */ /* 0x0003e2000f101d52 */
[C---:B------:R-:W-:Y:S02]  /*1520*/  IMAD.IADD R3, R26.reuse, 0x1, R3 ;  /* 0x000000011a037824 */ /* 0x040fe400078e0203 */
[----:B------:R-:W-:Y:S01]  /*1530*/  IMAD.WIDE.U32 R12, R37, c[0x0][0x280], R26 ;  /* 0x0000a000250c7a25 */ /* 0x000fe200078e001a */
[----:B------:R1:W-:Y:S01]  /*1540*/  @P0 LDGSTS.E.BYPASS.LTC128B.128 [R71+0xd100], [R16.64+0x80], !P5 ;  /* 0x0d10008010470fae */ /* 0x0003e2000e901d52 */
[----:B------:R-:W-:Y:S02]  /*1550*/  ISETP.GE.AND P5, PT, R26, c[0x0][0x1d4], PT ;  /* 0x000075001a007a0c */ /* 0x000fe40003fa6270 */
[----:B------:R-:W-:Y:S01]  /*1560*/  IMAD.IADD R19, R15, 0x1, R6 ;  /* 0x000000010f137824 */ /* 0x000fe200078e0206 */
[----:B------:R-:W0:Y:S01]  /*1570*/  LDGDEPBAR ;  /* 0x00000000000079af */ /* 0x000e220000000000 */
[----:B------:R-:W-:Y:S01]  /*1580*/  IMAD.IADD R11, R6, 0x1, R11 ;  /* 0x00000001060b7824 */ /* 0x000fe200078e020b */
[----:B------:R-:W-:Y:S01]  /*1590*/  SHF.R.S32.HI R6, RZ, 0x1f, R3 ;  /* 0x0000001fff067819 */ /* 0x000fe20000011403 */
[----:B------:R-:W-:Y:S01]  /*15a0*/  IMAD.IADD R15, R18, 0x1, R13 ;  /* 0x00000001120f7824 */ /* 0x000fe200078e020d */
[----:B------:R-:W-:Y:S01]  /*15b0*/  MOV R18, R14 ;  /* 0x0000000e00127202 */ /* 0x000fe20000000f00 */
[----:B------:R-:W-:Y:S01]  /*15c0*/  IMAD R13, R22, c[0x0][0x268], RZ ;  /* 0x00009a00160d7a24 */ /* 0x000fe200078e02ff */
[----:B------:R-:W-:Y:S01]  /*15d0*/  MOV R14, R12 ;  /* 0x0000000c000e7202 */ /* 0x000fe20000000f00 */
[----:B------:R-:W-:Y:S01]  /*15e0*/  IMAD R5, R5, c[0x0][0x2b0], RZ ;  /* 0x0000ac0005057a24 */ /* 0x000fe200078e02ff */
[-C--:B------:R-:W-:Y:S01]  /*15f0*/  LEA.HI R12, R6, R3.reuse, RZ, 0x6 ;  /* 0x00000003060c7211 */ /* 0x080fe200078f30ff */
[----:B------:R-:W-:Y:S01]  /*1600*/  IMAD R105, R94, c[0x0][0x26c], R13 ;  /* 0x00009b005e697a24 */ /* 0x000fe200078e020d */
[----:B------:R-:W-:Y:S01]  /*1610*/  LEA.HI R3, R6, R3, RZ, 0x3 ;  /* 0x0000000306037211 */ /* 0x000fe200078f18ff */
[----:B------:R-:W-:Y:S01]  /*1620*/  IMAD.WIDE.U32 R94, R94, c[0x0][0x268], R8 ;  /* 0x00009a005e5e7a25 */ /* 0x000fe200078e0008 */
[----:B------:R-:W-:-:S02]  /*1630*/  SHF.R.S32.HI R6, RZ, 0x6, R12 ;  /* 0x00000006ff067819 */ /* 0x000fc4000001140c */
[----:B------:R-:W-:Y:S01]  /*1640*/  LOP3.LUT R12, R115, 0x38, R3, 0xf8, !PT ;  /* 0x00000038730c7812 */ /* 0x000fe200078ef803 */
[----:B------:R-:W-:Y:S01]  /*1650*/  IMAD R5, R4, c[0x0][0x2b4], R5 ;  /* 0x0000ad0004057a24 */ /* 0x000fe200078e0205 */
[----:B------:R-:W-:Y:S01]  /*1660*/  SHF.R.S32.HI R13, RZ, 0x1f, R141 ;  /* 0x0000001fff0d7819 */ /* 0x000fe2000001148d */
[----:B------:R-:W-:Y:S01]  /*1670*/  IMAD R9, R6, 0x1800, R7 ;  /* 0x0000180006097824 */ /* 0x000fe200078e0207 */
[----:B------:R-:W-:Y:S01]  /*1680*/  LOP3.LUT R8, R12, R148, RZ, 0x3c, !PT ;  /* 0x000000940c087212 */ /* 0x000fe200078e3cff */
[----:B------:R-:W-:Y:S01]  /*1690*/  IMAD.WIDE.U32 R120, R4, c[0x0][0x2b0], RZ ;  /* 0x0000ac0004787a25 */ /* 0x000fe200078e00ff */
[----:B------:R-:W-:Y:S02]  /*16a0*/  SHF.R.S32.HI R12, RZ, 0x1f, R142 ;  /* 0x0000001fff0c7819 */ /* 0x000fe4000001148e */
[----:B------:R-:W-:Y:S01]  /*16b0*/  LEA.HI R13, R13, R141, RZ, 0x3 ;  /* 0x0000008d0d0d7211 */ /* 0x000fe200078f18ff */
[----:B------:R-:W-:Y:S01]  /*16c0*/  IMAD.IADD R25, R9, 0x1, R8 ;  /* 0x0000000109197824 */ /* 0x000fe200078e0208 */
[----:B------:R-:W-:Y:S01]  /*16d0*/  LEA.HI R12, R12, R142, RZ, 0x3 ;  /* 0x0000008e0c0c7211 */ /* 0x000fe200078f18ff */
[----:B------:R-:W-:Y:S01]  /*16e0*/  IMAD.SHL.U32 R8, R142, 0x40, RZ ;  /* 0x000000408e087824 */ /* 0x000fe200078e00ff */
[----:B------:R-:W-:Y:S01]  /*16f0*/  SHF.L.U32 R9, R141, 0x6, RZ ;  /* 0x000000068d097819 */ /* 0x000fe200000006ff */
[----:B------:R-:W-:Y:S01]  /*1700*/  IMAD.SHL.U32 R13, R13, 0x40, RZ ;  /* 0x000000400d0d7824 */ /* 0x000fe200078e00ff */
[----:B------:R-:W-:Y:S01]  /*1710*/  LOP3.LUT R92, R3, 0xfffffff8, RZ, 0xc0, !PT ;  /* 0xfffffff8035c7812 */ /* 0x000fe200078ec0ff */
[----:B------:R-:W-:Y:S01]  /*1720*/  IMAD.SHL.U32 R12, R12, 0x40, RZ ;  /* 0x000000400c0c7824 */ /* 0x000fe200078e00ff */
[----:B------:R-:W-:Y:S01]  /*1730*/  LOP3.LUT R114, R8, 0x1c0, RZ, 0xc0, !PT ;  /* 0x000001c008727812 */ /* 0x000fe200078ec0ff */
[----:B-1----:R-:W-:Y:S01]  /*1740*/  IMAD R16, R155, c[0x0][0x210], RZ ;  /* 0x000084009b107a24 */ /* 0x002fe200078e02ff */
[----:B------:R-:W-:Y:S01]  /*1750*/  LOP3.LUT R111, R9, 0x1c0, RZ, 0xc0, !PT ;  /* 0x000001c0096f7812 */ /* 0x000fe200078ec0ff */
[----:B-----5:R-:W-:Y:S01]  /*1760*/  IMAD.WIDE.U32 R98, R135, c[0x0][0x280], R14 ;  /* 0x0000a00087627a25 */ /* 0x020fe200078e000e */
[----:B------:R-:W-:-:S02]  /*1770*/  SHF.R.U32.HI R147, RZ, 0x3, R114 ;  /* 0x00000003ff937819 */ /* 0x000fc40000011672 */
[----:B------:R-:W-:Y:S01]  /*1780*/  LOP3.LUT R12, R12, 0xfffffe00, RZ, 0xc0, !PT ;  /* 0xfffffe000c0c7812 */ /* 0x000fe200078ec0ff */
[----:B------:R-:W-:Y:S01]  /*1790*/  IMAD R16, R30, c[0x0][0x214], R16 ;  /* 0x000085001e107a24 */ /* 0x000fe200078e0210 */
[----:B------:R-:W-:Y:S01]  /*17a0*/  LOP3.LUT R13, R13, 0xfffffe00, RZ, 0xc0, !PT ;  /* 0xfffffe000d0d7812 */ /* 0x000fe200078ec0ff */
[----:B------:R-:W-:Y:S01]  /*17b0*/  IMAD.WIDE.U32 R102, R135, c[0x0][0x280], R20 ;  /* 0x0000a00087667a25 */ /* 0x000fe200078e0014 */
[----:B------:R-:W-:Y:S02]  /*17c0*/  LOP3.LUT R8, R114, 0x38, R3, 0xf8, !PT ;  /* 0x0000003872087812 */ /* 0x000fe400078ef803 */
[----:B------:R-:W-:Y:S01]  /*17d0*/  SHF.R.U32.HI R146, RZ, 0x3, R111 ;  /* 0x00000003ff927819 */ /* 0x000fe2000001166f */
[----:B------:R-:W-:Y:S01]  /*17e0*/  IMAD R23, R6, 0x1800, R12 ;  /* 0x0000180006177824 */ /* 0x000fe200078e020c */
[----:B------:R-:W-:Y:S01]  /*17f0*/  LOP3.LUT R9, R111, 0x38, R3, 0xf8, !PT ;  /* 0x000000386f097812 */ /* 0x000fe200078ef803 */
[----:B------:R-:W-:Y:S01]  /*1800*/  IMAD.WIDE.U32 R100, R135, c[0x0][0x290], R18 ;  /* 0x0000a40087647a25 */ /* 0x000fe200078e0012 */
[----:B------:R-:W-:-:S02]  /*1810*/  LOP3.LUT R22, R8, R147, RZ, 0x3c, !PT ;  /* 0x0000009308167212 */ /* 0x000fc400078e3cff */
[----:B------:R-:W-:Y:S01]  /*1820*/  IADD3 R127, R121, R5, RZ ;  /* 0x00000005797f7210 */ /* 0x000fe20007ffe0ff */
[----:B------:R-:W-:Y:S01]  /*1830*/  IMAD R8, R6, 0x1800, R13 ;  /* 0x0000180006087824 */ /* 0x000fe200078e020d */
[----:B------:R-:W-:Y:S01]  /*1840*/  LOP3.LUT R6, R9, R146, RZ, 0x3c, !PT ;  /* 0x0000009209067212 */ /* 0x000fe200078e3cff */
[----:B------:R-:W-:Y:S01]  /*1850*/  IMAD R9, R155, c[0x0][0x1e8], RZ ;  /* 0x00007a009b097a24 */ /* 0x000fe200078e02ff */
[----:B------:R-:W-:Y:S01]  /*1860*/  IADD3 R23, R23, R22, RZ ;  /* 0x0000001617177210 */ /* 0x000fe20007ffe0ff */
[----:B------:R-:W-:Y:S01]  /*1870*/  IMAD.WIDE.U32 R96, R135, c[0x0][0x290], R10 ;  /* 0x0000a40087607a25 */ /* 0x000fe200078e000a */
[----:B------:R-:W-:Y:S02]  /*1880*/  SHF.R.S32.HI R68, RZ, 0x3, R3 ;  /* 0x00000003ff447819 */ /* 0x000fe40000011403 */
[----:B------:R-:W-:Y:S01]  /*1890*/  SHF.R.S32.HI R107, RZ, 0x1f, R92 ;  /* 0x0000001fff6b7819 */ /* 0x000fe2000001145c */
[----:B------:R-:W-:Y:S01]  /*18a0*/  IMAD.IADD R22, R8, 0x1, R6 ;  /* 0x0000000108167824 */ /* 0x000fe200078e0206 */
[----:B------:R-:W-:Y:S01]  /*18b0*/  SHF.R.S32.HI R6, RZ, 0x1f, R135 ;  /* 0x0000001fff067819 */ /* 0x000fe20000011487 */
[----:B------:R-:W-:Y:S01]  /*18c0*/  IMAD R9, R30, c[0x0][0x1ec], R9 ;  /* 0x00007b001e097a24 */ /* 0x000fe200078e0209 */
[----:B------:R-:W-:Y:S01]  /*18d0*/  SHF.L.U32 R126, R25, 0x1, RZ ;  /* 0x00000001197e7819 */ /* 0x000fe200000006ff */
[----:B------:R-:W-:Y:S01]  /*18e0*/  IMAD.IADD R130, R153, 0x1, R16 ;  /* 0x0000000199827824 */ /* 0x000fe200078e0210 */
[----:B------:R-:W-:Y:S01]  /*18f0*/  BAR.SYNC.DEFER_BLOCKING 0x0 ;  /* 0x0000000000007b1d */ /* 0x000fe20000010000 */
[C---:B------:R-:W-:Y:S01]  /*1900*/  IMAD R8, R6.reuse, c[0x0][0x280], RZ ;  /* 0x0000a00006087a24 */ /* 0x040fe200078e02ff */
[----:B------:R-:W-:Y:S01]  /*1910*/  IADD3 R129, R151, R9, RZ ;  /* 0x0000000997817210 */ /* 0x000fe20007ffe0ff */
[----:B------:R-:W-:Y:S01]  /*1920*/  IMAD R6, R6, c[0x0][0x290], RZ ;  /* 0x0000a40006067a24 */ /* 0x000fe200078e02ff */
[----:B------:R-:W-:Y:S01]  /*1930*/  ISETP.GE.AND P0, PT, R149, 0x1, PT ;  /* 0x000000019500780c */ /* 0x000fe20003f06270 */
[----:B------:R-:W-:-:S02]  /*1940*/  IMAD R8, R135, c[0x0][0x284], R8 ;  /* 0x0000a10087087a24 */ /* 0x000fc400078e0208 */
[----:B------:R-:W-:Y:S02]  /*1950*/  IMAD R6, R135, c[0x0][0x294], R6 ;  /* 0x0000a50087067a24 */ /* 0x000fe400078e0206 */
[----:B------:R-:W-:Y:S01]  /*1960*/  IMAD.IADD R105, R95, 0x1, R105 ;  /* 0x000000015f697824 */ /* 0x000fe200078e0269 */
[----:B------:R-:W-:Y:S01]  /*1970*/  IADD3 R108, R8, R99, RZ ;  /* 0x00000063086c7210 */ /* 0x000fe20007ffe0ff */
[----:B------:R-:W-:Y:S02]  /*1980*/  IMAD.IADD R110, R103, 0x1, R8 ;  /* 0x00000001676e7824 */ /* 0x000fe400078e0208 */
[----:B------:R-:W-:Y:S02]  /*1990*/  IMAD.IADD R109, R101, 0x1, R6 ;  /* 0x00000001656d7824 */ /* 0x000fe400078e0206 */
[----:B------:R-:W-:Y:S02]  /*19a0*/  IMAD.IADD R106, R6, 0x1, R97 ;  /* 0x00000001066a7824 */ /* 0x000fe400078e0261 */
[----:B------:R-:W-:-:S02]  /*19b0*/  IMAD.SHL.U32 R125, R23, 0x2, RZ ;  /* 0x00000002177d7824 */ /* 0x000fc400078e00ff */
[----:B------:R-:W-:Y:S02]  /*19c0*/  IMAD.SHL.U32 R124, R22, 0x2, RZ ;  /* 0x00000002167c7824 */ /* 0x000fe400078e00ff */
.L_x_354:
[----:B------:R-:W-:Y:S01]  /*19d0*/  IMAD R3, R41, 0x60, R0 ;  /* 0x0000006029037824 */ /* 0x000fe200078e0200 */
[----:B------:R-:W-:Y:S01]  /*19e0*/  ISETP.NE.AND P1, PT, R154, 0x1, PT ;  /* 0x000000019a00780c */ /* 0x000fe20003f25270 */
[----:B------:R-:W-:Y:S01]  /*19f0*/  IMAD.MOV.U32 R90, RZ, RZ, RZ ;  /* 0x000000ffff5a7224 */ /* 0x000fe200078e00ff */
[----:B------:R-:W-:Y:S04]  /*1a00*/  DEPBAR.LE SB0, 0x0 ;  /* 0x000080000000791a */ /* 0x000fe80000000000 */
[----:B---3--:R-:W-:Y:S01]  /*1a10*/  IMAD.IADD R4, R132, 0x1, R3 ;  /* 0x0000000184047824 */ /* 0x008fe200078e0203 */
[----:B------:R-:W-:Y:S01]  /*1a20*/  ISETP.GE.AND P0, PT, R3, R2, PT ;  /* 0x000000020300720c */ /* 0x000fe20003f06270 */
[----:B------:R-:W-:Y:S01]  /*1a30*/  BSSY B2, `(.L_x_320) ;  /* 0x00003fb000027945 */ /* 0x000fe20003800000 */
[----:B------:R-:W-:Y:S01]  /*1a40*/  ISETP.GE.AND P3, PT, R149, 0x1, PT ;  /* 0x000000019500780c */ /* 0x000fe20003f66270 */
[--C-:B------:R-:W-:Y:S01]  /*1a50*/  IMAD.MOV.U32 R3, RZ, RZ, R4.reuse ;  /* 0x000000ffff037224 */ /* 0x100fe200078e0004 */
[----:B------:R-:W-:Y:S02]  /*1a60*/  ISETP.GT.OR P0, PT, R0, 0x5f, P0 ;  /* 0x0000005f0000780c */ /* 0x000fe40000704670 */
[----:B------:R-:W-:Y:S05]  /*1a70*/  @P1 IMAD.HI.U32 R5, R4, c[0x0][0x2bc], RZ ;  /* 0x0000af0004051a27 */ /* 0x000fea00078e00ff */
[----:B------:R-:W-:Y:S06]  /*1a80*/  @P1 SHF.R.U32.HI R3, RZ, c[0x0][0x2c0], R5 ;  /* 0x0000b000ff031a19 */ /* 0x000fec0000011605 */
[C---:B------:R-:W-:Y:S04]  /*1a90*/  @!P0 IADD3 R5, P1, R3.reuse, R120, RZ ;  /* 0x0000007803058210 */ /* 0x040fe80007f3e0ff */
[----:B------:R-:W-:Y:S01]  /*1aa0*/  @!P0 LEA.HI.X.SX32 R6, R3, R127, 0x1, P1 ;  /* 0x0000007f03068211 */ /* 0x000fe200008f0eff */
[----:B------:R-:W-:Y:S01]  /*1ab0*/  IMAD.MOV R3, RZ, RZ, -R3 ;  /* 0x000000ffff037224 */ /* 0x000fe200078e0a03 */
[----:B------:R-:W-:Y:S03]  /*1ac0*/  @!P0 LEA R8, P1, R5, c[0x0][0x2a0], 0x2 ;  /* 0x0000a80005088a11 */ /* 0x000fe600078210ff */
[----:B------:R-:W-:Y:S01]  /*1ad0*/  IMAD R91, R3, c[0x0][0x2b8], R4 ;  /* 0x0000ae00035b7a24 */ /* 0x000fe200078e0204 */
[----:B------:R-:W-:Y:S03]  /*1ae0*/  @!P0 LEA.HI.X R9, R5, c[0x0][0x2a4], R6, 0x2, P1 ;  /* 0x0000a90005098a11 */ /* 0x000fe600008f1406 */
[----:B------:R-:W-:Y:S01]  /*1af0*/  IMAD.WIDE.U32 R4, R91, c[0x0][0x1e0], RZ ;  /* 0x000078005b047a25 */ /* 0x000fe200078e00ff */
[----:B------:R-:W-:Y:S01]  /*1b00*/  SHF.R.S32.HI R93, RZ, 0x1f, R91 ;  /* 0x0000001fff5d7819 */ /* 0x000fe2000001145b */
[----:B--2---:R-:W2:Y:S04]  /*1b10*/  @!P0 LDG.E R90, [R8.64] ;  /* 0x00000012085a8981 */ /* 0x004ea8000c1e1900 */
[----:B------:R-:W-:Y:S01]  /*1b20*/  IMAD R3, R93, c[0x0][0x1e0], RZ ;  /* 0x000078005d037a24 */ /* 0x000fe200078e02ff */
[----:B------:R-:W-:Y:S03]  /*1b30*/  BAR.SYNC.DEFER_BLOCKING 0x0 ;  /* 0x0000000000007b1d */ /* 0x000fe60000010000 */
[----:B------:R-:W-:Y:S04]  /*1b40*/  IMAD R3, R91, c[0x0][0x1e4], R3 ;  /* 0x000079005b037a24 */ /* 0x000fe800078e0203 */
        /* <DEDUP_REMOVED lines=9> */
[----:B-1----:R-:W-:-:S05]  /*1be0*/  @!P3 BRA `(.L_x_321) ;  /* 0x00003ad00000b947 */ /* 0x002fca0003800000 */
[C---:B------:R-:W-:Y:S01]  /*1bf0*/  IMAD R6, R41.reuse, UR5, RZ ;  /* 0x0000000529067c24 */ /* 0x040fe2000f8e02ff */
[----:B------:R-:W-:Y:S01]  /*1c00*/  ISETP.NE.AND P0, PT, RZ, UR4, PT ;  /* 0x00000004ff007c0c */ /* 0x000fe2000bf05270 */
[C---:B------:R-:W-:Y:S01]  /*1c10*/  IMAD R5, R41.reuse, UR6, RZ ;  /* 0x0000000629057c24 */ /* 0x040fe2000f8e02ff */
[----:B------:R-:W-:Y:S01]  /*1c20*/  SHF.R.S32.HI R4, RZ, 0x1f, R41 ;  /* 0x0000001fff047819 */ /* 0x000fe20000011429 */
[C---:B------:R-:W-:Y:S02]  /*1c30*/  IMAD R3, R41.reuse, -0x60, R2 ;  /* 0xffffffa029037824 */ /* 0x040fe400078e0202 */
[----:B------:R-:W-:Y:S03]  /*1c40*/  IMAD.WIDE.U32 R64, R41, UR20, RZ ;  /* 0x0000001429407c25 */ /* 0x000fe6000f8e00ff */
[----:B------:R-:W-:Y:S01]  /*1c50*/  IMNMX R74, R3, 0x60, PT ;  /* 0x00000060034a7817 */ /* 0x000fe20003800200 */
[C---:B------:R-:W-:Y:S02]  /*1c60*/  IMAD R6, R4.reuse, UR20, R6 ;  /* 0x0000001404067c24 */ /* 0x040fe4000f8e0206 */
[----:B------:R-:W-:Y:S02]  /*1c70*/  IMAD R4, R4, UR10, R5 ;  /* 0x0000000a04047c24 */ /* 0x000fe4000f8e0205 */
[----:B------:R-:W-:Y:S01]  /*1c80*/  IMAD.WIDE.U32 R66, R41, UR10, RZ ;  /* 0x0000000a29427c25 */ /* 0x000fe2000f8e00ff */
        /* <DEDUP_REMOVED lines=14> */
[----:B------:R-:W-:Y:S02]  /*1d70*/  CS2R R8, SRZ ;  /* 0x0000000000087805 */ /* 0x000fe4000001ff00 */
[----:B------:R-:W-:Y:S01]  /*1d80*/  IMAD.X R5, R34, 0x1, R110, P0 ;  /* 0x0000000122057824 */ /* 0x000fe200000e066e */
[----:B------:R-:W-:Y:S05]  /*1d90*/  IADD3 R4, P0, R100, R66, RZ ;  /* 0x0000004264047210 */ /* 0x000fea0007f1e0ff */
[----:B------:R-:W-:Y:S01]  /*1da0*/  IMAD.X R6, R36, 0x1, R109, P0 ;  /* 0x0000000124067824 */ /* 0x000fe200000e066d */
[C---:B------:R-:W-:Y:S04]  /*1db0*/  LEA R14, P0, R3.reuse, c[0x0][0x270], 0x1 ;  /* 0x00009c00030e7a11 */ /* 0x040fe800078008ff */
[----:B------:R-:W-:Y:S02]  /*1dc0*/  LEA.HI.X R15, R3, c[0x0][0x274], R5, 0x1, P0 ;  /* 0x00009d00030f7a11 */ /* 0x000fe400000f0c05 */
[C---:B------:R-:W-:Y:S04]  /*1dd0*/  LEA R10, P0, R4.reuse, c[0x0][0x288], 0x1 ;  /* 0x0000a200040a7a11 */ /* 0x040fe800078008ff */
[----:B------:R-:W-:Y:S02]  /*1de0*/  LEA.HI.X R11, R4, c[0x0][0x28c], R6, 0x1, P0 ;  /* 0x0000a300040b7a11 */ /* 0x000fe400000f0c06 */
[----:B------:R-:W-:Y:S01]  /*1df0*/  ISETP.GE.AND P0, PT, R32, c[0x0][0x27c], PT ;  /* 0x00009f0020007a0c */ /* 0x000fe20003f06270 */
[----:B------:R-:W-:Y:S11]  /*1e00*/  CS2R R4, SRZ ;  /* 0x0000000000047805 */ /* 0x000ff6000001ff00 */
[----:B------:R-:W-:Y:S01]  /*1e10*/  @!UPT UIADD3 URZ, URZ, URZ, URZ ;  /* 0x0000003f3f3ff290 */ /* 0x000fe2000fffe03f */
[----:B------:R1:W5:Y:S04]  /*1e20*/  @!P0 LDG.E.64 R38, [R14.64] ;  /* 0x000000120e268981 */ /* 0x000368000c1e1b00 */
[----:B------:R1:W5:Y:S01]  /*1e30*/  @!P0 LDG.E.64 R4, [R10.64] ;  /* 0x000000120a048981 */ /* 0x000362000c1e1b00 */
[----:B------:R-:W-:Y:S11]  /*1e40*/  ISETP.GE.AND P0, PT, R35, c[0x0][0x27c], PT ;  /* 0x00009f0023007a0c */ /* 0x000ff60003f06270 */
[----:B------:R-:W-:Y:S02]  /*1e50*/  @!UPT UIADD3 URZ, URZ, URZ, URZ ;  /* 0x0000003f3f3ff290 */ /* 0x000fe4000fffe03f */
[----:B------:R1:W5:Y:S04]  /*1e60*/  @!P0 LDG.E.64 R46, [R14.64+0x40] ;  /* 0x000040120e2e8981 */ /* 0x000368000c1e1b00 */
[----:B------:R1:W5:Y:S02]  /*1e70*/  @!P0 LDG.E.64 R8, [R10.64+0x40] ;  /* 0x000040120a088981 */ /* 0x000364000c1e1b00 */
.L_x_324:
[----:B------:R-:W-:Y:S05]  /*1e80*/  BSYNC B0 ;  /* 0x0000000000007941 */ /* 0x000fea0003800000 */
.L_x_323:
[----:B------:R-:W-:Y:S01]  /*1e90*/  ISETP.GE.AND P6, PT, R142, R74, PT ;  /* 0x0000004a8e00720c */ /* 0x000fe20003fc6270 */
[----:B-1---5:R-:W-:Y:S01]  /*1ea0*/  IMAD.MOV.U32 R11, RZ, RZ, R46 ;  /* 0x000000ffff0b7224 */ /* 0x022fe200078e002e */
[----:B------:R-:W-:Y:S01]  /*1eb0*/  BSSY B0, `(.L_x_325) ;  /* 0x0000025000007945 */ /* 0x000fe20003800000 */
[----:B------:R-:W-:Y:S01]  /*1ec0*/  IMAD.MOV.U32 R10, RZ, RZ, R47 ;  /* 0x000000ffff0a7224 */ /* 0x000fe200078e002f */
[----:B------:R-:W-:Y:S01]  /*1ed0*/  CS2R R48, SRZ ;  /* 0x0000000000307805 */ /* 0x000fe2000001ff00 */
[----:B------:R-:W-:Y:S01]  /*1ee0*/  IMAD.MOV.U32 R6, RZ, RZ, R38 ;  /* 0x000000ffff067224 */ /* 0x000fe200078e0026 */
[----:B------:R-:W-:Y:S01]  /*1ef0*/  CS2R R20, SRZ ;  /* 0x0000000000147805 */ /* 0x000fe2000001ff00 */
[----:B------:R-:W-:Y:S01]  /*1f00*/  IMAD.MOV.U32 R3, RZ, RZ, R39 ;  /* 0x000000ffff037224 */ /* 0x000fe200078e0027 */
[----:B------:R-:W-:Y:S01]  /*1f10*/  PRMT R45, R11, 0x5410, R10 ;  /* 0x000054100b2d7816 */ /* 0x000fe2000000000a */
[----:B------:R-:W-:Y:S01]  /*1f20*/  IMAD.MOV.U32 R10, RZ, RZ, R9 ;  /* 0x000000ffff0a7224 */ /* 0x000fe200078e0009 */
[----:B------:R-:W-:Y:S01]  /*1f30*/  PRMT R40, R6, 0x7610, R40 ;  /* 0x0000761006287816 */ /* 0x000fe20000000028 */
[----:B------:R-:W-:Y:S01]  /*1f40*/  IMAD.MOV.U32 R6, RZ, RZ, R4 ;  /* 0x000000ffff067224 */ /* 0x000fe200078e0004 */
[----:B------:R-:W-:Y:S01]  /*1f50*/  PRMT R43, R3, 0x7610, R43 ;  /* 0x00007610032b7816 */ /* 0x000fe2000000002b */
[----:B------:R-:W-:Y:S01]  /*1f60*/  CS2R R14, SRZ ;  /* 0x00000000000e7805 */ /* 0x000fe2000001ff00 */
[----:B------:R-:W-:Y:S02]  /*1f70*/  MOV R11, R8 ;  /* 0x00000008000b7202 */ /* 0x000fe40000000f00 */
[----:B------:R-:W-:Y:S02]  /*1f80*/  MOV R3, R5 ;  /* 0x0000000500037202 */ /* 0x000fe40000000f00 */
[----:B------:R-:W-:Y:S02]  /*1f90*/  PRMT R29, R11, 0x5410, R10 ;  /* 0x000054100b1d7816 */ /* 0x000fe4000000000a */
[----:B------:R-:W-:Y:S01]  /*1fa0*/  PRMT R28, R6, 0x5410, R3 ;  /* 0x00005410061c7816 */ /* 0x000fe20000000003 */
[----:B------:R-:W-:-:S05]  /*1fb0*/  @P6 BRA `(.L_x_326) ;  /* 0x0000014000006947 */ /* 0x000fca0003800000 */
[----:B------:R-:W-:Y:S01]  /*1fc0*/  IADD3 R3, P1, P0, R102, UR15, R64 ;  /* 0x0000000f66037c10 */ /* 0x000fe2000f83e040 */
[----:B------:R-:W-:Y:S01]  /*1fd0*/  CS2R R48, SRZ ;  /* 0x0000000000307805 */ /* 0x000fe2000001ff00 */
[----:B------:R-:W-:Y:S01]  /*1fe0*/  CS2R R14, SRZ ;  /* 0x00000000000e7805 */ /* 0x000fe2000001ff00 */
[----:B------:R-:W-:Y:S01]  /*1ff0*/  CS2R R50, SRZ ;  /* 0x0000000000327805 */ /* 0x000fe2000001ff00 */
[----:B------:R-:W-:Y:S01]  /*2000*/  IADD3.X R10, R110, UR14, R34, P1, P0 ;  /* 0x0000000e6e0a7c10 */ /* 0x000fe20008fe0422 */
[----:B------:R-:W-:Y:S01]  /*2010*/  CS2R R20, SRZ ;  /* 0x0000000000147805 */ /* 0x000fe2000001ff00 */
[----:B------:R-:W-:Y:S04]  /*2020*/  IADD3 R6, P1, P0, R100, UR16, R66 ;  /* 0x0000001064067c10 */ /* 0x000fe8000f83e042 */
[----:B------:R-:W-:Y:S02]  /*2030*/  IADD3.X R11, R109, UR9, R36, P1, P0 ;  /* 0x000000096d0b7c10 */ /* 0x000fe40008fe0424 */
        /* <DEDUP_REMOVED lines=12> */
.L_x_326:
[----:B------:R-:W-:Y:S05]  /*2100*/  BSYNC B0 ;  /* 0x0000000000007941 */ /* 0x000fea0003800000 */
.L_x_325:
[----:B------:R-:W-:Y:S01]  /*2110*/  ISETP.GE.AND P3, PT, R141, R74, PT ;  /* 0x0000004a8d00720c */ /* 0x000fe20003f66270 */
[----:B-1---5:R-:W-:Y:S01]  /*2120*/  IMAD.MOV.U32 R11, RZ, RZ, R50 ;  /* 0x000000ffff0b7224 */ /* 0x022fe200078e0032 */
[----:B------:R-:W-:Y:S01]  /*2130*/  MOV R6, R48 ;  /* 0x0000003000067202 */ /* 0x000fe20000000f00 */
        /* <DEDUP_REMOVED lines=13> */
[----:B------:R-:W-:Y:S02]  /*2210*/  PRMT R31, R11, 0x5410, R10 ;  /* 0x000054100b1f7816 */ /* 0x000fe4000000000a */
[----:B------:R-:W-:Y:S01]  /*2220*/  PRMT R30, R6, 0x5410, R3 ;  /* 0x00005410061e7816 */ /* 0x000fe20000000003 */
[----:B------:R-:W-:-:S05]  /*2230*/  @P3 BRA `(.L_x_328) ;  /* 0x0000012000003947 */ /* 0x000fca0003800000 */
[----:B------:R-:W-:Y:S01]  /*2240*/  IADD3 R64, P1, P0, R102, UR13, R64 ;  /* 0x0000000d66407c10 */ /* 0x000fe2000f83e040 */
[----:B------:R-:W-:Y:S01]  /*2250*/  CS2R R54, SRZ ;  /* 0x0000000000367805 */ /* 0x000fe2000001ff00 */
[----:B------:R-:W-:Y:S02]  /*2260*/  CS2R R24, SRZ ;  /* 0x0000000000187805 */ /* 0x000fe4000001ff00 */
[----:B------:R-:W-:Y:S02]  /*2270*/  IADD3.X R34, R110, UR12, R34, P1, P0 ;  /* 0x0000000c6e227c10 */ /* 0x000fe40008fe0422 */
        /* <DEDUP_REMOVED lines=14> */
.L_x_328:
[----:B------:R-:W-:Y:S05]  /*2360*/  BSYNC B0 ;  /* 0x0000000000007941 */ /* 0x000fea0003800000 */
.L_x_327:
[----:B-----5:R-:W-:Y:S01]  /*2370*/  MOV R6, R52 ;  /* 0x0000003400067202 */ /* 0x020fe20000000f00 */
[----:B------:R2:W3:Y:S01]  /*2380*/  SHFL.IDX PT, R64, R86, RZ, 0x181f ;  /* 0x00181fff56407589 */ /* 0x0004e200000e0000 */
[----:B-1----:R-:W-:Y:S01]  /*2390*/  IMAD.MOV.U32 R11, RZ, RZ, R54 ;  /* 0x000000ffff0b7224 */ /* 0x002fe200078e0036 */
[----:B------:R-:W-:Y:S01]  /*23a0*/  BSSY B1, `(.L_x_329) ;  /* 0x000007f000017945 */ /* 0x000fe20003800000 */
[----:B------:R-:W-:Y:S02]  /*23b0*/  IMAD.MOV.U32 R10, RZ, RZ, R55 ;  /* 0x000000ffff0a7224 */ /* 0x000fe400078e0037 */
[----:B------:R-:W-:Y:S01]  /*23c0*/  IMAD.MOV.U32 R3, RZ, RZ, R53 ;  /* 0x000000ffff037224 */ /* 0x000fe200078e0035 */
[----:B------:R2:W1:Y:S02]  /*23d0*/  SHFL.IDX PT, R63, R87, RZ, 0x181f ;  /* 0x00181fff573f7589 */ /* 0x00046400000e0000 */
        /* <DEDUP_REMOVED lines=11> */
[C---:B-1----:R-:W-:Y:S01]  /*2490*/  LEA R60, P0, R26.reuse, R63, 0x1 ;  /* 0x0000003f1a3c7211 */ /* 0x042fe200078008ff */
[----:B------:R-:W1:Y:S03]  /*24a0*/  LDS.128 R16, [R71+0x8100] ;  /* 0x0081000047107984 */ /* 0x000e660000000c00 */
[----:B---3--:R-:W-:Y:S02]  /*24b0*/  LEA.HI.X R61, R26, R64, R27, 0x1, P0 ;  /* 0x000000401a3d7211 */ /* 0x008fe400000f0c1b */
[----:B------:R-:W-:Y:S11]  /*24c0*/  ISETP.GE.AND P0, PT, R32, c[0x0][0x27c], PT ;  /* 0x00009f0020007a0c */ /* 0x000ff60003f06270 */
[----:B------:R-:W-:Y:S02]  /*24d0*/  @!UPT UIADD3 URZ, URZ, URZ, URZ ;  /* 0x0000003f3f3ff290 */ /* 0x000fe4000fffe03f */
[----:B------:R-:W-:Y:S01]  /*24e0*/  @!P0 HADD2.F32 R3, -RZ, R28.H0_H0 ;  /* 0x2000001cff038230 */ /* 0x000fe20000004100 */
[--C-:B------:R-:W-:Y:S02]  /*24f0*/  @!P0 SHF.R.U64 R10, R4, 0x10, R5.reuse ;  /* 0x00000010040a8819 */ /* 0x100fe40000001205 */
[----:B------:R-:W-:Y:S02]  /*2500*/  @!P0 SHF.R.U32.HI R11, RZ, 0x10, R5 ;  /* 0x00000010ff0b8819 */ /* 0x000fe40000011605 */
[--C-:B------:R-:W-:Y:S02]  /*2510*/  @!P0 SHF.R.U64 R42, R38, 0x10, R39.reuse ;  /* 0x00000010262a8819 */ /* 0x100fe40000001227 */
[----:B------:R-:W-:Y:S01]  /*2520*/  @!P0 SHF.R.U32.HI R44, RZ, 0x10, R39 ;  /* 0x00000010ff2c8819 */ /* 0x000fe20000011627 */
[----:B------:R-:W-:Y:S02]  /*2530*/  @!P0 HADD2.F32 R39, -RZ, R40.H0_H0 ;  /* 0x20000028ff278230 */ /* 0x000fe40000004100 */
[----:B------:R-:W-:Y:S02]  /*2540*/  @!P0 HADD2.F32 R42, -RZ, R42.H0_H0 ;  /* 0x2000002aff2a8230 */ /* 0x000fe40000004100 */
[----:B------:R-:W-:Y:S01]  /*2550*/  @!P0 HADD2.F32 R44, -RZ, R44.H0_H0 ;  /* 0x2000002cff2c8230 */ /* 0x000fe20000004100 */
[----:B-1----:R-:W-:Y:S02]  /*2560*/  @!P0 MOV R6, R16 ;  /* 0x0000001000068202 */ /* 0x002fe40000000f00 */
[----:B------:R-:W-:Y:S03]  /*2570*/  @!P0 MOV R5, R17 ;  /* 0x0000001100058202 */ /* 0x000fe60000000f00 */
[--C-:B------:R-:W-:Y:S02]  /*2580*/  @!P0 HADD2.F32 R38, -RZ, R6.reuse.H1_H1 ;  /* 0x30000006ff268230 */ /* 0x100fe40000004100 */
[----:B------:R-:W-:Y:S02]  /*2590*/  @!P0 HADD2.F32 R4, -RZ, R6.H0_H0 ;  /* 0x20000006ff048230 */ /* 0x000fe40000004100 */
[----:B------:R-:W-:Y:S01]  /*25a0*/  @!P0 HADD2.F32 R6, -RZ, R10.H0_H0 ;  /* 0x2000000aff068230 */ /* 0x000fe20000004100 */
[-C--:B------:R-:W-:Y:S01]  /*25b0*/  @!P0 FMUL.FTZ R62, R38, R3.reuse ;  /* 0x00000003263e8220 */ /* 0x080fe20000410000 */
[--C-:B------:R-:W-:Y:S01]  /*25c0*/  @!P0 HADD2.F32 R40, -RZ, R5.reuse.H1_H1 ;  /* 0x30000005ff288230 */ /* 0x100fe20000004100 */
[C---:B------:R-:W-:Y:S01]  /*25d0*/  @!P0 FMUL.FTZ R3, R4.reuse, R3 ;  /* 0x0000000304038220 */ /* 0x040fe20000410000 */
[----:B------:R-:W-:Y:S01]  /*25e0*/  @!P0 HADD2.F32 R5, -RZ, R5.H0_H0 ;  /* 0x20000005ff058230 */ /* 0x000fe20000004100 */
[----:B------:R-:W-:Y:S01]  /*25f0*/  @!P0 FFMA.FTZ R66, R4, R39, -R62 ;  /* 0x0000002704428223 */ /* 0x000fe2000001083e */
[----:B------:R-:W-:Y:S01]  /*2600*/  @!P0 MOV R10, R18 ;  /* 0x00000012000a8202 */ /* 0x000fe20000000f00 */
[-C--:B------:R-:W-:Y:S02]  /*2610*/  @!P0 FMUL.FTZ R62, R40, R6.reuse ;  /* 0x00000006283e8220 */ /* 0x080fe40000410000 */
[C---:B------:R-:W-:Y:S01]  /*2620*/  @!P0 FMUL.FTZ R4, R5.reuse, R6 ;  /* 0x0000000605048220 */ /* 0x040fe20000410000 */
[----:B------:R-:W-:Y:S01]  /*2630*/  @!P0 MOV R6, R19 ;  /* 0x0000001300068202 */ /* 0x000fe20000000f00 */
[----:B------:R-:W-:Y:S01]  /*2640*/  @!P0 FFMA.FTZ R3, R38, R39, R3 ;  /* 0x0000002726038223 */ /* 0x000fe20000010003 */
[----:B------:R-:W-:Y:S01]  /*2650*/  @!P0 HADD2.F32 R38, -RZ, R10.H1_H1 ;  /* 0x3000000aff268230 */ /* 0x000fe20000004100 */
[-C--:B------:R-:W-:Y:S01]  /*2660*/  @!P0 FFMA.FTZ R65, R5, R42.reuse, -R62 ;  /* 0x0000002a05418223 */ /* 0x080fe2000001083e */
[----:B------:R-:W-:Y:S01]  /*2670*/  @!P0 HADD2.F32 R5, -RZ, R28.H1_H1 ;  /* 0x3000001cff058230 */ /* 0x000fe20000004100 */
[----:B------:R-:W-:Y:S01]  /*2680*/  @!P0 FFMA.FTZ R4, R40, R42, R4 ;  /* 0x0000002a28048223 */ /* 0x000fe20000010004 */
[----:B------:R-:W-:Y:S01]  /*2690*/  @!P0 F2FP.PACK_AB R3, R3, R66 ;  /* 0x000000420303823e */ /* 0x000fe200000000ff */
[----:B------:R-:W-:Y:S02]  /*26a0*/  @!P0 HADD2.F32 R28, -RZ, R11.H0_H0 ;  /* 0x2000000bff1c8230 */ /* 0x000fe40000004100 */
[----:B------:R-:W-:Y:S01]  /*26b0*/  @!P0 HADD2.F32 R11, -RZ, R10.H0_H0 ;  /* 0x2000000aff0b8230 */ /* 0x000fe20000004100 */
[----:B------:R-:W-:Y:S01]  /*26c0*/  @!P0 F2FP.PACK_AB R4, R4, R65 ;  /* 0x000000410404823e */ /* 0x000fe200000000ff */
[----:B------:R-:W-:Y:S01]  /*26d0*/  @!P0 HADD2.F32 R39, -RZ, R43.H0_H0 ;  /* 0x2000002bff278230 */ /* 0x000fe20000004100 */
[----:B------:R-:W-:Y:S01]  /*26e0*/  @!P0 MOV R16, R3 ;  /* 0x0000000300108202 */ /* 0x000fe20000000f00 */
[--C-:B------:R-:W-:Y:S01]  /*26f0*/  @!P0 HADD2.F32 R43, -RZ, R6.reuse.H1_H1 ;  /* 0x30000006ff2b8230 */ /* 0x100fe20000004100 */
[----:B------:R-:W-:Y:S01]  /*2700*/  @!P0 MOV R17, R4 ;  /* 0x0000000400118202 */ /* 0x000fe20000000f00 */
[----:B------:R-:W-:Y:S01]  /*2710*/  @!P0 HADD2.F32 R10, -RZ, R6.H0_H0 ;  /* 0x20000006ff0a8230 */ /* 0x000fe20000004100 */
[-C--:B------:R-:W-:Y:S02]  /*2720*/  @!P0 FMUL.FTZ R6, R38, R5.reuse ;  /* 0x0000000526068220 */ /* 0x080fe40000410000 */
[----:B------:R-:W-:Y:S02]  /*2730*/  @!P0 FMUL.FTZ R5, R11, R5 ;  /* 0x000000050b058220 */ /* 0x000fe40000410000 */
[-C--:B------:R-:W-:Y:S02]  /*2740*/  @!P0 FMUL.FTZ R62, R43, R28.reuse ;  /* 0x0000001c2b3e8220 */ /* 0x080fe40000410000 */
        /* <DEDUP_REMOVED lines=10> */
.L_x_332:
[----:B------:R-:W-:Y:S05]  /*27f0*/  BSYNC B0 ;  /* 0x0000000000007941 */ /* 0x000fea0003800000 */
.L_x_331:
[----:B------:R-:W-:Y:S11]  /*2800*/  ISETP.GE.AND P0, PT, R88, c[0x0][0x1d4], PT ;  /* 0x0000750058007a0c */ /* 0x000ff60003f06270 */
[----:B------:R-:W-:Y:S02]  /*2810*/  @!UPT UIADD3 URZ, URZ, URZ, URZ ;  /* 0x0000003f3f3ff290 */ /* 0x000fe4000fffe03f */
[----:B------:R-:W-:-:S05]  /*2820*/  @P0 BRA `(.L_x_330) ;  /* 0x0000036000000947 */ /* 0x000fca0003800000 */
[C---:B-1----:R-:W-:Y:S01]  /*2830*/  LEA R42, P0, R82.reuse, R63, 0x1 ;  /* 0x0000003f522a7211 */ /* 0x042fe200078008ff */
[----:B------:R-:W1:Y:S03]  /*2840*/  LDS.128 R16, [R71+0xb100] ;  /* 0x00b1000047107984 */ /* 0x000e660000000c00 */
[----:B---3--:R-:W-:Y:S02]  /*2850*/  LEA.HI.X R43, R82, R64, R89, 0x1, P0 ;  /* 0x00000040522b7211 */ /* 0x008fe400000f0c59 */
[----:B------:R-:W-:Y:S11]  /*2860*/  ISETP.GE.AND P0, PT, R35, c[0x0][0x27c], PT ;  /* 0x00009f0023007a0c */ /* 0x000ff60003f06270 */
[----:B------:R-:W-:Y:S02]  /*2870*/  @!UPT UIADD3 URZ, URZ, URZ, URZ ;  /* 0x0000003f3f3ff290 */ /* 0x000fe4000fffe03f */
[----:B------:R-:W-:Y:S01]  /*2880*/  @!P0 HADD2.F32 R3, -RZ, R29.H0_H0 ;  /* 0x2000001dff038230 */ /* 0x000fe20000004100 */
[----:B------:R-:W-:Y:S01]  /*2890*/  @!P0 SHF.R.U64 R6, R8, 0x10, R9 ;  /* 0x0000001008068819 */ /* 0x000fe20000001209 */
[----:B------:R-:W-:Y:S01]  /*28a0*/  @!P0 HADD2.F32 R10, -RZ, R45.H0_H0 ;  /* 0x2000002dff0a8230 */ /* 0x000fe20000004100 */
[--C-:B------:R-:W-:Y:S02]  /*28b0*/  @!P0 SHF.R.U64 R28, R46, 0x10, R47.reuse ;  /* 0x000000102e1c8819 */ /* 0x100fe4000000122f */
[----:B------:R-:W-:Y:S01]  /*28c0*/  @!P0 SHF.R.U32.HI R40, RZ, 0x10, R47 ;  /* 0x00000010ff288819 */ /* 0x000fe2000001162f */
[----:B------:R-:W-:Y:S01]  /*28d0*/  @!P0 HADD2.F32 R6, -RZ, R6.H0_H0 ;  /* 0x20000006ff068230 */ /* 0x000fe20000004100 */
[----:B------:R-:W-:Y:S01]  /*28e0*/  @!P0 SHF.R.U32.HI R9, RZ, 0x10, R9 ;  /* 0x00000010ff098819 */ /* 0x000fe20000011609 */
[----:B------:R-:W-:Y:S02]  /*28f0*/  @!P0 HADD2.F32 R28, -RZ, R28.H0_H0 ;  /* 0x2000001cff1c8230 */ /* 0x000fe40000004100 */
[----:B------:R-:W-:Y:S01]  /*2900*/  @!P0 HADD2.F32 R40, -RZ, R40.H0_H0 ;  /* 0x20000028ff288230 */ /* 0x000fe20000004100 */
[----:B-1----:R-:W-:Y:S02]  /*2910*/  @!P0 MOV R4, R16 ;  /* 0x0000001000048202 */ /* 0x002fe40000000f00 */
[----:B------:R-:W-:Y:S03]  /*2920*/  @!P0 MOV R5, R17 ;  /* 0x0000001100058202 */ /* 0x000fe60000000f00 */
[--C-:B------:R-:W-:Y:S02]  /*2930*/  @!P0 HADD2.F32 R8, -RZ, R4.reuse.H1_H1 ;  /* 0x30000004ff088230 */ /* 0x100fe40000004100 */
[----:B------:R-:W-:Y:S02]  /*2940*/  @!P0 HADD2.F32 R4, -RZ, R4.H0_H0 ;  /* 0x20000004ff048230 */ /* 0x000fe40000004100 */
[--C-:B------:R-:W-:Y:S01]  /*2950*/  @!P0 HADD2.F32 R11, -RZ, R5.reuse.H1_H1 ;  /* 0x30000005ff0b8230 */ /* 0x100fe20000004100 */
[-C--:B------:R-:W-:Y:S01]  /*2960*/  @!P0 FMUL.FTZ R38, R8, R3.reuse ;  /* 0x0000000308268220 */ /* 0x080fe20000410000 */
[----:B------:R-:W-:Y:S01]  /*2970*/  @!P0 HADD2.F32 R5, -RZ, R5.H0_H0 ;  /* 0x20000005ff058230 */ /* 0x000fe20000004100 */
[C---:B------:R-:W-:Y:S02]  /*2980*/  @!P0 FMUL.FTZ R3, R4.reuse, R3 ;  /* 0x0000000304038220 */ /* 0x040fe40000410000 */
[-C--:B------:R-:W-:Y:S02]  /*2990*/  @!P0 FFMA.FTZ R47, R4, R10.reuse, -R38 ;  /* 0x0000000a042f8223 */ /* 0x080fe40000010826 */
[----:B------:R-:W-:Y:S01]  /*29a0*/  @!P0 FFMA.FTZ R3, R8, R10, R3 ;  /* 0x0000000a08038223 */ /* 0x000fe20000010003 */
[----:B------:R-:W-:Y:S01]  /*29b0*/  @!P0 MOV R8, R18 ;  /* 0x0000001200088202 */ /* 0x000fe20000000f00 */
[-C--:B------:R-:W-:Y:S01]  /*29c0*/  @!P0 FMUL.FTZ R38, R11, R6.reuse ;  /* 0x000000060b268220 */ /* 0x080fe20000410000 */
[----:B------:R-:W-:Y:S01]  /*29d0*/  @!P0 HADD2.F32 R10, -RZ, R9.H0_H0 ;  /* 0x20000009ff0a8230 */ /* 0x000fe20000004100 */
[C---:B------:R-:W-:Y:S01]  /*29e0*/  @!P0 FMUL.FTZ R4, R5.reuse, R6 ;  /* 0x0000000605048220 */ /* 0x040fe20000410000 */
[----:B------:R-:W-:Y:S01]  /*29f0*/  @!P0 MOV R6, R19 ;  /* 0x0000001300068202 */ /* 0x000fe20000000f00 */
[-C--:B------:R-:W-:Y:S01]  /*2a00*/  @!P0 FFMA.FTZ R46, R5, R28.reuse, -R38 ;  /* 0x0000001c052e8223 */ /* 0x080fe20000010826 */
[----:B------:R-:W-:Y:S01]  /*2a10*/  @!P0 HADD2.F32 R5, -RZ, R29.H1_H1 ;  /* 0x3000001dff058230 */ /* 0x000fe20000004100 */
[----:B------:R-:W-:Y:S01]  /*2a20*/  @!P0 FFMA.FTZ R4, R11, R28, R4 ;  /* 0x0000001c0b048223 */ /* 0x000fe20000010004 */
[----:B------:R-:W-:Y:S01]  /*2a30*/  @!P0 F2FP.PACK_AB R3, R3, R47 ;  /* 0x0000002f0303823e */ /* 0x000fe200000000ff */
[--C-:B------:R-:W-:Y:S02]  /*2a40*/  @!P0 HADD2.F32 R29, -RZ, R8.reuse.H1_H1 ;  /* 0x30000008ff1d8230 */ /* 0x100fe40000004100 */
[----:B------:R-:W-:Y:S01]  /*2a50*/  @!P0 HADD2.F32 R9, -RZ, R8.H0_H0 ;  /* 0x20000008ff098230 */ /* 0x000fe20000004100 */
[----:B------:R-:W-:Y:S01]  /*2a60*/  @!P0 F2FP.PACK_AB R4, R4, R46 ;  /* 0x0000002e0404823e */ /* 0x000fe200000000ff */
[----:B------:R-:W-:Y:S01]  /*2a70*/  @!P0 HADD2.F32 R38, -RZ, R45.H1_H1 ;  /* 0x3000002dff268230 */ /* 0x000fe20000004100 */
[----:B------:R-:W-:Y:S01]  /*2a80*/  @!P0 MOV R16, R3 ;  /* 0x0000000300108202 */ /* 0x000fe20000000f00 */
[--C-:B------:R-:W-:Y:S01]  /*2a90*/  @!P0 HADD2.F32 R39, -RZ, R6.reuse.H1_H1 ;  /* 0x30000006ff278230 */ /* 0x100fe20000004100 */
[----:B------:R-:W-:Y:S01]  /*2aa0*/  @!P0 MOV R17, R4 ;  /* 0x0000000400118202 */ /* 0x000fe20000000f00 */
[----:B------:R-:W-:Y:S01]  /*2ab0*/  @!P0 HADD2.F32 R8, -RZ, R6.H0_H0 ;  /* 0x20000006ff088230 */ /* 0x000fe20000004100 */
[-C--:B------:R-:W-:Y:S02]  /*2ac0*/  @!P0 FMUL.FTZ R6, R29, R5.reuse ;  /* 0x000000051d068220 */ /* 0x080fe40000410000 */
[----:B------:R-:W-:Y:S02]  /*2ad0*/  @!P0 FMUL.FTZ R5, R9, R5 ;  /* 0x0000000509058220 */ /* 0x000fe40000410000 */
[----:B------:R-:W-:Y:S02]  /*2ae0*/  @!P0 FMUL.FTZ R44, R39, R10 ;  /* 0x0000000a272c8220 */ /* 0x000fe40000410000 */
        /* <DEDUP_REMOVED lines=10> */
.L_x_330:
[----:B------:R-:W-:Y:S05]  /*2b90*/  BSYNC B1 ;  /* 0x0000000000017941 */ /* 0x000fea0003800000 */
.L_x_329:
[----:B-1----:R1:W4:Y:S01]  /*2ba0*/  SHFL.IDX PT, R43, R86, 0x1, 0x181f ;  /* 0x00381f00562b7f89 */ /* 0x00232200000e0000 */
[----:B------:R-:W-:Y:S03]  /*2bb0*/  BSSY B1, `(.L_x_333) ;  /* 0x0000075000017945 */ /* 0x000fe60003800000 */
[----:B------:R1:W2:Y:S01]  /*2bc0*/  SHFL.IDX PT, R42, R87, 0x1, 0x181f ;  /* 0x00381f00572a7f89 */ /* 0x0002a200000e0000 */
[----:B------:R-:W-:-:S05]  /*2bd0*/  @P6 BRA `(.L_x_334) ;  /* 0x0000072000006947 */ /* 0x000fca0003800000 */
[----:B------:R-:W-:Y:S01]  /*2be0*/  BSSY B0, `(.L_x_335) ;  /* 0x0000038000007945 */ /* 0x000fe20003800000 */
[----:B------:R-:W-:-:S05]  /*2bf0*/  @P5 BRA `(.L_x_336) ;  /* 0x0000036000005947 */ /* 0x000fca0003800000 */
[C---:B--2---:R-:W-:Y:S01]  /*2c00*/  LEA R38, P0, R26.reuse, R42, 0x1 ;  /* 0x0000002a1a267211 */ /* 0x044fe200078008ff */
[----:B------:R-:W2:Y:S03]  /*2c10*/  LDS.128 R8, [R71+0x9100] ;  /* 0x0091000047087984 */ /* 0x000ea60000000c00 */
[----:B----4-:R-:W-:Y:S02]  /*2c20*/  LEA.HI.X R39, R26, R43, R27, 0x1, P0 ;  /* 0x0000002b1a277211 */ /* 0x010fe400000f0c1b */
[----:B------:R-:W-:Y:S11]  /*2c30*/  ISETP.GE.AND P0, PT, R32, c[0x0][0x27c], PT ;  /* 0x00009f0020007a0c */ /* 0x000ff60003f06270 */
[----:B------:R-:W-:Y:S02]  /*2c40*/  @!UPT UIADD3 URZ, URZ, URZ, URZ ;  /* 0x0000003f3f3ff290 */ /* 0x000fe4000fffe03f */
[----:B------:R-:W-:Y:S01]  /*2c50*/  @!P0 HADD2.F32 R3, -RZ, R30.H0_H0 ;  /* 0x2000001eff038230 */ /* 0x000fe20000004100 */
[----:B------:R-:W-:Y:S01]  /*2c60*/  @!P0 SHF.R.U64 R6, R14, 0x10, R15 ;  /* 0x000000100e068819 */ /* 0x000fe2000000120f */
[--C-:B------:R-:W-:Y:S01]  /*2c70*/  @!P0 HADD2.F32 R16, -RZ, R56.reuse.H0_H0 ;  /* 0x20000038ff108230 */ /* 0x100fe20000004100 */
[----:B------:R-:W-:Y:S01]  /*2c80*/  @!P0 SHF.R.U64 R18, R48, 0x10, R49 ;  /* 0x0000001030128819 */ /* 0x000fe20000001231 */
[----:B------:R-:W-:Y:S01]  /*2c90*/  @!P0 HADD2.F32 R28, -RZ, R56.H1_H1 ;  /* 0x30000038ff1c8230 */ /* 0x000fe20000004100 */
[----:B------:R-:W-:Y:S01]  /*2ca0*/  @!P0 SHF.R.U32.HI R15, RZ, 0x10, R15 ;  /* 0x00000010ff0f8819 */ /* 0x000fe2000001160f */
[----:B------:R-:W-:Y:S01]  /*2cb0*/  @!P0 HADD2.F32 R6, -RZ, R6.H0_H0 ;  /* 0x20000006ff068230 */ /* 0x000fe20000004100 */
[----:B------:R-:W-:Y:S01]  /*2cc0*/  @!P0 SHF.R.U32.HI R48, RZ, 0x10, R49 ;  /* 0x00000010ff308819 */ /* 0x000fe20000011631 */
[----:B------:R-:W-:Y:S01]  /*2cd0*/  @!P0 HADD2.F32 R18, -RZ, R18.H0_H0 ;  /* 0x20000012ff128230 */ /* 0x000fe20000004100 */
[----:B--2---:R-:W-:Y:S02]  /*2ce0*/  @!P0 MOV R4, R8 ;  /* 0x0000000800048202 */ /* 0x004fe40000000f00 */
        /* <DEDUP_REMOVED lines=18> */
[----:B------:R-:W-:Y:S02]  /*2e10*/  @!P0 HADD2.F32 R5, -RZ, R30.H1_H1 ;  /* 0x3000001eff058230 */ /* 0x000fe40000004100 */
[----:B------:R-:W-:Y:S01]  /*2e20*/  @!P0 HADD2.F32 R15, -RZ, R14.H0_H0 ;  /* 0x2000000eff0f8230 */ /* 0x000fe20000004100 */
[----:B------:R-:W-:Y:S01]  /*2e30*/  @!P0 F2FP.PACK_AB R4, R4, R44 ;  /* 0x0000002c0404823e */ /* 0x000fe200000000ff */
[--C-:B------:R-:W-:Y:S01]  /*2e40*/  @!P0 HADD2.F32 R29, -RZ, R6.reuse.H1_H1 ;  /* 0x30000006ff1d8230 */ /* 0x100fe20000004100 */
[----:B------:R-:W-:Y:S01]  /*2e50*/  @!P0 MOV R8, R3 ;  /* 0x0000000300088202 */ /* 0x000fe20000000f00 */
[----:B------:R-:W-:Y:S01]  /*2e60*/  @!P0 HADD2.F32 R14, -RZ, R6.H0_H0 ;  /* 0x20000006ff0e8230 */ /* 0x000fe20000004100 */
[-C--:B------:R-:W-:Y:S01]  /*2e70*/  @!P0 FMUL.FTZ R6, R19, R5.reuse ;  /* 0x0000000513068220 */ /* 0x080fe20000410000 */
[----:B------:R-:W-:Y:S01]  /*2e80*/  @!P0 MOV R9, R4 ;  /* 0x0000000400098202 */ /* 0x000fe20000000f00 */
[----:B------:R-:W-:Y:S01]  /*2e90*/  @!P0 FMUL.FTZ R5, R15, R5 ;  /* 0x000000050f058220 */ /* 0x000fe20000410000 */
[----:B------:R-:W-:Y:S01]  /*2ea0*/  @!P0 HADD2.F32 R30, -RZ, R48.H0_H0 ;  /* 0x20000030ff1e8230 */ /* 0x000fe20000004100 */
        /* <DEDUP_REMOVED lines=11> */
.L_x_336:
[----:B------:R-:W-:Y:S05]  /*2f60*/  BSYNC B0 ;  /* 0x0000000000007941 */ /* 0x000fea0003800000 */
.L_x_335:
[----:B------:R-:W-:Y:S11]  /*2f70*/  ISETP.GE.AND P0, PT, R88, c[0x0][0x1d4], PT ;  /* 0x0000750058007a0c */ /* 0x000ff60003f06270 */
[----:B------:R-:W-:Y:S02]  /*2f80*/  @!UPT UIADD3 URZ, URZ, URZ, URZ ;  /* 0x0000003f3f3ff290 */ /* 0x000fe4000fffe03f */
        /* <DEDUP_REMOVED lines=28> */
[CC--:B------:R-:W-:Y:S02]  /*3150*/  @!P0 FMUL.FTZ R18, R16.reuse, R6.reuse ;  /* 0x0000000610128220 */ /* 0x0c0fe40000410000 */
[C---:B------:R-:W-:Y:S01]  /*3160*/  @!P0 FMUL.FTZ R4, R5.reuse, R6 ;  /* 0x0000000605048220 */ /* 0x040fe20000410000 */
[----:B------:R-:W-:Y:S01]  /*3170*/  @!P0 MOV R6, R11 ;  /* 0x0000000b00068202 */ /* 0x000fe20000000f00 */
[-C--:B------:R-:W-:Y:S01]  /*3180*/  @!P0 FFMA.FTZ R30, R5, R17.reuse, -R18 ;  /* 0x00000011051e8223 */ /* 0x080fe20000010812 */
[--C-:B------:R-:W-:Y:S01]  /*3190*/  @!P0 HADD2.F32 R18, -RZ, R14.reuse.H1_H1 ;  /* 0x3000000eff128230 */ /* 0x100fe20000004100 */
        /* <DEDUP_REMOVED lines=22> */
.L_x_334:
[----:B------:R-:W-:Y:S05]  /*3300*/  BSYNC B1 ;  /* 0x0000000000017941 */ /* 0x000fea0003800000 */
.L_x_333:
[----:B------:R1:W4:Y:S04]  /*3310*/  SHFL.IDX PT, R31, R86, 0x2, 0x181f ;  /* 0x00581f00561f7f89 */ /* 0x00032800000e0000 */
[----:B------:R1:W3:Y:S01]  /*3320*/  SHFL.IDX PT, R30, R87, 0x2, 0x181f ;  /* 0x00581f00571e7f89 */ /* 0x0002e200000e0000 */
[----:B------:R-:W-:-:S05]  /*3330*/  @P3 BRA `(.L_x_337) ;  /* 0x000026a000003947 */ /* 0x000fca0003800000 */
[----:B------:R-:W-:Y:S01]  /*3340*/  BSSY B0, `(.L_x_338) ;  /* 0x0000038000007945 */ /* 0x000fe20003800000 */
[----:B------:R-:W-:-:S05]  /*3350*/  @P5 BRA `(.L_x_339) ;  /* 0x0000036000005947 */ /* 0x000fca0003800000 */
[C---:B---3--:R-:W-:Y:S01]  /*3360*/  LEA R28, P0, R26.reuse, R30, 0x1 ;  /* 0x0000001e1a1c7211 */ /* 0x048fe200078008ff */
[----:B--2---:R-:W2:Y:S03]  /*3370*/  LDS.128 R8, [R71+0xa100] ;  /* 0x00a1000047087984 */ /* 0x004ea60000000c00 */
        /* <DEDUP_REMOVED lines=11> */
[----:B------:R-:W-:Y:S04]  /*3430*/  @!P0 HADD2.F32 R18, -RZ, R18.H0_H0 ;  /* 0x20000012ff128230 */ /* 0x000fe80000004100 */
        /* <DEDUP_REMOVED lines=40> */
.L_x_339:
[----:B------:R-:W-:Y:S05]  /*36c0*/  BSYNC B0 ;  /* 0x0000000000007941 */ /* 0x000fea0003800000 */
.L_x_338:
[----:B------:R-:W-:Y:S11]  /*36d0*/  ISETP.GE.AND P0, PT, R88, c[0x0][0x1d4], PT ;  /* 0x0000750058007a0c */ /* 0x000ff60003f06270 */
[----:B------:R-:W-:Y:S02]  /*36e0*/  @!UPT UIADD3 URZ, URZ, URZ, URZ ;  /* 0x0000003f3f3ff290 */ /* 0x000fe4000fffe03f */
[----:B------:R-:W-:-:S05]  /*36f0*/  @P0 BRA `(.L_x_337) ;  /* 0x000022e000000947 */ /* 0x000fca0003800000 */
[C---:B--23--:R-:W-:Y:S01]  /*3700*/  LEA R28, P0, R82.reuse, R30, 0x1 ;  /* 0x0000001e521c7211 */ /* 0x04cfe200078008ff */
        /* <DEDUP_REMOVED lines=54> */
.L_x_322:
[-C--:B------:R-:W-:Y:S01]  /*3a70*/  ISETP.GE.AND P1, PT, R142, R74.reuse, PT ;  /* 0x0000004a8e00720c */ /* 0x080fe20003f26270 */
[----:B------:R-:W-:Y:S01]  /*3a80*/  CS2R R62, SRZ ;  /* 0x00000000003e7805 */ /* 0x000fe2000001ff00 */
[----:B------:R-:W-:Y:S01]  /*3a90*/  IADD3 R69, -R70, c[0x0][0x1d4], RZ ;  /* 0x0000750046457a10 */ /* 0x000fe20007ffe1ff */
        /* <DEDUP_REMOVED lines=10> */
[----:B------:R-:W-:Y:S04]  /*3b40*/  BSSY B0, `(.L_x_340) ;  /* 0x00000c0000007945 */ /* 0x000fe80003800000 */
[----:B------:R-:W-:Y:S02]  /*3b50*/  @!P1 IADD3 R3, P3, P0, R98, UR15, R64 ;  /* 0x0000000f62039c10 */ /* 0x000fe4000f87e040 */
[----:B------:R1:W3:Y:S02]  /*3b60*/  SHFL.IDX PT, R72, R87, RZ, 0x181f ;  /* 0x00181fff57487589 */ /* 0x0002e400000e0000 */
[----:B------:R-:W-:Y:S02]  /*3b70*/  @!P1 IADD3.X R4, R108, UR14, R34, P3, P0 ;  /* 0x0000000e6c049c10 */ /* 0x000fe40009fe0422 */
[----:B------:R-:W-:Y:S04]  /*3b80*/  @!P1 IADD3 R5, P3, P0, R96, UR16, R66 ;  /* 0x0000001060059c10 */ /* 0x000fe8000f87e042 */
[----:B------:R-:W-:Y:S02]  /*3b90*/  @!P1 IADD3.X R10, R106, UR9, R36, P3, P0 ;  /* 0x000000096a0a9c10 */ /* 0x000fe40009fe0424 */
[-C--:B------:R-:W-:Y:S04]  /*3ba0*/  ISETP.GE.AND P0, PT, R141, R74.reuse, PT ;  /* 0x0000004a8d00720c */ /* 0x080fe80003f06270 */
[----:B------:R-:W-:Y:S11]  /*3bb0*/  ISETP.GE.OR P0, PT, R26, c[0x0][0x27c], P0 ;  /* 0x00009f001a007a0c */ /* 0x000ff60000706670 */
[----:B------:R-:W-:Y:S02]  /*3bc0*/  @!UPT UIADD3 URZ, URZ, URZ, URZ ;  /* 0x0000003f3f3ff290 */ /* 0x000fe4000fffe03f */
[----:B------:R-:W-:Y:S04]  /*3bd0*/  @!P0 IADD3 R6, P4, P3, R98, UR13, R64 ;  /* 0x0000000d62068c10 */ /* 0x000fe8000fb9e040 */
[----:B------:R-:W-:Y:S02]  /*3be0*/  @!P0 IADD3.X R15, R108, UR12, R34, P4, P3 ;  /* 0x0000000c6c0f8c10 */ /* 0x000fe4000a7e6422 */
[----:B------:R-:W-:Y:S04]  /*3bf0*/  @!P0 IADD3 R11, P4, P3, R96, UR8, R66 ;  /* 0x00000008600b8c10 */ /* 0x000fe8000fb9e042 */
[----:B------:R-:W-:Y:S02]  /*3c00*/  @!P0 IADD3.X R16, R106, UR7, R36, P4, P3 ;  /* 0x000000076a108c10 */ /* 0x000fe4000a7e6424 */
[C---:B------:R-:W-:Y:S04]  /*3c10*/  @!P1 LEA R8, P3, R3.reuse, c[0x0][0x270], 0x1 ;  /* 0x00009c0003089a11 */ /* 0x040fe800078608ff */
[----:B------:R-:W-:Y:S02]  /*3c20*/  @!P1 LEA.HI.X R9, R3, c[0x0][0x274], R4, 0x1, P3 ;  /* 0x00009d0003099a11 */ /* 0x000fe400018f0c04 */
[C---:B------:R-:W-:Y:S03]  /*3c30*/  @!P1 LEA R4, P3, R5.reuse, c[0x0][0x288], 0x1 ;  /* 0x0000a20005049a11 */ /* 0x040fe600078608ff */
[----:B------:R4:W2:Y:S01]  /*3c40*/  @!P1 LDG.E.128 R56, [R8.64] ;  /* 0x0000001208389981 */ /* 0x0008a2000c1e1d00 */
[----:B------:R-:W-:Y:S02]  /*3c50*/  @!P1 LEA.HI.X R5, R5, c[0x0][0x28c], R10, 0x1, P3 ;  /* 0x0000a30005059a11 */ /* 0x000fe400018f0c0a */
[C---:B------:R-:W-:Y:S04]  /*3c60*/  @!P0 LEA R14, P3, R6.reuse, c[0x0][0x270], 0x1 ;  /* 0x00009c00060e8a11 */ /* 0x040fe800078608ff */
[----:B------:R-:W-:Y:S02]  /*3c70*/  @!P0 LEA.HI.X R15, R6, c[0x0][0x274], R15, 0x1, P3 ;  /* 0x00009d00060f8a11 */ /* 0x000fe400018f0c0f */
[C---:B------:R-:W-:Y:S03]  /*3c80*/  @!P0 LEA R10, P3, R11.reuse, c[0x0][0x288], 0x1 ;  /* 0x0000a2000b0a8a11 */ /* 0x040fe600078608ff */
[----:B------:R1:W3:Y:S01]  /*3c90*/  @!P0 LDG.E.128 R60, [R14.64] ;  /* 0x000000120e3c8981 */ /* 0x0002e2000c1e1d00 */
[----:B------:R-:W-:Y:S02]  /*3ca0*/  @!P0 LEA.HI.X R11, R11, c[0x0][0x28c], R16, 0x1, P3 ;  /* 0x0000a3000b0b8a11 */ /* 0x000fe400018f0c10 */
[----:B------:R-:W-:Y:S04]  /*3cb0*/  CS2R R16, SRZ ;  /* 0x0000000000107805 */ /* 0x000fe8000001ff00 */
[----:B------:R1:W3:Y:S01]  /*3cc0*/  @!P0 LDG.E.128 R28, [R10.64] ;  /* 0x000000120a1c8981 */ /* 0x0002e2000c1e1d00 */
[C---:B------:R-:W-:Y:S04]  /*3cd0*/  ISETP.GE.AND P0, PT, R37.reuse, R74, PT ;  /* 0x0000004a2500720c */ /* 0x040fe80003f06270 */
[----:B------:R-:W-:Y:S01]  /*3ce0*/  ISETP.GE.OR P0, PT, R26, c[0x0][0x27c], P0 ;  /* 0x00009f001a007a0c */ /* 0x000fe20000706670 */
[----:B----4-:R-:W-:Y:S01]  /*3cf0*/  CS2R R8, SRZ ;  /* 0x0000000000087805 */ /* 0x010fe2000001ff00 */
[----:B------:R4:W3:Y:S11]  /*3d00*/  @!P1 LDG.E.128 R16, [R4.64] ;  /* 0x0000001204109981 */ /* 0x0008f6000c1e1d00 */
[----:B------:R-:W-:Y:S05]  /*3d10*/  @!P0 IADD3 R64, P1, R98, R64, RZ ;  /* 0x0000004062408210 */ /* 0x000fea0007f3e0ff */
[----:B------:R-:W-:Y:S01]  /*3d20*/  @!P0 IMAD.X R34, R108, 0x1, R34, P1 ;  /* 0x000000016c228824 */ /* 0x000fe200008e0622 */
[C---:B-1----:R-:W-:Y:S01]  /*3d30*/  @!P0 LEA R14, P1, R64.reuse, c[0x0][0x270], 0x1 ;  /* 0x00009c00400e8a11 */ /* 0x042fe200078208ff */
[----:B------:R-:W-:Y:S03]  /*3d40*/  CS2R R10, SRZ ;  /* 0x00000000000a7805 */ /* 0x000fe6000001ff00 */
[----:B------:R-:W-:Y:S02]  /*3d50*/  @!P0 LEA.HI.X R15, R64, c[0x0][0x274], R34, 0x1, P1 ;  /* 0x00009d00400f8a11 */ /* 0x000fe400008f0c22 */
[----:B------:R-:W-:Y:S03]  /*3d60*/  @!P0 IADD3 R66, P1, R96, R66, RZ ;  /* 0x0000004260428210 */ /* 0x000fe60007f3e0ff */
[----:B------:R1:W5:Y:S02]  /*3d70*/  @!P0 LDG.E.128 R44, [R14.64] ;  /* 0x000000120e2c8981 */ /* 0x000364000c1e1d00 */
[----:B------:R-:W-:Y:S01]  /*3d80*/  @!P0 IMAD.X R36, R106, 0x1, R36, P1 ;  /* 0x000000016a248824 */ /* 0x000fe200008e0624 */
[C---:B----4-:R-:W-:Y:S04]  /*3d90*/  @!P0 LEA R4, P1, R66.reuse, c[0x0][0x288], 0x1 ;  /* 0x0000a20042048a11 */ /* 0x050fe800078208ff */
[----:B------:R-:W-:Y:S02]  /*3da0*/  @!P0 LEA.HI.X R5, R66, c[0x0][0x28c], R36, 0x1, P1 ;  /* 0x0000a30042058a11 */ /* 0x000fe400008f0c24 */
[----:B------:R-:W-:Y:S03]  /*3db0*/  ISETP.GE.AND P1, PT, R26, c[0x0][0x27c], PT ;  /* 0x00009f001a007a0c */ /* 0x000fe60003f26270 */
[----:B------:R4:W5:Y:S01]  /*3dc0*/  @!P0 LDG.E.128 R8, [R4.64] ;  /* 0x0000001204088981 */ /* 0x000962000c1e1d00 */
[----:B------:R-:W-:Y:S01]  /*3dd0*/  ISETP.GE.OR P0, PT, R37, R74, P5 ;  /* 0x0000004a2500720c */ /* 0x000fe20002f06670 */
[----:B--2---:R-:W-:Y:S02]  /*3de0*/  IMAD.MOV.U32 R6, RZ, RZ, R58 ;  /* 0x000000ffff067224 */ /* 0x004fe400078e003a */
[----:B----4-:R-:W-:Y:S02]  /*3df0*/  IMAD.MOV.U32 R5, RZ, RZ, R59 ;  /* 0x000000ffff057224 */ /* 0x010fe400078e003b */
[----:B------:R-:W-:Y:S02]  /*3e00*/  IMAD.MOV.U32 R4, RZ, RZ, R56 ;  /* 0x000000ffff047224 */ /* 0x000fe400078e0038 */
[----:B------:R-:W-:Y:S01]  /*3e10*/  IMAD.MOV.U32 R3, RZ, RZ, R57 ;  /* 0x000000ffff037224 */ /* 0x000fe200078e0039 */
[----:B------:R-:W-:Y:S04]  /*3e20*/  PRMT R65, R5, 0x5410, R6 ;  /* 0x0000541005417816 */ /* 0x000fe80000000006 */
[----:B------:R-:W-:Y:S01]  /*3e30*/  PRMT R64, R4, 0x5410, R3 ;  /* 0x0000541004407816 */ /* 0x000fe20000000003 */
[----:B---3--:R-:W-:Y:S02]  /*3e40*/  IMAD.MOV.U32 R6, RZ, RZ, R18 ;  /* 0x000000ffff067224 */ /* 0x008fe400078e0012 */
[----:B------:R-:W-:Y:S02]  /*3e50*/  IMAD.MOV.U32 R5, RZ, RZ, R19 ;  /* 0x000000ffff057224 */ /* 0x000fe400078e0013 */
[----:B------:R-:W-:Y:S02]  /*3e60*/  IMAD.MOV.U32 R4, RZ, RZ, R16 ;  /* 0x000000ffff047224 */ /* 0x000fe400078e0010 */
[----:B------:R-:W-:Y:S01]  /*3e70*/  IMAD.MOV.U32 R3, RZ, RZ, R17 ;  /* 0x000000ffff037224 */ /* 0x000fe200078e0011 */
[----:B------:R-:W-:Y:S01]  /*3e80*/  PRMT R38, R5, 0x5410, R6 ;  /* 0x0000541005267816 */ /* 0x000fe20000000006 */
        /* <DEDUP_REMOVED lines=11> */
[----:B------:R-:W-:Y:S04]  /*3f40*/  PRMT R40, R5, 0x5410, R6 ;  /* 0x0000541005287816 */ /* 0x000fe80000000006 */
[----:B------:R-:W-:Y:S01]  /*3f50*/  PRMT R39, R4, 0x5410, R3 ;  /* 0x0000541004277816 */ /* 0x000fe20000000003 */
[----:B------:R-:W-:-:S05]  /*3f60*/  @P0 BRA `(.L_x_341) ;  /* 0x000007d000000947 */ /* 0x000fca0003800000 */
[----:B-1---5:R-:W-:Y:S01]  /*3f70*/  IMAD.MOV.U32 R5, RZ, RZ, R8 ;  /* 0x000000ffff057224 */ /* 0x022fe200078e0008 */
[----:B------:R-:W-:Y:S01]  /*3f80*/  SEL R3, R70, R69, !P2 ;  /* 0x0000004546037207 */ /* 0x000fe20005000000 */
[----:B------:R-:W1:Y:S01]  /*3f90*/  LDS.128 R20, [R126+0x8100] ;  /* 0x008100007e147984 */ /* 0x000e620000000c00 */
[C---:B------:R-:W-:Y:S01]  /*3fa0*/  LEA R80, P0, R92.reuse, R72, 0x1 ;  /* 0x000000485c507211 */ /* 0x040fe200078008ff */
[----:B------:R-:W-:Y:S01]  /*3fb0*/  IMAD.MOV.U32 R42, RZ, RZ, R44 ;  /* 0x000000ffff2a7224 */ /* 0x000fe200078e002c */
[----:B------:R-:W-:Y:S01]  /*3fc0*/  SHF.R.S32.HI R4, RZ, 0x1f, R3 ;  /* 0x0000001fff047819 */ /* 0x000fe20000011403 */
[----:B------:R-:W-:Y:S01]  /*3fd0*/  IMAD.MOV.U32 R15, RZ, RZ, R10 ;  /* 0x000000ffff0f7224 */ /* 0x000fe200078e000a */
[----:B------:R-:W-:Y:S01]  /*3fe0*/  LEA.HI.X R81, R92, R73, R107, 0x1, P0 ;  /* 0x000000495c517211 */ /* 0x000fe200000f0c6b */
[----:B------:R-:W-:Y:S01]  /*3ff0*/  IMAD.MOV.U32 R48, RZ, RZ, R46 ;  /* 0x000000ffff307224 */ /* 0x000fe200078e002e */
[----:B------:R-:W-:Y:S01]  /*4000*/  LEA.HI R3, R4, R3, RZ, 0x4 ;  /* 0x0000000304037211 */ /* 0x000fe200078f20ff */
[----:B------:R-:W-:Y:S01]  /*4010*/  @!P1 HADD2.F32 R5, -RZ, R5.H0_H0 ;  /* 0x20000005ff059230 */ /* 0x000fe20000004100 */
[----:B------:R-:W-:Y:S02]  /*4020*/  @!P1 SHF.R.U64 R24, R10, 0x10, R11 ;  /* 0x000000100a189819 */ /* 0x000fe4000000120b */
[----:B------:R-:W-:Y:S02]  /*4030*/  LEA.HI.SX32 R3, R3, R68, 0x1c ;  /* 0x0000004403037211 */ /* 0x000fe400078fe2ff */
[----:B------:R-:W-:Y:S02]  /*4040*/  @!P1 SHF.R.U64 R43, R44, 0x10, R45 ;  /* 0x000000102c2b9819 */ /* 0x000fe4000000122d */
[----:B------:R-:W-:Y:S02]  /*4050*/  SHF.R.S32.HI R4, RZ, 0x1f, R3 ;  /* 0x0000001fff047819 */ /* 0x000fe40000011403 */
[----:B------:R-:W-:Y:S01]  /*4060*/  SHF.L.U32 R6, R3, 0x3, RZ ;  /* 0x0000000303067819 */ /* 0x000fe200000006ff */
[----:B------:R-:W-:Y:S01]  /*4070*/  @!P1 HADD2.F32 R43, -RZ, R43.H0_H0 ;  /* 0x2000002bff2b9230 */ /* 0x000fe20000004100 */
[----:B------:R-:W-:Y:S02]  /*4080*/  LEA.HI R4, R4, R3, RZ, 0x3 ;  /* 0x0000000304047211 */ /* 0x000fe400078f18ff */
[----:B------:R-:W-:Y:S02]  /*4090*/  ISETP.GE.AND P0, PT, R6, c[0x0][0x1d4], PT ;  /* 0x0000750006007a0c */ /* 0x000fe40003f06270 */
[----:B------:R-:W-:Y:S02]  /*40a0*/  SHF.R.S32.HI R3, RZ, 0x3, R4 ;  /* 0x00000003ff037819 */ /* 0x000fe40000011404 */
[----:B------:R-:W-:Y:S02]  /*40b0*/  LOP3.LUT R4, R115, 0x38, R6, 0xf8, !PT ;  /* 0x0000003873047812 */ /* 0x000fe400078ef806 */
[----:B------:R-:W-:Y:S01]  /*40c0*/  MOV R25, R11 ;  /* 0x0000000b00197202 */ /* 0x000fe20000000f00 */
[----:B------:R-:W-:Y:S01]  /*40d0*/  IMAD R3, R3, 0x1800, R7 ;  /* 0x0000180003037824 */ /* 0x000fe200078e0207 */
[----:B------:R-:W-:Y:S02]  /*40e0*/  LOP3.LUT R4, R4, R148, RZ, 0x3c, !PT ;  /* 0x0000009404047212 */ /* 0x000fe400078e3cff */
[----:B------:R-:W-:Y:S01]  /*40f0*/  @!P1 SHF.R.U32.HI R34, RZ, 0x10, R11 ;  /* 0x00000010ff229819 */ /* 0x000fe2000001160b */
[----:B------:R-:W-:Y:S01]  /*4100*/  @!P1 HADD2.F32 R11, -RZ, R42.H0_H0 ;  /* 0x2000002aff0b9230 */ /* 0x000fe20000004100 */
[----:B------:R-:W-:Y:S01]  /*4110*/  MOV R44, R45 ;  /* 0x0000002d002c7202 */ /* 0x000fe20000000f00 */
[----:B------:R-:W-:Y:S01]  /*4120*/  IMAD.IADD R3, R3, 0x1, R4 ;  /* 0x0000000103037824 */ /* 0x000fe200078e0204 */
[----:B------:R-:W-:Y:S01]  /*4130*/  @!P1 SHF.R.U64 R4, R8, 0x10, R9 ;  /* 0x0000001008049819 */ /* 0x000fe20000001209 */
[----:B------:R-:W-:Y:S01]  /*4140*/  @!P0 IMAD.WIDE R72, R6, 0x2, R72 ;  /* 0x0000000206488825 */ /* 0x000fe200078e0248 */
[----:B------:R-:W-:Y:S02]  /*4150*/  @!P1 SHF.R.U64 R49, R46, 0x10, R47 ;  /* 0x000000102e319819 */ /* 0x000fe4000000122f */
[----:B------:R-:W-:Y:S01]  /*4160*/  SHF.L.U32 R52, R3, 0x1, RZ ;  /* 0x0000000103347819 */ /* 0x000fe200000006ff */
[----:B------:R-:W-:Y:S01]  /*4170*/  @!P1 HADD2.F32 R4, -RZ, R4.H0_H0 ;  /* 0x20000004ff049230 */ /* 0x000fe20000004100 */
[----:B-1----:R-:W-:Y:S01]  /*4180*/  @!P1 MOV R3, R20 ;  /* 0x0000001400039202 */ /* 0x002fe20000000f00 */
[----:B------:R-:W-:Y:S01]  /*4190*/  @!P1 HADD2.F32 R49, -RZ, R49.H0_H0 ;  /* 0x20000031ff319230 */ /* 0x000fe20000004100 */
[----:B------:R-:W-:Y:S02]  /*41a0*/  MOV R14, R9 ;  /* 0x00000009000e7202 */ /* 0x000fe40000000f00 */
[----:B------:R-:W1:Y:S01]  /*41b0*/  LDS.128 R52, [R52+0x8100] ;  /* 0x0081000034347984 */ /* 0x000e620000000c00 */
[----:B------:R-:W-:Y:S01]  /*41c0*/  @!P1 HADD2.F32 R8, -RZ, R3.H0_H0 ;  /* 0x20000003ff089230 */ /* 0x000fe20000004100 */
[----:B------:R-:W-:Y:S02]  /*41d0*/  @!P1 SHF.R.U32.HI R9, RZ, 0x10, R9 ;  /* 0x00000010ff099819 */ /* 0x000fe40000011609 */
[----:B------:R-:W-:Y:S02]  /*41e0*/  @!P1 SHF.R.U32.HI R45, RZ, 0x10, R45 ;  /* 0x00000010ff2d9819 */ /* 0x000fe4000001162d */
[----:B------:R-:W-:Y:S02]  /*41f0*/  MOV R50, R47 ;  /* 0x0000002f00327202 */ /* 0x000fe40000000f00 */
[----:B------:R-:W-:Y:S01]  /*4200*/  @!P1 SHF.R.U32.HI R51, RZ, 0x10, R47 ;  /* 0x00000010ff339819 */ /* 0x000fe2000001162f */
[----:B------:R-:W-:Y:S02]  /*4210*/  @!P1 HADD2.F32 R45, -RZ, R45.H0_H0 ;  /* 0x2000002dff2d9230 */ /* 0x000fe40000004100 */
[----:B------:R-:W-:Y:S02]  /*4220*/  @!P1 HADD2.F32 R47, -RZ, R48.H0_H0 ;  /* 0x20000030ff2f9230 */ /* 0x000fe40000004100 */
[----:B------:R-:W-:Y:S01]  /*4230*/  @!P1 HADD2.F32 R51, -RZ, R51.H0_H0 ;  /* 0x20000033ff339230 */ /* 0x000fe20000004100 */
[----:B-1----:R-:W-:Y:S05]  /*4240*/  @!P1 IMAD.MOV.U32 R6, RZ, RZ, R52 ;  /* 0x000000ffff069224 */ /* 0x002fea00078e0034 */
[--C-:B------:R-:W-:Y:S02]  /*4250*/  @!P1 HADD2.F32 R10, -RZ, R6.reuse.H0_H0 ;  /* 0x20000006ff0a9230 */ /* 0x100fe40000004100 */
[----:B------:R-:W-:Y:S02]  /*4260*/  @!P1 HADD2.F32 R42, -RZ, R6.H1_H1 ;  /* 0x30000006ff2a9230 */ /* 0x000fe40000004100 */
[----:B------:R-:W-:Y:S01]  /*4270*/  @!P1 HADD2.F32 R6, -RZ, R3.H1_H1 ;  /* 0x30000003ff069230 */ /* 0x000fe20000004100 */
[-C--:B------:R-:W-:Y:S02]  /*4280*/  @!P1 FMUL.FTZ R3, R8, R5.reuse ;  /* 0x0000000508039220 */ /* 0x080fe40000410000 */
[----:B------:R-:W-:Y:S02]  /*4290*/  @!P1 FMUL.FTZ R46, R10, R5 ;  /* 0x000000050a2e9220 */ /* 0x000fe40000410000 */
[-C--:B------:R-:W-:Y:S02]  /*42a0*/  @!P1 FMUL.FTZ R5, R42, R4.reuse ;  /* 0x000000042a059220 */ /* 0x080fe40000410000 */
[-C--:B------:R-:W-:Y:S02]  /*42b0*/  @!P1 FFMA.FTZ R3, R10, R11.reuse, R3 ;  /* 0x0000000b0a039223 */ /* 0x080fe40000010003 */
[----:B------:R-:W-:Y:S01]  /*42c0*/  @!P1 FFMA.FTZ R85, R8, R11, -R46 ;  /* 0x0000000b08559223 */ /* 0x000fe2000001082e */
[----:B------:R-:W-:Y:S01]  /*42d0*/  @!P1 MOV R11, R53 ;  /* 0x00000035000b9202 */ /* 0x000fe20000000f00 */
[C---:B------:R-:W-:Y:S01]  /*42e0*/  @!P1 FMUL.FTZ R4, R6.reuse, R4 ;  /* 0x0000000406049220 */ /* 0x040fe20000410000 */
[----:B------:R-:W-:Y:S01]  /*42f0*/  @!P1 HADD2.F32 R8, -RZ, R9.H0_H0 ;  /* 0x20000009ff089230 */ /* 0x000fe20000004100 */
[----:B------:R-:W-:Y:S01]  /*4300*/  @!P1 FFMA.FTZ R84, R6, R43, -R5 ;  /* 0x0000002b06549223 */ /* 0x000fe20000010805 */
[----:B------:R-:W-:Y:S01]  /*4310*/  @!P1 MOV R6, R21 ;  /* 0x0000001500069202 */ /* 0x000fe20000000f00 */
[----:B------:R-:W-:Y:S01]  /*4320*/  @!P1 FFMA.FTZ R4, R42, R43, R4 ;  /* 0x0000002b2a049223 */ /* 0x000fe20000010004 */
[--C-:B------:R-:W-:Y:S02]  /*4330*/  @!P1 HADD2.F32 R42, -RZ, R11.reuse.H0_H0 ;  /* 0x2000000bff2a9230 */ /* 0x100fe40000004100 */
[----:B------:R-:W-:Y:S02]  /*4340*/  @!P1 HADD2.F32 R5, -RZ, R14.H0_H0 ;  /* 0x2000000eff059230 */ /* 0x000fe40000004100 */
[----:B------:R-:W-:Y:S01]  /*4350*/  @!P1 HADD2.F32 R43, -RZ, R44.H0_H0 ;  /* 0x2000002cff2b9230 */ /* 0x000fe20000004100 */
[----:B------:R-:W-:Y:S01]  /*4360*/  @!P1 F2FP.PACK_AB R3, R4, R3 ;  /* 0x000000030403923e */ /* 0x000fe200000000ff */
[----:B------:R-:W-:Y:S01]  /*4370*/  @!P1 HADD2.F32 R44, -RZ, R11.H1_H1 ;  /* 0x3000000bff2c9230 */ /* 0x000fe20000004100 */
[----:B------:R-:W-:Y:S01]  /*4380*/  @!P1 IMAD.MOV.U32 R11, RZ, RZ, R54 ;  /* 0x000000ffff0b9224 */ /* 0x000fe200078e0036 */
[--C-:B------:R-:W-:Y:S01]  /*4390*/  @!P1 HADD2.F32 R9, -RZ, R6.reuse.H1_H1 ;  /* 0x30000006ff099230 */ /* 0x100fe20000004100 */
[----:B------:R-:W-:Y:S01]  /*43a0*/  @!P1 MOV R52, R3 ;  /* 0x0000000300349202 */ /* 0x000fe20000000f00 */
[----:B------:R-:W-:Y:S01]  /*43b0*/  @!P1 HADD2.F32 R10, -RZ, R6.H0_H0 ;  /* 0x20000006ff0a9230 */ /* 0x000fe20000004100 */
[----:B------:R-:W-:Y:S01]  /*43c0*/  @!P1 FMUL.FTZ R6, R42, R5 ;  /* 0x000000052a069220 */ /* 0x000fe20000410000 */
[--C-:B------:R-:W-:Y:S01]  /*43d0*/  @!P1 HADD2.F32 R46, -RZ, R11.reuse.H0_H0 ;  /* 0x2000000bff2e9230 */ /* 0x100fe20000004100 */
[-C--:B------:R-:W-:Y:S01]  /*43e0*/  @!P1 FMUL.FTZ R14, R44, R8.reuse ;  /* 0x000000082c0e9220 */ /* 0x080fe20000410000 */
[----:B------:R-:W-:Y:S01]  /*43f0*/  @!P1 HADD2.F32 R48, -RZ, R11.H1_H1 ;  /* 0x3000000bff309230 */ /* 0x000fe20000004100 */
[C---:B------:R-:W-:Y:S02]  /*4400*/  @!P1 FFMA.FTZ R83, R10.reuse, R43, -R6 ;  /* 0x0000002b0a539223 */ /* 0x040fe40000010806 */
[C---:B------:R-:W-:Y:S01]  /*4410*/  @!P1 FMUL.FTZ R6, R9.reuse, R8 ;  /* 0x0000000809069220 */ /* 0x040fe20000410000 */
[----:B------:R-:W-:Y:S01]  /*4420*/  @!P1 HADD2.F32 R8, -RZ, R15.H0_H0 ;  /* 0x2000000fff089230 */ /* 0x000fe20000004100 */
[----:B------:R-:W-:Y:S01]  /*4430*/  @!P1 FFMA.FTZ R79, R9, R45, -R14 ;  /* 0x0000002d094f9223 */ /* 0x000fe2000001080e */
[----:B------:R-:W-:Y:S01]  /*4440*/  @!P1 MOV R9, R22 ;  /* 0x0000001600099202 */ /* 0x000fe20000000f00 */
[----:B------:R-:W-:Y:S01]  /*4450*/  @!P1 FMUL.FTZ R5, R10, R5 ;  /* 0x000000050a059220 */ /* 0x000fe20000410000 */
[----:B------:R-:W-:Y:S01]  /*4460*/  @!P1 HADD2.F32 R10, -RZ, R24.H0_H0 ;  /* 0x20000018ff0a9230 */ /* 0x000fe20000004100 */
[----:B------:R-:W-:Y:S02]  /*4470*/  @!P1 MOV R15, R55 ;  /* 0x00000037000f9202 */ /* 0x000fe40000000f00 */
[----:B------:R-:W-:Y:S01]  /*4480*/  @!P1 FFMA.FTZ R5, R42, R43, R5 ;  /* 0x0000002b2a059223 */ /* 0x000fe20000010005 */
[--C-:B------:R-:W-:Y:S01]  /*4490*/  @!P1 HADD2.F32 R11, -RZ, R9.reuse.H1_H1 ;  /* 0x30000009ff0b9230 */ /* 0x100fe20000004100 */
[----:B------:R-:W-:Y:S01]  /*44a0*/  @!P1 FMUL.FTZ R24, R48, R10 ;  /* 0x0000000a30189220 */ /* 0x000fe20000410000 */
[----:B------:R-:W-:Y:S01]  /*44b0*/  @!P1 HADD2.F32 R14, -RZ, R9.H0_H0 ;  /* 0x20000009ff0e9230 */ /* 0x000fe20000004100 */
[----:B------:R-:W-:Y:S02]  /*44c0*/  @!P1 FMUL.FTZ R9, R46, R8 ;  /* 0x000000082e099220 */ /* 0x000fe40000410000 */
[C---:B------:R-:W-:Y:S02]  /*44d0*/  @!P1 FFMA.FTZ R77, R11.reuse, R49, -R24 ;  /* 0x000000310b4d9223 */ /* 0x040fe40000010818 */
[C---:B------:R-:W-:Y:S02]  /*44e0*/  @!P1 FFMA.FTZ R78, R14.reuse, R47, -R9 ;  /* 0x0000002f0e4e9223 */ /* 0x040fe40000010809 */
[----:B------:R-:W-:Y:S01]  /*44f0*/  @!P1 FMUL.FTZ R9, R11, R10 ;  /* 0x0000000a0b099220 */ /* 0x000fe20000410000 */
[----:B------:R-:W-:Y:S01]  /*4500*/  @!P1 HADD2.F32 R10, -RZ, R25.H0_H0 ;  /* 0x20000019ff0a9230 */ /* 0x000fe20000004100 */
[----:B------:R-:W-:Y:S01]  /*4510*/  @!P1 IMAD.MOV.U32 R11, RZ, RZ, R23 ;  /* 0x000000ffff0b9224 */ /* 0x000fe200078e0017 */
[--C-:B------:R-:W-:Y:S01]  /*4520*/  @!P1 HADD2.F32 R25, -RZ, R15.reuse.H0_H0 ;  /* 0x2000000fff199230 */ /* 0x100fe20000004100 */
[----:B------:R-:W-:Y:S01]  /*4530*/  @!P1 FMUL.FTZ R8, R14, R8 ;  /* 0x000000080e089220 */ /* 0x000fe20000410000 */
[----:B------:R-:W-:Y:S01]  /*4540*/  @!P1 HADD2.F32 R14, -RZ, R34.H0_H0 ;  /* 0x20000022ff0e9230 */ /* 0x000fe20000004100 */
[----:B------:R-:W-:Y:S01]  /*4550*/  @!P1 FFMA.FTZ R6, R44, R45, R6 ;  /* 0x0000002d2c069223 */ /* 0x000fe20000010006 */
[----:B------:R-:W-:Y:S01]  /*4560*/  @!P1 HADD2.F32 R34, -RZ, R50.H0_H0 ;  /* 0x20000032ff229230 */ /* 0x000fe20000004100 */
[----:B------:R-:W-:Y:S01]  /*4570*/  @!P1 FFMA.FTZ R8, R46, R47, R8 ;  /* 0x0000002f2e089223 */ /* 0x000fe20000010008 */
[----:B------:R-:W-:Y:S01]  /*4580*/  @!P1 HADD2.F32 R50, -RZ, R15.H1_H1 ;  /* 0x3000000fff329230 */ /* 0x000fe20000004100 */
[----:B------:R-:W-:Y:S01]  /*4590*/  @!P1 FFMA.FTZ R9, R48, R49, R9 ;  /* 0x0000003130099223 */ /* 0x000fe20000010009 */
[----:B------:R-:W-:Y:S01]  /*45a0*/  @!P1 F2FP.PACK_AB R5, R6, R5 ;  /* 0x000000050605923e */ /* 0x000fe200000000ff */
[--C-:B------:R-:W-:Y:S02]  /*45b0*/  @!P1 HADD2.F32 R24, -RZ, R11.reuse.H0_H0 ;  /* 0x2000000bff189230 */ /* 0x100fe40000004100 */
[----:B------:R-:W-:Y:S01]  /*45c0*/  @!P1 HADD2.F32 R15, -RZ, R11.H1_H1 ;  /* 0x3000000bff0f9230 */ /* 0x000fe20000004100 */
[----:B------:R-:W-:Y:S01]  /*45d0*/  @!P1 F2FP.PACK_AB R8, R9, R8 ;  /* 0x000000080908923e */ /* 0x000fe200000000ff */
[----:B------:R-:W-:Y:S02]  /*45e0*/  @!P1 FMUL.FTZ R75, R50, R14 ;  /* 0x0000000e324b9220 */ /* 0x000fe40000410000 */
[----:B------:R-:W-:Y:S01]  /*45f0*/  @!P1 FMUL.FTZ R11, R25, R10 ;  /* 0x0000000a190b9220 */ /* 0x000fe20000410000 */
[----:B------:R-:W-:Y:S01]  /*4600*/  @!P1 MOV R54, R8 ;  /* 0x0000000800369202 */ /* 0x000fe20000000f00 */
[----:B------:R-:W-:Y:S02]  /*4610*/  @!P1 FFMA.FTZ R75, R15, R51, -R75 ;  /* 0x000000330f4b9223 */ /* 0x000fe4000001084b */
[C---:B------:R-:W-:Y:S02]  /*4620*/  @!P1 FFMA.FTZ R76, R24.reuse, R34, -R11 ;  /* 0x00000022184c9223 */ /* 0x040fe4000001080b */
[----:B------:R-:W-:Y:S01]  /*4630*/  @!P1 FMUL.FTZ R10, R24, R10 ;  /* 0x0000000a180a9220 */ /* 0x000fe20000410000 */
[----:B------:R-:W-:Y:S01]  /*4640*/  @!P1 F2FP.PACK_AB R24, R77, R78 ;  /* 0x0000004e4d18923e */ /* 0x000fe200000000ff */
[----:B------:R-:W-:Y:S01]  /*4650*/  @!P1 FMUL.FTZ R11, R15, R14 ;  /* 0x0000000e0f0b9220 */ /* 0x000fe20000410000 */
[----:B------:R-:W-:Y:S01]  /*4660*/  @!P1 F2FP.PACK_AB R15, R79, R83 ;  /* 0x000000534f0f923e */ /* 0x000fe200000000ff */
[----:B------:R-:W-:Y:S01]  /*4670*/  @!P1 FFMA.FTZ R10, R25, R34, R10 ;  /* 0x00000022190a9223 */ /* 0x000fe2000001000a */
[----:B------:R-:W-:Y:S01]  /*4680*/  @!P1 F2FP.PACK_AB R14, R84, R85 ;  /* 0x00000055540e923e */ /* 0x000fe200000000ff */
[----:B------:R-:W-:Y:S01]  /*4690*/  @!P1 FFMA.FTZ R11, R50, R51, R11 ;  /* 0x00000033320b9223 */ /* 0x000fe2000001000b */
[----:B------:R-:W-:Y:S01]  /*46a0*/  @!P1 F2FP.PACK_AB R42, R75, R76 ;  /* 0x0000004c4b2a923e */ /* 0x000fe200000000ff */
[----:B------:R-:W-:Y:S01]  /*46b0*/  @!P1 IMAD.MOV.U32 R22, RZ, RZ, R24 ;  /* 0x000000ffff169224 */ /* 0x000fe200078e0018 */
[----:B------:R-:W-:Y:S01]  /*46c0*/  @!P1 MOV R20, R14 ;  /* 0x0000000e00149202 */ /* 0x000fe20000000f00 */
[----:B------:R-:W-:Y:S01]  /*46d0*/  @!P1 IMAD.MOV.U32 R53, RZ, RZ, R5 ;  /* 0x000000ffff359224 */ /* 0x000fe200078e0005 */
[----:B------:R-:W-:Y:S02]  /*46e0*/  @!P1 MOV R21, R15 ;  /* 0x0000000f00159202 */ /* 0x000fe40000000f00 */
[----:B------:R-:W-:Y:S02]  /*46f0*/  @!P1 MOV R23, R42 ;  /* 0x0000002a00179202 */ /* 0x000fe40000000f00 */
[----:B------:R-:W-:Y:S03]  /*4700*/  @!P1 F2FP.PACK_AB R10, R11, R10 ;  /* 0x0000000a0b0a923e */ /* 0x000fe600000000ff */
[----:B------:R1:W-:Y:S01]  /*4710*/  ST.E.128 [R80.64], R20 ;  /* 0x0000001450007985 */ /* 0x0003e2000c101d12 */
[----:B------:R-:W-:Y:S07]  /*4720*/  @!P1 MOV R55, R10 ;  /* 0x0000000a00379202 */ /* 0x000fee0000000f00 */
[----:B------:R1:W-:Y:S02]  /*4730*/  @!P0 ST.E.128 [R72.64], R52 ;  /* 0x0000003448008985 */ /* 0x0003e4000c101d12 */
.L_x_341:
[----:B-1----:R-:W-:Y:S05]  /*4740*/  BSYNC B0 ;  /* 0x0000000000007941 */ /* 0x002fea0003800000 */
.L_x_340:
[----:B------:R1:W2:Y:S01]  /*4750*/  SHFL.IDX PT, R43, R86, 0x1, 0x181f ;  /* 0x00381f00562b7f89 */ /* 0x0002a200000e0000 */
[----:B------:R-:W-:Y:S01]  /*4760*/  ISETP.GE.OR P0, PT, R142, R74, P5 ;  /* 0x0000004a8e00720c */ /* 0x000fe20002f06670 */
[----:B------:R-:W-:Y:S02]  /*4770*/  BSSY B0, `(.L_x_342) ;  /* 0x0000078000007945 */ /* 0x000fe40003800000 */
[----:B------:R1:W3:Y:S10]  /*4780*/  SHFL.IDX PT, R42, R87, 0x1, 0x181f ;  /* 0x00381f00572a7f89 */ /* 0x0002f400000e0000 */
[----:B------:R-:W-:-:S05]  /*4790*/  @P0 BRA `(.L_x_343) ;  /* 0x0000075000000947 */ /* 0x000fca0003800000 */
[----:B------:R-:W-:Y:S01]  /*47a0*/  SEL R3, R70, R69, !P2 ;  /* 0x0000004546037207 */ /* 0x000fe20005000000 */
[----:B------:R-:W4:Y:S01]  /*47b0*/  LDS.128 R20, [R125+0x8100] ;  /* 0x008100007d147984 */ /* 0x000f220000000c00 */
[C---:B---3--:R-:W-:Y:S01]  /*47c0*/  LEA R72, P0, R92.reuse, R42, 0x1 ;  /* 0x0000002a5c487211 */ /* 0x048fe200078008ff */
[----:B------:R-:W-:Y:S01]  /*47d0*/  @!P1 HADD2.F32 R15, -RZ, R64.H0_H0 ;  /* 0x20000040ff0f9230 */ /* 0x000fe20000004100 */
[----:B------:R-:W-:Y:S01]  /*47e0*/  SHF.R.S32.HI R4, RZ, 0x1f, R3 ;  /* 0x0000001fff047819 */ /* 0x000fe20000011403 */
[--C-:B------:R-:W-:Y:S01]  /*47f0*/  @!P1 HADD2.F32 R34, -RZ, R65.reuse.H1_H1 ;  /* 0x30000041ff229230 */ /* 0x100fe20000004100 */
[----:B--2---:R-:W-:Y:S02]  /*4800*/  LEA.HI.X R73, R92, R43, R107, 0x1, P0 ;  /* 0x0000002b5c497211 */ /* 0x004fe400000f0c6b */
[----:B------:R-:W-:Y:S02]  /*4810*/  LEA.HI R3, R4, R3, RZ, 0x4 ;  /* 0x0000000304037211 */ /* 0x000fe400078f20ff */
[----:B-----5:R-:W-:Y:S02]  /*4820*/  @!P1 SHF.R.U32.HI R9, RZ, 0x10, R17 ;  /* 0x00000010ff099819 */ /* 0x020fe40000011611 */
        /* <DEDUP_REMOVED lines=9> */
[----:B------:R-:W-:Y:S01]  /*48c0*/  @!P1 SHF.R.U32.HI R24, RZ, 0x10, R57 ;  /* 0x00000010ff189819 */ /* 0x000fe20000011639 */
[----:B------:R-:W-:Y:S01]  /*48d0*/  IMAD R3, R3, 0x1800, R12 ;  /* 0x0000180003037824 */ /* 0x000fe200078e020c */
[----:B------:R-:W-:Y:S02]  /*48e0*/  LOP3.LUT R4, R4, R147, RZ, 0x3c, !PT ;  /* 0x0000009304047212 */ /* 0x000fe400078e3cff */
[----:B------:R-:W-:Y:S01]  /*48f0*/  @!P1 SHF.R.U32.HI R11, RZ, 0x10, R19 ;  /* 0x00000010ff0b9819 */ /* 0x000fe20000011613 */
[----:B------:R-:W-:Y:S01]  /*4900*/  @!P1 HADD2.F32 R24, -RZ, R24.H0_H0 ;  /* 0x20000018ff189230 */ /* 0x000fe20000004100 */
[----:B------:R-:W-:Y:S01]  /*4910*/  IADD3 R3, R3, R4, RZ ;  /* 0x0000000403037210 */ /* 0x000fe20007ffe0ff */
[----:B------:R-:W-:Y:S01]  /*4920*/  @!P0 IMAD.WIDE R76, R5, 0x2, R42 ;  /* 0x00000002054c8825 */ /* 0x000fe200078e022a */
[----:B------:R-:W-:Y:S01]  /*4930*/  @!P1 HADD2.F32 R43, -RZ, R65.H0_H0 ;  /* 0x20000041ff2b9230 */ /* 0x000fe20000004100 */
[----:B------:R-:W-:Y:S01]  /*4940*/  @!P1 SHF.R.U64 R4, R16, 0x10, R17 ;  /* 0x0000001010049819 */ /* 0x000fe20000001211 */
[----:B------:R-:W-:Y:S01]  /*4950*/  @!P1 HADD2.F32 R5, -RZ, R36.H0_H0 ;  /* 0x20000024ff059230 */ /* 0x000fe20000004100 */
[----:B------:R-:W-:Y:S01]  /*4960*/  IMAD.SHL.U32 R48, R3, 0x2, RZ ;  /* 0x0000000203307824 */ /* 0x000fe200078e00ff */
[----:B------:R-:W-:Y:S01]  /*4970*/  @!P1 SHF.R.U64 R17, R56, 0x10, R57 ;  /* 0x0000001038119819 */ /* 0x000fe20000001239 */
[----:B------:R-:W-:Y:S01]  /*4980*/  @!P1 HADD2.F32 R11, -RZ, R11.H0_H0 ;  /* 0x2000000bff0b9230 */ /* 0x000fe20000004100 */
[----:B----4-:R-:W-:Y:S01]  /*4990*/  @!P1 MOV R3, R20 ;  /* 0x0000001400039202 */ /* 0x010fe20000000f00 */
[----:B------:R-:W-:Y:S01]  /*49a0*/  @!P1 HADD2.F32 R4, -RZ, R4.H0_H0 ;  /* 0x20000004ff049230 */ /* 0x000fe20000004100 */
[--C-:B------:R-:W-:Y:S01]  /*49b0*/  @!P1 SHF.R.U32.HI R45, RZ, 0x10, R59.reuse ;  /* 0x00000010ff2d9819 */ /* 0x100fe2000001163b */
[----:B------:R-:W2:Y:S01]  /*49c0*/  LDS.128 R48, [R48+0x8100] ;  /* 0x0081000030307984 */ /* 0x000ea20000000c00 */
[----:B------:R-:W-:Y:S01]  /*49d0*/  @!P1 HADD2.F32 R17, -RZ, R17.H0_H0 ;  /* 0x20000011ff119230 */ /* 0x000fe20000004100 */
[----:B------:R-:W-:Y:S01]  /*49e0*/  @!P1 SHF.R.U64 R58, R58, 0x10, R59 ;  /* 0x000000103a3a9819 */ /* 0x000fe2000000123b */
[----:B------:R-:W-:Y:S02]  /*49f0*/  @!P1 HADD2.F32 R8, -RZ, R3.H0_H0 ;  /* 0x20000003ff089230 */ /* 0x000fe40000004100 */
[----:B------:R-:W-:Y:S01]  /*4a00*/  @!P1 HADD2.F32 R45, -RZ, R45.H0_H0 ;  /* 0x2000002dff2d9230 */ /* 0x000fe20000004100 */
[----:B--2---:R-:W-:Y:S05]  /*4a10*/  @!P1 IMAD.MOV.U32 R6, RZ, RZ, R48 ;  /* 0x000000ffff069224 */ /* 0x004fea00078e0030 */
        /* <DEDUP_REMOVED lines=15> */
[----:B------:R-:W-:Y:S02]  /*4b10*/  @!P1 HADD2.F32 R5, -RZ, R36.H1_H1 ;  /* 0x30000024ff059230 */ /* 0x000fe40000004100 */
[----:B------:R-:W-:Y:S01]  /*4b20*/  @!P1 HADD2.F32 R19, -RZ, R15.H1_H1 ;  /* 0x3000000fff139230 */ /* 0x000fe20000004100 */
[----:B------:R-:W-:Y:S01]  /*4b30*/  @!P1 IMAD.MOV.U32 R15, RZ, RZ, R51 ;  /* 0x000000ffff0f9224 */ /* 0x000fe200078e0033 */
[----:B------:R-:W-:Y:S01]  /*4b40*/  @!P1 HADD2.F32 R18, -RZ, R64.H1_H1 ;  /* 0x30000040ff129230 */ /* 0x000fe20000004100 */
[----:B------:R-:W-:Y:S01]  /*4b50*/  @!P1 F2FP.PACK_AB R3, R4, R3 ;  /* 0x000000030403923e */ /* 0x000fe200000000ff */
[--C-:B------:R-:W-:Y:S01]  /*4b60*/  @!P1 HADD2.F32 R10, -RZ, R6.reuse.H0_H0 ;  /* 0x20000006ff0a9230 */ /* 0x100fe20000004100 */
[----:B------:R-:W-:Y:S01]  /*4b70*/  @!P1 FMUL.FTZ R16, R19, R8 ;  /* 0x0000000813109220 */ /* 0x000fe20000410000 */
[----:B------:R-:W-:Y:S01]  /*4b80*/  @!P1 HADD2.F32 R9, -RZ, R6.H1_H1 ;  /* 0x30000006ff099230 */ /* 0x000fe20000004100 */
[----:B------:R-:W-:Y:S01]  /*4b90*/  @!P1 FMUL.FTZ R6, R17, R5 ;  /* 0x0000000511069220 */ /* 0x000fe20000410000 */
[----:B------:R-:W-:Y:S01]  /*4ba0*/  @!P1 MOV R48, R3 ;  /* 0x0000000300309202 */ /* 0x000fe20000000f00 */
[C---:B------:R-:W-:Y:S01]  /*4bb0*/  @!P1 FMUL.FTZ R5, R10.reuse, R5 ;  /* 0x000000050a059220 */ /* 0x040fe20000410000 */
[--C-:B------:R-:W-:Y:S01]  /*4bc0*/  @!P1 HADD2.F32 R42, -RZ, R15.reuse.H0_H0 ;  /* 0x2000000fff2a9230 */ /* 0x100fe20000004100 */
[----:B------:R-:W-:Y:S01]  /*4bd0*/  @!P1 FFMA.FTZ R55, R10, R18, -R6 ;  /* 0x000000120a379223 */ /* 0x000fe20000010806 */
[----:B------:R-:W-:Y:S01]  /*4be0*/  @!P1 HADD2.F32 R10, -RZ, R38.H0_H0 ;  /* 0x20000026ff0a9230 */ /* 0x000fe20000004100 */
[C---:B------:R-:W-:Y:S01]  /*4bf0*/  @!P1 FMUL.FTZ R6, R9.reuse, R8 ;  /* 0x0000000809069220 */ /* 0x040fe20000410000 */
[----:B------:R-:W-:Y:S01]  /*4c00*/  @!P1 MOV R8, R23 ;  /* 0x0000001700089202 */ /* 0x000fe20000000f00 */
[----:B------:R-:W-:Y:S01]  /*4c10*/  @!P1 FFMA.FTZ R54, R9, R24, -R16 ;  /* 0x0000001809369223 */ /* 0x000fe20000010810 */
[----:B------:R-:W-:Y:S01]  /*4c20*/  @!P1 HADD2.F32 R44, -RZ, R15.H1_H1 ;  /* 0x3000000fff2c9230 */ /* 0x000fe20000004100 */
[----:B------:R-:W-:Y:S02]  /*4c30*/  @!P1 FMUL.FTZ R15, R42, R10 ;  /* 0x0000000a2a0f9220 */ /* 0x000fe40000410000 */
[----:B------:R-:W-:Y:S01]  /*4c40*/  @!P1 FFMA.FTZ R5, R17, R18, R5 ;  /* 0x0000001211059223 */ /* 0x000fe20000010005 */
[--C-:B------:R-:W-:Y:S01]  /*4c50*/  @!P1 HADD2.F32 R9, -RZ, R8.reuse.H0_H0 ;  /* 0x20000008ff099230 */ /* 0x100fe20000004100 */
[----:B------:R-:W-:Y:S01]  /*4c60*/  @!P1 FMUL.FTZ R16, R44, R11 ;  /* 0x0000000b2c109220 */ /* 0x000fe20000410000 */
[----:B------:R-:W-:Y:S01]  /*4c70*/  @!P1 HADD2.F32 R8, -RZ, R8.H1_H1 ;  /* 0x30000008ff089230 */ /* 0x000fe20000004100 */
[----:B------:R-:W-:Y:S02]  /*4c80*/  @!P1 FFMA.FTZ R6, R19, R24, R6 ;  /* 0x0000001813069223 */ /* 0x000fe40000010006 */
[C---:B------:R-:W-:Y:S01]  /*4c90*/  @!P1 FFMA.FTZ R53, R9.reuse, R43, -R15 ;  /* 0x0000002b09359223 */ /* 0x040fe2000001080f */
[----:B------:R-:W-:Y:S01]  /*4ca0*/  @!P1 MOV R15, R50 ;  /* 0x00000032000f9202 */ /* 0x000fe20000000f00 */
[----:B------:R-:W-:Y:S01]  /*4cb0*/  @!P1 FMUL.FTZ R10, R9, R10 ;  /* 0x0000000a090a9220 */ /* 0x000fe20000410000 */
[----:B------:R-:W-:Y:S01]  /*4cc0*/  @!P1 F2FP.PACK_AB R5, R6, R5 ;  /* 0x000000050605923e */ /* 0x000fe200000000ff */
[----:B------:R-:W-:Y:S02]  /*4cd0*/  @!P1 IMAD.MOV.U32 R9, RZ, RZ, R22 ;  /* 0x000000ffff099224 */ /* 0x000fe400078e0016 */
[C---:B------:R-:W-:Y:S01]  /*4ce0*/  @!P1 FMUL.FTZ R11, R8.reuse, R11 ;  /* 0x0000000b080b9220 */ /* 0x040fe20000410000 */
[--C-:B------:R-:W-:Y:S01]  /*4cf0*/  @!P1 HADD2.F32 R25, -RZ, R15.reuse.H0_H0 ;  /* 0x2000000fff199230 */ /* 0x100fe20000004100 */
[----:B------:R-:W-:Y:S01]  /*4d00*/  @!P1 FFMA.FTZ R52, R8, R45, -R16 ;  /* 0x0000002d08349223 */ /* 0x000fe20000010810 */
[----:B------:R-:W-:Y:S01]  /*4d10*/  @!P1 HADD2.F32 R36, -RZ, R15.H1_H1 ;  /* 0x3000000fff249230 */ /* 0x000fe20000004100 */
[----:B------:R-:W-:Y:S01]  /*4d20*/  @!P1 IMAD.MOV.U32 R49, RZ, RZ, R5 ;  /* 0x000000ffff319224 */ /* 0x000fe200078e0005 */
[----:B------:R-:W-:Y:S02]  /*4d30*/  @!P1 HADD2.F32 R8, -RZ, R38.H1_H1 ;  /* 0x30000026ff089230 */ /* 0x000fe40000004100 */
[----:B------:R-:W-:Y:S01]  /*4d40*/  @!P1 F2FP.PACK_AB R17, R52, R53 ;  /* 0x000000353411923e */ /* 0x000fe200000000ff */
[----:B------:R-:W-:Y:S01]  /*4d50*/  @!P1 FMUL.FTZ R46, R36, R14 ;  /* 0x0000000e242e9220 */ /* 0x000fe20000410000 */
[--C-:B------:R-:W-:Y:S02]  /*4d60*/  @!P1 HADD2.F32 R16, -RZ, R9.reuse.H0_H0 ;  /* 0x20000009ff109230 */ /* 0x100fe40000004100 */
[----:B------:R-:W-:Y:S01]  /*4d70*/  @!P1 MOV R23, R17 ;  /* 0x0000001100179202 */ /* 0x000fe20000000f00 */
[----:B------:R-:W-:Y:S01]  /*4d80*/  @!P1 HADD2.F32 R15, -RZ, R9.H1_H1 ;  /* 0x30000009ff0f9230 */ /* 0x000fe20000004100 */
[-C--:B------:R-:W-:Y:S01]  /*4d90*/  @!P1 FMUL.FTZ R9, R25, R8.reuse ;  /* 0x0000000819099220 */ /* 0x080fe20000410000 */
[----:B------:R-:W-:Y:S01]  /*4da0*/  @!P1 HADD2.F32 R38, -RZ, R58.H0_H0 ;  /* 0x2000003aff269230 */ /* 0x000fe20000004100 */
[C---:B------:R-:W-:Y:S02]  /*4db0*/  @!P1 FMUL.FTZ R8, R16.reuse, R8 ;  /* 0x0000000810089220 */ /* 0x040fe40000410000 */
[----:B------:R-:W-:Y:S02]  /*4dc0*/  @!P1 FFMA.FTZ R47, R16, R34, -R9 ;  /* 0x00000022102f9223 */ /* 0x000fe40000010809 */
[C---:B------:R-:W-:Y:S02]  /*4dd0*/  @!P1 FFMA.FTZ R16, R15.reuse, R38, -R46 ;  /* 0x000000260f109223 */ /* 0x040fe4000001082e */
[----:B------:R-:W-:Y:S01]  /*4de0*/  @!P1 FMUL.FTZ R9, R15, R14 ;  /* 0x0000000e0f099220 */ /* 0x000fe20000410000 */
[----:B------:R-:W-:Y:S01]  /*4df0*/  @!P1 F2FP.PACK_AB R15, R54, R55 ;  /* 0x00000037360f923e */ /* 0x000fe200000000ff */
[----:B------:R-:W-:Y:S01]  /*4e00*/  @!P1 FFMA.FTZ R8, R25, R34, R8 ;  /* 0x0000002219089223 */ /* 0x000fe20000010008 */
[----:B------:R-:W-:Y:S01]  /*4e10*/  @!P1 F2FP.PACK_AB R16, R16, R47 ;  /* 0x0000002f1010923e */ /* 0x000fe200000000ff */
[----:B------:R-:W-:Y:S01]  /*4e20*/  @!P1 FFMA.FTZ R9, R36, R38, R9 ;  /* 0x0000002624099223 */ /* 0x000fe20000010009 */
[----:B------:R-:W-:Y:S01]  /*4e30*/  @!P1 F2FP.PACK_AB R14, R56, R57 ;  /* 0x00000039380e923e */ /* 0x000fe200000000ff */
[----:B------:R-:W-:Y:S01]  /*4e40*/  @!P1 FFMA.FTZ R10, R42, R43, R10 ;  /* 0x0000002b2a0a9223 */ /* 0x000fe2000001000a */
[----:B------:R-:W-:Y:S01]  /*4e50*/  @!P1 MOV R21, R15 ;  /* 0x0000000f00159202 */ /* 0x000fe20000000f00 */
[----:B------:R-:W-:Y:S01]  /*4e60*/  @!P1 FFMA.FTZ R11, R44, R45, R11 ;  /* 0x0000002d2c0b9223 */ /* 0x000fe2000001000b */
[----:B------:R-:W-:Y:S01]  /*4e70*/  @!P1 MOV R20, R14 ;  /* 0x0000000e00149202 */ /* 0x000fe20000000f00 */
[----:B------:R-:W-:Y:S01]  /*4e80*/  @!P1 IMAD.MOV.U32 R22, RZ, RZ, R16 ;  /* 0x000000ffff169224 */ /* 0x000fe200078e0010 */
[----:B------:R-:W-:Y:S02]  /*4e90*/  @!P1 F2FP.PACK_AB R8, R9, R8 ;  /* 0x000000080908923e */ /* 0x000fe400000000ff */
[----:B------:R-:W-:Y:S02]  /*4ea0*/  @!P1 F2FP.PACK_AB R10, R11, R10 ;  /* 0x0000000a0b0a923e */ /* 0x000fe400000000ff */
[----:B------:R2:W-:Y:S01]  /*4eb0*/  ST.E.128 [R72.64], R20 ;  /* 0x0000001448007985 */ /* 0x0005e2000c101d12 */
[----:B------:R-:W-:Y:S02]  /*4ec0*/  @!P1 MOV R50, R8 ;  /* 0x0000000800329202 */ /* 0x000fe40000000f00 */
[----:B------:R-:W-:Y:S05]  /*4ed0*/  @!P1 MOV R51, R10 ;  /* 0x0000000a00339202 */ /* 0x000fea0000000f00 */
[----:B------:R2:W-:Y:S02]  /*4ee0*/  @!P0 ST.E.128 [R76.64], R48 ;  /* 0x000000304c008985 */ /* 0x0005e4000c101d12 */
.L_x_343:
[----:B------:R-:W-:Y:S05]  /*4ef0*/  BSYNC B0 ;  /* 0x0000000000007941 */ /* 0x000fea0003800000 */
.L_x_342:
[----:B--2---:R2:W4:Y:S01]  /*4f00*/  SHFL.IDX PT, R43, R86, 0x2, 0x181f ;  /* 0x00581f00562b7f89 */ /* 0x00452200000e0000 */
[----:B------:R-:W-:Y:S03]  /*4f10*/  ISETP.GE.OR P0, PT, R141, R74, P5 ;  /* 0x0000004a8d00720c */ /* 0x000fe60002f06670 */
[----:B---3--:R2:W3:Y:S10]  /*4f20*/  SHFL.IDX PT, R42, R87, 0x2, 0x181f ;  /* 0x00581f00572a7f89 */ /* 0x0084f400000e0000 */
[----:B------:R-:W-:-:S05]  /*4f30*/  @P0 BRA `(.L_x_337) ;  /* 0x00000aa000000947 */ /* 0x000fca0003800000 */
[----:B------:R-:W-:Y:S01]  /*4f40*/  SEL R3, R70, R69, !P2 ;  /* 0x0000004546037207 */ /* 0x000fe20005000000 */
[----:B------:R-:W1:Y:S01]  /*4f50*/  LDS.128 R20, [R124+0x8100] ;  /* 0x008100007c147984 */ /* 0x000e620000000c00 */
[----:B------:R-:W-:Y:S01]  /*4f60*/  @!P1 HADD2.F32 R5, -RZ, R39.H0_H0 ;  /* 0x20000027ff059230 */ /* 0x000fe20000004100 */
[----:B------:R-:W-:Y:S01]  /*4f70*/  @!P1 SHF.R.U64 R17, R60, 0x10, R61 ;  /* 0x000000103c119819 */ /* 0x000fe2000000123d */
[----:B------:R-:W-:Y:S01]  /*4f80*/  @!P1 HADD2.F32 R15, -RZ, R66.H0_H0 ;  /* 0x20000042ff0f9230 */ /* 0x000fe20000004100 */
[----:B------:R-:W-:Y:S01]  /*4f90*/  SHF.R.S32.HI R4, RZ, 0x1f, R3 ;  /* 0x0000001fff047819 */ /* 0x000fe20000011403 */
[----:B------:R-:W-:Y:S01]  /*4fa0*/  @!P1 HADD2.F32 R34, -RZ, R67.H0_H0 ;  /* 0x20000043ff229230 */ /* 0x000fe20000004100 */
[----:B---3--:R-:W-:Y:S01]  /*4fb0*/  LEA R54, P0, R92, R42, 0x1 ;  /* 0x0000002a5c367211 */ /* 0x008fe200078008ff */
[----:B------:R-:W-:Y:S01]  /*4fc0*/  @!P1 HADD2.F32 R17, -RZ, R17.H0_H0 ;  /* 0x20000011ff119230 */ /* 0x000fe20000004100 */
[----:B------:R-:W-:Y:S02]  /*4fd0*/  LEA.HI R3, R4, R3, RZ, 0x4 ;  /* 0x0000000304037211 */ /* 0x000fe400078f20ff */
[----:B----4-:R-:W-:Y:S02]  /*4fe0*/  LEA.HI.X R55, R92, R43, R107, 0x1, P0 ;  /* 0x0000002b5c377211 */ /* 0x010fe400000f0c6b */
[----:B------:R-:W-:Y:S02]  /*4ff0*/  LEA.HI.SX32 R3, R3, R68, 0x1c ;  /* 0x0000004403037211 */ /* 0x000fe400078fe2ff */
[----:B-----5:R-:W-:Y:S02]  /*5000*/  @!P1 SHF.R.U32.HI R9, RZ, 0x10, R29 ;  /* 0x00000010ff099819 */ /* 0x020fe4000001161d */
[----:B------:R-:W-:Y:S02]  /*5010*/  SHF.R.S32.HI R4, RZ, 0x1f, R3 ;  /* 0x0000001fff047819 */ /* 0x000fe40000011403 */
[----:B------:R-:W-:Y:S02]  /*5020*/  SHF.L.U32 R48, R3, 0x3, RZ ;  /* 0x0000000303307819 */ /* 0x000fe400000006ff */
[----:B------:R-:W-:Y:S02]  /*5030*/  LEA.HI R4, R4, R3, RZ, 0x3 ;  /* 0x0000000304047211 */ /* 0x000fe400078f18ff */
[----:B------:R-:W-:Y:S02]  /*5040*/  @!P1 SHF.R.U64 R14, R30, 0x10, R31 ;  /* 0x000000101e0e9819 */ /* 0x000fe4000000121f */
[----:B------:R-:W-:Y:S02]  /*5050*/  SHF.R.S32.HI R3, RZ, 0x3, R4 ;  /* 0x00000003ff037819 */ /* 0x000fe40000011404 */
[----:B------:R-:W-:Y:S01]  /*5060*/  LOP3.LUT R4, R111, 0x38, R48, 0xf8, !PT ;  /* 0x000000386f047812 */ /* 0x000fe200078ef830 */
[----:B------:R-:W-:Y:S01]  /*5070*/  @!P1 HADD2.F32 R14, -RZ, R14.H0_H0 ;  /* 0x2000000eff0e9230 */ /* 0x000fe20000004100 */
[----:B------:R-:W-:Y:S01]  /*5080*/  @!P1 SHF.R.U32.HI R24, RZ, 0x10, R61 ;  /* 0x00000010ff189819 */ /* 0x000fe2000001163d */
[----:B------:R-:W-:Y:S01]  /*5090*/  IMAD R3, R3, 0x1800, R13 ;  /* 0x0000180003037824 */ /* 0x000fe200078e020d */
[----:B------:R-:W-:Y:S02]  /*50a0*/  LOP3.LUT R4, R4, R146, RZ, 0x3c, !PT ;  /* 0x0000009204047212 */ /* 0x000fe400078e3cff */
[--C-:B------:R-:W-:Y:S01]  /*50b0*/  @!P1 SHF.R.U32.HI R38, RZ, 0x10, R63.reuse ;  /* 0x00000010ff269819 */ /* 0x100fe2000001163f */
[----:B------:R-:W-:Y:S01]  /*50c0*/  @!P1 HADD2.F32 R24, -RZ, R24.H0_H0 ;  /* 0x20000018ff189230 */ /* 0x000fe20000004100 */
[----:B------:R-:W-:Y:S01]  /*50d0*/  @!P1 SHF.R.U64 R30, R62, 0x10, R63 ;  /* 0x000000103e1e9819 */ /* 0x000fe2000000123f */
[----:B------:R-:W-:Y:S01]  /*50e0*/  IMAD.IADD R3, R3, 0x1, R4 ;  /* 0x0000000103037824 */ /* 0x000fe200078e0204 */
[----:B------:R-:W-:Y:S01]  /*50f0*/  @!P1 SHF.R.U64 R4, R28, 0x10, R29 ;  /* 0x000000101c049819 */ /* 0x000fe2000000121d */
[----:B------:R-:W-:Y:S01]  /*5100*/  @!P1 HADD2.F32 R38, -RZ, R38.H0_H0 ;  /* 0x20000026ff269230 */ /* 0x000fe20000004100 */
[----:B------:R-:W-:Y:S01]  /*5110*/  @!P1 SHF.R.U32.HI R11, RZ, 0x10, R31 ;  /* 0x00000010ff0b9819 */ /* 0x000fe2000001161f */
[----:B------:R-:W-:Y:S01]  /*5120*/  @!P1 HADD2.F32 R28, -RZ, R67.H1_H1 ;  /* 0x30000043ff1c9230 */ /* 0x000fe20000004100 */
[----:B------:R-:W-:Y:S01]  /*5130*/  SHF.L.U32 R3, R3, 0x1, RZ ;  /* 0x0000000103037819 */ /* 0x000fe200000006ff */
[----:B------:R-:W-:Y:S01]  /*5140*/  @!P1 HADD2.F32 R4, -RZ, R4.H0_H0 ;  /* 0x20000004ff049230 */ /* 0x000fe20000004100 */
[----:B------:R-:W-:Y:S01]  /*5150*/  ISETP.GE.AND P0, PT, R48, c[0x0][0x1d4], PT ;  /* 0x0000750030007a0c */ /* 0x000fe20003f06270 */
[----:B------:R-:W-:Y:S02]  /*5160*/  @!P1 HADD2.F32 R30, -RZ, R30.H0_H0 ;  /* 0x2000001eff1e9230 */ /* 0x000fe40000004100 */
[----:B------:R1:W3:Y:S01]  /*5170*/  LDS.128 R44, [R3+0x8100] ;  /* 0x00810000032c7984 */ /* 0x0002e20000000c00 */
[----:B------:R-:W-:Y:S01]  /*5180*/  @!P1 HADD2.F32 R11, -RZ, R11.H0_H0 ;  /* 0x2000000bff0b9230 */ /* 0x000fe20000004100 */
[----:B-1----:R-:W-:Y:S05]  /*5190*/  @!P1 IMAD.MOV.U32 R3, RZ, RZ, R20 ;  /* 0x000000ffff039224 */ /* 0x002fea00078e0014 */
[--C-:B------:R-:W-:Y:S01]  /*51a0*/  @!P1 HADD2.F32 R8, -RZ, R3.reuse.H0_H0 ;  /* 0x20000003ff089230 */ /* 0x100fe20000004100 */
[----:B---3--:R-:W-:Y:S05]  /*51b0*/  @!P1 MOV R6, R44 ;  /* 0x0000002c00069202 */ /* 0x008fea0000000f00 */
        /* <DEDUP_REMOVED lines=8> */
[----:B------:R-:W-:Y:S01]  /*5240*/  @!P1 HADD2.F32 R8, -RZ, R9.H0_H0 ;  /* 0x20000009ff089230 */ /* 0x000fe20000004100 */
[----:B------:R-:W-:Y:S01]  /*5250*/  @!P1 IMAD.MOV.U32 R15, RZ, RZ, R45 ;  /* 0x000000ffff0f9224 */ /* 0x000fe200078e002d */
[----:B------:R-:W-:Y:S01]  /*5260*/  @!P1 HADD2.F32 R18, -RZ, R66.H1_H1 ;  /* 0x30000042ff129230 */ /* 0x000fe20000004100 */
[C---:B------:R-:W-:Y:S02]  /*5270*/  @!P1 FMUL.FTZ R4, R6.reuse, R4 ;  /* 0x0000000406049220 */ /* 0x040fe40000410000 */
[----:B------:R-:W-:Y:S01]  /*5280*/  @!P1 FFMA.FTZ R53, R6, R17, -R5 ;  /* 0x0000001106359223 */ /* 0x000fe20000010805 */
[----:B------:R-:W-:Y:S01]  /*5290*/  @!P1 MOV R6, R21 ;  /* 0x0000001500069202 */ /* 0x000fe20000000f00 */
[----:B------:R-:W-:Y:S01]  /*52a0*/  @!P1 FFMA.FTZ R4, R16, R17, R4 ;  /* 0x0000001110049223 */ /* 0x000fe20000010004 */
[----:B------:R-:W-:Y:S02]  /*52b0*/  @!P1 HADD2.F32 R17, -RZ, R15.H0_H0 ;  /* 0x2000000fff119230 */ /* 0x000fe40000004100 */
[----:B------:R-:W-:Y:S02]  /*52c0*/  @!P1 HADD2.F32 R5, -RZ, R39.H1_H1 ;  /* 0x30000027ff059230 */ /* 0x000fe40000004100 */
[--C-:B------:R-:W-:Y:S01]  /*52d0*/  @!P1 HADD2.F32 R10, -RZ, R6.reuse.H0_H0 ;  /* 0x20000006ff0a9230 */ /* 0x100fe20000004100 */
[----:B------:R-:W-:Y:S01]  /*52e0*/  @!P1 F2FP.PACK_AB R3, R4, R3 ;  /* 0x000000030403923e */ /* 0x000fe200000000ff */
[----:B------:R-:W-:Y:S01]  /*52f0*/  @!P1 HADD2.F32 R19, -RZ, R15.H1_H1 ;  /* 0x3000000fff139230 */ /* 0x000fe20000004100 */
[----:B------:R-:W-:Y:S01]  /*5300*/  @!P1 IMAD.MOV.U32 R15, RZ, RZ, R47 ;  /* 0x000000ffff0f9224 */ /* 0x000fe200078e002f */
[----:B------:R-:W-:Y:S01]  /*5310*/  @!P1 HADD2.F32 R9, -RZ, R6.H1_H1 ;  /* 0x30000006ff099230 */ /* 0x000fe20000004100 */
[----:B------:R-:W-:Y:S01]  /*5320*/  @!P1 FMUL.FTZ R6, R17, R5 ;  /* 0x0000000511069220 */ /* 0x000fe20000410000 */
[----:B------:R-:W-:Y:S01]  /*5330*/  @!P1 MOV R44, R3 ;  /* 0x00000003002c9202 */ /* 0x000fe20000000f00 */
[----:B------:R-:W-:Y:S01]  /*5340*/  @!P1 FMUL.FTZ R16, R19, R8 ;  /* 0x0000000813109220 */ /* 0x000fe20000410000 */
[--C-:B------:R-:W-:Y:S01]  /*5350*/  @!P1 HADD2.F32 R31, -RZ, R15.reuse.H0_H0 ;  /* 0x2000000fff1f9230 */ /* 0x100fe20000004100 */
[C---:B------:R-:W-:Y:S01]  /*5360*/  @!P1 FFMA.FTZ R52, R10.reuse, R18, -R6 ;  /* 0x000000120a349223 */ /* 0x040fe20000010806 */
[----:B------:R-:W-:Y:S01]  /*5370*/  @!P1 HADD2.F32 R36, -RZ, R15.H1_H1 ;  /* 0x3000000fff249230 */ /* 0x000fe20000004100 */
[C---:B------:R-:W-:Y:S01]  /*5380*/  @!P1 FMUL.FTZ R6, R9.reuse, R8 ;  /* 0x0000000809069220 */ /* 0x040fe20000410000 */
[----:B------:R-:W-:Y:S01]  /*5390*/  @!P1 MOV R8, R23 ;  /* 0x0000001700089202 */ /* 0x000fe20000000f00 */
[----:B------:R-:W-:Y:S01]  /*53a0*/  @!P1 FMUL.FTZ R5, R10, R5 ;  /* 0x000000050a059220 */ /* 0x000fe20000410000 */
[----:B------:R-:W-:Y:S01]  /*53b0*/  @!P1 HADD2.F32 R10, -RZ, R40.H0_H0 ;  /* 0x20000028ff0a9230 */ /* 0x000fe20000004100 */
[----:B------:R-:W-:Y:S02]  /*53c0*/  @!P1 FFMA.FTZ R51, R9, R24, -R16 ;  /* 0x0000001809339223 */ /* 0x000fe40000010810 */
[----:B------:R-:W-:Y:S01]  /*53d0*/  @!P1 FMUL.FTZ R16, R36, R11 ;  /* 0x0000000b24109220 */ /* 0x000fe20000410000 */
[--C-:B------:R-:W-:Y:S01]  /*53e0*/  @!P1 HADD2.F32 R9, -RZ, R8.reuse.H0_H0 ;  /* 0x20000008ff099230 */ /* 0x100fe20000004100 */
[----:B------:R-:W-:Y:S01]  /*53f0*/  @!P1 FMUL.FTZ R15, R31, R10 ;  /* 0x0000000a1f0f9220 */ /* 0x000fe20000410000 */
[----:B------:R-:W-:Y:S01]  /*5400*/  @!P1 HADD2.F32 R8, -RZ, R8.H1_H1 ;  /* 0x30000008ff089230 */ /* 0x000fe20000004100 */
[----:B------:R-:W-:Y:S01]  /*5410*/  @!P1 FFMA.FTZ R5, R17, R18, R5 ;  /* 0x0000001211059223 */ /* 0x000fe20000010005 */
[----:B------:R-:W-:Y:S01]  /*5420*/  @!P1 F2FP.PACK_AB R17, R51, R52 ;  /* 0x000000343311923e */ /* 0x000fe200000000ff */
[C---:B------:R-:W-:Y:S01]  /*5430*/  @!P1 FFMA.FTZ R50, R9.reuse, R34, -R15 ;  /* 0x0000002209329223 */ /* 0x040fe2000001080f */
[----:B------:R-:W-:Y:S01]  /*5440*/  @!P1 MOV R15, R46 ;  /* 0x0000002e000f9202 */ /* 0x000fe20000000f00 */
[----:B------:R-:W-:Y:S01]  /*5450*/  @!P1 FMUL.FTZ R10, R9, R10 ;  /* 0x0000000a090a9220 */ /* 0x000fe20000410000 */
[----:B------:R-:W-:Y:S01]  /*5460*/  @!P1 MOV R21, R17 ;  /* 0x0000001100159202 */ /* 0x000fe20000000f00 */
[----:B------:R-:W-:Y:S02]  /*5470*/  @!P1 IMAD.MOV.U32 R9, RZ, RZ, R22 ;  /* 0x000000ffff099224 */ /* 0x000fe400078e0016 */
[C---:B------:R-:W-:Y:S01]  /*5480*/  @!P1 FMUL.FTZ R11, R8.reuse, R11 ;  /* 0x0000000b080b9220 */ /* 0x040fe20000410000 */
[--C-:B------:R-:W-:Y:S01]  /*5490*/  @!P1 HADD2.F32 R25, -RZ, R15.reuse.H0_H0 ;  /* 0x2000000fff199230 */ /* 0x100fe20000004100 */
[----:B------:R-:W-:Y:S01]  /*54a0*/  @!P1 FFMA.FTZ R49, R8, R38, -R16 ;  /* 0x0000002608319223 */ /* 0x000fe20000010810 */
[----:B------:R-:W-:Y:S01]  /*54b0*/  @!P1 HADD2.F32 R8, -RZ, R40.H1_H1 ;  /* 0x30000028ff089230 */ /* 0x000fe20000004100 */
[----:B------:R-:W-:Y:S01]  /*54c0*/  @!P1 FFMA.FTZ R6, R19, R24, R6 ;  /* 0x0000001813069223 */ /* 0x000fe20000010006 */
[----:B------:R-:W-:Y:S02]  /*54d0*/  @!P1 HADD2.F32 R29, -RZ, R15.H1_H1 ;  /* 0x3000000fff1d9230 */ /* 0x000fe40000004100 */
[--C-:B------:R-:W-:Y:S02]  /*54e0*/  @!P1 HADD2.F32 R16, -RZ, R9.reuse.H0_H0 ;  /* 0x20000009ff109230 */ /* 0x100fe40000004100 */
[----:B------:R-:W-:Y:S01]  /*54f0*/  @!P1 HADD2.F32 R15, -RZ, R9.H1_H1 ;  /* 0x30000009ff0f9230 */ /* 0x000fe20000004100 */
[----:B------:R-:W-:Y:S01]  /*5500*/  @!P1 FMUL.FTZ R9, R25, R8 ;  /* 0x0000000819099220 */ /* 0x000fe20000410000 */
[----:B------:R-:W-:Y:S01]  /*5510*/  @!P1 F2FP.PACK_AB R5, R6, R5 ;  /* 0x000000050605923e */ /* 0x000fe200000000ff */
[----:B------:R-:W-:Y:S02]  /*5520*/  @!P1 FMUL.FTZ R39, R29, R14 ;  /* 0x0000000e1d279220 */ /* 0x000fe40000410000 */
[C---:B------:R-:W-:Y:S02]  /*5530*/  @!P1 FFMA.FTZ R40, R16.reuse, R28, -R9 ;  /* 0x0000001c10289223 */ /* 0x040fe40000010809 */
[C---:B------:R-:W-:Y:S02]  /*5540*/  @!P1 FFMA.FTZ R39, R15.reuse, R30, -R39 ;  /* 0x0000001e0f279223 */ /* 0x040fe40000010827 */
[----:B------:R-:W-:Y:S01]  /*5550*/  @!P1 FMUL.FTZ R9, R15, R14 ;  /* 0x0000000e0f099220 */ /* 0x000fe20000410000 */
[----:B------:R-:W-:Y:S01]  /*5560*/  @!P1 F2FP.PACK_AB R15, R49, R50 ;  /* 0x00000032310f923e */ /* 0x000fe200000000ff */
[----:B------:R-:W-:Y:S01]  /*5570*/  @!P1 FMUL.FTZ R8, R16, R8 ;  /* 0x0000000810089220 */ /* 0x000fe20000410000 */
[----:B------:R-:W-:Y:S01]  /*5580*/  @!P1 F2FP.PACK_AB R14, R39, R40 ;  /* 0x00000028270e923e */ /* 0x000fe200000000ff */
[----:B------:R-:W-:Y:S01]  /*5590*/  @!P1 IMAD.MOV.U32 R45, RZ, RZ, R5 ;  /* 0x000000ffff2d9224 */ /* 0x000fe200078e0005 */
[----:B------:R-:W-:Y:S01]  /*55a0*/  @!P1 F2FP.PACK_AB R16, R53, R56 ;  /* 0x000000383510923e */ /* 0x000fe200000000ff */
[----:B------:R-:W-:Y:S01]  /*55b0*/  @!P1 FFMA.FTZ R8, R25, R28, R8 ;  /* 0x0000001c19089223 */ /* 0x000fe20000010008 */
[----:B------:R-:W-:Y:S01]  /*55c0*/  @!P1 MOV R23, R15 ;  /* 0x0000000f00179202 */ /* 0x000fe20000000f00 */
[----:B------:R-:W-:Y:S01]  /*55d0*/  @!P1 IMAD.MOV.U32 R22, RZ, RZ, R14 ;  /* 0x000000ffff169224 */ /* 0x000fe200078e000e */
[----:B------:R-:W-:Y:S01]  /*55e0*/  @!P1 MOV R20, R16 ;  /* 0x0000001000149202 */ /* 0x000fe20000000f00 */
[----:B------:R-:W-:Y:S02]  /*55f0*/  @!P1 FFMA.FTZ R9, R29, R30, R9 ;  /* 0x0000001e1d099223 */ /* 0x000fe40000010009 */
[----:B------:R-:W-:Y:S02]  /*5600*/  @!P1 FFMA.FTZ R10, R31, R34, R10 ;  /* 0x000000221f0a9223 */ /* 0x000fe4000001000a */
[----:B------:R1:W-:Y:S01]  /*5610*/  ST.E.128 [R54.64], R20 ;  /* 0x0000001436007985 */ /* 0x0003e2000c101d12 */
[----:B------:R-:W-:Y:S01]  /*5620*/  @!P1 F2FP.PACK_AB R8, R9, R8 ;  /* 0x000000080908923e */ /* 0x000fe200000000ff */
[----:B------:R-:W-:Y:S03]  /*5630*/  @!P1 FFMA.FTZ R11, R36, R38, R11 ;  /* 0x00000026240b9223 */ /* 0x000fe6000001000b */
        /* <DEDUP_REMOVED lines=8> */
.L_x_321:
[----:B------:R1:W2:Y:S01]  /*56c0*/  SHFL.IDX PT, R5, R86, RZ, 0x181f ;  /* 0x00181fff56057589 */ /* 0x0002a200000e0000 */
[----:B------:R-:W-:Y:S01]  /*56d0*/  IMAD R3, R41, -0x60, R2 ;  /* 0xffffffa029037824 */ /* 0x000fe200078e0202 */
[----:B------:R-:W-:Y:S02]  /*56e0*/  BSSY B0, `(.L_x_344) ;  /* 0x0000011000007945 */ /* 0x000fe40003800000 */
[----:B------:R1:W3:Y:S02]  /*56f0*/  SHFL.IDX PT, R4, R87, RZ, 0x181f ;  /* 0x00181fff57047589 */ /* 0x0002e400000e0000 */
[----:B------:R-:W-:Y:S04]  /*5700*/  IMNMX R3, R3, 0x60, PT ;  /* 0x0000006003037817 */ /* 0x000fe80003800200 */
[----:B------:R-:W-:Y:S04]  /*5710*/  IADD3 R6, -R37, R3, RZ ;  /* 0x0000000325067210 */ /* 0x000fe80007ffe1ff */
[----:B------:R-:W-:Y:S11]  /*5720*/  ISETP.GE.AND P0, PT, R6, 0x1, PT ;  /* 0x000000010600780c */ /* 0x000ff60003f06270 */
[----:B------:R-:W-:Y:S02]  /*5730*/  @!UPT UIADD3 URZ, URZ, URZ, URZ ;  /* 0x0000003f3f3ff290 */ /* 0x000fe4000fffe03f */
[----:B------:R-:W-:-:S05]  /*5740*/  @!P0 BRA `(.L_x_345) ;  /* 0x000000a000008947 */ /* 0x000fca0003800000 */
[----:B-12---:R-:W1:Y:S01]  /*5750*/  @!P5 LDS.128 R16, [R71+0x8100] ;  /* 0x008100004710d984 */ /* 0x006e620000000c00 */
[CC--:B---3--:R-:W-:Y:S04]  /*5760*/  @!P5 LEA R8, P0, R26.reuse, R4.reuse, 0x1 ;  /* 0x000000041a08d211 */ /* 0x0c8fe800078008ff */
        /* <DEDUP_REMOVED lines=8> */
.L_x_345:
[----:B-12---:R-:W-:Y:S05]  /*57f0*/  BSYNC B0 ;  /* 0x0000000000007941 */ /* 0x006fea0003800000 */
.L_x_344:
[----:B------:R1:W2:Y:S01]  /*5800*/  SHFL.IDX PT, R3, R86, 0x1, 0x181f ;  /* 0x00381f0056037f89 */ /* 0x0002a200000e0000 */
[----:B------:R-:W-:Y:S01]  /*5810*/  ISETP.GE.AND P0, PT, R6, 0x21, PT ;  /* 0x000000210600780c */ /* 0x000fe20003f06270 */
[----:B------:R-:W-:Y:S02]  /*5820*/  BSSY B0, `(.L_x_346) ;  /* 0x000000d000007945 */ /* 0x000fe40003800000 */
[----:B---3--:R1:W3:Y:S10]  /*5830*/  SHFL.IDX PT, R4, R87, 0x1, 0x181f ;  /* 0x00381f0057047f89 */ /* 0x0082f400000e0000 */
        /* <DEDUP_REMOVED lines=11> */
.L_x_347:
[----:B------:R-:W-:Y:S05]  /*58f0*/  BSYNC B0 ;  /* 0x0000000000007941 */ /* 0x000fea0003800000 */
.L_x_346:
[----:B--2---:R2:W4:Y:S01]  /*5900*/  SHFL.IDX PT, R3, R86, 0x2, 0x181f ;  /* 0x00581f0056037f89 */ /* 0x00452200000e0000 */
[----:B------:R-:W-:Y:S03]  /*5910*/  ISETP.GE.AND P0, PT, R6, 0x41, PT ;  /* 0x000000410600780c */ /* 0x000fe60003f06270 */
        /* <DEDUP_REMOVED lines=12> */
.L_x_337:
[----:B------:R-:W-:Y:S05]  /*59e0*/  BSYNC B2 ;  /* 0x0000000000027941 */ /* 0x000fea0003800000 */
.L_x_320:
[----:B------:R-:W-:Y:S01]  /*59f0*/  IMAD R17, R41, -0x60, RZ ;  /* 0xffffffa029117824 */ /* 0x000fe200078e02ff */
[----:B------:R-:W-:Y:S01]  /*5a00*/  ISETP.NE.AND P6, PT, R133, RZ, PT ;  /* 0x000000ff8500720c */ /* 0x000fe20003fc5270 */
[----:B--23-5:R-:W-:Y:S01]  /*5a10*/  IMAD.WIDE R8, R41, 0x60, R112 ;  /* 0x0000006029087825 */ /* 0x02cfe200078e0270 */
[----:B------:R-:W-:Y:S03]  /*5a20*/  BSSY B0, `(.L_x_348) ;  /* 0x000004a000007945 */ /* 0x000fe60003800000 */
[----:B----4-:R-:W-:Y:S02]  /*5a30*/  IMAD.IADD R3, R122, 0x1, R17 ;  /* 0x000000017a037824 */ /* 0x010fe400078e0211 */
[----:B------:R-:W-:Y:S02]  /*5a40*/  IMAD R4, R93, c[0x0][0x208], RZ ;  /* 0x000082005d047a24 */ /* 0x000fe400078e02ff */
[----:B------:R-:W-:Y:S01]  /*5a50*/  IMAD R10, R104, c[0x0][0x218], RZ ;  /* 0x00008600680a7a24 */ /* 0x000fe200078e02ff */
[----:B------:R-:W-:Y:S01]  /*5a60*/  ISETP.GE.AND P1, PT, R3, 0x21, PT ;  /* 0x000000210300780c */ /* 0x000fe20003f26270 */
[C---:B------:R-:W-:Y:S02]  /*5a70*/  IMAD R6, R91.reuse, c[0x0][0x20c], R4 ;  /* 0x000083005b067a24 */ /* 0x040fe400078e0204 */
[----:B------:R-:W-:Y:S04]  /*5a80*/  IMAD.WIDE.U32 R4, R91, c[0x0][0x208], RZ ;  /* 0x000082005b047a25 */ /* 0x000fe800078e00ff */
[----:B------:R-:W-:Y:S01]  /*5a90*/  IMAD R10, R90, c[0x0][0x21c], R10 ;  /* 0x000087005a0a7a24 */ /* 0x000fe200078e020a */
[----:B------:R-:W-:Y:S05]  /*5aa0*/  IADD3 R5, R5, R6, RZ ;  /* 0x0000000605057210 */ /* 0x000fea0007ffe0ff */
[----:B------:R-:W-:Y:S01]  /*5ab0*/  @P1 IADD3 R11, P0, R8, 0x20, RZ ;  /* 0x00000020080b1810 */ /* 0x000fe20007f1e0ff */
[----:B------:R-:W-:Y:S03]  /*5ac0*/  IMAD.WIDE.U32 R4, R90, c[0x0][0x218], R4 ;  /* 0x000086005a047a25 */ /* 0x000fe600078e0004 */
[----:B------:R-:W-:Y:S02]  /*5ad0*/  @P1 IADD3.X R18, RZ, R9, RZ, P0, !PT ;  /* 0x00000009ff121210 */ /* 0x000fe400007fe4ff */
[C---:B------:R-:W-:Y:S11]  /*5ae0*/  ISETP.GE.AND P0, PT, R3.reuse, 0x41, PT ;  /* 0x000000410300780c */ /* 0x040ff60003f06270 */
[----:B------:R-:W-:Y:S02]  /*5af0*/  @!UPT UIADD3 URZ, URZ, URZ, URZ ;  /* 0x0000003f3f3ff290 */ /* 0x000fe4000fffe03f */
[----:B------:R-:W-:Y:S05]  /*5b00*/  @P0 IADD3 R16, P3, R8, 0x40, RZ ;  /* 0x0000004008100810 */ /* 0x000fea0007f7e0ff */
[----:B------:R-:W-:Y:S01]  /*5b10*/  @P0 IMAD.X R19, RZ, RZ, R9, P3 ;  /* 0x000000ffff130224 */ /* 0x000fe200018e0609 */
[----:B------:R-:W-:Y:S04]  /*5b20*/  IADD3 R6, P3, R152, R4, RZ ;  /* 0x0000000498067210 */ /* 0x000fe80007f7e0ff */
[----:B------:R-:W-:Y:S02]  /*5b30*/  IADD3.X R10, R130, R5, R10, P3, !PT ;  /* 0x00000005820a7210 */ /* 0x000fe40001ffe40a */
[----:B------:R-:W-:Y:S11]  /*5b40*/  ISETP.GE.AND P3, PT, R3, 0x1, PT ;  /* 0x000000010300780c */ /* 0x000ff60003f66270 */
[----:B------:R-:W-:Y:S02]  /*5b50*/  @!UPT UIADD3 URZ, URZ, URZ, URZ ;  /* 0x0000003f3f3ff290 */ /* 0x000fe4000fffe03f */
[----:B------:R-:W-:Y:S01]  /*5b60*/  @P3 MOV R5, R105 ;  /* 0x0000006900053202 */ /* 0x000fe20000000f00 */
[----:B------:R-:W-:Y:S02]  /*5b70*/  @P3 IMAD R3, R9, c[0x0][0x258], RZ ;  /* 0x0000960009033a24 */ /* 0x000fe400078e02ff */
[----:B------:R-:W-:Y:S04]  /*5b80*/  @P3 IMAD.MOV.U32 R4, RZ, RZ, R94 ;  /* 0x000000ffff043224 */ /* 0x000fe800078e005e */
[C---:B------:R-:W-:Y:S04]  /*5b90*/  @P3 IMAD.WIDE.U32 R4, R8.reuse, c[0x0][0x258], R4 ;  /* 0x0000960008043a25 */ /* 0x040fe800078e0004 */
[----:B------:R-:W-:Y:S01]  /*5ba0*/  @P3 IMAD R8, R8, c[0x0][0x25c], R3 ;  /* 0x0000970008083a24 */ /* 0x000fe200078e0203 */
[----:B------:R-:W-:Y:S01]  /*5bb0*/  @P3 LEA R14, P4, R4, c[0x0][0x250], 0x1 ;  /* 0x00009400040e3a11 */ /* 0x000fe200078808ff */
[----:B------:R-:W-:Y:S02]  /*5bc0*/  @P1 IMAD R3, R18, c[0x0][0x258], RZ ;  /* 0x0000960012031a24 */ /* 0x000fe400078e02ff */
[----:B------:R-:W-:Y:S02]  /*5bd0*/  @P3 IMAD.IADD R8, R5, 0x1, R8 ;  /* 0x0000000105083824 */ /* 0x000fe400078e0208 */
[----:B------:R-:W-:Y:S02]  /*5be0*/  @P1 IMAD.MOV.U32 R5, RZ, RZ, R105 ;  /* 0x000000ffff051224 */ /* 0x000fe400078e0069 */
[C---:B------:R-:W-:Y:S01]  /*5bf0*/  @P1 IMAD R3, R11.reuse, c[0x0][0x25c], R3 ;  /* 0x000097000b031a24 */ /* 0x040fe200078e0203 */
[----:B------:R-:W-:Y:S02]  /*5c00*/  @P3 LEA.HI.X R15, R4, c[0x0][0x254], R8, 0x1, P4 ;  /* 0x00009500040f3a11 */ /* 0x000fe400020f0c08 */
[----:B------:R-:W-:Y:S02]  /*5c10*/  @P1 MOV R4, R94 ;  /* 0x0000005e00041202 */ /* 0x000fe40000000f00 */
[C---:B-1----:R-:W-:Y:S03]  /*5c20*/  LEA R21, P4, R6.reuse, c[0x0][0x1f8], 0x1 ;  /* 0x00007e0006157a11 */ /* 0x042fe600078808ff */
[----:B------:R-:W-:Y:S01]  /*5c30*/  @P1 IMAD.WIDE.U32 R4, R11, c[0x0][0x258], R4 ;  /* 0x000096000b041a25 */ /* 0x000fe200078e0004 */
[----:B------:R-:W-:Y:S04]  /*5c40*/  LEA.HI.X R20, R6, c[0x0][0x1fc], R10, 0x1, P4 ;  /* 0x00007f0006147a11 */ /* 0x000fe800020f0c0a */
[C---:B------:R-:W-:Y:S02]  /*5c50*/  @P1 LEA R10, P4, R4.reuse, c[0x0][0x250], 0x1 ;  /* 0x00009400040a1a11 */ /* 0x040fe400078808ff */
[----:B------:R-:W-:Y:S02]  /*5c60*/  @P1 IADD3 R3, R5, R3, RZ ;  /* 0x0000000305031210 */ /* 0x000fe40007ffe0ff */
[----:B------:R-:W-:Y:S02]  /*5c70*/  @P0 MOV R5, R105 ;  /* 0x0000006900050202 */ /* 0x000fe40000000f00 */
[----:B------:R-:W-:Y:S01]  /*5c80*/  @P1 LEA.HI.X R11, R4, c[0x0][0x254], R3, 0x1, P4 ;  /* 0x00009500040b1a11 */ /* 0x000fe200020f0c03 */
[----:B------:R-:W-:Y:S02]  /*5c90*/  @P0 IMAD.MOV.U32 R4, RZ, RZ, R94 ;  /* 0x000000ffff040224 */ /* 0x000fe400078e005e */
[----:B------:R-:W-:Y:S02]  /*5ca0*/  @P0 IMAD R3, R19, c[0x0][0x258], RZ ;  /* 0x0000960013030a24 */ /* 0x000fe400078e02ff */
[C---:B------:R-:W-:Y:S04]  /*5cb0*/  @P0 IMAD.WIDE.U32 R4, R16.reuse, c[0x0][0x258], R4 ;  /* 0x0000960010040a25 */ /* 0x040fe800078e0004 */
[----:B------:R-:W-:Y:S01]  /*5cc0*/  @P0 IMAD R3, R16, c[0x0][0x25c], R3 ;  /* 0x0000970010030a24 */ /* 0x000fe200078e0203 */
[C---:B------:R-:W-:Y:S03]  /*5cd0*/  @P0 LEA R8, P4, R4.reuse, c[0x0][0x250], 0x1 ;  /* 0x0000940004080a11 */ /* 0x040fe600078808ff */
[----:B------:R-:W-:Y:S01]  /*5ce0*/  @P0 IMAD.IADD R3, R5, 0x1, R3 ;  /* 0x0000000105030824 */ /* 0x000fe200078e0203 */
[----:B------:R-:W-:Y:S04]  /*5cf0*/  IADD3 R5, R17, R2, RZ ;  /* 0x0000000211057210 */ /* 0x000fe80007ffe0ff */
[----:B------:R-:W-:Y:S02]  /*5d00*/  @P0 LEA.HI.X R9, R4, c[0x0][0x254], R3, 0x1, P4 ;  /* 0x0000950004090a11 */ /* 0x000fe400020f0c03 */
[----:B------:R1:W2:Y:S01]  /*5d10*/  SHFL.IDX PT, R4, R21, RZ, 0x181f ;  /* 0x00181fff15047589 */ /* 0x0002a200000e0000 */
[----:B------:R-:W-:Y:S02]  /*5d20*/  ISETP.NE.AND P4, PT, R134, RZ, PT ;  /* 0x000000ff8600720c */ /* 0x000fe40003f85270 */
[----:B------:R-:W-:Y:S02]  /*5d30*/  IMNMX R5, R5, 0x60, PT ;  /* 0x0000006005057817 */ /* 0x000fe40003800200 */
[----:B------:R1:W3:Y:S03]  /*5d40*/  SHFL.IDX PT, R3, R20, RZ, 0x181f ;  /* 0x00181fff14037589 */ /* 0x0002e600000e0000 */
[----:B------:R-:W-:Y:S06]  /*5d50*/  IMAD.IADD R6, R5, 0x1, -R37 ;  /* 0x0000000105067824 */ /* 0x000fec00078e0a25 */
[----:B------:R-:W-:Y:S01]  /*5d60*/  @!PT LDS RZ, [RZ] ;  /* 0x00000000fffff984 */ /* 0x000fe20000000800 */
[----:B------:R1:W-:Y:S05]  /*5d70*/  @P3 LDGSTS.E.BYPASS.LTC128B.128 [R71+0x100], [R14.64], !P4 ;  /* 0x001000000e473fae */ /* 0x0003ea000e101d52 */
[----:B------:R1:W-:Y:S05]  /*5d80*/  @P3 LDGSTS.E.BYPASS.LTC128B.128 [R71+0x3100], [R14.64+0x80], !P6 ;  /* 0x031000800e473fae */ /* 0x0003ea000f101d52 */
[----:B------:R1:W-:Y:S05]  /*5d90*/  @P1 LDGSTS.E.BYPASS.LTC128B.128 [R71+0x1100], [R10.64], !P4 ;  /* 0x011000000a471fae */ /* 0x0003ea000e101d52 */
[----:B------:R1:W-:Y:S05]  /*5da0*/  @P1 LDGSTS.E.BYPASS.LTC128B.128 [R71+0x4100], [R10.64+0x80], !P6 ;  /* 0x041000800a471fae */ /* 0x0003ea000f101d52 */
[----:B------:R1:W-:Y:S05]  /*5db0*/  @P0 LDGSTS.E.BYPASS.LTC128B.128 [R71+0x2100], [R8.64], !P4 ;  /* 0x0210000008470fae */ /* 0x0003ea000e101d52 */
[----:B------:R1:W-:Y:S01]  /*5dc0*/  @P0 LDGSTS.E.BYPASS.LTC128B.128 [R71+0x5100], [R8.64+0x80], !P6 ;  /* 0x0510008008470fae */ /* 0x0003e2000f101d52 */
[----:B------:R-:W-:Y:S04]  /*5dd0*/  ISETP.GE.AND P0, PT, R6, 0x1, PT ;  /* 0x000000010600780c */ /* 0x000fe80003f06270 */
[----:B------:R-:W0:Y:S01]  /*5de0*/  LDGDEPBAR ;  /* 0x00000000000079af */ /* 0x000e220000000000 */
[----:B------:R-:W-:Y:S04]  /*5df0*/  DEPBAR.LE SB0, 0x0 ;  /* 0x000080000000791a */ /* 0x000fe80000000000 */
[----:B------:R-:W-:Y:S06]  /*5e00*/  BAR.SYNC.DEFER_BLOCKING 0x0 ;  /* 0x0000000000007b1d */ /* 0x000fec0000010000 */
        /* <DEDUP_REMOVED lines=11> */
.L_x_349:
[----:B-123--:R-:W-:Y:S05]  /*5ec0*/  BSYNC B0 ;  /* 0x0000000000007941 */ /* 0x00efea0003800000 */
.L_x_348:
        /* <DEDUP_REMOVED lines=15> */
.L_x_351:
[----:B------:R-:W-:Y:S05]  /*5fc0*/  BSYNC B0 ;  /* 0x0000000000007941 */ /* 0x000fea0003800000 */
.L_x_350:
        /* <DEDUP_REMOVED lines=15> */
.L_x_353:
[----:B------:R-:W-:Y:S05]  /*60c0*/  BSYNC B0 ;  /* 0x0000000000007941 */ /* 0x000fea0003800000 */
.L_x_352:
[C---:B------:R-:W-:Y:S02]  /*60d0*/  ISETP.GT.AND P0, PT, R41.reuse, R123, PT ;  /* 0x0000007b2900720c */ /* 0x040fe40003f04270 */
[----:B------:R-:W-:Y:S11]  /*60e0*/  IADD3 R41, R41, -0x1, RZ ;  /* 0xffffffff29297810 */ /* 0x000ff60007ffe0ff */
[----:B---3--:R-:W-:Y:S01]  /*60f0*/  @P0 SHF.R.S32.HI R4, RZ, 0x1f, R41 ;  /* 0x0000001fff040819 */ /* 0x008fe20000011429 */
[----:B----4-:R-:W-:Y:S02]  /*6100*/  @P0 IMAD R3, R145, R41, RZ ;  /* 0x0000002991030224 */ /* 0x010fe400078e02ff */
[----:B------:R-:W-:Y:S02]  /*6110*/  @P0 IMAD.MOV.U32 R8, RZ, RZ, R118 ;  /* 0x000000ffff080224 */ /* 0x000fe400078e0076 */
        /* <DEDUP_REMOVED lines=12> */
[-C--:B------:R-:W-:Y:S01]  /*61e0*/  @P0 IADD3 R8, P1, R4, R140.reuse, RZ ;  /* 0x0000008c04080210 */ /* 0x080fe20007f3e0ff */
        /* <DEDUP_REMOVED lines=8> */
[----:B------:R3:W-:Y:S04]  /*6270*/  @P0 LDGSTS.E.BYPASS.LTC128B.128 [R71+0xa100], [R14.64], !P4 ;  /* 0x0a1000000e470fae */ /* 0x0007e8000e101d52 */
[----:B------:R3:W-:Y:S04]  /*6280*/  @P0 LDGSTS.E.BYPASS.LTC128B.128 [R71+0xd100], [R10.64], !P6 ;  /* 0x0d1000000a470fae */ /* 0x0007e8000f101d52 */
[----:B------:R-:W0:Y:S01]  /*6290*/  LDGDEPBAR ;  /* 0x00000000000079af */ /* 0x000e220000000000 */
[----:B------:R-:W-:-:S05]  /*62a0*/  @P0 BRA `(.L_x_354) ;  /* 0xffffb72000000947 */ /* 0x000fca000383ffff */
[----:B------:R-:W-:Y:S06]  /*62b0*/  BAR.SYNC.DEFER_BLOCKING 0x0 ;  /* 0x0000000000007b1d */ /* 0x000fec0000010000 */
.L_x_319:
[----:B------:R-:W-:Y:S01]  /*62c0*/  IMAD.MOV.U32 R26, RZ, RZ, c[0x0][0x2c4] ;  /* 0x0000b100ff1a7624 */ /* 0x000fe200078e00ff */
[----:B------:R-:W-:Y:S01]  /*62d0*/  IADD3 R0, R218, 0x7f, RZ ;  /* 0x0000007fda007810 */ /* 0x000fe20007ffe0ff */
[----:B------:R-:W-:-:S03]  /*62e0*/  IMAD.MOV.U32 R171, RZ, RZ, c[0x0][0x32c] ;  /* 0x0000cb00ffab7624 */ /* 0x000fc600078e00ff */
[----:B------:R-:W-:Y:S02]  /*62f0*/  ISETP.NE.AND P3, PT, R26, 0x1, PT ;  /* 0x000000011a00780c */ /* 0x000fe40003f65270 */
[----:B------:R-:W-:-:S11]  /*6300*/  ISETP.GE.AND P1, PT, R171, 0x1, PT ;  /* 0x00000001ab00780c */ /* 0x000fd60003f26270 */
[----:B------:R-:W-:-:S05]  /*6310*/  @P3 IMAD.HI.U32 R2, R0, c[0x0][0x2c8], RZ ;  /* 0x0000b20000023a27 */ /* 0x000fca00078e00ff */
[----:B------:R-:W-:-:S05]  /*6320*/  @P3 SHF.R.U32.HI R0, RZ, c[0x0][0x2cc], R2 ;  /* 0x0000b300ff003a19 */ /* 0x000fca0000011602 */
[----:B------:R-:W-:-:S05]  /*6330*/  IMAD.IADD R0, R143, 0x1, R0 ;  /* 0x000000018f007824 */ /* 0x000fca00078e0200 */
[----:B------:R-:W-:Y:S01]  /*6340*/  IADD3 R3, R0, c[0x0][0x328], RZ ;  /* 0x0000ca0000037a10 */ /* 0x000fe20007ffe0ff */
[----:B------:R-:W-:Y:S05]  /*6350*/  @!P1 BRA `(.L_x_355) ;  /* 0x000000f000009947 */ /* 0x000fea0003800000 */
[C---:B------:R-:W-:Y:S01]  /*6360*/  ISETP.GT.AND P0, PT, R0.reuse, RZ, PT ;  /* 0x000000ff0000720c */ /* 0x040fe20003f04270 */
[----:B---3--:R-:W-:Y:S01]  /*6370*/  IMAD.MOV.U32 R4, RZ, RZ, c[0x0][0x32c] ;  /* 0x0000cb00ff047624 */ /* 0x008fe200078e00ff */
        /* <DEDUP_REMOVED lines=8> */
.L_x_356:
[----:B------:R-:W-:-:S13]  /*6400*/  ISETP.NE.AND P0, PT, R4, 0x1, PT ;  /* 0x000000010400780c */ /* 0x000fda0003f05270 */
[----:B------:R-:W-:-:S05]  /*6410*/  @P0 IMAD.HI.U32 R0, R2, c[0x0][0x330], RZ ;  /* 0x0000cc0002000a27 */ /* 0x000fca00078e00ff */
[----:B------:R-:W-:-:S05]  /*6420*/  @P0 SHF.R.U32.HI R2, RZ, c[0x0][0x334], R0 ;  /* 0x0000cd00ff020a19 */ /* 0x000fca0000011600 */
.L_x_357:
[----:B------:R-:W-:-:S05]  /*6430*/  IMAD R2, R2, R4, c[0x0][0x32c] ;  /* 0x0000cb0002027624 */ /* 0x000fca00078e0204 */
[----:B------:R-:W-:-:S03]  /*6440*/  IMNMX R3, R3, R2, PT ;  /* 0x0000000203037217 */ /* 0x000fc60003800200 */
.L_x_355:
[----:B------:R-:W4:Y:S01]  /*6450*/  LDL R198, [R1+0x2c] ;  /* 0x00002c0001c67983 */ /* 0x000f220000100800 */
[----:B------:R-:W-:Y:S01]  /*6460*/  IADD3 R3, R3, 0x5f, RZ ;  /* 0x0000005f03037810 */ /* 0x000fe20007ffe0ff */
[----:B------:R-:W-:-:S04]  /*6470*/  @P3 IMAD.HI.U32 R2, R218, c[0x0][0x2c8], RZ ;  /* 0x0000b200da023a27 */ /* 0x000fc800078e00ff */
[----:B------:R-:W-:-:S04]  /*6480*/  IMAD.HI R3, R3, 0x2aaaaaab, RZ ;  /* 0x2aaaaaab03037827 */ /* 0x000fc800078e02ff */
[----:B------:R-:W-:Y:S01]  /*6490*/  IMAD.MOV.U32 R0, RZ, RZ, R218 ;  /* 0x000000ffff007224 */ /* 0x000fe200078e00da */
[----:B------:R-:W-:Y:S02]  /*64a0*/  @P3 SHF.R.U32.HI R0, RZ, c[0x0][0x2cc], R2 ;  /* 0x0000b300ff003a19 */ /* 0x000fe40000011602 */
[----:B------:R-:W-:-:S04]  /*64b0*/  SHF.R.U32.HI R2, RZ, 0x1f, R3 ;  /* 0x0000001fff027819 */ /* 0x000fc80000011603 */
[----:B------:R-:W-:-:S04]  /*64c0*/  LEA.HI.SX32 R2, R3, R2, 0x1c ;  /* 0x0000000203027211 */ /* 0x000fc800078fe2ff */
[----:B------:R-:W-:Y:S01]  /*64d0*/  IMNMX R226, R2, R144, PT ;  /* 0x0000009002e27217 */ /* 0x000fe20003800200 */
[----:B----4-:R-:W-:-:S05]  /*64e0*/  IMAD.IADD R0, R198, 0x1, R0 ;  /* 0x00000001c6007824 */ /* 0x010fca00078e0200 */
[----:B------:R-:W-:Y:S01]  /*64f0*/  IADD3 R3, R0, -c[0x0][0x324], RZ ;  /* 0x8000c90000037a10 */ /* 0x000fe20007ffe0ff */
[----:B------:R-:W-:Y:S05]  /*6500*/  @!P1 BRA `(.L_x_358) ;  /* 0x000000f000009947 */ /* 0x000fea0003800000 */
        /* <DEDUP_REMOVED lines=9> */
.L_x_359:
[----:B------:R-:W-:-:S04]  /*65a0*/  MOV R2, c[0x0][0x32c] ;  /* 0x0000cb0000027a02 */ /* 0x000fc80000000f00 */
[----:B------:R-:W-:-:S13]  /*65b0*/  ISETP.NE.AND P0, PT, R2, 0x1, PT ;  /* 0x000000010200780c */ /* 0x000fda0003f05270 */
[----:B------:R-:W-:-:S05]  /*65c0*/  @P0 IMAD.HI.U32 R2, R0, c[0x0][0x330], RZ ;  /* 0x0000cc0000020a27 */ /* 0x000fca00078e00ff */
[----:B------:R-:W-:-:S05]  /*65d0*/  @P0 SHF.R.U32.HI R0, RZ, c[0x0][0x334], R2 ;  /* 0x0000cd00ff000a19 */ /* 0x000fca0000011602 */
.L_x_360:
[----:B------:R-:W-:-:S05]  /*65e0*/  IMAD R0, R0, c[0x0][0x32c], RZ ;  /* 0x0000cb0000007a24 */ /* 0x000fca00078e02ff */
[----:B------:R-:W-:-:S05]  /*65f0*/  IMNMX R3, R3, R0, !PT ;  /* 0x0000000003037217 */ /* 0x000fca0007800200 */
.L_x_358:
[----:B------:R-:W-:Y:S01]  /*6600*/  IMAD.HI R0, R3, 0x2aaaaaab, RZ ;  /* 0x2aaaaaab03007827 */ /* 0x000fe200078e02ff */
[----:B------:R-:W-:Y:S01]  /*6610*/  PLOP3.LUT P2, PT, PT, PT, PT, 0x80, 0x0 ;  /* 0x000000000000781c */ /* 0x000fe20003f4f070 */
[----:B---3--:R-:W-:Y:S01]  /*6620*/  CS2R R10, SRZ ;  /* 0x00000000000a7805 */ /* 0x008fe2000001ff00 */
[----:B------:R-:W-:Y:S01]  /*6630*/  CS2R R14, SRZ ;  /* 0x00000000000e7805 */ /* 0x000fe2000001ff00 */
[----:B------:R-:W-:Y:S01]  /*6640*/  IMAD.MOV.U32 R67, RZ, RZ, RZ ;  /* 0x000000ffff437224 */ /* 0x000fe200078e00ff */
[----:B------:R-:W-:Y:S01]  /*6650*/  SHF.R.U32.HI R2, RZ, 0x1f, R0 ;  /* 0x0000001fff027819 */ /* 0x000fe20000011600 */
[----:B------:R-:W-:Y:S01]  /*6660*/  IMAD.MOV.U32 R64, RZ, RZ, RZ ;  /* 0x000000ffff407224 */ /* 0x000fe200078e00ff */
[----:B------:R-:W-:Y:S01]  /*6670*/  MOV R62, RZ ;  /* 0x000000ff003e7202 */ /* 0x000fe20000000f00 */
[----:B-1----:R-:W-:Y:S01]  /*6680*/  CS2R R8, SRZ ;  /* 0x0000000000087805 */ /* 0x002fe2000001ff00 */
[----:B------:R-:W-:Y:S01]  /*6690*/  LEA.HI.SX32 R0, R0, R2, 0x1c ;  /* 0x0000000200007211 */ /* 0x000fe200078fe2ff */
[----:B------:R-:W-:Y:S01]  /*66a0*/  IMAD.MOV.U32 R60, RZ, RZ, RZ ;  /* 0x000000ffff3c7224 */ /* 0x000fe200078e00ff */
[----:B------:R-:W-:Y:S01]  /*66b0*/  CS2R R12, SRZ ;  /* 0x00000000000c7805 */ /* 0x000fe2000001ff00 */
[----:B------:R-:W-:Y:S01]  /*66c0*/  IMAD.MOV.U32 R58, RZ, RZ, RZ ;  /* 0x000000ffff3a7224 */ /* 0x000fe200078e00ff */
[----:B------:R-:W-:Y:S01]  /*66d0*/  IMNMX R252, RZ, R0, !PT ;  /* 0x00000000fffc7217 */ /* 0x000fe20007800200 */
[----:B------:R-:W-:Y:S01]  /*66e0*/  IMAD.MOV.U32 R54, RZ, RZ, RZ ;  /* 0x000000ffff367224 */ /* 0x000fe200078e00ff */
[----:B------:R-:W-:Y:S01]  /*66f0*/  MOV R56, RZ ;  /* 0x000000ff00387202 */ /* 0x000fe20000000f00 */
[----:B------:R-:W-:Y:S01]  /*6700*/  CS2R R16, SRZ ;  /* 0x0000000000107805 */ /* 0x000fe2000001ff00 */
[----:B------:R-:W-:Y:S01]  /*6710*/  ISETP.GT.AND P0, PT, R226, R252, PT ;  /* 0x000000fce200720c */ /* 0x000fe20003f04270 */
[----:B------:R-:W-:Y:S01]  /*6720*/  IMAD.MOV.U32 R122, RZ, RZ, RZ ;  /* 0x000000ffff7a7224 */ /* 0x000fe200078e00ff */
[----:B------:R-:W-:Y:S01]  /*6730*/  MOV R52, RZ ;  /* 0x000000ff00347202 */ /* 0x000fe20000000f00 */
[----:B------:R-:W-:Y:S01]  /*6740*/  CS2R R18, SRZ ;  /* 0x0000000000127805 */ /* 0x000fe2000001ff00 */
[----:B------:R-:W-:Y:S01]  /*6750*/  MOV R120, RZ ;  /* 0x000000ff00787202 */ /* 0x000fe20000000f00 */
[----:B------:R-:W-:Y:S01]  /*6760*/  IMAD.MOV.U32 R118, RZ, RZ, RZ ;  /* 0x000000ffff767224 */ /* 0x000fe200078e00ff */
[----:B--2---:R-:W-:Y:S01]  /*6770*/  CS2R R20, SRZ ;  /* 0x0000000000147805 */ /* 0x004fe2000001ff00 */
[----:B------:R-:W-:Y:S01]  /*6780*/  MOV R116, RZ ;  /* 0x000000ff00747202 */ /* 0x000fe20000000f00 */
[----:B------:R-:W-:Y:S01]  /*6790*/  IMAD.MOV.U32 R114, RZ, RZ, RZ ;  /* 0x000000ffff727224 */ /* 0x000fe200078e00ff */
[----:B------:R-:W-:Y:S01]  /*67a0*/  CS2R R22, SRZ ;  /* 0x0000000000167805 */ /* 0x000fe2000001ff00 */
[----:B------:R-:W-:Y:S01]  /*67b0*/  MOV R112, RZ ;  /* 0x000000ff00707202 */ /* 0x000fe20000000f00 */
[----:B------:R-:W-:Y:S01]  /*67c0*/  IMAD.MOV.U32 R110, RZ, RZ, RZ ;  /* 0x000000ffff6e7224 */ /* 0x000fe200078e00ff */
[----:B------:R-:W-:Y:S01]  /*67d0*/  CS2R R24, SRZ ;  /* 0x0000000000187805 */ /* 0x000fe2000001ff00 */
[----:B------:R-:W-:Y:S01]  /*67e0*/  MOV R108, RZ ;  /* 0x000000ff006c7202 */ /* 0x000fe20000000f00 */
[----:B------:R-:W-:Y:S01]  /*67f0*/  CS2R R106, SRZ ;  /* 0x00000000006a7805 */ /* 0x000fe2000001ff00 */
[----:B------:R-:W-:Y:S01]  /*6800*/  IMAD.MOV.U32 R104, RZ, RZ, RZ ;  /* 0x000000ffff687224 */ /* 0x000fe200078e00ff */
[----:B------:R-:W-:Y:S01]  /*6810*/  CS2R R102, SRZ ;  /* 0x0000000000667805 */ /* 0x000fe2000001ff00 */
[----:B------:R-:W-:Y:S01]  /*6820*/  MOV R27, RZ ;  /* 0x000000ff001b7202 */ /* 0x000fe20000000f00 */
[----:B------:R-:W-:Y:S01]  /*6830*/  IMAD.MOV.U32 R100, RZ, RZ, RZ ;  /* 0x000000ffff647224 */ /* 0x000fe200078e00ff */
        /* <DEDUP_REMOVED lines=11> */
[----:B------:R-:W-:Y:S01]  /*68f0*/  CS2R R78, SRZ ;  /* 0x00000000004e7805 */ /* 0x000fe2000001ff00 */
[----:B------:R-:W-:Y:S01]  /*6900*/  MOV R76, RZ ;  /* 0x000000ff004c7202 */ /* 0x000fe20000000f00 */
[----:B------:R-:W-:Y:S01]  /*6910*/  CS2R R32, SRZ ;  /* 0x0000000000207805 */ /* 0x000fe2000001ff00 */
[----:B------:R-:W-:Y:S05]  /*6920*/  @!P0 BRA `(.L_x_361) ;  /* 0x000167f000008947 */ /* 0x000fea0003800000 */
[----:B------:R-:W2:Y:S01]  /*6930*/  LDL R4, [R1+0x28] ;  /* 0x0000280001047983 */ /* 0x000ea20000100800 */
[----:B------:R-:W-:-:S03]  /*6940*/  ISETP.NE.U32.AND P0, PT, RZ, c[0x0][0x340], PT ;  /* 0x0000d000ff007a0c */ /* 0x000fc60003f05070 */
[----:B------:R-:W3:Y:S01]  /*6950*/  LDL R170, [R1+0x8] ;  /* 0x0000080001aa7983 */ /* 0x000ee20000100800 */
[----:B------:R-:W-:-:S03]  /*6960*/  ISETP.NE.AND.EX P0, PT, RZ, c[0x0][0x344], PT, P0 ;  /* 0x0000d100ff007a0c */ /* 0x000fc60003f05300 */
[----:B------:R-:W4:Y:S10]  /*6970*/  LDL R216, [R1+0x24] ;  /* 0x0000240001d87983 */ /* 0x000f340000100800 */
[----:B------:R-:W-:-:S04]  /*6980*/  @P0 IMAD.MOV.U32 R2, RZ, RZ, 0x4 ;  /* 0x00000004ff020424 */ /* 0x000fc800078e00ff */
[----:B--2---:R-:W-:-:S05]  /*6990*/  @P0 IMAD.WIDE R2, R4, R2, c[0x0][0x340] ;  /* 0x0000d00004020625 */ /* 0x004fca00078e0202 */
[----:B------:R1:W2:Y:S01]  /*69a0*/  @P0 LDG.E R0, [R2.64] ;  /* 0x0000001202000981 */ /* 0x0002a2000c1e1900 */
[----:B------:R-:W-:Y:S01]  /*69b0*/  SHF.R.S32.HI R168, RZ, 0x1f, R167 ;  /* 0x0000001fffa87819 */ /* 0x000fe200000114a7 */
[----:B------:R-:W-:Y:S02]  /*69c0*/  IMAD.MOV.U32 R76, RZ, RZ, 0x60 ;  /* 0x00000060ff4c7424 */ /* 0x000fe400078e00ff */
[----:B------:R-:W-:Y:S02]  /*69d0*/  IMAD.MOV.U32 R221, RZ, RZ, c[0x0][0x2b8] ;  /* 0x0000ae00ffdd7624 */ /* 0x000fe400078e00ff */
[----:B------:R-:W-:Y:S01]  /*69e0*/  IMAD R164, R226, R76, -0x60 ;  /* 0xffffffa0e2a47424 */ /* 0x000fe200078e024c */
[----:B-1----:R-:W-:-:S04]  /*69f0*/  LEA.HI R3, R168, R167, RZ, 0x3 ;  /* 0x000000a7a8037211 */ /* 0x002fc800078f18ff */
[----:B------:R-:W-:Y:S02]  /*6a00*/  LOP3.LUT R2, R3, 0xfffffff8, RZ, 0xc0, !PT ;  /* 0xfffffff803027812 */ /* 0x000fe400078ec0ff */
[----:B------:R-:W-:-:S03]  /*6a10*/  SHF.R.S32.HI R51, RZ, 0x3, R3 ;  /* 0x00000003ff337819 */ /* 0x000fc60000011403 */
[----:B------:R-:W-:-:S04]  /*6a20*/  IMAD.IADD R50, R167, 0x1, -R2 ;  /* 0x00000001a7327824 */ /* 0x000fc800078e0a02 */
[----:B------:R-:W-:Y:S01]  /*6a30*/  IMAD R197, R50, 0x20, R51 ;  /* 0x0000002032c57824 */ /* 0x000fe200078e0233 */
[----:B------:R-:W-:-:S03]  /*6a40*/  ISETP.NE.AND P1, PT, R221, 0x1, PT ;  /* 0x00000001dd00780c */ /* 0x000fc60003f25270 */
[----:B------:R-:W-:-:S04]  /*6a50*/  IMAD.IADD R2, R197, 0x1, R164 ;  /* 0x00000001c5027824 */ /* 0x000fc800078e02a4 */
[----:B----4-:R-:W-:Y:S01]  /*6a60*/  IMAD.IADD R9, R2, 0x1, R216 ;  /* 0x0000000102097824 */ /* 0x010fe200078e02d8 */
[----:B------:R-:W-:-:S03]  /*6a70*/  LOP3.LUT R215, R215, 0xffdfffff, RZ, 0xc0, !PT ;  /* 0xffdfffffd7d77812 */ /* 0x000fc600078ec0ff */
[----:B------:R-:W-:Y:S02]  /*6a80*/  IMAD.MOV.U32 R8, RZ, RZ, R9 ;  /* 0x000000ffff087224 */ /* 0x000fe400078e0009 */
[----:B------:R-:W-:Y:S01]  /*6a90*/  @P1 LOP3.LUT R215, R215, 0x200000, RZ, 0xfc, !PT ;  /* 0x00200000d7d71812 */ /* 0x000fe200078efcff */
[----:B------:R-:W-:Y:S01]  /*6aa0*/  IMAD.MOV.U32 R217, RZ, RZ, RZ ;  /* 0x000000ffffd97224 */ /* 0x000fe200078e00ff */
[----:B------:R-:W-:Y:S04]  /*6ab0*/  STL [R1], R197 ;  /* 0x000000c501007387 */ /* 0x000fe80000100800 */
[----:B------:R-:W-:Y:S01]  /*6ac0*/  BAR.SYNC.DEFER_BLOCKING 0x0 ;  /* 0x0000000000007b1d */ /* 0x000fe20000010000 */
[----:B------:R-:W-:Y:S01]  /*6ad0*/  @!P0 IMAD.MOV.U32 R0, RZ, RZ, R4 ;  /* 0x000000ffff008224 */ /* 0x000fe200078e0004 */
[----:B---3--:R-:W-:-:S04]  /*6ae0*/  ISETP.GE.AND P0, PT, R2, R170, PT ;  /* 0x000000aa0200720c */ /* 0x008fc80003f06270 */
[----:B--2---:R-:W-:Y:S02]  /*6af0*/  SHF.R.S32.HI R3, RZ, 0x1f, R0 ;  /* 0x0000001fff037819 */ /* 0x004fe40000011400 */
[----:B------:R-:W-:-:S03]  /*6b00*/  ISETP.GT.OR P0, PT, R197, 0x5f, P0 ;  /* 0x0000005fc500780c */ /* 0x000fc60000704670 */
[----:B------:R-:W-:Y:S02]  /*6b10*/  IMAD R2, R3, c[0x0][0x2b0], RZ ;  /* 0x0000ac0003027a24 */ /* 0x000fe400078e02ff */
[----:B------:R-:W-:-:S04]  /*6b20*/  @P1 IMAD.HI.U32 R3, R9, c[0x0][0x2bc], RZ ;  /* 0x0000af0009031a27 */ /* 0x000fc800078e00ff */
[C---:B------:R-:W-:Y:S01]  /*6b30*/  IMAD R2, R0.reuse, c[0x0][0x2b4], R2 ;  /* 0x0000ad0000027a24 */ /* 0x040fe200078e0202 */
[----:B------:R-:W-:Y:S01]  /*6b40*/  @P1 SHF.R.U32.HI R8, RZ, c[0x0][0x2c0], R3 ;  /* 0x0000b000ff081a19 */ /* 0x000fe20000011603 */
[----:B------:R-:W-:-:S04]  /*6b50*/  IMAD.WIDE.U32 R222, R0, c[0x0][0x2b0], RZ ;  /* 0x0000ac0000de7a25 */ /* 0x000fc800078e00ff */
[----:B------:R-:W-:Y:S01]  /*6b60*/  IMAD.IADD R191, R223, 0x1, R2 ;  /* 0x00000001dfbf7824 */ /* 0x000fe200078e0202 */
[----:B------:R-:W-:-:S04]  /*6b70*/  @!P0 IADD3 R0, P1, R8, R222, RZ ;  /* 0x000000de08008210 */ /* 0x000fc80007f3e0ff */
[----:B------:R-:W-:Y:S02]  /*6b80*/  @!P0 LEA.HI.X.SX32 R3, R8, R191, 0x1, P1 ;  /* 0x000000bf08038211 */ /* 0x000fe400008f0eff */
[----:B------:R-:W-:-:S04]  /*6b90*/  @!P0 LEA R2, P1, R0, c[0x0][0x2a0], 0x2 ;  /* 0x0000a80000028a11 */ /* 0x000fc800078210ff */
[----:B------:R-:W-:-:S05]  /*6ba0*/  @!P0 LEA.HI.X R3, R0, c[0x0][0x2a4], R3, 0x2, P1 ;  /* 0x0000a90000038a11 */ /* 0x000fca00008f1403 */
[----:B------:R1:W2:Y:S04]  /*6bb0*/  @!P0 LDG.E R217, [R2.64] ;  /* 0x0000001202d98981 */ /* 0x0002a8000c1e1900 */
[----:B------:R-:W-:Y:S04]  /*6bc0*/  STL.64 [R1+0x18], R222 ;  /* 0x000018de01007387 */ /* 0x000fe80000100a00 */
[----:B------:R-:W-:Y:S04]  /*6bd0*/  STL [R1+0x20], R191 ;  /* 0x000020bf01007387 */ /* 0x000fe80000100800 */
[----:B------:R-:W3:Y:S04]  /*6be0*/  LDL R169, [R1+0xc] ;  /* 0x00000c0001a97983 */ /* 0x000ee80000100800 */
[----:B------:R-:W4:Y:S01]  /*6bf0*/  S2R R30, SR_CTAID.Y ;  /* 0x00000000001e7919 */ /* 0x000f220000002600 */
[----:B------:R-:W-:-:S05]  /*6c00*/  SHF.R.S32.HI R0, RZ, 0x1f, R137 ;  /* 0x0000001fff007819 */ /* 0x000fca0000011489 */
[----:B------:R-:W-:Y:S01]  /*6c10*/  IMAD R0, R0, c[0x0][0x178], RZ ;  /* 0x00005e0000007a24 */ /* 0x000fe200078e02ff */
[----:B------:R-:W-:Y:S01]  /*6c20*/  ISETP.NE.U32.AND P0, PT, RZ, c[0x0][0x348], PT ;  /* 0x0000d200ff007a0c */ /* 0x000fe20003f05070 */
[----:B-1----:R-:W-:-:S04]  /*6c30*/  IMAD.WIDE.U32 R2, R137, c[0x0][0x178], RZ ;  /* 0x00005e0089027a25 */ /* 0x002fc800078e00ff */
[----:B------:R-:W-:Y:S01]  /*6c40*/  IMAD R0, R137, c[0x0][0x17c], R0 ;  /* 0x00005f0089007a24 */ /* 0x000fe200078e0200 */
[----:B------:R-:W-:Y:S01]  /*6c50*/  ISETP.NE.AND.EX P0, PT, RZ, c[0x0][0x34c], PT, P0 ;  /* 0x0000d300ff007a0c */ /* 0x000fe20003f05300 */
[----:B------:R-:W-:Y:S02]  /*6c60*/  IMAD R6, R155, c[0x0][0x1b8], RZ ;  /* 0x00006e009b067a24 */ /* 0x000fe400078e02ff */
[----:B------:R-:W-:Y:S01]  /*6c70*/  IMAD.IADD R3, R3, 0x1, R0 ;  /* 0x0000000103037824 */ /* 0x000fe200078e0200 */
[----:B------:R-:W-:Y:S01]  /*6c80*/  SHF.R.S32.HI R0, RZ, 0x1f, R4 ;  /* 0x0000001fff007819 */ /* 0x000fe20000011404 */
[----:B------:R-:W-:-:S03]  /*6c90*/  IMAD.IADD R7, R218, 0x1, R197 ;  /* 0x00000001da077824 */ /* 0x000fc600078e02c5 */
[----:B------:R-:W-:Y:S01]  /*6ca0*/  SEL R5, R0, RZ, !P0 ;  /* 0x000000ff00057207 */ /* 0x000fe20004000000 */
[C---:B----4-:R-:W-:Y:S02]  /*6cb0*/  IMAD R6, R30.reuse, c[0x0][0x1bc], R6 ;  /* 0x00006f001e067a24 */ /* 0x050fe400078e0206 */
[----:B------:R-:W-:Y:S01]  /*6cc0*/  IMAD.WIDE.U32 R2, R30, c[0x0][0x1b8], R2 ;  /* 0x00006e001e027a25 */ /* 0x000fe200078e0002 */
[----:B------:R-:W-:-:S03]  /*6cd0*/  SEL R4, R4, RZ, !P0 ;  /* 0x000000ff04047207 */ /* 0x000fc60004000000 */
[----:B------:R-:W-:Y:S02]  /*6ce0*/  IMAD.IADD R3, R3, 0x1, R6 ;  /* 0x0000000103037824 */ /* 0x000fe400078e0206 */
[----:B------:R-:W-:-:S04]  /*6cf0*/  @P3 IMAD.HI.U32 R6, R7, c[0x0][0x2c8], RZ ;  /* 0x0000b20007063a27 */ /* 0x000fc800078e00ff */
[----:B------:R-:W-:Y:S02]  /*6d00*/  IMAD R5, R5, c[0x0][0x1c0], RZ ;  /* 0x0000700005057a24 */ /* 0x000fe400078e02ff */
[----:B------:R-:W-:Y:S01]  /*6d10*/  IMAD.MOV.U32 R0, RZ, RZ, R7 ;  /* 0x000000ffff007224 */ /* 0x000fe200078e0007 */
[----:B------:R-:W-:Y:S01]  /*6d20*/  @P3 SHF.R.U32.HI R0, RZ, c[0x0][0x2cc], R6 ;  /* 0x0000b300ff003a19 */ /* 0x000fe20000011606 */
[C---:B------:R-:W-:Y:S02]  /*6d30*/  IMAD R5, R4.reuse, c[0x0][0x1c4], R5 ;  /* 0x0000710004057a24 */ /* 0x040fe400078e0205 */
[----:B------:R-:W-:Y:S01]  /*6d40*/  IMAD.WIDE.U32 R2, R4, c[0x0][0x1c0], R2 ;  /* 0x0000700004027a25 */ /* 0x000fe200078e0002 */
[----:B------:R-:W-:-:S03]  /*6d50*/  SHF.R.S32.HI R4, RZ, 0x1f, R0 ;  /* 0x0000001fff047819 */ /* 0x000fc60000011400 */
[----:B------:R-:W-:Y:S02]  /*6d60*/  IMAD.IADD R3, R3, 0x1, R5 ;  /* 0x0000000103037824 */ /* 0x000fe400078e0205 */
[----:B------:R-:W-:Y:S02]  /*6d70*/  IMAD.MOV R5, RZ, RZ, -R8 ;  /* 0x000000ffff057224 */ /* 0x000fe400078e0a08 */
[----:B------:R-:W-:Y:S02]  /*6d80*/  IMAD.MOV R6, RZ, RZ, -R0 ;  /* 0x000000ffff067224 */ /* 0x000fe400078e0a00 */
[----:B------:R-:W-:Y:S02]  /*6d90*/  IMAD R4, R4, c[0x0][0x1b0], RZ ;  /* 0x00006c0004047a24 */ /* 0x000fe400078e02ff */
[----:B------:R-:W-:Y:S02]  /*6da0*/  IMAD R220, R5, c[0x0][0x2b8], R9 ;  /* 0x0000ae0005dc7a24 */ /* 0x000fe400078e0209 */
[----:B------:R-:W-:-:S02]  /*6db0*/  IMAD R6, R6, c[0x0][0x2c4], R7 ;  /* 0x0000b10006067a24 */ /* 0x000fc400078e0207 */
[C---:B------:R-:W-:Y:S01]  /*6dc0*/  IMAD R4, R0.reuse, c[0x0][0x1b4], R4 ;  /* 0x00006d0000047a24 */ /* 0x040fe200078e0204 */
[----:B------:R-:W-:Y:S01]  /*6dd0*/  SHF.R.S32.HI R87, RZ, 0x1f, R220 ;  /* 0x0000001fff577819 */ /* 0x000fe200000114dc */
[----:B------:R-:W-:Y:S01]  /*6de0*/  IMAD.WIDE.U32 R2, R0, c[0x0][0x1b0], R2 ;  /* 0x00006c0000027a25 */ /* 0x000fe200078e0002 */
[----:B------:R-:W-:Y:S02]  /*6df0*/  SHF.R.S32.HI R0, RZ, 0x1f, R6 ;  /* 0x0000001fff007819 */ /* 0x000fe40000011406 */
[----:B------:R-:W-:Y:S01]  /*6e00*/  LEA.HI R23, R168, R167, RZ, 0x4 ;  /* 0x000000a7a8177211 */ /* 0x000fe200078f20ff */
[----:B------:R-:W-:Y:S02]  /*6e10*/  IMAD R7, R87, c[0x0][0x1e0], RZ ;  /* 0x0000780057077a24 */ /* 0x000fe400078e02ff */
[----:B------:R-:W-:Y:S01]  /*6e20*/  IMAD R0, R0, c[0x0][0x1a8], RZ ;  /* 0x00006a0000007a24 */ /* 0x000fe200078e02ff */
[----:B------:R-:W-:Y:S01]  /*6e30*/  LOP3.LUT R10, R23, 0xfffffff0, RZ, 0xc0, !PT ;  /* 0xfffffff0170a7812 */ /* 0x000fe200078ec0ff */
[----:B------:R-:W-:-:S02]  /*6e40*/  IMAD.IADD R3, R3, 0x1, R4 ;  /* 0x0000000103037824 */ /* 0x000fc400078e0204 */
[----:B------:R-:W-:Y:S02]  /*6e50*/  IMAD R8, R220, c[0x0][0x1e4], R7 ;  /* 0x00007900dc087a24 */ /* 0x000fe400078e0207 */
[----:B------:R-:W-:Y:S02]  /*6e60*/  IMAD R9, R6, c[0x0][0x1ac], R0 ;  /* 0x00006b0006097a24 */ /* 0x000fe400078e0200 */
[----:B------:R-:W-:-:S04]  /*6e70*/  IMAD.WIDE.U32 R4, R220, c[0x0][0x1e0], RZ ;  /* 0x00007800dc047a25 */ /* 0x000fc800078e00ff */
[----:B------:R-:W-:-:S04]  /*6e80*/  IMAD.WIDE.U32 R6, R6, c[0x0][0x1a8], R2 ;  /* 0x00006a0006067a25 */ /* 0x000fc800078e0002 */
[----:B------:R-:W-:Y:S02]  /*6e90*/  IMAD.IADD R0, R167, 0x1, -R10 ;  /* 0x00000001a7007824 */ /* 0x000fe400078e0a0a */
[----:B------:R-:W-:Y:S02]  /*6ea0*/  IMAD R2, R155, c[0x0][0x1e8], RZ ;  /* 0x00007a009b027a24 */ /* 0x000fe400078e02ff */
[----:B------:R-:W-:Y:S01]  /*6eb0*/  IMAD.IADD R3, R5, 0x1, R8 ;  /* 0x0000000105037824 */ /* 0x000fe200078e0208 */
[----:B------:R-:W-:Y:S01]  /*6ec0*/  SHF.R.S32.HI R8, RZ, 0x1f, R0 ;  /* 0x0000001fff087819 */ /* 0x000fe20000011400 */
[----:B------:R-:W-:-:S04]  /*6ed0*/  IMAD.WIDE.U32 R200, R30, c[0x0][0x1e8], RZ ;  /* 0x00007a001ec87a25 */ /* 0x000fc800078e00ff */
[----:B------:R-:W-:Y:S02]  /*6ee0*/  IMAD R5, R30, c[0x0][0x1ec], R2 ;  /* 0x00007b001e057a24 */ /* 0x000fe400078e0202 */
[----:B------:R-:W-:Y:S01]  /*6ef0*/  IMAD.MOV.U32 R2, RZ, RZ, R4 ;  /* 0x000000ffff027224 */ /* 0x000fe200078e0004 */
[----:B------:R-:W-:Y:S01]  /*6f00*/  LEA.HI R22, R8, R0, RZ, 0x3 ;  /* 0x0000000008167211 */ /* 0x000fe200078f18ff */
[----:B------:R-:W-:Y:S01]  /*6f10*/  IMAD.IADD R190, R201, 0x1, R5 ;  /* 0x00000001c9be7824 */ /* 0x000fe200078e0205 */
[----:B------:R-:W-:Y:S01]  /*6f20*/  LEA R11, P1, R6, c[0x0][0x160], 0x1 ;  /* 0x00005800060b7a11 */ /* 0x000fe200078208ff */
[----:B------:R-:W-:Y:S01]  /*6f30*/  IMAD.IADD R7, R7, 0x1, R9 ;  /* 0x0000000107077824 */ /* 0x000fe200078e0209 */
[----:B------:R-:W-:Y:S01]  /*6f40*/  LOP3.LUT R8, R22, 0xfffffff8, RZ, 0xc0, !PT ;  /* 0xfffffff816087812 */ /* 0x000fe200078ec0ff */
[----:B------:R-:W-:-:S03]  /*6f50*/  IMAD.IADD R18, R218, 0x1, R51 ;  /* 0x00000001da127824 */ /* 0x000fc600078e0233 */
[----:B------:R-:W-:Y:S01]  /*6f60*/  LEA.HI.X R10, R6, c[0x0][0x164], R7, 0x1, P1 ;  /* 0x00005900060a7a11 */ /* 0x000fe200008f0c07 */
[----:B------:R-:W-:Y:S02]  /*6f70*/  IMAD.IADD R21, R0, 0x1, -R8 ;  /* 0x0000000100157824 */ /* 0x000fe400078e0a08 */
[----:B------:R-:W-:Y:S02]  /*6f80*/  IMAD.SHL.U32 R6, R51, 0x40, RZ ;  /* 0x0000004033067824 */ /* 0x000fe400078e00ff */
[----:B------:R-:W-:-:S03]  /*6f90*/  IMAD.SHL.U32 R224, R50, 0x8, RZ ;  /* 0x0000000832e07824 */ /* 0x000fc600078e00ff */
[----:B------:R-:W-:Y:S02]  /*6fa0*/  LOP3.LUT R24, R6, 0x1c0, RZ, 0xc0, !PT ;  /* 0x000001c006187812 */ /* 0x000fe400078ec0ff */
[----:B------:R-:W-:Y:S02]  /*6fb0*/  IADD3 R188, R224, 0x40, RZ ;  /* 0x00000040e0bc7810 */ /* 0x000fe40007ffe0ff */
[----:B------:R-:W-:Y:S01]  /*6fc0*/  SHF.R.U32.HI R27, RZ, 0x3, R24 ;  /* 0x00000003ff1b7819 */ /* 0x000fe20000011618 */
[----:B------:R-:W-:Y:S01]  /*6fd0*/  IMAD.MOV.U32 R6, RZ, RZ, 0x10 ;  /* 0x00000010ff067424 */ /* 0x000fe200078e00ff */
[----:B------:R-:W-:Y:S04]  /*6fe0*/  SHFL.IDX PT, R8, R11, 0x1, 0x181f ;  /* 0x00381f000b087f89 */ /* 0x000fe800000e0000 */
[----:B------:R-:W-:Y:S01]  /*6ff0*/  SHFL.IDX PT, R9, R10, 0x1, 0x181f ;  /* 0x00381f000a097f89 */ /* 0x000fe200000e0000 */
[----:B------:R-:W-:Y:S01]  /*7000*/  IADD3 R12, R18, 0x60, RZ ;  /* 0x00000060120c7810 */ /* 0x000fe20007ffe0ff */
[----:B------:R-:W-:-:S04]  /*7010*/  IMAD R76, R226, -0x60, R76 ;  /* 0xffffffa0e24c7824 */ /* 0x000fc800078e024c */
[----:B------:R-:W-:-:S04]  /*7020*/  IMAD.IADD R165, R170, 0x1, R76 ;  /* 0x00000001aaa57824 */ /* 0x000fc800078e024c */
[----:B------:R-:W-:Y:S01]  /*7030*/  IMAD.IADD R77, R165, 0x1, -R51 ;  /* 0x00000001a54d7824 */ /* 0x000fe200078e0a33 */
[----:B--2---:R-:W-:Y:S01]  /*7040*/  SHF.R.S32.HI R86, RZ, 0x1f, R217 ;  /* 0x0000001fff567819 */ /* 0x004fe200000114d9 */
[----:B------:R-:W-:-:S04]  /*7050*/  IMAD.WIDE.U32 R2, R217, c[0x0][0x1f0], R2 ;  /* 0x00007c00d9027a25 */ /* 0x000fc800078e0002 */
[----:B------:R-:W-:Y:S01]  /*7060*/  IMAD R5, R86, c[0x0][0x1f0], RZ ;  /* 0x00007c0056057a24 */ /* 0x000fe200078e02ff */
[----:B------:R-:W-:-:S03]  /*7070*/  IADD3 R4, P0, R200, R2, RZ ;  /* 0x00000002c8047210 */ /* 0x000fc60007f1e0ff */
[----:B------:R-:W-:Y:S02]  /*7080*/  IMAD R5, R217, c[0x0][0x1f4], R5 ;  /* 0x00007d00d9057a24 */ /* 0x000fe400078e0205 */
[----:B---3--:R-:W-:Y:S01]  /*7090*/  IMAD R39, R169, c[0x0][0x2c4], RZ ;  /* 0x0000b100a9277a24 */ /* 0x008fe200078e02ff */
[----:B------:R-:W-:Y:S02]  /*70a0*/  SHFL.IDX PT, R2, R11, RZ, 0x181f ;  /* 0x00181fff0b027589 */ /* 0x000fe400000e0000 */
[----:B------:R-:W-:Y:S02]  /*70b0*/  IADD3.X R0, R190, R3, R5, P0, !PT ;  /* 0x00000003be007210 */ /* 0x000fe400007fe405 */
[----:B------:R-:W-:Y:S01]  /*70c0*/  ISETP.GE.AND P4, PT, R18, R39, PT ;  /* 0x000000271200720c */ /* 0x000fe20003f86270 */
[----:B------:R-:W1:Y:S01]  /*70d0*/  SHFL.IDX PT, R3, R10, RZ, 0x181f ;  /* 0x00181fff0a037589 */ /* 0x000e6200000e0000 */
[----:B------:R-:W-:Y:S02]  /*70e0*/  LEA.HI R5, R168, R167, RZ, 0x6 ;  /* 0x000000a7a8057211 */ /* 0x000fe400078f30ff */
[----:B------:R-:W-:-:S03]  /*70f0*/  LEA R20, P0, R4, c[0x0][0x1c8], 0x1 ;  /* 0x0000720004147a11 */ /* 0x000fc600078008ff */
[----:B------:R-:W-:Y:S01]  /*7100*/  IMAD.SHL.U32 R5, R5, 0x8, RZ ;  /* 0x0000000805057824 */ /* 0x000fe200078e00ff */
[----:B------:R-:W-:Y:S02]  /*7110*/  LEA.HI.X R19, R4, c[0x0][0x1cc], R0, 0x1, P0 ;  /* 0x0000730004137a11 */ /* 0x000fe400000f0c00 */
[----:B------:R-:W-:-:S03]  /*7120*/  LOP3.LUT R4, R24, 0x38, R224, 0xf8, !PT ;  /* 0x0000003818047812 */ /* 0x000fc600078ef8e0 */
[----:B------:R-:W-:Y:S02]  /*7130*/  @!P4 SHF.R.S32.HI R0, RZ, 0x1f, R188 ;  /* 0x0000001fff00c819 */ /* 0x000fe400000114bc */
[----:B------:R-:W-:Y:S02]  /*7140*/  LOP3.LUT R25, R5, 0xfffffe00, RZ, 0xc0, !PT ;  /* 0xfffffe0005197812 */ /* 0x000fe400078ec0ff */
[----:B------:R-:W-:Y:S02]  /*7150*/  LOP3.LUT R4, R4, R27, RZ, 0x3c, !PT ;  /* 0x0000001b04047212 */ /* 0x000fe400078e3cff */
[----:B------:R-:W-:Y:S02]  /*7160*/  R2P PR, R21, 0x6 ;  /* 0x0000000615007804 */ /* 0x000fe40000000000 */
[----:B------:R-:W-:Y:S02]  /*7170*/  ISETP.GE.AND P3, PT, R224, c[0x0][0x198], PT ;  /* 0x00006600e0007a0c */ /* 0x000fe40003f66270 */
[----:B------:R-:W-:-:S02]  /*7180*/  @!P4 LEA.HI R0, R0, R188, RZ, 0x3 ;  /* 0x000000bc0000c211 */ /* 0x000fc400078f18ff */
[----:B------:R-:W-:Y:S01]  /*7190*/  ISETP.GE.AND P0, PT, R188, c[0x0][0x198], PT ;  /* 0x00006600bc007a0c */ /* 0x000fe20003f06270 */
[----:B------:R-:W-:Y:S01]  /*71a0*/  IMAD.IADD R219, R25, 0x1, R4 ;  /* 0x0000000119db7824 */ /* 0x000fe200078e0204 */
[----:B------:R-:W-:Y:S02]  /*71b0*/  @!P4 LOP3.LUT R4, R0, 0xfffffff8, RZ, 0xc0, !PT ;  /* 0xfffffff80004c812 */ /* 0x000fe400078ec0ff */
[----:B------:R-:W-:Y:S01]  /*71c0*/  SEL R5, R6, 0xfffffff0, !P1 ;  /* 0xfffffff006057807 */ /* 0x000fe20004800000 */
[----:B------:R-:W-:Y:S02]  /*71d0*/  @!P4 IMAD.SHL.U32 R0, R219, 0x2, RZ ;  /* 0x00000002db00c824 */ /* 0x000fe400078e00ff */
[----:B-1----:R-:W-:-:S04]  /*71e0*/  @!P4 IMAD.WIDE R6, R224, 0x2, R2 ;  /* 0x00000002e006c825 */ /* 0x002fc800078e0202 */
[----:B------:R-:W-:Y:S01]  /*71f0*/  @!P4 IMAD.WIDE R2, R4, 0x2, R2 ;  /* 0x000000020402c825 */ /* 0x000fe200078e0202 */
[----:B------:R1:W-:Y:S04]  /*7200*/  @!P4 LDGSTS.E.BYPASS.LTC128B.128 [R0+0x100], [R6.64], !P3 ;  /* 0x001000000600cfae */ /* 0x0003e8000d901d52 */
[----:B------:R2:W-:Y:S01]  /*7210*/  @!P4 LDGSTS.E.BYPASS.LTC128B.128 [R0+0x4100], [R2.64], !P0 ;  /* 0x041000000200cfae */ /* 0x0005e2000c101d52 */
[----:B------:R-:W-:-:S04]  /*7220*/  IADD3 R4, R18, 0x20, RZ ;  /* 0x0000002012047810 */ /* 0x000fc80007ffe0ff */
[----:B------:R-:W-:Y:S02]  /*7230*/  ISETP.GE.AND P1, PT, R4, R39, PT ;  /* 0x000000270400720c */ /* 0x000fe40003f26270 */
[----:B--2---:R-:W-:-:S04]  /*7240*/  IADD3 R2, R18, 0x40, RZ ;  /* 0x0000004012027810 */ /* 0x004fc80007ffe0ff */
[-C--:B------:R-:W-:Y:S01]  /*7250*/  ISETP.GE.AND P5, PT, R2, R39.reuse, PT ;  /* 0x000000270200720c */ /* 0x080fe20003fa6270 */
[----:B-1----:R-:W-:Y:S06]  /*7260*/  SHFL.IDX PT, R6, R11, 0x2, 0x181f ;  /* 0x00581f000b067f89 */ /* 0x002fec00000e0000 */
[--C-:B------:R-:W-:Y:S02]  /*7270*/  @!P1 SHF.R.S32.HI R0, RZ, 0x1f, R188.reuse ;  /* 0x0000001fff009819 */ /* 0x100fe400000114bc */
[----:B------:R-:W-:Y:S01]  /*7280*/  ISETP.GE.AND P6, PT, R12, R39, PT ;  /* 0x000000270c00720c */ /* 0x000fe20003fc6270 */
[----:B------:R-:W1:Y:S03]  /*7290*/  SHFL.IDX PT, R7, R10, 0x2, 0x181f ;  /* 0x00581f000a077f89 */ /* 0x000e6600000e0000 */
[----:B------:R-:W-:Y:S01]  /*72a0*/  @!P5 SHF.R.S32.HI R2, RZ, 0x1f, R188 ;  /* 0x0000001fff02d819 */ /* 0x000fe200000114bc */
[----:B------:R2:W-:Y:S03]  /*72b0*/  SHFL.IDX PT, R3, R10, 0x3, 0x181f ;  /* 0x00781f000a037f89 */ /* 0x0005e600000e0000 */
[----:B------:R-:W-:-:S02]  /*72c0*/  @!P5 LEA.HI R4, R2, R188, RZ, 0x3 ;  /* 0x000000bc0204d211 */ /* 0x000fc400078f18ff */
[----:B------:R3:W4:Y:S01]  /*72d0*/  SHFL.IDX PT, R2, R11, 0x3, 0x181f ;  /* 0x00781f000b027f89 */ /* 0x00072200000e0000 */
[----:B------:R-:W-:-:S04]  /*72e0*/  @!P1 LEA.HI R0, R0, R188, RZ, 0x3 ;  /* 0x000000bc00009211 */ /* 0x000fc800078f18ff */
[----:B------:R-:W-:-:S05]  /*72f0*/  @!P1 LOP3.LUT R0, R0, 0xfffffff8, RZ, 0xc0, !PT ;  /* 0xfffffff800009812 */ /* 0x000fca00078ec0ff */
[----:B------:R-:W-:Y:S01]  /*7300*/  @!P1 IMAD.WIDE R14, R0, 0x2, R8 ;  /* 0x00000002000e9825 */ /* 0x000fe200078e0208 */
[----:B------:R-:W-:-:S04]  /*7310*/  @!P6 SHF.R.S32.HI R0, RZ, 0x1f, R188 ;  /* 0x0000001fff00e819 */ /* 0x000fc800000114bc */
[----:B------:R-:W-:Y:S01]  /*7320*/  @!P6 LEA.HI R0, R0, R188, RZ, 0x3 ;  /* 0x000000bc0000e211 */ /* 0x000fe200078f18ff */
[----:B------:R-:W-:Y:S01]  /*7330*/  @!P1 IMAD.SHL.U32 R16, R219, 0x2, RZ ;  /* 0x00000002db109824 */ /* 0x000fe200078e00ff */
[----:B--2---:R-:W-:Y:S01]  /*7340*/  @!P5 LOP3.LUT R10, R4, 0xfffffff8, RZ, 0xc0, !PT ;  /* 0xfffffff8040ad812 */ /* 0x004fe200078ec0ff */
[----:B------:R-:W-:Y:S01]  /*7350*/  @!P1 IMAD.WIDE R12, R224, 0x2, R8 ;  /* 0x00000002e00c9825 */ /* 0x000fe200078e0208 */
[----:B------:R-:W-:-:S03]  /*7360*/  @!P6 LOP3.LUT R0, R0, 0xfffffff8, RZ, 0xc0, !PT ;  /* 0xfffffff80000e812 */ /* 0x000fc600078ec0ff */
[----:B------:R-:W-:Y:S01]  /*7370*/  @!P5 IMAD.SHL.U32 R4, R219, 0x2, RZ ;  /* 0x00000002db04d824 */ /* 0x000fe200078e00ff */
[----:B------:R2:W-:Y:S01]  /*7380*/  @!P1 LDGSTS.E.BYPASS.LTC128B.128 [R16+0x1100], [R12.64], !P3 ;  /* 0x011000000c109fae */ /* 0x0005e2000d901d52 */
[----:B-1----:R-:W-:-:S03]  /*7390*/  @!P5 IMAD.WIDE R8, R224, 0x2, R6 ;  /* 0x00000002e008d825 */ /* 0x002fc600078e0206 */
[----:B------:R2:W-:Y:S01]  /*73a0*/  @!P1 LDGSTS.E.BYPASS.LTC128B.128 [R16+0x5100], [R14.64], !P0 ;  /* 0x051000000e109fae */ /* 0x0005e2000c101d52 */
[----:B---3--:R-:W-:-:S03]  /*73b0*/  @!P5 IMAD.WIDE R10, R10, 0x2, R6 ;  /* 0x000000020a0ad825 */ /* 0x008fc600078e0206 */
[----:B------:R1:W-:Y:S01]  /*73c0*/  @!P5 LDGSTS.E.BYPASS.LTC128B.128 [R4+0x2100], [R8.64], !P3 ;  /* 0x021000000804dfae */ /* 0x0003e2000d901d52 */
[----:B------:R-:W-:Y:S02]  /*73d0*/  @!P6 IMAD.SHL.U32 R17, R219, 0x2, RZ ;  /* 0x00000002db11e824 */ /* 0x000fe400078e00ff */
[--C-:B----4-:R-:W-:Y:S01]  /*73e0*/  @!P6 IMAD.WIDE R6, R224, 0x2, R2.reuse ;  /* 0x00000002e006e825 */ /* 0x110fe200078e0202 */
[----:B------:R3:W-:Y:S03]  /*73f0*/  @!P5 LDGSTS.E.BYPASS.LTC128B.128 [R4+0x6100], [R10.64], !P0 ;  /* 0x061000000a04dfae */ /* 0x0007e6000c101d52 */
[----:B------:R-:W-:Y:S01]  /*7400*/  @!P6 IMAD.WIDE R2, R0, 0x2, R2 ;  /* 0x000000020002e825 */ /* 0x000fe200078e0202 */
[----:B------:R4:W-:Y:S04]  /*7410*/  @!P6 LDGSTS.E.BYPASS.LTC128B.128 [R17+0x3100], [R6.64], !P3 ;  /* 0x031000000611efae */ /* 0x0009e8000d901d52 */
[----:B------:R1:W-:Y:S01]  /*7420*/  @!P6 LDGSTS.E.BYPASS.LTC128B.128 [R17+0x7100], [R2.64], !P0 ;  /* 0x071000000211efae */ /* 0x0003e2000c101d52 */
[----:B------:R-:W-:-:S02]  /*7430*/  ISETP.GE.AND P0, PT, R77, 0x1, PT ;  /* 0x000000014d00780c */ /* 0x000fc40003f06270 */
[----:B------:R-:W-:Y:S01]  /*7440*/  ISETP.GE.AND P3, PT, R188, c[0x0][0x1d4], PT ;  /* 0x00007500bc007a0c */ /* 0x000fe20003f66270 */
[----:B------:R-:W0:Y:S04]  /*7450*/  LDGDEPBAR ;  /* 0x00000000000079af */ /* 0x000e280000000000 */
[----:B----4-:R-:W-:Y:S04]  /*7460*/  SHFL.IDX PT, R6, R20, RZ, 0x181f ;  /* 0x00181fff14067589 */ /* 0x010fe800000e0000 */
[----:B------:R-:W4:Y:S01]  /*7470*/  SHFL.IDX PT, R7, R19, RZ, 0x181f ;  /* 0x00181fff13077589 */ /* 0x000f2200000e0000 */
[----:B-1----:R-:W-:Y:S01]  /*7480*/  IMAD.MOV.U32 R2, RZ, RZ, 0x20 ;  /* 0x00000020ff027424 */ /* 0x002fe200078e00ff */
[----:B------:R-:W-:-:S04]  /*7490*/  @P0 SHF.R.S32.HI R0, RZ, 0x1f, R188 ;  /* 0x0000001fff000819 */ /* 0x000fc800000114bc */
[----:B------:R-:W-:Y:S02]  /*74a0*/  @P0 LEA.HI R0, R0, R188, RZ, 0x3 ;  /* 0x000000bc00000211 */ /* 0x000fe400078f18ff */
[----:B------:R-:W-:Y:S02]  /*74b0*/  SEL R2, R2, 0xffffffe0, !P2 ;  /* 0xffffffe002027807 */ /* 0x000fe40005000000 */
[----:B------:R-:W-:Y:S02]  /*74c0*/  ISETP.GE.AND P2, PT, R224, c[0x0][0x1d4], PT ;  /* 0x00007500e0007a0c */ /* 0x000fe40003f46270 */
[----:B------:R-:W-:Y:S01]  /*74d0*/  @P0 LOP3.LUT R0, R0, 0xfffffff8, RZ, 0xc0, !PT ;  /* 0xfffffff800000812 */ /* 0x000fe200078ec0ff */
[----:B------:R-:W-:-:S04]  /*74e0*/  @P0 IMAD.SHL.U32 R3, R219, 0x2, RZ ;  /* 0x00000002db030824 */ /* 0x000fc800078e00ff */
[----:B----4-:R-:W-:-:S04]  /*74f0*/  @P0 IMAD.WIDE R8, R0, 0x2, R6 ;  /* 0x0000000200080825 */ /* 0x010fc800078e0206 */
[----:B------:R-:W-:-:S05]  /*7500*/  @P0 IMAD.WIDE R6, R224, 0x2, R6 ;  /* 0x00000002e0060825 */ /* 0x000fca00078e0206 */
[----:B------:R1:W-:Y:S04]  /*7510*/  @P0 LDGSTS.E.BYPASS.LTC128B.128 [R3+0x8100], [R6.64], !P2 ;  /* 0x0810000006030fae */ /* 0x0003e8000d101d52 */
[----:B------:R4:W-:Y:S01]  /*7520*/  @P0 LDGSTS.E.BYPASS.LTC128B.128 [R3+0xb100], [R8.64], !P3 ;  /* 0x0b10000008030fae */ /* 0x0009e2000d901d52 */
[----:B------:R-:W-:-:S03]  /*7530*/  ISETP.GE.AND P0, PT, R77, 0x21, PT ;  /* 0x000000214d00780c */ /* 0x000fc60003f06270 */
[----:B-1----:R-:W-:Y:S04]  /*7540*/  SHFL.IDX PT, R6, R20, 0x1, 0x181f ;  /* 0x00381f0014067f89 */ /* 0x002fe800000e0000 */
[----:B------:R-:W1:Y:S06]  /*7550*/  SHFL.IDX PT, R7, R19, 0x1, 0x181f ;  /* 0x00381f0013077f89 */ /* 0x000e6c00000e0000 */
[----:B------:R-:W-:-:S04]  /*7560*/  @P0 SHF.R.S32.HI R0, RZ, 0x1f, R188 ;  /* 0x0000001fff000819 */ /* 0x000fc800000114bc */
[----:B------:R-:W-:-:S04]  /*7570*/  @P0 LEA.HI R0, R0, R188, RZ, 0x3 ;  /* 0x000000bc00000211 */ /* 0x000fc800078f18ff */
[----:B----4-:R-:W-:Y:S01]  /*7580*/  @P0 LOP3.LUT R3, R0, 0xfffffff8, RZ, 0xc0, !PT ;  /* 0xfffffff800030812 */ /* 0x010fe200078ec0ff */
[----:B------:R-:W-:Y:S02]  /*7590*/  @P0 IMAD.SHL.U32 R0, R219, 0x2, RZ ;  /* 0x00000002db000824 */ /* 0x000fe400078e00ff */
[----:B-1----:R-:W-:-:S04]  /*75a0*/  @P0 IMAD.WIDE R8, R224, 0x2, R6 ;  /* 0x00000002e0080825 */ /* 0x002fc800078e0206 */
[----:B------:R-:W-:Y:S01]  /*75b0*/  @P0 IMAD.WIDE R6, R3, 0x2, R6 ;  /* 0x0000000203060825 */ /* 0x000fe200078e0206 */
[----:B------:R1:W-:Y:S04]  /*75c0*/  @P0 LDGSTS.E.BYPASS.LTC128B.128 [R0+0x9100], [R8.64], !P2 ;  /* 0x0910000008000fae */ /* 0x0003e8000d101d52 */
[----:B------:R1:W-:Y:S01]  /*75d0*/  @P0 LDGSTS.E.BYPASS.LTC128B.128 [R0+0xc100], [R6.64], !P3 ;  /* 0x0c10000006000fae */ /* 0x0003e2000d901d52 */
[----:B------:R-:W-:Y:S01]  /*75e0*/  ISETP.GE.AND P0, PT, R77, 0x41, PT ;  /* 0x000000414d00780c */ /* 0x000fe20003f06270 */
[----:B-1----:R-:W-:-:S04]  /*75f0*/  IMAD R0, R220, c[0x0][0x1e0], RZ ;  /* 0x00007800dc007a24 */ /* 0x002fc800078e02ff */
[----:B------:R-:W-:-:S04]  /*7600*/  IMAD R0, R217, c[0x0][0x1f0], R0 ;  /* 0x00007c00d9007a24 */ /* 0x000fc800078e0200 */
[----:B------:R-:W-:-:S05]  /*7610*/  IMAD R0, R30, c[0x0][0x1e8], R0 ;  /* 0x00007a001e007a24 */ /* 0x000fca00078e0200 */
[----:B------:R-:W-:Y:S01]  /*7620*/  LEA R6, R0, c[0x0][0x1c8], 0x1 ;  /* 0x0000720000067a11 */ /* 0x000fe200078e08ff */
[----:B------:R-:W-:Y:S05]  /*7630*/  SHFL.IDX PT, R7, R19, 0x2, 0x181f ;  /* 0x00581f0013077f89 */ /* 0x000fea00000e0000 */
[----:B------:R-:W1:Y:S01]  /*7640*/  SHFL.IDX PT, R6, R6, 0x2, 0x181f ;  /* 0x00581f0006067f89 */ /* 0x000e6200000e0000 */
[----:B------:R-:W-:-:S04]  /*7650*/  @P0 SHF.R.S32.HI R0, RZ, 0x1f, R188 ;  /* 0x0000001fff000819 */ /* 0x000fc800000114bc */
[----:B------:R-:W-:-:S04]  /*7660*/  @P0 LEA.HI R0, R0, R188, RZ, 0x3 ;  /* 0x000000bc00000211 */ /* 0x000fc800078f18ff */
[----:B------:R-:W-:Y:S01]  /*7670*/  @P0 LOP3.LUT R3, R0, 0xfffffff8, RZ, 0xc0, !PT ;  /* 0xfffffff800030812 */ /* 0x000fe200078ec0ff */
[----:B------:R-:W-:Y:S02]  /*7680*/  @P0 IMAD.SHL.U32 R0, R219, 0x2, RZ ;  /* 0x00000002db000824 */ /* 0x000fe400078e00ff */
[----:B-1----:R-:W-:-:S04]  /*7690*/  @P0 IMAD.WIDE R8, R224, 0x2, R6 ;  /* 0x00000002e0080825 */ /* 0x002fc800078e0206 */
[----:B------:R-:W-:Y:S01]  /*76a0*/  @P0 IMAD.WIDE R6, R3, 0x2, R6 ;  /* 0x0000000203060825 */ /* 0x000fe200078e0206 */
[----:B------:R1:W-:Y:S04]  /*76b0*/  @P0 LDGSTS.E.BYPASS.LTC128B.128 [R0+0xa100], [R8.64], !P2 ;  /* 0x0a10000008000fae */ /* 0x0003e8000d101d52 */
[----:B------:R1:W-:Y:S01]  /*76c0*/  @P0 LDGSTS.E.BYPASS.LTC128B.128 [R0+0xd100], [R6.64], !P3 ;  /* 0x0d10000006000fae */ /* 0x0003e2000d901d52 */
[----:B------:R-:W-:Y:S02]  /*76d0*/  LOP3.LUT R215, R215, 0xfffbffff, RZ, 0xc0, !PT ;  /* 0xfffbffffd7d77812 */ /* 0x000fe400078ec0ff */
[----:B------:R-:W-:Y:S01]  /*76e0*/  ISETP.LT.AND P0, PT, RZ, c[0x0][0x27c], PT ;  /* 0x00009f00ff007a0c */ /* 0x000fe20003f01270 */
[----:B------:R-:W-:Y:S01]  /*76f0*/  IMAD.WIDE.U32 R90, R30, c[0x0][0x210], RZ ;  /* 0x000084001e5a7a25 */ /* 0x000fe200078e00ff */
[----:B------:R-:W-:Y:S01]  /*7700*/  @P2 LOP3.LUT R215, R215, 0x40000, RZ, 0xfc, !PT ;  /* 0x00040000d7d72812 */ /* 0x000fe200078efcff */
[----:B------:R-:W0:Y:S01]  /*7710*/  LDGDEPBAR ;  /* 0x00000000000079af */ /* 0x000e220000000000 */
[----:B-1----:R-:W-:-:S04]  /*7720*/  SHF.R.S32.HI R0, RZ, 0x4, R23 ;  /* 0x00000004ff007819 */ /* 0x002fc80000011417 */
[----:B------:R-:W-:-:S04]  /*7730*/  LEA.HI R3, R23, R0, RZ, 0x1 ;  /* 0x0000000017037211 */ /* 0x000fc800078f08ff */
[----:B------:R-:W-:-:S05]  /*7740*/  LOP3.LUT R3, R3, 0xfffffffe, RZ, 0xc0, !PT ;  /* 0xfffffffe03037812 */ /* 0x000fca00078ec0ff */
[----:B------:R-:W-:Y:S02]  /*7750*/  IMAD.IADD R85, R0, 0x1, -R3 ;  /* 0x0000000100557824 */ /* 0x000fe400078e0a03 */
[----:B------:R-:W-:Y:S02]  /*7760*/  IMAD.SHL.U32 R0, R21, 0x40, RZ ;  /* 0x0000004015007824 */ /* 0x000fe400078e00ff */
[----:B------:R-:W-:-:S03]  /*7770*/  IMAD.SHL.U32 R3, R85, 0x8, RZ ;  /* 0x0000000855037824 */ /* 0x000fc600078e00ff */
[----:B------:R-:W-:Y:S02]  /*7780*/  LOP3.LUT R0, R0, 0x1c0, RZ, 0xc0, !PT ;  /* 0x000001c000007812 */ /* 0x000fe400078ec0ff */
[----:B------:R-:W-:Y:S02]  /*7790*/  ISETP.GT.AND P2, PT, R197, 0x5f, PT ;  /* 0x0000005fc500780c */ /* 0x000fe40003f44270 */
[----:B------:R-:W-:Y:S02]  /*77a0*/  LOP3.LUT R3, R0, 0x8, R3, 0xf8, !PT ;  /* 0x0000000800037812 */ /* 0x000fe400078ef803 */
[----:B---3--:R-:W-:Y:S02]  /*77b0*/  SHF.R.U32.HI R4, RZ, 0x3, R0 ;  /* 0x00000003ff047819 */ /* 0x008fe40000011600 */
[----:B------:R-:W-:Y:S02]  /*77c0*/  LOP3.LUT R215, R215, 0xffefffff, RZ, 0xc0, !PT ;  /* 0xffefffffd7d77812 */ /* 0x000fe400078ec0ff */
[----:B------:R-:W-:Y:S01]  /*77d0*/  LOP3.LUT R4, R3, R4, RZ, 0x3c, !PT ;  /* 0x0000000403047212 */ /* 0x000fe200078e3cff */
[----:B------:R-:W-:Y:S01]  /*77e0*/  IMAD R3, R155, c[0x0][0x210], RZ ;  /* 0x000084009b037a24 */ /* 0x000fe200078e02ff */
[----:B------:R-:W-:Y:S01]  /*77f0*/  @P3 LOP3.LUT R215, R215, 0x100000, RZ, 0xfc, !PT ;  /* 0x00100000d7d73812 */ /* 0x000fe200078efcff */
[----:B------:R-:W-:-:S02]  /*7800*/  IMAD.SHL.U32 R0, R22, 0x40, RZ ;  /* 0x0000004016007824 */ /* 0x000fc400078e00ff */
[----:B------:R-:W-:Y:S01]  /*7810*/  IMAD R3, R30, c[0x0][0x214], R3 ;  /* 0x000085001e037a24 */ /* 0x000fe200078e0203 */
[----:B------:R-:W-:Y:S02]  /*7820*/  LOP3.LUT R215, R215, 0xfff7ffff, RZ, 0xc0, !PT ;  /* 0xfff7ffffd7d77812 */ /* 0x000fe400078ec0ff */
[----:B------:R-:W-:Y:S01]  /*7830*/  SEL R229, RZ, 0x10, P3 ;  /* 0x00000010ffe57807 */ /* 0x000fe20001800000 */
[----:B------:R-:W-:Y:S01]  /*7840*/  IMAD.IADD R88, R91, 0x1, R3 ;  /* 0x000000015b587824 */ /* 0x000fe200078e0203 */
[----:B------:R-:W-:Y:S02]  /*7850*/  LOP3.LUT R4, R4, 0xfffffe00, R0, 0xf8, !PT ;  /* 0xfffffe0004047812 */ /* 0x000fe400078ef800 */
[----:B------:R-:W-:Y:S02]  /*7860*/  IADD3 R166, R226, -0x1, RZ ;  /* 0xffffffffe2a67810 */ /* 0x000fe40007ffe0ff */
[----:B------:R-:W-:Y:S02]  /*7870*/  ISETP.NE.AND P3, PT, R26, 0x1, PT ;  /* 0x000000011a00780c */ /* 0x000fe40003f65270 */
[----:B------:R-:W-:Y:S01]  /*7880*/  @P2 LOP3.LUT R215, R215, 0x80000, RZ, 0xfc, !PT ;  /* 0x00080000d7d72812 */ /* 0x000fe200078efcff */
[----:B------:R-:W-:Y:S05]  /*7890*/  @P0 BRA `(.L_x_362) ;  /* 0x0000002000000947 */ /* 0x000fea0003800000 */
[----:B--2---:R-:W-:-:S04]  /*78a0*/  DEPBAR.LE SB0, 0x1 ;  /* 0x000080400000791a */ /* 0x004fc80000000000 */
[----:B------:R-:W-:Y:S05]  /*78b0*/  BRA `(.L_x_363) ;  /* 0x00004a3000007947 */ /* 0x000fea0003800000 */
.L_x_362:
[----:B--2---:R-:W-:Y:S01]  /*78c0*/  ULDC.U8 UR4, c[0x0][0x298] ;  /* 0x0000a60000047ab9 */ /* 0x004fe20000000000 */
[----:B-----5:R-:W-:Y:S01]  /*78d0*/  SHF.R.S32.HI R0, RZ, 0x1f, R135 ;  /* 0x0000001fff007819 */ /* 0x020fe20000011487 */
[----:B------:R-:W-:Y:S01]  /*78e0*/  IMAD.WIDE.U32 R10, R135, c[0x0][0x280], RZ ;  /* 0x0000a000870a7a25 */ /* 0x000fe200078e00ff */
[----:B------:R-:W-:Y:S01]  /*78f0*/  ISETP.NE.AND P0, PT, RZ, UR4, PT ;  /* 0x00000004ff007c0c */ /* 0x000fe2000bf05270 */
[----:B------:R-:W-:Y:S01]  /*7900*/  BSSY B2, `(.L_x_363) ;  /* 0x000049e000027945 */ /* 0x000fe20003800000 */
[----:B------:R-:W-:Y:S01]  /*7910*/  SHF.L.U32 R45, R219, 0x1, RZ ;  /* 0x00000001db2d7819 */ /* 0x000fe200000006ff */
[C---:B------:R-:W-:Y:S02]  /*7920*/  IMAD R3, R0.reuse, c[0x0][0x280], RZ ;  /* 0x0000a00000037a24 */ /* 0x040fe400078e02ff */
[----:B------:R-:W-:Y:S02]  /*7930*/  IMAD R0, R0, c[0x0][0x290], RZ ;  /* 0x0000a40000007a24 */ /* 0x000fe400078e02ff */
[----:B------:R-:W-:-:S02]  /*7940*/  IMAD R3, R135, c[0x0][0x284], R3 ;  /* 0x0000a10087037a24 */ /* 0x000fc400078e0203 */
[C---:B------:R-:W-:Y:S01]  /*7950*/  IMAD R6, R135.reuse, c[0x0][0x294], R0 ;  /* 0x0000a50087067a24 */ /* 0x040fe200078e0200 */
[----:B------:R-:W-:Y:S01]  /*7960*/  LEA R0, R50, R18, 0x5 ;  /* 0x0000001232007211 */ /* 0x000fe200078e28ff */
[----:B------:R-:W-:Y:S01]  /*7970*/  IMAD.WIDE.U32 R12, R135, c[0x0][0x290], RZ ;  /* 0x0000a400870c7a25 */ /* 0x000fe200078e00ff */
[----:B------:R-:W-:-:S04]  /*7980*/  IADD3 R9, R3, R11, RZ ;  /* 0x0000000b03097210 */ /* 0x000fc80007ffe0ff */
[----:B------:R-:W-:Y:S01]  /*7990*/  IADD3 R7, R6, R13, RZ ;  /* 0x0000000d06077210 */ /* 0x000fe20007ffe0ff */
[----:B------:R-:W-:Y:S05]  /*79a0*/  @!P0 BRA `(.L_x_364) ;  /* 0x0000246000008947 */ /* 0x000fea0003800000 */
[----:B------:R-:W-:Y:S01]  /*79b0*/  @P3 IMAD.HI.U32 R3, R0, c[0x0][0x2c8], RZ ;  /* 0x0000b20000033a27 */ /* 0x000fe200078e00ff */
[----:B------:R-:W-:Y:S01]  /*79c0*/  MOV R8, R10 ;  /* 0x0000000a00087202 */ /* 0x000fe20000000f00 */
[----:B------:R-:W-:Y:S01]  /*79d0*/  BSSY B0, `(.L_x_365) ;  /* 0x000002d000007945 */ /* 0x000fe20003800000 */
[----:B------:R-:W-:Y:S01]  /*79e0*/  CS2R R32, SRZ ;  /* 0x0000000000207805 */ /* 0x000fe2000001ff00 */
[----:B------:R-:W-:Y:S01]  /*79f0*/  IMAD.SHL.U32 R38, R50, 0x4, RZ ;  /* 0x0000000432267824 */ /* 0x000fe200078e00ff */
[----:B------:R-:W-:Y:S01]  /*7a00*/  @P3 SHF.R.U32.HI R0, RZ, c[0x0][0x2cc], R3 ;  /* 0x0000b300ff003a19 */ /* 0x000fe20000011603 */
[----:B------:R-:W-:Y:S01]  /*7a10*/  CS2R R20, SRZ ;  /* 0x0000000000147805 */ /* 0x000fe2000001ff00 */
[----:B------:R-:W-:Y:S01]  /*7a20*/  CS2R R14, SRZ ;  /* 0x00000000000e7805 */ /* 0x000fe2000001ff00 */
[----:B------:R-:W-:Y:S01]  /*7a30*/  CS2R R22, SRZ ;  /* 0x0000000000167805 */ /* 0x000fe2000001ff00 */
[----:B------:R-:W-:Y:S01]  /*7a40*/  SHF.R.S32.HI R3, RZ, 0x1f, R0 ;  /* 0x0000001fff037819 */ /* 0x000fe20000011400 */
[----:B------:R-:W-:Y:S01]  /*7a50*/  IMAD.WIDE.U32 R8, R0, c[0x0][0x280], R8 ;  /* 0x0000a00000087a25 */ /* 0x000fe200078e0008 */
[----:B------:R-:W-:-:S03]  /*7a60*/  CS2R R16, SRZ ;  /* 0x0000000000107805 */ /* 0x000fc6000001ff00 */
[C---:B------:R-:W-:Y:S01]  /*7a70*/  IMAD R6, R3.reuse, c[0x0][0x280], RZ ;  /* 0x0000a00003067a24 */ /* 0x040fe200078e02ff */
[----:B------:R-:W-:Y:S01]  /*7a80*/  LEA R25, P0, R8, c[0x0][0x270], 0x1 ;  /* 0x00009c0008197a11 */ /* 0x000fe200078008ff */
[----:B------:R-:W-:Y:S02]  /*7a90*/  IMAD R3, R3, c[0x0][0x290], RZ ;  /* 0x0000a40003037a24 */ /* 0x000fe400078e02ff */
[----:B------:R-:W-:-:S05]  /*7aa0*/  IMAD R6, R0, c[0x0][0x284], R6 ;  /* 0x0000a10000067a24 */ /* 0x000fca00078e0206 */
[----:B------:R-:W-:-:S04]  /*7ab0*/  IADD3 R6, R9, R6, RZ ;  /* 0x0000000609067210 */ /* 0x000fc80007ffe0ff */
[----:B------:R-:W-:Y:S01]  /*7ac0*/  LEA.HI.X R24, R8, c[0x0][0x274], R6, 0x1, P0 ;  /* 0x00009d0008187a11 */ /* 0x000fe200000f0c06 */
[----:B------:R-:W-:Y:S01]  /*7ad0*/  IMAD.MOV.U32 R6, RZ, RZ, R12 ;  /* 0x000000ffff067224 */ /* 0x000fe200078e000c */
[----:B------:R1:W2:Y:S03]  /*7ae0*/  SHFL.IDX PT, R8, R25, RZ, 0x181f ;  /* 0x00181fff19087589 */ /* 0x0002a600000e0000 */
[C---:B------:R-:W-:Y:S01]  /*7af0*/  IMAD.WIDE.U32 R6, R0.reuse, c[0x0][0x290], R6 ;  /* 0x0000a40000067a25 */ /* 0x040fe200078e0006 */
[----:B------:R1:W3:Y:S03]  /*7b00*/  SHFL.IDX PT, R9, R24, RZ, 0x181f ;  /* 0x00181fff18097589 */ /* 0x0002e600000e0000 */
[----:B------:R-:W-:Y:S01]  /*7b10*/  IMAD R0, R0, c[0x0][0x294], R3 ;  /* 0x0000a50000007a24 */ /* 0x000fe200078e0203 */
[----:B------:R-:W-:-:S04]  /*7b20*/  LEA R19, P0, R6, c[0x0][0x288], 0x1 ;  /* 0x0000a20006137a11 */ /* 0x000fc800078008ff */
[----:B------:R-:W-:-:S04]  /*7b30*/  IADD3 R0, R7, R0, RZ ;  /* 0x0000000007007210 */ /* 0x000fc80007ffe0ff */
[----:B------:R-:W-:Y:S02]  /*7b40*/  LEA.HI.X R18, R6, c[0x0][0x28c], R0, 0x1, P0 ;  /* 0x0000a30006127a11 */ /* 0x000fe400000f0c00 */
[----:B------:R1:W4:Y:S04]  /*7b50*/  SHFL.IDX PT, R6, R19, RZ, 0x181f ;  /* 0x00181fff13067589 */ /* 0x00032800000e0000 */
[----:B------:R1:W1:Y:S01]  /*7b60*/  SHFL.IDX PT, R7, R18, RZ, 0x181f ;  /* 0x00181fff12077589 */ /* 0x00026200000e0000 */
[----:B------:R-:W-:Y:S05]  /*7b70*/  @P4 BRA `(.L_x_366) ;  /* 0x0000012000004947 */ /* 0x000fea0003800000 */
[C---:B------:R-:W-:Y:S01]  /*7b80*/  ISETP.GE.AND P0, PT, R38.reuse, c[0x0][0x27c], PT ;  /* 0x00009f0026007a0c */ /* 0x040fe20003f06270 */
[----:B------:R-:W-:Y:S01]  /*7b90*/  CS2R R14, SRZ ;  /* 0x00000000000e7805 */ /* 0x000fe2000001ff00 */
[----:B------:R-:W-:Y:S01]  /*7ba0*/  CS2R R16, SRZ ;  /* 0x0000000000107805 */ /* 0x000fe2000001ff00 */
[----:B------:R-:W-:-:S10]  /*7bb0*/  IADD3 R3, R38, 0x20, RZ ;  /* 0x0000002026037810 */ /* 0x000fd40007ffe0ff */
[----:B--23--:R-:W-:-:S04]  /*7bc0*/  @!P0 IMAD.WIDE R12, R38, 0x2, R8 ;  /* 0x00000002260c8825 */ /* 0x00cfc800078e0208 */
[----:B-1--4-:R-:W-:Y:S01]  /*7bd0*/  @!P0 IMAD.WIDE R10, R38, 0x2, R6 ;  /* 0x00000002260a8825 */ /* 0x012fe200078e0206 */
[----:B------:R1:W5:Y:S04]  /*7be0*/  @!P0 LD.E.64 R14, [R12.64] ;  /* 0x000000120c0e8980 */ /* 0x000368000c101b00 */
[----:B------:R1:W5:Y:S01]  /*7bf0*/  @!P0 LD.E.64 R16, [R10.64] ;  /* 0x000000120a108980 */ /* 0x000362000c101b00 */
[----:B------:R-:W-:Y:S01]  /*7c00*/  ISETP.GE.AND P0, PT, R3, c[0x0][0x27c], PT ;  /* 0x00009f0003007a0c */ /* 0x000fe20003f06270 */
[----:B------:R-:W-:Y:S01]  /*7c10*/  CS2R R20, SRZ ;  /* 0x0000000000147805 */ /* 0x000fe2000001ff00 */
[----:B------:R-:W-:-:S11]  /*7c20*/  CS2R R22, SRZ ;  /* 0x0000000000167805 */ /* 0x000fd6000001ff00 */
[----:B------:R-:W-:-:S04]  /*7c30*/  @!P0 SHF.R.S32.HI R0, RZ, 0x1f, R3 ;  /* 0x0000001fff008819 */ /* 0x000fc80000011403 */
[----:B------:R-:W-:-:S04]  /*7c40*/  @!P0 LEA.HI R0, R0, R3, RZ, 0x2 ;  /* 0x0000000300008211 */ /* 0x000fc800078f10ff */
[----:B------:R-:W-:-:S05]  /*7c50*/  @!P0 LOP3.LUT R0, R0, 0xfffffffc, RZ, 0xc0, !PT ;  /* 0xfffffffc00008812 */ /* 0x000fca00078ec0ff */
[----:B------:R-:W-:-:S04]  /*7c60*/  @!P0 IMAD.WIDE R8, R0, 0x2, R8 ;  /* 0x0000000200088825 */ /* 0x000fc800078e0208 */
[----:B------:R-:W-:Y:S01]  /*7c70*/  @!P0 IMAD.WIDE R6, R0, 0x2, R6 ;  /* 0x0000000200068825 */ /* 0x000fe200078e0206 */
[----:B------:R1:W5:Y:S04]  /*7c80*/  @!P0 LD.E.64 R20, [R8.64] ;  /* 0x0000001208148980 */ /* 0x000368000c101b00 */
[----:B------:R1:W5:Y:S02]  /*7c90*/  @!P0 LD.E.64 R22, [R6.64] ;  /* 0x0000001206168980 */ /* 0x000364000c101b00 */
.L_x_366:
[----:B------:R-:W-:Y:S05]  /*7ca0*/  BSYNC B0 ;  /* 0x0000000000007941 */ /* 0x000fea0003800000 */
.L_x_365:
[----:B-1---5:R-:W-:Y:S01]  /*7cb0*/  IMAD.MOV.U32 R11, RZ, RZ, R20 ;  /* 0x000000ffff0b7224 */ /* 0x022fe200078e0014 */
[----:B---3--:R1:W3:Y:S01]  /*7cc0*/  SHFL.IDX PT, R9, R24, 0x1, 0x181f ;  /* 0x00381f0018097f89 */ /* 0x0082e200000e0000 */
[----:B------:R-:W-:Y:S01]  /*7cd0*/  IMAD.MOV.U32 R10, RZ, RZ, R21 ;  /* 0x000000ffff0a7224 */ /* 0x000fe200078e0015 */
[----:B------:R-:W-:Y:S01]  /*7ce0*/  BSSY B0, `(.L_x_367) ;  /* 0x0000028000007945 */ /* 0x000fe20003800000 */
[----:B------:R-:W-:Y:S01]  /*7cf0*/  IMAD.MOV.U32 R3, RZ, RZ, R14 ;  /* 0x000000ffff037224 */ /* 0x000fe200078e000e */
[----:B------:R-:W-:Y:S01]  /*7d00*/  PRMT R57, R57, 0x5410, R11 ;  /* 0x0000541039397816 */ /* 0x000fe2000000000b */
[----:B------:R-:W-:Y:S01]  /*7d10*/  IMAD.MOV.U32 R0, RZ, RZ, R15 ;  /* 0x000000ffff007224 */ /* 0x000fe200078e000f */
[----:B------:R-:W-:Y:S01]  /*7d20*/  PRMT R58, R58, 0x5410, R10 ;  /* 0x000054103a3a7816 */ /* 0x000fe2000000000a */
[----:B------:R-:W-:Y:S01]  /*7d30*/  IMAD.MOV.U32 R11, RZ, RZ, R22 ;  /* 0x000000ffff0b7224 */ /* 0x000fe200078e0016 */
[----:B------:R-:W-:Y:S01]  /*7d40*/  PRMT R44, R44, 0x5410, R3 ;  /* 0x000054102c2c7816 */ /* 0x000fe20000000003 */
[----:B------:R-:W-:Y:S01]  /*7d50*/  IMAD.MOV.U32 R10, RZ, RZ, R23 ;  /* 0x000000ffff0a7224 */ /* 0x000fe200078e0017 */
[----:B------:R-:W-:Y:S01]  /*7d60*/  PRMT R56, R56, 0x5410, R0 ;  /* 0x0000541038387816 */ /* 0x000fe20000000000 */
[----:B------:R-:W-:Y:S01]  /*7d70*/  IMAD.MOV.U32 R3, RZ, RZ, R16 ;  /* 0x000000ffff037224 */ /* 0x000fe200078e0010 */
[----:B--2---:R1:W2:Y:S01]  /*7d80*/  SHFL.IDX PT, R8, R25, 0x1, 0x181f ;  /* 0x00381f0019087f89 */ /* 0x0042a200000e0000 */
[----:B------:R-:W-:Y:S01]  /*7d90*/  IMAD.MOV.U32 R0, RZ, RZ, R17 ;  /* 0x000000ffff007224 */ /* 0x000fe200078e0011 */
[----:B------:R-:W-:Y:S01]  /*7da0*/  PRMT R57, R11, 0x7610, R57 ;  /* 0x000076100b397816 */ /* 0x000fe20000000039 */
[----:B------:R-:W-:Y:S01]  /*7db0*/  CS2R R26, SRZ ;  /* 0x00000000001a7805 */ /* 0x000fe2000001ff00 */
[----:B------:R1:W4:Y:S01]  /*7dc0*/  SHFL.IDX PT, R7, R18, 0x1, 0x181f ;  /* 0x00381f0012077f89 */ /* 0x00032200000e0000 */
[----:B------:R-:W-:Y:S01]  /*7dd0*/  PRMT R58, R10, 0x7610, R58 ;  /* 0x000076100a3a7816 */ /* 0x000fe2000000003a */
[----:B------:R-:W-:Y:S01]  /*7de0*/  CS2R R30, SRZ ;  /* 0x00000000001e7805 */ /* 0x000fe2000001ff00 */
[----:B------:R-:W-:Y:S01]  /*7df0*/  PRMT R44, R3, 0x7610, R44 ;  /* 0x00007610032c7816 */ /* 0x000fe2000000002c */
[----:B----4-:R1:W4:Y:S01]  /*7e00*/  SHFL.IDX PT, R6, R19, 0x1, 0x181f ;  /* 0x00381f0013067f89 */ /* 0x01032200000e0000 */
[----:B------:R-:W-:Y:S01]  /*7e10*/  PRMT R56, R0, 0x7610, R56 ;  /* 0x0000761000387816 */ /* 0x000fe20000000038 */
[----:B------:R-:W-:Y:S01]  /*7e20*/  CS2R R28, SRZ ;  /* 0x00000000001c7805 */ /* 0x000fe2000001ff00 */
[----:B------:R-:W-:Y:S05]  /*7e30*/  @P1 BRA `(.L_x_368) ;  /* 0x0000012000001947 */ /* 0x000fea0003800000 */
[C---:B------:R-:W-:Y:S01]  /*7e40*/  ISETP.GE.AND P0, PT, R38.reuse, c[0x0][0x27c], PT ;  /* 0x00009f0026007a0c */ /* 0x040fe20003f06270 */
[----:B------:R-:W-:Y:S01]  /*7e50*/  CS2R R26, SRZ ;  /* 0x00000000001a7805 */ /* 0x000fe2000001ff00 */
[----:B------:R-:W-:Y:S01]  /*7e60*/  CS2R R28, SRZ ;  /* 0x00000000001c7805 */ /* 0x000fe2000001ff00 */
[----:B------:R-:W-:-:S10]  /*7e70*/  IADD3 R3, R38, 0x20, RZ ;  /* 0x0000002026037810 */ /* 0x000fd40007ffe0ff */
[----:B--23--:R-:W-:-:S04]  /*7e80*/  @!P0 IMAD.WIDE R12, R38, 0x2, R8 ;  /* 0x00000002260c8825 */ /* 0x00cfc800078e0208 */
[----:B----4-:R-:W-:Y:S01]  /*7e90*/  @!P0 IMAD.WIDE R10, R38, 0x2, R6 ;  /* 0x00000002260a8825 */ /* 0x010fe200078e0206 */
        /* <DEDUP_REMOVED lines=12> */
.L_x_368:
[----:B------:R-:W-:Y:S05]  /*7f60*/  BSYNC B0 ;  /* 0x0000000000007941 */ /* 0x000fea0003800000 */
.L_x_367:
[----:B--2--5:R-:W-:Y:S01]  /*7f70*/  IMAD.MOV.U32 R11, RZ, RZ, R32 ;  /* 0x000000ffff0b7224 */ /* 0x024fe200078e0020 */
        /* <DEDUP_REMOVED lines=12> */
[----:B------:R2:W1:Y:S01]  /*8040*/  SHFL.IDX PT, R8, R25, 0x2, 0x181f ;  /* 0x00581f0019087f89 */ /* 0x00046200000e0000 */
        /* <DEDUP_REMOVED lines=10> */
[----:B------:R-:W-:Y:S01]  /*80f0*/  CS2R R42, SRZ ;  /* 0x00000000002a7805 */ /* 0x000fe2000001ff00 */
[----:B------:R-:W-:Y:S01]  /*8100*/  CS2R R36, SRZ ;  /* 0x0000000000247805 */ /* 0x000fe2000001ff00 */
[----:B------:R-:W-:Y:S05]  /*8110*/  @P5 BRA `(.L_x_370) ;  /* 0x0000012000005947 */ /* 0x000fea0003800000 */
[C---:B---3--:R-:W-:Y:S01]  /*8120*/  ISETP.GE.AND P0, PT, R38.reuse, c[0x0][0x27c], PT ;  /* 0x00009f0026007a0c */ /* 0x048fe20003f06270 */
[----:B------:R-:W-:Y:S01]  /*8130*/  CS2R R34, SRZ ;  /* 0x0000000000227805 */ /* 0x000fe2000001ff00 */
[----:B------:R-:W-:Y:S01]  /*8140*/  CS2R R36, SRZ ;  /* 0x0000000000247805 */ /* 0x000fe2000001ff00 */
[----:B------:R-:W-:-:S10]  /*8150*/  IADD3 R3, R38, 0x20, RZ ;  /* 0x0000002026037810 */ /* 0x000fd40007ffe0ff */
[----:B-1----:R-:W-:-:S04]  /*8160*/  @!P0 IMAD.WIDE R12, R38, 0x2, R8 ;  /* 0x00000002260c8825 */ /* 0x002fc800078e0208 */
        /* <DEDUP_REMOVED lines=13> */
.L_x_370:
[----:B---3--:R-:W-:Y:S05]  /*8240*/  BSYNC B0 ;  /* 0x0000000000007941 */ /* 0x008fea0003800000 */
.L_x_369:
[----:B-1---5:R-:W-:Y:S01]  /*8250*/  IMAD.MOV.U32 R11, RZ, RZ, R40 ;  /* 0x000000ffff0b7224 */ /* 0x022fe200078e0028 */
[----:B------:R1:W3:Y:S01]  /*8260*/  SHFL.IDX PT, R9, R24, 0x3, 0x181f ;  /* 0x00781f0018097f89 */ /* 0x0002e200000e0000 */
        /* <DEDUP_REMOVED lines=11> */
[----:B------:R1:W2:Y:S01]  /*8320*/  SHFL.IDX PT, R8, R25, 0x3, 0x181f ;  /* 0x00781f0019087f89 */ /* 0x0002a200000e0000 */
        /* <DEDUP_REMOVED lines=29> */
.L_x_372:
[----:B------:R-:W-:Y:S05]  /*8500*/  BSYNC B0 ;  /* 0x0000000000007941 */ /* 0x000fea0003800000 */
.L_x_371:
[----:B--2-4-:R-:W-:Y:S01]  /*8510*/  IMAD.IADD R6, R39, 0x1, -R218 ;  /* 0x0000000127067824 */ /* 0x014fe200078e0ada */
[----:B------:R-:W-:-:S04]  /*8520*/  DEPBAR.LE SB0, 0x1 ;  /* 0x000080400000791a */ /* 0x000fc80000000000 */
[----:B-1----:R-:W-:Y:S01]  /*8530*/  IMNMX R25, R6, 0x80, PT ;  /* 0x0000008006197817 */ /* 0x002fe20003800200 */
[----:B-----5:R-:W-:Y:S01]  /*8540*/  IMAD.MOV.U32 R0, RZ, RZ, R54 ;  /* 0x000000ffff007224 */ /* 0x020fe200078e0036 */
[----:B------:R-:W-:Y:S01]  /*8550*/  BSSY B1, `(.L_x_373) ;  /* 0x000006c000017945 */ /* 0x000fe20003800000 */
[----:B------:R-:W-:Y:S01]  /*8560*/  IMAD.MOV.U32 R7, RZ, RZ, R55 ;  /* 0x000000ffff077224 */ /* 0x000fe200078e0037 */
[----:B------:R-:W-:Y:S01]  /*8570*/  BAR.SYNC.DEFER_BLOCKING 0x0 ;  /* 0x0000000000007b1d */ /* 0x000fe20000010000 */
[----:B------:R-:W-:Y:S01]  /*8580*/  ISETP.GE.AND P0, PT, R51, R25, PT ;  /* 0x000000193300720c */ /* 0x000fe20003f06270 */
[----:B------:R-:W-:Y:S02]  /*8590*/  IMAD.MOV.U32 R3, RZ, RZ, R46 ;  /* 0x000000ffff037224 */ /* 0x000fe400078e002e */
[----:B------:R-:W-:Y:S01]  /*85a0*/  PRMT R69, R0, 0x5410, R7 ;  /* 0x0000541000457816 */ /* 0x000fe20000000007 */
[----:B------:R-:W-:Y:S01]  /*85b0*/  IMAD.MOV.U32 R7, RZ, RZ, R52 ;  /* 0x000000ffff077224 */ /* 0x000fe200078e0034 */
[----:B------:R-:W-:Y:S01]  /*85c0*/  MOV R0, R47 ;  /* 0x0000002f00007202 */ /* 0x000fe20000000f00 */
[----:B------:R-:W-:Y:S01]  /*85d0*/  IMAD.MOV.U32 R6, RZ, RZ, R53 ;  /* 0x000000ffff067224 */ /* 0x000fe200078e0035 */
[----:B------:R-:W-:-:S02]  /*85e0*/  PRMT R39, R39, 0x5410, R3 ;  /* 0x0000541027277816 */ /* 0x000fc40000000003 */
[----:B------:R-:W-:Y:S01]  /*85f0*/  PRMT R67, R67, 0x5410, R0 ;  /* 0x0000541043437816 */ /* 0x000fe20000000000 */
[----:B------:R-:W-:Y:S01]  /*8600*/  IMAD.MOV.U32 R0, RZ, RZ, R49 ;  /* 0x000000ffff007224 */ /* 0x000fe200078e0031 */
[----:B------:R-:W-:Y:S02]  /*8610*/  MOV R3, R48 ;  /* 0x0000003000037202 */ /* 0x000fe40000000f00 */
[----:B------:R-:W-:Y:S02]  /*8620*/  PRMT R68, R7, 0x5410, R6 ;  /* 0x0000541007447816 */ /* 0x000fe40000000006 */
[----:B------:R-:W-:Y:S02]  /*8630*/  PRMT R39, R3, 0x7610, R39 ;  /* 0x0000761003277816 */ /* 0x000fe40000000027 */
[----:B------:R-:W-:Y:S01]  /*8640*/  PRMT R67, R0, 0x7610, R67 ;  /* 0x0000761000437816 */ /* 0x000fe20000000043 */
[----:B------:R-:W-:Y:S05]  /*8650*/  @P0 BRA `(.L_x_374) ;  /* 0x000005b000000947 */ /* 0x000fea0003800000 */
[----:B------:R-:W-:Y:S01]  /*8660*/  ISETP.GE.AND P0, PT, R38, c[0x0][0x27c], PT ;  /* 0x00009f0026007a0c */ /* 0x000fe20003f06270 */
[----:B------:R-:W-:-:S12]  /*8670*/  BSSY B0, `(.L_x_375) ;  /* 0x000002c000007945 */ /* 0x000fd80003800000 */
[----:B------:R-:W-:Y:S05]  /*8680*/  @P0 BRA `(.L_x_376) ;  /* 0x000002a000000947 */ /* 0x000fea0003800000 */
[----:B---3--:R-:W1:Y:S01]  /*8690*/  LDS.128 R8, [R45+0x100] ;  /* 0x000100002d087984 */ /* 0x008e620000000c00 */
[----:B------:R-:W-:Y:S02]  /*86a0*/  SHF.R.U32.HI R0, RZ, 0x10, R17 ;  /* 0x00000010ff007819 */ /* 0x000fe40000011611 */
[--C-:B------:R-:W-:Y:S02]  /*86b0*/  SHF.R.U64 R19, R14, 0x10, R15.reuse ;  /* 0x000000100e137819 */ /* 0x100fe4000000120f */
[----:B------:R-:W-:Y:S02]  /*86c0*/  SHF.R.U32.HI R3, RZ, 0x10, R15 ;  /* 0x00000010ff037819 */ /* 0x000fe4000001160f */
[----:B------:R-:W-:Y:S01]  /*86d0*/  SHF.R.U64 R18, R16, 0x10, R17 ;  /* 0x0000001010127819 */ /* 0x000fe20000001211 */
[----:B------:R-:W-:Y:S02]  /*86e0*/  HADD2.F32 R19, -RZ, R19.H0_H0 ;  /* 0x20000013ff137230 */ /* 0x000fe40000004100 */
[----:B------:R-:W-:-:S02]  /*86f0*/  HADD2.F32 R24, -RZ, R3.H0_H0 ;  /* 0x20000003ff187230 */ /* 0x000fc40000004100 */
[----:B------:R-:W-:Y:S02]  /*8700*/  HADD2.F32 R3, -RZ, R44.H1_H1 ;  /* 0x3000002cff037230 */ /* 0x000fe40000004100 */
[----:B------:R-:W-:Y:S02]  /*8710*/  HADD2.F32 R18, -RZ, R18.H0_H0 ;  /* 0x20000012ff127230 */ /* 0x000fe40000004100 */
[--C-:B-1----:R-:W-:Y:S02]  /*8720*/  HADD2.F32 R7, -RZ, R11.reuse.H0_H0 ;  /* 0x2000000bff077230 */ /* 0x102fe40000004100 */
[--C-:B------:R-:W-:Y:S02]  /*8730*/  HADD2.F32 R14, -RZ, R10.reuse.H0_H0 ;  /* 0x2000000aff0e7230 */ /* 0x100fe40000004100 */
[----:B------:R-:W-:Y:S02]  /*8740*/  HADD2.F32 R13, -RZ, R10.H1_H1 ;  /* 0x3000000aff0d7230 */ /* 0x000fe40000004100 */
[----:B------:R-:W-:-:S02]  /*8750*/  HADD2.F32 R11, -RZ, R11.H1_H1 ;  /* 0x3000000bff0b7230 */ /* 0x000fc40000004100 */
[----:B------:R-:W-:Y:S02]  /*8760*/  HADD2.F32 R10, -RZ, R0.H0_H0 ;  /* 0x20000000ff0a7230 */ /* 0x000fe40000004100 */
[--C-:B------:R-:W-:Y:S02]  /*8770*/  HADD2.F32 R6, -RZ, R8.reuse.H0_H0 ;  /* 0x20000008ff067230 */ /* 0x100fe40000004100 */
[--C-:B------:R-:W-:Y:S02]  /*8780*/  HADD2.F32 R16, -RZ, R9.reuse.H0_H0 ;  /* 0x20000009ff107230 */ /* 0x100fe40000004100 */
[----:B------:R-:W-:Y:S01]  /*8790*/  HADD2.F32 R15, -RZ, R9.H1_H1 ;  /* 0x30000009ff0f7230 */ /* 0x000fe20000004100 */
[-C--:B------:R-:W-:Y:S01]  /*87a0*/  FMUL.FTZ R9, R11, R10.reuse ;  /* 0x0000000a0b097220 */ /* 0x080fe20000410000 */
[----:B------:R-:W-:Y:S01]  /*87b0*/  HADD2.F32 R8, -RZ, R8.H1_H1 ;  /* 0x30000008ff087230 */ /* 0x000fe20000004100 */
[C---:B------:R-:W-:Y:S01]  /*87c0*/  FMUL.FTZ R10, R7.reuse, R10 ;  /* 0x0000000a070a7220 */ /* 0x040fe20000410000 */
[----:B------:R-:W-:Y:S01]  /*87d0*/  HADD2.F32 R0, -RZ, R44.H0_H0 ;  /* 0x2000002cff007230 */ /* 0x000fe20000004100 */
[----:B------:R-:W-:-:S02]  /*87e0*/  FFMA.FTZ R17, R7, R24, -R9 ;  /* 0x0000001807117223 */ /* 0x000fc40000010809 */
[----:B------:R-:W-:Y:S02]  /*87f0*/  FFMA.FTZ R11, R11, R24, R10 ;  /* 0x000000180b0b7223 */ /* 0x000fe4000001000a */
[-C--:B------:R-:W-:Y:S02]  /*8800*/  FMUL.FTZ R12, R8, R0.reuse ;  /* 0x00000000080c7220 */ /* 0x080fe40000410000 */
[C---:B------:R-:W-:Y:S01]  /*8810*/  FMUL.FTZ R7, R6.reuse, R0 ;  /* 0x0000000006077220 */ /* 0x040fe20000410000 */
[--C-:B------:R-:W-:Y:S01]  /*8820*/  HADD2.F32 R0, -RZ, R56.reuse.H0_H0 ;  /* 0x20000038ff007230 */ /* 0x100fe20000004100 */
[----:B------:R-:W-:Y:S01]  /*8830*/  FFMA.FTZ R12, R6, R3, -R12 ;  /* 0x00000003060c7223 */ /* 0x000fe2000001080c */
[----:B------:R-:W-:Y:S01]  /*8840*/  F2FP.PACK_AB R11, R11, R17 ;  /* 0x000000110b0b723e */ /* 0x000fe200000000ff */
[----:B------:R-:W-:Y:S01]  /*8850*/  FFMA.FTZ R8, R8, R3, R7 ;  /* 0x0000000308087223 */ /* 0x000fe20000010007 */
[----:B------:R-:W-:Y:S01]  /*8860*/  HADD2.F32 R3, -RZ, R56.H1_H1 ;  /* 0x30000038ff037230 */ /* 0x000fe20000004100 */
[----:B------:R-:W-:-:S02]  /*8870*/  FMUL.FTZ R6, R13, R0 ;  /* 0x000000000d067220 */ /* 0x000fc40000410000 */
[----:B------:R-:W-:Y:S01]  /*8880*/  FMUL.FTZ R10, R14, R0 ;  /* 0x000000000e0a7220 */ /* 0x000fe20000410000 */
[----:B------:R-:W-:Y:S01]  /*8890*/  F2FP.PACK_AB R8, R8, R12 ;  /* 0x0000000c0808723e */ /* 0x000fe200000000ff */
[-C--:B------:R-:W-:Y:S02]  /*88a0*/  FMUL.FTZ R0, R15, R18.reuse ;  /* 0x000000120f007220 */ /* 0x080fe40000410000 */
[----:B------:R-:W-:Y:S02]  /*88b0*/  FMUL.FTZ R9, R16, R18 ;  /* 0x0000001210097220 */ /* 0x000fe40000410000 */
[-C--:B------:R-:W-:Y:S02]  /*88c0*/  FFMA.FTZ R6, R14, R3.reuse, -R6 ;  /* 0x000000030e067223 */ /* 0x080fe40000010806 */
[----:B------:R-:W-:Y:S02]  /*88d0*/  FFMA.FTZ R10, R13, R3, R10 ;  /* 0x000000030d0a7223 */ /* 0x000fe4000001000a */
[----:B------:R-:W-:-:S02]  /*88e0*/  FFMA.FTZ R0, R16, R19, -R0 ;  /* 0x0000001310007223 */ /* 0x000fc40000010800 */
[----:B------:R-:W-:Y:S01]  /*88f0*/  FFMA.FTZ R9, R15, R19, R9 ;  /* 0x000000130f097223 */ /* 0x000fe20000010009 */
[----:B------:R-:W-:-:S04]  /*8900*/  F2FP.PACK_AB R10, R10, R6 ;  /* 0x000000060a0a723e */ /* 0x000fc800000000ff */
[----:B------:R-:W-:-:S05]  /*8910*/  F2FP.PACK_AB R9, R9, R0 ;  /* 0x000000000909723e */ /* 0x000fca00000000ff */
[----:B------:R1:W-:Y:S02]  /*8920*/  STS.128 [R45+0x100], R8 ;  /* 0x000100082d007388 */ /* 0x0003e40000000c00 */
.L_x_376:
[----:B------:R-:W-:Y:S05]  /*8930*/  BSYNC B0 ;  /* 0x0000000000007941 */ /* 0x000fea0003800000 */
.L_x_375:
[----:B------:R-:W-:-:S04]  /*8940*/  IADD3 R0, R38, 0x20, RZ ;  /* 0x0000002026007810 */ /* 0x000fc80007ffe0ff */
[----:B------:R-:W-:-:S13]  /*8950*/  ISETP.GE.AND P0, PT, R0, c[0x0][0x27c], PT ;  /* 0x00009f0000007a0c */ /* 0x000fda0003f06270 */
[----:B------:R-:W-:Y:S05]  /*8960*/  @P0 BRA `(.L_x_374) ;  /* 0x000002a000000947 */ /* 0x000fea0003800000 */
[----:B-1-3--:R-:W1:Y:S01]  /*8970*/  LDS.128 R8, [R45+0x4100] ;  /* 0x004100002d087984 */ /* 0x00ae620000000c00 */
[----:B------:R-:W-:Y:S02]  /*8980*/  SHF.R.U32.HI R0, RZ, 0x10, R23 ;  /* 0x00000010ff007819 */ /* 0x000fe40000011617 */
[--C-:B------:R-:W-:Y:S02]  /*8990*/  SHF.R.U32.HI R3, RZ, 0x10, R21.reuse ;  /* 0x00000010ff037819 */ /* 0x100fe40000011615 */
[----:B------:R-:W-:Y:S02]  /*89a0*/  SHF.R.U64 R19, R20, 0x10, R21 ;  /* 0x0000001014137819 */ /* 0x000fe40000001215 */
[----:B------:R-:W-:Y:S01]  /*89b0*/  SHF.R.U64 R18, R22, 0x10, R23 ;  /* 0x0000001016127819 */ /* 0x000fe20000001217 */
[----:B------:R-:W-:Y:S02]  /*89c0*/  HADD2.F32 R20, -RZ, R3.H0_H0 ;  /* 0x20000003ff147230 */ /* 0x000fe40000004100 */
[----:B------:R-:W-:-:S02]  /*89d0*/  HADD2.F32 R3, -RZ, R57.H1_H1 ;  /* 0x30000039ff037230 */ /* 0x000fc40000004100 */
[----:B------:R-:W-:Y:S02]  /*89e0*/  HADD2.F32 R19, -RZ, R19.H0_H0 ;  /* 0x20000013ff137230 */ /* 0x000fe40000004100 */
[--C-:B-1----:R-:W-:Y:S02]  /*89f0*/  HADD2.F32 R7, -RZ, R11.reuse.H0_H0 ;  /* 0x2000000bff077230 */ /* 0x102fe40000004100 */
[--C-:B------:R-:W-:Y:S02]  /*8a00*/  HADD2.F32 R14, -RZ, R10.reuse.H0_H0 ;  /* 0x2000000aff0e7230 */ /* 0x100fe40000004100 */
[----:B------:R-:W-:Y:S02]  /*8a10*/  HADD2.F32 R13, -RZ, R10.H1_H1 ;  /* 0x3000000aff0d7230 */ /* 0x000fe40000004100 */
[----:B------:R-:W-:Y:S02]  /*8a20*/  HADD2.F32 R11, -RZ, R11.H1_H1 ;  /* 0x3000000bff0b7230 */ /* 0x000fe40000004100 */
[----:B------:R-:W-:-:S02]  /*8a30*/  HADD2.F32 R10, -RZ, R0.H0_H0 ;  /* 0x20000000ff0a7230 */ /* 0x000fc40000004100 */
[--C-:B------:R-:W-:Y:S02]  /*8a40*/  HADD2.F32 R6, -RZ, R8.reuse.H0_H0 ;  /* 0x20000008ff067230 */ /* 0x100fe40000004100 */
[--C-:B------:R-:W-:Y:S02]  /*8a50*/  HADD2.F32 R16, -RZ, R9.reuse.H0_H0 ;  /* 0x20000009ff107230 */ /* 0x100fe40000004100 */
[----:B------:R-:W-:Y:S01]  /*8a60*/  HADD2.F32 R15, -RZ, R9.H1_H1 ;  /* 0x30000009ff0f7230 */ /* 0x000fe20000004100 */
[-C--:B------:R-:W-:Y:S01]  /*8a70*/  FMUL.FTZ R9, R11, R10.reuse ;  /* 0x0000000a0b097220 */ /* 0x080fe20000410000 */
[----:B------:R-:W-:Y:S01]  /*8a80*/  HADD2.F32 R8, -RZ, R8.H1_H1 ;  /* 0x30000008ff087230 */ /* 0x000fe20000004100 */
[C---:B------:R-:W-:Y:S01]  /*8a90*/  FMUL.FTZ R10, R7.reuse, R10 ;  /* 0x0000000a070a7220 */ /* 0x040fe20000410000 */
[----:B------:R-:W-:Y:S01]  /*8aa0*/  HADD2.F32 R0, -RZ, R57.H0_H0 ;  /* 0x20000039ff007230 */ /* 0x000fe20000004100 */
[-C--:B------:R-:W-:Y:S01]  /*8ab0*/  FFMA.FTZ R17, R7, R20.reuse, -R9 ;  /* 0x0000001407117223 */ /* 0x080fe20000010809 */
[----:B------:R-:W-:Y:S01]  /*8ac0*/  HADD2.F32 R9, -RZ, R18.H0_H0 ;  /* 0x20000012ff097230 */ /* 0x000fe20000004100 */
[----:B------:R-:W-:-:S02]  /*8ad0*/  FFMA.FTZ R11, R11, R20, R10 ;  /* 0x000000140b0b7223 */ /* 0x000fc4000001000a */
[-C--:B------:R-:W-:Y:S02]  /*8ae0*/  FMUL.FTZ R12, R8, R0.reuse ;  /* 0x00000000080c7220 */ /* 0x080fe40000410000 */
[C---:B------:R-:W-:Y:S01]  /*8af0*/  FMUL.FTZ R7, R6.reuse, R0 ;  /* 0x0000000006077220 */ /* 0x040fe20000410000 */
[--C-:B------:R-:W-:Y:S01]  /*8b00*/  HADD2.F32 R0, -RZ, R58.reuse.H0_H0 ;  /* 0x2000003aff007230 */ /* 0x100fe20000004100 */
[----:B------:R-:W-:Y:S01]  /*8b10*/  FFMA.FTZ R12, R6, R3, -R12 ;  /* 0x00000003060c7223 */ /* 0x000fe2000001080c */
[----:B------:R-:W-:Y:S01]  /*8b20*/  F2FP.PACK_AB R11, R11, R17 ;  /* 0x000000110b0b723e */ /* 0x000fe200000000ff */
[----:B------:R-:W-:Y:S01]  /*8b30*/  FFMA.FTZ R8, R8, R3, R7 ;  /* 0x0000000308087223 */ /* 0x000fe20000010007 */
[----:B------:R-:W-:Y:S01]  /*8b40*/  HADD2.F32 R3, -RZ, R58.H1_H1 ;  /* 0x3000003aff037230 */ /* 0x000fe20000004100 */
[-C--:B------:R-:W-:Y:S02]  /*8b50*/  FMUL.FTZ R6, R13, R0.reuse ;  /* 0x000000000d067220 */ /* 0x080fe40000410000 */
[----:B------:R-:W-:Y:S01]  /*8b60*/  FMUL.FTZ R10, R14, R0 ;  /* 0x000000000e0a7220 */ /* 0x000fe20000410000 */
[----:B------:R-:W-:Y:S01]  /*8b70*/  F2FP.PACK_AB R8, R8, R12 ;  /* 0x0000000c0808723e */ /* 0x000fe200000000ff */
[----:B------:R-:W-:-:S02]  /*8b80*/  FMUL.FTZ R0, R15, R9 ;  /* 0x000000090f007220 */ /* 0x000fc40000410000 */
[----:B------:R-:W-:Y:S02]  /*8b90*/  FMUL.FTZ R9, R16, R9 ;  /* 0x0000000910097220 */ /* 0x000fe40000410000 */
[-C--:B------:R-:W-:Y:S02]  /*8ba0*/  FFMA.FTZ R6, R14, R3.reuse, -R6 ;  /* 0x000000030e067223 */ /* 0x080fe40000010806 */
[----:B------:R-:W-:Y:S02]  /*8bb0*/  FFMA.FTZ R10, R13, R3, R10 ;  /* 0x000000030d0a7223 */ /* 0x000fe4000001000a */
[-C--:B------:R-:W-:Y:S02]  /*8bc0*/  FFMA.FTZ R0, R16, R19.reuse, -R0 ;  /* 0x0000001310007223 */ /* 0x080fe40000010800 */
[----:B------:R-:W-:Y:S01]  /*8bd0*/  FFMA.FTZ R9, R15, R19, R9 ;  /* 0x000000130f097223 */ /* 0x000fe20000010009 */
[----:B------:R-:W-:-:S04]  /*8be0*/  F2FP.PACK_AB R10, R10, R6 ;  /* 0x000000060a0a723e */ /* 0x000fc800000000ff */
[----:B------:R-:W-:-:S05]  /*8bf0*/  F2FP.PACK_AB R9, R9, R0 ;  /* 0x000000000909723e */ /* 0x000fca00000000ff */
[----:B------:R1:W-:Y:S02]  /*8c00*/  STS.128 [R45+0x4100], R8 ;  /* 0x004100082d007388 */ /* 0x0003e40000000c00 */
.L_x_374:
[----:B------:R-:W-:Y:S05]  /*8c10*/  BSYNC B1 ;  /* 0x0000000000017941 */ /* 0x000fea0003800000 */
.L_x_373:
[----:B------:R-:W-:Y:S01]  /*8c20*/  IADD3 R0, R51, 0x20, RZ ;  /* 0x0000002033007810 */ /* 0x000fe20007ffe0ff */
[----:B------:R-:W-:Y:S03]  /*8c30*/  BSSY B1, `(.L_x_377) ;  /* 0x000005e000017945 */ /* 0x000fe60003800000 */
[----:B------:R-:W-:-:S13]  /*8c40*/  ISETP.GE.AND P0, PT, R0, R25, PT ;  /* 0x000000190000720c */ /* 0x000fda0003f06270 */
[----:B------:R-:W-:Y:S05]  /*8c50*/  @P0 BRA `(.L_x_378) ;  /* 0x000005b000000947 */ /* 0x000fea0003800000 */
[----:B------:R-:W-:Y:S01]  /*8c60*/  ISETP.GE.AND P0, PT, R38, c[0x0][0x27c], PT ;  /* 0x00009f0026007a0c */ /* 0x000fe20003f06270 */
[----:B------:R-:W-:-:S12]  /*8c70*/  BSSY B0, `(.L_x_379) ;  /* 0x000002c000007945 */ /* 0x000fd80003800000 */
[----:B------:R-:W-:Y:S05]  /*8c80*/  @P0 BRA `(.L_x_380) ;  /* 0x000002a000000947 */ /* 0x000fea0003800000 */
[----:B-1-3--:R-:W1:Y:S01]  /*8c90*/  LDS.128 R8, [R45+0x1100] ;  /* 0x001100002d087984 */ /* 0x00ae620000000c00 */
[----:B------:R-:W-:Y:S02]  /*8ca0*/  SHF.R.U32.HI R0, RZ, 0x10, R29 ;  /* 0x00000010ff007819 */ /* 0x000fe4000001161d */
[----:B------:R-:W-:Y:S02]  /*8cb0*/  SHF.R.U32.HI R3, RZ, 0x10, R27 ;  /* 0x00000010ff037819 */ /* 0x000fe4000001161b */
        /* <DEDUP_REMOVED lines=23> */
[-C--:B------:R-:W-:Y:S01]  /*8e30*/  FFMA.FTZ R12, R6, R3.reuse, -R12 ;  /* 0x00000003060c7223 */ /* 0x080fe2000001080c */
        /* <DEDUP_REMOVED lines=15> */
.L_x_380:
[----:B------:R-:W-:Y:S05]  /*8f30*/  BSYNC B0 ;  /* 0x0000000000007941 */ /* 0x000fea0003800000 */
.L_x_379:
[----:B------:R-:W-:-:S04]  /*8f40*/  IADD3 R0, R38, 0x20, RZ ;  /* 0x0000002026007810 */ /* 0x000fc80007ffe0ff */
[----:B------:R-:W-:-:S13]  /*8f50*/  ISETP.GE.AND P0, PT, R0, c[0x0][0x27c], PT ;  /* 0x00009f0000007a0c */ /* 0x000fda0003f06270 */
        /* <DEDUP_REMOVED lines=26> */
[----:B------:R-:W-:Y:S01]  /*9100*/  HADD2.F32 R0, -RZ, R62.H0_H0 ;  /* 0x2000003eff007230 */ /* 0x000fe20000004100 */
[-C--:B------:R-:W-:Y:S01]  /*9110*/  FFMA.FTZ R12, R6, R3.reuse, -R12 ;  /* 0x00000003060c7223 */ /* 0x080fe2000001080c */
[----:B------:R-:W-:Y:S01]  /*9120*/  F2FP.PACK_AB R11, R11, R18 ;  /* 0x000000120b0b723e */ /* 0x000fe200000000ff */
[----:B------:R-:W-:Y:S01]  /*9130*/  FFMA.FTZ R8, R8, R3, R7 ;  /* 0x0000000308087223 */ /* 0x000fe20000010007 */
[----:B------:R-:W-:Y:S01]  /*9140*/  HADD2.F32 R3, -RZ, R63.H0_H0 ;  /* 0x2000003fff037230 */ /* 0x000fe20000004100 */
        /* <DEDUP_REMOVED lines=12> */
.L_x_378:
[----:B------:R-:W-:Y:S05]  /*9210*/  BSYNC B1 ;  /* 0x0000000000017941 */ /* 0x000fea0003800000 */
.L_x_377:
        /* <DEDUP_REMOVED lines=26> */
[----:B------:R-:W-:Y:S01]  /*93c0*/  HADD2.F32 R0, -RZ, R62.H1_H1 ;  /* 0x3000003eff007230 */ /* 0x000fe20000004100 */
        /* <DEDUP_REMOVED lines=22> */
.L_x_384:
[----:B------:R-:W-:Y:S05]  /*9530*/  BSYNC B0 ;  /* 0x0000000000007941 */ /* 0x000fea0003800000 */
.L_x_383:
        /* <DEDUP_REMOVED lines=45> */
.L_x_382:
[----:B------:R-:W-:Y:S05]  /*9810*/  BSYNC B1 ;  /* 0x0000000000017941 */ /* 0x000fea0003800000 */
.L_x_381:
[----:B------:R-:W-:-:S04]  /*9820*/  IADD3 R0, R51, 0x60, RZ ;  /* 0x0000006033007810 */ /* 0x000fc80007ffe0ff */
        /* <DEDUP_REMOVED lines=47> */
.L_x_387:
[----:B------:R-:W-:Y:S05]  /*9b20*/  BSYNC B0 ;  /* 0x0000000000007941 */ /* 0x000fea0003800000 */
.L_x_386:
        /* <DEDUP_REMOVED lines=9> */
[----:B------:R-:W-:-:S02]  /*9bc0*/  HADD2.F32 R3, -RZ, R69.H0_H0 ;  /* 0x20000045ff037230 */ /* 0x000fc40000004100 */
        /* <DEDUP_REMOVED lines=18> */
[----:B------:R-:W-:Y:S01]  /*9cf0*/  HADD2.F32 R0, -RZ, R68.H1_H1 ;  /* 0x30000044ff007230 */ /* 0x000fe20000004100 */
        /* <DEDUP_REMOVED lines=15> */
[----:B------:R1:W-:Y:S01]  /*9df0*/  STS.128 [R45+0x7100], R8 ;  /* 0x007100082d007388 */ /* 0x0003e20000000c00 */
[----:B------:R-:W-:Y:S05]  /*9e00*/  BRA `(.L_x_385) ;  /* 0x000024d000007947 */ /* 0x000fea0003800000 */
.L_x_364:
[----:B------:R-:W-:Y:S01]  /*9e10*/  @P3 IMAD.HI.U32 R3, R0, c[0x0][0x2c8], RZ ;  /* 0x0000b20000033a27 */ /* 0x000fe200078e00ff */
[----:B------:R-:W-:Y:S01]  /*9e20*/  SHF.R.S32.HI R26, RZ, 0x1f, R224 ;  /* 0x0000001fff1a7819 */ /* 0x000fe200000114e0 */
[----:B------:R-:W-:Y:S01]  /*9e30*/  CS2R R22, SRZ ;  /* 0x0000000000167805 */ /* 0x000fe2000001ff00 */
[----:B------:R-:W-:Y:S01]  /*9e40*/  CS2R R20, SRZ ;  /* 0x0000000000147805 */ /* 0x000fe2000001ff00 */
[----:B------:R-:W-:Y:S01]  /*9e50*/  IMAD.MOV.U32 R8, RZ, RZ, R10 ;  /* 0x000000ffff087224 */ /* 0x000fe200078e000a */
[----:B------:R-:W-:-:S04]  /*9e60*/  @P3 SHF.R.U32.HI R0, RZ, c[0x0][0x2cc], R3 ;  /* 0x0000b300ff003a19 */ /* 0x000fc80000011603 */
[----:B------:R-:W-:Y:S01]  /*9e70*/  SHF.R.S32.HI R3, RZ, 0x1f, R0 ;  /* 0x0000001fff037819 */ /* 0x000fe20000011400 */
[----:B------:R-:W-:-:S04]  /*9e80*/  IMAD.WIDE.U32 R8, R0, c[0x0][0x280], R8 ;  /* 0x0000a00000087a25 */ /* 0x000fc800078e0008 */
[C---:B------:R-:W-:Y:S01]  /*9e90*/  IMAD R6, R3.reuse, c[0x0][0x280], RZ ;  /* 0x0000a00003067a24 */ /* 0x040fe200078e02ff */
[----:B------:R-:W-:Y:S01]  /*9ea0*/  LEA R15, P0, R8, c[0x0][0x270], 0x1 ;  /* 0x00009c00080f7a11 */ /* 0x000fe200078008ff */
[----:B------:R-:W-:Y:S02]  /*9eb0*/  IMAD R3, R3, c[0x0][0x290], RZ ;  /* 0x0000a40003037a24 */ /* 0x000fe400078e02ff */
[----:B------:R-:W-:-:S04]  /*9ec0*/  IMAD R6, R0, c[0x0][0x284], R6 ;  /* 0x0000a10000067a24 */ /* 0x000fc800078e0206 */
[----:B------:R-:W-:-:S05]  /*9ed0*/  IMAD.IADD R6, R9, 0x1, R6 ;  /* 0x0000000109067824 */ /* 0x000fca00078e0206 */
[----:B------:R-:W-:Y:S01]  /*9ee0*/  LEA.HI.X R14, R8, c[0x0][0x274], R6, 0x1, P0 ;  /* 0x00009d00080e7a11 */ /* 0x000fe200000f0c06 */
[----:B------:R-:W-:Y:S01]  /*9ef0*/  IMAD.MOV.U32 R6, RZ, RZ, R12 ;  /* 0x000000ffff067224 */ /* 0x000fe200078e000c */
[----:B------:R-:W1:Y:S03]  /*9f00*/  SHFL.IDX PT, R8, R15, RZ, 0x181f ;  /* 0x00181fff0f087589 */ /* 0x000e6600000e0000 */
[----:B------:R-:W-:-:S04]  /*9f10*/  IMAD.WIDE.U32 R6, R0, c[0x0][0x290], R6 ;  /* 0x0000a40000067a25 */ /* 0x000fc800078e0006 */
[----:B------:R-:W-:Y:S01]  /*9f20*/  IMAD R0, R0, c[0x0][0x294], R3 ;  /* 0x0000a50000007a24 */ /* 0x000fe200078e0203 */
[C---:B------:R-:W-:Y:S01]  /*9f30*/  LEA R12, P0, R6.reuse, c[0x0][0x288], 0x1 ;  /* 0x0000a200060c7a11 */ /* 0x040fe200078008ff */
[----:B------:R-:W2:Y:S02]  /*9f40*/  SHFL.IDX PT, R3, R14, RZ, 0x181f ;  /* 0x00181fff0e037589 */ /* 0x000ea400000e0000 */
[----:B------:R-:W-:Y:S02]  /*9f50*/  IMAD.IADD R0, R7, 0x1, R0 ;  /* 0x0000000107007824 */ /* 0x000fe400078e0200 */
[----:B------:R-:W3:Y:S03]  /*9f60*/  SHFL.IDX PT, R7, R12, RZ, 0x181f ;  /* 0x00181fff0c077589 */ /* 0x000ee600000e0000 */
[----:B------:R-:W-:Y:S02]  /*9f70*/  LEA.HI.X R11, R6, c[0x0][0x28c], R0, 0x1, P0 ;  /* 0x0000a300060b7a11 */ /* 0x000fe400000f0c00 */
[----:B------:R-:W-:-:S13]  /*9f80*/  ISETP.GE.OR P0, PT, R224, c[0x0][0x27c], P4 ;  /* 0x00009f00e0007a0c */ /* 0x000fda0002706670 */
[C---:B------:R-:W-:Y:S01]  /*9f90*/  @!P0 IMAD.SHL.U32 R6, R224.reuse, 0x2, RZ ;  /* 0x00000002e0068824 */ /* 0x040fe200078e00ff */
[----:B------:R-:W-:-:S04]  /*9fa0*/  @!P0 SHF.L.U64.HI R0, R224, 0x1, R26 ;  /* 0x00000001e0008819 */ /* 0x000fc8000001021a */
[----:B-1----:R-:W-:-:S04]  /*9fb0*/  @!P0 IADD3 R8, P2, R8, R6, RZ ;  /* 0x0000000608088210 */ /* 0x002fc80007f5e0ff */
[----:B--2---:R-:W-:Y:S02]  /*9fc0*/  @!P0 IADD3.X R9, R3, R0, RZ, P2, !PT ;  /* 0x0000000003098210 */ /* 0x004fe400017fe4ff */
[----:B------:R-:W1:Y:S01]  /*9fd0*/  SHFL.IDX PT, R3, R11, RZ, 0x181f ;  /* 0x00181fff0b037589 */ /* 0x000e6200000e0000 */
[----:B---3--:R-:W-:Y:S01]  /*9fe0*/  @!P0 IADD3 R6, P2, R7, R6, RZ ;  /* 0x0000000607068210 */ /* 0x008fe20007f5e0ff */
[----:B------:R-:W-:Y:S01]  /*9ff0*/  CS2R R18, SRZ ;  /* 0x0000000000127805 */ /* 0x000fe2000001ff00 */
[----:B------:R-:W-:Y:S01]  /*a000*/  CS2R R16, SRZ ;  /* 0x0000000000107805 */ /* 0x000fe2000001ff00 */
[----:B------:R2:W3:Y:S02]  /*a010*/  @!P0 LD.E.128 R20, [R8.64] ;  /* 0x0000001208148980 */ /* 0x0004e4000c101d00 */
[----:B-1----:R-:W-:-:S05]  /*a020*/  @!P0 IMAD.X R7, R3, 0x1, R0, P2 ;  /* 0x0000000103078824 */ /* 0x002fca00010e0600 */
[----:B------:R3:W4:Y:S01]  /*a030*/  @!P0 LD.E.128 R16, [R6.64] ;  /* 0x0000001206108980 */ /* 0x000722000c101d00 */
[----:B------:R-:W-:Y:S03]  /*a040*/  BSSY B0, `(.L_x_388) ;  /* 0x0000025000007945 */ /* 0x000fe60003800000 */
[----:B--2---:R1:W2:Y:S01]  /*a050*/  SHFL.IDX PT, R8, R15, 0x1, 0x181f ;  /* 0x00381f000f087f89 */ /* 0x0042a200000e0000 */
[----:B------:R-:W-:-:S03]  /*a060*/  CS2R R34, SRZ ;  /* 0x0000000000227805 */ /* 0x000fc6000001ff00 */
[----:B------:R1:W1:Y:S01]  /*a070*/  SHFL.IDX PT, R10, R12, 0x1, 0x181f ;  /* 0x00381f000c0a7f89 */ /* 0x00026200000e0000 */
[----:B------:R-:W-:-:S03]  /*a080*/  CS2R R32, SRZ ;  /* 0x0000000000207805 */ /* 0x000fc6000001ff00 */
[----:B------:R1:W1:Y:S01]  /*a090*/  SHFL.IDX PT, R9, R14, 0x1, 0x181f ;  /* 0x00381f000e097f89 */ /* 0x00026200000e0000 */
[----:B------:R-:W-:-:S03]  /*a0a0*/  CS2R R30, SRZ ;  /* 0x00000000001e7805 */ /* 0x000fc6000001ff00 */
[----:B------:R1:W1:Y:S01]  /*a0b0*/  SHFL.IDX PT, R13, R11, 0x1, 0x181f ;  /* 0x00381f000b0d7f89 */ /* 0x00026200000e0000 */
[----:B------:R-:W-:Y:S01]  /*a0c0*/  CS2R R28, SRZ ;  /* 0x00000000001c7805 */ /* 0x000fe2000001ff00 */
[----:B------:R-:W-:Y:S01]  /*a0d0*/  ISETP.GE.AND P2, PT, R224, c[0x0][0x27c], PT ;  /* 0x00009f00e0007a0c */ /* 0x000fe20003f46270 */
[----:B---3--:R-:W-:Y:S01]  /*a0e0*/  IMAD.MOV.U32 R7, RZ, RZ, R22 ;  /* 0x000000ffff077224 */ /* 0x008fe200078e0016 */
[----:B------:R-:W-:Y:S01]  /*a0f0*/  MOV R3, R20 ;  /* 0x0000001400037202 */ /* 0x000fe20000000f00 */
[----:B------:R-:W-:Y:S02]  /*a100*/  IMAD.MOV.U32 R6, RZ, RZ, R23 ;  /* 0x000000ffff067224 */ /* 0x000fe400078e0017 */
[----:B------:R-:W-:Y:S01]  /*a110*/  IMAD.MOV.U32 R0, RZ, RZ, R21 ;  /* 0x000000ffff007224 */ /* 0x000fe200078e0015 */
[----:B------:R-:W-:Y:S02]  /*a120*/  PRMT R68, R7, 0x7610, R68 ;  /* 0x0000761007447816 */ /* 0x000fe40000000044 */
[----:B------:R-:W-:-:S02]  /*a130*/  PRMT R42, R42, 0x5410, R6 ;  /* 0x000054102a2a7816 */ /* 0x000fc40000000006 */
[----:B------:R-:W-:Y:S01]  /*a140*/  PRMT R38, R0, 0x5410, R3 ;  /* 0x0000541000267816 */ /* 0x000fe20000000003 */
[----:B----4-:R-:W-:Y:S01]  /*a150*/  IMAD.MOV.U32 R7, RZ, RZ, R18 ;  /* 0x000000ffff077224 */ /* 0x010fe200078e0012 */
[----:B------:R-:W-:Y:S01]  /*a160*/  MOV R3, R16 ;  /* 0x0000001000037202 */ /* 0x000fe20000000f00 */
[----:B------:R-:W-:Y:S02]  /*a170*/  IMAD.MOV.U32 R6, RZ, RZ, R19 ;  /* 0x000000ffff067224 */ /* 0x000fe400078e0013 */
[----:B------:R-:W-:Y:S01]  /*a180*/  IMAD.MOV.U32 R0, RZ, RZ, R17 ;  /* 0x000000ffff007224 */ /* 0x000fe200078e0011 */
[----:B------:R-:W-:Y:S02]  /*a190*/  PRMT R40, R7, 0x7610, R40 ;  /* 0x0000761007287816 */ /* 0x000fe40000000028 */
[----:B------:R-:W-:Y:S02]  /*a1a0*/  PRMT R42, R6, 0x7610, R42 ;  /* 0x00007610062a7816 */ /* 0x000fe4000000002a */
[----:B------:R-:W-:Y:S01]  /*a1b0*/  PRMT R37, R0, 0x5410, R3 ;  /* 0x0000541000257816 */ /* 0x000fe20000000003 */
[----:B------:R-:W-:Y:S05]  /*a1c0*/  @P1 BRA `(.L_x_389) ;  /* 0x000000c000001947 */ /* 0x000fea0003800000 */
[----:B-12---:R-:W-:Y:S01]  /*a1d0*/  CS2R R32, SRZ ;  /* 0x0000000000207805 */ /* 0x006fe2000001ff00 */
[----:B------:R-:W-:Y:S01]  /*a1e0*/  CS2R R30, SRZ ;  /* 0x00000000001e7805 */ /* 0x000fe2000001ff00 */
[----:B------:R-:W-:Y:S01]  /*a1f0*/  CS2R R28, SRZ ;  /* 0x00000000001c7805 */ /* 0x000fe2000001ff00 */
[----:B------:R-:W-:Y:S05]  /*a200*/  @P2 BRA `(.L_x_389) ;  /* 0x0000008000002947 */ /* 0x000fea0003800000 */
[C---:B------:R-:W-:Y:S01]  /*a210*/  IMAD.SHL.U32 R6, R224.reuse, 0x2, RZ ;  /* 0x00000002e0067824 */ /* 0x040fe200078e00ff */
[----:B------:R-:W-:-:S04]  /*a220*/  SHF.L.U64.HI R0, R224, 0x1, R26 ;  /* 0x00000001e0007819 */ /* 0x000fc8000001021a */
[----:B------:R-:W-:-:S05]  /*a230*/  IADD3 R8, P0, R8, R6, RZ ;  /* 0x0000000608087210 */ /* 0x000fca0007f1e0ff */
[----:B------:R-:W-:Y:S01]  /*a240*/  IMAD.X R9, R9, 0x1, R0, P0 ;  /* 0x0000000109097824 */ /* 0x000fe200000e0600 */
[----:B------:R-:W-:-:S04]  /*a250*/  IADD3 R6, P0, R10, R6, RZ ;  /* 0x000000060a067210 */ /* 0x000fc80007f1e0ff */
[----:B------:R1:W5:Y:S01]  /*a260*/  LD.E.128 R32, [R8.64] ;  /* 0x0000001208207980 */ /* 0x000362000c101d00 */
[----:B------:R-:W-:-:S05]  /*a270*/  IMAD.X R7, R13, 0x1, R0, P0 ;  /* 0x000000010d077824 */ /* 0x000fca00000e0600 */
[----:B------:R1:W5:Y:S03]  /*a280*/  LD.E.128 R28, [R6.64] ;  /* 0x00000012061c7980 */ /* 0x000366000c101d00 */
.L_x_389:
[----:B-12---:R-:W-:Y:S05]  /*a290*/  BSYNC B0 ;  /* 0x0000000000007941 */ /* 0x006fea0003800000 */
.L_x_388:
[----:B------:R-:W1:Y:S01]  /*a2a0*/  SHFL.IDX PT, R3, R15, 0x2, 0x181f ;  /* 0x00581f000f037f89 */ /* 0x000e6200000e0000 */
[C---:B------:R-:W-:Y:S01]  /*a2b0*/  ISETP.GE.OR P0, PT, R224.reuse, c[0x0][0x27c], P5 ;  /* 0x00009f00e0007a0c */ /* 0x040fe20002f06670 */
[----:B------:R-:W-:Y:S01]  /*a2c0*/  CS2R R54, SRZ ;  /* 0x0000000000367805 */ /* 0x000fe2000001ff00 */
[----:B------:R-:W-:Y:S01]  /*a2d0*/  CS2R R52, SRZ ;  /* 0x0000000000347805 */ /* 0x000fe2000001ff00 */
[----:B------:R-:W2:Y:S04]  /*a2e0*/  SHFL.IDX PT, R6, R14, 0x2, 0x181f ;  /* 0x00581f000e067f89 */ /* 0x000ea800000e0000 */
[----:B------:R-:W-:Y:S06]  /*a2f0*/  SHFL.IDX PT, R10, R11, 0x2, 0x181f ;  /* 0x00581f000b0a7f89 */ /* 0x000fec00000e0000 */
[C---:B------:R-:W-:Y:S01]  /*a300*/  @!P0 IMAD.SHL.U32 R0, R224.reuse, 0x2, RZ ;  /* 0x00000002e0008824 */ /* 0x040fe200078e00ff */
[----:B------:R-:W-:-:S04]  /*a310*/  @!P0 SHF.L.U64.HI R7, R224, 0x1, R26 ;  /* 0x00000001e0078819 */ /* 0x000fc8000001021a */
[----:B-1----:R-:W-:Y:S02]  /*a320*/  @!P0 IADD3 R8, P1, R3, R0, RZ ;  /* 0x0000000003088210 */ /* 0x002fe40007f3e0ff */
[----:B------:R-:W1:Y:S03]  /*a330*/  SHFL.IDX PT, R3, R12, 0x2, 0x181f ;  /* 0x00581f000c037f89 */ /* 0x000e6600000e0000 */
[----:B--2---:R-:W-:Y:S01]  /*a340*/  @!P0 IMAD.X R9, R6, 0x1, R7, P1 ;  /* 0x0000000106098824 */ /* 0x004fe200008e0607 */
[----:B------:R-:W-:Y:S01]  /*a350*/  CS2R R58, SRZ ;  /* 0x00000000003a7805 */ /* 0x000fe2000001ff00 */
[----:B------:R-:W-:-:S03]  /*a360*/  CS2R R56, SRZ ;  /* 0x0000000000387805 */ /* 0x000fc6000001ff00 */
[----:B------:R2:W3:Y:S01]  /*a370*/  @!P0 LD.E.128 R52, [R8.64] ;  /* 0x0000001208348980 */ /* 0x0004e2000c101d00 */
[----:B-1----:R-:W-:-:S05]  /*a380*/  @!P0 IADD3 R6, P1, R3, R0, RZ ;  /* 0x0000000003068210 */ /* 0x002fca0007f3e0ff */
[----:B------:R-:W-:-:S05]  /*a390*/  @!P0 IMAD.X R7, R10, 0x1, R7, P1 ;  /* 0x000000010a078824 */ /* 0x000fca00008e0607 */
[----:B------:R1:W4:Y:S01]  /*a3a0*/  @!P0 LD.E.128 R56, [R6.64] ;  /* 0x0000001206388980 */ /* 0x000322000c101d00 */
[----:B-----5:R-:W-:Y:S02]  /*a3b0*/  IMAD.MOV.U32 R3, RZ, RZ, R32 ;  /* 0x000000ffff037224 */ /* 0x020fe400078e0020 */
[----:B------:R-:W-:-:S03]  /*a3c0*/  IMAD.MOV.U32 R0, RZ, RZ, R33 ;  /* 0x000000ffff007224 */ /* 0x000fc600078e0021 */
[----:B------:R-:W-:Y:S01]  /*a3d0*/  PRMT R73, R73, 0x5410, R3 ;  /* 0x0000541049497816 */ /* 0x000fe20000000003 */
[----:B------:R-:W-:Y:S01]  /*a3e0*/  IMAD.MOV.U32 R3, RZ, RZ, R28 ;  /* 0x000000ffff037224 */ /* 0x000fe200078e001c */
[----:B------:R-:W-:Y:S01]  /*a3f0*/  PRMT R71, R71, 0x5410, R0 ;  /* 0x0000541047477816 */ /* 0x000fe20000000000 */
[----:B------:R-:W-:-:S03]  /*a400*/  IMAD.MOV.U32 R0, RZ, RZ, R29 ;  /* 0x000000ffff007224 */ /* 0x000fc600078e001d */
[----:B------:R-:W-:Y:S02]  /*a410*/  PRMT R73, R3, 0x7610, R73 ;  /* 0x0000761003497816 */ /* 0x000fe40000000049 */
[----:B------:R-:W-:Y:S01]  /*a420*/  PRMT R71, R0, 0x7610, R71 ;  /* 0x0000761000477816 */ /* 0x000fe20000000047 */
[----:B-1----:R-:W-:Y:S02]  /*a430*/  IMAD.MOV.U32 R7, RZ, RZ, R34 ;  /* 0x000000ffff077224 */ /* 0x002fe400078e0022 */
[----:B------:R-:W-:-:S03]  /*a440*/  IMAD.MOV.U32 R6, RZ, RZ, R35 ;  /* 0x000000ffff067224 */ /* 0x000fc600078e0023 */
[----:B------:R-:W-:Y:S01]  /*a450*/  PRMT R74, R74, 0x5410, R7 ;  /* 0x000054104a4a7816 */ /* 0x000fe20000000007 */
[----:B------:R-:W-:Y:S01]  /*a460*/  IMAD.MOV.U32 R7, RZ, RZ, R30 ;  /* 0x000000ffff077224 */ /* 0x000fe200078e001e */
[----:B------:R-:W-:Y:S01]  /*a470*/  PRMT R72, R72, 0x5410, R6 ;  /* 0x0000541048487816 */ /* 0x000fe20000000006 */
[----:B------:R-:W-:-:S03]  /*a480*/  IMAD.MOV.U32 R6, RZ, RZ, R31 ;  /* 0x000000ffff067224 */ /* 0x000fc600078e001f */
[----:B------:R-:W-:Y:S02]  /*a490*/  PRMT R74, R7, 0x7610, R74 ;  /* 0x00007610074a7816 */ /* 0x000fe4000000004a */
[----:B------:R-:W-:Y:S01]  /*a4a0*/  PRMT R72, R6, 0x7610, R72 ;  /* 0x0000761006487816 */ /* 0x000fe20000000048 */
[----:B--2---:R1:W2:Y:S01]  /*a4b0*/  SHFL.IDX PT, R9, R14, 0x3, 0x181f ;  /* 0x00781f000e097f89 */ /* 0x0042a200000e0000 */
[----:B------:R-:W-:Y:S03]  /*a4c0*/  BSSY B0, `(.L_x_390) ;  /* 0x0000024000007945 */ /* 0x000fe60003800000 */
[----:B------:R1:W1:Y:S01]  /*a4d0*/  SHFL.IDX PT, R8, R15, 0x3, 0x181f ;  /* 0x00781f000f087f89 */ /* 0x00026200000e0000 */
[----:B------:R-:W-:-:S03]  /*a4e0*/  CS2R R66, SRZ ;  /* 0x0000000000427805 */ /* 0x000fc6000001ff00 */
[----:B------:R1:W1:Y:S01]  /*a4f0*/  SHFL.IDX PT, R10, R12, 0x3, 0x181f ;  /* 0x00781f000c0a7f89 */ /* 0x00026200000e0000 */
[----:B------:R-:W-:-:S03]  /*a500*/  CS2R R64, SRZ ;  /* 0x0000000000407805 */ /* 0x000fc6000001ff00 */
[----:B------:R-:W1:Y:S01]  /*a510*/  SHFL.IDX PT, R11, R11, 0x3, 0x181f ;  /* 0x00781f000b0b7f89 */ /* 0x000e6200000e0000 */
[----:B------:R-:W-:Y:S01]  /*a520*/  CS2R R62, SRZ ;  /* 0x00000000003e7805 */ /* 0x000fe2000001ff00 */
[----:B------:R-:W-:Y:S01]  /*a530*/  CS2R R60, SRZ ;  /* 0x00000000003c7805 */ /* 0x000fe2000001ff00 */
[----:B---3--:R-:W-:Y:S02]  /*a540*/  IMAD.MOV.U32 R7, RZ, RZ, R54 ;  /* 0x000000ffff077224 */ /* 0x008fe400078e0036 */
[----:B------:R-:W-:Y:S02]  /*a550*/  IMAD.MOV.U32 R6, RZ, RZ, R55 ;  /* 0x000000ffff067224 */ /* 0x000fe400078e0037 */
[----:B------:R-:W-:Y:S02]  /*a560*/  IMAD.MOV.U32 R3, RZ, RZ, R52 ;  /* 0x000000ffff037224 */ /* 0x000fe400078e0034 */
[----:B------:R-:W-:Y:S01]  /*a570*/  IMAD.MOV.U32 R0, RZ, RZ, R53 ;  /* 0x000000ffff007224 */ /* 0x000fe200078e0035 */
[----:B------:R-:W-:-:S02]  /*a580*/  PRMT R80, R80, 0x5410, R7 ;  /* 0x0000541050507816 */ /* 0x000fc40000000007 */
[----:B------:R-:W-:Y:S02]  /*a590*/  PRMT R78, R78, 0x5410, R6 ;  /* 0x000054104e4e7816 */ /* 0x000fe40000000006 */
[----:B------:R-:W-:Y:S02]  /*a5a0*/  PRMT R79, R79, 0x5410, R3 ;  /* 0x000054104f4f7816 */ /* 0x000fe40000000003 */
[----:B------:R-:W-:Y:S01]  /*a5b0*/  PRMT R75, R75, 0x5410, R0 ;  /* 0x000054104b4b7816 */ /* 0x000fe20000000000 */
[----:B----4-:R-:W-:Y:S02]  /*a5c0*/  IMAD.MOV.U32 R7, RZ, RZ, R58 ;  /* 0x000000ffff077224 */ /* 0x010fe400078e003a */
[----:B------:R-:W-:Y:S02]  /*a5d0*/  IMAD.MOV.U32 R6, RZ, RZ, R59 ;  /* 0x000000ffff067224 */ /* 0x000fe400078e003b */
[----:B------:R-:W-:Y:S02]  /*a5e0*/  IMAD.MOV.U32 R3, RZ, RZ, R56 ;  /* 0x000000ffff037224 */ /* 0x000fe400078e0038 */
[----:B------:R-:W-:Y:S01]  /*a5f0*/  IMAD.MOV.U32 R0, RZ, RZ, R57 ;  /* 0x000000ffff007224 */ /* 0x000fe200078e0039 */
[----:B------:R-:W-:-:S02]  /*a600*/  PRMT R80, R7, 0x7610, R80 ;  /* 0x0000761007507816 */ /* 0x000fc40000000050 */
[----:B------:R-:W-:Y:S02]  /*a610*/  PRMT R78, R6, 0x7610, R78 ;  /* 0x00007610064e7816 */ /* 0x000fe4000000004e */
[----:B------:R-:W-:Y:S02]  /*a620*/  PRMT R79, R3, 0x7610, R79 ;  /* 0x00007610034f7816 */ /* 0x000fe4000000004f */
[----:B------:R-:W-:Y:S01]  /*a630*/  PRMT R75, R0, 0x7610, R75 ;  /* 0x00007610004b7816 */ /* 0x000fe2000000004b */
[----:B------:R-:W-:Y:S05]  /*a640*/  @P6 BRA `(.L_x_391) ;  /* 0x000000b000006947 */ /* 0x000fea0003800000 */
[C---:B-12---:R-:W-:Y:S01]  /*a650*/  IMAD.SHL.U32 R3, R224.reuse, 0x2, RZ ;  /* 0x00000002e0037824 */ /* 0x046fe200078e00ff */
[----:B------:R-:W-:Y:S01]  /*a660*/  SHF.L.U64.HI R0, R224, 0x1, R26 ;  /* 0x00000001e0007819 */ /* 0x000fe2000001021a */
[----:B------:R-:W-:Y:S01]  /*a670*/  CS2R R64, SRZ ;  /* 0x0000000000407805 */ /* 0x000fe2000001ff00 */
[----:B------:R-:W-:Y:S01]  /*a680*/  CS2R R62, SRZ ;  /* 0x00000000003e7805 */ /* 0x000fe2000001ff00 */
[----:B------:R-:W-:Y:S01]  /*a690*/  CS2R R60, SRZ ;  /* 0x00000000003c7805 */ /* 0x000fe2000001ff00 */
[----:B------:R-:W-:-:S05]  /*a6a0*/  IADD3 R8, P0, R8, R3, RZ ;  /* 0x0000000308087210 */ /* 0x000fca0007f1e0ff */
[----:B------:R-:W-:Y:S01]  /*a6b0*/  IMAD.X R9, R9, 0x1, R0, P0 ;  /* 0x0000000109097824 */ /* 0x000fe200000e0600 */
[----:B------:R-:W-:-:S04]  /*a6c0*/  IADD3 R6, P0, R10, R3, RZ ;  /* 0x000000030a067210 */ /* 0x000fc80007f1e0ff */
[----:B------:R1:W5:Y:S01]  /*a6d0*/  @!P2 LD.E.128 R64, [R8.64] ;  /* 0x000000120840a980 */ /* 0x000362000c101d00 */
[----:B------:R-:W-:-:S05]  /*a6e0*/  IMAD.X R7, R11, 0x1, R0, P0 ;  /* 0x000000010b077824 */ /* 0x000fca00000e0600 */
[----:B------:R1:W5:Y:S03]  /*a6f0*/  @!P2 LD.E.128 R60, [R6.64] ;  /* 0x00000012063ca980 */ /* 0x000366000c101d00 */
.L_x_391:
[----:B-12---:R-:W-:Y:S05]  /*a700*/  BSYNC B0 ;  /* 0x0000000000007941 */ /* 0x006fea0003800000 */
.L_x_390:
[----:B------:R-:W-:Y:S01]  /*a710*/  IMAD.IADD R7, R39, 0x1, -R218 ;  /* 0x0000000127077824 */ /* 0x000fe200078e0ada */
[----:B------:R-:W-:-:S04]  /*a720*/  DEPBAR.LE SB0, 0x1 ;  /* 0x000080400000791a */ /* 0x000fc80000000000 */
[----:B------:R-:W-:Y:S01]  /*a730*/  IMNMX R69, R7, 0x80, PT ;  /* 0x0000008007457817 */ /* 0x000fe20003800200 */
[----:B-----5:R-:W-:Y:S01]  /*a740*/  IMAD.MOV.U32 R3, RZ, RZ, R67 ;  /* 0x000000ffff037224 */ /* 0x020fe200078e0043 */
[----:B------:R-:W-:Y:S01]  /*a750*/  BSSY B0, `(.L_x_392) ;  /* 0x0000070000007945 */ /* 0x000fe20003800000 */
[----:B------:R-:W-:Y:S01]  /*a760*/  IMAD.MOV.U32 R0, RZ, RZ, R64 ;  /* 0x000000ffff007224 */ /* 0x000fe200078e0040 */
[----:B------:R-:W-:Y:S01]  /*a770*/  BAR.SYNC.DEFER_BLOCKING 0x0 ;  /* 0x0000000000007b1d */ /* 0x000fe20000010000 */
[----:B------:R-:W-:Y:S01]  /*a780*/  IMAD.MOV.U32 R6, RZ, RZ, R66 ;  /* 0x000000ffff067224 */ /* 0x000fe200078e0042 */
[----:B------:R-:W-:Y:S02]  /*a790*/  ISETP.GE.OR P0, PT, R51, R69, P2 ;  /* 0x000000453300720c */ /* 0x000fe40001706670 */
[----:B------:R-:W-:Y:S01]  /*a7a0*/  PRMT R83, R3, 0x5410, R0 ;  /* 0x0000541003537816 */ /* 0x000fe20000000000 */
[----:B------:R-:W-:Y:S01]  /*a7b0*/  IMAD.MOV.U32 R3, RZ, RZ, R65 ;  /* 0x000000ffff037224 */ /* 0x000fe200078e0041 */
[----:B------:R-:W-:Y:S01]  /*a7c0*/  PRMT R84, R84, 0x5410, R6 ;  /* 0x0000541054547816 */ /* 0x000fe20000000006 */
[----:B------:R-:W-:Y:S01]  /*a7d0*/  IMAD.MOV.U32 R6, RZ, RZ, R63 ;  /* 0x000000ffff067224 */ /* 0x000fe200078e003f */
[----:B------:R-:W-:-:S02]  /*a7e0*/  MOV R0, R62 ;  /* 0x0000003e00007202 */ /* 0x000fc40000000f00 */
[----:B------:R-:W-:Y:S02]  /*a7f0*/  PRMT R82, R3, 0x7610, R82 ;  /* 0x0000761003527816 */ /* 0x000fe40000000052 */
[----:B------:R-:W-:Y:S01]  /*a800*/  PRMT R84, R0, 0x7610, R84 ;  /* 0x0000761000547816 */ /* 0x000fe20000000054 */
[----:B------:R-:W-:Y:S01]  /*a810*/  IMAD.MOV.U32 R0, RZ, RZ, R61 ;  /* 0x000000ffff007224 */ /* 0x000fe200078e003d */
[----:B------:R-:W-:-:S04]  /*a820*/  MOV R3, R60 ;  /* 0x0000003c00037202 */ /* 0x000fc80000000f00 */
[----:B------:R-:W-:Y:S02]  /*a830*/  PRMT R81, R0, 0x5410, R6 ;  /* 0x0000541000517816 */ /* 0x000fe40000000006 */
[----:B------:R-:W-:Y:S01]  /*a840*/  PRMT R82, R82, 0x5410, R3 ;  /* 0x0000541052527816 */ /* 0x000fe20000000003 */
[----:B------:R-:W-:Y:S05]  /*a850*/  @P0 BRA `(.L_x_393) ;  /* 0x000005f000000947 */ /* 0x000fea0003800000 */
[----:B------:R-:W-:Y:S01]  /*a860*/  MOV R0, c[0x0][0x27c] ;  /* 0x00009f0000007a02 */ /* 0x000fe20000000f00 */
[----:B------:R-:W1:Y:S01]  /*a870*/  LDS.128 R8, [R45+0x100] ;  /* 0x000100002d087984 */ /* 0x000e620000000c00 */
[----:B------:R-:W-:Y:S02]  /*a880*/  SHF.R.U32.HI R7, RZ, 0x10, R17 ;  /* 0x00000010ff077819 */ /* 0x000fe40000011611 */
[----:B------:R-:W-:Y:S02]  /*a890*/  LEA.HI R0, R0, R50, RZ, 0x1d ;  /* 0x0000003200007211 */ /* 0x000fe400078fe8ff */
[----:B------:R-:W-:Y:S02]  /*a8a0*/  SHF.R.U64 R49, R20, 0x10, R21 ;  /* 0x0000001014317819 */ /* 0x000fe40000001215 */
[----:B------:R-:W-:-:S02]  /*a8b0*/  SHF.R.S32.HI R6, RZ, 0x1f, R0 ;  /* 0x0000001fff067819 */ /* 0x000fc40000011400 */
[----:B------:R-:W-:Y:S01]  /*a8c0*/  SHF.L.U32 R3, R0, 0x3, RZ ;  /* 0x0000000300037819 */ /* 0x000fe200000006ff */
[----:B------:R-:W-:Y:S01]  /*a8d0*/  HADD2.F32 R49, -RZ, R49.H0_H0 ;  /* 0x20000031ff317230 */ /* 0x000fe20000004100 */
[----:B------:R-:W-:Y:S02]  /*a8e0*/  LEA.HI R0, R6, R0, RZ, 0x3 ;  /* 0x0000000006007211 */ /* 0x000fe400078f18ff */
[----:B------:R-:W-:Y:S02]  /*a8f0*/  LOP3.LUT R3, R24, 0x38, R3, 0xf8, !PT ;  /* 0x0000003818037812 */ /* 0x000fe400078ef803 */
[----:B------:R-:W-:Y:S02]  /*a900*/  SHF.L.U32 R0, R0, 0xa, RZ ;  /* 0x0000000a00007819 */ /* 0x000fe400000006ff */
[----:B------:R-:W-:Y:S02]  /*a910*/  LOP3.LUT R3, R3, R27, RZ, 0x3c, !PT ;  /* 0x0000001b03037212 */ /* 0x000fe400078e3cff */
[----:B------:R-:W-:-:S02]  /*a920*/  LOP3.LUT R0, R0, 0x7fffe000, RZ, 0xc0, !PT ;  /* 0x7fffe00000007812 */ /* 0x000fc400078ec0ff */
[----:B------:R-:W-:Y:S02]  /*a930*/  SHF.R.U32.HI R27, RZ, 0x10, R21 ;  /* 0x00000010ff1b7819 */ /* 0x000fe40000011615 */
[----:B------:R-:W-:Y:S02]  /*a940*/  IADD3 R0, R3, R0, R25 ;  /* 0x0000000003007210 */ /* 0x000fe40007ffe019 */
[--C-:B------:R-:W-:Y:S01]  /*a950*/  SHF.R.U64 R48, R22, 0x10, R23.reuse ;  /* 0x0000001016307819 */ /* 0x100fe20000001217 */
[----:B------:R-:W-:Y:S01]  /*a960*/  HADD2.F32 R70, -RZ, R27.H0_H0 ;  /* 0x2000001bff467230 */ /* 0x000fe20000004100 */
[----:B------:R-:W-:Y:S01]  /*a970*/  SHF.L.U32 R41, R0, 0x1, RZ ;  /* 0x0000000100297819 */ /* 0x000fe200000006ff */
[----:B------:R-:W-:Y:S01]  /*a980*/  HADD2.F32 R0, -RZ, R37.H0_H0 ;  /* 0x20000025ff007230 */ /* 0x000fe20000004100 */
[----:B------:R-:W-:Y:S01]  /*a990*/  SHF.R.U32.HI R36, RZ, 0x10, R23 ;  /* 0x00000010ff247819 */ /* 0x000fe20000011617 */
[----:B------:R-:W-:Y:S01]  /*a9a0*/  HADD2.F32 R48, -RZ, R48.H0_H0 ;  /* 0x20000030ff307230 */ /* 0x000fe20000004100 */
[----:B------:R-:W-:Y:S01]  /*a9b0*/  SHF.R.U64 R43, R18, 0x10, R19 ;  /* 0x00000010122b7819 */ /* 0x000fe20000001213 */
[----:B------:R-:W2:Y:S01]  /*a9c0*/  LDS.128 R12, [R41+0x100] ;  /* 0x00010000290c7984 */ /* 0x000ea20000000c00 */
[----:B------:R-:W-:-:S02]  /*a9d0*/  SHF.R.U64 R47, R16, 0x10, R17 ;  /* 0x00000010102f7819 */ /* 0x000fc40000001211 */
[----:B------:R-:W-:Y:S01]  /*a9e0*/  SHF.R.U32.HI R19, RZ, 0x10, R19 ;  /* 0x00000010ff137819 */ /* 0x000fe20000011613 */
[--C-:B-1----:R-:W-:Y:S02]  /*a9f0*/  HADD2.F32 R23, -RZ, R10.reuse.H0_H0 ;  /* 0x2000000aff177230 */ /* 0x102fe40000004100 */
[----:B------:R-:W-:Y:S02]  /*aa00*/  HADD2.F32 R25, -RZ, R10.H1_H1 ;  /* 0x3000000aff197230 */ /* 0x000fe40000004100 */
[--C-:B------:R-:W-:Y:S02]  /*aa10*/  HADD2.F32 R22, -RZ, R11.reuse.H0_H0 ;  /* 0x2000000bff167230 */ /* 0x100fe40000004100 */
[----:B------:R-:W-:Y:S02]  /*aa20*/  HADD2.F32 R21, -RZ, R11.H1_H1 ;  /* 0x3000000bff157230 */ /* 0x000fe40000004100 */
[--C-:B------:R-:W-:Y:S02]  /*aa30*/  HADD2.F32 R20, -RZ, R9.reuse.H0_H0 ;  /* 0x20000009ff147230 */ /* 0x100fe40000004100 */
[----:B------:R-:W-:-:S02]  /*aa40*/  HADD2.F32 R18, -RZ, R9.H1_H1 ;  /* 0x30000009ff127230 */ /* 0x000fc40000004100 */
[--C-:B------:R-:W-:Y:S02]  /*aa50*/  HADD2.F32 R24, -RZ, R8.reuse.H0_H0 ;  /* 0x20000008ff187230 */ /* 0x100fe40000004100 */
[----:B------:R-:W-:Y:S01]  /*aa60*/  HADD2.F32 R26, -RZ, R8.H1_H1 ;  /* 0x30000008ff1a7230 */ /* 0x000fe20000004100 */
[-C--:B------:R-:W-:Y:S01]  /*aa70*/  FMUL.FTZ R8, R20, R0.reuse ;  /* 0x0000000014087220 */ /* 0x080fe20000410000 */
[----:B------:R-:W-:Y:S02]  /*aa80*/  HADD2.F32 R19, -RZ, R19.H0_H0 ;  /* 0x20000013ff137230 */ /* 0x000fe40000004100 */
[----:B--2---:R-:W-:Y:S02]  /*aa90*/  HADD2.F32 R6, -RZ, R13.H0_H0 ;  /* 0x2000000dff067230 */ /* 0x004fe40000004100 */
[--C-:B------:R-:W-:Y:S02]  /*aaa0*/  HADD2.F32 R10, -RZ, R15.reuse.H0_H0 ;  /* 0x2000000fff0a7230 */ /* 0x100fe40000004100 */
[----:B------:R-:W-:Y:S01]  /*aab0*/  HADD2.F32 R11, -RZ, R15.H1_H1 ;  /* 0x3000000fff0b7230 */ /* 0x000fe20000004100 */
[----:B------:R-:W-:Y:S01]  /*aac0*/  FMUL.FTZ R39, R6, R0 ;  /* 0x0000000006277220 */ /* 0x000fe20000410000 */
[----:B------:R-:W-:-:S02]  /*aad0*/  HADD2.F32 R15, -RZ, R7.H0_H0 ;  /* 0x20000007ff0f7230 */ /* 0x000fc40000004100 */
[--C-:B------:R-:W-:Y:S02]  /*aae0*/  HADD2.F32 R9, -RZ, R12.reuse.H0_H0 ;  /* 0x2000000cff097230 */ /* 0x100fe40000004100 */
[----:B------:R-:W-:Y:S01]  /*aaf0*/  HADD2.F32 R17, -RZ, R12.H1_H1 ;  /* 0x3000000cff117230 */ /* 0x000fe20000004100 */
[----:B------:R-:W-:Y:S01]  /*ab00*/  FMUL.FTZ R0, R18, R15 ;  /* 0x0000000f12007220 */ /* 0x000fe20000410000 */
[--C-:B------:R-:W-:Y:S02]  /*ab10*/  HADD2.F32 R12, -RZ, R14.reuse.H0_H0 ;  /* 0x2000000eff0c7230 */ /* 0x100fe40000004100 */
[----:B------:R-:W-:Y:S02]  /*ab20*/  HADD2.F32 R16, -RZ, R14.H1_H1 ;  /* 0x3000000eff107230 */ /* 0x000fe40000004100 */
[----:B------:R-:W-:Y:S02]  /*ab30*/  HADD2.F32 R3, -RZ, R13.H1_H1 ;  /* 0x3000000dff037230 */ /* 0x000fe40000004100 */
[----:B------:R-:W-:-:S02]  /*ab40*/  HADD2.F32 R14, -RZ, R38.H0_H0 ;  /* 0x20000026ff0e7230 */ /* 0x000fc40000004100 */
[----:B------:R-:W-:Y:S01]  /*ab50*/  HADD2.F32 R7, -RZ, R37.H1_H1 ;  /* 0x30000025ff077230 */ /* 0x000fe20000004100 */
[C---:B------:R-:W-:Y:S01]  /*ab60*/  FFMA.FTZ R44, R3.reuse, R70, R0 ;  /* 0x00000046032c7223 */ /* 0x040fe20000010000 */
[----:B------:R-:W-:Y:S01]  /*ab70*/  HADD2.F32 R13, -RZ, R38.H1_H1 ;  /* 0x30000026ff0d7230 */ /* 0x000fe20000004100 */
[----:B------:R-:W-:Y:S01]  /*ab80*/  FFMA.FTZ R46, R6, R14, R8 ;  /* 0x0000000e062e7223 */ /* 0x000fe20000010008 */
[----:B------:R-:W-:Y:S01]  /*ab90*/  HADD2.F32 R0, -RZ, R42.H0_H0 ;  /* 0x2000002aff007230 */ /* 0x000fe20000004100 */
[----:B------:R-:W-:Y:S01]  /*aba0*/  FMUL.FTZ R38, R3, R15 ;  /* 0x0000000f03267220 */ /* 0x000fe20000410000 */
[----:B------:R-:W-:Y:S01]  /*abb0*/  HADD2.F32 R3, -RZ, R40.H0_H0 ;  /* 0x20000028ff037230 */ /* 0x000fe20000004100 */
[-C--:B------:R-:W-:Y:S02]  /*abc0*/  FMUL.FTZ R6, R24, R7.reuse ;  /* 0x0000000718067220 */ /* 0x080fe40000410000 */
[C---:B------:R-:W-:Y:S01]  /*abd0*/  FMUL.FTZ R37, R9.reuse, R7 ;  /* 0x0000000709257220 */ /* 0x040fe20000410000 */
[----:B------:R-:W-:Y:S01]  /*abe0*/  HADD2.F32 R7, -RZ, R68.H0_H0 ;  /* 0x20000044ff077230 */ /* 0x000fe20000004100 */
[----:B------:R-:W-:Y:S01]  /*abf0*/  FFMA.FTZ R40, R9, R13, R6 ;  /* 0x0000000d09287223 */ /* 0x000fe20000010006 */
[----:B------:R-:W-:Y:S01]  /*ac00*/  HADD2.F32 R6, -RZ, R42.H1_H1 ;  /* 0x3000002aff067230 */ /* 0x000fe20000004100 */
[----:B------:R-:W-:Y:S01]  /*ac10*/  FMUL.FTZ R9, R23, R3 ;  /* 0x0000000317097220 */ /* 0x000fe20000410000 */
[----:B------:R-:W-:Y:S01]  /*ac20*/  HADD2.F32 R68, -RZ, R36.H0_H0 ;  /* 0x20000024ff447230 */ /* 0x000fe20000004100 */
[----:B------:R-:W-:-:S02]  /*ac30*/  FMUL.FTZ R8, R22, R0 ;  /* 0x0000000016087220 */ /* 0x000fc40000410000 */
[C---:B------:R-:W-:Y:S02]  /*ac40*/  FMUL.FTZ R27, R12.reuse, R3 ;  /* 0x000000030c1b7220 */ /* 0x040fe40000410000 */
[----:B------:R-:W-:Y:S02]  /*ac50*/  FFMA.FTZ R42, R12, R7, R9 ;  /* 0x000000070c2a7223 */ /* 0x000fe40000010009 */
[C---:B------:R-:W-:Y:S02]  /*ac60*/  FMUL.FTZ R12, R10.reuse, R0 ;  /* 0x000000000a0c7220 */ /* 0x040fe40000410000 */
[----:B------:R-:W-:Y:S01]  /*ac70*/  FFMA.FTZ R15, R10, R6, R8 ;  /* 0x000000060a0f7223 */ /* 0x000fe20000010008 */
[----:B------:R-:W-:Y:S01]  /*ac80*/  HADD2.F32 R10, -RZ, R47.H0_H0 ;  /* 0x2000002fff0a7230 */ /* 0x000fe20000004100 */
[-C--:B------:R-:W-:Y:S01]  /*ac90*/  FMUL.FTZ R0, R21, R19.reuse ;  /* 0x0000001315007220 */ /* 0x080fe20000410000 */
[----:B------:R-:W-:Y:S01]  /*aca0*/  HADD2.F32 R8, -RZ, R43.H0_H0 ;  /* 0x2000002bff087230 */ /* 0x000fe20000004100 */
[----:B------:R-:W-:-:S02]  /*acb0*/  FMUL.FTZ R9, R11, R19 ;  /* 0x000000130b097220 */ /* 0x000fc40000410000 */
[----:B------:R-:W-:Y:S02]  /*acc0*/  FFMA.FTZ R11, R11, R68, R0 ;  /* 0x000000440b0b7223 */ /* 0x000fe40000010000 */
[----:B------:R-:W-:Y:S02]  /*acd0*/  FMUL.FTZ R3, R26, R10 ;  /* 0x0000000a1a037220 */ /* 0x000fe40000410000 */
[----:B------:R-:W-:Y:S01]  /*ace0*/  FMUL.FTZ R0, R25, R8 ;  /* 0x0000000819007220 */ /* 0x000fe20000410000 */
[----:B------:R-:W-:Y:S01]  /*acf0*/  F2FP.PACK_AB R15, R11, R15 ;  /* 0x0000000f0b0f723e */ /* 0x000fe200000000ff */
[C---:B------:R-:W-:Y:S02]  /*ad00*/  FMUL.FTZ R10, R17.reuse, R10 ;  /* 0x0000000a110a7220 */ /* 0x040fe40000410000 */
[----:B------:R-:W-:Y:S02]  /*ad10*/  FMUL.FTZ R8, R16, R8 ;  /* 0x0000000810087220 */ /* 0x000fe40000410000 */
[----:B------:R-:W-:-:S02]  /*ad20*/  FFMA.FTZ R19, R17, R49, R3 ;  /* 0x0000003111137223 */ /* 0x000fc40000010003 */
[----:B------:R-:W-:Y:S02]  /*ad30*/  FFMA.FTZ R36, R16, R48, R0 ;  /* 0x0000003010247223 */ /* 0x000fe40000010000 */
[----:B------:R-:W-:Y:S02]  /*ad40*/  FFMA.FTZ R17, R20, R14, -R39 ;  /* 0x0000000e14117223 */ /* 0x000fe40000010827 */
        /* <DEDUP_REMOVED lines=8> */
[----:B------:R-:W-:-:S02]  /*add0*/  FFMA.FTZ R7, R26, R49, -R10 ;  /* 0x000000311a077223 */ /* 0x000fc4000001080a */
[----:B------:R-:W-:Y:S01]  /*ade0*/  FFMA.FTZ R6, R25, R48, -R8 ;  /* 0x0000003019067223 */ /* 0x000fe20000010808 */
[----:B------:R-:W-:Y:S02]  /*adf0*/  F2FP.PACK_AB R11, R0, R3 ;  /* 0x00000003000b723e */ /* 0x000fe400000000ff */
[----:B------:R-:W-:Y:S02]  /*ae00*/  F2FP.PACK_AB R8, R7, R18 ;  /* 0x000000120708723e */ /* 0x000fe400000000ff */
[----:B------:R-:W-:Y:S02]  /*ae10*/  F2FP.PACK_AB R10, R6, R14 ;  /* 0x0000000e060a723e */ /* 0x000fe400000000ff */
[----:B------:R-:W-:-:S03]  /*ae20*/  F2FP.PACK_AB R14, R36, R42 ;  /* 0x0000002a240e723e */ /* 0x000fc600000000ff */
[----:B------:R1:W-:Y:S04]  /*ae30*/  STS.128 [R45+0x100], R8 ;  /* 0x000100082d007388 */ /* 0x0003e80000000c00 */
[----:B------:R1:W-:Y:S02]  /*ae40*/  STS.128 [R41+0x100], R12 ;  /* 0x0001000c29007388 */ /* 0x0003e40000000c00 */
.L_x_393:
[----:B------:R-:W-:Y:S05]  /*ae50*/  BSYNC B0 ;  /* 0x0000000000007941 */ /* 0x000fea0003800000 */
.L_x_392:
[----:B------:R-:W-:Y:S01]  /*ae60*/  IADD3 R3, R51, 0x20, RZ ;  /* 0x0000002033037810 */ /* 0x000fe20007ffe0ff */
[----:B------:R-:W-:Y:S03]  /*ae70*/  BSSY B0, `(.L_x_394) ;  /* 0x000006c000007945 */ /* 0x000fe60003800000 */
[----:B------:R-:W-:-:S13]  /*ae80*/  ISETP.GE.OR P0, PT, R3, R69, P2 ;  /* 0x000000450300720c */ /* 0x000fda0001706670 */
[----:B------:R-:W-:Y:S05]  /*ae90*/  @P0 BRA `(.L_x_395) ;  /* 0x0000069000000947 */ /* 0x000fea0003800000 */
[----:B------:R-:W-:Y:S02]  /*aea0*/  MOV R7, c[0x0][0x27c] ;  /* 0x00009f0000077a02 */ /* 0x000fe40000000f00 */
[----:B------:R-:W-:Y:S02]  /*aeb0*/  SHF.R.S32.HI R0, RZ, 0x1f, R3 ;  /* 0x0000001fff007819 */ /* 0x000fe40000011403 */
[----:B------:R-:W-:Y:S02]  /*aec0*/  LEA.HI R7, R7, R50, RZ, 0x1d ;  /* 0x0000003207077211 */ /* 0x000fe400078fe8ff */
[----:B------:R-:W-:Y:S02]  /*aed0*/  SHF.L.U32 R6, R3, 0x6, RZ ;  /* 0x0000000603067819 */ /* 0x000fe400000006ff */
[----:B------:R-:W-:Y:S02]  /*aee0*/  LEA.HI R3, R0, R3, RZ, 0x3 ;  /* 0x0000000300037211 */ /* 0x000fe400078f18ff */
[----:B-1----:R-:W-:-:S02]  /*aef0*/  SHF.R.S32.HI R10, RZ, 0x1f, R7 ;  /* 0x0000001fff0a7819 */ /* 0x002fc40000011407 */
[----:B------:R-:W-:Y:S01]  /*af00*/  LOP3.LUT R0, R6, 0x1c0, RZ, 0xc0, !PT ;  /* 0x000001c006007812 */ /* 0x000fe200078ec0ff */
[----:B------:R-:W-:Y:S01]  /*af10*/  IMAD.SHL.U32 R6, R3, 0x40, RZ ;  /* 0x0000004003067824 */ /* 0x000fe200078e00ff */
[----:B------:R-:W-:Y:S02]  /*af20*/  SHF.L.U32 R8, R7, 0x3, RZ ;  /* 0x0000000307087819 */ /* 0x000fe400000006ff */
[----:B------:R-:W-:Y:S02]  /*af30*/  LEA.HI R7, R10, R7, RZ, 0x3 ;  /* 0x000000070a077211 */ /* 0x000fe400078f18ff */
[C---:B------:R-:W-:Y:S02]  /*af40*/  LOP3.LUT R9, R0.reuse, 0x38, R224, 0xf8, !PT ;  /* 0x0000003800097812 */ /* 0x040fe400078ef8e0 */
[----:B------:R-:W-:Y:S02]  /*af50*/  SHF.R.U32.HI R3, RZ, 0x3, R0 ;  /* 0x00000003ff037819 */ /* 0x000fe40000011600 */
[----:B------:R-:W-:Y:S01]  /*af60*/  LOP3.LUT R8, R0, 0x38, R8, 0xf8, !PT ;  /* 0x0000003800087812 */ /* 0x000fe200078ef808 */
[----:B------:R-:W-:Y:S01]  /*af70*/  IMAD.SHL.U32 R0, R7, 0x400, RZ ;  /* 0x0000040007007824 */ /* 0x000fe200078e00ff */
[----:B------:R-:W-:-:S02]  /*af80*/  LOP3.LUT R6, R6, 0xfffffe00, RZ, 0xc0, !PT ;  /* 0xfffffe0006067812 */ /* 0x000fc400078ec0ff */
[----:B------:R-:W-:Y:S02]  /*af90*/  SHF.R.U32.HI R16, RZ, 0x10, R33 ;  /* 0x00000010ff107819 */ /* 0x000fe40000011621 */
[----:B------:R-:W-:Y:S02]  /*afa0*/  LOP3.LUT R9, R6, R9, R3, 0xf6, !PT ;  /* 0x0000000906097212 */ /* 0x000fe400078ef603 */
[----:B------:R-:W-:Y:S01]  /*afb0*/  LOP3.LUT R3, R8, R3, RZ, 0x3c, !PT ;  /* 0x0000000308037212 */ /* 0x000fe200078e3cff */
[----:B------:R-:W-:Y:S01]  /*afc0*/  HADD2.F32 R42, -RZ, R16.H0_H0 ;  /* 0x20000010ff2a7230 */ /* 0x000fe20000004100 */
[----:B------:R-:W-:Y:S02]  /*afd0*/  LOP3.LUT R0, R0, 0x7fffe000, RZ, 0xc0, !PT ;  /* 0x7fffe00000007812 */ /* 0x000fe400078ec0ff */
[----:B------:R-:W-:Y:S02]  /*afe0*/  SHF.L.U32 R37, R9, 0x1, RZ ;  /* 0x0000000109257819 */ /* 0x000fe400000006ff */
[----:B------:R-:W-:Y:S01]  /*aff0*/  IADD3 R0, R3, R0, R6 ;  /* 0x0000000003007210 */ /* 0x000fe20007ffe006 */
[----:B------:R-:W-:Y:S01]  /*b000*/  HADD2.F32 R3, -RZ, R71.H0_H0 ;  /* 0x20000047ff037230 */ /* 0x000fe20000004100 */
[----:B------:R-:W-:Y:S01]  /*b010*/  SHF.R.U64 R40, R32, 0x10, R33 ;  /* 0x0000001020287819 */ /* 0x000fe20000001221 */
[----:B------:R-:W1:Y:S01]  /*b020*/  LDS.128 R8, [R37+0x100] ;  /* 0x0001000025087984 */ /* 0x000e620000000c00 */
[----:B------:R-:W-:-:S02]  /*b030*/  SHF.L.U32 R36, R0, 0x1, RZ ;  /* 0x0000000100247819 */ /* 0x000fc400000006ff */
[----:B------:R-:W-:Y:S02]  /*b040*/  SHF.R.U32.HI R0, RZ, 0x10, R29 ;  /* 0x00000010ff007819 */ /* 0x000fe4000001161d */
[--C-:B------:R-:W-:Y:S01]  /*b050*/  SHF.R.U64 R39, R34, 0x10, R35.reuse ;  /* 0x0000001022277819 */ /* 0x100fe20000001223 */
[----:B------:R-:W2:Y:S01]  /*b060*/  LDS.128 R12, [R36+0x100] ;  /* 0x00010000240c7984 */ /* 0x000ea20000000c00 */
[----:B------:R-:W-:Y:S01]  /*b070*/  SHF.R.U32.HI R26, RZ, 0x10, R35 ;  /* 0x00000010ff1a7819 */ /* 0x000fe20000011623 */
[----:B------:R-:W-:Y:S01]  /*b080*/  HADD2.F32 R27, -RZ, R0.H0_H0 ;  /* 0x20000000ff1b7230 */ /* 0x000fe20000004100 */
[--C-:B------:R-:W-:Y:S01]  /*b090*/  SHF.R.U64 R30, R30, 0x10, R31.reuse ;  /* 0x000000101e1e7819 */ /* 0x100fe2000000121f */
[----:B------:R-:W-:Y:S01]  /*b0a0*/  HADD2.F32 R0, -RZ, R72.H0_H0 ;  /* 0x20000048ff007230 */ /* 0x000fe20000004100 */
[----:B------:R-:W-:Y:S01]  /*b0b0*/  SHF.R.U32.HI R25, RZ, 0x10, R31 ;  /* 0x00000010ff197819 */ /* 0x000fe2000001161f */
[----:B------:R-:W-:Y:S01]  /*b0c0*/  HADD2.F32 R41, -RZ, R26.H0_H0 ;  /* 0x2000001aff297230 */ /* 0x000fe20000004100 */
[----:B------:R-:W-:Y:S01]  /*b0d0*/  SHF.R.U64 R38, R28, 0x10, R29 ;  /* 0x000000101c267819 */ /* 0x000fe2000000121d */
[----:B------:R-:W-:-:S02]  /*b0e0*/  HADD2.F32 R39, -RZ, R39.H0_H0 ;  /* 0x20000027ff277230 */ /* 0x000fc40000004100 */
[----:B------:R-:W-:Y:S02]  /*b0f0*/  HADD2.F32 R16, -RZ, R25.H0_H0 ;  /* 0x20000019ff107230 */ /* 0x000fe40000004100 */
[----:B-1----:R-:W-:Y:S02]  /*b100*/  HADD2.F32 R18, -RZ, R9.H0_H0 ;  /* 0x20000009ff127230 */ /* 0x002fe40000004100 */
[--C-:B------:R-:W-:Y:S02]  /*b110*/  HADD2.F32 R22, -RZ, R8.reuse.H0_H0 ;  /* 0x20000008ff167230 */ /* 0x100fe40000004100 */
[----:B------:R-:W-:Y:S02]  /*b120*/  HADD2.F32 R24, -RZ, R8.H1_H1 ;  /* 0x30000008ff187230 */ /* 0x000fe40000004100 */
[--C-:B--2---:R-:W-:Y:S02]  /*b130*/  HADD2.F32 R8, -RZ, R13.reuse.H0_H0 ;  /* 0x2000000dff087230 */ /* 0x104fe40000004100 */
[----:B------:R-:W-:-:S02]  /*b140*/  HADD2.F32 R7, -RZ, R13.H1_H1 ;  /* 0x3000000dff077230 */ /* 0x000fc40000004100 */
[----:B------:R-:W-:Y:S01]  /*b150*/  HADD2.F32 R17, -RZ, R9.H1_H1 ;  /* 0x30000009ff117230 */ /* 0x000fe20000004100 */
[-C--:B------:R-:W-:Y:S01]  /*b160*/  FMUL.FTZ R9, R18, R3.reuse ;  /* 0x0000000312097220 */ /* 0x080fe20000410000 */
[----:B------:R-:W-:Y:S01]  /*b170*/  HADD2.F32 R13, -RZ, R71.H1_H1 ;  /* 0x30000047ff0d7230 */ /* 0x000fe20000004100 */
[C---:B------:R-:W-:Y:S01]  /*b180*/  FMUL.FTZ R33, R8.reuse, R3 ;  /* 0x0000000308217220 */ /* 0x040fe20000410000 */
[----:B------:R-:W-:Y:S01]  /*b190*/  HADD2.F32 R20, -RZ, R11.H0_H0 ;  /* 0x2000000bff147230 */ /* 0x000fe20000004100 */
[----:B------:R-:W-:Y:S01]  /*b1a0*/  FMUL.FTZ R31, R7, R27 ;  /* 0x0000001b071f7220 */ /* 0x000fe20000410000 */
[----:B------:R-:W-:Y:S01]  /*b1b0*/  HADD2.F32 R6, -RZ, R15.H0_H0 ;  /* 0x2000000fff067230 */ /* 0x000fe20000004100 */
[----:B------:R-:W-:Y:S01]  /*b1c0*/  FFMA.FTZ R35, R8, R13, R9 ;  /* 0x0000000d08237223 */ /* 0x000fe20000010009 */
[----:B------:R-:W-:Y:S01]  /*b1d0*/  HADD2.F32 R9, -RZ, R72.H1_H1 ;  /* 0x30000048ff097230 */ /* 0x000fe20000004100 */
[----:B------:R-:W-:Y:S01]  /*b1e0*/  FMUL.FTZ R8, R17, R27 ;  /* 0x0000001b11087220 */ /* 0x000fe20000410000 */
[----:B------:R-:W-:Y:S01]  /*b1f0*/  HADD2.F32 R19, -RZ, R11.H1_H1 ;  /* 0x3000000bff137230 */ /* 0x000fe20000004100 */
[-C--:B------:R-:W-:Y:S01]  /*b200*/  FMUL.FTZ R3, R20, R0.reuse ;  /* 0x0000000014037220 */ /* 0x080fe20000410000 */
[--C-:B------:R-:W-:Y:S01]  /*b210*/  HADD2.F32 R21, -RZ, R10.reuse.H0_H0 ;  /* 0x2000000aff157230 */ /* 0x100fe20000004100 */
[C---:B------:R-:W-:Y:S01]  /*b220*/  FMUL.FTZ R27, R6.reuse, R0 ;  /* 0x00000000061b7220 */ /* 0x040fe20000410000 */
[--C-:B------:R-:W-:Y:S01]  /*b230*/  HADD2.F32 R0, -RZ, R73.reuse.H0_H0 ;  /* 0x20000049ff007230 */ /* 0x100fe20000004100 */
[----:B------:R-:W-:Y:S01]  /*b240*/  FFMA.FTZ R34, R7, R42, R8 ;  /* 0x0000002a07227223 */ /* 0x000fe20000010008 */
[----:B------:R-:W-:Y:S01]  /*b250*/  HADD2.F32 R23, -RZ, R10.H1_H1 ;  /* 0x3000000aff177230 */ /* 0x000fe20000004100 */
[----:B------:R-:W-:Y:S01]  /*b260*/  FFMA.FTZ R32, R6, R9, R3 ;  /* 0x0000000906207223 */ /* 0x000fe20000010003 */
[----:B------:R-:W-:Y:S01]  /*b270*/  HADD2.F32 R11, -RZ, R12.H0_H0 ;  /* 0x2000000cff0b7230 */ /* 0x000fe20000004100 */
[----:B------:R-:W-:Y:S01]  /*b280*/  FMUL.FTZ R7, R22, R0 ;  /* 0x0000000016077220 */ /* 0x000fe20000410000 */
[----:B------:R-:W-:Y:S01]  /*b290*/  HADD2.F32 R8, -RZ, R73.H1_H1 ;  /* 0x30000049ff087230 */ /* 0x000fe20000004100 */
[----:B------:R-:W-:Y:S01]  /*b2a0*/  FMUL.FTZ R6, R19, R16 ;  /* 0x0000001013067220 */ /* 0x000fe20000410000 */
[----:B------:R-:W-:-:S02]  /*b2b0*/  HADD2.F32 R10, -RZ, R15.H1_H1 ;  /* 0x3000000fff0a7230 */ /* 0x000fc40000004100 */
[----:B------:R-:W-:Y:S01]  /*b2c0*/  HADD2.F32 R15, -RZ, R12.H1_H1 ;  /* 0x3000000cff0f7230 */ /* 0x000fe20000004100 */
[C---:B------:R-:W-:Y:S01]  /*b2d0*/  FFMA.FTZ R28, R11.reuse, R8, R7 ;  /* 0x000000080b1c7223 */ /* 0x040fe20000010007 */
[----:B------:R-:W-:Y:S01]  /*b2e0*/  HADD2.F32 R3, -RZ, R74.H0_H0 ;  /* 0x2000004aff037230 */ /* 0x000fe20000004100 */
[C---:B------:R-:W-:Y:S01]  /*b2f0*/  FMUL.FTZ R25, R10.reuse, R16 ;  /* 0x000000100a197220 */ /* 0x040fe20000410000 */
[----:B------:R-:W-:Y:S01]  /*b300*/  HADD2.F32 R12, -RZ, R14.H0_H0 ;  /* 0x2000000eff0c7230 */ /* 0x000fe20000004100 */
[----:B------:R-:W-:Y:S01]  /*b310*/  FMUL.FTZ R16, R11, R0 ;  /* 0x000000000b107220 */ /* 0x000fe20000410000 */
[----:B------:R-:W-:Y:S01]  /*b320*/  HADD2.F32 R7, -RZ, R38.H0_H0 ;  /* 0x20000026ff077230 */ /* 0x000fe20000004100 */
[----:B------:R-:W-:Y:S01]  /*b330*/  FFMA.FTZ R29, R10, R41, R6 ;  /* 0x000000290a1d7223 */ /* 0x000fe20000010006 */
[----:B------:R-:W-:Y:S01]  /*b340*/  HADD2.F32 R0, -RZ, R74.H1_H1 ;  /* 0x3000004aff007230 */ /* 0x000fe20000004100 */
[-C--:B------:R-:W-:Y:S01]  /*b350*/  FMUL.FTZ R6, R21, R3.reuse ;  /* 0x0000000315067220 */ /* 0x080fe20000410000 */
[----:B------:R-:W-:Y:S01]  /*b360*/  HADD2.F32 R10, -RZ, R30.H0_H0 ;  /* 0x2000001eff0a7230 */ /* 0x000fe20000004100 */
[----:B------:R-:W-:Y:S01]  /*b370*/  FMUL.FTZ R11, R12, R3 ;  /* 0x000000030c0b7220 */ /* 0x000fe20000410000 */
[----:B------:R-:W-:Y:S01]  /*b380*/  HADD2.F32 R38, -RZ, R40.H0_H0 ;  /* 0x20000028ff267230 */ /* 0x000fe20000004100 */
[----:B------:R-:W-:Y:S01]  /*b390*/  FMUL.FTZ R3, R24, R7 ;  /* 0x0000000718037220 */ /* 0x000fe20000410000 */
[----:B------:R-:W-:Y:S01]  /*b3a0*/  HADD2.F32 R14, -RZ, R14.H1_H1 ;  /* 0x3000000eff0e7230 */ /* 0x000fe20000004100 */
[----:B------:R-:W-:-:S02]  /*b3b0*/  FFMA.FTZ R30, R12, R0, R6 ;  /* 0x000000000c1e7223 */ /* 0x000fc40000010006 */
[----:B------:R-:W-:Y:S02]  /*b3c0*/  FMUL.FTZ R6, R23, R10 ;  /* 0x0000000a17067220 */ /* 0x000fe40000410000 */
[C---:B------:R-:W-:Y:S02]  /*b3d0*/  FMUL.FTZ R7, R15.reuse, R7 ;  /* 0x000000070f077220 */ /* 0x040fe40000410000 */
[----:B------:R-:W-:Y:S02]  /*b3e0*/  FFMA.FTZ R15, R15, R38, R3 ;  /* 0x000000260f0f7223 */ /* 0x000fe40000010003 */
[C---:B------:R-:W-:Y:S02]  /*b3f0*/  FMUL.FTZ R3, R14.reuse, R10 ;  /* 0x0000000a0e037220 */ /* 0x040fe40000410000 */
[----:B------:R-:W-:Y:S02]  /*b400*/  FFMA.FTZ R26, R14, R39, R6 ;  /* 0x000000270e1a7223 */ /* 0x000fe40000010006 */
[----:B------:R-:W-:-:S02]  /*b410*/  FFMA.FTZ R12, R18, R13, -R33 ;  /* 0x0000000d120c7223 */ /* 0x000fc40000010821 */
        /* <DEDUP_REMOVED lines=12> */
[----:B------:R-:W-:-:S02]  /*b4e0*/  F2FP.PACK_AB R10, R26, R30 ;  /* 0x0000001e1a0a723e */ /* 0x000fc400000000ff */
[----:B------:R-:W-:Y:S02]  /*b4f0*/  F2FP.PACK_AB R12, R0, R16 ;  /* 0x00000010000c723e */ /* 0x000fe400000000ff */
[----:B------:R-:W-:-:S05]  /*b500*/  F2FP.PACK_AB R14, R3, R14 ;  /* 0x0000000e030e723e */ /* 0x000fca00000000ff */
[----:B------:R1:W-:Y:S04]  /*b510*/  STS.128 [R37+0x100], R12 ;  /* 0x0001000c25007388 */ /* 0x0003e80000000c00 */
[----:B------:R1:W-:Y:S02]  /*b520*/  STS.128 [R36+0x100], R8 ;  /* 0x0001000824007388 */ /* 0x0003e40000000c00 */
.L_x_395:
[----:B------:R-:W-:Y:S05]  /*b530*/  BSYNC B0 ;  /* 0x0000000000007941 */ /* 0x000fea0003800000 */
.L_x_394:
        /* <DEDUP_REMOVED lines=27> */
[----:B------:R-:W-:Y:S01]  /*b6f0*/  SHF.R.U32.HI R25, RZ, 0x10, R59 ;  /* 0x00000010ff197819 */ /* 0x000fe2000001163b */
[----:B------:R-:W1:Y:S01]  /*b700*/  LDS.128 R8, [R35+0x100] ;  /* 0x0001000023087984 */ /* 0x000e620000000c00 */
[----:B------:R-:W-:-:S02]  /*b710*/  SHF.L.U32 R32, R0, 0x1, RZ ;  /* 0x0000000100207819 */ /* 0x000fc400000006ff */
[----:B------:R-:W-:Y:S01]  /*b720*/  SHF.R.U32.HI R0, RZ, 0x10, R57 ;  /* 0x00000010ff007819 */ /* 0x000fe20000011639 */
[----:B------:R-:W-:Y:S01]  /*b730*/  HADD2.F32 R16, -RZ, R25.H0_H0 ;  /* 0x20000019ff107230 */ /* 0x000fe20000004100 */
[----:B------:R-:W-:Y:S01]  /*b740*/  SHF.R.U32.HI R26, RZ, 0x10, R55 ;  /* 0x00000010ff1a7819 */ /* 0x000fe20000011637 */
[----:B------:R-:W2:Y:S01]  /*b750*/  LDS.128 R12, [R32+0x100] ;  /* 0x00010000200c7984 */ /* 0x000ea20000000c00 */
[----:B------:R-:W-:Y:S01]  /*b760*/  SHF.R.U64 R30, R56, 0x10, R57 ;  /* 0x00000010381e7819 */ /* 0x000fe20000001239 */
[----:B------:R-:W-:Y:S01]  /*b770*/  HADD2.F32 R27, -RZ, R0.H0_H0 ;  /* 0x20000000ff1b7230 */ /* 0x000fe20000004100 */
[----:B------:R-:W-:Y:S01]  /*b780*/  SHF.R.U64 R36, R58, 0x10, R59 ;  /* 0x000000103a247819 */ /* 0x000fe2000000123b */
[----:B------:R-:W-:Y:S01]  /*b790*/  HADD2.F32 R0, -RZ, R78.H0_H0 ;  /* 0x2000004eff007230 */ /* 0x000fe20000004100 */
[----:B------:R-:W-:Y:S01]  /*b7a0*/  SHF.R.U64 R38, R52, 0x10, R53 ;  /* 0x0000001034267819 */ /* 0x000fe20000001235 */
[----:B------:R-:W-:Y:S01]  /*b7b0*/  HADD2.F32 R41, -RZ, R26.H0_H0 ;  /* 0x2000001aff297230 */ /* 0x000fe20000004100 */
[----:B------:R-:W-:-:S03]  /*b7c0*/  SHF.R.U64 R39, R54, 0x10, R55 ;  /* 0x0000001036277819 */ /* 0x000fc60000001237 */
[----:B------:R-:W-:Y:S02]  /*b7d0*/  HADD2.F32 R38, -RZ, R38.H0_H0 ;  /* 0x20000026ff267230 */ /* 0x000fe40000004100 */
[----:B------:R-:W-:Y:S02]  /*b7e0*/  HADD2.F32 R39, -RZ, R39.H0_H0 ;  /* 0x20000027ff277230 */ /* 0x000fe40000004100 */
[----:B-1----:R-:W-:Y:S02]  /*b7f0*/  HADD2.F32 R18, -RZ, R9.H0_H0 ;  /* 0x20000009ff127230 */ /* 0x002fe40000004100 */
[--C-:B------:R-:W-:Y:S02]  /*b800*/  HADD2.F32 R22, -RZ, R8.reuse.H0_H0 ;  /* 0x20000008ff167230 */ /* 0x100fe40000004100 */
[----:B------:R-:W-:Y:S02]  /*b810*/  HADD2.F32 R24, -RZ, R8.H1_H1 ;  /* 0x30000008ff187230 */ /* 0x000fe40000004100 */
[----:B--2---:R-:W-:-:S02]  /*b820*/  HADD2.F32 R8, -RZ, R13.H0_H0 ;  /* 0x2000000dff087230 */ /* 0x004fc40000004100 */
[----:B------:R-:W-:Y:S02]  /*b830*/  HADD2.F32 R7, -RZ, R13.H1_H1 ;  /* 0x3000000dff077230 */ /* 0x000fe40000004100 */
        /* <DEDUP_REMOVED lines=35> */
[----:B------:R-:W-:Y:S01]  /*ba70*/  HADD2.F32 R14, -RZ, R14.H1_H1 ;  /* 0x3000000eff0e7230 */ /* 0x000fe20000004100 */
[----:B------:R-:W-:-:S02]  /*ba80*/  FMUL.FTZ R3, R24, R7 ;  /* 0x0000000718037220 */ /* 0x000fc40000410000 */
[----:B------:R-:W-:Y:S02]  /*ba90*/  FFMA.FTZ R30, R12, R0, R6 ;  /* 0x000000000c1e7223 */ /* 0x000fe40000010006 */
[----:B------:R-:W-:Y:S02]  /*baa0*/  FMUL.FTZ R6, R23, R10 ;  /* 0x0000000a17067220 */ /* 0x000fe40000410000 */
[C---:B------:R-:W-:Y:S02]  /*bab0*/  FMUL.FTZ R7, R15.reuse, R7 ;  /* 0x000000070f077220 */ /* 0x040fe40000410000 */
[----:B------:R-:W-:Y:S02]  /*bac0*/  FFMA.FTZ R15, R15, R38, R3 ;  /* 0x000000260f0f7223 */ /* 0x000fe40000010003 */
[C---:B------:R-:W-:Y:S02]  /*bad0*/  FMUL.FTZ R3, R14.reuse, R10 ;  /* 0x0000000a0e037220 */ /* 0x040fe40000410000 */
[----:B------:R-:W-:-:S02]  /*bae0*/  FFMA.FTZ R26, R14, R39, R6 ;  /* 0x000000270e1a7223 */ /* 0x000fc40000010006 */
        /* <DEDUP_REMOVED lines=18> */
.L_x_397:
[----:B------:R-:W-:Y:S05]  /*bc10*/  BSYNC B0 ;  /* 0x0000000000007941 */ /* 0x000fea0003800000 */
.L_x_396:
[----:B------:R-:W-:-:S04]  /*bc20*/  IADD3 R3, R51, 0x60, RZ ;  /* 0x0000006033037810 */ /* 0x000fc80007ffe0ff */
        /* <DEDUP_REMOVED lines=35> */
[----:B------:R-:W-:Y:S01]  /*be60*/  HADD2.F32 R0, -RZ, R81.H1_H1 ;  /* 0x30000051ff007230 */ /* 0x000fe20000004100 */
[----:B------:R-:W-:Y:S01]  /*be70*/  SHF.R.U64 R32, R62, 0x10, R63 ;  /* 0x000000103e207819 */ /* 0x000fe2000000123f */
[----:B------:R-:W-:Y:S01]  /*be80*/  HADD2.F32 R42, -RZ, R18.H0_H0 ;  /* 0x20000012ff2a7230 */ /* 0x000fe20000004100 */
[----:B------:R-:W-:Y:S01]  /*be90*/  SHF.R.U64 R40, R66, 0x10, R67 ;  /* 0x0000001042287819 */ /* 0x000fe20000001243 */
[----:B------:R-:W-:-:S04]  /*bea0*/  HADD2.F32 R39, -RZ, R39.H0_H0 ;  /* 0x20000027ff277230 */ /* 0x000fc80000004100 */
[----:B------:R-:W-:Y:S02]  /*beb0*/  HADD2.F32 R40, -RZ, R40.H0_H0 ;  /* 0x20000028ff287230 */ /* 0x000fe40000004100 */
[----:B-1----:R-:W-:Y:S02]  /*bec0*/  HADD2.F32 R20, -RZ, R9.H0_H0 ;  /* 0x20000009ff147230 */ /* 0x002fe40000004100 */
[--C-:B------:R-:W-:Y:S02]  /*bed0*/  HADD2.F32 R24, -RZ, R8.reuse.H0_H0 ;  /* 0x20000008ff187230 */ /* 0x100fe40000004100 */
[----:B------:R-:W-:Y:S02]  /*bee0*/  HADD2.F32 R26, -RZ, R8.H1_H1 ;  /* 0x30000008ff1a7230 */ /* 0x000fe40000004100 */
[--C-:B------:R-:W-:Y:S02]  /*bef0*/  HADD2.F32 R23, -RZ, R10.reuse.H0_H0 ;  /* 0x2000000aff177230 */ /* 0x100fe40000004100 */
[----:B------:R-:W-:-:S02]  /*bf00*/  HADD2.F32 R25, -RZ, R10.H1_H1 ;  /* 0x3000000aff197230 */ /* 0x000fc40000004100 */
[--C-:B--2---:R-:W-:Y:S02]  /*bf10*/  HADD2.F32 R8, -RZ, R13.reuse.H0_H0 ;  /* 0x2000000dff087230 */ /* 0x104fe40000004100 */
[----:B------:R-:W-:Y:S02]  /*bf20*/  HADD2.F32 R7, -RZ, R13.H1_H1 ;  /* 0x3000000dff077230 */ /* 0x000fe40000004100 */
[--C-:B------:R-:W-:Y:S01]  /*bf30*/  HADD2.F32 R10, -RZ, R12.reuse.H0_H0 ;  /* 0x2000000cff0a7230 */ /* 0x100fe20000004100 */
[-C--:B------:R-:W-:Y:S01]  /*bf40*/  FMUL.FTZ R36, R8, R3.reuse ;  /* 0x0000000308247220 */ /* 0x080fe20000410000 */
[----:B------:R-:W-:Y:S02]  /*bf50*/  HADD2.F32 R13, -RZ, R12.H1_H1 ;  /* 0x3000000cff0d7230 */ /* 0x000fe40000004100 */
[----:B------:R-:W-:Y:S01]  /*bf60*/  HADD2.F32 R19, -RZ, R9.H1_H1 ;  /* 0x30000009ff137230 */ /* 0x000fe20000004100 */
[----:B------:R-:W-:Y:S01]  /*bf70*/  FMUL.FTZ R9, R20, R3 ;  /* 0x0000000314097220 */ /* 0x000fe20000410000 */
[----:B------:R-:W-:-:S02]  /*bf80*/  HADD2.F32 R12, -RZ, R82.H0_H0 ;  /* 0x20000052ff0c7230 */ /* 0x000fc40000004100 */
[----:B------:R-:W-:Y:S02]  /*bf90*/  HADD2.F32 R22, -RZ, R11.H0_H0 ;  /* 0x2000000bff167230 */ /* 0x000fe40000004100 */
[----:B------:R-:W-:Y:S01]  /*bfa0*/  HADD2.F32 R6, -RZ, R15.H0_H0 ;  /* 0x2000000fff067230 */ /* 0x000fe20000004100 */
[----:B------:R-:W-:Y:S01]  /*bfb0*/  FFMA.FTZ R41, R8, R12, R9 ;  /* 0x0000000c08297223 */ /* 0x000fe20000010009 */
[----:B------:R-:W-:Y:S01]  /*bfc0*/  HADD2.F32 R9, -RZ, R83.H0_H0 ;  /* 0x20000053ff097230 */ /* 0x000fe20000004100 */
[----:B------:R-:W-:Y:S01]  /*bfd0*/  FMUL.FTZ R8, R19, R33 ;  /* 0x0000002113087220 */ /* 0x000fe20000410000 */
[----:B------:R-:W-:Y:S01]  /*bfe0*/  HADD2.F32 R21, -RZ, R11.H1_H1 ;  /* 0x3000000bff157230 */ /* 0x000fe20000004100 */
[-C--:B------:R-:W-:Y:S01]  /*bff0*/  FMUL.FTZ R3, R22, R0.reuse ;  /* 0x0000000016037220 */ /* 0x080fe20000410000 */
[----:B------:R-:W-:Y:S01]  /*c000*/  HADD2.F32 R15, -RZ, R15.H1_H1 ;  /* 0x3000000fff0f7230 */ /* 0x000fe20000004100 */
[----:B------:R-:W-:Y:S01]  /*c010*/  FMUL.FTZ R29, R6, R0 ;  /* 0x00000000061d7220 */ /* 0x000fe20000410000 */
[----:B------:R-:W-:Y:S01]  /*c020*/  HADD2.F32 R0, -RZ, R82.H1_H1 ;  /* 0x30000052ff007230 */ /* 0x000fe20000004100 */
[C---:B------:R-:W-:Y:S01]  /*c030*/  FFMA.FTZ R38, R7.reuse, R43, R8 ;  /* 0x0000002b07267223 */ /* 0x040fe20000010008 */
[----:B------:R-:W-:Y:S01]  /*c040*/  HADD2.F32 R8, -RZ, R83.H1_H1 ;  /* 0x30000053ff087230 */ /* 0x000fe20000004100 */
[----:B------:R-:W-:Y:S01]  /*c050*/  FMUL.FTZ R33, R7, R33 ;  /* 0x0000002107217220 */ /* 0x000fe20000410000 */
[--C-:B------:R-:W-:Y:S01]  /*c060*/  HADD2.F32 R11, -RZ, R14.reuse.H0_H0 ;  /* 0x2000000eff0b7230 */ /* 0x100fe20000004100 */
[----:B------:R-:W-:Y:S01]  /*c070*/  FMUL.FTZ R7, R24, R0 ;  /* 0x0000000018077220 */ /* 0x000fe20000410000 */
[----:B------:R-:W-:Y:S01]  /*c080*/  HADD2.F32 R14, -RZ, R14.H1_H1 ;  /* 0x3000000eff0e7230 */ /* 0x000fe20000004100 */
[----:B------:R-:W-:Y:S01]  /*c090*/  FFMA.FTZ R35, R6, R9, R3 ;  /* 0x0000000906237223 */ /* 0x000fe20000010003 */
[----:B------:R-:W-:Y:S01]  /*c0a0*/  HADD2.F32 R3, -RZ, R84.H0_H0 ;  /* 0x20000054ff037230 */ /* 0x000fe20000004100 */
[----:B------:R-:W-:-:S02]  /*c0b0*/  FMUL.FTZ R6, R21, R17 ;  /* 0x0000001115067220 */ /* 0x000fc40000410000 */
[C---:B------:R-:W-:Y:S01]  /*c0c0*/  FFMA.FTZ R30, R10.reuse, R8, R7 ;  /* 0x000000080a1e7223 */ /* 0x040fe20000010007 */
[----:B------:R-:W-:Y:S01]  /*c0d0*/  HADD2.F32 R7, -RZ, R28.H0_H0 ;  /* 0x2000001cff077230 */ /* 0x000fe20000004100 */
[----:B------:R-:W-:Y:S01]  /*c0e0*/  FMUL.FTZ R18, R10, R0 ;  /* 0x000000000a127220 */ /* 0x000fe20000410000 */
[----:B------:R-:W-:Y:S01]  /*c0f0*/  HADD2.F32 R0, -RZ, R84.H1_H1 ;  /* 0x30000054ff007230 */ /* 0x000fe20000004100 */
[----:B------:R-:W-:Y:S01]  /*c100*/  FFMA.FTZ R31, R15, R42, R6 ;  /* 0x0000002a0f1f7223 */ /* 0x000fe20000010006 */
[----:B------:R-:W-:Y:S01]  /*c110*/  HADD2.F32 R10, -RZ, R32.H0_H0 ;  /* 0x20000020ff0a7230 */ /* 0x000fe20000004100 */
[-C--:B------:R-:W-:Y:S02]  /*c120*/  FMUL.FTZ R6, R23, R3.reuse ;  /* 0x0000000317067220 */ /* 0x080fe40000410000 */
[----:B------:R-:W-:Y:S02]  /*c130*/  FMUL.FTZ R16, R11, R3 ;  /* 0x000000030b107220 */ /* 0x000fe40000410000 */
[----:B------:R-:W-:-:S02]  /*c140*/  FMUL.FTZ R3, R26, R7 ;  /* 0x000000071a037220 */ /* 0x000fc40000410000 */
[----:B------:R-:W-:Y:S02]  /*c150*/  FMUL.FTZ R27, R15, R17 ;  /* 0x000000110f1b7220 */ /* 0x000fe40000410000 */
[----:B------:R-:W-:Y:S01]  /*c160*/  FFMA.FTZ R32, R11, R0, R6 ;  /* 0x000000000b207223 */ /* 0x000fe20000010006 */
[----:B------:R-:W-:Y:S01]  /*c170*/  F2FP.PACK_AB R11, R31, R35 ;  /* 0x000000231f0b723e */ /* 0x000fe200000000ff */
[-C--:B------:R-:W-:Y:S02]  /*c180*/  FMUL.FTZ R6, R25, R10.reuse ;  /* 0x0000000a19067220 */ /* 0x080fe40000410000 */
[C---:B------:R-:W-:Y:S02]  /*c190*/  FFMA.FTZ R17, R13.reuse, R39, R3 ;  /* 0x000000270d117223 */ /* 0x040fe40000010003 */
[----:B------:R-:W-:Y:S02]  /*c1a0*/  FMUL.FTZ R7, R13, R7 ;  /* 0x000000070d077220 */ /* 0x000fe40000410000 */
[----:B------:R-:W-:-:S02]  /*c1b0*/  FMUL.FTZ R3, R14, R10 ;  /* 0x0000000a0e037220 */ /* 0x000fc40000410000 */
[----:B------:R-:W-:Y:S02]  /*c1c0*/  FFMA.FTZ R28, R14, R40, R6 ;  /* 0x000000280e1c7223 */ /* 0x000fe40000010006 */
        /* <DEDUP_REMOVED lines=10> */
[----:B------:R-:W-:-:S02]  /*c270*/  FFMA.FTZ R7, R26, R39, -R7 ;  /* 0x000000271a077223 */ /* 0x000fc40000010807 */
[----:B------:R-:W-:-:S03]  /*c280*/  FFMA.FTZ R3, R25, R40, -R3 ;  /* 0x0000002819037223 */ /* 0x000fc60000010803 */
[----:B------:R-:W-:Y:S02]  /*c290*/  F2FP.PACK_AB R12, R7, R10 ;  /* 0x0000000a070c723e */ /* 0x000fe400000000ff */
[----:B------:R-:W-:Y:S02]  /*c2a0*/  F2FP.PACK_AB R14, R3, R14 ;  /* 0x0000000e030e723e */ /* 0x000fe400000000ff */
[----:B------:R-:W-:-:S03]  /*c2b0*/  F2FP.PACK_AB R10, R28, R32 ;  /* 0x000000201c0a723e */ /* 0x000fc600000000ff */
[----:B------:R1:W-:Y:S04]  /*c2c0*/  STS.128 [R37+0x100], R12 ;  /* 0x0001000c25007388 */ /* 0x0003e80000000c00 */
[----:B------:R1:W-:Y:S02]  /*c2d0*/  STS.128 [R34+0x100], R8 ;  /* 0x0001000822007388 */ /* 0x0003e40000000c00 */
.L_x_385:
[----:B------:R-:W-:Y:S05]  /*c2e0*/  BSYNC B2 ;  /* 0x0000000000027941 */ /* 0x000fea0003800000 */
.L_x_363:
[----:B------:R-:W-:Y:S01]  /*c2f0*/  IMAD R0, R87, c[0x0][0x208], RZ ;  /* 0x0000820057007a24 */ /* 0x000fe200078e02ff */
[----:B------:R-:W-:Y:S01]  /*c300*/  LEA.HI R79, R168, R167, RZ, 0x5 ;  /* 0x000000a7a84f7211 */ /* 0x000fe200078f28ff */
[----:B------:R-:W-:Y:S01]  /*c310*/  IMAD.WIDE.U32 R6, R220, c[0x0][0x208], RZ ;  /* 0x00008200dc067a25 */ /* 0x000fe200078e00ff */
[----:B------:R-:W-:Y:S01]  /*c320*/  BAR.SYNC.DEFER_BLOCKING 0x0 ;  /* 0x0000000000007b1d */ /* 0x000fe20000010000 */
[----:B------:R-:W-:Y:S02]  /*c330*/  ISETP.GE.AND P1, PT, R224, c[0x0][0x1d4], PT ;  /* 0x00007500e0007a0c */ /* 0x000fe40003f26270 */
[----:B------:R-:W-:Y:S01]  /*c340*/  IMAD R0, R220, c[0x0][0x20c], R0 ;  /* 0x00008300dc007a24 */ /* 0x000fe200078e0200 */
[----:B------:R-:W-:Y:S01]  /*c350*/  SHF.R.S32.HI R78, RZ, 0x5, R79 ;  /* 0x00000005ff4e7819 */ /* 0x000fe2000001144f */
[----:B------:R-:W-:Y:S01]  /*c360*/  IMAD R3, R86, c[0x0][0x218], RZ ;  /* 0x0000860056037a24 */ /* 0x000fe200078e02ff */
[----:B------:R-:W-:Y:S01]  /*c370*/  SHF.R.S32.HI R189, RZ, 0x1f, R224 ;  /* 0x0000001fffbd7819 */ /* 0x000fe200000114e0 */
[----:B------:R-:W-:-:S02]  /*c380*/  IMAD.IADD R7, R7, 0x1, R0 ;  /* 0x0000000107077824 */ /* 0x000fc400078e0200 */
[C---:B------:R-:W-:Y:S02]  /*c390*/  IMAD R3, R217.reuse, c[0x0][0x21c], R3 ;  /* 0x00008700d9037a24 */ /* 0x040fe400078e0203 */
[----:B------:R-:W-:-:S04]  /*c3a0*/  IMAD.WIDE.U32 R6, R217, c[0x0][0x218], R6 ;  /* 0x00008600d9067a25 */ /* 0x000fc800078e0006 */
[----:B------:R-:W-:Y:S01]  /*c3b0*/  IMAD.SHL.U32 R0, R50, 0x40, RZ ;  /* 0x0000004032007824 */ /* 0x000fe200078e00ff */
[----:B------:R-:W-:Y:S01]  /*c3c0*/  IADD3 R6, P0, R90, R6, RZ ;  /* 0x000000065a067210 */ /* 0x000fe20007f1e0ff */
[----:B-1----:R-:W-:Y:S02]  /*c3d0*/  IMAD.SHL.U32 R8, R51, 0x8, RZ ;  /* 0x0000000833087824 */ /* 0x002fe400078e00ff */
[----:B------:R-:W-:Y:S01]  /*c3e0*/  IMAD R176, R78, 0x400, R4 ;  /* 0x000004004eb07824 */ /* 0x000fe200078e0204 */
[----:B------:R-:W-:Y:S01]  /*c3f0*/  IADD3.X R7, R88, R7, R3, P0, !PT ;  /* 0x0000000758077210 */ /* 0x000fe200007fe403 */
[----:B------:R-:W-:Y:S01]  /*c400*/  IMAD.WIDE R14, R224, 0x2, RZ ;  /* 0x00000002e00e7825 */ /* 0x000fe200078e02ff */
[----:B------:R-:W-:Y:S02]  /*c410*/  LEA R3, P0, R6, c[0x0][0x1f8], 0x1 ;  /* 0x00007e0006037a11 */ /* 0x000fe400078008ff */
[----:B------:R-:W-:Y:S01]  /*c420*/  LOP3.LUT R0, R0, 0x1c0, RZ, 0xc0, !PT ;  /* 0x000001c000007812 */ /* 0x000fe200078ec0ff */
[----:B------:R-:W-:Y:S01]  /*c430*/  IMAD.SHL.U32 R219, R219, 0x2, RZ ;  /* 0x00000002dbdb7824 */ /* 0x000fe200078e00ff */
[----:B------:R-:W-:Y:S01]  /*c440*/  LEA.HI.X R6, R6, c[0x0][0x1fc], R7, 0x1, P0 ;  /* 0x00007f0006067a11 */ /* 0x000fe200000f0c07 */
[----:B------:R-:W1:Y:S01]  /*c450*/  SHFL.IDX PT, R12, R3, RZ, 0x181f ;  /* 0x00181fff030c7589 */ /* 0x000e6200000e0000 */
[----:B------:R-:W-:-:S02]  /*c460*/  LOP3.LUT R8, R0, 0x8, R8, 0xf8, !PT ;  /* 0x0000000800087812 */ /* 0x000fc400078ef808 */
[----:B------:R-:W-:Y:S01]  /*c470*/  SHF.R.U32.HI R0, RZ, 0x3, R0 ;  /* 0x00000003ff007819 */ /* 0x000fe20000011600 */
[----:B------:R-:W2:Y:S01]  /*c480*/  SHFL.IDX PT, R11, R6, RZ, 0x181f ;  /* 0x00181fff060b7589 */ /* 0x000ea200000e0000 */
[C---:B------:R-:W-:Y:S01]  /*c490*/  LEA R184, R176.reuse, 0x100, 0x1 ;  /* 0x00000100b0b87811 */ /* 0x040fe200078e08ff */
[----:B------:R-:W-:Y:S01]  /*c4a0*/  IMAD.SHL.U32 R176, R176, 0x2, RZ ;  /* 0x00000002b0b07824 */ /* 0x000fe200078e00ff */
[----:B------:R-:W-:Y:S01]  /*c4b0*/  LOP3.LUT R0, R8, R0, RZ, 0x3c, !PT ;  /* 0x0000000008007212 */ /* 0x000fe200078e3cff */
[----:B------:R-:W4:Y:S01]  /*c4c0*/  SHFL.IDX PT, R10, R3, 0x1, 0x181f ;  /* 0x00381f00030a7f89 */ /* 0x000f2200000e0000 */
[----:B------:R-:W-:Y:S01]  /*c4d0*/  LOP3.LUT P0, RZ, R50, 0x2, RZ, 0xc0, !PT ;  /* 0x0000000232ff7812 */ /* 0x000fe2000780c0ff */
[----:B------:R-:W-:Y:S01]  /*c4e0*/  IMAD R180, R5, 0x2, R184 ;  /* 0x0000000205b47824 */ /* 0x000fe200078e02b8 */
[----:B------:R-:W-:Y:S01]  /*c4f0*/  IADD3 R231, R219, 0x100, RZ ;  /* 0x00000100dbe77810 */ /* 0x000fe20007ffe0ff */
[----:B------:R-:W-:Y:S01]  /*c500*/  IMAD R0, R85, 0x200, R0 ;  /* 0x0000020055007824 */ /* 0x000fe200078e0200 */
[----:B---3--:R-:W3:Y:S01]  /*c510*/  SHFL.IDX PT, R9, R6, 0x1, 0x181f ;  /* 0x00381f0006097f89 */ /* 0x008ee200000e0000 */
[----:B------:R-:W-:-:S02]  /*c520*/  IMAD R184, R2, 0x2, R184 ;  /* 0x0000000202b87824 */ /* 0x000fc400078e02b8 */
[----:B------:R-:W-:Y:S01]  /*c530*/  IMAD.SHL.U32 R196, R0, 0x2, RZ ;  /* 0x0000000200c47824 */ /* 0x000fe200078e00ff */
[----:B------:R1:W2:Y:S01]  /*c540*/  SHFL.IDX PT, R8, R3, 0x2, 0x181f ;  /* 0x00581f0003087f89 */ /* 0x0002a200000e0000 */
[----:B------:R-:W-:-:S03]  /*c550*/  IMAD R192, R2, 0x2, R180 ;  /* 0x0000000202c07824 */ /* 0x000fc600078e02b4 */
[----:B------:R2:W2:Y:S01]  /*c560*/  SHFL.IDX PT, R0, R6, 0x2, 0x181f ;  /* 0x00581f0006007f89 */ /* 0x0004a200000e0000 */
[----:B------:R-:W-:-:S03]  /*c570*/  IADD3 R203, R196, 0x8120, RZ ;  /* 0x00008120c4cb7810 */ /* 0x000fc60007ffe0ff */
[----:B------:R-:W-:Y:S04]  /*c580*/  LDSM.16.M88.4 R124, [R176+0x100] ;  /* 0x00010000b07c783b */ /* 0x000fe80000000200 */
[----:B------:R-:W-:Y:S04]  /*c590*/  LDSM.16.M88.4 R128, [R180] ;  /* 0x00000000b480783b */ /* 0x000fe80000000200 */
[----:B------:R-:W-:Y:S04]  /*c5a0*/  LDSM.16.M88.4 R152, [R184] ;  /* 0x00000000b898783b */ /* 0x000fe80000000200 */
[----:B------:R-:W-:Y:S01]  /*c5b0*/  LDSM.16.M88.4 R172, [R192] ;  /* 0x00000000c0ac783b */ /* 0x000fe20000000200 */
[----:B-1----:R-:W-:-:S03]  /*c5c0*/  IADD3 R3, R196, 0x8100, RZ ;  /* 0x00008100c4037810 */ /* 0x002fc60007ffe0ff */
[----:B------:R-:W-:Y:S01]  /*c5d0*/  LDSM.16.M88.4 R176, [R176+0x4100] ;  /* 0x00410000b0b0783b */ /* 0x000fe20000000200 */
[----:B------:R-:W-:-:S03]  /*c5e0*/  @P0 IADD3 R203, R3, -0x20, RZ ;  /* 0xffffffe003cb0810 */ /* 0x000fc60007ffe0ff */
[----:B------:R-:W-:Y:S01]  /*c5f0*/  LDSM.16.M88.4 R180, [R180+0x4000] ;  /* 0x00400000b4b4783b */ /* 0x000fe20000000200 */
[----:B--2---:R-:W-:Y:S02]  /*c600*/  SHF.R.S32.HI R6, RZ, 0x1f, R188 ;  /* 0x0000001fff067819 */ /* 0x004fe400000114bc */
[----:B------:R-:W-:Y:S01]  /*c610*/  IADD3 R18, P0, R12, R14, RZ ;  /* 0x0000000e0c127210 */ /* 0x000fe20007f1e0ff */
[----:B------:R-:W-:Y:S01]  /*c620*/  LDSM.16.M88.4 R184, [R184+0x4000] ;  /* 0x00400000b8b8783b */ /* 0x000fe20000000200 */
[----:B------:R-:W-:Y:S02]  /*c630*/  LEA.HI R3, R6, R188, RZ, 0x3 ;  /* 0x000000bc06037211 */ /* 0x000fe400078f18ff */
[----:B------:R-:W-:Y:S01]  /*c640*/  IADD3 R214, R203, 0x800, RZ ;  /* 0x00000800cbd67810 */ /* 0x000fe20007ffe0ff */
[----:B------:R-:W-:Y:S01]  /*c650*/  LDSM.16.M88.4 R192, [R192+0x4000] ;  /* 0x00400000c0c0783b */ /* 0x000fe20000000200 */
[----:B------:R-:W-:Y:S01]  /*c660*/  IMAD.X R19, R11, 0x1, R15, P0 ;  /* 0x000000010b137824 */ /* 0x000fe200000e060f */
[----:B----4-:R-:W-:-:S02]  /*c670*/  IADD3 R16, P0, R14, R10, RZ ;  /* 0x0000000a0e107210 */ /* 0x010fc40007f1e0ff */
[----:B------:R-:W-:Y:S01]  /*c680*/  BAR.SYNC.DEFER_BLOCKING 0x0 ;  /* 0x0000000000007b1d */ /* 0x000fe20000010000 */
[----:B------:R-:W-:Y:S02]  /*c690*/  LOP3.LUT R230, R3, 0xfffffff8, RZ, 0xc0, !PT ;  /* 0xfffffff803e67812 */ /* 0x000fe400078ec0ff */
[----:B---3--:R-:W-:Y:S01]  /*c6a0*/  IMAD.X R17, R15, 0x1, R9, P0 ;  /* 0x000000010f117824 */ /* 0x008fe200000e0609 */
[----:B------:R-:W-:Y:S02]  /*c6b0*/  IADD3 R14, P0, R14, R8, RZ ;  /* 0x000000080e0e7210 */ /* 0x000fe40007f1e0ff */
[----:B------:R-:W-:Y:S01]  /*c6c0*/  IMAD.WIDE R6, R230, 0x2, RZ ;  /* 0x00000002e6067825 */ /* 0x000fe200078e02ff */
[----:B------:R-:W-:Y:S02]  /*c6d0*/  IADD3 R3, R219, 0x1100, RZ ;  /* 0x00001100db037810 */ /* 0x000fe40007ffe0ff */
[----:B------:R-:W-:Y:S01]  /*c6e0*/  SHF.R.S32.HI R251, RZ, 0x1f, R230 ;  /* 0x0000001ffffb7819 */ /* 0x000fe200000114e6 */
[----:B------:R-:W-:Y:S01]  /*c6f0*/  IMAD.X R15, R15, 0x1, R0, P0 ;  /* 0x000000010f0f7824 */ /* 0x000fe200000e0600 */
[----:B------:R-:W-:-:S02]  /*c700*/  IADD3 R12, P0, R12, R6, RZ ;  /* 0x000000060c0c7210 */ /* 0x000fc40007f1e0ff */
[C---:B------:R-:W-:Y:S02]  /*c710*/  IADD3 R213, R203.reuse, 0x1000, RZ ;  /* 0x00001000cbd57810 */ /* 0x040fe40007ffe0ff */
[----:B------:R-:W-:Y:S01]  /*c720*/  IADD3 R212, R203, 0x1800, RZ ;  /* 0x00001800cbd47810 */ /* 0x000fe20007ffe0ff */
[----:B------:R-:W-:Y:S01]  /*c730*/  IMAD.X R13, R11, 0x1, R7, P0 ;  /* 0x000000010b0d7824 */ /* 0x000fe200000e0607 */
[C---:B------:R-:W-:Y:S02]  /*c740*/  IADD3 R10, P0, R6.reuse, R10, RZ ;  /* 0x0000000a060a7210 */ /* 0x040fe40007f1e0ff */
[C---:B------:R-:W-:Y:S02]  /*c750*/  IADD3 R211, R203.reuse, 0x2000, RZ ;  /* 0x00002000cbd37810 */ /* 0x040fe40007ffe0ff */
[----:B------:R-:W-:Y:S01]  /*c760*/  IADD3 R210, R203, 0x2800, RZ ;  /* 0x00002800cbd27810 */ /* 0x000fe20007ffe0ff */
[----:B------:R-:W-:Y:S01]  /*c770*/  IMAD.X R11, R7, 0x1, R9, P0 ;  /* 0x00000001070b7824 */ /* 0x000fe200000e0609 */
[----:B------:R-:W-:Y:S01]  /*c780*/  IADD3 R6, P0, R6, R8, RZ ;  /* 0x0000000806067210 */ /* 0x000fe20007f1e0ff */
[----:B------:R-:W-:-:S04]  /*c790*/  DEPBAR.LE SB0, 0x0 ;  /* 0x000080000000791a */ /* 0x000fc80000000000 */
[----:B------:R-:W-:Y:S01]  /*c7a0*/  BAR.SYNC.DEFER_BLOCKING 0x0 ;  /* 0x0000000000007b1d */ /* 0x000fe20000010000 */
[----:B------:R-:W-:Y:S01]  /*c7b0*/  IMAD.X R7, R7, 0x1, R0, P0 ;  /* 0x0000000107077824 */ /* 0x000fe200000e0600 */
[----:B------:R-:W-:Y:S01]  /*c7c0*/  ISETP.LT.OR P0, PT, R77, 0x1, P1 ;  /* 0x000000014d00780c */ /* 0x000fe20000f01670 */
[----:B------:R-:W-:Y:S01]  /*c7d0*/  IMAD.MOV.U32 R0, RZ, RZ, 0x40 ;  /* 0x00000040ff007424 */ /* 0x000fe200078e00ff */
[C---:B------:R-:W-:Y:S02]  /*c7e0*/  IADD3 R209, R203.reuse, 0x3000, RZ ;  /* 0x00003000cbd17810 */ /* 0x040fe40007ffe0ff */
[C---:B------:R-:W-:Y:S02]  /*c7f0*/  IADD3 R208, R203.reuse, 0x3800, RZ ;  /* 0x00003800cbd07810 */ /* 0x040fe40007ffe0ff */
[C---:B------:R-:W-:Y:S02]  /*c800*/  IADD3 R207, R203.reuse, 0x4000, RZ ;  /* 0x00004000cbcf7810 */ /* 0x040fe40007ffe0ff */
[----:B------:R-:W-:-:S02]  /*c810*/  IADD3 R206, R203, 0x4800, RZ ;  /* 0x00004800cbce7810 */ /* 0x000fc40007ffe0ff */
[C---:B------:R-:W-:Y:S02]  /*c820*/  IADD3 R205, R203.reuse, 0x5000, RZ ;  /* 0x00005000cbcd7810 */ /* 0x040fe40007ffe0ff */
[----:B------:R-:W-:Y:S01]  /*c830*/  IADD3 R204, R203, 0x5800, RZ ;  /* 0x00005800cbcc7810 */ /* 0x000fe20007ffe0ff */
[----:B------:R-:W1:Y:S04]  /*c840*/  LDSM.16.M88.4 R24, [R196+0x8100] ;  /* 0x00810000c418783b */ /* 0x000e680000000200 */
[----:B------:R-:W2:Y:S04]  /*c850*/  LDSM.16.M88.4 R20, [R196+0x8900] ;  /* 0x00890000c414783b */ /* 0x000ea80000000200 */
[----:B------:R-:W3:Y:S04]  /*c860*/  LDSM.16.M88.4 R36, [R196+0x9100] ;  /* 0x00910000c424783b */ /* 0x000ee80000000200 */
[----:B------:R-:W-:Y:S04]  /*c870*/  LDSM.16.M88.4 R44, [R196+0x9900] ;  /* 0x00990000c42c783b */ /* 0x000fe80000000200 */
[----:B------:R-:W-:Y:S04]  /*c880*/  LDSM.16.M88.4 R68, [R196+0xa100] ;  /* 0x00a10000c444783b */ /* 0x000fe80000000200 */
[----:B------:R-:W-:Y:S04]  /*c890*/  LDSM.16.M88.4 R72, [R196+0xa900] ;  /* 0x00a90000c448783b */ /* 0x000fe80000000200 */
[----:B------:R-:W4:Y:S04]  /*c8a0*/  LDSM.16.M88.4 R64, [R203] ;  /* 0x00000000cb40783b */ /* 0x000f280000000200 */
[----:B------:R-:W3:Y:S04]  /*c8b0*/  LDSM.16.M88.4 R60, [R203+0x800] ;  /* 0x00080000cb3c783b */ /* 0x000ee80000000200 */
[----:B------:R-:W3:Y:S04]  /*c8c0*/  LDSM.16.M88.4 R56, [R203+0x1000] ;  /* 0x00100000cb38783b */ /* 0x000ee80000000200 */
[----:B------:R-:W3:Y:S04]  /*c8d0*/  LDSM.16.M88.4 R52, [R203+0x1800] ;  /* 0x00180000cb34783b */ /* 0x000ee80000000200 */
[----:B------:R-:W4:Y:S01]  /*c8e0*/  LDSM.16.M88.4 R88, [R203+0x2000] ;  /* 0x00200000cb58783b */ /* 0x000f220000000200 */
[C---:B-1----:R-:W-:Y:S03]  /*c8f0*/  HMMA.16816.F32 R40, R124.reuse, R24, RZ ;  /* 0x000000187c28723c */ /* 0x042fe600000018ff */
[----:B------:R-:W1:Y:S04]  /*c900*/  LDSM.16.M88.4 R104, [R203+0x2800] ;  /* 0x00280000cb68783b */ /* 0x000e680000000200 */
[----:B------:R-:W-:Y:S01]  /*c910*/  @!PT LDS RZ, [RZ] ;  /* 0x00000000fffff984 */ /* 0x000fe20000000800 */
[----:B------:R-:W-:Y:S01]  /*c920*/  @!PT LDS RZ, [RZ] ;  /* 0x00000000fffff984 */ /* 0x000fe20000000800 */
[----:B------:R-:W-:Y:S01]  /*c930*/  @!PT LDS RZ, [RZ] ;  /* 0x00000000fffff984 */ /* 0x000fe20000000800 */
[----:B------:R1:W-:Y:S01]  /*c940*/  LDGSTS.E.BYPASS.LTC128B.128 [R219+0x100], [R18.64], !P0 ;  /* 0x0010000012db7fae */ /* 0x0003e2000c101d52 */
[----:B------:R-:W-:Y:S01]  /*c950*/  ISETP.GE.AND P0, PT, R188, c[0x0][0x1d4], PT ;  /* 0x00007500bc007a0c */ /* 0x000fe20003f06270 */
[----:B------:R-:W-:Y:S03]  /*c960*/  HMMA.16816.F32 R32, R124, R26, RZ ;  /* 0x0000001a7c20723c */ /* 0x000fe600000018ff */
[----:B------:R-:W-:-:S05]  /*c970*/  ISETP.LT.OR P2, PT, R77, 0x1, P0 ;  /* 0x000000014d00780c */ /* 0x000fca0000741670 */
[C---:B--2---:R-:W-:Y:S08]  /*c980*/  HMMA.16816.F32 R28, R124.reuse, R20, RZ ;  /* 0x000000147c1c723c */ /* 0x044ff000000018ff */
[----:B------:R2:W-:Y:S01]  /*c990*/  LDGSTS.E.BYPASS.LTC128B.128 [R219+0x3100], [R12.64], !P2 ;  /* 0x031000000cdb7fae */ /* 0x0005e2000d101d52 */
[C---:B------:R-:W-:Y:S01]  /*c9a0*/  ISETP.LT.OR P2, PT, R77.reuse, 0x21, P1 ;  /* 0x000000214d00780c */ /* 0x040fe20000f41670 */
[----:B------:R-:W-:Y:S01]  /*c9b0*/  HMMA.16816.F32 R24, R124, R22, RZ ;  /* 0x000000167c18723c */ /* 0x000fe200000018ff */
[----:B------:R-:W-:-:S07]  /*c9c0*/  ISETP.LT.OR P1, PT, R77, 0x41, P1 ;  /* 0x000000414d00780c */ /* 0x000fce0000f21670 */
[----:B---3--:R-:W-:Y:S04]  /*c9d0*/  HMMA.16816.F32 R20, R124, R36, RZ ;  /* 0x000000247c14723c */ /* 0x008fe800000018ff */
[----:B------:R1:W-:Y:S01]  /*c9e0*/  LDGSTS.E.BYPASS.LTC128B.128 [R219+0x1100], [R16.64], !P2 ;  /* 0x0110000010db7fae */ /* 0x0003e2000d101d52 */
[C---:B------:R-:W-:Y:S02]  /*c9f0*/  ISETP.LT.OR P2, PT, R77.reuse, 0x21, P0 ;  /* 0x000000214d00780c */ /* 0x040fe40000741670 */
[----:B------:R-:W-:Y:S01]  /*ca00*/  ISETP.LT.OR P0, PT, R77, 0x41, P0 ;  /* 0x000000414d00780c */ /* 0x000fe20000701670 */
[C---:B----4-:R-:W-:Y:S08]  /*ca10*/  HMMA.16816.F32 R84, R128.reuse, R66, R32 ;  /* 0x000000428054723c */ /* 0x050ff00000001820 */
[----:B------:R-:W-:Y:S02]  /*ca20*/  HMMA.16816.F32 R100, R128, R60, R28 ;  /* 0x0000003c8064723c */ /* 0x000fe4000000181c */
[----:B------:R3:W-:Y:S01]  /*ca30*/  LDGSTS.E.BYPASS.LTC128B.128 [R219+0x4100], [R10.64], !P2 ;  /* 0x041000000adb7fae */ /* 0x0007e2000d101d52 */
[----:B------:R-:W-:-:S03]  /*ca40*/  LOP3.LUT P2, RZ, R50, 0x4, RZ, 0xc0, !PT ;  /* 0x0000000432ff7812 */ /* 0x000fc6000784c0ff */
[----:B------:R2:W-:Y:S01]  /*ca50*/  LDGSTS.E.BYPASS.LTC128B.128 [R219+0x2100], [R14.64], !P1 ;  /* 0x021000000edb7fae */ /* 0x0005e2000c901d52 */
[----:B------:R-:W-:Y:S01]  /*ca60*/  SEL R0, R0, 0xffffffc0, !P2 ;  /* 0xffffffc000007807 */ /* 0x000fe20005000000 */
[----:B------:R-:W-:Y:S02]  /*ca70*/  HMMA.16816.F32 R96, R128, R56, R20 ;  /* 0x000000388060723c */ /* 0x000fe40000001814 */
[----:B------:R4:W-:Y:S01]  /*ca80*/  LDGSTS.E.BYPASS.LTC128B.128 [R219+0x5100], [R6.64], !P0 ;  /* 0x0510000006db7fae */ /* 0x0009e2000c101d52 */
[----:B------:R-:W-:Y:S01]  /*ca90*/  ISETP.GT.AND P0, PT, R166, R252, PT ;  /* 0x000000fca600720c */ /* 0x000fe20003f04270 */
[----:B------:R-:W-:Y:S02]  /*caa0*/  IMAD.IADD R202, R196, 0x1, R0 ;  /* 0x00000001c4ca7824 */ /* 0x000fe400078e0200 */
[----:B------:R-:W-:Y:S01]  /*cab0*/  IMAD.IADD R199, R0, 0x1, R203 ;  /* 0x0000000100c77824 */ /* 0x000fe200078e02cb */
[----:B------:R-:W-:Y:S01]  /*cac0*/  LDSM.16.M88.4 R112, [R196+0xc100] ;  /* 0x00c10000c470783b */ /* 0x000fe20000000200 */
[----:B-1----:R-:W-:Y:S01]  /*cad0*/  HMMA.16816.F32 R16, R124, R38, RZ ;  /* 0x000000267c10723c */ /* 0x002fe200000018ff */
[----:B------:R-:W-:-:S02]  /*cae0*/  IADD3 R0, R219, 0x3100, RZ ;  /* 0x00003100db007810 */ /* 0x000fc40007ffe0ff */
[----:B------:R-:W1:Y:S01]  /*caf0*/  LDSM.16.M88.4 R48, [R202+0x8100] ;  /* 0x00810000ca30783b */ /* 0x000e620000000200 */
[----:B------:R-:W-:-:S03]  /*cb00*/  IADD3 R0, R219, 0x4100, RZ ;  /* 0x00004100db007810 */ /* 0x000fc60007ffe0ff */
[----:B------:R-:W-:Y:S01]  /*cb10*/  LDSM.16.M88.4 R32, [R202+0x9100] ;  /* 0x00910000ca20783b */ /* 0x000fe20000000200 */
[C---:B------:R-:W-:Y:S03]  /*cb20*/  HMMA.16816.F32 R36, R124.reuse, R74, RZ ;  /* 0x0000004a7c24723c */ /* 0x040fe600000018ff */
[----:B------:R-:W-:Y:S04]  /*cb30*/  LDSM.16.M88.4 R28, [R202+0x9900] ;  /* 0x00990000ca1c783b */ /* 0x000fe80000000200 */
[----:B------:R-:W-:Y:S01]  /*cb40*/  LDSM.16.M88.4 R108, [R199+0x1000] ;  /* 0x00100000c76c783b */ /* 0x000fe20000000200 */
[C---:B---3--:R-:W-:Y:S03]  /*cb50*/  HMMA.16816.F32 R8, R124.reuse, R46, RZ ;  /* 0x0000002e7c08723c */ /* 0x048fe600000018ff */
[----:B------:R-:W-:Y:S04]  /*cb60*/  LDSM.16.M88.4 R116, [R199+0x1800] ;  /* 0x00180000c774783b */ /* 0x000fe80000000200 */
[----:B------:R-:W-:Y:S01]  /*cb70*/  LDSM.16.M88.4 R136, [R199+0x2000] ;  /* 0x00200000c788783b */ /* 0x000fe20000000200 */
[----:B--2---:R-:W-:Y:S03]  /*cb80*/  HMMA.16816.F32 R12, R124, R44, RZ ;  /* 0x0000002c7c0c723c */ /* 0x004fe600000018ff */
[----:B------:R-:W-:Y:S04]  /*cb90*/  LDSM.16.M88.4 R120, [R196+0xc900] ;  /* 0x00c90000c478783b */ /* 0x000fe80000000200 */
[----:B-----5:R-:W-:Y:S01]  /*cba0*/  LDSM.16.M88.4 R132, [R203+0x3800] ;  /* 0x00380000cb84783b */ /* 0x020fe20000000200 */
[----:B------:R-:W-:Y:S03]  /*cbb0*/  HMMA.16816.F32 R80, R128, R58, R16 ;  /* 0x0000003a8050723c */ /* 0x000fe60000001810 */
[----:B------:R-:W-:Y:S04]  /*cbc0*/  LDSM.16.M88.4 R160, [R202+0xb100] ;  /* 0x00b10000caa0783b */ /* 0x000fe80000000200 */
[----:B------:R-:W-:Y:S01]  /*cbd0*/  LDSM.16.M88.4 R140, [R202+0xc100] ;  /* 0x00c10000ca8c783b */ /* 0x000fe20000000200 */
[----:B------:R-:W-:Y:S03]  /*cbe0*/  HMMA.16816.F32 R16, R124, R68, RZ ;  /* 0x000000447c10723c */ /* 0x000fe600000018ff */
[----:B------:R-:W-:Y:S04]  /*cbf0*/  LDSM.16.M88.4 R148, [R202+0xd100] ;  /* 0x00d10000ca94783b */ /* 0x000fe80000000200 */
[----:B------:R-:W-:Y:S01]  /*cc00*/  LDSM.16.M88.4 R156, [R202+0xd900] ;  /* 0x00d90000ca9c783b */ /* 0x000fe20000000200 */
[C---:B------:R-:W-:Y:S03]  /*cc10*/  HMMA.16816.F32 R44, R128.reuse, R64, R40 ;  /* 0x00000040802c723c */ /* 0x040fe60000001828 */
[----:B------:R-:W-:Y:S04]  /*cc20*/  LDSM.16.M88.4 R144, [R202+0xc900] ;  /* 0x00c90000ca90783b */ /* 0x000fe80000000200 */
[----:B------:R-:W0:Y:S01]  /*cc30*/  LDGDEPBAR ;  /* 0x00000000000079af */ /* 0x000e220000000000 */
[C---:B------:R-:W-:Y:S08]  /*cc40*/  HMMA.16816.F32 R64, R128.reuse, R52, R12 ;  /* 0x000000348040723c */ /* 0x040ff0000000180c */
[----:B------:R-:W-:Y:S01]  /*cc50*/  HMMA.16816.F32 R56, R128, R54, R8 ;  /* 0x000000368038723c */ /* 0x000fe20000001808 */
[----:B------:R-:W2:Y:S07]  /*cc60*/  LDSM.16.M88.4 R52, [R202+0x8900] ;  /* 0x00890000ca34783b */ /* 0x000eae0000000200 */
[C---:B------:R-:W-:Y:S08]  /*cc70*/  HMMA.16816.F32 R12, R124.reuse, R70, RZ ;  /* 0x000000467c0c723c */ /* 0x040ff000000018ff */
[----:B------:R-:W-:Y:S01]  /*cc80*/  HMMA.16816.F32 R8, R124, R72, RZ ;  /* 0x000000487c08723c */ /* 0x000fe200000018ff */
[----:B------:R-:W-:Y:S07]  /*cc90*/  LDSM.16.M88.4 R72, [R199] ;  /* 0x00000000c748783b */ /* 0x000fee0000000200 */
[C---:B------:R-:W-:Y:S01]  /*cca0*/  HMMA.16816.F32 R92, R128.reuse, R62, R24 ;  /* 0x0000003e805c723c */ /* 0x040fe20000001818 */
[----:B------:R-:W3:Y:S07]  /*ccb0*/  LDSM.16.M88.4 R24, [R202+0xa100] ;  /* 0x00a10000ca18783b */ /* 0x000eee0000000200 */
[C---:B------:R-:W-:Y:S01]  /*ccc0*/  HMMA.16816.F32 R40, R128.reuse, R88, R16 ;  /* 0x000000588028723c */ /* 0x040fe20000001810 */
[----:B------:R-:W2:Y:S07]  /*ccd0*/  LDSM.16.M88.4 R16, [R202+0xa900] ;  /* 0x00a90000ca10783b */ /* 0x000eae0000000200 */
[C---:B------:R-:W-:Y:S08]  /*cce0*/  HMMA.16816.F32 R20, R128.reuse, R90, R12 ;  /* 0x0000005a8014723c */ /* 0x040ff0000000180c */
[C---:B------:R-:W-:Y:S08]  /*ccf0*/  HMMA.16816.F32 R12, R128.reuse, R104, R8 ;  /* 0x00000068800c723c */ /* 0x040ff00000001808 */
[----:B------:R-:W-:Y:S01]  /*cd00*/  HMMA.16816.F32 R8, R128, R106, R36 ;  /* 0x0000006a8008723c */ /* 0x000fe20000001824 */
[----:B------:R-:W3:Y:S04]  /*cd10*/  LDSM.16.M88.4 R104, [R199+0x800] ;  /* 0x00080000c768783b */ /* 0x000ee80000000200 */
[----:B------:R-:W-:Y:S03]  /*cd20*/  LDSM.16.M88.4 R36, [R196+0xb100] ;  /* 0x00b10000c424783b */ /* 0x000fe60000000200 */
[C---:B-1----:R-:W-:Y:S08]  /*cd30*/  HMMA.16816.F32 R44, R152.reuse, R48, R44 ;  /* 0x00000030982c723c */ /* 0x042ff0000000182c */
[C---:B------:R-:W-:Y:S01]  /*cd40*/  HMMA.16816.F32 R60, R152.reuse, R50, R84 ;  /* 0x00000032983c723c */ /* 0x040fe20000001854 */
[----:B------:R-:W1:Y:S07]  /*cd50*/  LDSM.16.M88.4 R48, [R199+0x2800] ;  /* 0x00280000c730783b */ /* 0x000e6e0000000200 */
[C---:B--2---:R-:W-:Y:S01]  /*cd60*/  HMMA.16816.F32 R68, R152.reuse, R52, R100 ;  /* 0x000000349844723c */ /* 0x044fe20000001864 */
[----:B------:R-:W2:Y:S07]  /*cd70*/  LDSM.16.M88.4 R100, [R196+0xb900] ;  /* 0x00b90000c464783b */ /* 0x000eae0000000200 */
[C---:B------:R-:W-:Y:S08]  /*cd80*/  HMMA.16816.F32 R92, R152.reuse, R54, R92 ;  /* 0x00000036985c723c */ /* 0x040ff0000000185c */
[C---:B------:R-:W-:Y:S08]  /*cd90*/  HMMA.16816.F32 R96, R152.reuse, R32, R96 ;  /* 0x000000209860723c */ /* 0x040ff00000001860 */
[C---:B------:R-:W-:Y:S08]  /*cda0*/  HMMA.16816.F32 R88, R152.reuse, R34, R80 ;  /* 0x000000229858723c */ /* 0x040ff00000001850 */
[C---:B------:R-:W-:Y:S08]  /*cdb0*/  HMMA.16816.F32 R84, R152.reuse, R28, R64 ;  /* 0x0000001c9854723c */ /* 0x040ff00000001840 */
[C---:B------:R-:W-:Y:S08]  /*cdc0*/  HMMA.16816.F32 R80, R152.reuse, R30, R56 ;  /* 0x0000001e9850723c */ /* 0x040ff00000001838 */
[C---:B---3--:R-:W-:Y:S08]  /*cdd0*/  HMMA.16816.F32 R64, R152.reuse, R24, R40 ;  /* 0x000000189840723c */ /* 0x048ff00000001828 */
[C---:B------:R-:W-:Y:S08]  /*cde0*/  HMMA.16816.F32 R52, R152.reuse, R16, R12 ;  /* 0x000000109834723c */ /* 0x040ff0000000180c */
[C---:B------:R-:W-:Y:S08]  /*cdf0*/  HMMA.16816.F32 R56, R152.reuse, R26, R20 ;  /* 0x0000001a9838723c */ /* 0x040ff00000001814 */
[----:B------:R-:W-:Y:S08]  /*ce00*/  HMMA.16816.F32 R40, R152, R18, R8 ;  /* 0x000000129828723c */ /* 0x000ff00000001808 */
[C---:B------:R-:W-:Y:S08]  /*ce10*/  HMMA.16816.F32 R32, R172.reuse, R72, R44 ;  /* 0x00000048ac20723c */ /* 0x040ff0000000182c */
[C---:B------:R-:W-:Y:S08]  /*ce20*/  HMMA.16816.F32 R28, R172.reuse, R74, R60 ;  /* 0x0000004aac1c723c */ /* 0x040ff0000000183c */
[C---:B------:R-:W-:Y:S08]  /*ce30*/  HMMA.16816.F32 R24, R172.reuse, R104, R68 ;  /* 0x00000068ac18723c */ /* 0x040ff00000001844 */
[C---:B------:R-:W-:Y:S01]  /*ce40*/  HMMA.16816.F32 R20, R172.reuse, R106, R92 ;  /* 0x0000006aac14723c */ /* 0x040fe2000000185c */
[----:B------:R-:W3:Y:S07]  /*ce50*/  LDSM.16.M88.4 R92, [R196+0xd100] ;  /* 0x00d10000c45c783b */ /* 0x000eee0000000200 */
[C---:B------:R-:W-:Y:S01]  /*ce60*/  HMMA.16816.F32 R16, R172.reuse, R108, R96 ;  /* 0x0000006cac10723c */ /* 0x040fe20000001860 */
[----:B------:R-:W2:Y:S07]  /*ce70*/  LDSM.16.M88.4 R96, [R196+0xd900] ;  /* 0x00d90000c460783b */ /* 0x000eae0000000200 */
[C---:B------:R-:W-:Y:S01]  /*ce80*/  HMMA.16816.F32 R12, R172.reuse, R110, R88 ;  /* 0x0000006eac0c723c */ /* 0x040fe20000001858 */
[----:B------:R-:W2:Y:S07]  /*ce90*/  LDSM.16.M88.4 R108, [R203+0x3000] ;  /* 0x00300000cb6c783b */ /* 0x000eae0000000200 */
[C---:B------:R-:W-:Y:S08]  /*cea0*/  HMMA.16816.F32 R8, R172.reuse, R116, R84 ;  /* 0x00000074ac08723c */ /* 0x040ff00000001854 */
[C---:B------:R-:W-:Y:S01]  /*ceb0*/  HMMA.16816.F32 R88, R172.reuse, R118, R80 ;  /* 0x00000076ac58723c */ /* 0x040fe20000001850 */
[----:B------:R-:W2:Y:S07]  /*cec0*/  LDSM.16.M88.4 R116, [R203+0x4000] ;  /* 0x00400000cb74783b */ /* 0x000eae0000000200 */
[C---:B------:R-:W-:Y:S08]  /*ced0*/  HMMA.16816.F32 R84, R172.reuse, R136, R64 ;  /* 0x00000088ac54723c */ /* 0x040ff00000001840 */
[C---:B-1----:R-:W-:Y:S08]  /*cee0*/  HMMA.16816.F32 R72, R172.reuse, R48, R52 ;  /* 0x00000030ac48723c */ /* 0x042ff00000001834 */
[C---:B------:R-:W-:Y:S08]  /*cef0*/  HMMA.16816.F32 R80, R172.reuse, R138, R56 ;  /* 0x0000008aac50723c */ /* 0x040ff00000001838 */
[----:B------:R-:W-:Y:S01]  /*cf00*/  HMMA.16816.F32 R68, R172, R50, R40 ;  /* 0x00000032ac44723c */ /* 0x000fe20000001828 */
[----:B------:R-:W-:Y:S07]  /*cf10*/  LDSM.16.M88.4 R40, [R203+0x4800] ;  /* 0x00480000cb28783b */ /* 0x000fee0000000200 */
[C---:B------:R-:W-:Y:S08]  /*cf20*/  HMMA.16816.F32 R64, R176.reuse, R36, R32 ;  /* 0x00000024b040723c */ /* 0x040ff00000001820 */
[C---:B------:R-:W-:Y:S01]  /*cf30*/  HMMA.16816.F32 R60, R176.reuse, R38, R28 ;  /* 0x00000026b03c723c */ /* 0x040fe2000000181c */
[----:B------:R-:W1:Y:S07]  /*cf40*/  LDSM.16.M88.4 R36, [R203+0x5000] ;  /* 0x00500000cb24783b */ /* 0x000e6e0000000200 */
[C---:B--2---:R-:W-:Y:S08]  /*cf50*/  HMMA.16816.F32 R56, R176.reuse, R100, R24 ;  /* 0x00000064b038723c */ /* 0x044ff00000001818 */
[C---:B------:R-:W-:Y:S01]  /*cf60*/  HMMA.16816.F32 R52, R176.reuse, R102, R20 ;  /* 0x00000066b034723c */ /* 0x040fe20000001814 */
[----:B------:R-:W2:Y:S07]  /*cf70*/  LDSM.16.M88.4 R100, [R203+0x5800] ;  /* 0x00580000cb64783b */ /* 0x000eae0000000200 */
[C---:B------:R-:W-:Y:S08]  /*cf80*/  HMMA.16816.F32 R48, R176.reuse, R112, R16 ;  /* 0x00000070b030723c */ /* 0x040ff00000001810 */
[C---:B------:R-:W-:Y:S08]  /*cf90*/  HMMA.16816.F32 R44, R176.reuse, R114, R12 ;  /* 0x00000072b02c723c */ /* 0x040ff0000000180c */
[C---:B---3--:R-:W-:Y:S08]  /*cfa0*/  HMMA.16816.F32 R24, R176.reuse, R92, R84 ;  /* 0x0000005cb018723c */ /* 0x048ff00000001854 */
[C---:B------:R-:W-:Y:S01]  /*cfb0*/  HMMA.16816.F32 R16, R176.reuse, R96, R72 ;  /* 0x00000060b010723c */ /* 0x040fe20000001848 */
[----:B------:R-:W-:Y:S07]  /*cfc0*/  LDSM.16.M88.4 R72, [R199+0x3800] ;  /* 0x00380000c748783b */ /* 0x000fee0000000200 */
[C---:B------:R-:W-:Y:S08]  /*cfd0*/  HMMA.16816.F32 R32, R176.reuse, R120, R8 ;  /* 0x00000078b020723c */ /* 0x040ff00000001808 */
[C---:B------:R-:W-:Y:S08]  /*cfe0*/  HMMA.16816.F32 R28, R176.reuse, R122, R88 ;  /* 0x0000007ab01c723c */ /* 0x040ff00000001858 */
[C---:B------:R-:W-:Y:S08]  /*cff0*/  HMMA.16816.F32 R20, R176.reuse, R94, R80 ;  /* 0x0000005eb014723c */ /* 0x040ff00000001850 */
[----:B------:R-:W-:Y:S01]  /*d000*/  HMMA.16816.F32 R12, R176, R98, R68 ;  /* 0x00000062b00c723c */ /* 0x000fe20000001844 */
[----:B------:R-:W3:Y:S04]  /*d010*/  LDSM.16.M88.4 R96, [R202+0xb900] ;  /* 0x00b90000ca60783b */ /* 0x000ee80000000200 */
[----:B------:R-:W-:Y:S03]  /*d020*/  LDSM.16.M88.4 R68, [R199+0x4000] ;  /* 0x00400000c744783b */ /* 0x000fe60000000200 */
[C---:B------:R-:W-:Y:S01]  /*d030*/  HMMA.16816.F32 R8, R180.reuse, R108, R64 ;  /* 0x0000006cb408723c */ /* 0x040fe20000001840 */
[----:B------:R-:W-:Y:S07]  /*d040*/  LDSM.16.M88.4 R64, [R199+0x4800] ;  /* 0x00480000c740783b */ /* 0x000fee0000000200 */
[C---:B------:R-:W-:Y:S01]  /*d050*/  HMMA.16816.F32 R108, R180.reuse, R110, R60 ;  /* 0x0000006eb46c723c */ /* 0x040fe2000000183c */
[----:B------:R-:W-:Y:S07]  /*d060*/  LDSM.16.M88.4 R60, [R199+0x5000] ;  /* 0x00500000c73c783b */ /* 0x000fee0000000200 */
[C---:B------:R-:W-:Y:S01]  /*d070*/  HMMA.16816.F32 R136, R180.reuse, R132, R56 ;  /* 0x00000084b488723c */ /* 0x040fe20000001838 */
[----:B------:R-:W-:Y:S07]  /*d080*/  LDSM.16.M88.4 R56, [R199+0x5800] ;  /* 0x00580000c738783b */ /* 0x000fee0000000200 */
[C---:B------:R-:W-:Y:S08]  /*d090*/  HMMA.16816.F32 R120, R180.reuse, R116, R48 ;  /* 0x00000074b478723c */ /* 0x040ff00000001830 */
[C---:B------:R-:W-:Y:S08]  /*d0a0*/  HMMA.16816.F32 R132, R180.reuse, R134, R52 ;  /* 0x00000086b484723c */ /* 0x040ff00000001834 */
[C---:B------:R-:W-:Y:S08]  /*d0b0*/  HMMA.16816.F32 R116, R180.reuse, R118, R44 ;  /* 0x00000076b474723c */ /* 0x040ff0000000182c */
[C---:B-1----:R-:W-:Y:S08]  /*d0c0*/  HMMA.16816.F32 R92, R180.reuse, R36, R24 ;  /* 0x00000024b45c723c */ /* 0x042ff00000001818 */
[C---:B--2---:R-:W-:Y:S08]  /*d0d0*/  HMMA.16816.F32 R84, R180.reuse, R100, R16 ;  /* 0x00000064b454723c */ /* 0x044ff00000001810 */
[C---:B------:R-:W-:Y:S08]  /*d0e0*/  HMMA.16816.F32 R112, R180.reuse, R40, R32 ;  /* 0x00000028b470723c */ /* 0x040ff00000001820 */
[C---:B------:R-:W-:Y:S08]  /*d0f0*/  HMMA.16816.F32 R104, R180.reuse, R42, R28 ;  /* 0x0000002ab468723c */ /* 0x040ff0000000181c */
[C---:B------:R-:W-:Y:S08]  /*d100*/  HMMA.16816.F32 R88, R180.reuse, R38, R20 ;  /* 0x00000026b458723c */ /* 0x040ff00000001814 */
[----:B------:R-:W-:Y:S01]  /*d110*/  HMMA.16816.F32 R80, R180, R102, R12 ;  /* 0x00000066b450723c */ /* 0x000fe2000000180c */
[----:B------:R-:W1:Y:S01]  /*d120*/  LDSM.16.M88.4 R100, [R199+0x3000] ;  /* 0x00300000c764783b */ /* 0x000e620000000200 */
[----:B------:R-:W-:-:S06]  /*d130*/  DEPBAR.LE SB0, 0x0 ;  /* 0x000080000000791a */ /* 0x000fcc0000000000 */
[C---:B------:R-:W-:Y:S08]  /*d140*/  HMMA.16816.F32 R52, R184.reuse, R160, R8 ;  /* 0x000000a0b834723c */ /* 0x040ff00000001808 */
[C---:B------:R-:W-:Y:S08]  /*d150*/  HMMA.16816.F32 R48, R184.reuse, R162, R108 ;  /* 0x000000a2b830723c */ /* 0x040ff0000000186c */
[C---:B---3--:R-:W-:Y:S08]  /*d160*/  HMMA.16816.F32 R44, R184.reuse, R96, R136 ;  /* 0x00000060b82c723c */ /* 0x048ff00000001888 */
        /* <DEDUP_REMOVED lines=9> */
[C---:B-1----:R-:W-:Y:S08]  /*d200*/  HMMA.16816.F32 R112, R192.reuse, R100, R52 ;  /* 0x00000064c070723c */ /* 0x042ff00000001834 */
        /* <DEDUP_REMOVED lines=13> */
[----:B----4-:R-:W-:Y:S01]  /*d2e0*/  ISETP.NE.AND P5, PT, R221, 0x1, PT ;  /* 0x00000001dd00780c */ /* 0x010fe20003fa5270 */
[----:B------:R-:W-:Y:S01]  /*d2f0*/  IMAD.MOV.U32 R217, RZ, RZ, RZ ;  /* 0x000000ffffd97224 */ /* 0x000fe200078e00ff */
[----:B------:R-:W-:-:S02]  /*d300*/  IADD3 R3, R197, R164, R216 ;  /* 0x000000a4c5037210 */ /* 0x000fc40007ffe0d8 */
[----:B------:R-:W-:Y:S02]  /*d310*/  ISETP.GT.AND P4, PT, R197, 0x5f, PT ;  /* 0x0000005fc500780c */ /* 0x000fe40003f84270 */
[----:B------:R-:W-:-:S05]  /*d320*/  IADD3 R3, R3, -0x60, RZ ;  /* 0xffffffa003037810 */ /* 0x000fca0007ffe0ff */
[----:B------:R-:W-:Y:S02]  /*d330*/  IMAD.MOV.U32 R0, RZ, RZ, R3 ;  /* 0x000000ffff007224 */ /* 0x000fe400078e0003 */
[----:B------:R-:W-:-:S05]  /*d340*/  @P5 IMAD.HI.U32 R6, R3, c[0x0][0x2bc], RZ ;  /* 0x0000af0003065a27 */ /* 0x000fca00078e00ff */
        /* <DEDUP_REMOVED lines=8> */
[----:B------:R-:W-:Y:S01]  /*d3d0*/  IMAD.SHL.U32 R20, R224, 0x2, RZ ;  /* 0x00000002e0147824 */ /* 0x000fe200078e00ff */
[----:B------:R-:W-:Y:S01]  /*d3e0*/  ISETP.GE.AND P4, PT, R188, c[0x0][0x1d4], PT ;  /* 0x00007500bc007a0c */ /* 0x000fe20003f86270 */
[----:B------:R-:W-:Y:S01]  /*d3f0*/  IMAD R220, R0, c[0x0][0x2b8], R3 ;  /* 0x0000ae0000dc7a24 */ /* 0x000fe200078e0203 */
[----:B------:R-:W-:-:S04]  /*d400*/  SEL R19, RZ, 0x10, P5 ;  /* 0x00000010ff137807 */ /* 0x000fc80002800000 */
[----:B------:R-:W-:-:S05]  /*d410*/  SHF.R.S32.HI R0, RZ, 0x1f, R220 ;  /* 0x0000001fff007819 */ /* 0x000fca00000114dc */
[----:B------:R-:W-:-:S04]  /*d420*/  IMAD R0, R0, c[0x0][0x1e0], RZ ;  /* 0x0000780000007a24 */ /* 0x000fc800078e02ff */
[C---:B------:R-:W-:Y:S02]  /*d430*/  IMAD R0, R220.reuse, c[0x0][0x1e4], R0 ;  /* 0x00007900dc007a24 */ /* 0x040fe400078e0200 */
[----:B-1----:R-:W-:-:S04]  /*d440*/  IMAD.WIDE.U32 R6, R220, c[0x0][0x1e0], RZ ;  /* 0x00007800dc067a25 */ /* 0x002fc800078e00ff */
[----:B------:R-:W-:Y:S01]  /*d450*/  IMAD.IADD R7, R7, 0x1, R0 ;  /* 0x0000000107077824 */ /* 0x000fe200078e0200 */
[----:B--2---:R-:W-:-:S03]  /*d460*/  SHF.R.S32.HI R0, RZ, 0x1f, R217 ;  /* 0x0000001fff007819 */ /* 0x004fc600000114d9 */
[----:B------:R-:W-:-:S04]  /*d470*/  IMAD.WIDE.U32 R6, R217, c[0x0][0x1f0], R6 ;  /* 0x00007c00d9067a25 */ /* 0x000fc800078e0006 */
[----:B------:R-:W-:-:S04]  /*d480*/  IMAD R0, R0, c[0x0][0x1f0], RZ ;  /* 0x00007c0000007a24 */ /* 0x000fc800078e02ff */
[----:B------:R-:W-:Y:S01]  /*d490*/  IMAD R3, R217, c[0x0][0x1f4], R0 ;  /* 0x00007d00d9037a24 */ /* 0x000fe200078e0200 */
[----:B------:R-:W-:Y:S02]  /*d4a0*/  IADD3 R0, P0, R200, R6, RZ ;  /* 0x00000006c8007210 */ /* 0x000fe40007f1e0ff */
[----:B------:R-:W-:Y:S02]  /*d4b0*/  SHF.L.U64.HI R6, R224, 0x1, R189 ;  /* 0x00000001e0067819 */ /* 0x000fe400000102bd */
[----:B------:R-:W-:Y:S02]  /*d4c0*/  IADD3.X R3, R190, R7, R3, P0, !PT ;  /* 0x00000007be037210 */ /* 0x000fe400007fe403 */
[----:B------:R-:W-:-:S04]  /*d4d0*/  LEA R8, P0, R0, c[0x0][0x1c8], 0x1 ;  /* 0x0000720000087a11 */ /* 0x000fc800078008ff */
[----:B------:R-:W-:Y:S01]  /*d4e0*/  LEA.HI.X R7, R0, c[0x0][0x1cc], R3, 0x1, P0 ;  /* 0x0000730000077a11 */ /* 0x000fe200000f0c03 */
[----:B------:R-:W1:Y:S01]  /*d4f0*/  SHFL.IDX PT, R9, R8, 0x2, 0x181f ;  /* 0x00581f0008097f89 */ /* 0x000e6200000e0000 */
[----:B------:R-:W-:Y:S02]  /*d500*/  IADD3 R0, -R19, 0x10, RZ ;  /* 0x0000001013007810 */ /* 0x000fe40007ffe1ff */
[----:B------:R-:W-:Y:S01]  /*d510*/  IADD3 R3, -R229, 0x10, RZ ;  /* 0x00000010e5037810 */ /* 0x000fe20007ffe1ff */
[----:B------:R-:W2:Y:S01]  /*d520*/  SHFL.IDX PT, R10, R7, 0x2, 0x181f ;  /* 0x00581f00070a7f89 */ /* 0x000ea200000e0000 */
[----:B------:R-:W-:Y:S02]  /*d530*/  LOP3.LUT R0, R0, 0xf, RZ, 0xc0, !PT ;  /* 0x0000000f00007812 */ /* 0x000fe400078ec0ff */
[----:B------:R-:W-:Y:S01]  /*d540*/  LOP3.LUT R11, R3, 0xf, RZ, 0xc0, !PT ;  /* 0x0000000f030b7812 */ /* 0x000fe200078ec0ff */
[----:B------:R-:W-:Y:S01]  /*d550*/  SHFL.IDX PT, R18, R8, 0x1, 0x181f ;  /* 0x00381f0008127f89 */ /* 0x000fe200000e0000 */
[----:B------:R-:W-:-:S02]  /*d560*/  SHF.L.U64.HI R3, R230, 0x1, R251 ;  /* 0x00000001e6037819 */ /* 0x000fc400000102fb */
[----:B-1----:R-:W-:Y:S01]  /*d570*/  IADD3 R16, P1, P0, R0, R9, R20 ;  /* 0x0000000900107210 */ /* 0x002fe2000783e014 */
[----:B------:R-:W-:-:S03]  /*d580*/  IMAD.SHL.U32 R0, R230, 0x2, RZ ;  /* 0x00000002e6007824 */ /* 0x000fc600078e00ff */
[-C--:B--2---:R-:W-:Y:S02]  /*d590*/  IADD3.X R17, RZ, R10.reuse, R6, P1, P0 ;  /* 0x0000000aff117210 */ /* 0x084fe40000fe0406 */
[----:B------:R-:W-:Y:S02]  /*d5a0*/  IADD3 R14, P1, P0, R11, R9, R0 ;  /* 0x000000090b0e7210 */ /* 0x000fe4000783e000 */
[----:B------:R-:W-:Y:S02]  /*d5b0*/  SHFL.IDX PT, R9, R7, RZ, 0x181f ;  /* 0x00181fff07097589 */ /* 0x000fe400000e0000 */
[----:B------:R-:W-:Y:S02]  /*d5c0*/  IADD3.X R15, RZ, R10, R3, P1, P0 ;  /* 0x0000000aff0f7210 */ /* 0x000fe40000fe0403 */
[----:B------:R-:W1:Y:S04]  /*d5d0*/  SHFL.IDX PT, R10, R8, RZ, 0x181f ;  /* 0x00181fff080a7589 */ /* 0x000e6800000e0000 */
[----:B------:R-:W2:Y:S01]  /*d5e0*/  SHFL.IDX PT, R7, R7, 0x1, 0x181f ;  /* 0x00381f0007077f89 */ /* 0x000ea200000e0000 */
[----:B-1----:R-:W-:-:S05]  /*d5f0*/  IADD3 R12, P0, R10, R20, RZ ;  /* 0x000000140a0c7210 */ /* 0x002fca0007f1e0ff */
[----:B------:R-:W-:Y:S01]  /*d600*/  IMAD.X R13, R9, 0x1, R6, P0 ;  /* 0x00000001090d7824 */ /* 0x000fe200000e0606 */
[----:B------:R-:W-:-:S04]  /*d610*/  IADD3 R10, P0, R10, R0, RZ ;  /* 0x000000000a0a7210 */ /* 0x000fc80007f1e0ff */
[----:B------:R1:W-:Y:S01]  /*d620*/  LDGSTS.E.BYPASS.LTC128B.128 [R219+0x8100], [R12.64], !P5 ;  /* 0x081000000cdb7fae */ /* 0x0003e2000e901d52 */
[----:B------:R-:W-:Y:S01]  /*d630*/  IMAD.X R11, R9, 0x1, R3, P0 ;  /* 0x00000001090b7824 */ /* 0x000fe200000e0603 */
[----:B------:R-:W-:-:S04]  /*d640*/  IADD3 R8, P0, R18, R20, RZ ;  /* 0x0000001412087210 */ /* 0x000fc80007f1e0ff */
[----:B------:R1:W-:Y:S01]  /*d650*/  LDGSTS.E.BYPASS.LTC128B.128 [R219+0xb100], [R10.64], !P4 ;  /* 0x0b1000000adb7fae */ /* 0x0003e2000e101d52 */
[----:B--2---:R-:W-:Y:S01]  /*d660*/  IMAD.X R9, R7, 0x1, R6, P0 ;  /* 0x0000000107097824 */ /* 0x004fe200000e0606 */
        /* <DEDUP_REMOVED lines=8> */
.L_x_398:
[----:B----4-:R-:W-:Y:S01]  /*d6f0*/  FMUL.FTZ R0, R96, c[0x0][0x320] ;  /* 0x0000c80060007a20 */ /* 0x010fe20000410000 */
[----:B------:R-:W-:Y:S01]  /*d700*/  LOP3.LUT R3, R79, 0xffffffe0, RZ, 0xc0, !PT ;  /* 0xffffffe04f037812 */ /* 0x000fe200078ec0ff */
[----:B------:R-:W-:Y:S01]  /*d710*/  ULDC UR4, c[0x0][0x324] ;  /* 0x0000c90000047ab9 */ /* 0x000fe20000000800 */
[----:B-1----:R-:W-:Y:S01]  /*d720*/  LEA.HI R6, R168, R167, RZ, 0x2 ;  /* 0x000000a7a8067211 */ /* 0x002fe200078f10ff */
[----:B------:R1:W2:Y:S01]  /*d730*/  MUFU.TANH R36, R0 ;  /* 0x0000000000247308 */ /* 0x0002a20000002400 */
[----:B------:R-:W-:Y:S01]  /*d740*/  SHF.R.S32.HI R7, RZ, 0x1f, R78 ;  /* 0x0000001fff077819 */ /* 0x000fe2000001144e */
[----:B------:R-:W-:Y:S01]  /*d750*/  ULOP3.LUT UR4, URZ, UR4, URZ, 0x33, !UPT ;  /* 0x000000043f047292 */ /* 0x000fe2000f8e333f */
[----:B------:R-:W-:Y:S01]  /*d760*/  LOP3.LUT R6, R6, 0xfffffffc, RZ, 0xc0, !PT ;  /* 0xfffffffc06067812 */ /* 0x000fe200078ec0ff */
[----:B------:R-:W0:Y:S01]  /*d770*/  LDGDEPBAR ;  /* 0x00000000000079af */ /* 0x000e220000000000 */
[----:B------:R-:W-:Y:S02]  /*d780*/  LEA.HI R7, R7, R78, RZ, 0x3 ;  /* 0x0000004e07077211 */ /* 0x000fe400078f18ff */
[----:B------:R-:W-:-:S02]  /*d790*/  ISETP.GE.AND P0, PT, R171, 0x1, PT ;  /* 0x00000001ab00780c */ /* 0x000fc40003f06270 */
        /* <DEDUP_REMOVED lines=65> */
[----:B------:R-:W-:Y:S02]  /*dbb0*/  IADD3 R10, -R250, R170, R76 ;  /* 0x000000aafa0a7210 */ /* 0x000fe40007ffe14c */
        /* <DEDUP_REMOVED lines=21> */
.L_x_401:
[----:B------:R-:W-:-:S04]  /*dd10*/  MOV R9, c[0x0][0x32c] ;  /* 0x0000cb0000097a02 */ /* 0x000fc80000000f00 */
[----:B------:R-:W-:-:S13]  /*dd20*/  ISETP.NE.AND P0, PT, R9, 0x1, PT ;  /* 0x000000010900780c */ /* 0x000fda0003f05270 */
[----:B------:R-:W-:-:S05]  /*dd30*/  @P0 IMAD.HI.U32 R9, R6, c[0x0][0x330], RZ ;  /* 0x0000cc0006090a27 */ /* 0x000fca00078e00ff */
[----:B------:R-:W-:Y:S02]  /*dd40*/  @P0 SHF.R.U32.HI R6, RZ, c[0x0][0x334], R9 ;  /* 0x0000cd00ff060a19 */ /* 0x000fe40000011609 */
.L_x_402:
[----:B------:R-:W-:Y:S05]  /*dd50*/  BSYNC B0 ;  /* 0x0000000000007941 */ /* 0x000fea0003800000 */
.L_x_400:
[----:B------:R-:W-:-:S05]  /*dd60*/  IMAD R6, R6, c[0x0][0x32c], R12 ;  /* 0x0000cb0006067a24 */ /* 0x000fca00078e020c */
[----:B------:R-:W-:Y:S02]  /*dd70*/  IADD3 R9, R6, c[0x0][0x32c], RZ ;  /* 0x0000cb0006097a10 */ /* 0x000fe40007ffe0ff */
[----:B------:R-:W-:Y:S02]  /*dd80*/  IMNMX R0, R0, R6, !PT ;  /* 0x0000000600007217 */ /* 0x000fe40007800200 */
[----:B------:R-:W-:Y:S02]  /*dd90*/  IMNMX R3, R3, R9, PT ;  /* 0x0000000903037217 */ /* 0x000fe40003800200 */
.L_x_399:
[C---:B---34-:R-:W-:Y:S01]  /*dda0*/  ISETP.GE.AND P0, PT, R76.reuse, 0x2, PT ;  /* 0x000000024c00780c */ /* 0x058fe20003f06270 */
[----:B------:R-:W1:Y:S01]  /*ddb0*/  SHFL.IDX PT, R6, R7, 0x1, 0x1c1f ;  /* 0x003c1f0007067f89 */ /* 0x000e6200000e0000 */
[----:B------:R-:W-:Y:S02]  /*ddc0*/  ISETP.GE.AND P1, PT, R76, 0x9, PT ;  /* 0x000000094c00780c */ /* 0x000fe40003f26270 */
[----:B------:R-:W-:Y:S02]  /*ddd0*/  P2R R56, PR, RZ, 0x1 ;  /* 0x00000001ff387803 */ /* 0x000fe40000000000 */
[----:B------:R-:W-:-:S02]  /*dde0*/  ISETP.GT.AND P0, PT, R0, 0x1, !P0 ;  /* 0x000000010000780c */ /* 0x000fc40004704270 */
[----:B------:R-:W-:Y:S02]  /*ddf0*/  P2R R55, PR, RZ, 0x2 ;  /* 0x00000002ff377803 */ /* 0x000fe40000000000 */
[----:B------:R-:W-:Y:S02]  /*de00*/  ISETP.LT.OR P0, PT, R3, 0x2, P0 ;  /* 0x000000020300780c */ /* 0x000fe40000701670 */
[----:B------:R-:W-:Y:S02]  /*de10*/  ISETP.GE.AND P6, PT, R76, 0x42, PT ;  /* 0x000000424c00780c */ /* 0x000fe40003fc6270 */
        /* <DEDUP_REMOVED lines=33> */
[C---:B------:R-:W-:Y:S02]  /*e030*/  ISETP.LT.OR P0, PT, R3.reuse, 0x21, P0 ;  /* 0x000000210300780c */ /* 0x040fe40000701670 */
        /* <DEDUP_REMOVED lines=35> */
[----:B------:R-:W-:Y:S02]  /*e270*/  ISETP.GE.AND P5, PT, R76, 0x49, PT ;  /* 0x000000494c00780c */ /* 0x000fe40003fa6270 */
[----:B------:R-:W-:Y:S02]  /*e280*/  FSEL R159, R25, -INF , !P0 ;  /* 0xff800000199f7808 */ /* 0x000fe40004000000 */
[----:B------:R-:W-:Y:S02]  /*e290*/  ISETP.GT.AND P0, PT, R0, 0x40, !P1 ;  /* 0x000000400000780c */ /* 0x000fe40004f04270 */
[C---:B------:R-:W-:Y:S02]  /*e2a0*/  ISETP.GE.AND P4, PT, R76.reuse, 0x4a, PT ;  /* 0x0000004a4c00780c */ /* 0x040fe40003f86270 */
[----:B------:R-:W-:Y:S02]  /*e2b0*/  ISETP.LT.OR P0, PT, R3, 0x41, P0 ;  /* 0x000000410300780c */ /* 0x000fe40000701670 */
[----:B------:R-:W-:-:S02]  /*e2c0*/  ISETP.GE.AND P3, PT, R76, 0x51, PT ;  /* 0x000000514c00780c */ /* 0x000fc40003f66270 */
        /* <DEDUP_REMOVED lines=8> */
[----:B------:R-:W-:-:S04]  /*e350*/  ISETP.LT.OR P0, PT, R3, 0x49, P0 ;  /* 0x000000490300780c */ /* 0x000fc80000701670 */
[----:B------:R-:W-:Y:S02]  /*e360*/  FSEL R166, R22, -INF , !P0 ;  /* 0xff80000016a67808 */ /* 0x000fe40004000000 */
[----:B------:R-:W-:-:S04]  /*e370*/  ISETP.GT.AND P0, PT, R0, 0x49, !P4 ;  /* 0x000000490000780c */ /* 0x000fc80006704270 */
        /* <DEDUP_REMOVED lines=11> */
[----:B------:R-:W-:-:S04]  /*e430*/  ISETP.GE.AND P0, PT, R76, 0x1, PT ;  /* 0x000000014c00780c */ /* 0x000fc80003f06270 */
[----:B------:R-:W-:Y:S02]  /*e440*/  P2R R37, PR, RZ, 0x1 ;  /* 0x00000001ff257803 */ /* 0x000fe40000000000 */
[----:B------:R-:W-:-:S04]  /*e450*/  ISETP.GT.AND P0, PT, R0, RZ, !P0 ;  /* 0x000000ff0000720c */ /* 0x000fc80004704270 */
[----:B------:R-:W-:-:S04]  /*e460*/  ISETP.LT.OR P0, PT, R3, 0x1, P0 ;  /* 0x000000010300780c */ /* 0x000fc80000701670 */
[----:B------:R-:W-:Y:S02]  /*e470*/  FSEL R32, R16, -INF , !P0 ;  /* 0xff80000010207808 */ /* 0x000fe40004000000 */
[----:B------:R-:W-:-:S04]  /*e480*/  ISETP.GE.AND P0, PT, R76, 0x5a, PT ;  /* 0x0000005a4c00780c */ /* 0x000fc80003f06270 */
[----:B------:R-:W-:Y:S02]  /*e490*/  P2R R36, PR, RZ, 0x1 ;  /* 0x00000001ff247803 */ /* 0x000fe40000000000 */
[----:B------:R-:W-:Y:S01]  /*e4a0*/  ISETP.GT.AND P0, PT, R0, 0x59, !P0 ;  /* 0x000000590000780c */ /* 0x000fe20004704270 */
[----:B------:R-:W-:-:S03]  /*e4b0*/  FMUL.FTZ R0, R98, c[0x0][0x320] ;  /* 0x0000c80062007a20 */ /* 0x000fc60000410000 */
[----:B------:R-:W-:Y:S01]  /*e4c0*/  ISETP.LT.OR P0, PT, R3, 0x5a, P0 ;  /* 0x0000005a0300780c */ /* 0x000fe20000701670 */
[----:B------:R2:W3:Y:S01]  /*e4d0*/  MUFU.TANH R35, R0 ;  /* 0x0000000000237308 */ /* 0x0004e20000002400 */
[----:B-1----:R-:W-:Y:S02]  /*e4e0*/  IMAD.IADD R3, R8, 0x1, R6 ;  /* 0x0000000108037824 */ /* 0x002fe400078e0206 */
[----:B------:R-:W-:Y:S02]  /*e4f0*/  FSEL R216, R17, -INF , !P0 ;  /* 0xff80000011d87808 */ /* 0x000fe40004000000 */
[----:B------:R-:W-:Y:S02]  /*e500*/  ISETP.GE.AND P0, PT, R171, 0x1, PT ;  /* 0x00000001ab00780c */ /* 0x000fe40003f06270 */
        /* <DEDUP_REMOVED lines=60> */
.L_x_405:
[----:B------:R-:W-:-:S04]  /*e8d0*/  MOV R7, c[0x0][0x32c] ;  /* 0x0000cb0000077a02 */ /* 0x000fc80000000f00 */
[----:B------:R-:W-:-:S13]  /*e8e0*/  ISETP.NE.AND P0, PT, R7, 0x1, PT ;  /* 0x000000010700780c */ /* 0x000fda0003f05270 */
[----:B------:R-:W-:-:S05]  /*e8f0*/  @P0 IMAD.HI.U32 R7, R6, c[0x0][0x330], RZ ;  /* 0x0000cc0006070a27 */ /* 0x000fca00078e00ff */
[----:B------:R-:W-:Y:S02]  /*e900*/  @P0 SHF.R.U32.HI R6, RZ, c[0x0][0x334], R7 ;  /* 0x0000cd00ff060a19 */ /* 0x000fe40000011607 */
.L_x_406:
[----:B------:R-:W-:Y:S05]  /*e910*/  BSYNC B0 ;  /* 0x0000000000007941 */ /* 0x000fea0003800000 */
.L_x_404:
[----:B------:R-:W-:-:S05]  /*e920*/  IMAD R6, R6, c[0x0][0x32c], R12 ;  /* 0x0000cb0006067a24 */ /* 0x000fca00078e020c */
[----:B------:R-:W-:Y:S02]  /*e930*/  IADD3 R7, R6, c[0x0][0x32c], RZ ;  /* 0x0000cb0006077a10 */ /* 0x000fe40007ffe0ff */
[----:B------:R-:W-:Y:S02]  /*e940*/  IMNMX R0, R0, R6, !PT ;  /* 0x0000000600007217 */ /* 0x000fe40007800200 */
[----:B------:R-:W-:Y:S02]  /*e950*/  IMNMX R3, R3, R7, PT ;  /* 0x0000000703037217 */ /* 0x000fe40003800200 */
.L_x_403:
[----:B--234-:R-:W-:Y:S01]  /*e960*/  ISETP.NE.AND P0, PT, R56, RZ, PT ;  /* 0x000000ff3800720c */ /* 0x01cfe20003f05270 */
[----:B------:R-:W-:Y:S01]  /*e970*/  IMAD.SHL.U32 R197, R4, 0x2, RZ ;  /* 0x0000000204c57824 */ /* 0x000fe200078e00ff */
[----:B------:R-:W-:Y:S02]  /*e980*/  FMNMX.FTZ R68, R32, R38, !PT ;  /* 0x0000002620447209 */ /* 0x000fe40007810000 */
[----:B------:R-:W-:Y:S01]  /*e990*/  ISETP.GT.AND P0, PT, R0, 0x1, !P0 ;  /* 0x000000010000780c */ /* 0x000fe20004704270 */
[----:B------:R-:W-:Y:S01]  /*e9a0*/  IMAD R201, R2, 0x2, R197 ;  /* 0x0000000202c97824 */ /* 0x000fe200078e02c5 */
        /* <DEDUP_REMOVED lines=84> */
[----:B------:R-:W-:Y:S02]  /*eef0*/  ISETP.GT.AND P0, PT, R0, 0x41, !P6 ;  /* 0x000000410000780c */ /* 0x000fe40007704270 */
[----:B------:R-:W-:Y:S02]  /*ef00*/  ISETP.NE.AND P6, PT, R37, RZ, PT ;  /* 0x000000ff2500720c */ /* 0x000fe40003fc5270 */
        /* <DEDUP_REMOVED lines=17> */
[----:B------:R-:W-:Y:S01]  /*f020*/  ISETP.GT.AND P0, PT, R0, RZ, !P6 ;  /* 0x000000ff0000720c */ /* 0x000fe20007704270 */
[----:B------:R-:W-:Y:S01]  /*f030*/  LDSM.16.MT88.4 R20, [R197+0x100] ;  /* 0x00010000c514783b */ /* 0x000fe20000004200 */
[----:B------:R-:W-:Y:S02]  /*f040*/  ISETP.NE.AND P6, PT, R36, RZ, PT ;  /* 0x000000ff2400720c */ /* 0x000fe40003fc5270 */
[----:B------:R-:W-:-:S04]  /*f050*/  ISETP.LT.OR P0, PT, R3, 0x1, P0 ;  /* 0x000000010300780c */ /* 0x000fc80000701670 */
[----:B------:R-:W-:Y:S02]  /*f060*/  FSEL R8, R17, -INF , !P0 ;  /* 0xff80000011087808 */ /* 0x000fe40004000000 */
[----:B------:R-:W-:Y:S01]  /*f070*/  ISETP.GT.AND P0, PT, R0, 0x59, !P6 ;  /* 0x000000590000780c */ /* 0x000fe20007704270 */
[----:B------:R-:W-:Y:S01]  /*f080*/  LDSM.16.MT88.4 R16, [R201+0x100] ;  /* 0x00010000c910783b */ /* 0x000fe20000004200 */
[----:B------:R-:W-:Y:S02]  /*f090*/  FMNMX.FTZ R6, R8, R15, !PT ;  /* 0x0000000f08067209 */ /* 0x000fe40007810000 */
[----:B------:R-:W-:Y:S02]  /*f0a0*/  ISETP.LT.OR P0, PT, R3, 0x5a, P0 ;  /* 0x0000005a0300780c */ /* 0x000fe40000701670 */
[----:B------:R-:W-:Y:S02]  /*f0b0*/  FMNMX.FTZ R6, R10, R6, !PT ;  /* 0x000000060a067209 */ /* 0x000fe40007810000 */
[----:B------:R-:W-:-:S02]  /*f0c0*/  FSEL R165, R57, -INF , !P0 ;  /* 0xff80000039a57808 */ /* 0x000fc40004000000 */
        /* <DEDUP_REMOVED lines=14> */
[----:B------:R-:W-:Y:S02]  /*f1b0*/  FMNMX.FTZ R7, R160, R6, !PT ;  /* 0x00000006a0077209 */ /* 0x000fe40007810000 */
[----:B------:R-:W1:Y:S02]  /*f1c0*/  SHFL.BFLY PT, R6, R68, 0x2, 0x1f ;  /* 0x0c401f0044067f89 */ /* 0x000e6400000e0000 */
[----:B------:R-:W-:-:S04]  /*f1d0*/  FMNMX.FTZ R7, R162, R7, !PT ;  /* 0x00000007a2077209 */ /* 0x000fc80007810000 */
[----:B------:R-:W-:-:S04]  /*f1e0*/  FMNMX.FTZ R7, R163, R7, !PT ;  /* 0x00000007a3077209 */ /* 0x000fc80007810000 */
[----:B------:R-:W-:-:S04]  /*f1f0*/  FMNMX.FTZ R0, R169, R7, !PT ;  /* 0x00000007a9007209 */ /* 0x000fc80007810000 */
[----:B------:R-:W-:-:S04]  /*f200*/  FMNMX.FTZ R0, R170, R0, !PT ;  /* 0x00000000aa007209 */ /* 0x000fc80007810000 */
        /* <DEDUP_REMOVED lines=12> */
[----:B------:R-:W-:Y:S02]  /*f2d0*/  LDSM.16.MT88.4 R32, [R201+0x3100] ;  /* 0x00310000c920783b */ /* 0x000fe40000004200 */
[----:B------:R2:W-:Y:S02]  /*f2e0*/  MUFU.EX2 R248, R3 ;  /* 0x0000000300f87308 */ /* 0x0005e40000000800 */
[----:B--2---:R-:W-:-:S06]  /*f2f0*/  FFMA.FTZ R3, R38, c[0x0][0x2d0], -R6 ;  /* 0x0000b40026037a23 */ /* 0x004fcc0000010806 */
[----:B------:R1:W2:Y:S02]  /*f300*/  MUFU.EX2 R246, R3 ;  /* 0x0000000300f67308 */ /* 0x0002a40000000800 */
[----:B-1----:R-:W-:Y:S01]  /*f310*/  FMNMX.FTZ R3, R7, R0, !PT ;  /* 0x0000000007037209 */ /* 0x002fe20007810000 */
[--C-:B------:R-:W-:Y:S02]  /*f320*/  FFMA.FTZ R0, R39, c[0x0][0x2d0], -R6.reuse ;  /* 0x0000b40027007a23 */ /* 0x100fe40000010806 */
[----:B------:R-:W-:Y:S01]  /*f330*/  FFMA.FTZ R7, R40, c[0x0][0x2d0], -R6 ;  /* 0x0000b40028077a23 */ /* 0x000fe20000010806 */
[C---:B------:R-:W-:Y:S02]  /*f340*/  FSETP.NEU.FTZ.AND P0, PT, R3.reuse, -INF , PT ;  /* 0xff8000000300780b */ /* 0x040fe40003f1d000 */
[----:B------:R1:W-:Y:S01]  /*f350*/  MUFU.EX2 R249, R0 ;  /* 0x0000000000f97308 */ /* 0x0003e20000000800 */
[----:B------:R-:W-:Y:S07]  /*f360*/  LDSM.16.MT88.4 R36, [R197+0x900] ;  /* 0x00090000c524783b */ /* 0x000fee0000004200 */
[----:B------:R3:W4:Y:S01]  /*f370*/  MUFU.EX2 R247, R7 ;  /* 0x0000000700f77308 */ /* 0x0007220000000800 */
[----:B-1----:R-:W-:-:S05]  /*f380*/  FMUL.FTZ R0, R3, c[0x0][0x2d0] ;  /* 0x0000b40003007a20 */ /* 0x002fca0000410000 */
[----:B------:R-:W-:-:S05]  /*f390*/  FSEL R0, R0, RZ, P0 ;  /* 0x000000ff00007208 */ /* 0x000fca0000000000 */
[--C-:B---3--:R-:W-:Y:S01]  /*f3a0*/  FFMA.FTZ R7, R8, c[0x0][0x2d0], -R0.reuse ;  /* 0x0000b40008077a23 */ /* 0x108fe20000010800 */
[----:B--2---:R-:W-:Y:S01]  /*f3b0*/  F2FP.PACK_AB R8, R246, R248 ;  /* 0x000000f8f608723e */ /* 0x004fe200000000ff */
[----:B------:R-:W-:Y:S02]  /*f3c0*/  FFMA.FTZ R4, R15, c[0x0][0x2d0], -R0 ;  /* 0x0000b4000f047a23 */ /* 0x000fe40000010800 */
[----:B------:R1:W-:Y:S08]  /*f3d0*/  MUFU.EX2 R171, R7 ;  /* 0x0000000700ab7308 */ /* 0x0003f00000000800 */
[----:B------:R2:W3:Y:S01]  /*f3e0*/  MUFU.EX2 R239, R4 ;  /* 0x0000000400ef7308 */ /* 0x0004e20000000800 */
[----:B-1----:R-:W-:-:S02]  /*f3f0*/  IMAD.MOV.U32 R7, RZ, RZ, R198 ;  /* 0x000000ffff077224 */ /* 0x002fc400078e00c6 */
[----:B------:R-:W-:-:S04]  /*f400*/  IMAD R198, R5, 0x2, R197 ;  /* 0x0000000205c67824 */ /* 0x000fc800078e02c5 */
[----:B------:R-:W-:Y:S01]  /*f410*/  IMAD R200, R2, 0x2, R198 ;  /* 0x0000000202c87824 */ /* 0x000fe200078e02c6 */
[----:B------:R-:W1:Y:S01]  /*f420*/  LDSM.16.MT88.4 R12, [R198+0x100] ;  /* 0x00010000c60c783b */ /* 0x000e620000004200 */
[----:B--2---:R-:W-:Y:S01]  /*f430*/  FFMA.FTZ R4, R10, c[0x0][0x2d0], -R0 ;  /* 0x0000b4000a047a23 */ /* 0x004fe20000010800 */
[----:B----4-:R-:W-:Y:S01]  /*f440*/  F2FP.PACK_AB R10, R247, R249 ;  /* 0x000000f9f70a723e */ /* 0x010fe200000000ff */
[----:B------:R-:W-:Y:S01]  /*f450*/  FFMA.FTZ R2, R64, c[0x0][0x2d0], -R6 ;  /* 0x0000b40040027a23 */ /* 0x000fe20000010806 */
[----:B---3--:R-:W-:Y:S01]  /*f460*/  F2FP.PACK_AB R9, R239, R171 ;  /* 0x000000abef09723e */ /* 0x008fe200000000ff */
[----:B------:R2:W-:Y:S01]  /*f470*/  MUFU.EX2 R245, R4 ;  /* 0x0000000400f57308 */ /* 0x0005e20000000800 */
[----:B------:R-:W3:Y:S04]  /*f480*/  LDSM.16.MT88.4 R24, [R200+0x100] ;  /* 0x00010000c818783b */ /* 0x000ee80000004200 */
[----:B------:R-:W-:Y:S03]  /*f490*/  LDSM.16.MT88.4 R40, [R198+0x3100] ;  /* 0x00310000c628783b */ /* 0x000fe60000004200 */
[----:B------:R4:W-:Y:S01]  /*f4a0*/  MUFU.EX2 R243, R2 ;  /* 0x0000000200f37308 */ /* 0x0009e20000000800 */
[----:B------:R-:W-:Y:S01]  /*f4b0*/  LDSM.16.MT88.4 R28, [R198+0x900] ;  /* 0x00090000c61c783b */ /* 0x000fe20000004200 */
[----:B--2---:R-:W-:-:S06]  /*f4c0*/  FFMA.FTZ R4, R11, c[0x0][0x2d0], -R0 ;  /* 0x0000b4000b047a23 */ /* 0x004fcc0000010800 */
[----:B------:R-:W2:Y:S01]  /*f4d0*/  MUFU.EX2 R244, R4 ;  /* 0x0000000400f47308 */ /* 0x000ea20000000800 */
[----:B----4-:R-:W-:-:S07]  /*f4e0*/  FFMA.FTZ R2, R65, c[0x0][0x2d0], -R6 ;  /* 0x0000b40041027a23 */ /* 0x010fce0000010806 */
[----:B------:R4:W5:Y:S01]  /*f4f0*/  MUFU.EX2 R241, R2 ;  /* 0x0000000200f17308 */ /* 0x0009620000000800 */
[----:B--2---:R-:W-:-:S07]  /*f500*/  F2FP.PACK_AB R11, R244, R245 ;  /* 0x000000f5f40b723e */ /* 0x004fce00000000ff */
[----:B------:R-:W-:Y:S01]  /*f510*/  HMMA.16816.F32 R76, R8, R20, RZ ;  /* 0x00000014084c723c */ /* 0x000fe200000018ff */
[----:B----4-:R-:W-:-:S04]  /*f520*/  FFMA.FTZ R2, R66, c[0x0][0x2d0], -R6 ;  /* 0x0000b40042027a23 */ /* 0x010fc80000010806 */
[----:B------:R2:W-:Y:S03]  /*f530*/  MUFU.EX2 R242, R2 ;  /* 0x0000000200f27308 */ /* 0x0005e60000000800 */
[C---:B------:R-:W-:Y:S01]  /*f540*/  HMMA.16816.F32 R72, R8.reuse, R22, RZ ;  /* 0x000000160848723c */ /* 0x040fe200000018ff */
[----:B------:R-:W4:Y:S07]  /*f550*/  LDSM.16.MT88.4 R20, [R197+0x3100] ;  /* 0x00310000c514783b */ /* 0x000f2e0000004200 */
[----:B-1----:R-:W-:Y:S01]  /*f560*/  HMMA.16816.F32 R56, R8, R12, RZ ;  /* 0x0000000c0838723c */ /* 0x002fe200000018ff */
[----:B--2---:R-:W-:-:S07]  /*f570*/  FFMA.FTZ R2, R69, c[0x0][0x2d0], -R6 ;  /* 0x0000b40045027a23 */ /* 0x004fce0000010806 */
[C---:B------:R-:W-:Y:S01]  /*f580*/  HMMA.16816.F32 R52, R8.reuse, R14, RZ ;  /* 0x0000000e0834723c */ /* 0x040fe200000018ff */
[----:B------:R-:W1:Y:S01]  /*f590*/  LDSM.16.MT88.4 R12, [R200+0x3100] ;  /* 0x00310000c80c783b */ /* 0x000e620000004200 */
[----:B------:R2:W1:Y:S06]  /*f5a0*/  MUFU.EX2 R240, R2 ;  /* 0x0000000200f07308 */ /* 0x00046c0000000800 */
[C---:B------:R-:W-:Y:S08]  /*f5b0*/  HMMA.16816.F32 R48, R8.reuse, R16, RZ ;  /* 0x000000100830723c */ /* 0x040ff000000018ff */
[----:B------:R-:W-:Y:S01]  /*f5c0*/  HMMA.16816.F32 R44, R8, R18, RZ ;  /* 0x00000012082c723c */ /* 0x000fe200000018ff */
[----:B------:R-:W1:Y:S01]  /*f5d0*/  LDSM.16.MT88.4 R16, [R201+0x900] ;  /* 0x00090000c910783b */ /* 0x000e620000004200 */
[----:B--2---:R-:W-:-:S04]  /*f5e0*/  FFMA.FTZ R2, R61, c[0x0][0x2d0], -R0 ;  /* 0x0000b4003d027a23 */ /* 0x004fc80000010800 */
[----:B------:R2:W-:Y:S02]  /*f5f0*/  MUFU.EX2 R238, R2 ;  /* 0x0000000200ee7308 */ /* 0x0005e40000000800 */
[C---:B---3--:R-:W-:Y:S08]  /*f600*/  HMMA.16816.F32 R64, R8.reuse, R24, RZ ;  /* 0x000000180840723c */ /* 0x048ff000000018ff */
[----:B------:R-:W-:Y:S01]  /*f610*/  HMMA.16816.F32 R80, R8, R26, RZ ;  /* 0x0000001a0850723c */ /* 0x000fe200000018ff */
[----:B------:R-:W3:Y:S01]  /*f620*/  LDSM.16.MT88.4 R24, [R197+0x3900] ;  /* 0x00390000c518783b */ /* 0x000ee20000004200 */
[----:B--2---:R-:W-:-:S06]  /*f630*/  FFMA.FTZ R2, R60, c[0x0][0x2d0], -R0 ;  /* 0x0000b4003c027a23 */ /* 0x004fcc0000010800 */
[C---:B----4-:R-:W-:Y:S01]  /*f640*/  HMMA.16816.F32 R84, R8.reuse, R20, RZ ;  /* 0x000000140854723c */ /* 0x050fe200000018ff */
[----:B------:R2:W4:Y:S07]  /*f650*/  MUFU.EX2 R236, R2 ;  /* 0x0000000200ec7308 */ /* 0x00052e0000000800 */
[C---:B------:R-:W-:Y:S01]  /*f660*/  HMMA.16816.F32 R88, R8.reuse, R22, RZ ;  /* 0x000000160858723c */ /* 0x040fe200000018ff */
[----:B------:R-:W3:Y:S07]  /*f670*/  LDSM.16.MT88.4 R20, [R200+0x900] ;  /* 0x00090000c814783b */ /* 0x000eee0000004200 */
[----:B------:R-:W-:Y:S01]  /*f680*/  HMMA.16816.F32 R104, R8, R42, RZ ;  /* 0x0000002a0868723c */ /* 0x000fe200000018ff */
[----:B--2---:R-:W-:-:S04]  /*f690*/  FFMA.FTZ R2, R62, c[0x0][0x2d0], -R0 ;  /* 0x0000b4003e027a23 */ /* 0x004fc80000010800 */
[----:B------:R2:W-:Y:S03]  /*f6a0*/  MUFU.EX2 R237, R2 ;  /* 0x0000000200ed7308 */ /* 0x0005e60000000800 */
[C---:B------:R-:W-:Y:S08]  /*f6b0*/  HMMA.16816.F32 R92, R8.reuse, R32, RZ ;  /* 0x00000020085c723c */ /* 0x040ff000000018ff */
[----:B------:R-:W-:Y:S01]  /*f6c0*/  HMMA.16816.F32 R100, R8, R34, RZ ;  /* 0x000000220864723c */ /* 0x000fe200000018ff */
[----:B------:R-:W-:Y:S01]  /*f6d0*/  LDSM.16.MT88.4 R32, [R198+0x1100] ;  /* 0x00110000c620783b */ /* 0x000fe20000004200 */
[----:B--2---:R-:W-:-:S06]  /*f6e0*/  FFMA.FTZ R2, R63, c[0x0][0x2d0], -R0 ;  /* 0x0000b4003f027a23 */ /* 0x004fcc0000010800 */
[C---:B------:R-:W-:Y:S01]  /*f6f0*/  HMMA.16816.F32 R60, R8.reuse, R40, RZ ;  /* 0x00000028083c723c */ /* 0x040fe200000018ff */
[----:B------:R-:W2:Y:S01]  /*f700*/  LDSM.16.MT88.4 R40, [R198+0x3900] ;  /* 0x00390000c628783b */ /* 0x000ea20000004200 */
[----:B------:R3:W3:Y:S06]  /*f710*/  MUFU.EX2 R235, R2 ;  /* 0x0000000200eb7308 */ /* 0x0006ec0000000800 */
[C---:B-1----:R-:W-:Y:S08]  /*f720*/  HMMA.16816.F32 R116, R8.reuse, R12, RZ ;  /* 0x0000000c0874723c */ /* 0x042ff000000018ff */
[----:B------:R-:W-:Y:S01]  /*f730*/  HMMA.16816.F32 R96, R8, R14, RZ ;  /* 0x0000000e0860723c */ /* 0x000fe200000018ff */
[----:B------:R-:W-:Y:S01]  /*f740*/  LDSM.16.MT88.4 R12, [R200+0x3900] ;  /* 0x00390000c80c783b */ /* 0x000fe20000004200 */
[----:B---3--:R-:W-:-:S04]  /*f750*/  FFMA.FTZ R2, R108, c[0x0][0x2d0], -R6 ;  /* 0x0000b4006c027a23 */ /* 0x008fc80000010806 */
[----:B------:R1:W-:Y:S01]  /*f760*/  MUFU.EX2 R234, R2 ;  /* 0x0000000200ea7308 */ /* 0x0003e20000000800 */
[----:B-----5:R-:W-:Y:S02]  /*f770*/  F2FP.PACK_AB R8, R241, R243 ;  /* 0x000000f3f108723e */ /* 0x020fe400000000ff */
[----:B------:R-:W-:Y:S02]  /*f780*/  F2FP.PACK_AB R10, R240, R242 ;  /* 0x000000f2f00a723e */ /* 0x000fe400000000ff */
[----:B----4-:R-:W-:Y:S02]  /*f790*/  F2FP.PACK_AB R9, R236, R238 ;  /* 0x000000eeec09723e */ /* 0x010fe400000000ff */
[----:B------:R-:W-:-:S07]  /*f7a0*/  F2FP.PACK_AB R11, R235, R237 ;  /* 0x000000edeb0b723e */ /* 0x000fce00000000ff */
[----:B------:R-:W-:Y:S01]  /*f7b0*/  HMMA.16816.F32 R112, R8, R28, R56 ;  /* 0x0000001c0870723c */ /* 0x000fe20000001838 */
[----:B-1----:R-:W-:-:S04]  /*f7c0*/  FFMA.FTZ R2, R110, c[0x0][0x2d0], -R6 ;  /* 0x0000b4006e027a23 */ /* 0x002fc80000010806 */
[----:B------:R1:W3:Y:S03]  /*f7d0*/  MUFU.EX2 R233, R2 ;  /* 0x0000000200e97308 */ /* 0x0002e60000000800 */
[C---:B------:R-:W-:Y:S08]  /*f7e0*/  HMMA.16816.F32 R56, R8.reuse, R16, R48 ;  /* 0x000000100838723c */ /* 0x040ff00000001830 */
[----:B------:R-:W-:Y:S01]  /*f7f0*/  HMMA.16816.F32 R44, R8, R18, R44 ;  /* 0x00000012082c723c */ /* 0x000fe2000000182c */
[----:B------:R-:W4:Y:S01]  /*f800*/  LDSM.16.MT88.4 R16, [R201+0x3900] ;  /* 0x00390000c910783b */ /* 0x000f220000004200 */
[----:B-1----:R-:W-:-:S06]  /*f810*/  FFMA.FTZ R2, R109, c[0x0][0x2d0], -R6 ;  /* 0x0000b4006d027a23 */ /* 0x002fcc0000010806 */
[C---:B------:R-:W-:Y:S01]  /*f820*/  HMMA.16816.F32 R140, R8.reuse, R36, R76 ;  /* 0x00000024088c723c */ /* 0x040fe2000000184c */
[----:B------:R1:W-:Y:S07]  /*f830*/  MUFU.EX2 R232, R2 ;  /* 0x0000000200e87308 */ /* 0x0003ee0000000800 */
[C---:B------:R-:W-:Y:S01]  /*f840*/  HMMA.16816.F32 R132, R8.reuse, R38, R72 ;  /* 0x000000260884723c */ /* 0x040fe20000001848 */
[----:B------:R-:W5:Y:S07]  /*f850*/  LDSM.16.MT88.4 R36, [R197+0x1100] ;  /* 0x00110000c524783b */ /* 0x000f6e0000004200 */
[----:B------:R-:W-:Y:S01]  /*f860*/  HMMA.16816.F32 R120, R8, R26, R88 ;  /* 0x0000001a0878723c */ /* 0x000fe20000001858 */
[----:B-1----:R-:W-:-:S04]  /*f870*/  FFMA.FTZ R2, R111, c[0x0][0x2d0], -R6 ;  /* 0x0000b4006f027a23 */ /* 0x002fc80000010806 */
[----:B------:R1:W1:Y:S03]  /*f880*/  MUFU.EX2 R228, R2 ;  /* 0x0000000200e47308 */ /* 0x0002660000000800 */
[C---:B------:R-:W-:Y:S01]  /*f890*/  HMMA.16816.F32 R108, R8.reuse, R24, R84 ;  /* 0x00000018086c723c */ /* 0x040fe20000001854 */
[----:B------:R-:W3:Y:S07]  /*f8a0*/  LDSM.16.MT88.4 R24, [R201+0x1100] ;  /* 0x00110000c918783b */ /* 0x000eee0000004200 */
[----:B------:R-:W-:Y:S01]  /*f8b0*/  HMMA.16816.F32 R76, R8, R30, R52 ;  /* 0x0000001e084c723c */ /* 0x000fe20000001834 */
[----:B------:R-:W3:Y:S01]  /*f8c0*/  LDSM.16.MT88.4 R28, [R200+0x1100] ;  /* 0x00110000c81c783b */ /* 0x000ee20000004200 */
[----:B-1----:R-:W-:-:S06]  /*f8d0*/  FFMA.FTZ R2, R71, c[0x0][0x2d0], -R0 ;  /* 0x0000b40047027a23 */ /* 0x002fcc0000010800 */
[C---:B------:R-:W-:Y:S01]  /*f8e0*/  HMMA.16816.F32 R52, R8.reuse, R20, R64 ;  /* 0x000000140834723c */ /* 0x040fe20000001840 */
[----:B------:R1:W-:Y:S07]  /*f8f0*/  MUFU.EX2 R227, R2 ;  /* 0x0000000200e37308 */ /* 0x0003ee0000000800 */
[C---:B--2---:R-:W-:Y:S08]  /*f900*/  HMMA.16816.F32 R144, R8.reuse, R40, R60 ;  /* 0x000000280890723c */ /* 0x044ff0000000183c */
[----:B------:R-:W-:Y:S01]  /*f910*/  HMMA.16816.F32 R48, R8, R22, R80 ;  /* 0x000000160830723c */ /* 0x000fe20000001850 */
[----:B------:R-:W2:Y:S01]  /*f920*/  LDSM.16.MT88.4 R20, [R197+0x4100] ;  /* 0x00410000c514783b */ /* 0x000ea20000004200 */
[----:B-1----:R-:W-:-:S04]  /*f930*/  FFMA.FTZ R2, R70, c[0x0][0x2d0], -R0 ;  /* 0x0000b40046027a23 */ /* 0x002fc80000010800 */
[----:B------:R1:W1:Y:S02]  /*f940*/  MUFU.EX2 R225, R2 ;  /* 0x0000000200e17308 */ /* 0x0002640000000800 */
[C---:B----4-:R-:W-:Y:S08]  /*f950*/  HMMA.16816.F32 R92, R8.reuse, R16, R92 ;  /* 0x00000010085c723c */ /* 0x050ff0000000185c */
[----:B------:R-:W-:Y:S01]  /*f960*/  HMMA.16816.F32 R72, R8, R18, R100 ;  /* 0x000000120848723c */ /* 0x000fe20000001864 */
[----:B------:R-:W-:Y:S01]  /*f970*/  LDSM.16.MT88.4 R16, [R201+0x4100] ;  /* 0x00410000c910783b */ /* 0x000fe20000004200 */
[----:B-1----:R-:W-:-:S06]  /*f980*/  FFMA.FTZ R2, R136, c[0x0][0x2d0], -R0 ;  /* 0x0000b40088027a23 */ /* 0x002fcc0000010800 */
[C---:B------:R-:W-:Y:S01]  /*f990*/  HMMA.16816.F32 R64, R8.reuse, R12, R116 ;  /* 0x0000000c0840723c */ /* 0x040fe20000001874 */
[----:B------:R1:W-:Y:S07]  /*f9a0*/  MUFU.EX2 R223, R2 ;  /* 0x0000000200df7308 */ /* 0x0003ee0000000800 */
[----:B------:R-:W-:Y:S01]  /*f9b0*/  HMMA.16816.F32 R60, R8, R14, R96 ;  /* 0x0000000e083c723c */ /* 0x000fe20000001860 */
[----:B------:R-:W-:Y:S01]  /*f9c0*/  LDSM.16.MT88.4 R12, [R200+0x4100] ;  /* 0x00410000c80c783b */ /* 0x000fe20000004200 */
[----:B-1----:R-:W-:-:S06]  /*f9d0*/  FFMA.FTZ R2, R137, c[0x0][0x2d0], -R0 ;  /* 0x0000b40089027a23 */ /* 0x002fcc0000010800 */
[----:B------:R-:W-:Y:S01]  /*f9e0*/  HMMA.16816.F32 R136, R8, R42, R104 ;  /* 0x0000002a0888723c */ /* 0x000fe20000001868 */
[----:B------:R-:W1:Y:S06]  /*f9f0*/  MUFU.EX2 R222, R2 ;  /* 0x0000000200de7308 */ /* 0x000e6c0000000800 */
[----:B---3--:R-:W-:Y:S02]  /*fa00*/  F2FP.PACK_AB R8, R233, R234 ;  /* 0x000000eae908723e */ /* 0x008fe400000000ff */
[----:B------:R-:W-:Y:S02]  /*fa10*/  F2FP.PACK_AB R10, R228, R232 ;  /* 0x000000e8e40a723e */ /* 0x000fe400000000ff */
[----:B------:R-:W-:-:S02]  /*fa20*/  F2FP.PACK_AB R9, R225, R227 ;  /* 0x000000e3e109723e */ /* 0x000fc400000000ff */
[----:B-1----:R-:W-:Y:S01]  /*fa30*/  F2FP.PACK_AB R11, R222, R223 ;  /* 0x000000dfde0b723e */ /* 0x002fe200000000ff */
[----:B------:R-:W-:-:S04]  /*fa40*/  FFMA.FTZ R2, R156, c[0x0][0x2d0], -R6 ;  /* 0x0000b4009c027a23 */ /* 0x000fc80000010806 */
[----:B------:R1:W-:Y:S02]  /*fa50*/  MUFU.EX2 R221, R2 ;  /* 0x0000000200dd7308 */ /* 0x0003e40000000800 */
[C---:B-----5:R-:W-:Y:S08]  /*fa60*/  HMMA.16816.F32 R88, R8.reuse, R36, R140 ;  /* 0x000000240858723c */ /* 0x060ff0000000188c */
[----:B------:R-:W-:Y:S01]  /*fa70*/  HMMA.16816.F32 R100, R8, R38, R132 ;  /* 0x000000260864723c */ /* 0x000fe20000001884 */
[----:B------:R-:W3:Y:S01]  /*fa80*/  LDSM.16.MT88.4 R36, [R198+0x4100] ;  /* 0x00410000c624783b */ /* 0x000ee20000004200 */
[----:B-1----:R-:W-:-:S06]  /*fa90*/  FFMA.FTZ R2, R158, c[0x0][0x2d0], -R6 ;  /* 0x0000b4009e027a23 */ /* 0x002fcc0000010806 */
[C---:B------:R-:W-:Y:S01]  /*faa0*/  HMMA.16816.F32 R84, R8.reuse, R24, R56 ;  /* 0x000000180854723c */ /* 0x040fe20000001838 */
[----:B------:R1:W4:Y:S07]  /*fab0*/  MUFU.EX2 R158, R2 ;  /* 0x00000002009e7308 */ /* 0x00032e0000000800 */
[C---:B------:R-:W-:Y:S01]  /*fac0*/  HMMA.16816.F32 R40, R8.reuse, R26, R44 ;  /* 0x0000001a0828723c */ /* 0x040fe2000000182c */
[----:B------:R-:W5:Y:S07]  /*fad0*/  LDSM.16.MT88.4 R24, [R200+0x1900] ;  /* 0x00190000c818783b */ /* 0x000f6e0000004200 */
[----:B------:R-:W-:Y:S01]  /*fae0*/  HMMA.16816.F32 R80, R8, R28, R52 ;  /* 0x0000001c0850723c */ /* 0x000fe20000001834 */
[----:B-1----:R-:W-:-:S04]  /*faf0*/  FFMA.FTZ R2, R157, c[0x0][0x2d0], -R6 ;  /* 0x0000b4009d027a23 */ /* 0x002fc80000010806 */
[----:B------:R1:W-:Y:S03]  /*fb00*/  MUFU.EX2 R157, R2 ;  /* 0x00000002009d7308 */ /* 0x0003e60000000800 */
[C---:B------:R-:W-:Y:S01]  /*fb10*/  HMMA.16816.F32 R44, R8.reuse, R30, R48 ;  /* 0x0000001e082c723c */ /* 0x040fe20000001830 */
[----:B------:R-:W-:Y:S07]  /*fb20*/  LDSM.16.MT88.4 R28, [R198+0x1900] ;  /* 0x00190000c61c783b */ /* 0x000fee0000004200 */
[----:B--2---:R-:W-:Y:S01]  /*fb30*/  HMMA.16816.F32 R116, R8, R22, R120 ;  /* 0x000000160874723c */ /* 0x004fe20000001878 */
[----:B-1----:R-:W-:-:S07]  /*fb40*/  FFMA.FTZ R2, R159, c[0x0][0x2d0], -R6 ;  /* 0x0000b4009f027a23 */ /* 0x002fce0000010806 */
[C---:B---3--:R-:W-:Y:S01]  /*fb50*/  HMMA.16816.F32 R132, R8.reuse, R36, R144 ;  /* 0x000000240884723c */ /* 0x048fe20000001890 */
[----:B------:R-:W-:Y:S01]  /*fb60*/  IMAD.MOV.U32 R159, RZ, RZ, R7 ;  /* 0x000000ffff9f7224 */ /* 0x000fe200078e0007 */
[----:B------:R1:W2:Y:S06]  /*fb70*/  MUFU.EX2 R156, R2 ;  /* 0x00000002009c7308 */ /* 0x0002ac0000000800 */
[C---:B------:R-:W-:Y:S08]  /*fb80*/  HMMA.16816.F32 R104, R8.reuse, R32, R112 ;  /* 0x000000200868723c */ /* 0x040ff00000001870 */
[----:B------:R-:W-:Y:S01]  /*fb90*/  HMMA.16816.F32 R120, R8, R16, R92 ;  /* 0x000000100878723c */ /* 0x000fe2000000185c */
[----:B-1----:R-:W-:-:S04]  /*fba0*/  FFMA.FTZ R2, R149, c[0x0][0x2d0], -R0 ;  /* 0x0000b40095027a23 */ /* 0x002fc80000010800 */
[----:B------:R1:W-:Y:S03]  /*fbb0*/  MUFU.EX2 R149, R2 ;  /* 0x0000000200957308 */ /* 0x0003e60000000800 */
[C---:B------:R-:W-:Y:S01]  /*fbc0*/  HMMA.16816.F32 R96, R8.reuse, R34, R76 ;  /* 0x000000220860723c */ /* 0x040fe2000000184c */
[----:B------:R-:W-:Y:S07]  /*fbd0*/  LDSM.16.MT88.4 R32, [R197+0x1900] ;  /* 0x00190000c520783b */ /* 0x000fee0000004200 */
[----:B------:R-:W-:Y:S01]  /*fbe0*/  HMMA.16816.F32 R108, R8, R20, R108 ;  /* 0x00000014086c723c */ /* 0x000fe2000000186c */
[----:B------:R-:W3:Y:S01]  /*fbf0*/  LDSM.16.MT88.4 R20, [R201+0x1900] ;  /* 0x00190000c914783b */ /* 0x000ee20000004200 */
[----:B-1----:R-:W-:-:S06]  /*fc00*/  FFMA.FTZ R2, R148, c[0x0][0x2d0], -R0 ;  /* 0x0000b40094027a23 */ /* 0x002fcc0000010800 */
[C---:B------:R-:W-:Y:S01]  /*fc10*/  HMMA.16816.F32 R136, R8.reuse, R38, R136 ;  /* 0x000000260888723c */ /* 0x040fe20000001888 */
[----:B------:R-:W-:Y:S01]  /*fc20*/  LDSM.16.MT88.4 R36, [R198+0x4900] ;  /* 0x00490000c624783b */ /* 0x000fe20000004200 */
[----:B------:R1:W1:Y:S06]  /*fc30*/  MUFU.EX2 R148, R2 ;  /* 0x0000000200947308 */ /* 0x00026c0000000800 */
[C---:B------:R-:W-:Y:S01]  /*fc40*/  HMMA.16816.F32 R112, R8.reuse, R18, R72 ;  /* 0x000000120870723c */ /* 0x040fe20000001848 */
[----:B------:R-:W-:Y:S07]  /*fc50*/  LDSM.16.MT88.4 R16, [R198+0x2100] ;  /* 0x00210000c610783b */ /* 0x000fee0000004200 */
[----:B------:R-:W-:Y:S01]  /*fc60*/  HMMA.16816.F32 R92, R8, R12, R64 ;  /* 0x0000000c085c723c */ /* 0x000fe20000001840 */
[----:B-1----:R-:W-:-:S02]  /*fc70*/  FFMA.FTZ R2, R150, c[0x0][0x2d0], -R0 ;  /* 0x0000b40096027a23 */ /* 0x002fc40000010800 */
[----:B------:R-:W-:Y:S02]  /*fc80*/  IMAD.MOV.U32 R150, RZ, RZ, R248 ;  /* 0x000000ffff967224 */ /* 0x000fe400078e00f8 */
[----:B------:R1:W-:Y:S03]  /*fc90*/  MUFU.EX2 R144, R2 ;  /* 0x0000000200907308 */ /* 0x0003e60000000800 */
[----:B------:R-:W-:Y:S01]  /*fca0*/  HMMA.16816.F32 R60, R8, R14, R60 ;  /* 0x0000000e083c723c */ /* 0x000fe2000000183c */
[----:B------:R-:W3:Y:S06]  /*fcb0*/  LDSM.16.MT88.4 R12, [R197+0x4900] ;  /* 0x00490000c50c783b */ /* 0x000eec0000004200 */
[----:B----4-:R-:W-:-:S02]  /*fcc0*/  F2FP.PACK_AB R8, R158, R221 ;  /* 0x000000dd9e08723e */ /* 0x010fc400000000ff */
[----:B--2---:R-:W-:Y:S02]  /*fcd0*/  F2FP.PACK_AB R10, R156, R157 ;  /* 0x0000009d9c0a723e */ /* 0x004fe400000000ff */
[----:B------:R-:W-:Y:S01]  /*fce0*/  F2FP.PACK_AB R9, R148, R149 ;  /* 0x000000959409723e */ /* 0x000fe200000000ff */
[----:B-1----:R-:W-:-:S04]  /*fcf0*/  FFMA.FTZ R2, R151, c[0x0][0x2d0], -R0 ;  /* 0x0000b40097027a23 */ /* 0x002fc80000010800 */
[----:B------:R-:W1:Y:S02]  /*fd00*/  MUFU.EX2 R143, R2 ;  /* 0x00000002008f7308 */ /* 0x000e640000000800 */
[----:B-1----:R-:W-:Y:S01]  /*fd10*/  F2FP.PACK_AB R11, R143, R144 ;  /* 0x000000908f0b723e */ /* 0x002fe200000000ff */
[----:B------:R-:W-:-:S05]  /*fd20*/  FFMA.FTZ R2, R164, c[0x0][0x2d0], -R6 ;  /* 0x0000b400a4027a23 */ /* 0x000fca0000010806 */
[----:B------:R1:W-:Y:S01]  /*fd30*/  MUFU.EX2 R142, R2 ;  /* 0x00000002008e7308 */ /* 0x0003e20000000800 */
[C---:B-----5:R-:W-:Y:S08]  /*fd40*/  HMMA.16816.F32 R48, R8.reuse, R24, R80 ;  /* 0x000000180830723c */ /* 0x060ff00000001850 */
[----:B------:R-:W-:Y:S01]  /*fd50*/  HMMA.16816.F32 R44, R8, R26, R44 ;  /* 0x0000001a082c723c */ /* 0x000fe2000000182c */
[----:B------:R-:W2:Y:S01]  /*fd60*/  LDSM.16.MT88.4 R24, [R201+0x4900] ;  /* 0x00490000c918783b */ /* 0x000ea20000004200 */
[----:B-1----:R-:W-:-:S06]  /*fd70*/  FFMA.FTZ R2, R167, c[0x0][0x2d0], -R6 ;  /* 0x0000b400a7027a23 */ /* 0x002fcc0000010806 */
[C---:B---3--:R-:W-:Y:S01]  /*fd80*/  HMMA.16816.F32 R52, R8.reuse, R20, R84 ;  /* 0x000000140834723c */ /* 0x048fe20000001854 */
[----:B------:R1:W3:Y:S07]  /*fd90*/  MUFU.EX2 R141, R2 ;  /* 0x00000002008d7308 */ /* 0x0002ee0000000800 */
[C---:B------:R-:W-:Y:S01]  /*fda0*/  HMMA.16816.F32 R40, R8.reuse, R22, R40 ;  /* 0x000000160828723c */ /* 0x040fe20000001828 */
[----:B------:R-:W4:Y:S07]  /*fdb0*/  LDSM.16.MT88.4 R20, [R200+0x4900] ;  /* 0x00490000c814783b */ /* 0x000f2e0000004200 */
[----:B------:R-:W-:Y:S01]  /*fdc0*/  HMMA.16816.F32 R76, R8, R32, R88 ;  /* 0x00000020084c723c */ /* 0x000fe20000001858 */
[----:B-1----:R-:W-:-:S04]  /*fdd0*/  FFMA.FTZ R2, R166, c[0x0][0x2d0], -R6 ;  /* 0x0000b400a6027a23 */ /* 0x002fc80000010806 */
[----:B------:R1:W-:Y:S03]  /*fde0*/  MUFU.EX2 R140, R2 ;  /* 0x00000002008c7308 */ /* 0x0003e60000000800 */
[C---:B------:R-:W-:Y:S08]  /*fdf0*/  HMMA.16816.F32 R88, R8.reuse, R14, R116 ;  /* 0x0000000e0858723c */ /* 0x040ff00000001874 */
[----:B------:R-:W-:Y:S01]  /*fe00*/  HMMA.16816.F32 R116, R8, R36, R132 ;  /* 0x000000240874723c */ /* 0x000fe20000001884 */
[----:B-1----:R-:W-:-:S07]  /*fe10*/  FFMA.FTZ R2, R168, c[0x0][0x2d0], -R6 ;  /* 0x0000b400a8027a23 */ /* 0x002fce0000010806 */
[C---:B--2---:R-:W-:Y:S01]  /*fe20*/  HMMA.16816.F32 R120, R8.reuse, R24, R120 ;  /* 0x000000180878723c */ /* 0x044fe20000001878 */
[----:B------:R1:W2:Y:S07]  /*fe30*/  MUFU.EX2 R71, R2 ;  /* 0x0000000200477308 */ /* 0x0002ae0000000800 */
[C---:B------:R-:W-:Y:S01]  /*fe40*/  HMMA.16816.F32 R112, R8.reuse, R26, R112 ;  /* 0x0000001a0870723c */ /* 0x040fe20000001870 */
[----:B------:R-:W5:Y:S07]  /*fe50*/  LDSM.16.MT88.4 R24, [R197+0x5100] ;  /* 0x00510000c518783b */ /* 0x000f6e0000004200 */
[----:B------:R-:W-:Y:S01]  /*fe60*/  HMMA.16816.F32 R136, R8, R38, R136 ;  /* 0x000000260888723c */ /* 0x000fe20000001888 */
[----:B-1----:R-:W-:-:S04]  /*fe70*/  FFMA.FTZ R2, R161, c[0x0][0x2d0], -R0 ;  /* 0x0000b400a1027a23 */ /* 0x002fc80000010800 */
[----:B------:R1:W-:Y:S03]  /*fe80*/  MUFU.EX2 R70, R2 ;  /* 0x0000000200467308 */ /* 0x0003e60000000800 */
[C---:B------:R-:W-:Y:S01]  /*fe90*/  HMMA.16816.F32 R64, R8.reuse, R28, R104 ;  /* 0x0000001c0840723c */ /* 0x040fe20000001868 */
[----:B------:R-:W-:Y:S07]  /*fea0*/  LDSM.16.MT88.4 R104, [R200+0x2900] ;  /* 0x00290000c868783b */ /* 0x000fee0000004200 */
[----:B------:R-:W-:Y:S01]  /*feb0*/  HMMA.16816.F32 R56, R8, R30, R96 ;  /* 0x0000001e0838723c */ /* 0x000fe20000001860 */
[----:B------:R-:W2:Y:S04]  /*fec0*/  LDSM.16.MT88.4 R28, [R197+0x2100] ;  /* 0x00210000c51c783b */ /* 0x000ea80000004200 */
[----:B------:R-:W-:Y:S01]  /*fed0*/  LDSM.16.MT88.4 R96, [R201+0x2900] ;  /* 0x00290000c960783b */ /* 0x000fe20000004200 */
[----:B-1----:R-:W-:-:S02]  /*fee0*/  FFMA.FTZ R2, R160, c[0x0][0x2d0], -R0 ;  /* 0x0000b400a0027a23 */ /* 0x002fc40000010800 */
[C---:B------:R-:W-:Y:S01]  /*fef0*/  HMMA.16816.F32 R80, R8.reuse, R12, R108 ;  /* 0x0000000c0850723c */ /* 0x040fe2000000186c */
[----:B------:R-:W1:Y:S01]  /*ff00*/  LDSM.16.MT88.4 R12, [R201+0x2100] ;  /* 0x00210000c90c783b */ /* 0x000e620000004200 */
[----:B------:R3:W2:Y:S06]  /*ff10*/  MUFU.EX2 R69, R2 ;  /* 0x0000000200457308 */ /* 0x0006ac0000000800 */
[C---:B------:R-:W-:Y:S01]  /*ff20*/  HMMA.16816.F32 R72, R8.reuse, R34, R100 ;  /* 0x000000220848723c */ /* 0x040fe20000001864 */
[----:B------:R-:W1:Y:S07]  /*ff30*/  LDSM.16.MT88.4 R32, [R200+0x2100] ;  /* 0x00210000c820783b */ /* 0x000e6e0000004200 */
[----:B----4-:R-:W-:Y:S01]  /*ff40*/  HMMA.16816.F32 R92, R8, R20, R92 ;  /* 0x00000014085c723c */ /* 0x010fe2000000185c */
[----:B---3--:R-:W-:-:S04]  /*ff50*/  FFMA.FTZ R2, R162, c[0x0][0x2d0], -R0 ;  /* 0x0000b400a2027a23 */ /* 0x008fc80000010800 */
[----:B------:R3:W-:Y:S03]  /*ff60*/  MUFU.EX2 R4, R2 ;  /* 0x0000000200047308 */ /* 0x0007e60000000800 */
[----:B------:R-:W-:Y:S01]  /*ff70*/  HMMA.16816.F32 R60, R8, R22, R60 ;  /* 0x00000016083c723c */ /* 0x000fe2000000183c */
[----:B------:R-:W-:Y:S06]  /*ff80*/  LDSM.16.MT88.4 R20, [R198+0x5100] ;  /* 0x00510000c614783b */ /* 0x000fec0000004200 */
[----:B------:R-:W-:-:S02]  /*ff90*/  F2FP.PACK_AB R8, R141, R142 ;  /* 0x0000008e8d08723e */ /* 0x000fc400000000ff */
[----:B--2---:R-:W-:Y:S02]  /*ffa0*/  F2FP.PACK_AB R10, R71, R140 ;  /* 0x0000008c470a723e */ /* 0x004fe400000000ff */
[----:B------:R-:W-:Y:S01]  /*ffb0*/  F2FP.PACK_AB R9, R69, R70 ;  /* 0x000000464509723e */ /* 0x000fe200000000ff */
[----:B---3--:R-:W-:-:S04]  /*ffc0*/  FFMA.FTZ R2, R163, c[0x0][0x2d0], -R0 ;  /* 0x0000b400a3027a23 */ /* 0x008fc80000010800 */
[----:B------:R2:W3:Y:S02]  /*ffd0*/  MUFU.EX2 R36, R2 ;  /* 0x0000000200247308 */ /* 0x0004e40000000800 */
[----:B--2---:R-:W-:Y:S01]  /*ffe0*/  FFMA.FTZ R2, R189, c[0x0][0x2d0], -R6 ;  /* 0x0000b400bd027a23 */ /* 0x004fe20000010806 */
[----:B---3--:R-:W-:-:S05]  /*fff0*/  F2FP.PACK_AB R11, R36, R4 ;  /* 0x00000004240b723e */ /* 0x008fca00000000ff */
[----:B------:R2:W-:Y:S02]  /*10000*/  MUFU.EX2 R39, R2 ;  /* 0x0000000200277308 */ /* 0x0005e40000000800 */
[C---:B-----5:R-:W-:Y:S01]  /*10010*/  HMMA.16816.F32 R108, R8.reuse, R24, R80 ;  /* 0x00000018086c723c */ /* 0x060fe20000001850 */
[----:B------:R-:W-:Y:S07]  /*10020*/  LDSM.16.MT88.4 R80, [R197+0x2900] ;  /* 0x00290000c550783b */ /* 0x000fee0000004200 */
[----:B------:R-:W-:Y:S01]  /*10030*/  HMMA.16816.F32 R76, R8, R28, R76 ;  /* 0x0000001c084c723c */ /* 0x000fe2000000184c */
[----:B--2---:R-:W-:-:S04]  /*10040*/  FFMA.FTZ R2, R191, c[0x0][0x2d0], -R6 ;  /* 0x0000b400bf027a23 */ /* 0x004fc80000010806 */
[----:B------:R2:W3:Y:S03]  /*10050*/  MUFU.EX2 R38, R2 ;  /* 0x0000000200267308 */ /* 0x0004e60000000800 */
[C---:B------:R-:W-:Y:S08]  /*10060*/  HMMA.16816.F32 R72, R8.reuse, R30, R72 ;  /* 0x0000001e0848723c */ /* 0x040ff00000001848 */
[----:B------:R-:W-:Y:S01]  /*10070*/  HMMA.16816.F32 R84, R8, R16, R64 ;  /* 0x000000100854723c */ /* 0x000fe20000001840 */
[----:B--2---:R-:W-:-:S07]  /*10080*/  FFMA.FTZ R2, R190, c[0x0][0x2d0], -R6 ;  /* 0x0000b400be027a23 */ /* 0x004fce0000010806 */
[C---:B------:R-:W-:Y:S01]  /*10090*/  HMMA.16816.F32 R56, R8.reuse, R18, R56 ;  /* 0x000000120838723c */ /* 0x040fe20000001838 */
[----:B------:R-:W2:Y:S01]  /*100a0*/  LDSM.16.MT88.4 R16, [R201+0x5100] ;  /* 0x00510000c910783b */ /* 0x000ea20000004200 */
[----:B---3--:R-:W-:Y:S01]  /*100b0*/  F2FP.PACK_AB R64, R38, R39 ;  /* 0x000000272640723e */ /* 0x008fe200000000ff */
[----:B------:R3:W-:Y:S05]  /*100c0*/  MUFU.EX2 R37, R2 ;  /* 0x0000000200257308 */ /* 0x0007ea0000000800 */
[C---:B------:R-:W-:Y:S01]  /*100d0*/  HMMA.16816.F32 R28, R8.reuse, R26, R88 ;  /* 0x0000001a081c723c */ /* 0x040fe20000001858 */
[----:B------:R-:W-:Y:S07]  /*100e0*/  LDSM.16.MT88.4 R88, [R198+0x2900] ;  /* 0x00290000c658783b */ /* 0x000fee0000004200 */
[----:B-1----:R-:W-:Y:S01]  /*100f0*/  HMMA.16816.F32 R52, R8, R12, R52 ;  /* 0x0000000c0834723c */ /* 0x002fe20000001834 */
[----:B---3--:R-:W-:Y:S01]  /*10100*/  FFMA.FTZ R2, R216, c[0x0][0x2d0], -R6 ;  /* 0x0000b400d8027a23 */ /* 0x008fe20000010806 */
[----:B------:R-:W-:-:S03]  /*10110*/  IADD3 R216, R226, -0x2, RZ ;  /* 0xfffffffee2d87810 */ /* 0x000fc60007ffe0ff */
[----:B------:R1:W3:Y:S03]  /*10120*/  MUFU.EX2 R248, R2 ;  /* 0x0000000200f87308 */ /* 0x0002e60000000800 */
[C---:B------:R-:W-:Y:S01]  /*10130*/  HMMA.16816.F32 R40, R8.reuse, R14, R40 ;  /* 0x0000000e0828723c */ /* 0x040fe20000001828 */
[----:B------:R-:W4:Y:S07]  /*10140*/  LDSM.16.MT88.4 R12, [R200+0x5100] ;  /* 0x00510000c80c783b */ /* 0x000f2e0000004200 */
[----:B------:R-:W-:Y:S01]  /*10150*/  HMMA.16816.F32 R48, R8, R32, R48 ;  /* 0x000000200830723c */ /* 0x000fe20000001830 */
[----:B-1----:R-:W-:Y:S01]  /*10160*/  FFMA.FTZ R2, R169, c[0x0][0x2d0], -R0 ;  /* 0x0000b400a9027a23 */ /* 0x002fe20000010800 */
[----:B---3--:R-:W-:-:S06]  /*10170*/  F2FP.PACK_AB R66, R248, R37 ;  /* 0x00000025f842723e */ /* 0x008fcc00000000ff */
[C---:B------:R-:W-:Y:S01]  /*10180*/  HMMA.16816.F32 R44, R8.reuse, R34, R44 ;  /* 0x00000022082c723c */ /* 0x040fe2000000182c */
[----:B------:R1:W-:Y:S07]  /*10190*/  MUFU.EX2 R5, R2 ;  /* 0x0000000200057308 */ /* 0x0003ee0000000800 */
[C---:B--2---:R-:W-:Y:S01]  /*101a0*/  HMMA.16816.F32 R32, R8.reuse, R16, R120 ;  /* 0x000000100820723c */ /* 0x044fe20000001878 */
[----:B------:R-:W-:Y:S07]  /*101b0*/  LDSM.16.MT88.4 R120, [R198+0x5900] ;  /* 0x00590000c678783b */ /* 0x000fee0000004200 */
[----:B------:R-:W-:Y:S01]  /*101c0*/  HMMA.16816.F32 R116, R8, R20, R116 ;  /* 0x000000140874723c */ /* 0x000fe20000001874 */
[----:B-1----:R-:W-:-:S04]  /*101d0*/  FFMA.FTZ R2, R170, c[0x0][0x2d0], -R0 ;  /* 0x0000b400aa027a23 */ /* 0x002fc80000010800 */
[----:B------:R1:W2:Y:S03]  /*101e0*/  MUFU.EX2 R24, R2 ;  /* 0x0000000200187308 */ /* 0x0002a60000000800 */
[C---:B------:R-:W-:Y:S01]  /*101f0*/  HMMA.16816.F32 R16, R8.reuse, R18, R112 ;  /* 0x000000120810723c */ /* 0x040fe20000001870 */
[----:B------:R-:W3:Y:S07]  /*10200*/  LDSM.16.MT88.4 R112, [R197+0x5900] ;  /* 0x00590000c570783b */ /* 0x000eee0000004200 */
[----:B----4-:R-:W-:Y:S01]  /*10210*/  HMMA.16816.F32 R132, R8, R12, R92 ;  /* 0x0000000c0884723c */ /* 0x010fe2000000185c */
[--C-:B-1----:R-:W-:Y:S01]  /*10220*/  FFMA.FTZ R2, R188, c[0x0][0x2d0], -R0.reuse ;  /* 0x0000b400bc027a23 */ /* 0x102fe20000010800 */
[----:B--2---:R-:W-:Y:S01]  /*10230*/  F2FP.PACK_AB R65, R24, R5 ;  /* 0x000000051841723e */ /* 0x004fe200000000ff */
[----:B------:R-:W-:-:S05]  /*10240*/  FFMA.FTZ R0, R165, c[0x0][0x2d0], -R0 ;  /* 0x0000b400a5007a23 */ /* 0x000fca0000010800 */
[C---:B------:R-:W-:Y:S01]  /*10250*/  HMMA.16816.F32 R20, R8.reuse, R22, R136 ;  /* 0x000000160814723c */ /* 0x040fe20000001888 */
[----:B------:R1:W-:Y:S07]  /*10260*/  MUFU.EX2 R7, R2 ;  /* 0x0000000200077308 */ /* 0x0003ee0000000800 */
[----:B------:R-:W-:Y:S01]  /*10270*/  HMMA.16816.F32 R12, R8, R14, R60 ;  /* 0x0000000e080c723c */ /* 0x000fe2000000183c */
[----:B------:R2:W4:Y:S01]  /*10280*/  MUFU.EX2 R6, R0 ;  /* 0x0000000000067308 */ /* 0x0005220000000800 */
[----:B------:R-:W-:Y:S01]  /*10290*/  LDSM.16.MT88.4 R8, [R200+0x5900] ;  /* 0x00590000c808783b */ /* 0x000fe20000004200 */
[----:B-1----:R-:W-:-:S02]  /*102a0*/  FADD.FTZ R2, R150, R246 ;  /* 0x000000f696027221 */ /* 0x002fc40000010000 */
[----:B------:R-:W-:Y:S02]  /*102b0*/  IMAD.MOV.U32 R150, RZ, RZ, R159 ;  /* 0x000000ffff967224 */ /* 0x000fe400078e009f */
[----:B------:R-:W-:Y:S02]  /*102c0*/  FADD.FTZ R2, R249, R2 ;  /* 0x00000002f9027221 */ /* 0x000fe40000010000 */
[----:B------:R-:W-:Y:S02]  /*102d0*/  IMAD.MOV.U32 R159, RZ, RZ, c[0x0][0x2c4] ;  /* 0x0000b100ff9f7624 */ /* 0x000fe400078e00ff */
[----:B--2---:R-:W-:Y:S01]  /*102e0*/  FADD.FTZ R0, R171, R239 ;  /* 0x000000efab007221 */ /* 0x004fe20000010000 */
[----:B----4-:R-:W-:Y:S01]  /*102f0*/  F2FP.PACK_AB R67, R6, R7 ;  /* 0x000000070643723e */ /* 0x010fe200000000ff */
[----:B------:R-:W-:Y:S01]  /*10300*/  FADD.FTZ R2, R247, R2 ;  /* 0x00000002f7027221 */ /* 0x000fe20000010000 */
[----:B------:R-:W-:Y:S01]  /*10310*/  ISETP.NE.AND P6, PT, R159, 0x1, PT ;  /* 0x000000019f00780c */ /* 0x000fe20003fc5270 */
        /* <DEDUP_REMOVED lines=29> */
[C---:B---3--:R-:W-:Y:S01]  /*104f0*/  HMMA.16816.F32 R108, R64.reuse, R112, R108 ;  /* 0x00000070406c723c */ /* 0x048fe2000000186c */
        /* <DEDUP_REMOVED lines=9> */
[----:B-1----:R-:W-:Y:S01]  /*10590*/  HMMA.16816.F32 R52, R64, R56, R32 ;  /* 0x000000384034723c */ /* 0x002fe20000001820 */
[----:B------:R-:W-:Y:S02]  /*105a0*/  IMAD.MOV.U32 R159, RZ, RZ, c[0x0][0x32c] ;  /* 0x0000cb00ff9f7624 */ /* 0x000fe400078e00ff */
[----:B------:R-:W-:Y:S02]  /*105b0*/  FADD.FTZ R0, R4, R0 ;  /* 0x0000000004007221 */ /* 0x000fe40000010000 */
[----:B------:R-:W-:-:S02]  /*105c0*/  FADD.FTZ R4, R71, R2 ;  /* 0x0000000247047221 */ /* 0x000fc40000010000 */
        /* <DEDUP_REMOVED lines=8> */
[----:B------:R-:W-:Y:S01]  /*10650*/  FADD.FTZ R0, R24, R4 ;  /* 0x0000000418007221 */ /* 0x000fe20000010000 */
[----:B------:R-:W-:Y:S01]  /*10660*/  ISETP.GE.AND P6, PT, R159, 0x1, PT ;  /* 0x000000019f00780c */ /* 0x000fe20003fc6270 */
        /* <DEDUP_REMOVED lines=10> */
[C---:B------:R-:W-:Y:S08]  /*10710*/  HMMA.16816.F32 R60, R64.reuse, R8, R132 ;  /* 0x00000008403c723c */ /* 0x040ff00000001884 */
        /* <DEDUP_REMOVED lines=12> */
.L_x_408:
[----:B------:R-:W-:-:S04]  /*107e0*/  MOV R4, 0x1 ;  /* 0x0000000100047802 */ /* 0x000fc80000000f00 */
[----:B------:R-:W-:-:S13]  /*107f0*/  ISETP.NE.AND P0, PT, R4, c[0x0][0x32c], PT ;  /* 0x0000cb0004007a0c */ /* 0x000fda0003f05270 */
[----:B------:R-:W-:-:S05]  /*10800*/  @P0 IMAD.HI.U32 R4, R0, c[0x0][0x330], RZ ;  /* 0x0000cc0000040a27 */ /* 0x000fca00078e00ff */
[----:B------:R-:W-:Y:S02]  /*10810*/  @P0 SHF.R.U32.HI R0, RZ, c[0x0][0x334], R4 ;  /* 0x0000cd00ff000a19 */ /* 0x000fe40000011604 */
.L_x_409:
[----:B------:R-:W-:-:S05]  /*10820*/  MOV R4, c[0x0][0x32c] ;  /* 0x0000cb0000047a02 */ /* 0x000fca0000000f00 */
[----:B------:R-:W-:-:S05]  /*10830*/  IMAD R0, R0, R4, c[0x0][0x32c] ;  /* 0x0000cb0000007624 */ /* 0x000fca00078e0204 */
[----:B------:R-:W-:-:S05]  /*10840*/  IMNMX R2, R2, R0, PT ;  /* 0x0000000002027217 */ /* 0x000fca0003800200 */
.L_x_407:
[----:B------:R-:W-:-:S05]  /*10850*/  IMAD.HI R2, R2, 0x2aaaaaab, RZ ;  /* 0x2aaaaaab02027827 */ /* 0x000fca00078e02ff */
[----:B------:R-:W-:-:S04]  /*10860*/  SHF.R.U32.HI R0, RZ, 0x1f, R2 ;  /* 0x0000001fff007819 */ /* 0x000fc80000011602 */
[----:B------:R-:W-:-:S04]  /*10870*/  LEA.HI.SX32 R2, R2, R0, 0x1c ;  /* 0x0000000002027211 */ /* 0x000fc800078fe2ff */
[----:B------:R-:W-:-:S04]  /*10880*/  IMNMX R239, R252, R2, !PT ;  /* 0x00000002fcef7217 */ /* 0x000fc80007800200 */
[----:B------:R-:W-:-:S13]  /*10890*/  ISETP.GE.AND P0, PT, R216, R239, PT ;  /* 0x000000efd800720c */ /* 0x000fda0003f06270 */
[----:B------:R-:W-:Y:S05]  /*108a0*/  @!P0 BRA `(.L_x_410) ;  /* 0x000046a000008947 */ /* 0x000fea0003800000 */
[----:B------:R-:W-:Y:S01]  /*108b0*/  MOV R70, R3 ;  /* 0x0000000300467202 */ /* 0x000fe20000000f00 */
[----:B------:R-:W-:Y:S01]  /*108c0*/  ULDC UR4, c[0x0][0x324] ;  /* 0x0000c90000047ab9 */ /* 0x000fe20000000800 */
[----:B------:R-:W-:Y:S01]  /*108d0*/  MOV R69, R68 ;  /* 0x0000004400457202 */ /* 0x000fe20000000f00 */
[----:B------:R-:W-:Y:S01]  /*108e0*/  ULOP3.LUT UR4, URZ, UR4, URZ, 0x33, !UPT ;  /* 0x000000043f047292 */ /* 0x000fe2000f8e333f */
[----:B------:R-:W-:Y:S02]  /*108f0*/  MOV R218, R216 ;  /* 0x000000d800da7202 */ /* 0x000fe40000000f00 */
.L_x_421:
[----:B------:R-:W-:Y:S04]  /*10900*/  DEPBAR.LE SB0, 0x0 ;  /* 0x000080000000791a */ /* 0x000fe80000000000 */
[----:B------:R-:W-:Y:S01]  /*10910*/  BAR.SYNC.DEFER_BLOCKING 0x0 ;  /* 0x0000000000007b1d */ /* 0x000fe20000010000 */
[----:B------:R-:W-:Y:S02]  /*10920*/  ISETP.GT.AND P0, PT, R252, R218, PT ;  /* 0x000000dafc00720c */ /* 0x000fe40003f04270 */
[C---:B------:R-:W-:Y:S02]  /*10930*/  IADD3 R0, R224.reuse, 0x40, RZ ;  /* 0x00000040e0007810 */ /* 0x040fe40007ffe0ff */
[----:B------:R-:W-:Y:S02]  /*10940*/  ISETP.GE.AND P2, PT, R224, c[0x0][0x1d4], PT ;  /* 0x00007500e0007a0c */ /* 0x000fe40003f46270 */
[----:B------:R-:W-:Y:S02]  /*10950*/  ISETP.GE.AND P3, PT, R0, c[0x0][0x1d4], PT ;  /* 0x0000750000007a0c */ /* 0x000fe40003f66270 */
[----:B------:R-:W-:Y:S01]  /*10960*/  SHF.R.S32.HI R216, RZ, 0x1f, R224 ;  /* 0x0000001fffd87819 */ /* 0x000fe200000114e0 */
        /* <DEDUP_REMOVED lines=17> */
[C---:B------:R-:W-:Y:S01]  /*10a80*/  IADD3 R36, R219.reuse, 0x3100, RZ ;  /* 0x00003100db247810 */ /* 0x040fe20007ffe0ff */
[----:B------:R-:W-:Y:S01]  /*10a90*/  IMAD R0, R0, c[0x0][0x208], RZ ;  /* 0x0000820000007a24 */ /* 0x000fe200078e02ff */
[C---:B------:R-:W-:Y:S01]  /*10aa0*/  IADD3 R31, R219.reuse, 0x1100, RZ ;  /* 0x00001100db1f7810 */ /* 0x040fe20007ffe0ff */
[----:B------:R-:W-:Y:S01]  /*10ab0*/  IMAD R4, R4, c[0x0][0x218], RZ ;  /* 0x0000860004047a24 */ /* 0x000fe200078e02ff */
[----:B------:R-:W-:Y:S01]  /*10ac0*/  IADD3 R30, R219, 0x4100, RZ ;  /* 0x00004100db1e7810 */ /* 0x000fe20007ffe0ff */
[----:B------:R-:W-:Y:S02]  /*10ad0*/  IMAD R0, R220, c[0x0][0x20c], R0 ;  /* 0x00008300dc007a24 */ /* 0x000fe400078e0200 */
[----:B------:R-:W-:Y:S02]  /*10ae0*/  IMAD R4, R217, c[0x0][0x21c], R4 ;  /* 0x00008700d9047a24 */ /* 0x000fe400078e0204 */
[----:B------:R-:W-:Y:S02]  /*10af0*/  IMAD.IADD R3, R3, 0x1, R0 ;  /* 0x0000000103037824 */ /* 0x000fe400078e0200 */
[----:B------:R-:W-:Y:S02]  /*10b00*/  IMAD.SHL.U32 R29, R224, 0x2, RZ ;  /* 0x00000002e01d7824 */ /* 0x000fe400078e00ff */
[----:B------:R-:W-:Y:S01]  /*10b10*/  IMAD.WIDE.U32 R2, R217, c[0x0][0x218], R2 ;  /* 0x00008600d9027a25 */ /* 0x000fe200078e0002 */
[----:B--2---:R-:W-:Y:S03]  /*10b20*/  SHF.R.S32.HI R5, RZ, 0x1f, R12 ;  /* 0x0000001fff057819 */ /* 0x004fe6000001140c */
[----:B------:R-:W-:Y:S04]  /*10b30*/  IMAD.WIDE.U32 R6, R12, c[0x0][0x210], RZ ;  /* 0x000084000c067a25 */ /* 0x000fe800078e00ff */
[----:B------:R-:W-:Y:S01]  /*10b40*/  IMAD R5, R5, c[0x0][0x210], RZ ;  /* 0x0000840005057a24 */ /* 0x000fe200078e02ff */
[----:B------:R-:W-:Y:S03]  /*10b50*/  IADD3 R0, P0, R6, R2, RZ ;  /* 0x0000000206007210 */ /* 0x000fe60007f1e0ff */
[----:B------:R-:W-:Y:S04]  /*10b60*/  IMAD R5, R12, c[0x0][0x214], R5 ;  /* 0x000085000c057a24 */ /* 0x000fe800078e0205 */
[----:B------:R-:W-:Y:S05]  /*10b70*/  IMAD.IADD R5, R7, 0x1, R5 ;  /* 0x0000000107057824 */ /* 0x000fea00078e0205 */
[----:B------:R-:W-:Y:S01]  /*10b80*/  IADD3.X R3, R5, R3, R4, P0, !PT ;  /* 0x0000000305037210 */ /* 0x000fe200007fe404 */
[----:B------:R-:W-:Y:S01]  /*10b90*/  IMAD.SHL.U32 R4, R230, 0x2, RZ ;  /* 0x00000002e6047824 */ /* 0x000fe200078e00ff */
[C---:B------:R-:W-:Y:S04]  /*10ba0*/  LEA R2, P0, R0.reuse, c[0x0][0x1f8], 0x1 ;  /* 0x00007e0000027a11 */ /* 0x040fe800078008ff */
[----:B------:R-:W-:Y:S01]  /*10bb0*/  LEA.HI.X R0, R0, c[0x0][0x1fc], R3, 0x1, P0 ;  /* 0x00007f0000007a11 */ /* 0x000fe200000f0c03 */
[----:B------:R-:W2:Y:S01]  /*10bc0*/  SHFL.IDX PT, R23, R2, 0x2, 0x181f ;  /* 0x00581f0002177f89 */ /* 0x000ea200000e0000 */
[----:B------:R-:W-:Y:S03]  /*10bd0*/  IADD3 R3, -R229, 0x10, RZ ;  /* 0x00000010e5037810 */ /* 0x000fe60007ffe1ff */
[----:B------:R-:W3:Y:S01]  /*10be0*/  SHFL.IDX PT, R28, R0, 0x2, 0x181f ;  /* 0x00581f00001c7f89 */ /* 0x000ee200000e0000 */
[----:B------:R-:W-:Y:S02]  /*10bf0*/  LOP3.LUT R20, R3, 0xf, RZ, 0xc0, !PT ;  /* 0x0000000f03147812 */ /* 0x000fe400078ec0ff */
[----:B------:R-:W-:Y:S01]  /*10c00*/  SHF.L.U64.HI R3, R230, 0x1, R251 ;  /* 0x00000001e6037819 */ /* 0x000fe200000102fb */
[----:B------:R-:W5:Y:S04]  /*10c10*/  SHFL.IDX PT, R5, R2, RZ, 0x181f ;  /* 0x00181fff02057589 */ /* 0x000f6800000e0000 */
[----:B------:R-:W4:Y:S04]  /*10c20*/  SHFL.IDX PT, R6, R0, RZ, 0x181f ;  /* 0x00181fff00067589 */ /* 0x000f2800000e0000 */
[----:B------:R1:W-:Y:S04]  /*10c30*/  SHFL.IDX PT, R22, R0, 0x1, 0x181f ;  /* 0x00381f0000167f89 */ /* 0x0003e800000e0000 */
[----:B------:R-:W4:Y:S01]  /*10c40*/  SHFL.IDX PT, R2, R2, 0x1, 0x181f ;  /* 0x00381f0002027f89 */ /* 0x000f2200000e0000 */
[----:B--2---:R-:W-:Y:S04]  /*10c50*/  IADD3 R20, P1, P0, R20, R23, R4 ;  /* 0x0000001714147210 */ /* 0x004fe8000783e004 */
[--C-:B---3--:R-:W-:Y:S02]  /*10c60*/  IADD3.X R21, RZ, R28, R3.reuse, P1, P0 ;  /* 0x0000001cff157210 */ /* 0x108fe40000fe0403 */
[CC--:B-----5:R-:W-:Y:S02]  /*10c70*/  IADD3 R14, P0, R5.reuse, R29.reuse, RZ ;  /* 0x0000001d050e7210 */ /* 0x0e0fe40007f1e0ff */
[----:B-1----:R-:W-:Y:S05]  /*10c80*/  SHF.L.U64.HI R0, R224, 0x1, R216 ;  /* 0x00000001e0007819 */ /* 0x002fea00000102d8 */
[C-C-:B----4-:R-:W-:Y:S01]  /*10c90*/  IMAD.X R15, R6.reuse, 0x1, R0.reuse, P0 ;  /* 0x00000001060f7824 */ /* 0x150fe200000e0600 */
[-C--:B------:R-:W-:Y:S04]  /*10ca0*/  IADD3 R12, P0, R5, R4.reuse, RZ ;  /* 0x00000004050c7210 */ /* 0x080fe80007f1e0ff */
[----:B------:R1:W-:Y:S01]  /*10cb0*/  LDGSTS.E.BYPASS.LTC128B.128 [R231], [R14.64], !P2 ;  /* 0x000000000ee77fae */ /* 0x0003e2000d101d52 */
[--C-:B------:R-:W-:Y:S01]  /*10cc0*/  IMAD.X R13, R6, 0x1, R3.reuse, P0 ;  /* 0x00000001060d7824 */ /* 0x100fe200000e0603 */
[----:B------:R-:W-:Y:S04]  /*10cd0*/  IADD3 R6, P0, R2, R4, RZ ;  /* 0x0000000402067210 */ /* 0x000fe80007f1e0ff */
[----:B------:R1:W-:Y:S01]  /*10ce0*/  LDGSTS.E.BYPASS.LTC128B.128 [R36], [R12.64], !P3 ;  /* 0x000000000c247fae */ /* 0x0003e2000d901d52 */
[----:B------:R-:W-:Y:S01]  /*10cf0*/  IMAD.X R7, R22, 0x1, R3, P0 ;  /* 0x0000000116077824 */ /* 0x000fe200000e0603 */
[-C--:B------:R-:W-:Y:S05]  /*10d00*/  IADD3 R4, P0, R2, R29.reuse, RZ ;  /* 0x0000001d02047210 */ /* 0x080fea0007f1e0ff */
[--C-:B------:R-:W-:Y:S01]  /*10d10*/  IMAD.X R5, R22, 0x1, R0.reuse, P0 ;  /* 0x0000000116057824 */ /* 0x100fe200000e0600 */
[----:B------:R-:W-:Y:S04]  /*10d20*/  IADD3 R2, P0, R23, R29, RZ ;  /* 0x0000001d17027210 */ /* 0x000fe80007f1e0ff */
[----:B------:R1:W-:Y:S01]  /*10d30*/  LDGSTS.E.BYPASS.LTC128B.128 [R31], [R4.64], !P2 ;  /* 0x00000000041f7fae */ /* 0x0003e2000d101d52 */
[----:B------:R-:W-:Y:S01]  /*10d40*/  IMAD.X R3, R28, 0x1, R0, P0 ;  /* 0x000000011c037824 */ /* 0x000fe200000e0600 */
[----:B------:R-:W-:Y:S02]  /*10d50*/  ISETP.NE.U32.AND P0, PT, R229, RZ, PT ;  /* 0x000000ffe500720c */ /* 0x000fe40003f05070 */
[----:B------:R1:W-:Y:S04]  /*10d60*/  LDGSTS.E.BYPASS.LTC128B.128 [R30], [R6.64], !P3 ;  /* 0x00000000061e7fae */ /* 0x0003e8000d901d52 */
[----:B------:R1:W-:Y:S07]  /*10d70*/  LDGSTS.E.BYPASS.LTC128B.128 [R231+0x2000], [R2.64], !P2 ;  /* 0x0200000002e77fae */ /* 0x0003ee000d101d52 */
[----:B------:R1:W-:Y:S02]  /*10d80*/  LDGSTS.E.BYPASS.LTC128B.128.ZFILL [R231+0x5000], [R20.64], P0 ;  /* 0x0500000014e77fae */ /* 0x0003e40008141d52 */
.L_x_411:
[C---:B-123--:R-:W-:Y:S01]  /*10d90*/  HMMA.16816.F32 R4, R124.reuse, R8, RZ ;  /* 0x000000087c04723c */ /* 0x04efe200000018ff */
[----:B------:R-:W1:Y:S02]  /*10da0*/  LDSM.16.M88.4 R156, [R202+0x8100] ;  /* 0x00810000ca9c783b */ /* 0x000e640000000200 */
[----:B------:R-:W-:Y:S05]  /*10db0*/  ISETP.GT.AND P0, PT, R218, R252, PT ;  /* 0x000000fcda00720c */ /* 0x000fea0003f04270 */
        /* <DEDUP_REMOVED lines=10> */
[C---:B------:R-:W-:Y:S08]  /*10e60*/  HMMA.16816.F32 R28, R124.reuse, R32, RZ ;  /* 0x000000207c1c723c */ /* 0x040ff000000018ff */
[C---:B------:R-:W-:Y:S08]  /*10e70*/  HMMA.16816.F32 R32, R124.reuse, R34, RZ ;  /* 0x000000227c20723c */ /* 0x040ff000000018ff */
[C---:B------:R-:W-:Y:S08]  /*10e80*/  HMMA.16816.F32 R36, R124.reuse, R40, RZ ;  /* 0x000000287c24723c */ /* 0x040ff000000018ff */
[C---:B------:R-:W-:Y:S08]  /*10e90*/  HMMA.16816.F32 R40, R124.reuse, R42, RZ ;  /* 0x0000002a7c28723c */ /* 0x040ff000000018ff */
[C---:B------:R-:W-:Y:S08]  /*10ea0*/  HMMA.16816.F32 R44, R124.reuse, R48, RZ ;  /* 0x000000307c2c723c */ /* 0x040ff000000018ff */
[----:B------:R-:W-:Y:S08]  /*10eb0*/  HMMA.16816.F32 R48, R124, R50, RZ ;  /* 0x000000327c30723c */ /* 0x000ff000000018ff */
[C---:B------:R-:W-:Y:S08]  /*10ec0*/  HMMA.16816.F32 R4, R128.reuse, R72, R4 ;  /* 0x000000488004723c */ /* 0x040ff00000001804 */
[C---:B------:R-:W-:Y:S01]  /*10ed0*/  HMMA.16816.F32 R8, R128.reuse, R74, R8 ;  /* 0x0000004a8008723c */ /* 0x040fe20000001808 */
[----:B------:R-:W3:Y:S07]  /*10ee0*/  LDSM.16.M88.4 R72, [R202+0x9100] ;  /* 0x00910000ca48783b */ /* 0x000eee0000000200 */
        /* <DEDUP_REMOVED lines=8> */
[----:B------:R-:W2:Y:S07]  /*10f70*/  LDSM.16.M88.4 R140, [R199+0x800] ;  /* 0x00080000c78c783b */ /* 0x000eae0000000200 */
[C---:B------:R-:W-:Y:S08]  /*10f80*/  HMMA.16816.F32 R36, R128.reuse, R144, R36 ;  /* 0x000000908024723c */ /* 0x040ff00000001824 */
[C---:B------:R-:W-:Y:S01]  /*10f90*/  HMMA.16816.F32 R40, R128.reuse, R146, R40 ;  /* 0x000000928028723c */ /* 0x040fe20000001828 */
[----:B------:R-:W3:Y:S07]  /*10fa0*/  LDSM.16.M88.4 R144, [R199+0x1000] ;  /* 0x00100000c790783b */ /* 0x000eee0000000200 */
[C---:B------:R-:W-:Y:S08]  /*10fb0*/  HMMA.16816.F32 R44, R128.reuse, R148, R44 ;  /* 0x00000094802c723c */ /* 0x040ff0000000182c */
[----:B------:R-:W-:Y:S01]  /*10fc0*/  HMMA.16816.F32 R48, R128, R150, R48 ;  /* 0x000000968030723c */ /* 0x000fe20000001830 */
[----:B------:R-:W4:Y:S07]  /*10fd0*/  LDSM.16.M88.4 R148, [R199+0x1800] ;  /* 0x00180000c794783b */ /* 0x000f2e0000000200 */
        /* <DEDUP_REMOVED lines=8> */
[----:B------:R-:W2:Y:S07]  /*11060*/  LDSM.16.M88.4 R72, [R199+0x2800] ;  /* 0x00280000c748783b */ /* 0x000eae0000000200 */
        /* <DEDUP_REMOVED lines=14> */
[----:B------:R-:W2:Y:S07]  /*11150*/  LDSM.16.M88.4 R140, [R196+0xd900] ;  /* 0x00d90000c48c783b */ /* 0x000eae0000000200 */
[C---:B------:R-:W-:Y:S08]  /*11160*/  HMMA.16816.F32 R20, R172.reuse, R144, R20 ;  /* 0x00000090ac14723c */ /* 0x040ff00000001814 */
[C---:B------:R-:W-:Y:S01]  /*11170*/  HMMA.16816.F32 R24, R172.reuse, R146, R24 ;  /* 0x00000092ac18723c */ /* 0x040fe20000001818 */
[----:B------:R-:W3:Y:S07]  /*11180*/  LDSM.16.M88.4 R144, [R209] ;  /* 0x00000000d190783b */ /* 0x000eee0000000200 */
[C---:B------:R-:W-:Y:S08]  /*11190*/  HMMA.16816.F32 R28, R172.reuse, R148, R28 ;  /* 0x00000094ac1c723c */ /* 0x040ff0000000181c */
[C---:B------:R-:W-:Y:S01]  /*111a0*/  HMMA.16816.F32 R32, R172.reuse, R150, R32 ;  /* 0x00000096ac20723c */ /* 0x040fe20000001820 */
[----:B------:R-:W4:Y:S07]  /*111b0*/  LDSM.16.M88.4 R148, [R208] ;  /* 0x00000000d094783b */ /* 0x000f2e0000000200 */
[C---:B-1----:R-:W-:Y:S08]  /*111c0*/  HMMA.16816.F32 R36, R172.reuse, R156, R36 ;  /* 0x0000009cac24723c */ /* 0x042ff00000001824 */
[C---:B------:R-:W-:Y:S01]  /*111d0*/  HMMA.16816.F32 R40, R172.reuse, R158, R40 ;  /* 0x0000009eac28723c */ /* 0x040fe20000001828 */
[----:B------:R-:W-:Y:S07]  /*111e0*/  LDSM.16.M88.4 R156, [R205] ;  /* 0x00000000cd9c783b */ /* 0x000fee0000000200 */
[C---:B--2---:R-:W-:Y:S08]  /*111f0*/  HMMA.16816.F32 R44, R172.reuse, R72, R44 ;  /* 0x00000048ac2c723c */ /* 0x044ff0000000182c */
        /* <DEDUP_REMOVED lines=118> */
[----:B------:R3:W3:Y:S01]  /*11960*/  MUFU.TANH R143, R14 ;  /* 0x0000000e008f7308 */ /* 0x0006e20000002400 */
[----:B------:R-:W-:Y:S03]  /*11970*/  HMMA.16816.F32 R48, R192, R10, R48 ;  /* 0x0000000ac030723c */ /* 0x000fe60000001830 */
[----:B------:R-:W-:Y:S02]  /*11980*/  FMUL.FTZ R39, R39, c[0x0][0x320] ;  /* 0x0000c80027277a20 */ /* 0x000fe40000410000 */
[----:B-1----:R-:W-:Y:S02]  /*11990*/  FMUL.FTZ R23, R40, c[0x0][0x320] ;  /* 0x0000c80028177a20 */ /* 0x002fe40000410000 */
[----:B------:R-:W-:Y:S02]  /*119a0*/  FMUL.FTZ R22, R41, c[0x0][0x320] ;  /* 0x0000c80029167a20 */ /* 0x000fe40000410000 */
[----:B------:R1:W1:Y:S03]  /*119b0*/  MUFU.TANH R141, R15 ;  /* 0x0000000f008d7308 */ /* 0x0002660000002400 */
[----:B------:R-:W-:Y:S02]  /*119c0*/  FMUL.FTZ R42, R42, c[0x0][0x320] ;  /* 0x0000c8002a2a7a20 */ /* 0x000fe40000410000 */
[----:B------:R-:W-:Y:S02]  /*119d0*/  FMUL.FTZ R43, R43, c[0x0][0x320] ;  /* 0x0000c8002b2b7a20 */ /* 0x000fe40000410000 */
[----:B------:R-:W-:Y:S02]  /*119e0*/  FMUL.FTZ R20, R44, c[0x0][0x320] ;  /* 0x0000c8002c147a20 */ /* 0x000fe40000410000 */
[----:B------:R-:W-:Y:S01]  /*119f0*/  FMUL.FTZ R19, R45, c[0x0][0x320] ;  /* 0x0000c8002d137a20 */ /* 0x000fe20000410000 */
[----:B------:R1:W1:Y:S01]  /*11a00*/  MUFU.TANH R75, R16 ;  /* 0x00000010004b7308 */ /* 0x0002620000002400 */
[----:B--2---:R-:W-:Y:S02]  /*11a10*/  FMUL.FTZ R25, R46, c[0x0][0x320] ;  /* 0x0000c8002e197a20 */ /* 0x004fe40000410000 */
[----:B------:R-:W-:Y:S02]  /*11a20*/  FMUL.FTZ R24, R47, c[0x0][0x320] ;  /* 0x0000c8002f187a20 */ /* 0x000fe40000410000 */
[----:B------:R-:W-:Y:S02]  /*11a30*/  FMUL.FTZ R18, R48, c[0x0][0x320] ;  /* 0x0000c80030127a20 */ /* 0x000fe40000410000 */
[----:B------:R-:W-:Y:S02]  /*11a40*/  FMUL.FTZ R17, R49, c[0x0][0x320] ;  /* 0x0000c80031117a20 */ /* 0x000fe40000410000 */
[----:B------:R-:W-:Y:S01]  /*11a50*/  FMUL.FTZ R21, R50, c[0x0][0x320] ;  /* 0x0000c80032157a20 */ /* 0x000fe20000410000 */
[----:B------:R2:W1:Y:S01]  /*11a60*/  MUFU.TANH R73, R26 ;  /* 0x0000001a00497308 */ /* 0x0004620000002400 */
        /* <DEDUP_REMOVED lines=28> */
[----:B------:R-:W-:Y:S02]  /*11c30*/  IMAD.MOV.U32 R217, RZ, RZ, RZ ;  /* 0x000000ffffd97224 */ /* 0x000fe400078e00ff */
[----:B------:R-:W-:Y:S01]  /*11c40*/  IMAD.SHL.U32 R26, R224, 0x2, RZ ;  /* 0x00000002e01a7824 */ /* 0x000fe200078e00ff */
[----:B------:R-:W3:Y:S01]  /*11c50*/  LDL R0, [R1] ;  /* 0x0000000001007983 */ /* 0x000ee20000100800 */
[----:B------:R-:W-:Y:S03]  /*11c60*/  IMAD.MOV.U32 R3, RZ, RZ, c[0x0][0x2b8] ;  /* 0x0000ae00ff037624 */ /* 0x000fe600078e00ff */
[----:B------:R-:W4:Y:S02]  /*11c70*/  LDL.64 R222, [R1+0x18] ;  /* 0x0000180001de7983 */ /* 0x000f240000100a00 */
[----:B------:R-:W-:Y:S02]  /*11c80*/  ISETP.NE.AND P4, PT, R3, 0x1, PT ;  /* 0x000000010300780c */ /* 0x000fe40003f85270 */
[----:B------:R-:W5:Y:S04]  /*11c90*/  LDL R221, [R1+0x20] ;  /* 0x0000200001dd7983 */ /* 0x000f680000100800 */
[----:B------:R-:W1:Y:S01]  /*11ca0*/  S2R R225, SR_CTAID.Y ;  /* 0x0000000000e17919 */ /* 0x000e620000002600 */
[----:B--2---:R-:W-:Y:S01]  /*11cb0*/  IMAD R2, R218, 0x60, R2 ;  /* 0x00000060da027824 */ /* 0x004fe200078e0202 */
[----:B---3--:R-:W-:Y:S04]  /*11cc0*/  ISETP.GT.AND P1, PT, R0, 0x5f, PT ;  /* 0x0000005f0000780c */ /* 0x008fe80003f24270 */
[----:B------:R-:W-:Y:S05]  /*11cd0*/  IADD3 R2, R2, -0x60, R0 ;  /* 0xffffffa002027810 */ /* 0x000fea0007ffe000 */
[----:B------:R-:W-:Y:S04]  /*11ce0*/  @P4 IMAD.HI.U32 R3, R2, c[0x0][0x2bc], RZ ;  /* 0x0000af0002034a27 */ /* 0x000fe800078e00ff */
[----:B------:R-:W-:Y:S01]  /*11cf0*/  IMAD.MOV.U32 R0, RZ, RZ, R2 ;  /* 0x000000ffff007224 */ /* 0x000fe200078e0002 */
[----:B------:R-:W-:Y:S04]  /*11d00*/  @P4 SHF.R.U32.HI R0, RZ, c[0x0][0x2c0], R3 ;  /* 0x0000b000ff004a19 */ /* 0x000fe80000011603 */
[C---:B----4-:R-:W-:Y:S01]  /*11d10*/  @!P1 IADD3 R3, P0, R0.reuse, R222, RZ ;  /* 0x000000de00039210 */ /* 0x050fe20007f1e0ff */
[----:B-1----:R-:W-:Y:S03]  /*11d20*/  IMAD.WIDE.U32 R222, R225, c[0x0][0x1e8], RZ ;  /* 0x00007a00e1de7a25 */ /* 0x002fe600078e00ff */
        /* <DEDUP_REMOVED lines=16> */
[C---:B------:R-:W-:Y:S04]  /*11e30*/  IMAD.WIDE.U32 R2, R217.reuse, c[0x0][0x1f0], R2 ;  /* 0x00007c00d9027a25 */ /* 0x040fe800078e0002 */
[----:B------:R-:W-:Y:S01]  /*11e40*/  IMAD R4, R4, c[0x0][0x1f0], RZ ;  /* 0x00007c0004047a24 */ /* 0x000fe200078e02ff */
[----:B------:R-:W-:Y:S03]  /*11e50*/  IADD3 R0, P0, R222, R2, RZ ;  /* 0x00000002de007210 */ /* 0x000fe60007f1e0ff */
[----:B------:R-:W-:Y:S05]  /*11e60*/  IMAD R4, R217, c[0x0][0x1f4], R4 ;  /* 0x00007d00d9047a24 */ /* 0x000fea00078e0204 */
[----:B------:R-:W-:Y:S02]  /*11e70*/  IADD3.X R3, R221, R3, R4, P0, !PT ;  /* 0x00000003dd037210 */ /* 0x000fe400007fe404 */
[C---:B------:R-:W-:Y:S02]  /*11e80*/  LEA R2, P0, R0.reuse, c[0x0][0x1c8], 0x1 ;  /* 0x0000720000027a11 */ /* 0x040fe400078008ff */
[----:B------:R-:W-:Y:S02]  /*11e90*/  IADD3 R4, -R229, 0x10, RZ ;  /* 0x00000010e5047810 */ /* 0x000fe40007ffe1ff */
[----:B------:R-:W-:Y:S01]  /*11ea0*/  LEA.HI.X R0, R0, c[0x0][0x1cc], R3, 0x1, P0 ;  /* 0x0000730000007a11 */ /* 0x000fe200000f0c03 */
[----:B------:R-:W1:Y:S01]  /*11eb0*/  SHFL.IDX PT, R15, R2, 0x2, 0x181f ;  /* 0x00581f00020f7f89 */ /* 0x000e6200000e0000 */
[----:B------:R-:W-:Y:S01]  /*11ec0*/  IMAD.SHL.U32 R3, R230, 0x2, RZ ;  /* 0x00000002e6037824 */ /* 0x000fe200078e00ff */
[----:B------:R-:W-:Y:S02]  /*11ed0*/  LOP3.LUT R12, R4, 0xf, RZ, 0xc0, !PT ;  /* 0x0000000f040c7812 */ /* 0x000fe400078ec0ff */
[----:B------:R-:W2:Y:S01]  /*11ee0*/  SHFL.IDX PT, R16, R0, 0x2, 0x181f ;  /* 0x00581f0000107f89 */ /* 0x000ea200000e0000 */
[----:B------:R-:W-:Y:S03]  /*11ef0*/  SHF.L.U64.HI R4, R230, 0x1, R251 ;  /* 0x00000001e6047819 */ /* 0x000fe600000102fb */
[----:B------:R-:W3:Y:S04]  /*11f00*/  SHFL.IDX PT, R5, R2, RZ, 0x181f ;  /* 0x00181fff02057589 */ /* 0x000ee800000e0000 */
[----:B------:R-:W4:Y:S04]  /*11f10*/  SHFL.IDX PT, R6, R0, RZ, 0x181f ;  /* 0x00181fff00067589 */ /* 0x000f2800000e0000 */
[----:B------:R5:W-:Y:S04]  /*11f20*/  SHFL.IDX PT, R14, R0, 0x1, 0x181f ;  /* 0x00381f00000e7f89 */ /* 0x000be800000e0000 */
[----:B------:R-:W4:Y:S01]  /*11f30*/  SHFL.IDX PT, R2, R2, 0x1, 0x181f ;  /* 0x00381f0002027f89 */ /* 0x000f2200000e0000 */
[----:B-1----:R-:W-:Y:S04]  /*11f40*/  IADD3 R12, P1, P0, R12, R15, R3 ;  /* 0x0000000f0c0c7210 */ /* 0x002fe8000783e003 */
[----:B--2---:R-:W-:Y:S02]  /*11f50*/  IADD3.X R13, RZ, R16, R4, P1, P0 ;  /* 0x00000010ff0d7210 */ /* 0x004fe40000fe0404 */
[CC--:B---3--:R-:W-:Y:S02]  /*11f60*/  IADD3 R10, P0, R5.reuse, R26.reuse, RZ ;  /* 0x0000001a050a7210 */ /* 0x0c8fe40007f1e0ff */
[----:B-----5:R-:W-:Y:S05]  /*11f70*/  SHF.L.U64.HI R0, R224, 0x1, R216 ;  /* 0x00000001e0007819 */ /* 0x020fea00000102d8 */
[C---:B----4-:R-:W-:Y:S01]  /*11f80*/  IMAD.X R11, R6.reuse, 0x1, R0, P0 ;  /* 0x00000001060b7824 */ /* 0x050fe200000e0600 */
[-C--:B------:R-:W-:Y:S04]  /*11f90*/  IADD3 R8, P0, R5, R3.reuse, RZ ;  /* 0x0000000305087210 */ /* 0x080fe80007f1e0ff */
[----:B------:R1:W-:Y:S01]  /*11fa0*/  LDGSTS.E.BYPASS.LTC128B.128 [R219+0x8100], [R10.64], !P2 ;  /* 0x081000000adb7fae */ /* 0x0003e2000d101d52 */
[--C-:B------:R-:W-:Y:S01]  /*11fb0*/  IMAD.X R9, R6, 0x1, R4.reuse, P0 ;  /* 0x0000000106097824 */ /* 0x100fe200000e0604 */
[----:B------:R-:W-:Y:S04]  /*11fc0*/  IADD3 R6, P0, R2, R3, RZ ;  /* 0x0000000302067210 */ /* 0x000fe80007f1e0ff */
[----:B------:R1:W-:Y:S01]  /*11fd0*/  LDGSTS.E.BYPASS.LTC128B.128 [R219+0xb100], [R8.64], !P3 ;  /* 0x0b10000008db7fae */ /* 0x0003e2000d901d52 */
[----:B------:R-:W-:Y:S01]  /*11fe0*/  IMAD.X R7, R14, 0x1, R4, P0 ;  /* 0x000000010e077824 */ /* 0x000fe200000e0604 */
[-C--:B------:R-:W-:Y:S05]  /*11ff0*/  IADD3 R4, P0, R2, R26.reuse, RZ ;  /* 0x0000001a02047210 */ /* 0x080fea0007f1e0ff */
[--C-:B------:R-:W-:Y:S01]  /*12000*/  IMAD.X R5, R14, 0x1, R0.reuse, P0 ;  /* 0x000000010e057824 */ /* 0x100fe200000e0600 */
[----:B------:R-:W-:Y:S04]  /*12010*/  IADD3 R2, P0, R15, R26, RZ ;  /* 0x0000001a0f027210 */ /* 0x000fe80007f1e0ff */
[----:B------:R1:W-:Y:S01]  /*12020*/  LDGSTS.E.BYPASS.LTC128B.128 [R219+0x9100], [R4.64], !P2 ;  /* 0x0910000004db7fae */ /* 0x0003e2000d101d52 */
[----:B------:R-:W-:Y:S01]  /*12030*/  IMAD.X R3, R16, 0x1, R0, P0 ;  /* 0x0000000110037824 */ /* 0x000fe200000e0600 */
[----:B------:R-:W-:Y:S02]  /*12040*/  ISETP.NE.U32.AND P0, PT, R229, RZ, PT ;  /* 0x000000ffe500720c */ /* 0x000fe40003f05070 */
[----:B------:R1:W-:Y:S04]  /*12050*/  LDGSTS.E.BYPASS.LTC128B.128 [R219+0xc100], [R6.64], !P3 ;  /* 0x0c10000006db7fae */ /* 0x0003e8000d901d52 */
[----:B------:R1:W-:Y:S07]  /*12060*/  LDGSTS.E.BYPASS.LTC128B.128 [R219+0xa100], [R2.64], !P2 ;  /* 0x0a10000002db7fae */ /* 0x0003ee000d101d52 */
[----:B------:R1:W-:Y:S02]  /*12070*/  LDGSTS.E.BYPASS.LTC128B.128.ZFILL [R219+0xd100], [R12.64], P0 ;  /* 0x0d1000000cdb7fae */ /* 0x0003e40008141d52 */
.L_x_412:
[----:B-1234-:R-:W2:Y:S01]  /*12080*/  LDL R2, [R1+0x4] ;  /* 0x0000040001027983 */ /* 0x01eea20000100800 */
[----:B------:R-:W-:Y:S02]  /*12090*/  IMAD.MOV.U32 R0, RZ, RZ, c[0x0][0x2c4] ;  /* 0x0000b100ff007624 */ /* 0x000fe400078e00ff */
[----:B------:R-:W-:Y:S01]  /*120a0*/  IMAD.MOV.U32 R14, RZ, RZ, c[0x0][0x32c] ;  /* 0x0000cb00ff0e7624 */ /* 0x000fe200078e00ff */
[----:B------:R-:W3:Y:S02]  /*120b0*/  LDL R13, [R1+0x8] ;  /* 0x00000800010d7983 */ /* 0x000ee40000100800 */
[----:B------:R-:W-:Y:S02]  /*120c0*/  ISETP.NE.AND P0, PT, R0, 0x1, PT ;  /* 0x000000010000780c */ /* 0x000fe40003f05270 */
[----:B------:R-:W3:Y:S04]  /*120d0*/  LDL R11, [R1+0xc] ;  /* 0x00000c00010b7983 */ /* 0x000ee80000100800 */
[----:B------:R-:W0:Y:S07]  /*120e0*/  LDGDEPBAR ;  /* 0x00000000000079af */ /* 0x000e2e0000000000 */
[----:B--2---:R-:W-:Y:S04]  /*120f0*/  @P0 IMAD.HI.U32 R0, R2, c[0x0][0x2c8], RZ ;  /* 0x0000b20002000a27 */ /* 0x004fe800078e00ff */
[----:B------:R-:W-:Y:S01]  /*12100*/  IMAD.MOV.U32 R5, RZ, RZ, R2 ;  /* 0x000000ffff057224 */ /* 0x000fe200078e0002 */
[----:B------:R-:W-:Y:S01]  /*12110*/  @P0 SHF.R.U32.HI R5, RZ, c[0x0][0x2cc], R0 ;  /* 0x0000b300ff050a19 */ /* 0x000fe20000011600 */
[----:B------:R-:W-:Y:S01]  /*12120*/  IMAD R0, R218, -0x60, RZ ;  /* 0xffffffa0da007824 */ /* 0x000fe200078e02ff */
[----:B------:R-:W-:Y:S03]  /*12130*/  ISETP.GE.AND P0, PT, R14, 0x1, PT ;  /* 0x000000010e00780c */ /* 0x000fe60003f06270 */
[----:B------:R-:W1:Y:S01]  /*12140*/  SHFL.IDX PT, R4, R5, RZ, 0x1c1f ;  /* 0x001c1fff05047589 */ /* 0x000e6200000e0000 */
[----:B------:R-:W-:Y:S04]  /*12150*/  IADD3 R2, -R250, 0x1, R0 ;  /* 0x00000001fa027810 */ /* 0x000fe80007ffe100 */
[----:B---3--:R-:W-:Y:S04]  /*12160*/  IADD3 R2, -R11, R2, R13 ;  /* 0x000000020b027210 */ /* 0x008fe80007ffe10d */
[C---:B------:R-:W-:Y:S02]  /*12170*/  IADD3 R7, R2.reuse, c[0x0][0x328], RZ ;  /* 0x0000ca0002077a10 */ /* 0x040fe40007ffe0ff */
[----:B------:R-:W-:Y:S03]  /*12180*/  IADD3 R6, R2, UR4, RZ ;  /* 0x0000000402067c10 */ /* 0x000fe6000fffe0ff */
        /* <DEDUP_REMOVED lines=16> */
.L_x_415:
[----:B------:R-:W-:Y:S04]  /*12290*/  MOV R8, c[0x0][0x32c] ;  /* 0x0000cb0000087a02 */ /* 0x000fe80000000f00 */
[----:B------:R-:W-:Y:S11]  /*122a0*/  ISETP.NE.AND P0, PT, R8, 0x1, PT ;  /* 0x000000010800780c */ /* 0x000ff60003f05270 */
[----:B------:R-:W-:Y:S02]  /*122b0*/  @!UPT UIADD3 URZ, URZ, URZ, URZ ;  /* 0x0000003f3f3ff290 */ /* 0x000fe4000fffe03f */
[----:B------:R-:W-:Y:S05]  /*122c0*/  @P0 IMAD.HI.U32 R8, R4, c[0x0][0x330], RZ ;  /* 0x0000cc0004080a27 */ /* 0x000fea00078e00ff */
[----:B------:R-:W-:Y:S02]  /*122d0*/  @P0 SHF.R.U32.HI R4, RZ, c[0x0][0x334], R8 ;  /* 0x0000cd00ff040a19 */ /* 0x000fe40000011608 */
.L_x_416:
[----:B------:R-:W-:Y:S05]  /*122e0*/  BSYNC B0 ;  /* 0x0000000000007941 */ /* 0x000fea0003800000 */
.L_x_414:
[----:B------:R-:W-:Y:S04]  /*122f0*/  IMAD.IADD R8, R0, 0x1, -R250 ;  /* 0x0000000100087824 */ /* 0x000fe800078e0afa */
[----:B------:R-:W-:Y:S05]  /*12300*/  IMAD R4, R4, c[0x0][0x32c], R8 ;  /* 0x0000cb0004047a24 */ /* 0x000fea00078e0208 */
[----:B------:R-:W-:Y:S02]  /*12310*/  IADD3 R8, R4, c[0x0][0x32c], RZ ;  /* 0x0000cb0004087a10 */ /* 0x000fe40007ffe0ff */
[----:B------:R-:W-:Y:S02]  /*12320*/  IMNMX R2, R2, R4, !PT ;  /* 0x0000000402027217 */ /* 0x000fe40007800200 */
[----:B------:R-:W-:Y:S02]  /*12330*/  IMNMX R3, R3, R8, PT ;  /* 0x0000000803037217 */ /* 0x000fe40003800200 */
.L_x_413:
[C---:B------:R-:W-:Y:S01]  /*12340*/  ISETP.GE.AND P0, PT, R0.reuse, 0x1, PT ;  /* 0x000000010000780c */ /* 0x040fe20003f06270 */
[----:B------:R-:W1:Y:S01]  /*12350*/  SHFL.IDX PT, R4, R5, 0x1, 0x1c1f ;  /* 0x003c1f0005047f89 */ /* 0x000e6200000e0000 */
[C---:B------:R-:W-:Y:S02]  /*12360*/  ISETP.GE.AND P1, PT, R0.reuse, 0x2, PT ;  /* 0x000000020000780c */ /* 0x040fe40003f26270 */
[----:B------:R-:W-:Y:S02]  /*12370*/  LOP3.LUT R215, R215, 0xfffeffff, RZ, 0xc0, !PT ;  /* 0xfffeffffd7d77812 */ /* 0x000fe400078ec0ff */
[C---:B------:R-:W-:Y:S02]  /*12380*/  ISETP.GE.AND P6, PT, R0.reuse, 0x42, PT ;  /* 0x000000420000780c */ /* 0x040fe40003fc6270 */
[C---:B------:R-:W-:Y:S02]  /*12390*/  ISETP.GE.AND P5, PT, R0.reuse, 0x49, PT ;  /* 0x000000490000780c */ /* 0x040fe40003fa6270 */
[C---:B------:R-:W-:Y:S02]  /*123a0*/  ISETP.GE.AND P4, PT, R0.reuse, 0x4a, PT ;  /* 0x0000004a0000780c */ /* 0x040fe40003f86270 */
[----:B------:R-:W-:Y:S02]  /*123b0*/  ISETP.GE.AND P3, PT, R0, 0x51, PT ;  /* 0x000000510000780c */ /* 0x000fe40003f66270 */
[----:B------:R-:W-:Y:S02]  /*123c0*/  @P0 LOP3.LUT R215, R215, 0x10000, RZ, 0xfc, !PT ;  /* 0x00010000d7d70812 */ /* 0x000fe400078efcff */
[----:B------:R-:W-:Y:S02]  /*123d0*/  ISETP.GT.AND P0, PT, R2, RZ, !P0 ;  /* 0x000000ff0200720c */ /* 0x000fe40004704270 */
        /* <DEDUP_REMOVED lines=9> */
[----:B------:R-:W-:Y:S02]  /*12470*/  ISETP.GT.AND P0, PT, R2, 0x8, !P1 ;  /* 0x000000080200780c */ /* 0x000fe40004f04270 */
[C---:B------:R-:W-:Y:S02]  /*12480*/  ISETP.GE.AND P2, PT, R0.reuse, 0x52, PT ;  /* 0x000000520000780c */ /* 0x040fe40003f46270 */
        /* <DEDUP_REMOVED lines=91> */
[C---:B------:R-:W-:Y:S02]  /*12a40*/  ISETP.GT.AND P0, PT, R2.reuse, 0x48, !P5 ;  /* 0x000000480200780c */ /* 0x040fe40006f04270 */
[----:B------:R-:W-:Y:S02]  /*12a50*/  LOP3.LUT R215, R215, 0xfffdffff, RZ, 0xc0, !PT ;  /* 0xfffdffffd7d77812 */ /* 0x000fe400078ec0ff */
[----:B------:R-:W-:Y:S04]  /*12a60*/  ISETP.LT.OR P0, PT, R3, 0x49, P0 ;  /* 0x000000490300780c */ /* 0x000fe80000701670 */
[----:B------:R-:W-:Y:S02]  /*12a70*/  FSEL R162, R23, -INF , !P0 ;  /* 0xff80000017a27808 */ /* 0x000fe40004000000 */
[----:B------:R-:W-:Y:S04]  /*12a80*/  ISETP.GT.AND P0, PT, R2, 0x49, !P4 ;  /* 0x000000490200780c */ /* 0x000fe80006704270 */
[C---:B------:R-:W-:Y:S04]  /*12a90*/  ISETP.LT.OR P0, PT, R3.reuse, 0x4a, P0 ;  /* 0x0000004a0300780c */ /* 0x040fe80000701670 */
[----:B------:R-:W-:Y:S02]  /*12aa0*/  FSEL R163, R22, -INF , !P0 ;  /* 0xff80000016a37808 */ /* 0x000fe40004000000 */
[----:B------:R-:W-:Y:S04]  /*12ab0*/  ISETP.GT.AND P0, PT, R2, 0x50, !P3 ;  /* 0x000000500200780c */ /* 0x000fe80005f04270 */
[C---:B------:R-:W-:Y:S04]  /*12ac0*/  ISETP.LT.OR P0, PT, R3.reuse, 0x51, P0 ;  /* 0x000000510300780c */ /* 0x040fe80000701670 */
[----:B------:R-:W-:Y:S02]  /*12ad0*/  FSEL R166, R20, -INF , !P0 ;  /* 0xff80000014a67808 */ /* 0x000fe40004000000 */
[C---:B------:R-:W-:Y:S04]  /*12ae0*/  ISETP.GT.AND P0, PT, R2.reuse, 0x51, !P2 ;  /* 0x000000510200780c */ /* 0x040fe80005704270 */
[----:B------:R-:W-:Y:S04]  /*12af0*/  ISETP.LT.OR P0, PT, R3, 0x52, P0 ;  /* 0x000000520300780c */ /* 0x000fe80000701670 */
[----:B------:R-:W-:Y:S02]  /*12b00*/  FSEL R168, R19, -INF , !P0 ;  /* 0xff80000013a87808 */ /* 0x000fe40004000000 */
[----:B------:R-:W-:Y:S04]  /*12b10*/  ISETP.GT.AND P0, PT, R2, 0x58, !P1 ;  /* 0x000000580200780c */ /* 0x000fe80004f04270 */
[----:B------:R-:W-:Y:S04]  /*12b20*/  ISETP.LT.OR P0, PT, R3, 0x59, P0 ;  /* 0x000000590300780c */ /* 0x000fe80000701670 */
[----:B------:R-:W-:Y:S02]  /*12b30*/  FSEL R170, R18, -INF , !P0 ;  /* 0xff80000012aa7808 */ /* 0x000fe40004000000 */
[----:B------:R-:W-:Y:S11]  /*12b40*/  ISETP.GE.AND P0, PT, R0, 0x5a, PT ;  /* 0x0000005a0000780c */ /* 0x000ff60003f06270 */
[----:B------:R-:W-:Y:S02]  /*12b50*/  @!UPT UIADD3 URZ, URZ, URZ, URZ ;  /* 0x0000003f3f3ff290 */ /* 0x000fe4000fffe03f */
[----:B------:R-:W-:Y:S02]  /*12b60*/  @P0 LOP3.LUT R215, R215, 0x20000, RZ, 0xfc, !PT ;  /* 0x00020000d7d70812 */ /* 0x000fe400078efcff */
[----:B------:R-:W-:Y:S01]  /*12b70*/  ISETP.GT.AND P0, PT, R2, 0x59, !P0 ;  /* 0x000000590200780c */ /* 0x000fe20004704270 */
[--C-:B-1----:R-:W-:Y:S03]  /*12b80*/  IMAD.IADD R2, R6, 0x1, R4.reuse ;  /* 0x0000000106027824 */ /* 0x102fe600078e0204 */
[----:B------:R-:W-:Y:S01]  /*12b90*/  ISETP.LT.OR P0, PT, R3, 0x5a, P0 ;  /* 0x0000005a0300780c */ /* 0x000fe20000701670 */
[----:B------:R-:W-:Y:S03]  /*12ba0*/  IMAD.IADD R3, R7, 0x1, R4 ;  /* 0x0000000107037824 */ /* 0x000fe600078e0204 */
[----:B------:R-:W-:Y:S02]  /*12bb0*/  FSEL R171, R17, -INF , !P0 ;  /* 0xff80000011ab7808 */ /* 0x000fe40004000000 */
[----:B------:R-:W-:Y:S11]  /*12bc0*/  ISETP.GE.AND P0, PT, R14, 0x1, PT ;  /* 0x000000010e00780c */ /* 0x000ff60003f06270 */
[----:B------:R-:W-:Y:S02]  /*12bd0*/  @!UPT UIADD3 URZ, URZ, URZ, URZ ;  /* 0x0000003f3f3ff290 */ /* 0x000fe4000fffe03f */
        /* <DEDUP_REMOVED lines=14> */
.L_x_419:
[----:B------:R-:W-:Y:S04]  /*12cc0*/  MOV R5, c[0x0][0x32c] ;  /* 0x0000cb0000057a02 */ /* 0x000fe80000000f00 */
[----:B------:R-:W-:Y:S11]  /*12cd0*/  ISETP.NE.AND P0, PT, R5, 0x1, PT ;  /* 0x000000010500780c */ /* 0x000ff60003f05270 */
[----:B------:R-:W-:Y:S02]  /*12ce0*/  @!UPT UIADD3 URZ, URZ, URZ, URZ ;  /* 0x0000003f3f3ff290 */ /* 0x000fe4000fffe03f */
[----:B------:R-:W-:Y:S05]  /*12cf0*/  @P0 IMAD.HI.U32 R5, R4, c[0x0][0x330], RZ ;  /* 0x0000cc0004050a27 */ /* 0x000fea00078e00ff */
[----:B------:R-:W-:Y:S02]  /*12d00*/  @P0 SHF.R.U32.HI R4, RZ, c[0x0][0x334], R5 ;  /* 0x0000cd00ff040a19 */ /* 0x000fe40000011605 */
.L_x_420:
[----:B------:R-:W-:Y:S05]  /*12d10*/  BSYNC B0 ;  /* 0x0000000000007941 */ /* 0x000fea0003800000 */
.L_x_418:
[----:B------:R-:W-:Y:S04]  /*12d20*/  IMAD.IADD R0, R0, 0x1, -R250 ;  /* 0x0000000100007824 */ /* 0x000fe800078e0afa */
[----:B------:R-:W-:Y:S05]  /*12d30*/  IMAD R4, R4, c[0x0][0x32c], R0 ;  /* 0x0000cb0004047a24 */ /* 0x000fea00078e0200 */
[----:B------:R-:W-:Y:S02]  /*12d40*/  IADD3 R0, R4, c[0x0][0x32c], RZ ;  /* 0x0000cb0004007a10 */ /* 0x000fe40007ffe0ff */
[----:B------:R-:W-:Y:S02]  /*12d50*/  IMNMX R2, R2, R4, !PT ;  /* 0x0000000402027217 */ /* 0x000fe40007800200 */
[----:B------:R-:W-:Y:S02]  /*12d60*/  IMNMX R3, R3, R0, PT ;  /* 0x0000000003037217 */ /* 0x000fe40003800200 */
.L_x_417:
[----:B------:R-:W-:Y:S01]  /*12d70*/  LOP3.LUT P0, RZ, R215, 0x10000, RZ, 0xc0, !PT ;  /* 0x00010000d7ff7812 */ /* 0x000fe2000780c0ff */
[----:B------:R-:W-:Y:S01]  /*12d80*/  LDSM.16.MT88.4 R44, [R197+0x3100] ;  /* 0x00310000c52c783b */ /* 0x000fe20000004200 */
[----:B------:R-:W-:Y:S02]  /*12d90*/  FMNMX.FTZ R0, R8, R69, !PT ;  /* 0x0000004508007209 */ /* 0x000fe40007810000 */
[----:B------:R-:W-:Y:S02]  /*12da0*/  ISETP.GT.AND P0, PT, R2, RZ, !P0 ;  /* 0x000000ff0200720c */ /* 0x000fe40004704270 */
        /* <DEDUP_REMOVED lines=34> */
[C---:B------:R-:W-:Y:S02]  /*12fd0*/  ISETP.GT.AND P0, PT, R2.reuse, 0x11, !P0 ;  /* 0x000000110200780c */ /* 0x040fe40004704270 */
        /* <DEDUP_REMOVED lines=43> */
[----:B------:R-:W-:Y:S03]  /*13290*/  ISETP.LT.OR P0, PT, R3, 0x2a, P0 ;  /* 0x0000002a0300780c */ /* 0x000fe60000701670 */
[----:B------:R-:W1:Y:S01]  /*132a0*/  SHFL.BFLY PT, R68, R0, 0x2, 0x1f ;  /* 0x0c401f0000447f89 */ /* 0x000e6200000e0000 */
        /* <DEDUP_REMOVED lines=10> */
[----:B------:R-:W-:Y:S04]  /*13350*/  ISETP.LT.OR P0, PT, R3, 0x32, P0 ;  /* 0x000000320300780c */ /* 0x000fe80000701670 */
[----:B------:R-:W-:Y:S02]  /*13360*/  FSEL R148, R31, -INF , !P0 ;  /* 0xff8000001f947808 */ /* 0x000fe40004000000 */
[----:B------:R-:W-:Y:S01]  /*13370*/  LOP3.LUT P0, RZ, R215, 0x4, RZ, 0xc0, !PT ;  /* 0x00000004d7ff7812 */ /* 0x000fe2000780c0ff */
[----:B------:R-:W-:Y:S01]  /*13380*/  LDSM.16.MT88.4 R28, [R201+0x100] ;  /* 0x00010000c91c783b */ /* 0x000fe20000004200 */
        /* <DEDUP_REMOVED lines=14> */
[C---:B------:R-:W-:Y:S02]  /*13470*/  ISETP.GT.AND P0, PT, R2.reuse, 0x41, !P6 ;  /* 0x000000410200780c */ /* 0x040fe40007704270 */
[----:B------:R-:W-:Y:S02]  /*13480*/  FMNMX.FTZ R11, R157, R11, !PT ;  /* 0x0000000b9d0b7209 */ /* 0x000fe40007810000 */
[----:B------:R-:W-:Y:S02]  /*13490*/  ISETP.LT.OR P0, PT, R3, 0x42, P0 ;  /* 0x000000420300780c */ /* 0x000fe40000701670 */
[----:B------:R-:W-:Y:S02]  /*134a0*/  LOP3.LUT P6, RZ, R215, 0x20000, RZ, 0xc0, !PT ;  /* 0x00020000d7ff7812 */ /* 0x000fe400078cc0ff */
[----:B------:R-:W-:Y:S02]  /*134b0*/  FSEL R159, R39, -INF , !P0 ;  /* 0xff800000279f7808 */ /* 0x000fe40004000000 */
[----:B------:R-:W-:Y:S01]  /*134c0*/  ISETP.GT.AND P0, PT, R2, 0x48, !P5 ;  /* 0x000000480200780c */ /* 0x000fe20006f04270 */
[----:B------:R-:W-:Y:S01]  /*134d0*/  LDSM.16.MT88.4 R36, [R200+0x100] ;  /* 0x00010000c824783b */ /* 0x000fe20000004200 */
[----:B------:R-:W-:Y:S02]  /*134e0*/  FMNMX.FTZ R11, R159, R11, !PT ;  /* 0x0000000b9f0b7209 */ /* 0x000fe40007810000 */
[----:B------:R-:W-:Y:S04]  /*134f0*/  ISETP.LT.OR P0, PT, R3, 0x49, P0 ;  /* 0x000000490300780c */ /* 0x000fe80000701670 */
[----:B------:R-:W-:Y:S02]  /*13500*/  FSEL R161, R42, -INF , !P0 ;  /* 0xff8000002aa17808 */ /* 0x000fe40004000000 */
[C---:B------:R-:W-:Y:S02]  /*13510*/  ISETP.GT.AND P0, PT, R2.reuse, 0x49, !P4 ;  /* 0x000000490200780c */ /* 0x040fe40006704270 */
[----:B------:R-:W-:Y:S02]  /*13520*/  FMNMX.FTZ R11, R161, R11, !PT ;  /* 0x0000000ba10b7209 */ /* 0x000fe40007810000 */
[----:B------:R-:W-:Y:S04]  /*13530*/  ISETP.LT.OR P0, PT, R3, 0x4a, P0 ;  /* 0x0000004a0300780c */ /* 0x000fe80000701670 */
[----:B------:R-:W-:Y:S02]  /*13540*/  FSEL R164, R43, -INF , !P0 ;  /* 0xff8000002ba47808 */ /* 0x000fe40004000000 */
[----:B------:R-:W-:Y:S02]  /*13550*/  ISETP.GT.AND P0, PT, R2, 0x50, !P3 ;  /* 0x000000500200780c */ /* 0x000fe40005f04270 */
[----:B------:R-:W-:Y:S02]  /*13560*/  FMNMX.FTZ R11, R164, R11, !PT ;  /* 0x0000000ba40b7209 */ /* 0x000fe40007810000 */
[----:B------:R-:W-:Y:S04]  /*13570*/  ISETP.LT.OR P0, PT, R3, 0x51, P0 ;  /* 0x000000510300780c */ /* 0x000fe80000701670 */
[----:B------:R-:W-:Y:S02]  /*13580*/  FSEL R165, R25, -INF , !P0 ;  /* 0xff80000019a57808 */ /* 0x000fe40004000000 */
[----:B------:R-:W-:Y:S04]  /*13590*/  ISETP.GT.AND P0, PT, R2, 0x51, !P2 ;  /* 0x000000510200780c */ /* 0x000fe80005704270 */
[C---:B------:R-:W-:Y:S04]  /*135a0*/  ISETP.LT.OR P0, PT, R3.reuse, 0x52, P0 ;  /* 0x000000520300780c */ /* 0x040fe80000701670 */
[----:B------:R-:W-:Y:S02]  /*135b0*/  FSEL R167, R24, -INF , !P0 ;  /* 0xff80000018a77808 */ /* 0x000fe40004000000 */
[C---:B------:R-:W-:Y:S04]  /*135c0*/  ISETP.GT.AND P0, PT, R2.reuse, 0x58, !P1 ;  /* 0x000000580200780c */ /* 0x040fe80004f04270 */
[----:B------:R-:W-:Y:S04]  /*135d0*/  ISETP.LT.OR P0, PT, R3, 0x59, P0 ;  /* 0x000000590300780c */ /* 0x000fe80000701670 */
[----:B------:R-:W-:Y:S02]  /*135e0*/  FSEL R169, R21, -INF , !P0 ;  /* 0xff80000015a97808 */ /* 0x000fe40004000000 */
[----:B------:R-:W-:Y:S01]  /*135f0*/  ISETP.GT.AND P0, PT, R2, 0x59, !P6 ;  /* 0x000000590200780c */ /* 0x000fe20007704270 */
[----:B------:R-:W-:Y:S01]  /*13600*/  LDSM.16.MT88.4 R20, [R198+0x100] ;  /* 0x00010000c614783b */ /* 0x000fe20000004200 */
[----:B------:R-:W-:Y:S02]  /*13610*/  FMNMX.FTZ R2, R165, R11, !PT ;  /* 0x0000000ba5027209 */ /* 0x000fe40007810000 */
[----:B------:R-:W-:Y:S02]  /*13620*/  ISETP.LT.OR P0, PT, R3, 0x5a, P0 ;  /* 0x0000005a0300780c */ /* 0x000fe40000701670 */
[----:B------:R-:W-:Y:S02]  /*13630*/  FMNMX.FTZ R0, R167, R2, !PT ;  /* 0x00000002a7007209 */ /* 0x000fe40007810000 */
[----:B------:R-:W-:Y:S01]  /*13640*/  FSEL R71, R51, -INF , !P0 ;  /* 0xff80000033477808 */ /* 0x000fe20004000000 */
[----:B------:R-:W1:Y:S01]  /*13650*/  SHFL.BFLY PT, R3, R68, 0x1, 0x1f ;  /* 0x0c201f0044037f89 */ /* 0x000e6200000e0000 */
[----:B------:R-:W-:Y:S04]  /*13660*/  FMNMX.FTZ R0, R169, R0, !PT ;  /* 0x00000000a9007209 */ /* 0x000fe80007810000 */
[----:B------:R-:W-:Y:S05]  /*13670*/  FMNMX.FTZ R0, R71, R0, !PT ;  /* 0x0000000047007209 */ /* 0x000fea0007810000 */
[----:B------:R-:W2:Y:S01]  /*13680*/  SHFL.BFLY PT, R2, R0, 0x2, 0x1f ;  /* 0x0c401f0000027f89 */ /* 0x000ea200000e0000 */
[----:B-1----:R-:W-:Y:S04]  /*13690*/  FMNMX.FTZ R68, R68, R3, !PT ;  /* 0x0000000344447209 */ /* 0x002fe80007810000 */
[C---:B------:R-:W-:Y:S01]  /*136a0*/  FSETP.NEU.FTZ.AND P0, PT, R68.reuse, -INF , PT ;  /* 0xff8000004400780b */ /* 0x040fe20003f1d000 */
[----:B------:R-:W-:Y:S01]  /*136b0*/  FMUL.FTZ R132, R68, c[0x0][0x2d0] ;  /* 0x0000b40044847a20 */ /* 0x000fe20000410000 */
[----:B--2---:R-:W-:Y:S02]  /*136c0*/  FMNMX.FTZ R2, R0, R2, !PT ;  /* 0x0000000200027209 */ /* 0x004fe40007810000 */
[----:B------:R-:W-:Y:S02]  /*136d0*/  FSEL R0, R68, RZ, P0 ;  /* 0x000000ff44007208 */ /* 0x000fe40000000000 */
[----:B------:R-:W-:Y:S01]  /*136e0*/  FSEL R132, R132, RZ, P0 ;  /* 0x000000ff84847208 */ /* 0x000fe20000000000 */
[----:B------:R-:W1:Y:S02]  /*136f0*/  SHFL.BFLY PT, R3, R2, 0x1, 0x1f ;  /* 0x0c201f0002037f89 */ /* 0x000e6400000e0000 */
[----:B------:R-:W-:Y:S02]  /*13700*/  FADD.FTZ R0, -R0, R69 ;  /* 0x0000004500007221 */ /* 0x000fe40000010100 */
[--C-:B------:R-:W-:Y:S02]  /*13710*/  FFMA.FTZ R8, R8, c[0x0][0x2d0], -R132.reuse ;  /* 0x0000b40008087a23 */ /* 0x100fe40000010884 */
[----:B------:R-:W-:Y:S02]  /*13720*/  FMUL.FTZ R0, R0, c[0x0][0x2d0] ;  /* 0x0000b40000007a20 */ /* 0x000fe40000410000 */
[----:B------:R2:W-:Y:S01]  /*13730*/  MUFU.EX2 R235, R8 ;  /* 0x0000000800eb7308 */ /* 0x0005e20000000800 */
[--C-:B------:R-:W-:Y:S02]  /*13740*/  FFMA.FTZ R10, R10, c[0x0][0x2d0], -R132.reuse ;  /* 0x0000b4000a0a7a23 */ /* 0x100fe40000010884 */
[--C-:B------:R-:W-:Y:S07]  /*13750*/  FFMA.FTZ R9, R9, c[0x0][0x2d0], -R132.reuse ;  /* 0x0000b40009097a23 */ /* 0x100fee0000010884 */
[----:B------:R-:W3:Y:S01]  /*13760*/  MUFU.EX2 R238, R10 ;  /* 0x0000000a00ee7308 */ /* 0x000ee20000000800 */
[----:B-1----:R-:W-:Y:S09]  /*13770*/  FMNMX.FTZ R3, R3, R2, !PT ;  /* 0x0000000203037209 */ /* 0x002ff20007810000 */
[----:B------:R1:W4:Y:S01]  /*13780*/  MUFU.EX2 R2, R0 ;  /* 0x0000000000027308 */ /* 0x0003220000000800 */
[C---:B------:R-:W-:Y:S01]  /*13790*/  FSETP.NEU.FTZ.AND P0, PT, R3.reuse, -INF , PT ;  /* 0xff8000000300780b */ /* 0x040fe20003f1d000 */
[----:B------:R-:W-:Y:S02]  /*137a0*/  FMUL.FTZ R69, R3, c[0x0][0x2d0] ;  /* 0x0000b40003457a20 */ /* 0x000fe40000410000 */
[----:B--2---:R-:W-:Y:S02]  /*137b0*/  FFMA.FTZ R8, R12, c[0x0][0x2d0], -R132 ;  /* 0x0000b4000c087a23 */ /* 0x004fe40000010884 */
[----:B------:R-:W2:Y:S01]  /*137c0*/  LDSM.16.MT88.4 R12, [R197+0x100] ;  /* 0x00010000c50c783b */ /* 0x000ea20000004200 */
[----:B------:R-:W-:Y:S03]  /*137d0*/  FSEL R69, R69, RZ, P0 ;  /* 0x000000ff45457208 */ /* 0x000fe60000000000 */
[----:B------:R5:W-:Y:S02]  /*137e0*/  MUFU.EX2 R237, R9 ;  /* 0x0000000900ed7308 */ /* 0x000be40000000800 */
[--C-:B------:R-:W-:Y:S02]  /*137f0*/  FFMA.FTZ R4, R4, c[0x0][0x2d0], -R69.reuse ;  /* 0x0000b40004047a23 */ /* 0x100fe40000010845 */
[--C-:B------:R-:W-:Y:S01]  /*13800*/  FFMA.FTZ R6, R6, c[0x0][0x2d0], -R69.reuse ;  /* 0x0000b40006067a23 */ /* 0x100fe20000010845 */
[----:B---3--:R-:W-:Y:S01]  /*13810*/  F2FP.PACK_AB R72, R238, R235 ;  /* 0x000000ebee48723e */ /* 0x008fe200000000ff */
[--C-:B------:R-:W-:Y:S02]  /*13820*/  FFMA.FTZ R5, R5, c[0x0][0x2d0], -R69.reuse ;  /* 0x0000b40005057a23 */ /* 0x100fe40000010845 */
[--C-:B------:R-:W-:Y:S02]  /*13830*/  FFMA.FTZ R7, R7, c[0x0][0x2d0], -R69.reuse ;  /* 0x0000b40007077a23 */ /* 0x100fe40000010845 */
[----:B------:R-:W3:Y:S01]  /*13840*/  MUFU.EX2 R236, R8 ;  /* 0x0000000800ec7308 */ /* 0x000ee20000000800 */
[----:B-1----:R-:W-:Y:S01]  /*13850*/  FSEL R0, R3, RZ, P0 ;  /* 0x000000ff03007208 */ /* 0x002fe20000000000 */
[----:B----4-:R-:W-:Y:S01]  /*13860*/  FMUL.FTZ R16, R2, R88 ;  /* 0x0000005802107220 */ /* 0x010fe20000410000 */
[----:B------:R-:W-:Y:S01]  /*13870*/  ISETP.GT.AND P0, PT, R218, R239, PT ;  /* 0x000000efda00720c */ /* 0x000fe20003f04270 */
[----:B------:R-:W-:Y:S02]  /*13880*/  FMUL.FTZ R17, R2, R89 ;  /* 0x0000005902117220 */ /* 0x000fe40000410000 */
[----:B------:R-:W-:Y:S04]  /*13890*/  FADD.FTZ R0, -R0, R70 ;  /* 0x0000004600007221 */ /* 0x000fe80000010100 */
[----:B------:R1:W-:Y:S01]  /*138a0*/  MUFU.EX2 R234, R4 ;  /* 0x0000000400ea7308 */ /* 0x0003e20000000800 */
[----:B------:R-:W-:Y:S02]  /*138b0*/  FMUL.FTZ R24, R2, R96 ;  /* 0x0000006002187220 */ /* 0x000fe40000410000 */
[----:B------:R-:W-:Y:S02]  /*138c0*/  FMUL.FTZ R0, R0, c[0x0][0x2d0] ;  /* 0x0000b40000007a20 */ /* 0x000fe40000410000 */
[C---:B-----5:R-:W-:Y:S02]  /*138d0*/  FMUL.FTZ R9, R2.reuse, R81 ;  /* 0x0000005102097220 */ /* 0x060fe40000410000 */
[C---:B------:R-:W-:Y:S02]  /*138e0*/  FMUL.FTZ R25, R2.reuse, R97 ;  /* 0x0000006102197220 */ /* 0x040fe40000410000 */
[--C-:B------:R-:W-:Y:S01]  /*138f0*/  FFMA.FTZ R70, R133, c[0x0][0x2d0], -R69.reuse ;  /* 0x0000b40085467a23 */ /* 0x100fe20000010845 */
[----:B------:R-:W4:Y:S01]  /*13900*/  MUFU.EX2 R233, R6 ;  /* 0x0000000600e97308 */ /* 0x000f220000000800 */
[C---:B------:R-:W-:Y:S02]  /*13910*/  FMUL.FTZ R32, R2.reuse, R104 ;  /* 0x0000006802207220 */ /* 0x040fe40000410000 */
[----:B------:R-:W-:Y:S01]  /*13920*/  FMUL.FTZ R33, R2, R105 ;  /* 0x0000006902217220 */ /* 0x000fe20000410000 */
[----:B---3--:R-:W-:Y:S01]  /*13930*/  F2FP.PACK_AB R74, R236, R237 ;  /* 0x000000edec4a723e */ /* 0x008fe200000000ff */
[C---:B------:R-:W-:Y:S02]  /*13940*/  FMUL.FTZ R8, R2.reuse, R80 ;  /* 0x0000005002087220 */ /* 0x040fe40000410000 */
[C---:B------:R-:W-:Y:S02]  /*13950*/  FMUL.FTZ R52, R2.reuse, R52 ;  /* 0x0000003402347220 */ /* 0x040fe40000410000 */
[C---:B------:R-:W-:Y:S01]  /*13960*/  FMUL.FTZ R53, R2.reuse, R53 ;  /* 0x0000003502357220 */ /* 0x040fe20000410000 */
[----:B------:R3:W-:Y:S01]  /*13970*/  MUFU.EX2 R232, R5 ;  /* 0x0000000500e87308 */ /* 0x0007e20000000800 */
[C---:B------:R-:W-:Y:S02]  /*13980*/  FMUL.FTZ R56, R2.reuse, R56 ;  /* 0x0000003802387220 */ /* 0x040fe40000410000 */
[C---:B------:R-:W-:Y:S02]  /*13990*/  FMUL.FTZ R57, R2.reuse, R57 ;  /* 0x0000003902397220 */ /* 0x040fe40000410000 */
[C---:B-1----:R-:W-:Y:S02]  /*139a0*/  FMUL.FTZ R4, R2.reuse, R76 ;  /* 0x0000004c02047220 */ /* 0x042fe40000410000 */
[C---:B------:R-:W-:Y:S02]  /*139b0*/  FMUL.FTZ R60, R2.reuse, R60 ;  /* 0x0000003c023c7220 */ /* 0x040fe40000410000 */
[C---:B------:R-:W-:Y:S01]  /*139c0*/  FMUL.FTZ R61, R2.reuse, R61 ;  /* 0x0000003d023d7220 */ /* 0x040fe20000410000 */
[----:B------:R-:W1:Y:S01]  /*139d0*/  MUFU.EX2 R228, R7 ;  /* 0x0000000700e47308 */ /* 0x000e620000000800 */
[C---:B------:R-:W-:Y:S02]  /*139e0*/  FMUL.FTZ R64, R2.reuse, R64 ;  /* 0x0000004002407220 */ /* 0x040fe40000410000 */
[C---:B------:R-:W-:Y:S01]  /*139f0*/  FMUL.FTZ R65, R2.reuse, R65 ;  /* 0x0000004102417220 */ /* 0x040fe20000410000 */
[----:B----4-:R-:W-:Y:S06]  /*13a00*/  F2FP.PACK_AB R73, R233, R234 ;  /* 0x000000eae949723e */ /* 0x010fec00000000ff */
[----:B------:R-:W4:Y:S01]  /*13a10*/  MUFU.EX2 R0, R0 ;  /* 0x0000000000007308 */ /* 0x000f220000000800 */
[----:B---3--:R-:W-:Y:S01]  /*13a20*/  FMUL.FTZ R5, R2, R77 ;  /* 0x0000004d02057220 */ /* 0x008fe20000410000 */
[----:B-1----:R-:W-:Y:S01]  /*13a30*/  F2FP.PACK_AB R75, R228, R232 ;  /* 0x000000e8e44b723e */ /* 0x002fe200000000ff */
[C---:B----4-:R-:W-:Y:S02]  /*13a40*/  FMUL.FTZ R6, R0.reuse, R78 ;  /* 0x0000004e00067220 */ /* 0x050fe40000410000 */
[C---:B------:R-:W-:Y:S02]  /*13a50*/  FMUL.FTZ R7, R0.reuse, R79 ;  /* 0x0000004f00077220 */ /* 0x040fe40000410000 */
[----:B------:R-:W1:Y:S01]  /*13a60*/  LDSM.16.MT88.4 R76, [R198+0x3100] ;  /* 0x00310000c64c783b */ /* 0x000e620000004200 */
[C---:B------:R-:W-:Y:S02]  /*13a70*/  FMUL.FTZ R10, R0.reuse, R82 ;  /* 0x00000052000a7220 */ /* 0x040fe40000410000 */
[C---:B------:R-:W-:Y:S02]  /*13a80*/  FMUL.FTZ R11, R0.reuse, R83 ;  /* 0x00000053000b7220 */ /* 0x040fe40000410000 */
[C---:B--2---:R-:W-:Y:S03]  /*13a90*/  HMMA.16816.F32 R4, R72.reuse, R12, R4 ;  /* 0x0000000c4804723c */ /* 0x044fe60000001804 */
        /* <DEDUP_REMOVED lines=331> */
.L_x_410:
[----:B------:R-:W2:Y:S04]  /*14f50*/  LDL R4, [R1+0xc] ;  /* 0x00000c0001047983 */ /* 0x000ea80000100800 */
[----:B------:R-:W3:Y:S01]  /*14f60*/  LDL R2, [R1+0x8] ;  /* 0x0000080001027983 */ /* 0x000ee20000100800 */
[----:B------:R-:W-:-:S02]  /*14f70*/  IMAD.MOV.U32 R0, RZ, RZ, c[0x0][0x2c4] ;  /* 0x0000b100ff007624 */ /* 0x000fc400078e00ff */
[----:B------:R-:W-:-:S03]  /*14f80*/  IMAD.MOV.U32 R5, RZ, RZ, c[0x0][0x32c] ;  /* 0x0000cb00ff057624 */ /* 0x000fc600078e00ff */
[----:B------:R-:W-:Y:S02]  /*14f90*/  ISETP.NE.AND P1, PT, R0, 0x1, PT ;  /* 0x000000010000780c */ /* 0x000fe40003f25270 */
[----:B------:R-:W1:Y:S01]  /*14fa0*/  S2R R0, SR_CTAID.X ;  /* 0x0000000000007919 */ /* 0x000e620000002500 */
[----:B------:R-:W-:Y:S02]  /*14fb0*/  ISETP.GE.AND P0, PT, R5, 0x1, PT ;  /* 0x000000010500780c */ /* 0x000fe40003f06270 */
[----:B-1----:R-:W-:Y:S01]  /*14fc0*/  LEA R0, R0, 0x7f, 0x7 ;  /* 0x0000007f00007811 */ /* 0x002fe200078e38ff */
[----:B--2---:R-:W-:-:S07]  /*14fd0*/  IMAD.MOV.U32 R6, RZ, RZ, R4 ;  /* 0x000000ffff067224 */ /* 0x004fce00078e0004 */
[----:B------:R-:W-:Y:S01]  /*14fe0*/  @P1 IMAD.HI.U32 R4, R0, c[0x0][0x2c8], RZ ;  /* 0x0000b20000041a27 */ /* 0x000fe200078e00ff */
[----:B---3--:R-:W-:-:S04]  /*14ff0*/  IADD3 R2, R2, 0x1, -R6 ;  /* 0x0000000102027810 */ /* 0x008fc80007ffe806 */
[----:B------:R-:W-:-:S05]  /*15000*/  @P1 SHF.R.U32.HI R0, RZ, c[0x0][0x2cc], R4 ;  /* 0x0000b300ff001a19 */ /* 0x000fca0000011604 */
        /* <DEDUP_REMOVED lines=12> */
.L_x_423:
[----:B------:R-:W-:-:S04]  /*150d0*/  MOV R4, 0x1 ;  /* 0x0000000100047802 */ /* 0x000fc80000000f00 */
[----:B------:R-:W-:-:S13]  /*150e0*/  ISETP.NE.AND P0, PT, R4, c[0x0][0x32c], PT ;  /* 0x0000cb0004007a0c */ /* 0x000fda0003f05270 */
[----:B------:R-:W-:-:S05]  /*150f0*/  @P0 IMAD.HI.U32 R4, R0, c[0x0][0x330], RZ ;  /* 0x0000cc0000040a27 */ /* 0x000fca00078e00ff */
[----:B------:R-:W-:-:S05]  /*15100*/  @P0 SHF.R.U32.HI R0, RZ, c[0x0][0x334], R4 ;  /* 0x0000cd00ff000a19 */ /* 0x000fca0000011604 */
.L_x_424:
[----:B------:R-:W-:-:S05]  /*15110*/  IMAD R0, R0, c[0x0][0x32c], RZ ;  /* 0x0000cb0000007a24 */ /* 0x000fca00078e02ff */
[----:B------:R-:W-:-:S04]  /*15120*/  IMNMX R2, R2, R0, !PT ;  /* 0x0000000002027217 */ /* 0x000fc80007800200 */
.L_x_422:
        /* <DEDUP_REMOVED lines=8> */
[----:B------:R-:W-:Y:S02]  /*151b0*/  MOV R70, R3 ;  /* 0x0000000300467202 */ /* 0x000fe40000000f00 */
[----:B------:R-:W-:Y:S02]  /*151c0*/  MOV R69, R68 ;  /* 0x0000004400457202 */ /* 0x000fe40000000f00 */
[----:B------:R-:W-:Y:S02]  /*151d0*/  MOV R218, R216 ;  /* 0x000000d800da7202 */ /* 0x000fe40000000f00 */
.L_x_428:
[----:B------:R-:W-:Y:S04]  /*151e0*/  DEPBAR.LE SB0, 0x0 ;  /* 0x000080000000791a */ /* 0x000fe80000000000 */
[----:B------:R-:W-:Y:S01]  /*151f0*/  BAR.SYNC.DEFER_BLOCKING 0x0 ;  /* 0x0000000000007b1d */ /* 0x000fe20000010000 */
[----:B------:R-:W-:Y:S02]  /*15200*/  ISETP.GT.AND P0, PT, R252, R218, PT ;  /* 0x000000dafc00720c */ /* 0x000fe40003f04270 */
[C---:B------:R-:W-:Y:S02]  /*15210*/  IADD3 R0, R224.reuse, 0x40, RZ ;  /* 0x00000040e0007810 */ /* 0x040fe40007ffe0ff */
[----:B------:R-:W-:Y:S02]  /*15220*/  ISETP.GE.AND P2, PT, R224, c[0x0][0x1d4], PT ;  /* 0x00007500e0007a0c */ /* 0x000fe40003f46270 */
[----:B------:R-:W-:Y:S02]  /*15230*/  ISETP.GE.AND P3, PT, R0, c[0x0][0x1d4], PT ;  /* 0x0000750000007a0c */ /* 0x000fe40003f66270 */
[----:B------:R-:W-:Y:S01]  /*15240*/  SHF.R.S32.HI R68, RZ, 0x1f, R224 ;  /* 0x0000001fff447819 */ /* 0x000fe200000114e0 */
[----:B------:R2:W3:Y:S04]  /*15250*/  LDSM.16.M88.4 R8, [R196+0x8100] ;  /* 0x00810000c408783b */ /* 0x0004e80000000200 */
[----:B------:R2:W4:Y:S04]  /*15260*/  LDSM.16.M88.4 R16, [R196+0x8900] ;  /* 0x00890000c410783b */ /* 0x0005280000000200 */
[----:B------:R2:W1:Y:S04]  /*15270*/  LDSM.16.M88.4 R24, [R196+0x9100] ;  /* 0x00910000c418783b */ /* 0x0004680000000200 */
        /* <DEDUP_REMOVED lines=10> */
[----:B---34-:R-:W3:Y:S01]  /*15320*/  S2R R12, SR_CTAID.Y ;  /* 0x00000000000c7919 */ /* 0x018ee20000002600 */
[----:B------:R-:W-:Y:S01]  /*15330*/  SHF.R.S32.HI R0, RZ, 0x1f, R220 ;  /* 0x0000001fff007819 */ /* 0x000fe200000114dc */
[----:B------:R-:W-:Y:S01]  /*15340*/  IMAD.WIDE.U32 R2, R220, c[0x0][0x208], RZ ;  /* 0x00008200dc027a25 */ /* 0x000fe200078e00ff */
[----:B-1----:R-:W-:Y:S02]  /*15350*/  SHF.R.S32.HI R4, RZ, 0x1f, R217 ;  /* 0x0000001fff047819 */ /* 0x002fe400000114d9 */
        /* <DEDUP_REMOVED lines=10> */
[----:B---3--:R-:W-:Y:S03]  /*15400*/  SHF.R.S32.HI R5, RZ, 0x1f, R12 ;  /* 0x0000001fff057819 */ /* 0x008fe6000001140c */
[----:B------:R-:W-:Y:S04]  /*15410*/  IMAD.WIDE.U32 R6, R12, c[0x0][0x210], RZ ;  /* 0x000084000c067a25 */ /* 0x000fe800078e00ff */
[----:B------:R-:W-:Y:S01]  /*15420*/  IMAD R5, R5, c[0x0][0x210], RZ ;  /* 0x0000840005057a24 */ /* 0x000fe200078e02ff */
[----:B------:R-:W-:Y:S03]  /*15430*/  IADD3 R0, P0, R6, R2, RZ ;  /* 0x0000000206007210 */ /* 0x000fe60007f1e0ff */
[----:B------:R-:W-:Y:S04]  /*15440*/  IMAD R5, R12, c[0x0][0x214], R5 ;  /* 0x000085000c057a24 */ /* 0x000fe800078e0205 */
[----:B------:R-:W-:Y:S05]  /*15450*/  IMAD.IADD R5, R7, 0x1, R5 ;  /* 0x0000000107057824 */ /* 0x000fea00078e0205 */
[----:B------:R-:W-:Y:S02]  /*15460*/  IADD3.X R3, R5, R3, R4, P0, !PT ;  /* 0x0000000305037210 */ /* 0x000fe400007fe404 */
[C---:B------:R-:W-:Y:S02]  /*15470*/  LEA R2, P0, R0.reuse, c[0x0][0x1f8], 0x1 ;  /* 0x00007e0000027a11 */ /* 0x040fe400078008ff */
[----:B------:R-:W-:Y:S02]  /*15480*/  IADD3 R4, -R229, 0x10, RZ ;  /* 0x00000010e5047810 */ /* 0x000fe40007ffe1ff */
[----:B------:R-:W-:Y:S01]  /*15490*/  LEA.HI.X R0, R0, c[0x0][0x1fc], R3, 0x1, P0 ;  /* 0x00007f0000007a11 */ /* 0x000fe200000f0c03 */
[----:B------:R-:W1:Y:S01]  /*154a0*/  SHFL.IDX PT, R23, R2, 0x2, 0x181f ;  /* 0x00581f0002177f89 */ /* 0x000e6200000e0000 */
[----:B------:R-:W-:Y:S01]  /*154b0*/  IMAD.SHL.U32 R3, R230, 0x2, RZ ;  /* 0x00000002e6037824 */ /* 0x000fe200078e00ff */
[----:B------:R-:W-:Y:S02]  /*154c0*/  LOP3.LUT R20, R4, 0xf, RZ, 0xc0, !PT ;  /* 0x0000000f04147812 */ /* 0x000fe400078ec0ff */
[----:B------:R-:W3:Y:S01]  /*154d0*/  SHFL.IDX PT, R28, R0, 0x2, 0x181f ;  /* 0x00581f00001c7f89 */ /* 0x000ee200000e0000 */
[----:B------:R-:W-:Y:S03]  /*154e0*/  SHF.L.U64.HI R4, R230, 0x1, R251 ;  /* 0x00000001e6047819 */ /* 0x000fe600000102fb */
[----:B------:R-:W4:Y:S04]  /*154f0*/  SHFL.IDX PT, R5, R2, RZ, 0x181f ;  /* 0x00181fff02057589 */ /* 0x000f2800000e0000 */
[----:B------:R-:W5:Y:S04]  /*15500*/  SHFL.IDX PT, R6, R0, RZ, 0x181f ;  /* 0x00181fff00067589 */ /* 0x000f6800000e0000 */
[----:B------:R2:W-:Y:S04]  /*15510*/  SHFL.IDX PT, R22, R0, 0x1, 0x181f ;  /* 0x00381f0000167f89 */ /* 0x0005e800000e0000 */
[----:B------:R-:W5:Y:S01]  /*15520*/  SHFL.IDX PT, R2, R2, 0x1, 0x181f ;  /* 0x00381f0002027f89 */ /* 0x000f6200000e0000 */
[----:B-1----:R-:W-:Y:S04]  /*15530*/  IADD3 R20, P1, P0, R20, R23, R3 ;  /* 0x0000001714147210 */ /* 0x002fe8000783e003 */
[----:B---3--:R-:W-:Y:S02]  /*15540*/  IADD3.X R21, RZ, R28, R4, P1, P0 ;  /* 0x0000001cff157210 */ /* 0x008fe40000fe0404 */
[C---:B----4-:R-:W-:Y:S02]  /*15550*/  IADD3 R14, P0, R5.reuse, R29, RZ ;  /* 0x0000001d050e7210 */ /* 0x050fe40007f1e0ff */
[----:B--2---:R-:W-:Y:S05]  /*15560*/  SHF.L.U64.HI R0, R224, 0x1, R68 ;  /* 0x00000001e0007819 */ /* 0x004fea0000010244 */
[C---:B-----5:R-:W-:Y:S01]  /*15570*/  IMAD.X R15, R6.reuse, 0x1, R0, P0 ;  /* 0x00000001060f7824 */ /* 0x060fe200000e0600 */
        /* <DEDUP_REMOVED lines=15> */
.L_x_426:
[C---:B-1-34-:R-:W-:Y:S01]  /*15670*/  HMMA.16816.F32 R4, R124.reuse, R8, RZ ;  /* 0x000000087c04723c */ /* 0x05afe200000018ff */
[----:B------:R-:W1:Y:S02]  /*15680*/  LDSM.16.M88.4 R156, [R202+0x8100] ;  /* 0x00810000ca9c783b */ /* 0x000e640000000200 */
[----:B------:R-:W-:Y:S05]  /*15690*/  ISETP.GT.AND P0, PT, R218, R252, PT ;  /* 0x000000fcda00720c */ /* 0x000fea0003f04270 */
[C---:B------:R-:W-:Y:S01]  /*156a0*/  HMMA.16816.F32 R8, R124.reuse, R10, RZ ;  /* 0x0000000a7c08723c */ /* 0x040fe200000018ff */
[----:B------:R-:W0:Y:S07]  /*156b0*/  LDGDEPBAR ;  /* 0x00000000000079af */ /* 0x000e2e0000000000 */
[C---:B------:R-:W-:Y:S01]  /*156c0*/  HMMA.16816.F32 R12, R124.reuse, R16, RZ ;  /* 0x000000107c0c723c */ /* 0x040fe200000018ff */
[----:B------:R-:W3:Y:S07]  /*156d0*/  LDSM.16.M88.4 R160, [R202+0x8900] ;  /* 0x00890000caa0783b */ /* 0x000eee0000000200 */
[C---:B------:R-:W-:Y:S01]  /*156e0*/  HMMA.16816.F32 R16, R124.reuse, R18, RZ ;  /* 0x000000127c10723c */ /* 0x040fe200000018ff */
[----:B------:R-:W-:Y:S07]  /*156f0*/  LDSM.16.M88.4 R164, [R202+0xa100] ;  /* 0x00a10000caa4783b */ /* 0x000fee0000000200 */
[C---:B------:R-:W-:Y:S01]  /*15700*/  HMMA.16816.F32 R20, R124.reuse, R24, RZ ;  /* 0x000000187c14723c */ /* 0x040fe200000018ff */
        /* <DEDUP_REMOVED lines=11> */
[----:B------:R-:W4:Y:S07]  /*157c0*/  LDSM.16.M88.4 R72, [R202+0x9100] ;  /* 0x00910000ca48783b */ /* 0x000f2e0000000200 */
[C---:B------:R-:W-:Y:S08]  /*157d0*/  HMMA.16816.F32 R12, R128.reuse, R132, R12 ;  /* 0x00000084800c723c */ /* 0x040ff0000000180c */
[C---:B------:R-:W-:Y:S01]  /*157e0*/  HMMA.16816.F32 R16, R128.reuse, R134, R16 ;  /* 0x000000868010723c */ /* 0x040fe20000001810 */
[----:B------:R-:W5:Y:S07]  /*157f0*/  LDSM.16.M88.4 R132, [R202+0x9900] ;  /* 0x00990000ca84783b */ /* 0x000f6e0000000200 */
[C---:B------:R-:W-:Y:S08]  /*15800*/  HMMA.16816.F32 R20, R128.reuse, R136, R20 ;  /* 0x000000888014723c */ /* 0x040ff00000001814 */
[C---:B------:R-:W-:Y:S01]  /*15810*/  HMMA.16816.F32 R24, R128.reuse, R138, R24 ;  /* 0x0000008a8018723c */ /* 0x040fe20000001818 */
[----:B------:R-:W2:Y:S07]  /*15820*/  LDSM.16.M88.4 R136, [R199] ;  /* 0x00000000c788783b */ /* 0x000eae0000000200 */
[C---:B------:R-:W-:Y:S08]  /*15830*/  HMMA.16816.F32 R28, R128.reuse, R140, R28 ;  /* 0x0000008c801c723c */ /* 0x040ff0000000181c */
[C---:B------:R-:W-:Y:S01]  /*15840*/  HMMA.16816.F32 R32, R128.reuse, R142, R32 ;  /* 0x0000008e8020723c */ /* 0x040fe20000001820 */
[----:B------:R-:W2:Y:S07]  /*15850*/  LDSM.16.M88.4 R140, [R199+0x800] ;  /* 0x00080000c78c783b */ /* 0x000eae0000000200 */
[C---:B------:R-:W-:Y:S08]  /*15860*/  HMMA.16816.F32 R36, R128.reuse, R144, R36 ;  /* 0x000000908024723c */ /* 0x040ff00000001824 */
[C---:B------:R-:W-:Y:S01]  /*15870*/  HMMA.16816.F32 R40, R128.reuse, R146, R40 ;  /* 0x000000928028723c */ /* 0x040fe20000001828 */
[----:B------:R-:W2:Y:S07]  /*15880*/  LDSM.16.M88.4 R144, [R199+0x1000] ;  /* 0x00100000c790783b */ /* 0x000eae0000000200 */
[C---:B------:R-:W-:Y:S08]  /*15890*/  HMMA.16816.F32 R44, R128.reuse, R148, R44 ;  /* 0x00000094802c723c */ /* 0x040ff0000000182c */
[----:B------:R-:W-:Y:S01]  /*158a0*/  HMMA.16816.F32 R48, R128, R150, R48 ;  /* 0x000000968030723c */ /* 0x000fe20000001830 */
[----:B------:R-:W2:Y:S07]  /*158b0*/  LDSM.16.M88.4 R148, [R199+0x1800] ;  /* 0x00180000c794783b */ /* 0x000eae0000000200 */
[C---:B-1----:R-:W-:Y:S08]  /*158c0*/  HMMA.16816.F32 R4, R152.reuse, R156, R4 ;  /* 0x0000009c9804723c */ /* 0x042ff00000001804 */
[C---:B------:R-:W-:Y:S01]  /*158d0*/  HMMA.16816.F32 R8, R152.reuse, R158, R8 ;  /* 0x0000009e9808723c */ /* 0x040fe20000001808 */
[----:B------:R-:W1:Y:S07]  /*158e0*/  LDSM.16.M88.4 R156, [R199+0x2000] ;  /* 0x00200000c79c783b */ /* 0x000e6e0000000200 */
[C---:B---3--:R-:W-:Y:S08]  /*158f0*/  HMMA.16816.F32 R12, R152.reuse, R160, R12 ;  /* 0x000000a0980c723c */ /* 0x048ff0000000180c */
[C---:B------:R-:W-:Y:S01]  /*15900*/  HMMA.16816.F32 R16, R152.reuse, R162, R16 ;  /* 0x000000a29810723c */ /* 0x040fe20000001810 */
[----:B------:R-:W-:Y:S07]  /*15910*/  LDSM.16.M88.4 R160, [R196+0xb900] ;  /* 0x00b90000c4a0783b */ /* 0x000fee0000000200 */
[C---:B----4-:R-:W-:Y:S08]  /*15920*/  HMMA.16816.F32 R20, R152.reuse, R72, R20 ;  /* 0x000000489814723c */ /* 0x050ff00000001814 */
[C---:B------:R-:W-:Y:S01]  /*15930*/  HMMA.16816.F32 R24, R152.reuse, R74, R24 ;  /* 0x0000004a9818723c */ /* 0x040fe20000001818 */
[----:B------:R-:W3:Y:S07]  /*15940*/  LDSM.16.M88.4 R72, [R199+0x2800] ;  /* 0x00280000c748783b */ /* 0x000eee0000000200 */
[C---:B-----5:R-:W-:Y:S08]  /*15950*/  HMMA.16816.F32 R28, R152.reuse, R132, R28 ;  /* 0x00000084981c723c */ /* 0x060ff0000000181c */
[C---:B------:R-:W-:Y:S01]  /*15960*/  HMMA.16816.F32 R32, R152.reuse, R134, R32 ;  /* 0x000000869820723c */ /* 0x040fe20000001820 */
[----:B------:R-:W4:Y:S07]  /*15970*/  LDSM.16.M88.4 R132, [R196+0xb100] ;  /* 0x00b10000c484783b */ /* 0x000f2e0000000200 */
[C---:B------:R-:W-:Y:S08]  /*15980*/  HMMA.16816.F32 R36, R152.reuse, R164, R36 ;  /* 0x000000a49824723c */ /* 0x040ff00000001824 */
        /* <DEDUP_REMOVED lines=10> */
[----:B------:R-:W2:Y:S07]  /*15a30*/  LDSM.16.M88.4 R140, [R196+0xd900] ;  /* 0x00d90000c48c783b */ /* 0x000eae0000000200 */
[C---:B------:R-:W-:Y:S08]  /*15a40*/  HMMA.16816.F32 R20, R172.reuse, R144, R20 ;  /* 0x00000090ac14723c */ /* 0x040ff00000001814 */
[C---:B------:R-:W-:Y:S01]  /*15a50*/  HMMA.16816.F32 R24, R172.reuse, R146, R24 ;  /* 0x00000092ac18723c */ /* 0x040fe20000001818 */
[----:B------:R-:W2:Y:S07]  /*15a60*/  LDSM.16.M88.4 R144, [R209] ;  /* 0x00000000d190783b */ /* 0x000eae0000000200 */
[C---:B------:R-:W-:Y:S08]  /*15a70*/  HMMA.16816.F32 R28, R172.reuse, R148, R28 ;  /* 0x00000094ac1c723c */ /* 0x040ff0000000181c */
[C---:B------:R-:W-:Y:S01]  /*15a80*/  HMMA.16816.F32 R32, R172.reuse, R150, R32 ;  /* 0x00000096ac20723c */ /* 0x040fe20000001820 */
[----:B------:R-:W2:Y:S07]  /*15a90*/  LDSM.16.M88.4 R148, [R208] ;  /* 0x00000000d094783b */ /* 0x000eae0000000200 */
[C---:B-1----:R-:W-:Y:S08]  /*15aa0*/  HMMA.16816.F32 R36, R172.reuse, R156, R36 ;  /* 0x0000009cac24723c */ /* 0x042ff00000001824 */
[C---:B------:R-:W-:Y:S01]  /*15ab0*/  HMMA.16816.F32 R40, R172.reuse, R158, R40 ;  /* 0x0000009eac28723c */ /* 0x040fe20000001828 */
[----:B------:R-:W-:Y:S07]  /*15ac0*/  LDSM.16.M88.4 R156, [R205] ;  /* 0x00000000cd9c783b */ /* 0x000fee0000000200 */
[C---:B---3--:R-:W-:Y:S08]  /*15ad0*/  HMMA.16816.F32 R44, R172.reuse, R72, R44 ;  /* 0x00000048ac2c723c */ /* 0x048ff0000000182c */
[----:B------:R-:W-:Y:S01]  /*15ae0*/  HMMA.16816.F32 R48, R172, R74, R48 ;  /* 0x0000004aac30723c */ /* 0x000fe20000001830 */
[----:B------:R-:W1:Y:S07]  /*15af0*/  LDSM.16.M88.4 R72, [R207] ;  /* 0x00000000cf48783b */ /* 0x000e6e0000000200 */
[C---:B----4-:R-:W-:Y:S08]  /*15b00*/  HMMA.16816.F32 R4, R176.reuse, R132, R4 ;  /* 0x00000084b004723c */ /* 0x050ff00000001804 */
[C---:B------:R-:W-:Y:S01]  /*15b10*/  HMMA.16816.F32 R8, R176.reuse, R134, R8 ;  /* 0x00000086b008723c */ /* 0x040fe20000001808 */
[----:B------:R-:W3:Y:S07]  /*15b20*/  LDSM.16.M88.4 R132, [R206] ;  /* 0x00000000ce84783b */ /* 0x000eee0000000200 */
[C---:B------:R-:W-:Y:S08]  /*15b30*/  HMMA.16816.F32 R12, R176.reuse, R160, R12 ;  /* 0x000000a0b00c723c */ /* 0x040ff0000000180c */
[C---:B------:R-:W-:Y:S01]  /*15b40*/  HMMA.16816.F32 R16, R176.reuse, R162, R16 ;  /* 0x000000a2b010723c */ /* 0x040fe20000001810 */
[----:B------:R-:W4:Y:S07]  /*15b50*/  LDSM.16.M88.4 R160, [R204] ;  /* 0x00000000cca0783b */ /* 0x000f2e0000000200 */
[C---:B-----5:R-:W-:Y:S08]  /*15b60*/  HMMA.16816.F32 R20, R176.reuse, R164, R20 ;  /* 0x000000a4b014723c */ /* 0x060ff00000001814 */
[C---:B------:R-:W-:Y:S01]  /*15b70*/  HMMA.16816.F32 R24, R176.reuse, R166, R24 ;  /* 0x000000a6b018723c */ /* 0x040fe20000001818 */
[----:B------:R-:W5:Y:S07]  /*15b80*/  LDSM.16.M88.4 R164, [R202+0xb100] ;  /* 0x00b10000caa4783b */ /* 0x000f6e0000000200 */
[C---:B------:R-:W-:Y:S08]  /*15b90*/  HMMA.16816.F32 R28, R176.reuse, R168, R28 ;  /* 0x000000a8b01c723c */ /* 0x040ff0000000181c */
[C---:B------:R-:W-:Y:S01]  /*15ba0*/  HMMA.16816.F32 R32, R176.reuse, R170, R32 ;  /* 0x000000aab020723c */ /* 0x040fe20000001820 */
[----:B------:R-:W-:Y:S07]  /*15bb0*/  LDSM.16.M88.4 R168, [R202+0xd100] ;  /* 0x00d10000caa8783b */ /* 0x000fee0000000200 */
[C---:B--2---:R-:W-:Y:S08]  /*15bc0*/  HMMA.16816.F32 R36, R176.reuse, R136, R36 ;  /* 0x00000088b024723c */ /* 0x044ff00000001824 */
[C---:B------:R-:W-:Y:S01]  /*15bd0*/  HMMA.16816.F32 R40, R176.reuse, R138, R40 ;  /* 0x0000008ab028723c */ /* 0x040fe20000001828 */
[----:B------:R-:W2:Y:S07]  /*15be0*/  LDSM.16.M88.4 R136, [R202+0xb900] ;  /* 0x00b90000ca88783b */ /* 0x000eae0000000200 */
[C---:B------:R-:W-:Y:S08]  /*15bf0*/  HMMA.16816.F32 R44, R176.reuse, R140, R44 ;  /* 0x0000008cb02c723c */ /* 0x040ff0000000182c */
        /* <DEDUP_REMOVED lines=10> */
[----:B------:R-:W1:Y:S07]  /*15ca0*/  LDSM.16.M88.4 R72, [R199+0x3800] ;  /* 0x00380000c748783b */ /* 0x000e6e0000000200 */
[C---:B---3--:R-:W-:Y:S08]  /*15cb0*/  HMMA.16816.F32 R28, R180.reuse, R132, R28 ;  /* 0x00000084b41c723c */ /* 0x048ff0000000181c */
[C---:B------:R-:W-:Y:S08]  /*15cc0*/  HMMA.16816.F32 R32, R180.reuse, R134, R32 ;  /* 0x00000086b420723c */ /* 0x040ff00000001820 */
[C---:B------:R-:W-:Y:S08]  /*15cd0*/  HMMA.16816.F32 R36, R180.reuse, R156, R36 ;  /* 0x0000009cb424723c */ /* 0x040ff00000001824 */
[C---:B------:R-:W-:Y:S08]  /*15ce0*/  HMMA.16816.F32 R40, R180.reuse, R158, R40 ;  /* 0x0000009eb428723c */ /* 0x040ff00000001828 */
[C---:B----4-:R-:W-:Y:S08]  /*15cf0*/  HMMA.16816.F32 R44, R180.reuse, R160, R44 ;  /* 0x000000a0b42c723c */ /* 0x050ff0000000182c */
[----:B------:R-:W-:Y:S08]  /*15d00*/  HMMA.16816.F32 R48, R180, R162, R48 ;  /* 0x000000a2b430723c */ /* 0x000ff00000001830 */
[C---:B-----5:R-:W-:Y:S08]  /*15d10*/  HMMA.16816.F32 R4, R184.reuse, R164, R4 ;  /* 0x000000a4b804723c */ /* 0x060ff00000001804 */
        /* <DEDUP_REMOVED lines=127> */
[----:B------:R-:W-:Y:S02]  /*16510*/  IMAD.MOV.U32 R217, RZ, RZ, RZ ;  /* 0x000000ffffd97224 */ /* 0x000fe400078e00ff */
[----:B----4-:R-:W-:Y:S01]  /*16520*/  IMAD.SHL.U32 R17, R224, 0x2, RZ ;  /* 0x00000002e0117824 */ /* 0x010fe200078e00ff */
        /* <DEDUP_REMOVED lines=12> */
[----:B----4-:R-:W-:Y:S01]  /*165f0*/  @!P1 IADD3 R3, P0, R0, R226, RZ ;  /* 0x000000e200039210 */ /* 0x010fe20007f1e0ff */
        /* <DEDUP_REMOVED lines=36> */
[C---:B---3--:R-:W-:Y:S02]  /*16840*/  IADD3 R10, P0, R5.reuse, R17, RZ ;  /* 0x00000011050a7210 */ /* 0x048fe40007f1e0ff */
        /* <DEDUP_REMOVED lines=17> */
.L_x_427:
[----:B--234-:R-:W-:Y:S01]  /*16960*/  FMNMX.FTZ R0, R132, R69, !PT ;  /* 0x0000004584007209 */ /* 0x01cfe20007810000 */
[----:B-1----:R-:W-:Y:S01]  /*16970*/  LDSM.16.MT88.4 R12, [R197+0x100] ;  /* 0x00010000c50c783b */ /* 0x002fe20000004200 */
        /* <DEDUP_REMOVED lines=66> */
[----:B------:R-:W-:Y:S02]  /*16da0*/  FFMA.FTZ R32, R74, c[0x0][0x2d0], -R143 ;  /* 0x0000b4004a207a23 */ /* 0x000fe4000001088f */
[--C-:B------:R-:W-:Y:S02]  /*16db0*/  FFMA.FTZ R8, R138, c[0x0][0x2d0], -R69.reuse ;  /* 0x0000b4008a087a23 */ /* 0x100fe40000010845 */
[--C-:B------:R-:W-:Y:S02]  /*16dc0*/  FFMA.FTZ R6, R134, c[0x0][0x2d0], -R69.reuse ;  /* 0x0000b40086067a23 */ /* 0x100fe40000010845 */
[----:B------:R-:W-:Y:S01]  /*16dd0*/  FFMA.FTZ R40, R139, c[0x0][0x2d0], -R69 ;  /* 0x0000b4008b287a23 */ /* 0x000fe20000010845 */
[----:B------:R2:W3:Y:S01]  /*16de0*/  MUFU.EX2 R2, R0 ;  /* 0x0000000000027308 */ /* 0x0004e20000000800 */
[----:B------:R-:W-:Y:S02]  /*16df0*/  FFMA.FTZ R48, R141, c[0x0][0x2d0], -R143 ;  /* 0x0000b4008d307a23 */ /* 0x000fe4000001088f */
[----:B------:R-:W-:Y:S07]  /*16e00*/  FFMA.FTZ R71, R71, c[0x0][0x2d0], -R69 ;  /* 0x0000b40047477a23 */ /* 0x000fee0000010845 */
[----:B------:R4:W-:Y:S01]  /*16e10*/  MUFU.EX2 R242, R8 ;  /* 0x0000000800f27308 */ /* 0x0009e20000000800 */
[--C-:B-1----:R-:W-:Y:S09]  /*16e20*/  FFMA.FTZ R4, R137, c[0x0][0x2d0], -R143.reuse ;  /* 0x0000b40089047a23 */ /* 0x102ff2000001088f */
        /* <DEDUP_REMOVED lines=18> */
[----:B------:R-:W-:Y:S01]  /*16f50*/  FMUL.FTZ R52, R2, R52 ;  /* 0x0000003402347220 */ /* 0x000fe20000410000 */
        /* <DEDUP_REMOVED lines=14> */
[----:B-1----:R-:W-:Y:S02]  /*17040*/  FFMA.FTZ R4, R73, c[0x0][0x2d0], -R143 ;  /* 0x0000b40049047a23 */ /* 0x002fe4000001088f */
[C---:B------:R-:W-:Y:S02]  /*17050*/  FMUL.FTZ R19, R0.reuse, R91 ;  /* 0x0000005b00137220 */ /* 0x040fe40000410000 */
[C---:B------:R-:W-:Y:S01]  /*17060*/  FMUL.FTZ R26, R0.reuse, R98 ;  /* 0x00000062001a7220 */ /* 0x040fe20000410000 */
[----:B------:R1:W5:Y:S01]  /*17070*/  MUFU.EX2 R245, R4 ;  /* 0x0000000400f57308 */ /* 0x0003620000000800 */
[C---:B------:R-:W-:Y:S01]  /*17080*/  FMUL.FTZ R27, R0.reuse, R99 ;  /* 0x00000063001b7220 */ /* 0x040fe20000410000 */
[----:B------:R-:W-:Y:S01]  /*17090*/  LDSM.16.MT88.4 R88, [R200+0x3100] ;  /* 0x00310000c858783b */ /* 0x000fe20000004200 */
[----:B------:R-:W-:Y:S02]  /*170a0*/  FMUL.FTZ R34, R0, R106 ;  /* 0x0000006a00227220 */ /* 0x000fe40000410000 */
        /* <DEDUP_REMOVED lines=12> */
[C---:B------:R-:W-:Y:S02]  /*17170*/  FMUL.FTZ R55, R0.reuse, R55 ;  /* 0x0000003700377220 */ /* 0x040fe40000410000 */
        /* <DEDUP_REMOVED lines=16> */
[----:B-1----:R-:W-:Y:S09]  /*17280*/  FFMA.FTZ R4, R136, c[0x0][0x2d0], -R69 ;  /* 0x0000b40088047a23 */ /* 0x002ff20000010845 */
[----:B------:R-:W1:Y:S01]  /*17290*/  MUFU.EX2 R240, R4 ;  /* 0x0000000400f07308 */ /* 0x000e620000000800 */
[--C-:B--2---:R-:W-:Y:S09]  /*172a0*/  FFMA.FTZ R70, R146, c[0x0][0x2d0], -R143.reuse ;  /* 0x0000b40092467a23 */ /* 0x104ff2000001088f */
[----:B------:R-:W-:Y:S01]  /*172b0*/  MUFU.EX2 R71, R71 ;  /* 0x0000004700477308 */ /* 0x000fe20000000800 */
[----:B---3--:R-:W-:Y:S02]  /*172c0*/  FMUL.FTZ R48, R2, R120 ;  /* 0x0000007802307220 */ /* 0x008fe40000410000 */
[----:B------:R-:W-:Y:S01]  /*172d0*/  LDSM.16.MT88.4 R120, [R198+0x5900] ;  /* 0x00590000c678783b */ /* 0x000fe20000004200 */
[----:B-1----:R-:W-:Y:S01]  /*172e0*/  F2FP.PACK_AB R79, R240, R241 ;  /* 0x000000f1f04f723e */ /* 0x002fe200000000ff */
[C---:B------:R-:W-:Y:S01]  /*172f0*/  FMUL.FTZ R4, R2.reuse, R76 ;  /* 0x0000004c02047220 */ /* 0x040fe20000410000 */
        /* <DEDUP_REMOVED lines=47> */
[----:B-1----:R-:W-:Y:S04]  /*175f0*/  FFMA.FTZ R70, R147, c[0x0][0x2d0], -R143 ;  /* 0x0000b40093467a23 */ /* 0x002fe8000001088f */
        /* <DEDUP_REMOVED lines=15> */
[----:B-1----:R-:W-:Y:S06]  /*176f0*/  FFMA.FTZ R70, R149, c[0x0][0x2d0], -R69 ;  /* 0x0000b40095467a23 */ /* 0x002fec0000010845 */
        /* <DEDUP_REMOVED lines=15> */
[----:B-1----:R-:W-:Y:S04]  /*177f0*/  FFMA.FTZ R70, R150, c[0x0][0x2d0], -R143 ;  /* 0x0000b40096467a23 */ /* 0x002fe8000001088f */
        /* <DEDUP_REMOVED lines=15> */
[----:B-1----:R-:W-:Y:S03]  /*178f0*/  FFMA.FTZ R70, R157, c[0x0][0x2d0], -R69 ;  /* 0x0000b4009d467a23 */ /* 0x002fe60000010845 */
        /* <DEDUP_REMOVED lines=12> */
[----:B-1----:R-:W-:Y:S04]  /*179c0*/  FFMA.FTZ R70, R159, c[0x0][0x2d0], -R143 ;  /* 0x0000b4009f467a23 */ /* 0x002fe8000001088f */
        /* <DEDUP_REMOVED lines=15> */
[----:B-1----:R-:W-:Y:S04]  /*17ac0*/  FFMA.FTZ R70, R161, c[0x0][0x2d0], -R69 ;  /* 0x0000b400a1467a23 */ /* 0x002fe80000010845 */
        /* <DEDUP_REMOVED lines=13> */
[----:B-1----:R-:W-:Y:S04]  /*17ba0*/  FFMA.FTZ R70, R163, c[0x0][0x2d0], -R143 ;  /* 0x0000b400a3467a23 */ /* 0x002fe8000001088f */
[----:B------:R1:W1:Y:S02]  /*17bb0*/  MUFU.EX2 R148, R70 ;  /* 0x0000004600947308 */ /* 0x0002640000000800 */
[--C-:B-1----:R-:W-:Y:S01]  /*17bc0*/  FFMA.FTZ R70, R164, c[0x0][0x2d0], -R69.reuse ;  /* 0x0000b400a4467a23 */ /* 0x102fe20000010845 */
[----:B------:R-:W-:Y:S07]  /*17bd0*/  F2FP.PACK_AB R78, R148, R149 ;  /* 0x00000095944e723e */ /* 0x000fee00000000ff */
[----:B------:R1:W-:Y:S02]  /*17be0*/  MUFU.EX2 R147, R70 ;  /* 0x0000004600937308 */ /* 0x0003e40000000800 */
[----:B-1----:R-:W-:Y:S08]  /*17bf0*/  FFMA.FTZ R70, R165, c[0x0][0x2d0], -R69 ;  /* 0x0000b400a5467a23 */ /* 0x002ff00000010845 */
        /* <DEDUP_REMOVED lines=8> */
[----:B-1----:R-:W-:Y:S04]  /*17c80*/  FFMA.FTZ R70, R167, c[0x0][0x2d0], -R143 ;  /* 0x0000b400a7467a23 */ /* 0x002fe8000001088f */
        /* <DEDUP_REMOVED lines=16> */
[----:B-1----:R-:W-:Y:S04]  /*17d90*/  FFMA.FTZ R70, R170, c[0x0][0x2d0], -R69 ;  /* 0x0000b400aa467a23 */ /* 0x002fe80000010845 */
        /* <DEDUP_REMOVED lines=13> */
[----:B-1----:R-:W-:Y:S04]  /*17e70*/  FFMA.FTZ R70, R171, c[0x0][0x2d0], -R143 ;  /* 0x0000b400ab467a23 */ /* 0x002fe8000001088f */
[----:B------:R1:W3:Y:S02]  /*17e80*/  MUFU.EX2 R139, R70 ;  /* 0x00000046008b7308 */ /* 0x0002e40000000800 */
[--C-:B-1----:R-:W-:Y:S01]  /*17e90*/  FFMA.FTZ R70, R188, c[0x0][0x2d0], -R69.reuse ;  /* 0x0000b400bc467a23 */ /* 0x102fe20000010845 */
[----:B---3--:R-:W-:Y:S07]  /*17ea0*/  F2FP.PACK_AB R78, R139, R140 ;  /* 0x0000008c8b4e723e */ /* 0x008fee00000000ff */
[----:B------:R1:W-:Y:S02]  /*17eb0*/  MUFU.EX2 R138, R70 ;  /* 0x00000046008a7308 */ /* 0x0003e40000000800 */
[----:B-1----:R-:W-:Y:S08]  /*17ec0*/  FFMA.FTZ R70, R189, c[0x0][0x2d0], -R69 ;  /* 0x0000b400bd467a23 */ /* 0x002ff00000010845 */
        /* <DEDUP_REMOVED lines=8> */
[----:B-1----:R-:W-:Y:S04]  /*17f50*/  FFMA.FTZ R70, R190, c[0x0][0x2d0], -R143 ;  /* 0x0000b400be467a23 */ /* 0x002fe8000001088f */
        /* <DEDUP_REMOVED lines=96> */
.L_x_425:
[----:B------:R-:W-:-:S13]  /*18560*/  ISETP.GE.AND P0, PT, R216, R252, PT ;  /* 0x000000fcd800720c */ /* 0x000fda0003f06270 */
[----:B------:R-:W-:Y:S05]  /*18570*/  @!P0 BRA `(.L_x_429) ;  /* 0x000045f000008947 */ /* 0x000fea0003800000 */
[----:B------:R-:W-:Y:S01]  /*18580*/  SHF.R.S32.HI R0, RZ, 0x1f, R224 ;  /* 0x0000001fff007819 */ /* 0x000fe200000114e0 */
[C---:B------:R-:W-:Y:S01]  /*18590*/  IMAD.SHL.U32 R241, R224.reuse, 0x2, RZ ;  /* 0x00000002e0f17824 */ /* 0x040fe200078e00ff */
[----:B------:R-:W-:Y:S01]  /*185a0*/  MOV R69, R68 ;  /* 0x0000004400457202 */ /* 0x000fe20000000f00 */
[----:B------:R-:W-:Y:S01]  /*185b0*/  IMAD.MOV.U32 R70, RZ, RZ, R3 ;  /* 0x000000ffff467224 */ /* 0x000fe200078e0003 */
[----:B------:R-:W-:Y:S01]  /*185c0*/  SHF.L.U64.HI R221, R224, 0x1, R0 ;  /* 0x00000001e0dd7819 */ /* 0x000fe20000010200 */
[C---:B------:R-:W-:Y:S01]  /*185d0*/  IMAD.SHL.U32 R218, R230.reuse, 0x2, RZ ;  /* 0x00000002e6da7824 */ /* 0x040fe200078e00ff */
[----:B------:R-:W-:Y:S01]  /*185e0*/  SHF.L.U64.HI R228, R230, 0x1, R251 ;  /* 0x00000001e6e47819 */ /* 0x000fe200000102fb */
[----:B------:R-:W-:Y:S02]  /*185f0*/  ULDC UR4, c[0x0][0x324] ;  /* 0x0000c90000047ab9 */ /* 0x000fe40000000800 */
[----:B------:R-:W-:Y:S02]  /*18600*/  ULOP3.LUT UR4, URZ, UR4, URZ, 0x33, !UPT ;  /* 0x000000043f047292 */ /* 0x000fe4000f8e333f */
.L_x_439:
[----:B------:R-:W-:Y:S04]  /*18610*/  DEPBAR.LE SB0, 0x0 ;  /* 0x000080000000791a */ /* 0x000fe80000000000 */
[----:B------:R-:W-:Y:S01]  /*18620*/  BAR.SYNC.DEFER_BLOCKING 0x0 ;  /* 0x0000000000007b1d */ /* 0x000fe20000010000 */
[----:B------:R-:W-:Y:S01]  /*18630*/  SHF.R.S32.HI R0, RZ, 0x1f, R220 ;  /* 0x0000001fff007819 */ /* 0x000fe200000114dc */
[----:B------:R-:W-:Y:S01]  /*18640*/  IMAD.WIDE.U32 R2, R220, c[0x0][0x208], RZ ;  /* 0x00008200dc027a25 */ /* 0x000fe200078e00ff */
[C---:B------:R-:W-:Y:S02]  /*18650*/  ISETP.GE.AND P2, PT, R224.reuse, c[0x0][0x1d4], PT ;  /* 0x00007500e0007a0c */ /* 0x040fe40003f46270 */
[----:B------:R-:W-:Y:S01]  /*18660*/  IADD3 R166, R224, 0x40, RZ ;  /* 0x00000040e0a67810 */ /* 0x000fe20007ffe0ff */
[----:B------:R-:W-:Y:S01]  /*18670*/  IMAD R0, R0, c[0x0][0x208], RZ ;  /* 0x0000820000007a24 */ /* 0x000fe200078e02ff */
[C---:B------:R-:W-:Y:S02]  /*18680*/  IADD3 R167, R219.reuse, 0x1100, RZ ;  /* 0x00001100dba77810 */ /* 0x040fe40007ffe0ff */
[----:B------:R-:W-:Y:S01]  /*18690*/  ISETP.GE.AND P1, PT, R166, c[0x0][0x1d4], PT ;  /* 0x00007500a6007a0c */ /* 0x000fe20003f26270 */
[----:B------:R-:W-:Y:S01]  /*186a0*/  IMAD R0, R220, c[0x0][0x20c], R0 ;  /* 0x00008300dc007a24 */ /* 0x000fe200078e0200 */
[----:B------:R-:W-:Y:S04]  /*186b0*/  IADD3 R166, R219, 0x3100, RZ ;  /* 0x00003100dba67810 */ /* 0x000fe80007ffe0ff */
[----:B------:R-:W-:Y:S02]  /*186c0*/  IADD3 R3, R3, R0, RZ ;  /* 0x0000000003037210 */ /* 0x000fe40007ffe0ff */
[----:B------:R-:W-:Y:S03]  /*186d0*/  SHF.R.S32.HI R0, RZ, 0x1f, R217 ;  /* 0x0000001fff007819 */ /* 0x000fe600000114d9 */
[C---:B------:R-:W-:Y:S01]  /*186e0*/  IMAD.WIDE.U32 R2, R217.reuse, c[0x0][0x218], R2 ;  /* 0x00008600d9027a25 */ /* 0x040fe200078e0002 */
[----:B------:R-:W2:Y:S03]  /*186f0*/  LDSM.16.M88.4 R8, [R196+0x8100] ;  /* 0x00810000c408783b */ /* 0x000ea60000000200 */
[----:B------:R-:W-:Y:S04]  /*18700*/  IMAD R0, R0, c[0x0][0x218], RZ ;  /* 0x0000860000007a24 */ /* 0x000fe800078e02ff */
[----:B------:R-:W-:Y:S01]  /*18710*/  IMAD R0, R217, c[0x0][0x21c], R0 ;  /* 0x00008700d9007a24 */ /* 0x000fe200078e0200 */
[----:B------:R-:W3:Y:S08]  /*18720*/  LDSM.16.M88.4 R16, [R196+0x8900] ;  /* 0x00890000c410783b */ /* 0x000ef00000000200 */
[----:B------:R-:W4:Y:S08]  /*18730*/  S2R R12, SR_CTAID.Y ;  /* 0x00000000000c7919 */ /* 0x000f300000002600 */
[----:B------:R-:W5:Y:S08]  /*18740*/  LDSM.16.M88.4 R24, [R196+0x9100] ;  /* 0x00910000c418783b */ /* 0x000f700000000200 */
[----:B------:R-:W1:Y:S02]  /*18750*/  LDSM.16.M88.4 R32, [R196+0x9900] ;  /* 0x00990000c420783b */ /* 0x000e640000000200 */
[C---:B-12---:R-:W-:Y:S06]  /*18760*/  HMMA.16816.F32 R4, R124.reuse, R8, RZ ;  /* 0x000000087c04723c */ /* 0x046fec00000018ff */
[----:B------:R-:W1:Y:S01]  /*18770*/  LDSM.16.M88.4 R40, [R196+0xa100] ;  /* 0x00a10000c428783b */ /* 0x000e620000000200 */
[----:B----4-:R-:W-:Y:S01]  /*18780*/  SHF.R.S32.HI R20, RZ, 0x1f, R12 ;  /* 0x0000001fff147819 */ /* 0x010fe2000001140c */
[----:B------:R-:W-:Y:S01]  /*18790*/  IMAD.WIDE.U32 R22, R12, c[0x0][0x210], RZ ;  /* 0x000084000c167a25 */ /* 0x000fe200078e00ff */
[C---:B------:R-:W-:Y:S03]  /*187a0*/  HMMA.16816.F32 R8, R124.reuse, R10, RZ ;  /* 0x0000000a7c08723c */ /* 0x040fe600000018ff */
[----:B------:R-:W-:Y:S02]  /*187b0*/  IMAD R20, R20, c[0x0][0x210], RZ ;  /* 0x0000840014147a24 */ /* 0x000fe400078e02ff */
[----:B------:R-:W-:Y:S01]  /*187c0*/  LDSM.16.M88.4 R48, [R196+0xa900] ;  /* 0x00a90000c430783b */ /* 0x000fe20000000200 */
[----:B------:R-:W-:Y:S01]  /*187d0*/  IADD3 R2, P0, R22, R2, RZ ;  /* 0x0000000216027210 */ /* 0x000fe20007f1e0ff */
[----:B------:R-:W-:Y:S02]  /*187e0*/  IMAD R20, R12, c[0x0][0x214], R20 ;  /* 0x000085000c147a24 */ /* 0x000fe400078e0214 */
[C---:B---3--:R-:W-:Y:S04]  /*187f0*/  HMMA.16816.F32 R12, R124.reuse, R16, RZ ;  /* 0x000000107c0c723c */ /* 0x048fe800000018ff */
[----:B------:R-:W-:Y:S01]  /*18800*/  LDSM.16.M88.4 R72, [R203] ;  /* 0x00000000cb48783b */ /* 0x000fe20000000200 */
[----:B------:R-:W-:Y:S03]  /*18810*/  IADD3 R20, R23, R20, RZ ;  /* 0x0000001417147210 */ /* 0x000fe60007ffe0ff */
[C---:B------:R-:W-:Y:S01]  /*18820*/  HMMA.16816.F32 R16, R124.reuse, R18, RZ ;  /* 0x000000127c10723c */ /* 0x040fe200000018ff */
[----:B------:R-:W-:Y:S03]  /*18830*/  IADD3.X R3, R20, R3, R0, P0, !PT ;  /* 0x0000000314037210 */ /* 0x000fe600007fe400 */
[----:B------:R-:W-:Y:S01]  /*18840*/  LDSM.16.M88.4 R132, [R214] ;  /* 0x00000000d684783b */ /* 0x000fe20000000200 */
[C---:B------:R-:W-:Y:S03]  /*18850*/  LEA R0, P0, R2.reuse, c[0x0][0x1f8], 0x1 ;  /* 0x00007e0002007a11 */ /* 0x040fe600078008ff */
[C---:B-----5:R-:W-:Y:S01]  /*18860*/  HMMA.16816.F32 R20, R124.reuse, R24, RZ ;  /* 0x000000187c14723c */ /* 0x060fe200000018ff */
[----:B------:R-:W-:Y:S03]  /*18870*/  LEA.HI.X R2, R2, c[0x0][0x1fc], R3, 0x1, P0 ;  /* 0x00007f0002027a11 */ /* 0x000fe600000f0c03 */
[----:B------:R-:W-:Y:S04]  /*18880*/  LDSM.16.M88.4 R136, [R213] ;  /* 0x00000000d588783b */ /* 0x000fe80000000200 */
[C---:B------:R-:W-:Y:S04]  /*18890*/  HMMA.16816.F32 R24, R124.reuse, R26, RZ ;  /* 0x0000001a7c18723c */ /* 0x040fe800000018ff */
[----:B------:R-:W2:Y:S04]  /*188a0*/  SHFL.IDX PT, R3, R0, RZ, 0x181f ;  /* 0x00181fff00037589 */ /* 0x000ea800000e0000 */
[C---:B------:R-:W-:Y:S04]  /*188b0*/  HMMA.16816.F32 R28, R124.reuse, R32, RZ ;  /* 0x000000207c1c723c */ /* 0x040fe800000018ff */
        /* <DEDUP_REMOVED lines=8> */
[C---:B---3--:R-:W-:Y:S02]  /*18940*/  IADD3.X R161, R44.reuse, R221, RZ, P0, !PT ;  /* 0x000000dd2ca17210 */ /* 0x048fe400007fe4ff */
[----:B------:R-:W-:Y:S05]  /*18950*/  IADD3 R164, P0, R3, R218, RZ ;  /* 0x000000da03a47210 */ /* 0x000fea0007f1e0ff */
[----:B------:R-:W-:Y:S01]  /*18960*/  LDSM.16.M88.4 R144, [R211] ;  /* 0x00000000d390783b */ /* 0x000fe20000000200 */
[----:B------:R-:W-:Y:S02]  /*18970*/  IADD3.X R165, R44, R228, RZ, P0, !PT ;  /* 0x000000e42ca57210 */ /* 0x000fe400007fe4ff */
[C---:B----4-:R-:W-:Y:S05]  /*18980*/  IADD3 R156, P0, R45.reuse, R241, RZ ;  /* 0x000000f12d9c7210 */ /* 0x050fea0007f1e0ff */
[----:B------:R-:W-:Y:S01]  /*18990*/  LDSM.16.M88.4 R148, [R210] ;  /* 0x00000000d294783b */ /* 0x000fe20000000200 */
[C---:B-1----:R-:W-:Y:S02]  /*189a0*/  IADD3.X R157, R68.reuse, R221, RZ, P0, !PT ;  /* 0x000000dd449d7210 */ /* 0x042fe400007fe4ff */
        /* <DEDUP_REMOVED lines=174> */
[----:B------:R5:W2:Y:S02]  /*19490*/  MUFU.TANH R72, R21 ;  /* 0x0000001500487308 */ /* 0x000aa40000002400 */
[C---:B------:R-:W-:Y:S01]  /*194a0*/  HMMA.16816.F32 R32, R192.reuse, R10, R32 ;  /* 0x0000000ac020723c */ /* 0x040fe20000001820 */
[----:B------:R-:W2:Y:S01]  /*194b0*/  LDSM.16.M88.4 R8, [R199+0x5800] ;  /* 0x00580000c708783b */ /* 0x000ea20000000200 */
        /* <DEDUP_REMOVED lines=15> */
[----:B------:R3:W3:Y:S01]  /*195b0*/  MUFU.TANH R68, R25 ;  /* 0x0000001900447308 */ /* 0x0006e20000002400 */
[----:B------:R-:W-:Y:S01]  /*195c0*/  FMUL.FTZ R38, R38, c[0x0][0x320] ;  /* 0x0000c80026267a20 */ /* 0x000fe20000410000 */
[C---:B--2---:R-:W-:Y:S03]  /*195d0*/  HMMA.16816.F32 R44, R192.reuse, R8, R44 ;  /* 0x00000008c02c723c */ /* 0x044fe6000000182c */
[----:B------:R-:W-:Y:S02]  /*195e0*/  FMUL.FTZ R39, R39, c[0x0][0x320] ;  /* 0x0000c80027277a20 */ /* 0x000fe40000410000 */
[----:B-----5:R-:W-:Y:S03]  /*195f0*/  FMUL.FTZ R21, R40, c[0x0][0x320] ;  /* 0x0000c80028157a20 */ /* 0x020fe60000410000 */
[----:B------:R2:W2:Y:S01]  /*19600*/  MUFU.TANH R133, R12 ;  /* 0x0000000c00857308 */ /* 0x0004a20000002400 */
[----:B------:R-:W-:Y:S03]  /*19610*/  HMMA.16816.F32 R48, R192, R10, R48 ;  /* 0x0000000ac030723c */ /* 0x000fe60000001830 */
[----:B-1----:R-:W-:Y:S02]  /*19620*/  FMUL.FTZ R24, R37, c[0x0][0x320] ;  /* 0x0000c80025187a20 */ /* 0x002fe40000410000 */
[----:B------:R-:W-:Y:S02]  /*19630*/  FMUL.FTZ R20, R41, c[0x0][0x320] ;  /* 0x0000c80029147a20 */ /* 0x000fe40000410000 */
[----:B------:R-:W-:Y:S02]  /*19640*/  FMUL.FTZ R42, R42, c[0x0][0x320] ;  /* 0x0000c8002a2a7a20 */ /* 0x000fe40000410000 */
[----:B------:R1:W1:Y:S03]  /*19650*/  MUFU.TANH R132, R13 ;  /* 0x0000000d00847308 */ /* 0x0002660000002400 */
[----:B------:R-:W-:Y:S02]  /*19660*/  FMUL.FTZ R43, R43, c[0x0][0x320] ;  /* 0x0000c8002b2b7a20 */ /* 0x000fe40000410000 */
[----:B---3--:R-:W-:Y:S02]  /*19670*/  FMUL.FTZ R25, R36, c[0x0][0x320] ;  /* 0x0000c80024197a20 */ /* 0x008fe40000410000 */
        /* <DEDUP_REMOVED lines=38> */
[----:B------:R-:W-:Y:S01]  /*198e0*/  IMAD.MOV.U32 R225, RZ, RZ, c[0x0][0x2b8] ;  /* 0x0000ae00ffe17624 */ /* 0x000fe200078e00ff */
[----:B------:R-:W3:Y:S04]  /*198f0*/  LDL R0, [R1] ;  /* 0x0000000001007983 */ /* 0x000ee80000100800 */
[----:B------:R-:W4:Y:S01]  /*19900*/  LDL.64 R226, [R1+0x18] ;  /* 0x0000180001e27983 */ /* 0x000f220000100a00 */
[----:B------:R-:W-:Y:S03]  /*19910*/  ISETP.NE.AND P4, PT, R225, 0x1, PT ;  /* 0x00000001e100780c */ /* 0x000fe60003f85270 */
[----:B------:R-:W5:Y:S01]  /*19920*/  LDL R222, [R1+0x20] ;  /* 0x0000200001de7983 */ /* 0x000f620000100800 */
[----:B--2---:R-:W-:Y:S03]  /*19930*/  IMAD R2, R216, 0x60, R223 ;  /* 0x00000060d8027824 */ /* 0x004fe600078e02df */
[----:B------:R-:W2:Y:S01]  /*19940*/  S2R R223, SR_CTAID.Y ;  /* 0x0000000000df7919 */ /* 0x000ea20000002600 */
[----:B---3--:R-:W-:Y:S02]  /*19950*/  ISETP.GT.AND P3, PT, R0, 0x5f, PT ;  /* 0x0000005f0000780c */ /* 0x008fe40003f64270 */
[----:B------:R-:W-:Y:S05]  /*19960*/  IADD3 R2, R2, -0x60, R0 ;  /* 0xffffffa002027810 */ /* 0x000fea0007ffe000 */
[----:B------:R-:W-:Y:S04]  /*19970*/  @P4 IMAD.HI.U32 R3, R2, c[0x0][0x2bc], RZ ;  /* 0x0000af0002034a27 */ /* 0x000fe800078e00ff */
[----:B------:R-:W-:Y:S01]  /*19980*/  IMAD.MOV.U32 R0, RZ, RZ, R2 ;  /* 0x000000ffff007224 */ /* 0x000fe200078e0002 */
[----:B------:R-:W-:Y:S04]  /*19990*/  @P4 SHF.R.U32.HI R0, RZ, c[0x0][0x2c0], R3 ;  /* 0x0000b000ff004a19 */ /* 0x000fe80000011603 */
[C---:B----4-:R-:W-:Y:S04]  /*199a0*/  @!P3 IADD3 R3, P0, R0.reuse, R226, RZ ;  /* 0x000000e20003b210 */ /* 0x050fe80007f1e0ff */
[----:B-----5:R-:W-:Y:S01]  /*199b0*/  @!P3 LEA.HI.X.SX32 R5, R0, R222, 0x1, P0 ;  /* 0x000000de0005b211 */ /* 0x020fe200000f0eff */
[----:B------:R-:W-:Y:S01]  /*199c0*/  IMAD.MOV R0, RZ, RZ, -R0 ;  /* 0x000000ffff007224 */ /* 0x000fe200078e0a00 */
[----:B------:R-:W-:Y:S01]  /*199d0*/  @!P3 LEA R4, P0, R3, c[0x0][0x2a0], 0x2 ;  /* 0x0000a8000304ba11 */ /* 0x000fe200078010ff */
[----:B--2---:R-:W-:Y:S01]  /*199e0*/  IMAD.WIDE.U32 R226, R223, c[0x0][0x1e8], RZ ;  /* 0x00007a00dfe27a25 */ /* 0x004fe200078e00ff */
[----:B------:R-:W-:Y:S02]  /*199f0*/  SHF.R.S32.HI R222, RZ, 0x1f, R223 ;  /* 0x0000001fffde7819 */ /* 0x000fe400000114df */
[----:B------:R-:W-:Y:S01]  /*19a00*/  @!P3 LEA.HI.X R5, R3, c[0x0][0x2a4], R5, 0x2, P0 ;  /* 0x0000a9000305ba11 */ /* 0x000fe200000f1405 */
[----:B------:R-:W-:Y:S02]  /*19a10*/  IMAD R220, R0, c[0x0][0x2b8], R2 ;  /* 0x0000ae0000dc7a24 */ /* 0x000fe400078e0202 */
[----:B------:R-:W-:Y:S02]  /*19a20*/  IMAD R222, R222, c[0x0][0x1e8], RZ ;  /* 0x00007a00dede7a24 */ /* 0x000fe400078e02ff */
[----:B------:R-:W2:Y:S01]  /*19a30*/  @!P3 LDG.E R217, [R4.64] ;  /* 0x0000001204d9b981 */ /* 0x000ea2000c1e1900 */
[----:B------:R-:W-:Y:S01]  /*19a40*/  SHF.R.S32.HI R0, RZ, 0x1f, R220 ;  /* 0x0000001fff007819 */ /* 0x000fe200000114dc */
[----:B------:R-:W-:Y:S04]  /*19a50*/  IMAD.WIDE.U32 R2, R220, c[0x0][0x1e0], RZ ;  /* 0x00007800dc027a25 */ /* 0x000fe800078e00ff */
        /* <DEDUP_REMOVED lines=17> */
[----:B------:R5:W-:Y:S04]  /*19b70*/  SHFL.IDX PT, R14, R0, 0x2, 0x181f ;  /* 0x00581f00000e7f89 */ /* 0x000be800000e0000 */
[----:B------:R-:W1:Y:S01]  /*19b80*/  SHFL.IDX PT, R2, R2, 0x2, 0x181f ;  /* 0x00581f0002027f89 */ /* 0x000e6200000e0000 */
[C---:B--2---:R-:W-:Y:S04]  /*19b90*/  IADD3 R12, P0, R3.reuse, R241, RZ ;  /* 0x000000f1030c7210 */ /* 0x044fe80007f1e0ff */
[----:B-1-3--:R-:W-:Y:S02]  /*19ba0*/  IADD3.X R13, R4, R221, RZ, P0, !PT ;  /* 0x000000dd040d7210 */ /* 0x00afe400007fe4ff */
[-C--:B------:R-:W-:Y:S03]  /*19bb0*/  IADD3 R10, P0, R3, R218.reuse, RZ ;  /* 0x000000da030a7210 */ /* 0x080fe60007f1e0ff */
[----:B------:R1:W-:Y:S01]  /*19bc0*/  LDGSTS.E.BYPASS.LTC128B.128 [R219+0x8100], [R12.64], !P2 ;  /* 0x081000000cdb7fae */ /* 0x0003e2000d101d52 */
[----:B-----5:R-:W-:Y:S05]  /*19bd0*/  SHF.L.U64.HI R0, R230, 0x1, R251 ;  /* 0x00000001e6007819 */ /* 0x020fea00000102fb */
[--C-:B------:R-:W-:Y:S01]  /*19be0*/  IMAD.X R11, R4, 0x1, R0.reuse, P0 ;  /* 0x00000001040b7824 */ /* 0x100fe200000e0600 */
[CC--:B------:R-:W-:Y:S04]  /*19bf0*/  IADD3 R8, P0, R6.reuse, R241.reuse, RZ ;  /* 0x000000f106087210 */ /* 0x0c0fe80007f1e0ff */
[----:B------:R1:W-:Y:S01]  /*19c00*/  LDGSTS.E.BYPASS.LTC128B.128 [R219+0xb100], [R10.64], !P1 ;  /* 0x0b1000000adb7fae */ /* 0x0003e2000c901d52 */
[C-C-:B----4-:R-:W-:Y:S01]  /*19c10*/  IMAD.X R9, R5.reuse, 0x1, R221.reuse, P0 ;  /* 0x0000000105097824 */ /* 0x150fe200000e06dd */
[-C--:B------:R-:W-:Y:S04]  /*19c20*/  IADD3 R6, P0, R6, R218.reuse, RZ ;  /* 0x000000da06067210 */ /* 0x080fe80007f1e0ff */
[----:B------:R1:W-:Y:S01]  /*19c30*/  LDGSTS.E.BYPASS.LTC128B.128 [R219+0x9100], [R8.64], !P2 ;  /* 0x0910000008db7fae */ /* 0x0003e2000d101d52 */
[----:B------:R-:W-:Y:S01]  /*19c40*/  IMAD.X R7, R5, 0x1, R0, P0 ;  /* 0x0000000105077824 */ /* 0x000fe200000e0600 */
[----:B------:R-:W-:Y:S04]  /*19c50*/  IADD3 R4, P0, R2, R218, RZ ;  /* 0x000000da02047210 */ /* 0x000fe80007f1e0ff */
[----:B------:R1:W-:Y:S01]  /*19c60*/  LDGSTS.E.BYPASS.LTC128B.128 [R219+0xc100], [R6.64], !P1 ;  /* 0x0c10000006db7fae */ /* 0x0003e2000c901d52 */
[----:B------:R-:W-:Y:S02]  /*19c70*/  IADD3.X R5, R14, R0, RZ, P0, !PT ;  /* 0x000000000e057210 */ /* 0x000fe400007fe4ff */
[----:B------:R-:W-:Y:S05]  /*19c80*/  IADD3 R2, P0, R2, R241, RZ ;  /* 0x000000f102027210 */ /* 0x000fea0007f1e0ff */
[----:B------:R-:W-:Y:S05]  /*19c90*/  IMAD.X R3, R14, 0x1, R221, P0 ;  /* 0x000000010e037824 */ /* 0x000fea00000e06dd */
[----:B------:R1:W-:Y:S04]  /*19ca0*/  LDGSTS.E.BYPASS.LTC128B.128 [R219+0xa100], [R2.64], !P2 ;  /* 0x0a10000002db7fae */ /* 0x0003e8000d101d52 */
[----:B------:R1:W-:Y:S02]  /*19cb0*/  LDGSTS.E.BYPASS.LTC128B.128 [R219+0xd100], [R4.64], !P1 ;  /* 0x0d10000004db7fae */ /* 0x0003e4000c901d52 */
.L_x_430:
        /* <DEDUP_REMOVED lines=13> */
[C---:B------:R-:W-:Y:S02]  /*19d90*/  IADD3 R2, -R250.reuse, 0x1, R0 ;  /* 0x00000001fa027810 */ /* 0x040fe40007ffe100 */
[----:B------:R-:W-:Y:S02]  /*19da0*/  IADD3 R8, -R250, R0, RZ ;  /* 0x00000000fa087210 */ /* 0x000fe40007ffe1ff */
[----:B---3--:R-:W-:Y:S04]  /*19db0*/  IADD3 R2, -R13, R2, R14 ;  /* 0x000000020d027210 */ /* 0x008fe80007ffe10e */
[C---:B------:R-:W-:Y:S02]  /*19dc0*/  IADD3 R7, R2.reuse, c[0x0][0x328], RZ ;  /* 0x0000ca0002077a10 */ /* 0x040fe40007ffe0ff */
[----:B------:R-:W-:Y:S04]  /*19dd0*/  IADD3 R6, R2, UR4, RZ ;  /* 0x0000000402067c10 */ /* 0x000fe8000fffe0ff */
[----:B-1----:R-:W-:Y:S01]  /*19de0*/  IADD3 R2, R6, R4, RZ ;  /* 0x0000000406027210 */ /* 0x002fe20007ffe0ff */
        /* <DEDUP_REMOVED lines=15> */
.L_x_433:
[----:B------:R-:W-:Y:S04]  /*19ee0*/  MOV R9, c[0x0][0x32c] ;  /* 0x0000cb0000097a02 */ /* 0x000fe80000000f00 */
[----:B------:R-:W-:Y:S11]  /*19ef0*/  ISETP.NE.AND P0, PT, R9, 0x1, PT ;  /* 0x000000010900780c */ /* 0x000ff60003f05270 */
[----:B------:R-:W-:Y:S02]  /*19f00*/  @!UPT UIADD3 URZ, URZ, URZ, URZ ;  /* 0x0000003f3f3ff290 */ /* 0x000fe4000fffe03f */
[----:B------:R-:W-:Y:S05]  /*19f10*/  @P0 IMAD.HI.U32 R9, R4, c[0x0][0x330], RZ ;  /* 0x0000cc0004090a27 */ /* 0x000fea00078e00ff */
[----:B------:R-:W-:Y:S02]  /*19f20*/  @P0 SHF.R.U32.HI R4, RZ, c[0x0][0x334], R9 ;  /* 0x0000cd00ff040a19 */ /* 0x000fe40000011609 */
.L_x_434:
[----:B------:R-:W-:Y:S05]  /*19f30*/  BSYNC B0 ;  /* 0x0000000000007941 */ /* 0x000fea0003800000 */
.L_x_432:
[----:B------:R-:W-:Y:S05]  /*19f40*/  IMAD R4, R4, c[0x0][0x32c], R8 ;  /* 0x0000cb0004047a24 */ /* 0x000fea00078e0208 */
[----:B------:R-:W-:Y:S02]  /*19f50*/  IADD3 R9, R4, c[0x0][0x32c], RZ ;  /* 0x0000cb0004097a10 */ /* 0x000fe40007ffe0ff */
[----:B------:R-:W-:Y:S02]  /*19f60*/  IMNMX R2, R2, R4, !PT ;  /* 0x0000000402027217 */ /* 0x000fe40007800200 */
[----:B------:R-:W-:Y:S02]  /*19f70*/  IMNMX R3, R3, R9, PT ;  /* 0x0000000903037217 */ /* 0x000fe40003800200 */
.L_x_431:
[C---:B------:R-:W-:Y:S02]  /*19f80*/  ISETP.GE.AND P0, PT, R0.reuse, 0x2, PT ;  /* 0x000000020000780c */ /* 0x040fe40003f06270 */
[C---:B------:R-:W-:Y:S02]  /*19f90*/  ISETP.GE.AND P1, PT, R0.reuse, 0x9, PT ;  /* 0x000000090000780c */ /* 0x040fe40003f26270 */
[----:B------:R-:W-:Y:S02]  /*19fa0*/  LOP3.LUT R215, R215, 0xfffeffff, RZ, 0xc0, !PT ;  /* 0xfffeffffd7d77812 */ /* 0x000fe400078ec0ff */
[C---:B------:R-:W-:Y:S02]  /*19fb0*/  ISETP.GE.AND P6, PT, R0.reuse, 0x49, PT ;  /* 0x000000490000780c */ /* 0x040fe40003fc6270 */
[C---:B------:R-:W-:Y:S02]  /*19fc0*/  ISETP.GE.AND P5, PT, R0.reuse, 0x4a, PT ;  /* 0x0000004a0000780c */ /* 0x040fe40003fa6270 */
[C---:B------:R-:W-:Y:S02]  /*19fd0*/  ISETP.GE.AND P4, PT, R0.reuse, 0x51, PT ;  /* 0x000000510000780c */ /* 0x040fe40003f86270 */
[----:B------:R-:W-:Y:S02]  /*19fe0*/  ISETP.GE.AND P3, PT, R0, 0x52, PT ;  /* 0x000000520000780c */ /* 0x000fe40003f66270 */
        /* <DEDUP_REMOVED lines=104> */
[----:B------:R-:W-:Y:S02]  /*1a670*/  ISETP.GT.AND P0, PT, R2, 0x49, !P5 ;  /* 0x000000490200780c */ /* 0x000fe40006f04270 */
[----:B------:R-:W-:Y:S02]  /*1a680*/  LOP3.LUT R215, R215, 0xfffdffff, RZ, 0xc0, !PT ;  /* 0xfffdffffd7d77812 */ /* 0x000fe400078ec0ff */
        /* <DEDUP_REMOVED lines=9> */
[C---:B------:R-:W-:Y:S04]  /*1a720*/  ISETP.LT.OR P0, PT, R3.reuse, 0x59, P0 ;  /* 0x000000590300780c */ /* 0x040fe80000701670 */
[----:B------:R-:W-:Y:S02]  /*1a730*/  FSEL R188, R16, -INF , !P0 ;  /* 0xff80000010bc7808 */ /* 0x000fe40004000000 */
[----:B------:R-:W-:Y:S04]  /*1a740*/  ISETP.GT.AND P0, PT, R2, RZ, !P1 ;  /* 0x000000ff0200720c */ /* 0x000fe80004f04270 */
[----:B------:R-:W-:Y:S04]  /*1a750*/  ISETP.LT.OR P0, PT, R3, 0x1, P0 ;  /* 0x000000010300780c */ /* 0x000fe80000701670 */
[----:B------:R-:W-:Y:S02]  /*1a760*/  FSEL R9, R149, -INF , !P0 ;  /* 0xff80000095097808 */ /* 0x000fe40004000000 */
[----:B------:R-:W-:Y:S11]  /*1a770*/  ISETP.GE.AND P0, PT, R0, 0x5a, PT ;  /* 0x0000005a0000780c */ /* 0x000ff60003f06270 */
[----:B------:R-:W-:Y:S02]  /*1a780*/  @!UPT UIADD3 URZ, URZ, URZ, URZ ;  /* 0x0000003f3f3ff290 */ /* 0x000fe4000fffe03f */
[----:B------:R-:W-:Y:S02]  /*1a790*/  @P0 LOP3.LUT R215, R215, 0x20000, RZ, 0xfc, !PT ;  /* 0x00020000d7d70812 */ /* 0x000fe400078efcff */
[----:B------:R-:W-:Y:S04]  /*1a7a0*/  ISETP.GT.AND P0, PT, R2, 0x59, !P0 ;  /* 0x000000590200780c */ /* 0x000fe80004704270 */
[----:B------:R-:W-:Y:S02]  /*1a7b0*/  ISETP.LT.OR P0, PT, R3, 0x5a, P0 ;  /* 0x0000005a0300780c */ /* 0x000fe40000701670 */
[----:B------:R-:W1:Y:S02]  /*1a7c0*/  SHFL.IDX PT, R3, R5, 0x1, 0x1c1f ;  /* 0x003c1f0005037f89 */ /* 0x000e6400000e0000 */
[----:B------:R-:W-:Y:S02]  /*1a7d0*/  FSEL R171, R15, -INF , !P0 ;  /* 0xff8000000fab7808 */ /* 0x000fe40004000000 */
[----:B------:R-:W-:Y:S01]  /*1a7e0*/  ISETP.GE.AND P0, PT, R36, 0x1, PT ;  /* 0x000000012400780c */ /* 0x000fe20003f06270 */
[--C-:B-1----:R-:W-:Y:S02]  /*1a7f0*/  IMAD.IADD R2, R7, 0x1, R3.reuse ;  /* 0x0000000107027824 */ /* 0x102fe400078e0203 */
[----:B------:R-:W-:Y:S10]  /*1a800*/  IMAD.IADD R0, R6, 0x1, R3 ;  /* 0x0000000106007824 */ /* 0x000ff400078e0203 */
        /* <DEDUP_REMOVED lines=14> */
.L_x_437:
[----:B------:R-:W-:Y:S04]  /*1a8f0*/  MOV R4, c[0x0][0x32c] ;  /* 0x0000cb0000047a02 */ /* 0x000fe80000000f00 */
[----:B------:R-:W-:Y:S11]  /*1a900*/  ISETP.NE.AND P0, PT, R4, 0x1, PT ;  /* 0x000000010400780c */ /* 0x000ff60003f05270 */
[----:B------:R-:W-:Y:S02]  /*1a910*/  @!UPT UIADD3 URZ, URZ, URZ, URZ ;  /* 0x0000003f3f3ff290 */ /* 0x000fe4000fffe03f */
[----:B------:R-:W-:Y:S05]  /*1a920*/  @P0 IMAD.HI.U32 R4, R3, c[0x0][0x330], RZ ;  /* 0x0000cc0003040a27 */ /* 0x000fea00078e00ff */
[----:B------:R-:W-:Y:S02]  /*1a930*/  @P0 SHF.R.U32.HI R3, RZ, c[0x0][0x334], R4 ;  /* 0x0000cd00ff030a19 */ /* 0x000fe40000011604 */
.L_x_438:
[----:B------:R-:W-:Y:S05]  /*1a940*/  BSYNC B0 ;  /* 0x0000000000007941 */ /* 0x000fea0003800000 */
.L_x_436:
[----:B------:R-:W-:Y:S05]  /*1a950*/  IMAD R3, R3, c[0x0][0x32c], R8 ;  /* 0x0000cb0003037a24 */ /* 0x000fea00078e0208 */
[----:B------:R-:W-:Y:S02]  /*1a960*/  IADD3 R4, R3, c[0x0][0x32c], RZ ;  /* 0x0000cb0003047a10 */ /* 0x000fe40007ffe0ff */
[----:B------:R-:W-:Y:S02]  /*1a970*/  IMNMX R0, R0, R3, !PT ;  /* 0x0000000300007217 */ /* 0x000fe40007800200 */
[----:B------:R-:W-:Y:S02]  /*1a980*/  IMNMX R2, R2, R4, PT ;  /* 0x0000000402027217 */ /* 0x000fe40003800200 */
.L_x_435:
[----:B------:R-:W-:Y:S01]  /*1a990*/  ISETP.GT.AND P0, PT, R0, RZ, !P1 ;  /* 0x000000ff0000720c */ /* 0x000fe20004f04270 */
[----:B------:R-:W-:Y:S01]  /*1a9a0*/  LDSM.16.MT88.4 R44, [R197+0x3100] ;  /* 0x00310000c52c783b */ /* 0x000fe20000004200 */
[----:B------:R-:W-:Y:S02]  /*1a9b0*/  LOP3.LUT P1, RZ, R215, 0x800, RZ, 0xc0, !PT ;  /* 0x00000800d7ff7812 */ /* 0x000fe4000782c0ff */
        /* <DEDUP_REMOVED lines=50> */
[C---:B------:R-:W-:Y:S02]  /*1ace0*/  LOP3.LUT P0, RZ, R215.reuse, 0x200, RZ, 0xc0, !PT ;  /* 0x00000200d7ff7812 */ /* 0x040fe4000780c0ff */
[----:B------:R-:W-:Y:S02]  /*1acf0*/  LOP3.LUT P1, RZ, R215, 0x1, RZ, 0xc0, !PT ;  /* 0x00000001d7ff7812 */ /* 0x000fe4000782c0ff */
        /* <DEDUP_REMOVED lines=37> */
[----:B------:R-:W-:Y:S03]  /*1af50*/  ISETP.LT.OR P0, PT, R2, 0x32, P0 ;  /* 0x000000320200780c */ /* 0x000fe60000701670 */
[----:B------:R-:W-:Y:S01]  /*1af60*/  SHFL.BFLY PT, R13, R3, 0x2, 0x1f ;  /* 0x0c401f00030d7f89 */ /* 0x000fe200000e0000 */
[----:B------:R-:W-:Y:S02]  /*1af70*/  FSEL R148, R31, -INF , !P0 ;  /* 0xff8000001f947808 */ /* 0x000fe40004000000 */
[C---:B------:R-:W-:Y:S02]  /*1af80*/  LOP3.LUT P0, RZ, R215.reuse, 0x8, RZ, 0xc0, !PT ;  /* 0x00000008d7ff7812 */ /* 0x040fe4000780c0ff */
[----:B------:R-:W-:Y:S02]  /*1af90*/  FMNMX.FTZ R8, R148, R8, !PT ;  /* 0x0000000894087209 */ /* 0x000fe40007810000 */
[----:B------:R-:W-:Y:S01]  /*1afa0*/  ISETP.GT.AND P0, PT, R0, 0x38, !P0 ;  /* 0x000000380000780c */ /* 0x000fe20004704270 */
[----:B------:R-:W-:Y:S03]  /*1afb0*/  LDSM.16.MT88.4 R28, [R201+0x100] ;  /* 0x00010000c91c783b */ /* 0x000fe60000004200 */
        /* <DEDUP_REMOVED lines=12> */
[----:B------:R-:W-:Y:S02]  /*1b080*/  ISETP.GT.AND P0, PT, R0, 0x41, !P1 ;  /* 0x000000410000780c */ /* 0x000fe40004f04270 */
        /* <DEDUP_REMOVED lines=9> */
[----:B------:R-:W-:Y:S02]  /*1b120*/  ISETP.GT.AND P0, PT, R0, 0x49, !P5 ;  /* 0x000000490000780c */ /* 0x000fe40006f04270 */
        /* <DEDUP_REMOVED lines=8> */
[----:B------:R-:W-:Y:S04]  /*1b1b0*/  ISETP.LT.OR P0, PT, R2, 0x52, P0 ;  /* 0x000000520200780c */ /* 0x000fe80000701670 */
[----:B------:R-:W-:Y:S02]  /*1b1c0*/  FSEL R167, R22, -INF , !P0 ;  /* 0xff80000016a77808 */ /* 0x000fe40004000000 */
[----:B------:R-:W-:Y:S01]  /*1b1d0*/  ISETP.GT.AND P0, PT, R0, 0x58, !P2 ;  /* 0x000000580000780c */ /* 0x000fe20005704270 */
[----:B------:R-:W-:Y:S03]  /*1b1e0*/  LDSM.16.MT88.4 R20, [R198+0x100] ;  /* 0x00010000c614783b */ /* 0x000fe60000004200 */
[----:B------:R-:W-:Y:S04]  /*1b1f0*/  ISETP.LT.OR P0, PT, R2, 0x59, P0 ;  /* 0x000000590200780c */ /* 0x000fe80000701670 */
[----:B------:R-:W-:Y:S02]  /*1b200*/  FSEL R170, R19, -INF , !P0 ;  /* 0xff80000013aa7808 */ /* 0x000fe40004000000 */
[----:B------:R-:W-:Y:S02]  /*1b210*/  ISETP.GT.AND P0, PT, R0, 0x59, !P1 ;  /* 0x000000590000780c */ /* 0x000fe40004f04270 */
[----:B------:R-:W-:Y:S02]  /*1b220*/  FMNMX.FTZ R0, R165, R8, !PT ;  /* 0x00000008a5007209 */ /* 0x000fe40007810000 */
[----:B------:R-:W-:Y:S02]  /*1b230*/  ISETP.LT.OR P0, PT, R2, 0x5a, P0 ;  /* 0x0000005a0200780c */ /* 0x000fe40000701670 */
[----:B------:R-:W-:Y:S02]  /*1b240*/  FMNMX.FTZ R0, R167, R0, !PT ;  /* 0x00000000a7007209 */ /* 0x000fe40007810000 */
[----:B------:R-:W-:Y:S02]  /*1b250*/  FSEL R71, R51, -INF , !P0 ;  /* 0xff80000033477808 */ /* 0x000fe40004000000 */
[----:B------:R-:W-:Y:S04]  /*1b260*/  FMNMX.FTZ R0, R170, R0, !PT ;  /* 0x00000000aa007209 */ /* 0x000fe80007810000 */
[----:B------:R-:W-:Y:S05]  /*1b270*/  FMNMX.FTZ R0, R71, R0, !PT ;  /* 0x0000000047007209 */ /* 0x000fea0007810000 */
[----:B------:R-:W1:Y:S02]  /*1b280*/  SHFL.BFLY PT, R2, R0, 0x2, 0x1f ;  /* 0x0c401f0000027f89 */ /* 0x000e6400000e0000 */
[----:B-1----:R-:W-:Y:S02]  /*1b290*/  FMNMX.FTZ R2, R0, R2, !PT ;  /* 0x0000000200027209 */ /* 0x002fe40007810000 */
[----:B------:R-:W-:Y:S05]  /*1b2a0*/  FMNMX.FTZ R3, R3, R13, !PT ;  /* 0x0000000d03037209 */ /* 0x000fea0007810000 */
[----:B------:R-:W1:Y:S02]  /*1b2b0*/  SHFL.BFLY PT, R68, R3, 0x1, 0x1f ;  /* 0x0c201f0003447f89 */ /* 0x000e6400000e0000 */
[----:B-1----:R-:W-:Y:S06]  /*1b2c0*/  FMNMX.FTZ R68, R3, R68, !PT ;  /* 0x0000004403447209 */ /* 0x002fec0007810000 */
[----:B------:R-:W1:Y:S01]  /*1b2d0*/  SHFL.BFLY PT, R3, R2, 0x1, 0x1f ;  /* 0x0c201f0002037f89 */ /* 0x000e6200000e0000 */
[C---:B------:R-:W-:Y:S01]  /*1b2e0*/  FSETP.NEU.FTZ.AND P0, PT, R68.reuse, -INF , PT ;  /* 0xff8000004400780b */ /* 0x040fe20003f1d000 */
[C---:B------:R-:W-:Y:S03]  /*1b2f0*/  FMUL.FTZ R132, R68.reuse, c[0x0][0x2d0] ;  /* 0x0000b40044847a20 */ /* 0x040fe60000410000 */
[----:B------:R-:W-:Y:S02]  /*1b300*/  FSEL R0, R68, RZ, P0 ;  /* 0x000000ff44007208 */ /* 0x000fe40000000000 */
[----:B------:R-:W-:Y:S03]  /*1b310*/  FSEL R132, R132, RZ, P0 ;  /* 0x000000ff84847208 */ /* 0x000fe60000000000 */
[----:B------:R-:W-:Y:S02]  /*1b320*/  FADD.FTZ R0, -R0, R69 ;  /* 0x0000004500007221 */ /* 0x000fe40000010100 */
[--C-:B------:R-:W-:Y:S02]  /*1b330*/  FFMA.FTZ R12, R12, c[0x0][0x2d0], -R132.reuse ;  /* 0x0000b4000c0c7a23 */ /* 0x100fe40000010884 */
[----:B------:R-:W-:Y:S02]  /*1b340*/  FMUL.FTZ R0, R0, c[0x0][0x2d0] ;  /* 0x0000b40000007a20 */ /* 0x000fe40000410000 */
[----:B------:R2:W-:Y:S01]  /*1b350*/  MUFU.EX2 R238, R12 ;  /* 0x0000000c00ee7308 */ /* 0x0005e20000000800 */
[--C-:B------:R-:W-:Y:S02]  /*1b360*/  FFMA.FTZ R9, R9, c[0x0][0x2d0], -R132.reuse ;  /* 0x0000b40009097a23 */ /* 0x100fe40000010884 */
[--C-:B------:R-:W-:Y:S02]  /*1b370*/  FFMA.FTZ R11, R11, c[0x0][0x2d0], -R132.reuse ;  /* 0x0000b4000b0b7a23 */ /* 0x100fe40000010884 */
[----:B------:R-:W-:Y:S01]  /*1b380*/  FFMA.FTZ R10, R10, c[0x0][0x2d0], -R132 ;  /* 0x0000b4000a0a7a23 */ /* 0x000fe20000010884 */
[----:B-1----:R-:W-:Y:S04]  /*1b390*/  FMNMX.FTZ R3, R3, R2, !PT ;  /* 0x0000000203037209 */ /* 0x002fe80007810000 */
[----:B------:R1:W3:Y:S01]  /*1b3a0*/  MUFU.EX2 R2, R0 ;  /* 0x0000000000027308 */ /* 0x0002e20000000800 */
[C---:B------:R-:W-:Y:S01]  /*1b3b0*/  FSETP.NEU.FTZ.AND P0, PT, R3.reuse, -INF , PT ;  /* 0xff8000000300780b */ /* 0x040fe20003f1d000 */
[----:B------:R-:W-:Y:S05]  /*1b3c0*/  FMUL.FTZ R69, R3, c[0x0][0x2d0] ;  /* 0x0000b40003457a20 */ /* 0x000fea0000410000 */
[----:B------:R-:W-:Y:S03]  /*1b3d0*/  FSEL R69, R69, RZ, P0 ;  /* 0x000000ff45457208 */ /* 0x000fe60000000000 */
[----:B------:R4:W-:Y:S02]  /*1b3e0*/  MUFU.EX2 R237, R9 ;  /* 0x0000000900ed7308 */ /* 0x0009e40000000800 */
[--C-:B------:R-:W-:Y:S01]  /*1b3f0*/  FFMA.FTZ R4, R4, c[0x0][0x2d0], -R69.reuse ;  /* 0x0000b40004047a23 */ /* 0x100fe20000010845 */
[----:B--2---:R-:W2:Y:S01]  /*1b400*/  LDSM.16.MT88.4 R12, [R197+0x100] ;  /* 0x00010000c50c783b */ /* 0x004ea20000004200 */
[--C-:B------:R-:W-:Y:S02]  /*1b410*/  FFMA.FTZ R6, R6, c[0x0][0x2d0], -R69.reuse ;  /* 0x0000b40006067a23 */ /* 0x100fe40000010845 */
[--C-:B------:R-:W-:Y:S02]  /*1b420*/  FFMA.FTZ R5, R5, c[0x0][0x2d0], -R69.reuse ;  /* 0x0000b40005057a23 */ /* 0x100fe40000010845 */
[--C-:B------:R-:W-:Y:S02]  /*1b430*/  FFMA.FTZ R7, R7, c[0x0][0x2d0], -R69.reuse ;  /* 0x0000b40007077a23 */ /* 0x100fe40000010845 */
[----:B------:R-:W5:Y:S01]  /*1b440*/  MUFU.EX2 R240, R11 ;  /* 0x0000000b00f07308 */ /* 0x000f620000000800 */
[----:B-1----:R-:W-:Y:S01]  /*1b450*/  FSEL R0, R3, RZ, P0 ;  /* 0x000000ff03007208 */ /* 0x002fe20000000000 */
[----:B---3--:R-:W-:Y:S01]  /*1b460*/  FMUL.FTZ R8, R2, R80 ;  /* 0x0000005002087220 */ /* 0x008fe20000410000 */
[----:B------:R-:W-:Y:S01]  /*1b470*/  ISETP.GT.AND P0, PT, R216, R252, PT ;  /* 0x000000fcd800720c */ /* 0x000fe20003f04270 */
[----:B------:R-:W-:Y:S02]  /*1b480*/  FMUL.FTZ R16, R2, R88 ;  /* 0x0000005802107220 */ /* 0x000fe40000410000 */
[----:B------:R-:W-:Y:S04]  /*1b490*/  FADD.FTZ R0, -R0, R70 ;  /* 0x0000004600007221 */ /* 0x000fe80000010100 */
[----:B------:R-:W1:Y:S01]  /*1b4a0*/  MUFU.EX2 R239, R10 ;  /* 0x0000000a00ef7308 */ /* 0x000e620000000800 */
[----:B------:R-:W-:Y:S02]  /*1b4b0*/  FMUL.FTZ R17, R2, R89 ;  /* 0x0000005902117220 */ /* 0x000fe40000410000 */
[----:B------:R-:W-:Y:S02]  /*1b4c0*/  FMUL.FTZ R0, R0, c[0x0][0x2d0] ;  /* 0x0000b40000007a20 */ /* 0x000fe40000410000 */
[C---:B----4-:R-:W-:Y:S02]  /*1b4d0*/  FMUL.FTZ R9, R2.reuse, R81 ;  /* 0x0000005102097220 */ /* 0x050fe40000410000 */
[C---:B------:R-:W-:Y:S02]  /*1b4e0*/  FMUL.FTZ R24, R2.reuse, R96 ;  /* 0x0000006002187220 */ /* 0x040fe40000410000 */
[C---:B------:R-:W-:Y:S01]  /*1b4f0*/  FMUL.FTZ R25, R2.reuse, R97 ;  /* 0x0000006102197220 */ /* 0x040fe20000410000 */
[----:B------:R3:W-:Y:S01]  /*1b500*/  MUFU.EX2 R168, R4 ;  /* 0x0000000400a87308 */ /* 0x0007e20000000800 */
[--C-:B------:R-:W-:Y:S02]  /*1b510*/  FFMA.FTZ R70, R133, c[0x0][0x2d0], -R69.reuse ;  /* 0x0000b40085467a23 */ /* 0x100fe40000010845 */
[----:B------:R-:W-:Y:S01]  /*1b520*/  FMUL.FTZ R32, R2, R104 ;  /* 0x0000006802207220 */ /* 0x000fe20000410000 */
[----:B-----5:R-:W-:Y:S01]  /*1b530*/  F2FP.PACK_AB R72, R240, R237 ;  /* 0x000000edf048723e */ /* 0x020fe200000000ff */
[C---:B------:R-:W-:Y:S02]  /*1b540*/  FMUL.FTZ R33, R2.reuse, R105 ;  /* 0x0000006902217220 */ /* 0x040fe40000410000 */
[C---:B------:R-:W-:Y:S02]  /*1b550*/  FMUL.FTZ R52, R2.reuse, R52 ;  /* 0x0000003402347220 */ /* 0x040fe40000410000 */
[C---:B------:R-:W-:Y:S01]  /*1b560*/  FMUL.FTZ R53, R2.reuse, R53 ;  /* 0x0000003502357220 */ /* 0x040fe20000410000 */
[----:B------:R-:W4:Y:S01]  /*1b570*/  MUFU.EX2 R236, R6 ;  /* 0x0000000600ec7308 */ /* 0x000f220000000800 */
[C---:B------:R-:W-:Y:S02]  /*1b580*/  FMUL.FTZ R56, R2.reuse, R56 ;  /* 0x0000003802387220 */ /* 0x040fe40000410000 */
[----:B------:R-:W-:Y:S01]  /*1b590*/  FMUL.FTZ R57, R2, R57 ;  /* 0x0000003902397220 */ /* 0x000fe20000410000 */
[----:B-1----:R-:W-:Y:S01]  /*1b5a0*/  F2FP.PACK_AB R74, R238, R239 ;  /* 0x000000efee4a723e */ /* 0x002fe200000000ff */
[C---:B------:R-:W-:Y:S02]  /*1b5b0*/  FMUL.FTZ R60, R2.reuse, R60 ;  /* 0x0000003c023c7220 */ /* 0x040fe40000410000 */
[C---:B------:R-:W-:Y:S02]  /*1b5c0*/  FMUL.FTZ R61, R2.reuse, R61 ;  /* 0x0000003d023d7220 */ /* 0x040fe40000410000 */
[C---:B------:R-:W-:Y:S01]  /*1b5d0*/  FMUL.FTZ R64, R2.reuse, R64 ;  /* 0x0000004002407220 */ /* 0x040fe20000410000 */
[----:B------:R1:W-:Y:S01]  /*1b5e0*/  MUFU.EX2 R235, R5 ;  /* 0x0000000500eb7308 */ /* 0x0003e20000000800 */
[C---:B------:R-:W-:Y:S02]  /*1b5f0*/  FMUL.FTZ R65, R2.reuse, R65 ;  /* 0x0000004102417220 */ /* 0x040fe40000410000 */
[----:B---3--:R-:W-:Y:S07]  /*1b600*/  FMUL.FTZ R4, R2, R76 ;  /* 0x0000004c02047220 */ /* 0x008fee0000410000 */
[----:B------:R-:W3:Y:S01]  /*1b610*/  MUFU.EX2 R234, R7 ;  /* 0x0000000700ea7308 */ /* 0x000ee20000000800 */
[----:B----4-:R-:W-:Y:S09]  /*1b620*/  F2FP.PACK_AB R73, R236, R168 ;  /* 0x000000a8ec49723e */ /* 0x010ff200000000ff */
[----:B------:R-:W4:Y:S01]  /*1b630*/  MUFU.EX2 R0, R0 ;  /* 0x0000000000007308 */ /* 0x000f220000000800 */
[----:B-1----:R-:W-:Y:S01]  /*1b640*/  FMUL.FTZ R5, R2, R77 ;  /* 0x0000004d02057220 */ /* 0x002fe20000410000 */
[----:B---3--:R-:W-:Y:S01]  /*1b650*/  F2FP.PACK_AB R75, R234, R235 ;  /* 0x000000ebea4b723e */ /* 0x008fe200000000ff */
        /* <DEDUP_REMOVED lines=62> */
[--C-:B------:R-:W-:Y:S01]  /*1ba40*/  FFMA.FTZ R44, R48, c[0x0][0x2d0], -R132.reuse ;  /* 0x0000b400302c7a23 */ /* 0x100fe20000010884 */
[----:B------:R4:W-:Y:S01]  /*1ba50*/  MUFU.EX2 R108, R70 ;  /* 0x00000046006c7308 */ /* 0x0009e20000000800 */
[C---:B------:R-:W-:Y:S03]  /*1ba60*/  FMUL.FTZ R45, R2.reuse, R117 ;  /* 0x00000075022d7220 */ /* 0x040fe60000410000 */
[--C-:B------:R-:W-:Y:S02]  /*1ba70*/  FFMA.FTZ R48, R49, c[0x0][0x2d0], -R132.reuse ;  /* 0x0000b40031307a23 */ /* 0x100fe40000010884 */
[C---:B-1----:R-:W-:Y:S02]  /*1ba80*/  FMUL.FTZ R40, R2.reuse, R112 ;  /* 0x0000007002287220 */ /* 0x042fe40000410000 */
[----:B------:R-:W-:Y:S01]  /*1ba90*/  LDSM.16.MT88.4 R112, [R197+0x5900] ;  /* 0x00590000c570783b */ /* 0x000fe20000004200 */
[----:B------:R-:W-:Y:S01]  /*1baa0*/  FMUL.FTZ R49, R2, R121 ;  /* 0x0000007902317220 */ /* 0x000fe20000410000 */
[----:B------:R1:W-:Y:S03]  /*1bab0*/  MUFU.EX2 R110, R44 ;  /* 0x0000002c006e7308 */ /* 0x0003e60000000800 */
[C---:B------:R-:W-:Y:S07]  /*1bac0*/  HMMA.16816.F32 R40, R72.reuse, R46, R40 ;  /* 0x0000002e4828723c */ /* 0x040fee0000001828 */
[C---:B------:R-:W-:Y:S01]  /*1bad0*/  FMUL.FTZ R47, R0.reuse, R119 ;  /* 0x00000077002f7220 */ /* 0x040fe20000410000 */
[----:B------:R5:W2:Y:S01]  /*1bae0*/  MUFU.EX2 R232, R48 ;  /* 0x0000003000e87308 */ /* 0x000aa20000000800 */
[----:B------:R-:W-:Y:S03]  /*1baf0*/  FMUL.FTZ R46, R0, R118 ;  /* 0x00000076002e7220 */ /* 0x000fe60000410000 */
[--C-:B----4-:R-:W-:Y:S02]  /*1bb00*/  FFMA.FTZ R70, R135, c[0x0][0x2d0], -R69.reuse ;  /* 0x0000b40087467a23 */ /* 0x110fe40000010845 */
[C---:B-1----:R-:W-:Y:S04]  /*1bb10*/  FMUL.FTZ R44, R2.reuse, R116 ;  /* 0x00000074022c7220 */ /* 0x042fe80000410000 */
[----:B------:R1:W-:Y:S03]  /*1bb20*/  MUFU.EX2 R116, R70 ;  /* 0x0000004600747308 */ /* 0x0003e60000000800 */
[C---:B------:R-:W-:Y:S03]  /*1bb30*/  HMMA.16816.F32 R44, R72.reuse, R76, R44 ;  /* 0x0000004c482c723c */ /* 0x040fe6000000182c */
[----:B-----5:R-:W-:Y:S02]  /*1bb40*/  FMUL.FTZ R48, R2, R120 ;  /* 0x0000007802307220 */ /* 0x020fe40000410000 */
[----:B------:R-:W-:Y:S05]  /*1bb50*/  LDSM.16.MT88.4 R120, [R198+0x5900] ;  /* 0x00590000c678783b */ /* 0x000fea0000004200 */
[C---:B------:R-:W-:Y:S03]  /*1bb60*/  HMMA.16816.F32 R48, R72.reuse, R78, R48 ;  /* 0x0000004e4830723c */ /* 0x040fe60000001830 */
[----:B------:R-:W4:Y:S05]  /*1bb70*/  LDSM.16.MT88.4 R76, [R197+0x900] ;  /* 0x00090000c54c783b */ /* 0x000f2a0000004200 */
[C---:B--2---:R-:W-:Y:S04]  /*1bb80*/  HMMA.16816.F32 R52, R72.reuse, R80, R52 ;  /* 0x000000504834723c */ /* 0x044fe80000001834 */
[--C-:B-1----:R-:W-:Y:S04]  /*1bb90*/  FFMA.FTZ R70, R136, c[0x0][0x2d0], -R69.reuse ;  /* 0x0000b40088467a23 */ /* 0x102fe80000010845 */
[C---:B------:R-:W-:Y:S01]  /*1bba0*/  HMMA.16816.F32 R56, R72.reuse, R82, R56 ;  /* 0x000000524838723c */ /* 0x040fe20000001838 */
[----:B------:R1:W2:Y:S01]  /*1bbb0*/  MUFU.EX2 R229, R70 ;  /* 0x0000004600e57308 */ /* 0x0002a20000000800 */
[----:B------:R-:W5:Y:S06]  /*1bbc0*/  LDSM.16.MT88.4 R80, [R198+0x900] ;  /* 0x00090000c650783b */ /* 0x000f6c0000004200 */
[C---:B---3--:R-:W-:Y:S08]  /*1bbd0*/  HMMA.16816.F32 R60, R72.reuse, R84, R60 ;  /* 0x00000054483c723c */ /* 0x048ff0000000183c */
[----:B------:R-:W-:Y:S01]  /*1bbe0*/  HMMA.16816.F32 R64, R72, R86, R64 ;  /* 0x000000564840723c */ /* 0x000fe20000001840 */
[----:B------:R-:W3:Y:S06]  /*1bbf0*/  LDSM.16.MT88.4 R84, [R197+0x3900] ;  /* 0x00390000c554783b */ /* 0x000eec0000004200 */
[----:B------:R-:W-:Y:S01]  /*1bc00*/  F2FP.PACK_AB R72, R111, R233 ;  /* 0x000000e96f48723e */ /* 0x000fe200000000ff */
[--C-:B-1----:R-:W-:Y:S01]  /*1bc10*/  FFMA.FTZ R70, R138, c[0x0][0x2d0], -R132.reuse ;  /* 0x0000b4008a467a23 */ /* 0x102fe20000010884 */
[----:B------:R-:W-:Y:S03]  /*1bc20*/  F2FP.PACK_AB R74, R232, R110 ;  /* 0x0000006ee84a723e */ /* 0x000fe600000000ff */
[----:B------:R1:W-:Y:S01]  /*1bc30*/  MUFU.EX2 R226, R70 ;  /* 0x0000004600e27308 */ /* 0x0003e20000000800 */
[----:B------:R-:W-:Y:S02]  /*1bc40*/  F2FP.PACK_AB R73, R108, R109 ;  /* 0x0000006d6c49723e */ /* 0x000fe400000000ff */
[----:B--2---:R-:W-:Y:S07]  /*1bc50*/  F2FP.PACK_AB R75, R229, R116 ;  /* 0x00000074e54b723e */ /* 0x004fee00000000ff */
[C---:B----4-:R-:W-:Y:S08]  /*1bc60*/  HMMA.16816.F32 R4, R72.reuse, R76, R4 ;  /* 0x0000004c4804723c */ /* 0x050ff00000001804 */
[C---:B------:R-:W-:Y:S01]  /*1bc70*/  HMMA.16816.F32 R8, R72.reuse, R78, R8 ;  /* 0x0000004e4808723c */ /* 0x040fe20000001808 */
[----:B------:R-:W2:Y:S03]  /*1bc80*/  LDSM.16.MT88.4 R76, [R198+0x3900] ;  /* 0x00390000c64c783b */ /* 0x000ea60000004200 */
[--C-:B-1----:R-:W-:Y:S04]  /*1bc90*/  FFMA.FTZ R70, R140, c[0x0][0x2d0], -R132.reuse ;  /* 0x0000b4008c467a23 */ /* 0x102fe80000010884 */
[C---:B-----5:R-:W-:Y:S01]  /*1bca0*/  HMMA.16816.F32 R12, R72.reuse, R80, R12 ;  /* 0x00000050480c723c */ /* 0x060fe2000000180c */
[----:B------:R1:W4:Y:S07]  /*1bcb0*/  MUFU.EX2 R227, R70 ;  /* 0x0000004600e37308 */ /* 0x00032e0000000800 */
[C---:B------:R-:W-:Y:S01]  /*1bcc0*/  HMMA.16816.F32 R16, R72.reuse, R82, R16 ;  /* 0x000000524810723c */ /* 0x040fe20000001810 */
[----:B------:R-:W5:Y:S07]  /*1bcd0*/  LDSM.16.MT88.4 R80, [R201+0x3900] ;  /* 0x00390000c950783b */ /* 0x000f6e0000004200 */
[C---:B------:R-:W-:Y:S08]  /*1bce0*/  HMMA.16816.F32 R20, R72.reuse, R88, R20 ;  /* 0x000000584814723c */ /* 0x040ff00000001814 */
[C---:B------:R-:W-:Y:S01]  /*1bcf0*/  HMMA.16816.F32 R24, R72.reuse, R90, R24 ;  /* 0x0000005a4818723c */ /* 0x040fe20000001818 */
[----:B------:R-:W4:Y:S03]  /*1bd00*/  LDSM.16.MT88.4 R88, [R200+0x3900] ;  /* 0x00390000c858783b */ /* 0x000f260000004200 */
[--C-:B-1----:R-:W-:Y:S04]  /*1bd10*/  FFMA.FTZ R70, R142, c[0x0][0x2d0], -R132.reuse ;  /* 0x0000b4008e467a23 */ /* 0x102fe80000010884 */
[C---:B------:R-:W-:Y:S01]  /*1bd20*/  HMMA.16816.F32 R28, R72.reuse, R92, R28 ;  /* 0x0000005c481c723c */ /* 0x040fe2000000181c */
[----:B------:R1:W-:Y:S07]  /*1bd30*/  MUFU.EX2 R119, R70 ;  /* 0x0000004600777308 */ /* 0x0003ee0000000800 */
[C---:B------:R-:W-:Y:S01]  /*1bd40*/  HMMA.16816.F32 R32, R72.reuse, R94, R32 ;  /* 0x0000005e4820723c */ /* 0x040fe20000001820 */
[----:B------:R-:W-:Y:S07]  /*1bd50*/  LDSM.16.MT88.4 R92, [R200+0x4100] ;  /* 0x00410000c85c783b */ /* 0x000fee0000004200 */
[C---:B---3--:R-:W-:Y:S08]  /*1bd60*/  HMMA.16816.F32 R36, R72.reuse, R84, R36 ;  /* 0x000000544824723c */ /* 0x048ff00000001824 */
[C---:B------:R-:W-:Y:S01]  /*1bd70*/  HMMA.16816.F32 R40, R72.reuse, R86, R40 ;  /* 0x000000564828723c */ /* 0x040fe20000001828 */
[----:B------:R-:W-:Y:S03]  /*1bd80*/  LDSM.16.MT88.4 R84, [R198+0x1100] ;  /* 0x00110000c654783b */ /* 0x000fe60000004200 */
[--C-:B-1----:R-:W-:Y:S04]  /*1bd90*/  FFMA.FTZ R70, R144, c[0x0][0x2d0], -R132.reuse ;  /* 0x0000b40090467a23 */ /* 0x102fe80000010884 */
[C---:B--2---:R-:W-:Y:S01]  /*1bda0*/  HMMA.16816.F32 R44, R72.reuse, R76, R44 ;  /* 0x0000004c482c723c */ /* 0x044fe2000000182c */
[----:B------:R1:W2:Y:S07]  /*1bdb0*/  MUFU.EX2 R225, R70 ;  /* 0x0000004600e17308 */ /* 0x0002ae0000000800 */
[C---:B------:R-:W-:Y:S01]  /*1bdc0*/  HMMA.16816.F32 R48, R72.reuse, R78, R48 ;  /* 0x0000004e4830723c */ /* 0x040fe20000001830 */
[----:B------:R-:W3:Y:S07]  /*1bdd0*/  LDSM.16.MT88.4 R76, [R197+0x1100] ;  /* 0x00110000c54c783b */ /* 0x000eee0000004200 */
[C---:B-----5:R-:W-:Y:S08]  /*1bde0*/  HMMA.16816.F32 R52, R72.reuse, R80, R52 ;  /* 0x000000504834723c */ /* 0x060ff00000001834 */
[C---:B------:R-:W-:Y:S01]  /*1bdf0*/  HMMA.16816.F32 R56, R72.reuse, R82, R56 ;  /* 0x000000524838723c */ /* 0x040fe20000001838 */
[----:B------:R-:W5:Y:S03]  /*1be00*/  LDSM.16.MT88.4 R80, [R201+0x1100] ;  /* 0x00110000c950783b */ /* 0x000f660000004200 */
[--C-:B-1----:R-:W-:Y:S04]  /*1be10*/  FFMA.FTZ R70, R137, c[0x0][0x2d0], -R69.reuse ;  /* 0x0000b40089467a23 */ /* 0x102fe80000010845 */
[C---:B----4-:R-:W-:Y:S01]  /*1be20*/  HMMA.16816.F32 R60, R72.reuse, R88, R60 ;  /* 0x00000058483c723c */ /* 0x050fe2000000183c */
[----:B------:R1:W-:Y:S07]  /*1be30*/  MUFU.EX2 R118, R70 ;  /* 0x0000004600767308 */ /* 0x0003ee0000000800 */
[----:B------:R-:W-:Y:S01]  /*1be40*/  HMMA.16816.F32 R64, R72, R90, R64 ;  /* 0x0000005a4840723c */ /* 0x000fe20000001840 */
[----:B------:R-:W4:Y:S06]  /*1be50*/  LDSM.16.MT88.4 R88, [R200+0x1100] ;  /* 0x00110000c858783b */ /* 0x000f2c0000004200 */
[----:B------:R-:W-:Y:S02]  /*1be60*/  F2FP.PACK_AB R72, R227, R226 ;  /* 0x000000e2e348723e */ /* 0x000fe400000000ff */
[----:B--2---:R-:W-:Y:S03]  /*1be70*/  F2FP.PACK_AB R74, R225, R119 ;  /* 0x00000077e14a723e */ /* 0x004fe600000000ff */
        /* <DEDUP_REMOVED lines=18> */
[C---:B-----5:R-:W-:Y:S08]  /*1bfa0*/  HMMA.16816.F32 R20, R72.reuse, R80, R20 ;  /* 0x000000504814723c */ /* 0x060ff00000001814 */
[C---:B------:R-:W-:Y:S01]  /*1bfb0*/  HMMA.16816.F32 R24, R72.reuse, R82, R24 ;  /* 0x000000524818723c */ /* 0x040fe20000001818 */
[----:B------:R-:W5:Y:S07]  /*1bfc0*/  LDSM.16.MT88.4 R80, [R201+0x4100] ;  /* 0x00410000c950783b */ /* 0x000f6e0000004200 */
[C---:B----4-:R-:W-:Y:S04]  /*1bfd0*/  HMMA.16816.F32 R28, R72.reuse, R88, R28 ;  /* 0x00000058481c723c */ /* 0x050fe8000000181c */
[--C-:B-1----:R-:W-:Y:S04]  /*1bfe0*/  FFMA.FTZ R70, R150, c[0x0][0x2d0], -R132.reuse ;  /* 0x0000b40096467a23 */ /* 0x102fe80000010884 */
[C---:B------:R-:W-:Y:S01]  /*1bff0*/  HMMA.16816.F32 R32, R72.reuse, R90, R32 ;  /* 0x0000005a4820723c */ /* 0x040fe20000001820 */
[----:B------:R1:W-:Y:S01]  /*1c000*/  MUFU.EX2 R189, R70 ;  /* 0x0000004600bd7308 */ /* 0x0003e20000000800 */
[----:B------:R-:W4:Y:S06]  /*1c010*/  LDSM.16.MT88.4 R88, [R197+0x1900] ;  /* 0x00190000c558783b */ /* 0x000f2c0000004200 */
[C---:B--2---:R-:W-:Y:S08]  /*1c020*/  HMMA.16816.F32 R36, R72.reuse, R76, R36 ;  /* 0x0000004c4824723c */ /* 0x044ff00000001824 */
[C---:B------:R-:W-:Y:S01]  /*1c030*/  HMMA.16816.F32 R40, R72.reuse, R78, R40 ;  /* 0x0000004e4828723c */ /* 0x040fe20000001828 */
[----:B------:R-:W2:Y:S07]  /*1c040*/  LDSM.16.MT88.4 R76, [R198+0x1900] ;  /* 0x00190000c64c783b */ /* 0x000eae0000004200 */
[C---:B---3--:R-:W-:Y:S04]  /*1c050*/  HMMA.16816.F32 R44, R72.reuse, R84, R44 ;  /* 0x00000054482c723c */ /* 0x048fe8000000182c */
[--C-:B-1----:R-:W-:Y:S04]  /*1c060*/  FFMA.FTZ R70, R151, c[0x0][0x2d0], -R132.reuse ;  /* 0x0000b40097467a23 */ /* 0x102fe80000010884 */
[C---:B------:R-:W-:Y:S01]  /*1c070*/  HMMA.16816.F32 R48, R72.reuse, R86, R48 ;  /* 0x000000564830723c */ /* 0x040fe20000001830 */
[----:B------:R1:W3:Y:S01]  /*1c080*/  MUFU.EX2 R151, R70 ;  /* 0x0000004600977308 */ /* 0x0002e20000000800 */
[----:B------:R-:W-:Y:S06]  /*1c090*/  LDSM.16.MT88.4 R84, [R200+0x1900] ;  /* 0x00190000c854783b */ /* 0x000fec0000004200 */
[C---:B-----5:R-:W-:Y:S08]  /*1c0a0*/  HMMA.16816.F32 R52, R72.reuse, R80, R52 ;  /* 0x000000504834723c */ /* 0x060ff00000001834 */
[C---:B------:R-:W-:Y:S01]  /*1c0b0*/  HMMA.16816.F32 R56, R72.reuse, R82, R56 ;  /* 0x000000524838723c */ /* 0x040fe20000001838 */
[----:B------:R-:W5:Y:S07]  /*1c0c0*/  LDSM.16.MT88.4 R80, [R201+0x1900] ;  /* 0x00190000c950783b */ /* 0x000f6e0000004200 */
        /* <DEDUP_REMOVED lines=17> */
[C---:B----4-:R-:W-:Y:S08]  /*1c1e0*/  HMMA.16816.F32 R4, R72.reuse, R88, R4 ;  /* 0x000000584804723c */ /* 0x050ff00000001804 */
[C---:B------:R-:W-:Y:S01]  /*1c1f0*/  HMMA.16816.F32 R8, R72.reuse, R90, R8 ;  /* 0x0000005a4808723c */ /* 0x040fe20000001808 */
[----:B------:R-:W3:Y:S07]  /*1c200*/  LDSM.16.MT88.4 R88, [R197+0x4900] ;  /* 0x00490000c558783b */ /* 0x000eee0000004200 */
[C---:B--2---:R-:W-:Y:S04]  /*1c210*/  HMMA.16816.F32 R12, R72.reuse, R76, R12 ;  /* 0x0000004c480c723c */ /* 0x044fe8000000180c */
[--C-:B-1----:R-:W-:Y:S04]  /*1c220*/  FFMA.FTZ R70, R160, c[0x0][0x2d0], -R132.reuse ;  /* 0x0000b400a0467a23 */ /* 0x102fe80000010884 */
[C---:B------:R-:W-:Y:S01]  /*1c230*/  HMMA.16816.F32 R16, R72.reuse, R78, R16 ;  /* 0x0000004e4810723c */ /* 0x040fe20000001810 */
[----:B------:R1:W2:Y:S01]  /*1c240*/  MUFU.EX2 R144, R70 ;  /* 0x0000004600907308 */ /* 0x0002a20000000800 */
[----:B------:R-:W4:Y:S06]  /*1c250*/  LDSM.16.MT88.4 R76, [R198+0x4900] ;  /* 0x00490000c64c783b */ /* 0x000f2c0000004200 */
[C---:B-----5:R-:W-:Y:S08]  /*1c260*/  HMMA.16816.F32 R20, R72.reuse, R80, R20 ;  /* 0x000000504814723c */ /* 0x060ff00000001814 */
[C---:B------:R-:W-:Y:S01]  /*1c270*/  HMMA.16816.F32 R24, R72.reuse, R82, R24 ;  /* 0x000000524818723c */ /* 0x040fe20000001818 */
[----:B------:R-:W5:Y:S07]  /*1c280*/  LDSM.16.MT88.4 R80, [R197+0x2100] ;  /* 0x00210000c550783b */ /* 0x000f6e0000004200 */
[C---:B------:R-:W-:Y:S04]  /*1c290*/  HMMA.16816.F32 R28, R72.reuse, R84, R28 ;  /* 0x00000054481c723c */ /* 0x040fe8000000181c */
[--C-:B-1----:R-:W-:Y:S04]  /*1c2a0*/  FFMA.FTZ R70, R162, c[0x0][0x2d0], -R132.reuse ;  /* 0x0000b400a2467a23 */ /* 0x102fe80000010884 */
[C---:B------:R-:W-:Y:S01]  /*1c2b0*/  HMMA.16816.F32 R32, R72.reuse, R86, R32 ;  /* 0x000000564820723c */ /* 0x040fe20000001820 */
[----:B------:R1:W-:Y:S01]  /*1c2c0*/  MUFU.EX2 R143, R70 ;  /* 0x00000046008f7308 */ /* 0x0003e20000000800 */
[----:B------:R-:W2:Y:S06]  /*1c2d0*/  LDSM.16.MT88.4 R84, [R198+0x2100] ;  /* 0x00210000c654783b */ /* 0x000eac0000004200 */
[C---:B---3--:R-:W-:Y:S08]  /*1c2e0*/  HMMA.16816.F32 R36, R72.reuse, R88, R36 ;  /* 0x000000584824723c */ /* 0x048ff00000001824 */
        /* <DEDUP_REMOVED lines=16> */
[----:B---3--:R-:W-:Y:S03]  /*1c3f0*/  F2FP.PACK_AB R74, R142, R143 ;  /* 0x0000008f8e4a723e */ /* 0x008fe600000000ff */
        /* <DEDUP_REMOVED lines=10> */
[C---:B-----5:R-:W-:Y:S08]  /*1c4a0*/  HMMA.16816.F32 R4, R72.reuse, R80, R4 ;  /* 0x000000504804723c */ /* 0x060ff00000001804 */
        /* <DEDUP_REMOVED lines=19> */
[C---:B-----5:R-:W-:Y:S04]  /*1c5e0*/  HMMA.16816.F32 R44, R72.reuse, R84, R44 ;  /* 0x00000054482c723c */ /* 0x060fe8000000182c */
[--C-:B-1----:R-:W-:Y:S04]  /*1c5f0*/  FFMA.FTZ R70, R165, c[0x0][0x2d0], -R69.reuse ;  /* 0x0000b400a5467a23 */ /* 0x102fe80000010845 */
[C---:B------:R-:W-:Y:S01]  /*1c600*/  HMMA.16816.F32 R48, R72.reuse, R86, R48 ;  /* 0x000000564830723c */ /* 0x040fe20000001830 */
[----:B------:R1:W-:Y:S07]  /*1c610*/  MUFU.EX2 R133, R70 ;  /* 0x0000004600857308 */ /* 0x0003ee0000000800 */
[C---:B------:R-:W-:Y:S08]  /*1c620*/  HMMA.16816.F32 R52, R72.reuse, R92, R52 ;  /* 0x0000005c4834723c */ /* 0x040ff00000001834 */
[C---:B------:R-:W-:Y:S08]  /*1c630*/  HMMA.16816.F32 R56, R72.reuse, R94, R56 ;  /* 0x0000005e4838723c */ /* 0x040ff00000001838 */
[C---:B----4-:R-:W-:Y:S04]  /*1c640*/  HMMA.16816.F32 R60, R72.reuse, R76, R60 ;  /* 0x0000004c483c723c */ /* 0x050fe8000000183c */
        /* <DEDUP_REMOVED lines=82> */
.L_x_429:
        /* <DEDUP_REMOVED lines=91> */
.L_x_361:
        /* <DEDUP_REMOVED lines=122> */
.L_x_441:
        /* <DEDUP_REMOVED lines=103> */
[----:B------:R-:W-:Y:S01]  /*1df30*/  IADD3 R6, R12, 0x40, RZ ;  /* 0x000000400c067810 */ /* 0x000fe20007ffe0ff */
[----:B---3--:R1:W-:Y:S01]  /*1df40*/  @!P0 ST.E [R8.64], R33 ;  /* 0x0000002108008985 */ /* 0x0083e2000c101912 */
[----:B------:R-:W-:Y:S01]  /*1df50*/  IMAD.IADD R3, R3, 0x1, R4 ;  /* 0x0000000103037824 */ /* 0x000fe200078e0204 */
[C---:B------:R-:W-:Y:S02]  /*1df60*/  LEA R14, P0, R2.reuse, c[0x0][0x380], 0x1 ;  /* 0x0000e000020e7a11 */ /* 0x040fe400078008ff */
        /* <DEDUP_REMOVED lines=22> */
.L_x_443:
[----:B------:R-:W-:Y:S05]  /*1e0d0*/  BSYNC B0 ;  /* 0x0000000000007941 */ /* 0x000fea0003800000 */
.L_x_442:
        /* <DEDUP_REMOVED lines=15> */
.L_x_445:
[----:B------:R-:W-:Y:S05]  /*1e1d0*/  BSYNC B0 ;  /* 0x0000000000007941 */ /* 0x000fea0003800000 */
.L_x_444:
        /* <DEDUP_REMOVED lines=15> */
.L_x_447:
[----:B------:R-:W-:Y:S05]  /*1e2d0*/  BSYNC B0 ;  /* 0x0000000000007941 */ /* 0x000fea0003800000 */
.L_x_446:
        /* <DEDUP_REMOVED lines=16> */
.L_x_440:
        /* <DEDUP_REMOVED lines=19> */
.L_x_448:
        /* <DEDUP_REMOVED lines=40> */
.L_x_450:
[----:B------:R-:W-:Y:S05]  /*1e790*/  BSYNC B0 ;  /* 0x0000000000007941 */ /* 0x000fea0003800000 */
.L_x_449:
        /* <DEDUP_REMOVED lines=57> */
.L_x_452:
[----:B------:R-:W-:Y:S05]  /*1eb30*/  BSYNC B0 ;  /* 0x0000000000007941 */ /* 0x000fea0003800000 */
.L_x_451:
        /* <DEDUP_REMOVED lines=15> */
.L_x_454:
[----:B------:R-:W-:Y:S05]  /*1ec30*/  BSYNC B0 ;  /* 0x0000000000007941 */ /* 0x000fea0003800000 */
.L_x_453:
        /* <DEDUP_REMOVED lines=15> */
.L_x_456:
[----:B------:R-:W-:Y:S05]  /*1ed30*/  BSYNC B0 ;  /* 0x0000000000007941 */ /* 0x000fea0003800000 */
.L_x_455:
        /* <DEDUP_REMOVED lines=16> */
.L_x_457:
        /* <DEDUP_REMOVED lines=12> */
.L_x_2170:


//--------------------- .text._ZN7cutlass13device_kernelIN5flash19enable_sm80_to_sm89INS1_16FlashAttnFwdSm80INS1_25CollectiveMainloopFwdSm80ILi8ELi1ELb1EN4cute5tupleIJNS5_1CILi128EEES8_S8_EEELi128ENS_6half_tEfNS_4arch4Sm80ELb1ELb0ELb1ELb0ELb1ELb0ELb1ELb0EEENS1_21CollectiveEpilogueFwdIS9_NS6_IJNS7_ILi1EEESF_SF_EEESA_SC_Li256ELb0ELb1ELb0ELb0EEENS1_30DynamicPersistentTileSchedulerILi256ELi256ELb0ELb1ELb0EEEEEEEEEvNT_6ParamsE --------------------------
	.section	.text._ZN7cutlass13device_kernelIN5flash19enable_sm80_to_sm89INS1_16FlashAttnFwdSm80INS1_25CollectiveMainloopFwdSm80ILi8ELi1ELb1EN4cute5tupleIJNS5_1CILi128EEES8_S8_EEELi128ENS_6half_tEfNS_4arch4Sm80ELb1ELb0ELb1ELb0ELb1ELb0ELb1ELb0EEENS1_21CollectiveEpilogueFwdIS9_NS6_IJNS7_ILi1EEESF_SF_EEESA_SC_Li256ELb0ELb1ELb0ELb0EEENS1_30DynamicPersistentTileSchedulerILi256ELi256ELb0ELb1ELb0EEEEEEEEEvNT_6ParamsE,"ax",@progbits
	.sectioninfo	@"SHI_REGISTERS=255"
	.align	128
.text._ZN7cutlass13device_kernelIN5flash19enable_sm80_to_sm89INS1_16FlashAttnFwdSm80INS1_25CollectiveMainloopFwdSm80ILi8ELi1ELb1EN4cute5tupleIJNS5_1CILi128EEES8_S8_EEELi128ENS_6half_tEfNS_4arch4Sm80ELb1ELb0ELb1ELb0ELb1ELb0ELb1ELb0EEENS1_21CollectiveEpilogueFwdIS9_NS6_IJNS7_ILi1EEESF_SF_EEESA_SC_Li256ELb0ELb1ELb0ELb0EEENS1_30DynamicPersistentTileSchedulerILi256ELi256ELb0ELb1ELb0EEEEEEEEEvNT_6ParamsE:
        .type           _ZN7cutlass13device_kernelIN5flash19enable_sm80_to_sm89INS1_16FlashAttnFwdSm80INS1_25CollectiveMainloopFwdSm80ILi8ELi1ELb1EN4cute5tupleIJNS5_1CILi128EEES8_S8_EEELi128ENS_6half_tEfNS_4arch4Sm80ELb1ELb0ELb1ELb0ELb1ELb0ELb1ELb0EEENS1_21CollectiveEpilogueFwdIS9_NS6_IJNS7_ILi1EEESF_SF_EEESA_SC_Li256ELb0ELb1ELb0ELb0EEENS1_30DynamicPersistentTileSchedulerILi256ELi256ELb0ELb1ELb0EEEEEEEEEvNT_6ParamsE,@function
        .size           _ZN7cutlass13device_kernelIN5flash19enable_sm80_to_sm89INS1_16FlashAttnFwdSm80INS1_25CollectiveMainloopFwdSm80ILi8ELi1ELb1EN4cute5tupleIJNS5_1CILi128EEES8_S8_EEELi128ENS_6half_tEfNS_4arch4Sm80ELb1ELb0ELb1ELb0ELb1ELb0ELb1ELb0EEENS1_21CollectiveEpilogueFwdIS9_NS6_IJNS7_ILi1EEESF_SF_EEESA_SC_Li256ELb0ELb1ELb0ELb0EEENS1_30DynamicPersistentTileSchedulerILi256ELi256ELb0ELb1ELb0EEEEEEEEEvNT_6ParamsE,(.L_x_2171 - _ZN7cutlass13device_kernelIN5flash19enable_sm80_to_sm89INS1_16FlashAttnFwdSm80INS1_25CollectiveMainloopFwdSm80ILi8ELi1ELb1EN4cute5tupleIJNS5_1CILi128EEES8_S8_EEELi128ENS_6half_tEfNS_4arch4Sm80ELb1ELb0ELb1ELb0ELb1ELb0ELb1ELb0EEENS1_21CollectiveEpilogueFwdIS9_NS6_IJNS7_ILi1EEESF_SF_EEESA_SC_Li256ELb0ELb1ELb0ELb0EEENS1_30DynamicPersistentTileSchedulerILi256ELi256ELb0ELb1ELb0EEEEEEEEEvNT_6ParamsE)
        .other          _ZN7cutlass13device_kernelIN5flash19enable_sm80_to_sm89INS1_16FlashAttnFwdSm80INS1_25CollectiveMainloopFwdSm80ILi8ELi1ELb1EN4cute5tupleIJNS5_1CILi128EEES8_S8_EEELi128ENS_6half_tEfNS_4arch4Sm80ELb1ELb0ELb1ELb0ELb1ELb0ELb1ELb0EEENS1_21CollectiveEpilogueFwdIS9_NS6_IJNS7_ILi1EEESF_SF_EEESA_SC_Li256ELb0ELb1ELb0ELb0EEENS1_30DynamicPersistentTileSchedulerILi256ELi256ELb0ELb1ELb0EEEEEEEEEvNT_6ParamsE,@"STO_CUDA_ENTRY STV_DEFAULT"
_ZN7cutlass13device_kernelIN5flash19enable_sm80_to_sm89INS1_16FlashAttnFwdSm80INS1_25CollectiveMainloopFwdSm80ILi8ELi1ELb1EN4cute5tupleIJNS5_1CILi128EEES8_S8_EEELi128ENS_6half_tEfNS_4arch4Sm80ELb1ELb0ELb1ELb0ELb1ELb0ELb1ELb0EEENS1_21CollectiveEpilogueFwdIS9_NS6_IJNS7_ILi1EEESF_SF_EEESA_SC_Li256ELb0ELb1ELb0ELb0EEENS1_30DynamicPersistentTileSchedulerILi256ELi256ELb0ELb1ELb0EEEEEEEEEvNT_6ParamsE:
[----:B------:R-:W-:-:S03]  /*0000*/  MOV R1, c[0x0][0x28] ;  /* 0x00000a0000017a02 */ /* 0x000fc60000000f00 */
[----:B------:R-:W1:Y:S01]  /*0010*/  S2R R20, SR_TID.X ;  /* 0x0000000000147919 */ /* 0x000e620000002100 */
[----:B------:R-:W-:-:S03]  /*0020*/  IADD3 R1, R1, -0x80, RZ ;  /* 0xffffff8001017810 */ /* 0x000fc60007ffe0ff */
[----:B------:R-:W2:Y:S01]  /*0030*/  S2R R15, SR_CTAID.X ;  /* 0x00000000000f7919 */ /* 0x000ea20000002500 */
[----:B-1----:R-:W-:-:S05]  /*0040*/  SHF.R.U32.HI R2, RZ, 0x5, R20 ;  /* 0x00000005ff027819 */ /* 0x002fca0000011614 */
[----:B------:R-:W1:Y:S02]  /*0050*/  SHFL.IDX PT, R0, R2, RZ, 0x1f ;  /* 0x00001fff02007589 */ /* 0x000e6400000e0000 */
[----:B-1----:R-:W-:Y:S02]  /*0060*/  ISETP.GE.AND P0, PT, R0, 0x1, PT ;  /* 0x000000010000780c */ /* 0x002fe40003f06270 */
[----:B------:R1:W-:Y:S11]  /*0070*/  STL [R1+0x74], R0 ;  /* 0x0000740001007387 */ /* 0x0003f60000100800 */
[----:B------:R-:W-:Y:S06]  /*0080*/  @P0 BAR.ARV 0x4, 0x100 ;  /* 0x0104000000000b1d */ /* 0x000fec0000002000 */
[----:B--2---:R-:W-:-:S13]  /*0090*/  ISETP.GE.AND P0, PT, R15, c[0x0][0x538], PT ;  /* 0x00014e000f007a0c */ /* 0x004fda0003f06270 */
[----:B------:R-:W-:Y:S05]  /*00a0*/  @P0 EXIT ;  /* 0x000000000000094d */ /* 0x000fea0003800000 */
[----:B-1----:R-:W-:Y:S01]  /*00b0*/  SHF.R.S32.HI R13, RZ, 0x1f, R20 ;  /* 0x0000001fff0d7819 */ /* 0x002fe20000011414 */
[----:B------:R-:W-:Y:S01]  /*00c0*/  IMAD.MOV.U32 R14, RZ, RZ, 0x10 ;  /* 0x00000010ff0e7424 */ /* 0x000fe200078e00ff */
[----:B------:R-:W-:Y:S02]  /*00d0*/  ULDC.64 UR6, c[0x0][0x118] ;  /* 0x0000460000067ab9 */ /* 0x000fe40000000a00 */
[CC--:B------:R-:W-:Y:S02]  /*00e0*/  LEA.HI R2, R13.reuse, R20.reuse, RZ, 0x4 ;  /* 0x000000140d027211 */ /* 0x0c0fe400078f20ff */
[----:B------:R-:W-:Y:S02]  /*00f0*/  LEA.HI R12, R13, R20, RZ, 0x2 ;  /* 0x000000140d0c7211 */ /* 0x000fe400078f10ff */
[----:B------:R-:W-:Y:S02]  /*0100*/  SHF.R.S32.HI R3, RZ, 0x4, R2 ;  /* 0x00000004ff037819 */ /* 0x000fe40000011402 */
[----:B------:R-:W-:-:S02]  /*0110*/  SHF.R.S32.HI R8, RZ, 0x2, R12 ;  /* 0x00000002ff087819 */ /* 0x000fc4000001140c */
[----:B------:R-:W-:Y:S02]  /*0120*/  LEA.HI R0, R2, R3, RZ, 0x1 ;  /* 0x0000000302007211 */ /* 0x000fe400078f08ff */
[----:B------:R-:W-:Y:S02]  /*0130*/  SHF.R.S32.HI R4, RZ, 0x1f, R12 ;  /* 0x0000001fff047819 */ /* 0x000fe4000001140c */
[----:B------:R-:W-:Y:S02]  /*0140*/  LOP3.LUT R0, R0, 0xfffffffe, RZ, 0xc0, !PT ;  /* 0xfffffffe00007812 */ /* 0x000fe400078ec0ff */
[CC--:B------:R-:W-:Y:S02]  /*0150*/  LEA.HI R9, R13.reuse, R20.reuse, RZ, 0x3 ;  /* 0x000000140d097211 */ /* 0x0c0fe400078f18ff */
[----:B------:R-:W-:Y:S01]  /*0160*/  LEA.HI R7, R13, R20, RZ, 0x5 ;  /* 0x000000140d077211 */ /* 0x000fe200078f28ff */
[----:B------:R-:W-:Y:S01]  /*0170*/  IMAD.IADD R11, R3, 0x1, -R0 ;  /* 0x00000001030b7824 */ /* 0x000fe200078e0a00 */
[----:B------:R-:W-:-:S02]  /*0180*/  LOP3.LUT R0, R2, 0xfffffff0, RZ, 0xc0, !PT ;  /* 0xfffffff002007812 */ /* 0x000fc400078ec0ff */
[----:B------:R-:W-:Y:S02]  /*0190*/  LEA.HI R3, R4, R8, RZ, 0x3 ;  /* 0x0000000804037211 */ /* 0x000fe400078f18ff */
[----:B------:R-:W-:Y:S01]  /*01a0*/  SHF.R.S32.HI R19, RZ, 0x3, R9 ;  /* 0x00000003ff137819 */ /* 0x000fe20000011409 */
[C---:B------:R-:W-:Y:S01]  /*01b0*/  IMAD.IADD R2, R20.reuse, 0x1, -R0 ;  /* 0x0000000114027824 */ /* 0x040fe200078e0a00 */
[----:B------:R-:W-:Y:S02]  /*01c0*/  LOP3.LUT R4, R9, 0xfffffff8, RZ, 0xc0, !PT ;  /* 0xfffffff809047812 */ /* 0x000fe400078ec0ff */
[----:B------:R-:W-:Y:S01]  /*01d0*/  LOP3.LUT R0, R3, 0xfffffff8, RZ, 0xc0, !PT ;  /* 0xfffffff803007812 */ /* 0x000fe200078ec0ff */
[----:B------:R-:W-:Y:S01]  /*01e0*/  IMAD.SHL.U32 R3, R19, 0x40, RZ ;  /* 0x0000004013037824 */ /* 0x000fe200078e00ff */
[----:B------:R-:W-:Y:S01]  /*01f0*/  SHF.R.S32.HI R214, RZ, 0x5, R7 ;  /* 0x00000005ffd67819 */ /* 0x000fe20000011407 */
[----:B------:R-:W-:Y:S01]  /*0200*/  IMAD.IADD R18, R20, 0x1, -R4 ;  /* 0x0000000114127824 */ /* 0x000fe200078e0a04 */
[----:B------:R-:W-:Y:S01]  /*0210*/  SHF.R.S32.HI R4, RZ, 0x1f, R2 ;  /* 0x0000001fff047819 */ /* 0x000fe20000011402 */
[----:B------:R-:W-:Y:S01]  /*0220*/  IMAD.IADD R8, R8, 0x1, -R0 ;  /* 0x0000000108087824 */ /* 0x000fe200078e0a00 */
[----:B------:R-:W-:Y:S01]  /*0230*/  LOP3.LUT R0, R3, 0x1c0, RZ, 0xc0, !PT ;  /* 0x000001c003007812 */ /* 0x000fe200078ec0ff */
[----:B------:R-:W-:Y:S01]  /*0240*/  IMAD.SHL.U32 R228, R18, 0x8, RZ ;  /* 0x0000000812e47824 */ /* 0x000fe200078e00ff */
[----:B------:R-:W-:Y:S01]  /*0250*/  LEA.HI R207, R4, R2, RZ, 0x3 ;  /* 0x0000000204cf7211 */ /* 0x000fe200078f18ff */
[----:B------:R-:W-:Y:S01]  /*0260*/  IMAD.SHL.U32 R6, R18, 0x40, RZ ;  /* 0x0000004012067824 */ /* 0x000fe200078e00ff */
[----:B------:R-:W-:-:S02]  /*0270*/  SHF.R.U32.HI R5, RZ, 0x3, R0 ;  /* 0x00000003ff057819 */ /* 0x000fc40000011600 */
[----:B------:R-:W-:Y:S02]  /*0280*/  LOP3.LUT R3, R0, 0x38, R228, 0xf8, !PT ;  /* 0x0000003800037812 */ /* 0x000fe400078ef8e4 */
[C---:B------:R-:W-:Y:S01]  /*0290*/  LOP3.LUT R4, R207.reuse, 0xfffffff8, RZ, 0xc0, !PT ;  /* 0xfffffff8cf047812 */ /* 0x040fe200078ec0ff */
[----:B------:R-:W-:Y:S01]  /*02a0*/  IMAD.SHL.U32 R207, R207, 0x40, RZ ;  /* 0x00000040cfcf7824 */ /* 0x000fe200078e00ff */
[----:B------:R-:W-:Y:S02]  /*02b0*/  LOP3.LUT R10, R3, R5, RZ, 0x3c, !PT ;  /* 0x00000005030a7212 */ /* 0x000fe400078e3cff */
[----:B------:R-:W-:Y:S02]  /*02c0*/  LOP3.LUT R3, R7, 0xffffffe0, RZ, 0xc0, !PT ;  /* 0xffffffe007037812 */ /* 0x000fe400078ec0ff */
[----:B------:R-:W-:Y:S01]  /*02d0*/  LOP3.LUT R0, R6, 0x1c0, RZ, 0xc0, !PT ;  /* 0x000001c006007812 */ /* 0x000fe200078ec0ff */
[----:B------:R-:W-:Y:S01]  /*02e0*/  IMAD.IADD R6, R2, 0x1, -R4 ;  /* 0x0000000102067824 */ /* 0x000fe200078e0a04 */
[----:B------:R-:W-:Y:S01]  /*02f0*/  LOP3.LUT R5, R8, 0x1, RZ, 0xc0, !PT ;  /* 0x0000000108057812 */ /* 0x000fe200078ec0ff */
[----:B------:R-:W-:Y:S01]  /*0300*/  IMAD.IADD R17, R20, 0x1, -R3 ;  /* 0x0000000114117824 */ /* 0x000fe200078e0a03 */
[----:B------:R-:W-:-:S02]  /*0310*/  LOP3.LUT R4, R0, 0x8, R9, 0xf8, !PT ;  /* 0x0000000800047812 */ /* 0x000fc400078ef809 */
[----:B------:R-:W-:Y:S02]  /*0320*/  SHF.R.U32.HI R2, RZ, 0x3, R0 ;  /* 0x00000003ff027819 */ /* 0x000fe40000011600 */
[----:B------:R-:W-:Y:S02]  /*0330*/  SHF.R.S32.HI R0, RZ, 0x1f, R7 ;  /* 0x0000001fff007819 */ /* 0x000fe40000011407 */
[----:B------:R-:W-:Y:S02]  /*0340*/  LOP3.LUT R204, R4, R2, RZ, 0x3c, !PT ;  /* 0x0000000204cc7212 */ /* 0x000fe400078e3cff */
[----:B------:R-:W-:Y:S02]  /*0350*/  LEA.HI R0, R0, R214, RZ, 0x3 ;  /* 0x000000d600007211 */ /* 0x000fe400078f18ff */
[----:B------:R-:W-:Y:S01]  /*0360*/  SHF.R.S32.HI R9, RZ, 0x1f, R17 ;  /* 0x0000001fff097819 */ /* 0x000fe20000011411 */
[----:B------:R-:W-:Y:S01]  /*0370*/  IMAD R204, R11, 0x200, R204 ;  /* 0x000002000bcc7824 */ /* 0x000fe200078e02cc */
[----:B------:R-:W-:Y:S01]  /*0380*/  LOP3.LUT R2, R12, 0xfffffffc, RZ, 0xc0, !PT ;  /* 0xfffffffc0c027812 */ /* 0x000fe200078ec0ff */
[----:B------:R-:W-:Y:S01]  /*0390*/  IMAD.MOV.U32 R12, RZ, RZ, 0x20 ;  /* 0x00000020ff0c7424 */ /* 0x000fe200078e00ff */
[----:B------:R-:W-:-:S02]  /*03a0*/  LOP3.LUT R0, R0, 0xffffff8, RZ, 0xc0, !PT ;  /* 0x0ffffff800007812 */ /* 0x000fc400078ec0ff */
[----:B------:R-:W-:Y:S01]  /*03b0*/  LEA.HI R9, R9, R17, RZ, 0x2 ;  /* 0x0000001109097211 */ /* 0x000fe200078f10ff */
[----:B------:R-:W-:Y:S01]  /*03c0*/  IMAD.IADD R2, R20, 0x1, -R2 ;  /* 0x0000000114027824 */ /* 0x000fe200078e0a02 */
[----:B------:R-:W-:Y:S01]  /*03d0*/  LEA.HI R7, R13, R20, RZ, 0x6 ;  /* 0x000000140d077211 */ /* 0x000fe200078f30ff */
[----:B------:R-:W-:Y:S01]  /*03e0*/  IMAD.IADD R4, R214, 0x1, -R0 ;  /* 0x00000001d6047824 */ /* 0x000fe200078e0a00 */
[----:B------:R-:W-:Y:S02]  /*03f0*/  SHF.R.S32.HI R3, RZ, 0x2, R9 ;  /* 0x00000002ff037819 */ /* 0x000fe40000011409 */
[----:B------:R-:W-:Y:S01]  /*0400*/  LEA.HI R0, R2, R2, RZ, 0x1 ;  /* 0x0000000202007211 */ /* 0x000fe200078f08ff */
[----:B------:R-:W-:Y:S01]  /*0410*/  IMAD.SHL.U32 R7, R7, 0x8, RZ ;  /* 0x0000000807077824 */ /* 0x000fe200078e00ff */
[----:B------:R-:W-:Y:S01]  /*0420*/  ISETP.NE.U32.AND P0, PT, R5, 0x1, PT ;  /* 0x000000010500780c */ /* 0x000fe20003f05070 */
[----:B------:R-:W-:Y:S01]  /*0430*/  IMAD R16, R4, 0x10, R3 ;  /* 0x0000001004107824 */ /* 0x000fe200078e0203 */
[----:B------:R-:W-:Y:S01]  /*0440*/  LOP3.LUT R3, R0, 0x1ffffffe, RZ, 0xc0, !PT ;  /* 0x1ffffffe00037812 */ /* 0x000fe200078ec0ff */
[----:B------:R-:W-:Y:S01]  /*0450*/  IMAD.SHL.U32 R0, R6, 0x40, RZ ;  /* 0x0000004006007824 */ /* 0x000fe200078e00ff */
[----:B------:R-:W-:Y:S01]  /*0460*/  LOP3.LUT R10, R10, 0x7ffffe00, R7, 0xf8, !PT ;  /* 0x7ffffe000a0a7812 */ /* 0x000fe200078ef807 */
[C---:B------:R-:W-:Y:S01]  /*0470*/  IMAD.SHL.U32 R4, R8.reuse, 0x40, RZ ;  /* 0x0000004008047824 */ /* 0x040fe200078e00ff */
[----:B------:R-:W-:Y:S01]  /*0480*/  R2P PR, R8, 0x6 ;  /* 0x0000000608007804 */ /* 0x000fe20000000000 */
[----:B------:R-:W-:Y:S01]  /*0490*/  IMAD.SHL.U32 R5, R11, 0x8, RZ ;  /* 0x000000080b057824 */ /* 0x000fe200078e00ff */
[----:B------:R-:W-:Y:S01]  /*04a0*/  LOP3.LUT R0, R0, 0x1c0, RZ, 0xc0, !PT ;  /* 0x000001c000007812 */ /* 0x000fe200078ec0ff */
[----:B------:R-:W-:Y:S01]  /*04b0*/  IMAD.IADD R7, R2, 0x1, -R3 ;  /* 0x0000000102077824 */ /* 0x000fe200078e0a03 */
[----:B------:R-:W-:Y:S01]  /*04c0*/  LOP3.LUT R3, R4, 0x1c0, RZ, 0xc0, !PT ;  /* 0x000001c004037812 */ /* 0x000fe200078ec0ff */
[----:B------:R-:W-:Y:S01]  /*04d0*/  IMAD.MOV.U32 R8, RZ, RZ, 0x40 ;  /* 0x00000040ff087424 */ /* 0x000fe200078e00ff */
[C---:B------:R-:W-:Y:S01]  /*04e0*/  LOP3.LUT P4, RZ, R6.reuse, 0x2, RZ, 0xc0, !PT ;  /* 0x0000000206ff7812 */ /* 0x040fe2000788c0ff */
[----:B------:R-:W-:Y:S01]  /*04f0*/  STL [R1+0x78], R16 ;  /* 0x0000781001007387 */ /* 0x000fe20000100800 */
[----:B------:R-:W-:Y:S01]  /*0500*/  LOP3.LUT P3, RZ, R6, 0x4, RZ, 0xc0, !PT ;  /* 0x0000000406ff7812 */ /* 0x000fe2000786c0ff */
[----:B------:R-:W-:Y:S01]  /*0510*/  IMAD R6, R214, 0x200, R2 ;  /* 0x00000200d6067824 */ /* 0x000fe200078e0202 */
[----:B------:R-:W-:Y:S01]  /*0520*/  LOP3.LUT R5, R0, 0x8, R5, 0xf8, !PT ;  /* 0x0000000800057812 */ /* 0x000fe200078ef805 */
[----:B------:R-:W-:Y:S01]  /*0530*/  STL [R1+0x50], R15 ;  /* 0x0000500f01007387 */ /* 0x000fe20000100800 */
[----:B------:R-:W-:Y:S01]  /*0540*/  SHF.R.U32.HI R2, RZ, 0x3, R0 ;  /* 0x00000003ff027819 */ /* 0x000fe20000011600 */
[----:B------:R-:W-:Y:S01]  /*0550*/  IMAD.SHL.U32 R219, R10, 0x2, RZ ;  /* 0x000000020adb7824 */ /* 0x000fe200078e00ff */
[----:B------:R-:W-:-:S02]  /*0560*/  LEA.HI R0, R3, R3, RZ, 0x1d ;  /* 0x0000000303007211 */ /* 0x000fc400078fe8ff */
[----:B------:R-:W-:Y:S01]  /*0570*/  LOP3.LUT R2, R5, R2, RZ, 0x3c, !PT ;  /* 0x0000000205027212 */ /* 0x000fe200078e3cff */
[----:B------:R-:W-:Y:S01]  /*0580*/  IMAD R5, R18, 0x20, R19 ;  /* 0x0000002012057824 */ /* 0x000fe200078e0213 */
[----:B------:R-:W-:Y:S01]  /*0590*/  SEL R4, R14, 0xfffffff0, !P4 ;  /* 0xfffffff00e047807 */ /* 0x000fe20006000000 */
[----:B------:R-:W-:Y:S01]  /*05a0*/  IMAD.U32 R6, R6, 0x2, R0 ;  /* 0x0000000206067824 */ /* 0x000fe200078e0000 */
[----:B------:R-:W-:Y:S02]  /*05b0*/  LEA.HI R0, R13, R20, RZ, 0x7 ;  /* 0x000000140d007211 */ /* 0x000fe400078f38ff */
[----:B------:R-:W-:Y:S01]  /*05c0*/  LOP3.LUT R207, R2, 0x7ffffe00, R207, 0xf8, !PT ;  /* 0x7ffffe0002cf7812 */ /* 0x000fe200078ef8cf */
[----:B------:R1:W-:Y:S01]  /*05d0*/  STL [R1+0x10], R5 ;  /* 0x0000100501007387 */ /* 0x0003e20000100800 */
[----:B------:R-:W-:Y:S02]  /*05e0*/  SHF.R.S32.HI R2, RZ, 0x7, R0 ;  /* 0x00000007ff027819 */ /* 0x000fe40000011400 */
[----:B------:R-:W-:-:S02]  /*05f0*/  SEL R3, R12, 0xffffffe0, !P3 ;  /* 0xffffffe00c037807 */ /* 0x000fc40005800000 */
[----:B------:R-:W-:Y:S02]  /*0600*/  LOP3.LUT R0, R9, 0x7ffffffc, RZ, 0xc0, !PT ;  /* 0x7ffffffc09007812 */ /* 0x000fe400078ec0ff */
[----:B------:R-:W-:Y:S01]  /*0610*/  IADD3 R241, R228, 0x40, RZ ;  /* 0x00000040e4f17810 */ /* 0x000fe20007ffe0ff */
[----:B------:R-:W-:Y:S01]  /*0620*/  IMAD.IADD R3, R4, 0x1, R3 ;  /* 0x0000000104037824 */ /* 0x000fe200078e0203 */
[----:B------:R-:W-:Y:S01]  /*0630*/  SHF.R.S32.HI R4, RZ, 0x1f, R228 ;  /* 0x0000001fff047819 */ /* 0x000fe200000114e4 */
[----:B------:R-:W-:Y:S01]  /*0640*/  IMAD.IADD R0, R17, 0x1, -R0 ;  /* 0x0000000111007824 */ /* 0x000fe200078e0a00 */
[----:B------:R-:W-:Y:S02]  /*0650*/  SEL R4, R12, 0xffffffe0, !P1 ;  /* 0xffffffe00c047807 */ /* 0x000fe40004800000 */
[----:B------:R-:W-:Y:S02]  /*0660*/  LEA R11, R6, 0x80, 0x1 ;  /* 0x00000080060b7811 */ /* 0x000fe400078e08ff */
[----:B------:R-:W-:Y:S01]  /*0670*/  SHF.R.S32.HI R2, RZ, 0x1f, R241 ;  /* 0x0000001fff027819 */ /* 0x000fe200000114f1 */
[----:B------:R-:W-:Y:S01]  /*0680*/  IMAD.SHL.U32 R2, R0, 0x2, RZ ;  /* 0x0000000200027824 */ /* 0x000fe200078e00ff */
[----:B------:R-:W-:Y:S01]  /*0690*/  IADD3 R6, R11, -0x10, RZ ;  /* 0xfffffff00b067810 */ /* 0x000fe20007ffe0ff */
[----:B------:R-:W-:Y:S01]  /*06a0*/  IMAD R0, R7, 0x8, R16 ;  /* 0x0000000807007824 */ /* 0x000fe200078e0210 */
[----:B------:R-:W-:Y:S01]  /*06b0*/  LEA R207, R207, 0x100, 0x1 ;  /* 0x00000100cfcf7811 */ /* 0x000fe200078e08ff */
[C---:B------:R-:W-:Y:S01]  /*06c0*/  IMAD.IADD R9, R11.reuse, 0x1, R4 ;  /* 0x000000010b097824 */ /* 0x040fe200078e0204 */
[----:B------:R-:W-:Y:S01]  /*06d0*/  @P0 IADD3 R6, R11, 0x10, RZ ;  /* 0x000000100b060810 */ /* 0x000fe20007ffe0ff */
[----:B------:R2:W-:Y:S01]  /*06e0*/  STL [R1+0x4c], R2 ;  /* 0x00004c0201007387 */ /* 0x0005e20000100800 */
[----:B------:R-:W-:Y:S01]  /*06f0*/  LEA R204, R204, 0x8100, 0x1 ;  /* 0x00008100cccc7811 */ /* 0x000fe200078e08ff */
[----:B------:R-:W-:Y:S01]  /*0700*/  IMAD R214, R214, 0x800, R207 ;  /* 0x00000800d6d67824 */ /* 0x000fe200078e02cf */
[----:B-1----:R-:W-:Y:S01]  /*0710*/  SEL R5, R8, 0xffffffc0, !P2 ;  /* 0xffffffc008057807 */ /* 0x002fe20005000000 */
[----:B------:R-:W-:Y:S01]  /*0720*/  STL [R1+0x54], R11 ;  /* 0x0000540b01007387 */ /* 0x000fe20000100800 */
[----:B------:R-:W-:-:S02]  /*0730*/  IMAD.IADD R4, R4, 0x1, R6 ;  /* 0x0000000104047824 */ /* 0x000fc400078e0206 */
[----:B------:R-:W-:Y:S01]  /*0740*/  IMAD R213, R3, 0x2, R207 ;  /* 0x0000000203d57824 */ /* 0x000fe200078e02cf */
[----:B------:R1:W-:Y:S01]  /*0750*/  STL [R1+0x48], R0 ;  /* 0x0000480001007387 */ /* 0x0003e20000100800 */
[----:B------:R-:W-:-:S03]  /*0760*/  IMAD.IADD R7, R11, 0x1, R5 ;  /* 0x000000010b077824 */ /* 0x000fc600078e0205 */
[----:B------:R-:W-:Y:S04]  /*0770*/  STL [R1+0x60], R9 ;  /* 0x0000600901007387 */ /* 0x000fe80000100800 */
[----:B------:R3:W-:Y:S04]  /*0780*/  STL [R1+0x70], R7 ;  /* 0x0000700701007387 */ /* 0x0007e80000100800 */
[----:B------:R4:W-:Y:S01]  /*0790*/  STL [R1+0x58], R6 ;  /* 0x0000580601007387 */ /* 0x0009e20000100800 */
[----:B--2---:R-:W-:-:S05]  /*07a0*/  SEL R2, R12, 0xffffffe0, !P4 ;  /* 0xffffffe00c027807 */ /* 0x004fca0006000000 */
[----:B------:R-:W-:Y:S02]  /*07b0*/  IMAD.IADD R209, R207, 0x1, R2 ;  /* 0x00000001cfd17824 */ /* 0x000fe400078e0202 */
[----:B------:R-:W-:Y:S01]  /*07c0*/  IMAD.IADD R215, R2, 0x1, R214 ;  /* 0x0000000102d77824 */ /* 0x000fe200078e02d6 */
[----:B-1----:R-:W-:-:S04]  /*07d0*/  SEL R0, R8, 0xffffffc0, !P3 ;  /* 0xffffffc008007807 */ /* 0x002fc80005800000 */
[----:B------:R-:W-:Y:S01]  /*07e0*/  IADD3 R210, R0, R207, R2 ;  /* 0x000000cf00d27210 */ /* 0x000fe20007ffe002 */
[--C-:B------:R-:W-:Y:S02]  /*07f0*/  IMAD.IADD R2, R4, 0x1, R5.reuse ;  /* 0x0000000104027824 */ /* 0x100fe400078e0205 */
[----:B------:R-:W-:Y:S02]  /*0800*/  IMAD.IADD R208, R207, 0x1, R0 ;  /* 0x00000001cfd07824 */ /* 0x000fe400078e0200 */
[----:B---3--:R-:W-:Y:S02]  /*0810*/  IMAD.IADD R7, R9, 0x1, R5 ;  /* 0x0000000109077824 */ /* 0x008fe400078e0205 */
[C---:B------:R-:W-:Y:S02]  /*0820*/  IMAD.IADD R217, R0.reuse, 0x1, R214 ;  /* 0x0000000100d97824 */ /* 0x040fe400078e02d6 */
[----:B----4-:R-:W-:Y:S01]  /*0830*/  IMAD.IADD R6, R5, 0x1, R6 ;  /* 0x0000000105067824 */ /* 0x010fe200078e0206 */
[----:B------:R1:W-:Y:S01]  /*0840*/  STL [R1+0x6c], R7 ;  /* 0x00006c0701007387 */ /* 0x0003e20000100800 */
[----:B------:R-:W-:-:S03]  /*0850*/  IMAD.IADD R216, R0, 0x1, R215 ;  /* 0x0000000100d87824 */ /* 0x000fc600078e02d7 */
[----:B------:R1:W-:Y:S04]  /*0860*/  STL [R1+0x68], R6 ;  /* 0x0000680601007387 */ /* 0x0003e80000100800 */
[----:B------:R1:W-:Y:S04]  /*0870*/  STL [R1+0x5c], R4 ;  /* 0x00005c0401007387 */ /* 0x0003e80000100800 */
[----:B------:R1:W-:Y:S02]  /*0880*/  STL [R1+0x64], R2 ;  /* 0x0000640201007387 */ /* 0x0003e40000100800 */
.L_x_519:
[----:B-1----:R-:W2:Y:S01]  /*0890*/  LDL R2, [R1+0x50] ;  /* 0x0000500001027983 */ /* 0x002ea20000100800 */
[----:B------:R-:W-:Y:S01]  /*08a0*/  IMAD.MOV.U32 R0, RZ, RZ, c[0x0][0x560] ;  /* 0x00015800ff007624 */ /* 0x000fe200078e00ff */
[----:B------:R-:W-:Y:S01]  /*08b0*/  YIELD ;  /* 0x0000000000007946 */ /* 0x000fe20003800000 */
[----:B------:R-:W-:Y:S03]  /*08c0*/  BSSY B0, `(.L_x_458) ;  /* 0x0000016000007945 */ /* 0x000fe60003800000 */
[----:B------:R-:W-:-:S13]  /*08d0*/  ISETP.NE.AND P0, PT, R0, 0x1, PT ;  /* 0x000000010000780c */ /* 0x000fda0003f05270 */
[----:B--2---:R-:W-:Y:S01]  /*08e0*/  @P0 IMAD.HI.U32 R0, R2, c[0x0][0x564], RZ ;  /* 0x0001590002000a27 */ /* 0x004fe200078e00ff */
[----:B------:R-:W-:-:S04]  /*08f0*/  MOV R3, R2 ;  /* 0x0000000200037202 */ /* 0x000fc80000000f00 */
[----:B------:R-:W-:-:S04]  /*0900*/  @P0 SHF.R.U32.HI R3, RZ, c[0x0][0x568], R0 ;  /* 0x00015a00ff030a19 */ /* 0x000fc80000011600 */
[----:B------:R-:W-:Y:S01]  /*0910*/  ISETP.GE.AND P0, PT, R3, c[0x0][0x578], PT ;  /* 0x00015e0003007a0c */ /* 0x000fe20003f06270 */
[----:B------:R-:W-:-:S04]  /*0920*/  IMAD.MOV R0, RZ, RZ, -R3 ;  /* 0x000000ffff007224 */ /* 0x000fc800078e0a03 */
[----:B------:R-:W-:-:S08]  /*0930*/  IMAD R0, R0, c[0x0][0x560], R2 ;  /* 0x0001580000007a24 */ /* 0x000fd000078e0202 */
[----:B------:R-:W-:Y:S05]  /*0940*/  @!P0 BRA `(.L_x_459) ;  /* 0x0000007000008947 */ /* 0x000fea0003800000 */
[----:B------:R-:W-:-:S04]  /*0950*/  MOV R2, c[0x0][0x56c] ;  /* 0x00015b0000027a02 */ /* 0x000fc80000000f00 */
[----:B------:R-:W-:Y:S02]  /*0960*/  ISETP.NE.AND P0, PT, R2, 0x1, PT ;  /* 0x000000010200780c */ /* 0x000fe40003f05270 */
[----:B------:R-:W-:-:S11]  /*0970*/  MOV R2, R0 ;  /* 0x0000000000027202 */ /* 0x000fd60000000f00 */
[----:B------:R-:W-:-:S05]  /*0980*/  @P0 IMAD.HI.U32 R4, R0, c[0x0][0x570], RZ ;  /* 0x00015c0000040a27 */ /* 0x000fca00078e00ff */
[----:B------:R-:W-:-:S05]  /*0990*/  @P0 SHF.R.U32.HI R2, RZ, c[0x0][0x574], R4 ;  /* 0x00015d00ff020a19 */ /* 0x000fca0000011604 */
[----:B------:R-:W-:Y:S01]  /*09a0*/  IMAD R4, R2, c[0x0][0x56c], RZ ;  /* 0x00015b0002047a24 */ /* 0x000fe200078e02ff */
[----:B------:R-:W-:Y:S05]  /*09b0*/  BRA `(.L_x_460) ;  /* 0x0000006000007947 */ /* 0x000fea0003800000 */
.L_x_459:
[----:B------:R-:W-:-:S04]  /*09c0*/  MOV R2, c[0x0][0x554] ;  /* 0x0001550000027a02 */ /* 0x000fc80000000f00 */
[----:B------:R-:W-:Y:S02]  /*09d0*/  ISETP.NE.AND P0, PT, R2, 0x1, PT ;  /* 0x000000010200780c */ /* 0x000fe40003f05270 */
[----:B------:R-:W-:-:S11]  /*09e0*/  MOV R2, R0 ;  /* 0x0000000000027202 */ /* 0x000fd60000000f00 */
[----:B------:R-:W-:-:S05]  /*09f0*/  @P0 IMAD.HI.U32 R4, R0, c[0x0][0x558], RZ ;  /* 0x0001560000040a27 */ /* 0x000fca00078e00ff */
[----:B------:R-:W-:-:S05]  /*0a00*/  @P0 SHF.R.U32.HI R2, RZ, c[0x0][0x55c], R4 ;  /* 0x00015700ff020a19 */ /* 0x000fca0000011604 */
[----:B------:R-:W-:Y:S02]  /*0a10*/  IMAD R4, R2, c[0x0][0x554], RZ ;  /* 0x0001550002047a24 */ /* 0x000fe400078e02ff */
.L_x_460:
[----:B------:R-:W-:Y:S05]  /*0a20*/  BSYNC B0 ;  /* 0x0000000000007941 */ /* 0x000fea0003800000 */
.L_x_458:
[----:B------:R-:W-:Y:S01]  /*0a30*/  IMAD.MOV.U32 R5, RZ, RZ, c[0x0][0x548] ;  /* 0x00015200ff057624 */ /* 0x000fe200078e00ff */
[----:B------:R-:W-:Y:S01]  /*0a40*/  ISETP.NE.U32.AND P0, PT, RZ, c[0x0][0x370], PT ;  /* 0x0000dc00ff007a0c */ /* 0x000fe20003f05070 */
[----:B------:R-:W-:Y:S02]  /*0a50*/  IMAD.IADD R4, R0, 0x1, -R4 ;  /* 0x0000000100047824 */ /* 0x000fe400078e0a04 */
[----:B------:R-:W-:Y:S01]  /*0a60*/  IMAD.MOV.U32 R145, RZ, RZ, RZ ;  /* 0x000000ffff917224 */ /* 0x000fe200078e00ff */
[----:B------:R-:W-:Y:S01]  /*0a70*/  ISETP.NE.AND P1, PT, R5, 0x1, PT ;  /* 0x000000010500780c */ /* 0x000fe20003f25270 */
[----:B------:R-:W-:Y:S01]  /*0a80*/  IMAD R6, R3, c[0x0][0x554], R4 ;  /* 0x0001550003067a24 */ /* 0x000fe200078e0204 */
[----:B------:R-:W-:-:S04]  /*0a90*/  ISETP.NE.AND.EX P0, PT, RZ, c[0x0][0x374], PT, P0 ;  /* 0x0000dd00ff007a0c */ /* 0x000fc80003f05300 */
[----:B------:R-:W-:-:S07]  /*0aa0*/  MOV R8, R6 ;  /* 0x0000000600087202 */ /* 0x000fce0000000f00 */
[----:B------:R-:W-:-:S04]  /*0ab0*/  @P1 IMAD.HI.U32 R0, R6, c[0x0][0x54c], RZ ;  /* 0x0001530006001a27 */ /* 0x000fc800078e00ff */
[----:B------:R-:W-:Y:S01]  /*0ac0*/  @P0 IMAD.MOV.U32 R4, RZ, RZ, 0x4 ;  /* 0x00000004ff040424 */ /* 0x000fe200078e00ff */
[----:B------:R-:W-:-:S05]  /*0ad0*/  @P1 SHF.R.U32.HI R8, RZ, c[0x0][0x550], R0 ;  /* 0x00015400ff081a19 */ /* 0x000fca0000011600 */
[----:B------:R-:W-:Y:S01]  /*0ae0*/  @P0 IMAD.WIDE R4, R8, R4, c[0x0][0x370] ;  /* 0x0000dc0008040625 */ /* 0x000fe200078e0204 */
[----:B------:R-:W-:Y:S01]  /*0af0*/  LOP3.LUT R2, R2, 0x1ffffff, RZ, 0x3c, !PT ;  /* 0x01ffffff02027812 */ /* 0x000fe200078e3cff */
[----:B------:R1:W-:Y:S04]  /*0b00*/  STL [R1+0x40], R8 ;  /* 0x0000400801007387 */ /* 0x0003e80000100800 */
[----:B------:R2:W3:Y:S01]  /*0b10*/  @P0 LDG.E R145, [R4.64] ;  /* 0x0000000604910981 */ /* 0x0004e2000c1e1900 */
[----:B------:R-:W-:Y:S01]  /*0b20*/  MOV R35, c[0x0][0x2c4] ;  /* 0x0000b10000237a02 */ /* 0x000fe20000000f00 */
[----:B------:R-:W-:Y:S01]  /*0b30*/  CS2R R134, SRZ ;  /* 0x0000000000867805 */ /* 0x000fe2000001ff00 */
[----:B------:R-:W-:Y:S01]  /*0b40*/  IADD3 R2, R2, c[0x0][0x53c], RZ ;  /* 0x00014f0002027a10 */ /* 0x000fe20007ffe0ff */
[----:B------:R-:W-:Y:S01]  /*0b50*/  CS2R R132, SRZ ;  /* 0x0000000000847805 */ /* 0x000fe2000001ff00 */
[----:B------:R-:W-:Y:S01]  /*0b60*/  ISETP.NE.AND P4, PT, R35, 0x1, PT ;  /* 0x000000012300780c */ /* 0x000fe20003f85270 */
[----:B------:R-:W-:Y:S01]  /*0b70*/  CS2R R130, SRZ ;  /* 0x0000000000827805 */ /* 0x000fe2000001ff00 */
[----:B------:R-:W-:Y:S01]  /*0b80*/  MOV R128, RZ ;  /* 0x000000ff00807202 */ /* 0x000fe20000000f00 */
[----:B------:R-:W-:Y:S01]  /*0b90*/  IMAD.SHL.U32 R36, R2, 0x80, RZ ;  /* 0x0000008002247824 */ /* 0x000fe200078e00ff */
[----:B------:R-:W-:Y:S01]  /*0ba0*/  MOV R2, c[0x0][0x2ac] ;  /* 0x0000ab0000027a02 */ /* 0x000fe20000000f00 */
[----:B------:R-:W-:Y:S01]  /*0bb0*/  IMAD.MOV.U32 R126, RZ, RZ, RZ ;  /* 0x000000ffff7e7224 */ /* 0x000fe200078e00ff */
[----:B------:R-:W-:Y:S01]  /*0bc0*/  MOV R122, RZ ;  /* 0x000000ff007a7202 */ /* 0x000fe20000000f00 */
[----:B------:R-:W-:Y:S01]  /*0bd0*/  IMAD.MOV.U32 R124, RZ, RZ, RZ ;  /* 0x000000ffff7c7224 */ /* 0x000fe200078e00ff */
[----:B------:R-:W-:Y:S01]  /*0be0*/  IADD3 R0, R36, 0x7f, RZ ;  /* 0x0000007f24007810 */ /* 0x000fe20007ffe0ff */
[----:B------:R-:W-:Y:S01]  /*0bf0*/  IMAD R41, R2, c[0x0][0x1d0], RZ ;  /* 0x0000740002297a24 */ /* 0x000fe200078e02ff */
[----:B------:R1:W-:Y:S01]  /*0c00*/  STL [R1+0x3c], R36 ;  /* 0x00003c2401007387 */ /* 0x0003e20000100800 */
[----:B------:R-:W-:Y:S01]  /*0c10*/  CS2R R120, SRZ ;  /* 0x0000000000787805 */ /* 0x000fe2000001ff00 */
[----:B------:R-:W-:Y:S01]  /*0c20*/  IMAD.MOV.U32 R9, RZ, RZ, RZ ;  /* 0x000000ffff097224 */ /* 0x000fe200078e00ff */
[----:B------:R-:W-:Y:S01]  /*0c30*/  CS2R R10, SRZ ;  /* 0x00000000000a7805 */ /* 0x000fe2000001ff00 */
[----:B------:R-:W-:Y:S01]  /*0c40*/  @P4 IMAD.HI.U32 R3, R0, c[0x0][0x2c8], RZ ;  /* 0x0000b20000034a27 */ /* 0x000fe200078e00ff */
[----:B------:R-:W-:Y:S01]  /*0c50*/  MOV R116, RZ ;  /* 0x000000ff00747202 */ /* 0x000fe20000000f00 */
[----:B------:R-:W-:Y:S01]  /*0c60*/  CS2R R12, SRZ ;  /* 0x00000000000c7805 */ /* 0x000fe2000001ff00 */
[----:B------:R-:W-:Y:S01]  /*0c70*/  MOV R110, RZ ;  /* 0x000000ff006e7202 */ /* 0x000fe20000000f00 */
[----:B------:R-:W-:Y:S01]  /*0c80*/  IMAD.MOV.U32 R118, RZ, RZ, RZ ;  /* 0x000000ffff767224 */ /* 0x000fe200078e00ff */
[----:B------:R-:W-:Y:S01]  /*0c90*/  @P4 SHF.R.U32.HI R0, RZ, c[0x0][0x2cc], R3 ;  /* 0x0000b300ff004a19 */ /* 0x000fe20000011603 */
[----:B--2---:R-:W-:Y:S01]  /*0ca0*/  IMAD.MOV.U32 R4, RZ, RZ, 0x80 ;  /* 0x00000080ff047424 */ /* 0x004fe200078e00ff */
[----:B------:R-:W-:Y:S01]  /*0cb0*/  IADD3 R3, R41, 0x7f, RZ ;  /* 0x0000007f29037810 */ /* 0x000fe20007ffe0ff */
[----:B------:R-:W-:Y:S01]  /*0cc0*/  IMAD.MOV.U32 R114, RZ, RZ, RZ ;  /* 0x000000ffff727224 */ /* 0x000fe200078e00ff */
[----:B------:R-:W-:Y:S01]  /*0cd0*/  CS2R R14, SRZ ;  /* 0x00000000000e7805 */ /* 0x000fe2000001ff00 */
[----:B------:R-:W-:Y:S01]  /*0ce0*/  IMAD.MOV.U32 R112, RZ, RZ, RZ ;  /* 0x000000ffff707224 */ /* 0x000fe200078e00ff */
[----:B------:R-:W-:Y:S01]  /*0cf0*/  IADD3 R4, R4, -c[0x0][0x168], RZ ;  /* 0x80005a0004047a10 */ /* 0x000fe20007ffe0ff */
[----:B------:R-:W-:Y:S01]  /*0d00*/  IMAD.MOV.U32 R108, RZ, RZ, RZ ;  /* 0x000000ffff6c7224 */ /* 0x000fe200078e00ff */
[----:B------:R-:W-:Y:S01]  /*0d10*/  CS2R R16, SRZ ;  /* 0x0000000000107805 */ /* 0x000fe2000001ff00 */
[----:B------:R-:W-:Y:S01]  /*0d20*/  IMAD.MOV.U32 R106, RZ, RZ, RZ ;  /* 0x000000ffff6a7224 */ /* 0x000fe200078e00ff */
[----:B------:R-:W-:Y:S01]  /*0d30*/  MOV R104, RZ ;  /* 0x000000ff00687202 */ /* 0x000fe20000000f00 */
[----:B------:R-:W-:Y:S01]  /*0d40*/  IMAD R2, R2, c[0x0][0x1d0], R4 ;  /* 0x0000740002027a24 */ /* 0x000fe200078e0204 */
[----:B------:R-:W-:Y:S01]  /*0d50*/  CS2R R18, SRZ ;  /* 0x0000000000127805 */ /* 0x000fe2000001ff00 */
[----:B------:R-:W-:Y:S01]  /*0d60*/  IMAD.MOV.U32 R102, RZ, RZ, RZ ;  /* 0x000000ffff667224 */ /* 0x000fe200078e00ff */
[----:B------:R-:W-:Y:S01]  /*0d70*/  MOV R98, RZ ;  /* 0x000000ff00627202 */ /* 0x000fe20000000f00 */
[----:B------:R-:W-:Y:S01]  /*0d80*/  IMAD.IADD R0, R2, 0x1, R0 ;  /* 0x0000000102007824 */ /* 0x000fe200078e0200 */
[----:B------:R-:W-:Y:S01]  /*0d90*/  SHF.R.S32.HI R2, RZ, 0x1f, R3 ;  /* 0x0000001fff027819 */ /* 0x000fe20000011403 */
[----:B------:R-:W-:Y:S01]  /*0da0*/  IMAD.MOV.U32 R100, RZ, RZ, RZ ;  /* 0x000000ffff647224 */ /* 0x000fe200078e00ff */
[----:B------:R-:W-:Y:S01]  /*0db0*/  CS2R R20, SRZ ;  /* 0x0000000000147805 */ /* 0x000fe2000001ff00 */
[----:B------:R-:W-:Y:S01]  /*0dc0*/  IMAD.MOV.U32 R96, RZ, RZ, RZ ;  /* 0x000000ffff607224 */ /* 0x000fe200078e00ff */
[----:B------:R-:W-:Y:S01]  /*0dd0*/  SHF.R.S32.HI R4, RZ, 0x1f, R0 ;  /* 0x0000001fff047819 */ /* 0x000fe20000011400 */
[----:B------:R-:W-:Y:S01]  /*0de0*/  IMAD.MOV.U32 R94, RZ, RZ, RZ ;  /* 0x000000ffff5e7224 */ /* 0x000fe200078e00ff */
[----:B------:R-:W-:Y:S01]  /*0df0*/  LEA.HI R2, R2, R3, RZ, 0x7 ;  /* 0x0000000302027211 */ /* 0x000fe200078f38ff */
[----:B------:R-:W-:Y:S01]  /*0e00*/  IMAD.MOV R3, RZ, RZ, -R8 ;  /* 0x000000ffff037224 */ /* 0x000fe200078e0a08 */
[----:B------:R-:W-:Y:S01]  /*0e10*/  LEA.HI R4, R4, R0, RZ, 0x7 ;  /* 0x0000000004047211 */ /* 0x000fe200078f38ff */
[----:B------:R-:W-:Y:S01]  /*0e20*/  CS2R R22, SRZ ;  /* 0x0000000000167805 */ /* 0x000fe2000001ff00 */
[----:B------:R-:W-:Y:S01]  /*0e30*/  SHF.R.S32.HI R0, RZ, 0x7, R2 ;  /* 0x00000007ff007819 */ /* 0x000fe20000011402 */
[----:B------:R-:W-:Y:S01]  /*0e40*/  IMAD R46, R3, c[0x0][0x548], R6 ;  /* 0x00015200032e7a24 */ /* 0x000fe200078e0206 */
[----:B------:R-:W-:Y:S01]  /*0e50*/  SHF.R.S32.HI R2, RZ, 0x7, R4 ;  /* 0x00000007ff027819 */ /* 0x000fe20000011404 */
[----:B------:R-:W-:Y:S01]  /*0e60*/  CS2R R6, SRZ ;  /* 0x0000000000067805 */ /* 0x000fe2000001ff00 */
[----:B------:R-:W-:Y:S01]  /*0e70*/  CS2R R4, SRZ ;  /* 0x0000000000047805 */ /* 0x000fe2000001ff00 */
[----:B------:R-:W-:Y:S01]  /*0e80*/  MOV R92, RZ ;  /* 0x000000ff005c7202 */ /* 0x000fe20000000f00 */
[----:B------:R1:W-:Y:S01]  /*0e90*/  STL [R1+0x44], R46 ;  /* 0x0000442e01007387 */ /* 0x0003e20000100800 */
[----:B------:R-:W-:Y:S01]  /*0ea0*/  IMNMX R226, R0, R2, PT ;  /* 0x0000000200e27217 */ /* 0x000fe20003800200 */
[----:B------:R-:W-:Y:S01]  /*0eb0*/  IMAD.MOV.U32 R90, RZ, RZ, RZ ;  /* 0x000000ffff5a7224 */ /* 0x000fe200078e00ff */
[----:B------:R-:W-:Y:S01]  /*0ec0*/  PRMT R0, RZ, 0x7610, R0 ;  /* 0x00007610ff007816 */ /* 0x000fe20000000000 */
[----:B------:R-:W-:Y:S01]  /*0ed0*/  CS2R R24, SRZ ;  /* 0x0000000000187805 */ /* 0x000fe2000001ff00 */
[----:B------:R-:W-:Y:S01]  /*0ee0*/  ISETP.GE.AND P0, PT, R226, 0x1, PT ;  /* 0x00000001e200780c */ /* 0x000fe20003f06270 */
        /* <DEDUP_REMOVED lines=14> */
[----:B---3--:R1:W-:Y:S01]  /*0fd0*/  STL [R1+0x14], R145 ;  /* 0x0000149101007387 */ /* 0x0083e20000100800 */
[----:B------:R-:W-:Y:S05]  /*0fe0*/  @!P0 BRA `(.L_x_461) ;  /* 0x0000ea6000008947 */ /* 0x000fea0003800000 */
[----:B------:R-:W-:-:S04]  /*0ff0*/  ISETP.NE.U32.AND P0, PT, RZ, c[0x0][0x340], PT ;  /* 0x0000d000ff007a0c */ /* 0x000fc80003f05070 */
[----:B------:R-:W-:-:S13]  /*1000*/  ISETP.NE.AND.EX P0, PT, RZ, c[0x0][0x344], PT, P0 ;  /* 0x0000d100ff007a0c */ /* 0x000fda0003f05300 */
[----:B------:R-:W-:-:S04]  /*1010*/  @P0 IMAD.MOV.U32 R2, RZ, RZ, 0x4 ;  /* 0x00000004ff020424 */ /* 0x000fc800078e00ff */
[----:B------:R-:W-:-:S05]  /*1020*/  @P0 IMAD.WIDE R2, R8, R2, c[0x0][0x340] ;  /* 0x0000d00008020625 */ /* 0x000fca00078e0202 */
[----:B------:R2:W5:Y:S01]  /*1030*/  @P0 LDG.E R0, [R2.64] ;  /* 0x0000000602000981 */ /* 0x000562000c1e1900 */
[----:B------:R-:W-:Y:S01]  /*1040*/  WARPSYNC 0xffffffff ;  /* 0xffffffff00007948 */ /* 0x000fe20003800000 */
[----:B------:R-:W-:Y:S02]  /*1050*/  @!P0 MOV R0, R8 ;  /* 0x0000000800008202 */ /* 0x000fe40000000f00 */
[----:B--2---:R-:W2:Y:S01]  /*1060*/  LDL R144, [R1+0x10] ;  /* 0x0000100001907983 */ /* 0x004ea20000100800 */
[----:B------:R-:W-:Y:S01]  /*1070*/  IMAD.MOV.U32 R3, RZ, RZ, c[0x0][0x2b8] ;  /* 0x0000ae00ff037624 */ /* 0x000fe200078e00ff */
[----:B------:R-:W-:Y:S01]  /*1080*/  MOV R221, RZ ;  /* 0x000000ff00dd7202 */ /* 0x000fe20000000f00 */
[----:B-----5:R-:W-:-:S03]  /*1090*/  IMAD.WIDE.U32 R134, R0, c[0x0][0x2b0], RZ ;  /* 0x0000ac0000867a25 */ /* 0x020fc600078e00ff */
[----:B------:R-:W-:Y:S02]  /*10a0*/  ISETP.NE.AND P3, PT, R3, 0x1, PT ;  /* 0x000000010300780c */ /* 0x000fe40003f65270 */
[----:B------:R-:W-:Y:S01]  /*10b0*/  SHF.R.S32.HI R3, RZ, 0x1f, R0 ;  /* 0x0000001fff037819 */ /* 0x000fe20000011400 */
[----:B------:R-:W-:Y:S01]  /*10c0*/  BAR.SYNC.DEFER_BLOCKING 0x0 ;  /* 0x0000000000007b1d */ /* 0x000fe20000010000 */
[----:B------:R-:W-:-:S05]  /*10d0*/  SHF.R.S32.HI R37, RZ, 0x1f, R46 ;  /* 0x0000001fff257819 */ /* 0x000fca000001142e */
[----:B------:R-:W-:Y:S01]  /*10e0*/  IMAD R5, R37, c[0x0][0x1b8], RZ ;  /* 0x00006e0025057a24 */ /* 0x000fe200078e02ff */
[----:B------:R-:W-:Y:S01]  /*10f0*/  SHF.R.S32.HI R6, RZ, 0x1f, R8 ;  /* 0x0000001fff067819 */ /* 0x000fe20000011408 */
[----:B------:R-:W3:Y:S02]  /*1100*/  S2R R38, SR_TID.X ;  /* 0x0000000000267919 */ /* 0x000ee40000002100 */
[----:B------:R-:W-:Y:S02]  /*1110*/  IMAD R5, R46, c[0x0][0x1bc], R5 ;  /* 0x00006f002e057a24 */ /* 0x000fe400078e0205 */
[----:B------:R-:W-:Y:S01]  /*1120*/  IMAD R16, R35, c[0x0][0x168], RZ ;  /* 0x00005a0023107a24 */ /* 0x000fe200078e02ff */
[----:B------:R-:W-:Y:S02]  /*1130*/  SHF.R.S32.HI R39, RZ, 0x1f, R228 ;  /* 0x0000001fff277819 */ /* 0x000fe400000114e4 */
[----:B------:R-:W-:Y:S02]  /*1140*/  ISETP.GE.AND P2, PT, R228, c[0x0][0x198], PT ;  /* 0x00006600e4007a0c */ /* 0x000fe40003f46270 */
[----:B------:R-:W-:Y:S01]  /*1150*/  ISETP.GE.AND P6, PT, R241, c[0x0][0x198], PT ;  /* 0x00006600f1007a0c */ /* 0x000fe20003fc6270 */
[----:B------:R-:W-:Y:S01]  /*1160*/  IMAD.WIDE.U32 R132, R46, c[0x0][0x1e8], RZ ;  /* 0x00007a002e847a25 */ /* 0x000fe200078e00ff */
[----:B------:R-:W-:Y:S01]  /*1170*/  IADD3 R71, R204, 0x20, RZ ;  /* 0x00000020cc477810 */ /* 0x000fe20007ffe0ff */
[----:B------:R-:W-:Y:S02]  /*1180*/  STL.64 [R1+0x20], R134 ;  /* 0x0000208601007387 */ /* 0x000fe40000100a00 */
[----:B--2---:R-:W-:-:S05]  /*1190*/  IMAD R2, R226, 0x80, R144 ;  /* 0x00000080e2027824 */ /* 0x004fca00078e0290 */
[----:B------:R-:W-:-:S04]  /*11a0*/  IADD3 R2, R2, -0x80, RZ ;  /* 0xffffff8002027810 */ /* 0x000fc80007ffe0ff */
[C---:B------:R-:W-:Y:S02]  /*11b0*/  ISETP.GE.AND P1, PT, R2.reuse, R41, PT ;  /* 0x000000290200720c */ /* 0x040fe40003f26270 */
[----:B------:R-:W-:Y:S01]  /*11c0*/  IADD3 R13, R2, R145, RZ ;  /* 0x00000091020d7210 */ /* 0x000fe20007ffe0ff */
[----:B------:R-:W-:Y:S01]  /*11d0*/  IMAD R2, R3, c[0x0][0x2b0], RZ ;  /* 0x0000ac0003027a24 */ /* 0x000fe200078e02ff */
[----:B------:R-:W-:-:S03]  /*11e0*/  ISETP.GT.OR P1, PT, R144, 0x7f, P1 ;  /* 0x0000007f9000780c */ /* 0x000fc60000f24670 */
[----:B------:R-:W-:-:S04]  /*11f0*/  @P3 IMAD.HI.U32 R3, R13, c[0x0][0x2bc], RZ ;  /* 0x0000af000d033a27 */ /* 0x000fc800078e00ff */
[----:B------:R-:W-:Y:S01]  /*1200*/  IMAD.MOV.U32 R12, RZ, RZ, R13 ;  /* 0x000000ffff0c7224 */ /* 0x000fe200078e000d */
[----:B------:R-:W-:Y:S01]  /*1210*/  @P3 SHF.R.U32.HI R12, RZ, c[0x0][0x2c0], R3 ;  /* 0x0000b000ff0c3a19 */ /* 0x000fe20000011603 */
[----:B------:R-:W-:-:S04]  /*1220*/  IMAD R2, R0, c[0x0][0x2b4], R2 ;  /* 0x0000ad0000027a24 */ /* 0x000fc800078e0202 */
[----:B------:R-:W-:Y:S01]  /*1230*/  IMAD.IADD R131, R135, 0x1, R2 ;  /* 0x0000000187837824 */ /* 0x000fe200078e0202 */
[----:B------:R-:W-:-:S04]  /*1240*/  @!P1 IADD3 R0, P0, R12, R134, RZ ;  /* 0x000000860c009210 */ /* 0x000fc80007f1e0ff */
[----:B------:R-:W-:Y:S01]  /*1250*/  @!P1 LEA.HI.X.SX32 R3, R12, R131, 0x1, P0 ;  /* 0x000000830c039211 */ /* 0x000fe200000f0eff */
[----:B------:R-:W-:Y:S01]  /*1260*/  IMAD.IADD R4, R144, 0x1, R36 ;  /* 0x0000000190047824 */ /* 0x000fe200078e0224 */
[----:B------:R-:W-:Y:S01]  /*1270*/  @!P1 LEA R2, P0, R0, c[0x0][0x2a0], 0x2 ;  /* 0x0000a80000029a11 */ /* 0x000fe200078010ff */
[----:B------:R-:W-:Y:S01]  /*1280*/  IMAD.WIDE.U32 R44, R46, c[0x0][0x210], RZ ;  /* 0x000084002e2c7a25 */ /* 0x000fe200078e00ff */
[----:B---3--:R-:W-:Y:S01]  /*1290*/  SHF.R.S32.HI R40, RZ, 0x1f, R38 ;  /* 0x0000001fff287819 */ /* 0x008fe20000011426 */
[----:B------:R-:W-:Y:S01]  /*12a0*/  STL [R1+0x34], R131 ;  /* 0x0000348301007387 */ /* 0x000fe20000100800 */
[----:B------:R-:W-:-:S05]  /*12b0*/  @!P1 LEA.HI.X R3, R0, c[0x0][0x2a4], R3, 0x2, P0 ;  /* 0x0000a90000039a11 */ /* 0x000fca00000f1403 */
[----:B------:R2:W3:Y:S01]  /*12c0*/  @!P1 LDG.E R221, [R2.64] ;  /* 0x0000000602dd9981 */ /* 0x0004e2000c1e1900 */
[----:B------:R-:W-:Y:S01]  /*12d0*/  @P4 IMAD.HI.U32 R7, R4, c[0x0][0x2c8], RZ ;  /* 0x0000b20004074a27 */ /* 0x000fe200078e00ff */
[----:B------:R-:W-:Y:S01]  /*12e0*/  LEA.HI R40, R40, R38, RZ, 0x3 ;  /* 0x0000002628287211 */ /* 0x000fe200078f18ff */
[----:B------:R-:W-:Y:S01]  /*12f0*/  BSSY B0, `(.L_x_462) ;  /* 0x0000271000007945 */ /* 0x000fe20003800000 */
[----:B------:R-:W-:Y:S01]  /*1300*/  SHF.R.S32.HI R38, RZ, 0x1f, R241 ;  /* 0x0000001fff267819 */ /* 0x000fe200000114f1 */
[----:B------:R-:W-:Y:S01]  /*1310*/  IMAD.MOV.U32 R0, RZ, RZ, R4 ;  /* 0x000000ffff007224 */ /* 0x000fe200078e0004 */
[----:B------:R-:W-:Y:S01]  /*1320*/  @P4 SHF.R.U32.HI R0, RZ, c[0x0][0x2cc], R7 ;  /* 0x0000b300ff004a19 */ /* 0x000fe20000011607 */
[----:B------:R-:W-:Y:S01]  /*1330*/  STL.64 [R1+0x18], R132 ;  /* 0x0000188401007387 */ /* 0x000fe20000100a00 */
[----:B------:R-:W-:Y:S01]  /*1340*/  SHF.R.S32.HI R40, RZ, 0x3, R40 ;  /* 0x00000003ff287819 */ /* 0x000fe20000011428 */
[----:B------:R-:W-:Y:S01]  /*1350*/  IMAD.SHL.U32 R128, R228, 0x2, RZ ;  /* 0x00000002e4807824 */ /* 0x000fe200078e00ff */
[----:B------:R-:W-:-:S02]  /*1360*/  SHF.R.S32.HI R7, RZ, 0x1f, R0 ;  /* 0x0000001fff077819 */ /* 0x000fc40000011400 */
[C---:B------:R-:W-:Y:S01]  /*1370*/  SHF.L.U32 R129, R241.reuse, 0x1, RZ ;  /* 0x00000001f1817819 */ /* 0x040fe200000006ff */
[----:B------:R-:W-:Y:S01]  /*1380*/  IMAD.IADD R11, R40, 0x1, R36 ;  /* 0x00000001280b7824 */ /* 0x000fe200078e0224 */
[----:B------:R-:W-:Y:S02]  /*1390*/  SHF.L.U64.HI R69, R241, 0x1, R38 ;  /* 0x00000001f1457819 */ /* 0x000fe40000010226 */
[----:B------:R-:W-:Y:S02]  /*13a0*/  SHF.L.U64.HI R68, R228, 0x1, R39 ;  /* 0x00000001e4447819 */ /* 0x000fe40000010227 */
[C---:B------:R-:W-:Y:S02]  /*13b0*/  ISETP.GE.AND P1, PT, R11.reuse, R16, PT ;  /* 0x000000100b00720c */ /* 0x040fe40003f26270 */
[----:B------:R-:W-:Y:S01]  /*13c0*/  IADD3 R14, R11, 0x40, RZ ;  /* 0x000000400b0e7810 */ /* 0x000fe20007ffe0ff */
[----:B--2---:R-:W-:-:S05]  /*13d0*/  IMAD.WIDE.U32 R2, R46, c[0x0][0x1b8], RZ ;  /* 0x00006e002e027a25 */ /* 0x004fca00078e00ff */
[----:B------:R-:W-:Y:S01]  /*13e0*/  IADD3 R3, R3, R5, RZ ;  /* 0x0000000503037210 */ /* 0x000fe20007ffe0ff */
[----:B------:R-:W-:-:S04]  /*13f0*/  IMAD R5, R6, c[0x0][0x1c0], RZ ;  /* 0x0000700006057a24 */ /* 0x000fc800078e02ff */
[C---:B------:R-:W-:Y:S02]  /*1400*/  IMAD R6, R8.reuse, c[0x0][0x1c4], R5 ;  /* 0x0000710008067a24 */ /* 0x040fe400078e0205 */
[----:B------:R-:W-:Y:S02]  /*1410*/  IMAD.MOV R5, RZ, RZ, -R0 ;  /* 0x000000ffff057224 */ /* 0x000fe400078e0a00 */
[----:B------:R-:W-:-:S04]  /*1420*/  IMAD.WIDE.U32 R2, R8, c[0x0][0x1c0], R2 ;  /* 0x0000700008027a25 */ /* 0x000fc800078e0002 */
[----:B------:R-:W-:Y:S02]  /*1430*/  IMAD R4, R5, c[0x0][0x2c4], R4 ;  /* 0x0000b10005047a24 */ /* 0x000fe400078e0204 */
[----:B------:R-:W-:Y:S02]  /*1440*/  IMAD.IADD R3, R3, 0x1, R6 ;  /* 0x0000000103037824 */ /* 0x000fe400078e0206 */
[----:B------:R-:W-:Y:S01]  /*1450*/  IMAD R5, R7, c[0x0][0x1b0], RZ ;  /* 0x00006c0007057a24 */ /* 0x000fe200078e02ff */
[C---:B------:R-:W-:Y:S01]  /*1460*/  IADD3 R7, R11.reuse, 0x20, RZ ;  /* 0x000000200b077810 */ /* 0x040fe20007ffe0ff */
[----:B------:R-:W-:Y:S01]  /*1470*/  IMAD.WIDE.U32 R2, R0, c[0x0][0x1b0], R2 ;  /* 0x00006c0000027a25 */ /* 0x000fe200078e0002 */
[----:B------:R-:W-:-:S03]  /*1480*/  IADD3 R11, R11, 0x60, RZ ;  /* 0x000000600b0b7810 */ /* 0x000fc60007ffe0ff */
[----:B------:R-:W-:Y:S01]  /*1490*/  IMAD R6, R0, c[0x0][0x1b4], R5 ;  /* 0x00006d0000067a24 */ /* 0x000fe200078e0205 */
[----:B------:R-:W-:-:S04]  /*14a0*/  SHF.R.S32.HI R5, RZ, 0x1f, R4 ;  /* 0x0000001fff057819 */ /* 0x000fc80000011404 */
[----:B------:R-:W-:Y:S01]  /*14b0*/  IADD3 R3, R3, R6, RZ ;  /* 0x0000000603037210 */ /* 0x000fe20007ffe0ff */
[----:B------:R-:W-:Y:S01]  /*14c0*/  IMAD R0, R5, c[0x0][0x1a8], RZ ;  /* 0x00006a0005007a24 */ /* 0x000fe200078e02ff */
[----:B------:R-:W-:-:S03]  /*14d0*/  IADD3 R6, -R12, RZ, RZ ;  /* 0x000000ff0c067210 */ /* 0x000fc60007ffe1ff */
[C---:B------:R-:W-:Y:S02]  /*14e0*/  IMAD R0, R4.reuse, c[0x0][0x1ac], R0 ;  /* 0x00006b0004007a24 */ /* 0x040fe400078e0200 */
[----:B------:R-:W-:-:S04]  /*14f0*/  IMAD.WIDE.U32 R2, R4, c[0x0][0x1a8], R2 ;  /* 0x00006a0004027a25 */ /* 0x000fc800078e0002 */
[----:B------:R-:W-:Y:S01]  /*1500*/  IMAD.IADD R9, R3, 0x1, R0 ;  /* 0x0000000103097824 */ /* 0x000fe200078e0200 */
[----:B-1----:R-:W-:Y:S01]  /*1510*/  LEA R8, P0, R2, c[0x0][0x160], 0x1 ;  /* 0x0000580002087a11 */ /* 0x002fe200078008ff */
[----:B------:R-:W-:-:S03]  /*1520*/  IMAD R222, R6, c[0x0][0x2b8], R13 ;  /* 0x0000ae0006de7a24 */ /* 0x000fc600078e020d */
[----:B------:R-:W-:Y:S01]  /*1530*/  LEA.HI.X R9, R2, c[0x0][0x164], R9, 0x1, P0 ;  /* 0x0000590002097a11 */ /* 0x000fe200000f0c09 */
[----:B------:R-:W1:Y:S01]  /*1540*/  SHFL.IDX PT, R0, R8, RZ, 0x181f ;  /* 0x00181fff08007589 */ /* 0x000e6200000e0000 */
[----:B------:R-:W-:-:S03]  /*1550*/  SHF.R.S32.HI R15, RZ, 0x1f, R222 ;  /* 0x0000001fff0f7819 */ /* 0x000fc600000114de */
[----:B------:R-:W2:Y:S04]  /*1560*/  SHFL.IDX PT, R3, R9, RZ, 0x181f ;  /* 0x00181fff09037589 */ /* 0x000ea800000e0000 */
[----:B------:R-:W4:Y:S04]  /*1570*/  SHFL.IDX PT, R10, R8, 0x1, 0x181f ;  /* 0x00381f00080a7f89 */ /* 0x000f2800000e0000 */
[----:B------:R-:W4:Y:S04]  /*1580*/  SHFL.IDX PT, R12, R9, 0x1, 0x181f ;  /* 0x00381f00090c7f89 */ /* 0x000f2800000e0000 */
[----:B------:R-:W-:Y:S04]  /*1590*/  SHFL.IDX PT, R13, R9, 0x2, 0x181f ;  /* 0x00581f00090d7f89 */ /* 0x000fe800000e0000 */
[----:B------:R-:W-:Y:S01]  /*15a0*/  SHFL.IDX PT, R9, R9, 0x3, 0x181f ;  /* 0x00781f0009097f89 */ /* 0x000fe200000e0000 */
[----:B-1----:R-:W-:-:S02]  /*15b0*/  @!P1 LEA R4, P5, R228, R0, 0x1 ;  /* 0x00000000e4049211 */ /* 0x002fc400078a08ff */
[C---:B------:R-:W-:Y:S02]  /*15c0*/  @!P1 LEA R2, P0, R241.reuse, R0, 0x1 ;  /* 0x00000000f1029211 */ /* 0x040fe400078008ff */
[-C--:B--2---:R-:W-:Y:S01]  /*15d0*/  @!P1 LEA.HI.X R5, R228, R3.reuse, R39, 0x1, P5 ;  /* 0x00000003e4059211 */ /* 0x084fe200028f0c27 */
[----:B------:R-:W1:Y:S01]  /*15e0*/  SHFL.IDX PT, R0, R8, 0x2, 0x181f ;  /* 0x00581f0008007f89 */ /* 0x000e6200000e0000 */
[----:B------:R-:W-:Y:S02]  /*15f0*/  @!P1 LEA.HI.X R3, R241, R3, R38, 0x1, P0 ;  /* 0x00000003f1039211 */ /* 0x000fe400000f0c26 */
[-C--:B------:R-:W-:Y:S01]  /*1600*/  ISETP.GE.AND P0, PT, R7, R16.reuse, PT ;  /* 0x000000100700720c */ /* 0x080fe20003f06270 */
[----:B------:R2:W-:Y:S01]  /*1610*/  @!P1 LDGSTS.E.BYPASS.LTC128B.128 [R219+0x100], [R4.64], !P2 ;  /* 0x0010000004db9fae */ /* 0x0005e2000d101d46 */
[----:B------:R-:W-:-:S03]  /*1620*/  ISETP.GE.AND P5, PT, R14, R16, PT ;  /* 0x000000100e00720c */ /* 0x000fc60003fa6270 */
[----:B------:R1:W-:Y:S04]  /*1630*/  @!P1 LDGSTS.E.BYPASS.LTC128B.128 [R219+0x4100], [R2.64], !P6 ;  /* 0x0410000002db9fae */ /* 0x0003e8000f101d46 */
[----:B------:R-:W3:Y:S04]  /*1640*/  SHFL.IDX PT, R8, R8, 0x3, 0x181f ;  /* 0x00781f0008087f89 */ /* 0x000ee800000e0000 */
[----:B----4-:R-:W-:-:S04]  /*1650*/  @!P0 LEA R6, P1, R228, R10, 0x1 ;  /* 0x0000000ae4068211 */ /* 0x010fc800078208ff */
[----:B------:R-:W-:-:S05]  /*1660*/  @!P0 LEA.HI.X R7, R228, R12, R39, 0x1, P1 ;  /* 0x0000000ce4078211 */ /* 0x000fca00008f0c27 */
[----:B------:R4:W-:Y:S01]  /*1670*/  @!P0 LDGSTS.E.BYPASS.LTC128B.128 [R219+0x1100], [R6.64], !P2 ;  /* 0x0110000006db8fae */ /* 0x0009e2000d101d46 */
[----:B--2---:R-:W-:Y:S02]  /*1680*/  IMAD R4, R15, c[0x0][0x1e0], RZ ;  /* 0x000078000f047a24 */ /* 0x004fe400078e02ff */
[----:B-1----:R-:W-:-:S04]  /*1690*/  IMAD.WIDE.U32 R2, R222, c[0x0][0x1e0], RZ ;  /* 0x00007800de027a25 */ /* 0x002fc800078e00ff */
[----:B------:R-:W-:Y:S01]  /*16a0*/  IMAD R5, R222, c[0x0][0x1e4], R4 ;  /* 0x00007900de057a24 */ /* 0x000fe200078e0204 */
[----:B------:R-:W-:Y:S01]  /*16b0*/  @!P0 LEA R4, P1, R241, R10, 0x1 ;  /* 0x0000000af1048211 */ /* 0x000fe200078208ff */
[----:B------:R-:W-:Y:S02]  /*16c0*/  IMAD R10, R37, c[0x0][0x1e8], RZ ;  /* 0x00007a00250a7a24 */ /* 0x000fe400078e02ff */
[----:B------:R-:W-:Y:S01]  /*16d0*/  IMAD.IADD R3, R3, 0x1, R5 ;  /* 0x0000000103037824 */ /* 0x000fe200078e0205 */
[----:B------:R-:W-:-:S05]  /*16e0*/  @!P0 LEA.HI.X R5, R241, R12, R38, 0x1, P1 ;  /* 0x0000000cf1058211 */ /* 0x000fca00008f0c26 */
[----:B------:R1:W-:Y:S01]  /*16f0*/  @!P0 LDGSTS.E.BYPASS.LTC128B.128 [R219+0x5100], [R4.64], !P6 ;  /* 0x0510000004db8fae */ /* 0x0003e2000f101d46 */
[----:B----4-:R-:W-:Y:S01]  /*1700*/  IMAD R6, R46, c[0x0][0x1ec], R10 ;  /* 0x00007b002e067a24 */ /* 0x010fe200078e020a */
[----:B------:R-:W-:-:S03]  /*1710*/  LEA R10, R226, 0xffffff80, 0x7 ;  /* 0xffffff80e20a7811 */ /* 0x000fc600078e38ff */
[----:B------:R-:W-:Y:S01]  /*1720*/  IMAD.IADD R130, R133, 0x1, R6 ;  /* 0x0000000185827824 */ /* 0x000fe200078e0206 */
[----:B------:R-:W-:-:S04]  /*1730*/  IADD3 R127, R41, -R10, RZ ;  /* 0x8000000a297f7210 */ /* 0x000fc80007ffe0ff */
[----:B------:R-:W-:Y:S04]  /*1740*/  STL [R1+0x30], R130 ;  /* 0x0000308201007387 */ /* 0x000fe80000100800 */
[----:B------:R-:W-:Y:S01]  /*1750*/  STL.64 [R1+0x28], R44 ;  /* 0x0000282c01007387 */ /* 0x000fe20000100a00 */
[----:B-1----:R-:W-:Y:S02]  /*1760*/  @!P5 LEA R4, P1, R228, R0, 0x1 ;  /* 0x00000000e404d211 */ /* 0x002fe400078208ff */
[----:B---3--:R-:W-:Y:S01]  /*1770*/  SHF.R.S32.HI R36, RZ, 0x1f, R221 ;  /* 0x0000001fff247819 */ /* 0x008fe200000114dd */
[----:B------:R-:W-:-:S04]  /*1780*/  IMAD.WIDE.U32 R2, R221, c[0x0][0x1f0], R2 ;  /* 0x00007c00dd027a25 */ /* 0x000fc800078e0002 */
[----:B------:R-:W-:Y:S01]  /*1790*/  IMAD R5, R36, c[0x0][0x1f0], RZ ;  /* 0x00007c0024057a24 */ /* 0x000fe200078e02ff */
[----:B------:R-:W-:-:S03]  /*17a0*/  IADD3 R6, P0, R2, R132, RZ ;  /* 0x0000008402067210 */ /* 0x000fc60007f1e0ff */
[----:B------:R-:W-:Y:S01]  /*17b0*/  IMAD R7, R221, c[0x0][0x1f4], R5 ;  /* 0x00007d00dd077a24 */ /* 0x000fe200078e0205 */
[----:B------:R-:W-:Y:S02]  /*17c0*/  @!P5 LEA.HI.X R5, R228, R13, R39, 0x1, P1 ;  /* 0x0000000de405d211 */ /* 0x000fe400008f0c27 */
[C---:B------:R-:W-:Y:S02]  /*17d0*/  @!P5 LEA R2, P1, R241.reuse, R0, 0x1 ;  /* 0x00000000f102d211 */ /* 0x040fe400078208ff */
[----:B------:R-:W-:Y:S01]  /*17e0*/  IADD3.X R7, R130, R3, R7, P0, !PT ;  /* 0x0000000382077210 */ /* 0x000fe200007fe407 */
[----:B------:R1:W-:Y:S01]  /*17f0*/  @!P5 LDGSTS.E.BYPASS.LTC128B.128 [R219+0x2100], [R4.64], !P2 ;  /* 0x0210000004dbdfae */ /* 0x0003e2000d101d46 */
[C---:B------:R-:W-:Y:S02]  /*1800*/  LEA R0, P0, R6.reuse, c[0x0][0x1c8], 0x1 ;  /* 0x0000720006007a11 */ /* 0x040fe400078008ff */
[----:B------:R-:W-:Y:S01]  /*1810*/  @!P5 LEA.HI.X R3, R241, R13, R38, 0x1, P1 ;  /* 0x0000000df103d211 */ /* 0x000fe200008f0c26 */
[----:B------:R-:W-:Y:S01]  /*1820*/  IMAD.IADD R13, R127, 0x1, -R40 ;  /* 0x000000017f0d7824 */ /* 0x000fe200078e0a28 */
[----:B------:R-:W-:Y:S01]  /*1830*/  LEA.HI.X R14, R6, c[0x0][0x1cc], R7, 0x1, P0 ;  /* 0x00007300060e7a11 */ /* 0x000fe200000f0c07 */
[----:B------:R-:W-:Y:S01]  /*1840*/  SHFL.IDX PT, R10, R0, 0x1, 0x181f ;  /* 0x00381f00000a7f89 */ /* 0x000fe200000e0000 */
[----:B------:R-:W-:-:S03]  /*1850*/  ISETP.GE.AND P1, PT, R11, R16, PT ;  /* 0x000000100b00720c */ /* 0x000fc60003f26270 */
[----:B------:R-:W2:Y:S04]  /*1860*/  SHFL.IDX PT, R6, R0, RZ, 0x181f ;  /* 0x00181fff00067589 */ /* 0x000ea800000e0000 */
[----:B------:R-:W3:Y:S04]  /*1870*/  SHFL.IDX PT, R7, R14, RZ, 0x181f ;  /* 0x00181fff0e077589 */ /* 0x000ee800000e0000 */
[----:B------:R4:W-:Y:S01]  /*1880*/  @!P5 LDGSTS.E.BYPASS.LTC128B.128 [R219+0x6100], [R2.64], !P6 ;  /* 0x0610000002dbdfae */ /* 0x0009e2000f101d46 */
[----:B------:R-:W-:-:S03]  /*1890*/  ISETP.GE.AND P5, PT, R13, 0x1, PT ;  /* 0x000000010d00780c */ /* 0x000fc60003fa6270 */
[----:B------:R-:W1:Y:S04]  /*18a0*/  SHFL.IDX PT, R12, R14, 0x1, 0x181f ;  /* 0x00381f000e0c7f89 */ /* 0x000e6800000e0000 */
[----:B------:R-:W-:Y:S04]  /*18b0*/  SHFL.IDX PT, R11, R14, 0x2, 0x181f ;  /* 0x00581f000e0b7f89 */ /* 0x000fe800000e0000 */
[----:B------:R-:W2:Y:S01]  /*18c0*/  S2R R40, SR_TID.X ;  /* 0x0000000000287919 */ /* 0x000ea20000002100 */
[----:B----4-:R-:W-:-:S04]  /*18d0*/  @!P1 LEA R2, P0, R228, R8, 0x1 ;  /* 0x00000008e4029211 */ /* 0x010fc800078008ff */
[CC--:B------:R-:W-:Y:S02]  /*18e0*/  @!P1 LEA.HI.X R3, R228.reuse, R9.reuse, R39, 0x1, P0 ;  /* 0x00000009e4039211 */ /* 0x0c0fe400000f0c27 */
[C---:B-1----:R-:W-:Y:S02]  /*18f0*/  @!P1 LEA R4, P0, R241.reuse, R8, 0x1 ;  /* 0x00000008f1049211 */ /* 0x042fe400078008ff */
[----:B------:R-:W-:Y:S01]  /*1900*/  SHFL.IDX PT, R8, R14, 0x3, 0x181f ;  /* 0x00781f000e087f89 */ /* 0x000fe200000e0000 */
[----:B--2---:R-:W-:Y:S02]  /*1910*/  SHF.R.S32.HI R16, RZ, 0x1f, R40 ;  /* 0x0000001fff107819 */ /* 0x004fe40000011428 */
[----:B------:R-:W-:Y:S01]  /*1920*/  @!P1 LEA.HI.X R5, R241, R9, R38, 0x1, P0 ;  /* 0x00000009f1059211 */ /* 0x000fe200000f0c26 */
[----:B------:R1:W-:Y:S01]  /*1930*/  @!P1 LDGSTS.E.BYPASS.LTC128B.128 [R219+0x3100], [R2.64], !P2 ;  /* 0x0310000002db9fae */ /* 0x0003e2000d101d46 */
[----:B------:R-:W-:Y:S02]  /*1940*/  @P5 ISETP.GE.AND P0, PT, R228, c[0x0][0x1d4], PT ;  /* 0x00007500e4005a0c */ /* 0x000fe40003f06270 */
[----:B------:R-:W-:Y:S01]  /*1950*/  LEA.HI R16, R16, R40, RZ, 0x3 ;  /* 0x0000002810107211 */ /* 0x000fe200078f18ff */
[----:B------:R-:W2:Y:S03]  /*1960*/  SHFL.IDX PT, R9, R0, 0x2, 0x181f ;  /* 0x00581f0000097f89 */ /* 0x000ea600000e0000 */
[----:B------:R-:W-:Y:S01]  /*1970*/  LOP3.LUT R16, R16, 0xfffffff8, RZ, 0xc0, !PT ;  /* 0xfffffff810107812 */ /* 0x000fe200078ec0ff */
[----:B------:R4:W-:Y:S04]  /*1980*/  @!P1 LDGSTS.E.BYPASS.LTC128B.128 [R219+0x7100], [R4.64], !P6 ;  /* 0x0710000004db9fae */ /* 0x0009e8000f101d46 */
[----:B------:R-:W0:Y:S01]  /*1990*/  LDGDEPBAR ;  /* 0x00000000000079af */ /* 0x000e220000000000 */
[----:B------:R-:W-:-:S03]  /*19a0*/  IMAD.IADD R16, R40, 0x1, -R16 ;  /* 0x0000000128107824 */ /* 0x000fc600078e0a10 */
[----:B------:R-:W2:Y:S01]  /*19b0*/  SHFL.IDX PT, R0, R0, 0x3, 0x181f ;  /* 0x00781f0000007f89 */ /* 0x000ea200000e0000 */
[----:B-1----:R-:W-:-:S04]  /*19c0*/  @P5 LEA R2, P2, R228, R6, 0x1 ;  /* 0x00000006e4025211 */ /* 0x002fc800078408ff */
[----:B---3--:R-:W-:Y:S02]  /*19d0*/  @P5 LEA.HI.X R3, R228, R7, R39, 0x1, P2 ;  /* 0x00000007e4035211 */ /* 0x008fe400010f0c27 */
[----:B------:R-:W-:-:S03]  /*19e0*/  ISETP.GE.AND P2, PT, R13, 0x21, PT ;  /* 0x000000210d00780c */ /* 0x000fc60003f46270 */
[----:B------:R1:W-:Y:S01]  /*19f0*/  @P5 LDGSTS.E.BYPASS.LTC128B.128 [R219+0x8100], [R2.64], !P0 ;  /* 0x0810000002db5fae */ /* 0x0003e2000c101d46 */
[C---:B------:R-:W-:Y:S02]  /*1a00*/  @P5 ISETP.GE.AND P0, PT, R241.reuse, c[0x0][0x1d4], PT ;  /* 0x00007500f1005a0c */ /* 0x040fe40003f06270 */
[----:B-1----:R-:W-:-:S07]  /*1a10*/  @P5 LEA R2, P1, R241, R6, 0x1 ;  /* 0x00000006f1025211 */ /* 0x002fce00078208ff */
[C---:B------:R-:W-:Y:S02]  /*1a20*/  @P2 LEA R6, P6, R228.reuse, R10, 0x1 ;  /* 0x0000000ae4062211 */ /* 0x040fe400078c08ff */
[----:B------:R-:W-:Y:S02]  /*1a30*/  @P5 LEA.HI.X R3, R241, R7, R38, 0x1, P1 ;  /* 0x00000007f1035211 */ /* 0x000fe400008f0c26 */
[C---:B------:R-:W-:Y:S02]  /*1a40*/  @P2 LEA.HI.X R7, R228.reuse, R12, R39, 0x1, P6 ;  /* 0x0000000ce4072211 */ /* 0x040fe400030f0c27 */
[----:B------:R-:W-:Y:S01]  /*1a50*/  ISETP.GE.AND P6, PT, R13, 0x41, PT ;  /* 0x000000410d00780c */ /* 0x000fe20003fc6270 */
[----:B------:R2:W-:Y:S01]  /*1a60*/  @P5 LDGSTS.E.BYPASS.LTC128B.128 [R219+0xc100], [R2.64], !P0 ;  /* 0x0c10000002db5fae */ /* 0x0005e2000c101d46 */
[----:B------:R-:W-:Y:S02]  /*1a70*/  @P2 ISETP.GE.AND P1, PT, R228, c[0x0][0x1d4], PT ;  /* 0x00007500e4002a0c */ /* 0x000fe40003f26270 */
[----:B----4-:R-:W-:-:S04]  /*1a80*/  @P2 LEA R4, P0, R241, R10, 0x1 ;  /* 0x0000000af1042211 */ /* 0x010fc800078008ff */
[----:B------:R-:W-:-:S05]  /*1a90*/  @P2 LEA.HI.X R5, R241, R12, R38, 0x1, P0 ;  /* 0x0000000cf1052211 */ /* 0x000fca00000f0c26 */
[C---:B------:R-:W-:Y:S02]  /*1aa0*/  @P6 ISETP.GE.AND P0, PT, R228.reuse, c[0x0][0x1d4], PT ;  /* 0x00007500e4006a0c */ /* 0x040fe40003f06270 */
[----:B------:R1:W-:Y:S01]  /*1ab0*/  @P2 LDGSTS.E.BYPASS.LTC128B.128 [R219+0x9100], [R6.64], !P1 ;  /* 0x0910000006db2fae */ /* 0x0003e2000c901d46 */
[----:B------:R-:W-:Y:S02]  /*1ac0*/  @P2 ISETP.GE.AND P1, PT, R241, c[0x0][0x1d4], PT ;  /* 0x00007500f1002a0c */ /* 0x000fe40003f26270 */
[----:B--2---:R-:W-:-:S11]  /*1ad0*/  @P6 LEA R2, P5, R228, R9, 0x1 ;  /* 0x00000009e4026211 */ /* 0x004fd600078a08ff */
[----:B------:R2:W-:Y:S01]  /*1ae0*/  @P2 LDGSTS.E.BYPASS.LTC128B.128 [R219+0xd100], [R4.64], !P1 ;  /* 0x0d10000004db2fae */ /* 0x0005e2000c901d46 */
[----:B------:R-:W-:Y:S02]  /*1af0*/  @P6 LEA.HI.X R3, R228, R11, R39, 0x1, P5 ;  /* 0x0000000be4036211 */ /* 0x000fe400028f0c27 */
[----:B------:R-:W-:-:S03]  /*1b00*/  ISETP.GE.AND P5, PT, R13, 0x61, PT ;  /* 0x000000610d00780c */ /* 0x000fc60003fa6270 */
[----:B------:R3:W-:Y:S01]  /*1b10*/  @P6 LDGSTS.E.BYPASS.LTC128B.128 [R219+0xa100], [R2.64], !P0 ;  /* 0x0a10000002db6fae */ /* 0x0007e2000c101d46 */
[----:B-1----:R-:W-:-:S04]  /*1b20*/  @P6 LEA R6, P2, R241, R9, 0x1 ;  /* 0x00000009f1066211 */ /* 0x002fc800078408ff */
[C---:B------:R-:W-:Y:S02]  /*1b30*/  @P6 LEA.HI.X R7, R241.reuse, R11, R38, 0x1, P2 ;  /* 0x0000000bf1076211 */ /* 0x040fe400010f0c26 */
[----:B------:R-:W-:-:S03]  /*1b40*/  @P6 ISETP.GE.AND P2, PT, R241, c[0x0][0x1d4], PT ;  /* 0x00007500f1006a0c */ /* 0x000fc60003f46270 */
[----:B--2---:R-:W-:-:S04]  /*1b50*/  @P5 LEA R4, P1, R228, R0, 0x1 ;  /* 0x00000000e4045211 */ /* 0x004fc800078208ff */
[----:B------:R-:W-:-:S06]  /*1b60*/  @P5 LEA.HI.X R5, R228, R8, R39, 0x1, P1 ;  /* 0x00000008e4055211 */ /* 0x000fcc00008f0c27 */
[----:B------:R1:W-:Y:S01]  /*1b70*/  @P6 LDGSTS.E.BYPASS.LTC128B.128 [R219+0xe100], [R6.64], !P2 ;  /* 0x0e10000006db6fae */ /* 0x0003e2000d101d46 */
[----:B------:R-:W-:Y:S02]  /*1b80*/  @P5 ISETP.GE.AND P1, PT, R228, c[0x0][0x1d4], PT ;  /* 0x00007500e4005a0c */ /* 0x000fe40003f26270 */
[----:B---3--:R-:W-:Y:S01]  /*1b90*/  @P5 LEA R2, P0, R241, R0, 0x1 ;  /* 0x00000000f1025211 */ /* 0x008fe200078008ff */
[----:B------:R-:W-:-:S03]  /*1ba0*/  IMAD R0, R15, c[0x0][0x208], RZ ;  /* 0x000082000f007a24 */ /* 0x000fc600078e02ff */
[C---:B------:R-:W-:Y:S01]  /*1bb0*/  @P5 LEA.HI.X R3, R241.reuse, R8, R38, 0x1, P0 ;  /* 0x00000008f1035211 */ /* 0x040fe200000f0c26 */
[----:B------:R-:W-:Y:S01]  /*1bc0*/  IMAD R0, R222, c[0x0][0x20c], R0 ;  /* 0x00008300de007a24 */ /* 0x000fe200078e0200 */
[----:B------:R-:W-:-:S05]  /*1bd0*/  @P5 ISETP.GE.AND P0, PT, R241, c[0x0][0x1d4], PT ;  /* 0x00007500f1005a0c */ /* 0x000fca0003f06270 */
[----:B------:R1:W-:Y:S08]  /*1be0*/  @P5 LDGSTS.E.BYPASS.LTC128B.128 [R219+0xb100], [R4.64], !P1 ;  /* 0x0b10000004db5fae */ /* 0x0003f0000c901d46 */
[----:B------:R2:W-:Y:S01]  /*1bf0*/  @P5 LDGSTS.E.BYPASS.LTC128B.128 [R219+0xf100], [R2.64], !P0 ;  /* 0x0f10000002db5fae */ /* 0x0005e2000c101d46 */
[----:B------:R-:W-:Y:S02]  /*1c00*/  R2P PR, R16, 0x6 ;  /* 0x0000000610007804 */ /* 0x000fe40000000000 */
[----:B------:R-:W-:Y:S01]  /*1c10*/  ISETP.GE.AND P6, PT, R228, c[0x0][0x1d4], PT ;  /* 0x00007500e4007a0c */ /* 0x000fe20003fc6270 */
[----:B------:R-:W0:Y:S10]  /*1c20*/  LDGDEPBAR ;  /* 0x00000000000079af */ /* 0x000e340000000000 */
[----:B------:R-:W-:Y:S01]  /*1c30*/  @P1 IADD3 R71, R204, -0x20, RZ ;  /* 0xffffffe0cc471810 */ /* 0x000fe20007ffe0ff */
[----:B--2---:R-:W-:Y:S01]  /*1c40*/  IMAD.WIDE.U32 R2, R222, c[0x0][0x208], RZ ;  /* 0x00008200de027a25 */ /* 0x004fe200078e00ff */
[----:B------:R-:W-:-:S04]  /*1c50*/  DEPBAR.LE SB0, 0x1 ;  /* 0x000080400000791a */ /* 0x000fc80000000000 */
[----:B------:R-:W-:Y:S01]  /*1c60*/  BAR.SYNC.DEFER_BLOCKING 0x0 ;  /* 0x0000000000007b1d */ /* 0x000fe20000010000 */
[----:B------:R-:W-:Y:S01]  /*1c70*/  IADD3 R3, R3, R0, RZ ;  /* 0x0000000003037210 */ /* 0x000fe20007ffe0ff */
[----:B------:R-:W-:-:S04]  /*1c80*/  IMAD R0, R37, c[0x0][0x210], RZ ;  /* 0x0000840025007a24 */ /* 0x000fc800078e02ff */
[----:B------:R-:W-:Y:S02]  /*1c90*/  IMAD R0, R46, c[0x0][0x214], R0 ;  /* 0x000085002e007a24 */ /* 0x000fe400078e0200 */
[----:B------:R-:W-:-:S05]  /*1ca0*/  IMAD.WIDE.U32 R2, R221, c[0x0][0x218], R2 ;  /* 0x00008600dd027a25 */ /* 0x000fca00078e0002 */
[----:B------:R-:W-:Y:S01]  /*1cb0*/  IADD3 R2, P0, R2, R44, RZ ;  /* 0x0000002c02027210 */ /* 0x000fe20007f1e0ff */
[----:B------:R-:W-:Y:S04]  /*1cc0*/  LDSM.16.M88.4 R136, [R214] ;  /* 0x00000000d688783b */ /* 0x000fe80000000200 */
        /* <DEDUP_REMOVED lines=10> */
[----:B-1----:R-:W1:Y:S04]  /*1d70*/  LDSM.16.M88.4 R4, [R204] ;  /* 0x00000000cc04783b */ /* 0x002e680000000200 */
[----:B------:R-:W2:Y:S04]  /*1d80*/  LDSM.16.M88.4 R20, [R204+0x800] ;  /* 0x00080000cc14783b */ /* 0x000ea80000000200 */
[----:B------:R-:W3:Y:S04]  /*1d90*/  LDSM.16.M88.4 R24, [R71] ;  /* 0x000000004718783b */ /* 0x000ee80000000200 */
[----:B------:R-:W4:Y:S04]  /*1da0*/  LDSM.16.M88.4 R32, [R71+0x800] ;  /* 0x000800004720783b */ /* 0x000f280000000200 */
[----:B------:R-:W2:Y:S04]  /*1db0*/  LDSM.16.M88.4 R28, [R204+0x1000] ;  /* 0x00100000cc1c783b */ /* 0x000ea80000000200 */
[----:B------:R-:W-:Y:S04]  /*1dc0*/  LDSM.16.M88.4 R40, [R204+0x1800] ;  /* 0x00180000cc28783b */ /* 0x000fe80000000200 */
[----:B------:R-:W-:Y:S04]  /*1dd0*/  LDSM.16.M88.4 R48, [R71+0x1800] ;  /* 0x001800004730783b */ /* 0x000fe80000000200 */
[----:B------:R-:W-:Y:S04]  /*1de0*/  LDSM.16.M88.4 R60, [R71+0x2000] ;  /* 0x00200000473c783b */ /* 0x000fe80000000200 */
[----:B------:R-:W-:Y:S04]  /*1df0*/  LDSM.16.M88.4 R56, [R71+0x2800] ;  /* 0x002800004738783b */ /* 0x000fe80000000200 */
[----:B------:R-:W-:Y:S01]  /*1e00*/  LDSM.16.M88.4 R64, [R71+0x3000] ;  /* 0x003000004740783b */ /* 0x000fe20000000200 */
[C---:B-1----:R-:W-:Y:S03]  /*1e10*/  HMMA.16816.F32 R16, R136.reuse, R4, RZ ;  /* 0x000000048810723c */ /* 0x042fe600000018ff */
[----:B------:R-:W-:Y:S05]  /*1e20*/  LDSM.16.M88.4 R72, [R71+0x3800] ;  /* 0x003800004748783b */ /* 0x000fea0000000200 */
[C---:B------:R-:W-:Y:S08]  /*1e30*/  HMMA.16816.F32 R8, R136.reuse, R6, RZ ;  /* 0x000000068808723c */ /* 0x040ff000000018ff */
[----:B--2---:R-:W-:Y:S08]  /*1e40*/  HMMA.16816.F32 R4, R136, R20, RZ ;  /* 0x000000148804723c */ /* 0x004ff000000018ff */
[C---:B---3--:R-:W-:Y:S08]  /*1e50*/  HMMA.16816.F32 R120, R140.reuse, R24, R16 ;  /* 0x000000188c78723c */ /* 0x048ff00000001810 */
[C---:B------:R-:W-:Y:S01]  /*1e60*/  HMMA.16816.F32 R100, R140.reuse, R26, R8 ;  /* 0x0000001a8c64723c */ /* 0x040fe20000001808 */
[----:B------:R-:W1:Y:S07]  /*1e70*/  LDSM.16.M88.4 R24, [R71+0x1000] ;  /* 0x001000004718783b */ /* 0x000e6e0000000200 */
[----:B----4-:R-:W-:Y:S07]  /*1e80*/  HMMA.16816.F32 R108, R140, R32, R4 ;  /* 0x000000208c6c723c */ /* 0x010fee0000001804 */
[----:B------:R-:W-:Y:S01]  /*1e90*/  IMAD R4, R36, c[0x0][0x218], RZ ;  /* 0x0000860024047a24 */ /* 0x000fe200078e02ff */
[----:B------:R-:W-:Y:S01]  /*1ea0*/  HMMA.16816.F32 R8, R136, R22, RZ ;  /* 0x000000168808723c */ /* 0x000fe200000018ff */
[----:B------:R-:W-:-:S02]  /*1eb0*/  IMAD.IADD R5, R45, 0x1, R0 ;  /* 0x000000012d057824 */ /* 0x000fc400078e0200 */
[----:B------:R-:W-:Y:S01]  /*1ec0*/  IMAD R0, R221, c[0x0][0x21c], R4 ;  /* 0x00008700dd007a24 */ /* 0x000fe200078e0204 */
[----:B------:R-:W-:Y:S04]  /*1ed0*/  LDSM.16.M88.4 R44, [R204+0x3800] ;  /* 0x00380000cc2c783b */ /* 0x000fe80000000200 */
[----:B------:R-:W-:Y:S01]  /*1ee0*/  IADD3.X R3, R5, R3, R0, P0, !PT ;  /* 0x0000000305037210 */ /* 0x000fe200007fe400 */
[C---:B------:R-:W-:Y:S01]  /*1ef0*/  HMMA.16816.F32 R20, R136.reuse, R28, RZ ;  /* 0x0000001c8814723c */ /* 0x040fe200000018ff */
[C---:B------:R-:W-:Y:S01]  /*1f00*/  LEA R0, P0, R2.reuse, c[0x0][0x1f8], 0x1 ;  /* 0x00007e0002007a11 */ /* 0x040fe200078008ff */
[----:B------:R-:W-:Y:S03]  /*1f10*/  STL [R1+0x38], R5 ;  /* 0x0000380501007387 */ /* 0x000fe60000100800 */
[----:B------:R-:W-:Y:S01]  /*1f20*/  LEA.HI.X R4, R2, c[0x0][0x1fc], R3, 0x1, P0 ;  /* 0x00007f0002047a11 */ /* 0x000fe200000f0c03 */
[----:B------:R-:W-:Y:S02]  /*1f30*/  SHFL.IDX PT, R14, R0, 0x2, 0x181f ;  /* 0x00581f00000e7f89 */ /* 0x000fe400000e0000 */
[----:B------:R-:W-:Y:S02]  /*1f40*/  HMMA.16816.F32 R16, R136, R30, RZ ;  /* 0x0000001e8810723c */ /* 0x000fe400000018ff */
[----:B------:R-:W2:Y:S04]  /*1f50*/  SHFL.IDX PT, R2, R0, RZ, 0x181f ;  /* 0x00181fff00027589 */ /* 0x000ea800000e0000 */
[----:B------:R-:W3:Y:S02]  /*1f60*/  SHFL.IDX PT, R3, R0, 0x1, 0x181f ;  /* 0x00381f0000037f89 */ /* 0x000ee400000e0000 */
[C---:B------:R-:W-:Y:S02]  /*1f70*/  HMMA.16816.F32 R80, R140.reuse, R34, R8 ;  /* 0x000000228c50723c */ /* 0x040fe40000001808 */
[----:B------:R-:W4:Y:S04]  /*1f80*/  SHFL.IDX PT, R5, R4, RZ, 0x181f ;  /* 0x00181fff04057589 */ /* 0x000f2800000e0000 */
[----:B------:R-:W4:Y:S02]  /*1f90*/  SHFL.IDX PT, R12, R4, 0x1, 0x181f ;  /* 0x00381f00040c7f89 */ /* 0x000f2400000e0000 */
[C---:B-1----:R-:W-:Y:S02]  /*1fa0*/  HMMA.16816.F32 R96, R140.reuse, R24, R20 ;  /* 0x000000188c60723c */ /* 0x042fe40000001814 */
[----:B------:R-:W1:Y:S04]  /*1fb0*/  SHFL.IDX PT, R15, R4, 0x2, 0x181f ;  /* 0x00581f00040f7f89 */ /* 0x000e6800000e0000 */
[----:B------:R-:W1:Y:S02]  /*1fc0*/  SHFL.IDX PT, R0, R0, 0x3, 0x181f ;  /* 0x00781f0000007f89 */ /* 0x000e6400000e0000 */
[----:B------:R-:W-:Y:S02]  /*1fd0*/  HMMA.16816.F32 R112, R140, R26, R16 ;  /* 0x0000001a8c70723c */ /* 0x000fe40000001810 */
[----:B------:R1:W1:Y:S01]  /*1fe0*/  SHFL.IDX PT, R18, R4, 0x3, 0x181f ;  /* 0x00781f0004127f89 */ /* 0x00026200000e0000 */
[----:B--2---:R-:W-:-:S02]  /*1ff0*/  IADD3 R8, P5, R2, R129, RZ ;  /* 0x0000008102087210 */ /* 0x004fc40007fbe0ff */
[-C--:B------:R-:W-:Y:S01]  /*2000*/  IADD3 R10, P1, R2, R128.reuse, RZ ;  /* 0x00000080020a7210 */ /* 0x080fe20007f3e0ff */
[----:B------:R-:W2:Y:S01]  /*2010*/  LDSM.16.M88.4 R28, [R204+0x2000] ;  /* 0x00200000cc1c783b */ /* 0x000ea20000000200 */
[-C--:B---3--:R-:W-:Y:S01]  /*2020*/  IADD3 R6, P0, R3, R128.reuse, RZ ;  /* 0x0000008003067210 */ /* 0x088fe20007f1e0ff */
[C---:B------:R-:W-:Y:S01]  /*2030*/  HMMA.16816.F32 R20, R136.reuse, R40, RZ ;  /* 0x000000288814723c */ /* 0x040fe200000018ff */
[C---:B----4-:R-:W-:Y:S01]  /*2040*/  IMAD.X R9, R5.reuse, 0x1, R69, P5 ;  /* 0x0000000105097824 */ /* 0x050fe200028e0645 */
[----:B------:R-:W-:Y:S01]  /*2050*/  IADD3 R2, P5, R14, R128, RZ ;  /* 0x000000800e027210 */ /* 0x000fe20007fbe0ff */
[--C-:B------:R-:W-:Y:S01]  /*2060*/  IMAD.X R11, R5, 0x1, R68.reuse, P1 ;  /* 0x00000001050b7824 */ /* 0x100fe200008e0644 */
[----:B------:R-:W3:Y:S01]  /*2070*/  LDSM.16.M88.4 R24, [R204+0x2800] ;  /* 0x00280000cc18783b */ /* 0x000ee20000000200 */
[----:B------:R-:W-:Y:S02]  /*2080*/  IADD3.X R7, R12, R68, RZ, P0, !PT ;  /* 0x000000440c077210 */ /* 0x000fe400007fe4ff */
[-C--:B------:R-:W-:Y:S01]  /*2090*/  IADD3 R14, P0, R14, R129.reuse, RZ ;  /* 0x000000810e0e7210 */ /* 0x080fe20007f1e0ff */
[----:B------:R-:W-:Y:S01]  /*20a0*/  HMMA.16816.F32 R52, R136, R42, RZ ;  /* 0x0000002a8834723c */ /* 0x000fe200000018ff */
[----:B-1----:R-:W-:Y:S01]  /*20b0*/  IADD3 R4, P1, R3, R129, RZ ;  /* 0x0000008103047210 */ /* 0x002fe20007f3e0ff */
[C---:B------:R-:W-:Y:S01]  /*20c0*/  IMAD.X R3, R15.reuse, 0x1, R68, P5 ;  /* 0x000000010f037824 */ /* 0x040fe200028e0644 */
[----:B------:R-:W-:-:S02]  /*20d0*/  IADD3.X R15, R15, R69, RZ, P0, !PT ;  /* 0x000000450f0f7210 */ /* 0x000fc400007fe4ff */
[----:B------:R-:W-:Y:S01]  /*20e0*/  ISETP.LT.OR P0, PT, R13, 0x1, P6 ;  /* 0x000000010d00780c */ /* 0x000fe20003701670 */
[----:B------:R-:W-:Y:S01]  /*20f0*/  IMAD.X R5, R12, 0x1, R69, P1 ;  /* 0x000000010c057824 */ /* 0x000fe200008e0645 */
[----:B------:R-:W-:-:S09]  /*2100*/  IADD3 R16, P5, R0, R128, RZ ;  /* 0x0000008000107210 */ /* 0x000fd20007fbe0ff */
[----:B------:R-:W-:Y:S01]  /*2110*/  HMMA.16816.F32 R116, R140, R48, R20 ;  /* 0x000000308c74723c */ /* 0x000fe20000001814 */
[----:B------:R-:W-:Y:S01]  /*2120*/  ISETP.GE.AND P1, PT, R241, c[0x0][0x1d4], PT ;  /* 0x00007500f1007a0c */ /* 0x000fe20003f26270 */
[----:B------:R-:W1:Y:S01]  /*2130*/  LDSM.16.M88.4 R20, [R204+0x3000] ;  /* 0x00300000cc14783b */ /* 0x000e620000000200 */
[----:B------:R-:W-:Y:S02]  /*2140*/  IMAD.X R17, R18, 0x1, R68, P5 ;  /* 0x0000000112117824 */ /* 0x000fe400028e0644 */
[----:B------:R-:W-:-:S03]  /*2150*/  ISETP.LT.OR P5, PT, R13, 0x1, P1 ;  /* 0x000000010d00780c */ /* 0x000fc60000fa1670 */
[----:B------:R-:W-:Y:S01]  /*2160*/  HMMA.16816.F32 R88, R140, R50, R52 ;  /* 0x000000328c58723c */ /* 0x000fe20000001834 */
[----:B------:R-:W-:Y:S01]  /*2170*/  @!PT LDS RZ, [RZ] ;  /* 0x00000000fffff984 */ /* 0x000fe20000000800 */
[----:B------:R-:W-:Y:S01]  /*2180*/  @!PT LDS RZ, [RZ] ;  /* 0x00000000fffff984 */ /* 0x000fe20000000800 */
[----:B------:R-:W-:Y:S01]  /*2190*/  @!PT LDS RZ, [RZ] ;  /* 0x00000000fffff984 */ /* 0x000fe20000000800 */
[----:B------:R4:W-:Y:S01]  /*21a0*/  LDGSTS.E.BYPASS.LTC128B.128 [R219+0x100], [R10.64], !P0 ;  /* 0x001000000adb7fae */ /* 0x0009e2000c101d46 */
[----:B------:R-:W-:-:S06]  /*21b0*/  ISETP.LT.OR P0, PT, R13, 0x21, P6 ;  /* 0x000000210d00780c */ /* 0x000fcc0003701670 */
[----:B--2---:R-:W-:Y:S02]  /*21c0*/  HMMA.16816.F32 R40, R136, R28, RZ ;  /* 0x0000001c8828723c */ /* 0x004fe400000018ff */
[----:B------:R4:W-:Y:S01]  /*21d0*/  LDGSTS.E.BYPASS.LTC128B.128 [R219+0x4100], [R8.64], !P5 ;  /* 0x0410000008db7fae */ /* 0x0009e2000e901d46 */
[----:B------:R-:W-:-:S04]  /*21e0*/  ISETP.LT.OR P5, PT, R13, 0x21, P1 ;  /* 0x000000210d00780c */ /* 0x000fc80000fa1670 */
[----:B------:R2:W-:Y:S01]  /*21f0*/  LDGSTS.E.BYPASS.LTC128B.128 [R219+0x1100], [R6.64], !P0 ;  /* 0x0110000006db7fae */ /* 0x0005e2000c101d46 */
[C---:B------:R-:W-:Y:S01]  /*2200*/  ISETP.LT.OR P0, PT, R13.reuse, 0x41, P6 ;  /* 0x000000410d00780c */ /* 0x040fe20003701670 */
[C---:B------:R-:W-:Y:S07]  /*2210*/  HMMA.16816.F32 R36, R136.reuse, R30, RZ ;  /* 0x0000001e8824723c */ /* 0x040fee00000018ff */
[----:B------:R2:W-:Y:S01]  /*2220*/  LDGSTS.E.BYPASS.LTC128B.128 [R219+0x5100], [R4.64], !P5 ;  /* 0x0510000004db7fae */ /* 0x0005e2000e901d46 */
[C---:B------:R-:W-:Y:S01]  /*2230*/  ISETP.LT.OR P5, PT, R13.reuse, 0x61, P6 ;  /* 0x000000610d00780c */ /* 0x040fe200037a1670 */
[----:B---3--:R-:W-:Y:S01]  /*2240*/  HMMA.16816.F32 R32, R136, R24, RZ ;  /* 0x000000188820723c */ /* 0x008fe200000018ff */
[----:B------:R-:W-:-:S02]  /*2250*/  ISETP.LT.OR P6, PT, R13, 0x41, P1 ;  /* 0x000000410d00780c */ /* 0x000fc40000fc1670 */
[----:B------:R-:W-:Y:S01]  /*2260*/  ISETP.LT.OR P1, PT, R13, 0x61, P1 ;  /* 0x000000610d00780c */ /* 0x000fe20000f21670 */
[----:B------:R3:W-:Y:S04]  /*2270*/  LDGSTS.E.BYPASS.LTC128B.128 [R219+0x2100], [R2.64], !P0 ;  /* 0x0210000002db7fae */ /* 0x0007e8000c101d46 */
[C---:B------:R-:W-:Y:S06]  /*2280*/  HMMA.16816.F32 R28, R136.reuse, R26, RZ ;  /* 0x0000001a881c723c */ /* 0x040fec00000018ff */
[----:B------:R2:W-:Y:S02]  /*2290*/  LDGSTS.E.BYPASS.LTC128B.128 [R219+0x6100], [R14.64], !P6 ;  /* 0x061000000edb7fae */ /* 0x0005e4000f101d46 */
[C---:B-1----:R-:W-:Y:S02]  /*22a0*/  HMMA.16816.F32 R24, R136.reuse, R20, RZ ;  /* 0x000000148818723c */ /* 0x042fe400000018ff */
[----:B------:R1:W-:Y:S06]  /*22b0*/  LDGSTS.E.BYPASS.LTC128B.128 [R219+0x3100], [R16.64], !P5 ;  /* 0x0310000010db7fae */ /* 0x0003ec000e901d46 */
[----:B------:R-:W-:Y:S01]  /*22c0*/  HMMA.16816.F32 R20, R136, R22, RZ ;  /* 0x000000168814723c */ /* 0x000fe200000018ff */
[----:B---3--:R-:W-:Y:S01]  /*22d0*/  IMAD.MOV.U32 R3, RZ, RZ, 0x40 ;  /* 0x00000040ff037424 */ /* 0x008fe200078e00ff */
[----:B------:R-:W-:-:S06]  /*22e0*/  IADD3 R2, P0, R0, R129, RZ ;  /* 0x0000008100027210 */ /* 0x000fcc0007f1e0ff */
[----:B------:R-:W-:Y:S01]  /*22f0*/  HMMA.16816.F32 R92, R140, R60, R40 ;  /* 0x0000003c8c5c723c */ /* 0x000fe20000001828 */
[----:B------:R-:W-:Y:S02]  /*2300*/  SEL R0, R3, 0xffffffc0, !P2 ;  /* 0xffffffc003007807 */ /* 0x000fe40005000000 */
[----:B------:R-:W-:Y:S02]  /*2310*/  IADD3.X R3, R18, R69, RZ, P0, !PT ;  /* 0x0000004512037210 */ /* 0x000fe400007fe4ff */
[----:B------:R-:W-:Y:S01]  /*2320*/  ISETP.GE.AND P0, PT, R226, 0x2, PT ;  /* 0x00000002e200780c */ /* 0x000fe20003f06270 */
[----:B------:R-:W-:Y:S02]  /*2330*/  IMAD.IADD R206, R204, 0x1, R0 ;  /* 0x00000001ccce7824 */ /* 0x000fe400078e0200 */
[----:B--2---:R-:W-:Y:S01]  /*2340*/  HMMA.16816.F32 R12, R136, R46, RZ ;  /* 0x0000002e880c723c */ /* 0x004fe200000018ff */
[----:B------:R2:W-:Y:S01]  /*2350*/  LDGSTS.E.BYPASS.LTC128B.128 [R219+0x7100], [R2.64], !P1 ;  /* 0x0710000002db7fae */ /* 0x0005e2000c901d46 */
[----:B------:R-:W-:-:S03]  /*2360*/  ISETP.GT.AND P1, PT, R144, 0x7f, PT ;  /* 0x0000007f9000780c */ /* 0x000fc60003f24270 */
[----:B----4-:R-:W3:Y:S03]  /*2370*/  LDSM.16.M88.4 R8, [R206] ;  /* 0x00000000ce08783b */ /* 0x010ee60000000200 */
[----:B-1----:R-:W-:Y:S01]  /*2380*/  HMMA.16816.F32 R16, R136, R44, RZ ;  /* 0x0000002c8810723c */ /* 0x002fe200000018ff */
[----:B------:R-:W1:Y:S04]  /*2390*/  LDSM.16.M88.4 R4, [R206+0x800] ;  /* 0x00080000ce04783b */ /* 0x000e680000000200 */
[----:B------:R-:W-:Y:S03]  /*23a0*/  LDSM.16.M88.4 R44, [R206+0x1000] ;  /* 0x00100000ce2c783b */ /* 0x000fe60000000200 */
[C---:B------:R-:W-:Y:S01]  /*23b0*/  HMMA.16816.F32 R104, R140.reuse, R62, R36 ;  /* 0x0000003e8c68723c */ /* 0x040fe20000001824 */
[----:B------:R-:W0:Y:S07]  /*23c0*/  LDGDEPBAR ;  /* 0x00000000000079af */ /* 0x000e2e0000000000 */
[----:B------:R-:W-:Y:S01]  /*23d0*/  HMMA.16816.F32 R48, R140, R64, R24 ;  /* 0x000000408c30723c */ /* 0x000fe20000001818 */
[----:B------:R-:W4:Y:S01]  /*23e0*/  LDSM.16.M88.4 R24, [R206+0x1800] ;  /* 0x00180000ce18783b */ /* 0x000f220000000200 */
[----:B--2---:R-:W-:-:S06]  /*23f0*/  IADD3 R2, R71, 0x4000, RZ ;  /* 0x0000400047027810 */ /* 0x004fcc0007ffe0ff */
[----:B------:R-:W-:Y:S01]  /*2400*/  HMMA.16816.F32 R84, R140, R56, R32 ;  /* 0x000000388c54723c */ /* 0x000fe20000001820 */
[----:B------:R-:W-:-:S05]  /*2410*/  IADD3 R205, R2, R0, RZ ;  /* 0x0000000002cd7210 */ /* 0x000fca0007ffe0ff */
[----:B------:R-:W-:Y:S02]  /*2420*/  LDSM.16.M88.4 R52, [R205+-0x3800] ;  /* 0xffc80000cd34783b */ /* 0x000fe40000000200 */
[----:B------:R-:W-:Y:S02]  /*2430*/  HMMA.16816.F32 R60, R140, R66, R20 ;  /* 0x000000428c3c723c */ /* 0x000fe40000001814 */
[----:B------:R-:W2:Y:S06]  /*2440*/  LDSM.16.M88.4 R20, [R206+0x2000] ;  /* 0x00200000ce14783b */ /* 0x000eac0000000200 */
[C---:B---3--:R-:W-:Y:S01]  /*2450*/  HMMA.16816.F32 R32, R176.reuse, R8, R120 ;  /* 0x00000008b020723c */ /* 0x048fe20000001878 */
[----:B------:R-:W-:Y:S07]  /*2460*/  LDSM.16.M88.4 R120, [R205+-0x2000] ;  /* 0xffe00000cd78783b */ /* 0x000fee0000000200 */
[----:B------:R-:W-:Y:S01]  /*2470*/  HMMA.16816.F32 R36, R176, R10, R100 ;  /* 0x0000000ab024723c */ /* 0x000fe20000001864 */
[----:B------:R-:W3:Y:S04]  /*2480*/  LDSM.16.M88.4 R8, [R206+0x3000] ;  /* 0x00300000ce08783b */ /* 0x000ee80000000200 */
[----:B------:R-:W-:Y:S03]  /*2490*/  LDSM.16.M88.4 R100, [R205+-0x2800] ;  /* 0xffd80000cd64783b */ /* 0x000fe60000000200 */
[C---:B------:R-:W-:Y:S08]  /*24a0*/  HMMA.16816.F32 R76, R140.reuse, R58, R28 ;  /* 0x0000003a8c4c723c */ /* 0x040ff0000000181c */
[C---:B------:R-:W-:Y:S01]  /*24b0*/  HMMA.16816.F32 R56, R140.reuse, R72, R16 ;  /* 0x000000488c38723c */ /* 0x040fe20000001810 */
[----:B------:R-:W3:Y:S07]  /*24c0*/  LDSM.16.M88.4 R16, [R206+0x2800] ;  /* 0x00280000ce10783b */ /* 0x000eee0000000200 */
[----:B------:R-:W-:Y:S01]  /*24d0*/  HMMA.16816.F32 R40, R140, R74, R12 ;  /* 0x0000004a8c28723c */ /* 0x000fe2000000180c */
[----:B------:R-:W-:Y:S07]  /*24e0*/  LDSM.16.M88.4 R12, [R205+-0x4000] ;  /* 0xffc00000cd0c783b */ /* 0x000fee0000000200 */
[C---:B-1----:R-:W-:Y:S08]  /*24f0*/  HMMA.16816.F32 R64, R176.reuse, R4, R108 ;  /* 0x00000004b040723c */ /* 0x042ff0000000186c */
[C---:B------:R-:W-:Y:S01]  /*2500*/  HMMA.16816.F32 R72, R176.reuse, R6, R80 ;  /* 0x00000006b048723c */ /* 0x040fe20000001850 */
[----:B------:R-:W1:Y:S07]  /*2510*/  LDSM.16.M88.4 R4, [R206+0x3800] ;  /* 0x00380000ce04783b */ /* 0x000e6e0000000200 */
[C---:B----4-:R-:W-:Y:S08]  /*2520*/  HMMA.16816.F32 R108, R176.reuse, R26, R88 ;  /* 0x0000001ab06c723c */ /* 0x050ff00000001858 */
[C---:B--2---:R-:W-:Y:S08]  /*2530*/  HMMA.16816.F32 R92, R176.reuse, R20, R92 ;  /* 0x00000014b05c723c */ /* 0x044ff0000000185c */
[C---:B------:R-:W-:Y:S08]  /*2540*/  HMMA.16816.F32 R88, R176.reuse, R22, R104 ;  /* 0x00000016b058723c */ /* 0x040ff00000001868 */
[C---:B---3--:R-:W-:Y:S08]  /*2550*/  HMMA.16816.F32 R48, R176.reuse, R8, R48 ;  /* 0x00000008b030723c */ /* 0x048ff00000001830 */
[C---:B------:R-:W-:Y:S01]  /*2560*/  HMMA.16816.F32 R20, R176.reuse, R10, R60 ;  /* 0x0000000ab014723c */ /* 0x040fe2000000183c */
[----:B------:R-:W-:Y:S07]  /*2570*/  LDSM.16.M88.4 R8, [R204+0x4000] ;  /* 0x00400000cc08783b */ /* 0x000fee0000000200 */
[C---:B------:R-:W-:Y:S01]  /*2580*/  HMMA.16816.F32 R80, R176.reuse, R44, R96 ;  /* 0x0000002cb050723c */ /* 0x040fe20000001860 */
[----:B------:R-:W-:Y:S07]  /*2590*/  LDSM.16.M88.4 R96, [R205+-0x1800] ;  /* 0xffe80000cd60783b */ /* 0x000fee0000000200 */
[C---:B------:R-:W-:Y:S01]  /*25a0*/  HMMA.16816.F32 R112, R176.reuse, R46, R112 ;  /* 0x0000002eb070723c */ /* 0x040fe20000001870 */
[----:B------:R-:W2:Y:S07]  /*25b0*/  LDSM.16.M88.4 R44, [R205+-0x3000] ;  /* 0xffd00000cd2c783b */ /* 0x000eae0000000200 */
[C---:B------:R-:W-:Y:S08]  /*25c0*/  HMMA.16816.F32 R116, R176.reuse, R24, R116 ;  /* 0x00000018b074723c */ /* 0x040ff00000001874 */
[C---:B------:R-:W-:Y:S08]  /*25d0*/  HMMA.16816.F32 R28, R176.reuse, R16, R84 ;  /* 0x00000010b01c723c */ /* 0x040ff00000001854 */
[C---:B------:R-:W-:Y:S01]  /*25e0*/  HMMA.16816.F32 R24, R176.reuse, R18, R76 ;  /* 0x00000012b018723c */ /* 0x040fe2000000184c */
[----:B------:R-:W-:Y:S07]  /*25f0*/  LDSM.16.M88.4 R16, [R205+-0x1000] ;  /* 0xfff00000cd10783b */ /* 0x000fee0000000200 */
[C---:B-1----:R-:W-:Y:S08]  /*2600*/  HMMA.16816.F32 R76, R176.reuse, R4, R56 ;  /* 0x00000004b04c723c */ /* 0x042ff00000001838 */
[----:B------:R-:W-:Y:S01]  /*2610*/  HMMA.16816.F32 R84, R176, R6, R40 ;  /* 0x00000006b054723c */ /* 0x000fe20000001828 */
[----:B------:R-:W-:Y:S07]  /*2620*/  LDSM.16.M88.4 R40, [R205+-0x800] ;  /* 0xfff80000cd28783b */ /* 0x000fee0000000200 */
[C---:B------:R-:W-:Y:S01]  /*2630*/  HMMA.16816.F32 R4, R180.reuse, R12, R32 ;  /* 0x0000000cb404723c */ /* 0x040fe20000001820 */
[----:B------:R-:W-:Y:S07]  /*2640*/  LDSM.16.M88.4 R32, [R204+0x5800] ;  /* 0x00580000cc20783b */ /* 0x000fee0000000200 */
[C---:B------:R-:W-:Y:S01]  /*2650*/  HMMA.16816.F32 R12, R180.reuse, R14, R36 ;  /* 0x0000000eb40c723c */ /* 0x040fe20000001824 */
[----:B------:R-:W1:Y:S07]  /*2660*/  LDSM.16.M88.4 R36, [R71+0x4000] ;  /* 0x004000004724783b */ /* 0x000e6e0000000200 */
[----:B--2---:R-:W-:Y:S08]  /*2670*/  HMMA.16816.F32 R56, R180, R44, R80 ;  /* 0x0000002cb438723c */ /* 0x004ff00000001850 */
[----:B------:R-:W-:Y:S08]  /*2680*/  HMMA.16816.F32 R4, R184, R8, R4 ;  /* 0x00000008b804723c */ /* 0x000ff00000001804 */
[C---:B------:R-:W-:Y:S08]  /*2690*/  HMMA.16816.F32 R80, R180.reuse, R120, R92 ;  /* 0x00000078b450723c */ /* 0x040ff0000000185c */
[C---:B------:R-:W-:Y:S01]  /*26a0*/  HMMA.16816.F32 R92, R180.reuse, R96, R28 ;  /* 0x00000060b45c723c */ /* 0x040fe2000000181c */
[----:B------:R-:W-:Y:S07]  /*26b0*/  LDSM.16.M88.4 R28, [R204+0x5000] ;  /* 0x00500000cc1c783b */ /* 0x000fee0000000200 */
[----:B------:R-:W-:Y:S01]  /*26c0*/  HMMA.16816.F32 R96, R180, R98, R24 ;  /* 0x00000062b460723c */ /* 0x000fe20000001818 */
[----:B------:R-:W2:Y:S07]  /*26d0*/  LDSM.16.M88.4 R24, [R206+0x4000] ;  /* 0x00400000ce18783b */ /* 0x000eae0000000200 */
[----:B------:R-:W-:Y:S01]  /*26e0*/  HMMA.16816.F32 R8, R184, R10, R12 ;  /* 0x0000000ab808723c */ /* 0x000fe2000000180c */
[----:B------:R-:W3:Y:S07]  /*26f0*/  LDSM.16.M88.4 R12, [R204+0x4800] ;  /* 0x00480000cc0c783b */ /* 0x000eee0000000200 */
[----:B-1----:R-:W-:Y:S08]  /*2700*/  HMMA.16816.F32 R4, R188, R36, R4 ;  /* 0x00000024bc04723c */ /* 0x002ff00000001804 */
[C---:B------:R-:W-:Y:S08]  /*2710*/  HMMA.16816.F32 R64, R180.reuse, R52, R64 ;  /* 0x00000034b440723c */ /* 0x040ff00000001840 */
[C---:B------:R-:W-:Y:S01]  /*2720*/  HMMA.16816.F32 R60, R180.reuse, R46, R112 ;  /* 0x0000002eb43c723c */ /* 0x040fe20000001870 */
[----:B------:R-:W1:Y:S07]  /*2730*/  LDSM.16.M88.4 R44, [R205] ;  /* 0x00000000cd2c783b */ /* 0x000e6e0000000200 */
[----:B------:R-:W-:Y:S08]  /*2740*/  HMMA.16816.F32 R52, R180, R54, R72 ;  /* 0x00000036b434723c */ /* 0x000ff00000001848 */
[----:B------:R-:W-:Y:S01]  /*2750*/  HMMA.16816.F32 R8, R188, R38, R8 ;  /* 0x00000026bc08723c */ /* 0x000fe20000001808 */
[----:B------:R-:W4:Y:S07]  /*2760*/  LDSM.16.M88.4 R36, [R71+0x4800] ;  /* 0x004800004724783b */ /* 0x000f2e0000000200 */
[C---:B------:R-:W-:Y:S08]  /*2770*/  HMMA.16816.F32 R72, R180.reuse, R100, R116 ;  /* 0x00000064b448723c */ /* 0x040ff00000001874 */
[C---:B------:R-:W-:Y:S08]  /*2780*/  HMMA.16816.F32 R108, R180.reuse, R102, R108 ;  /* 0x00000066b46c723c */ /* 0x040ff0000000186c */
[C---:B------:R-:W-:Y:S01]  /*2790*/  HMMA.16816.F32 R100, R180.reuse, R16, R48 ;  /* 0x00000010b464723c */ /* 0x040fe20000001830 */
[----:B------:R-:W-:Y:S07]  /*27a0*/  LDSM.16.M88.4 R48, [R206+0x5000] ;  /* 0x00500000ce30783b */ /* 0x000fee0000000200 */
[----:B------:R-:W-:Y:S08]  /*27b0*/  HMMA.16816.F32 R104, R180, R18, R20 ;  /* 0x00000012b468723c */ /* 0x000ff00000001814 */
[----:B--2---:R-:W-:Y:S08]  /*27c0*/  HMMA.16816.F32 R4, R192, R24, R4 ;  /* 0x00000018c004723c */ /* 0x004ff00000001804 */
[C---:B---3--:R-:W-:Y:S08]  /*27d0*/  HMMA.16816.F32 R16, R184.reuse, R12, R64 ;  /* 0x0000000cb810723c */ /* 0x048ff00000001840 */
[----:B------:R-:W-:Y:S08]  /*27e0*/  HMMA.16816.F32 R20, R184, R14, R52 ;  /* 0x0000000eb814723c */ /* 0x000ff00000001834 */
[----:B------:R-:W-:Y:S01]  /*27f0*/  HMMA.16816.F32 R8, R192, R26, R8 ;  /* 0x0000001ac008723c */ /* 0x000fe20000001808 */
[----:B------:R-:W2:Y:S07]  /*2800*/  LDSM.16.M88.4 R24, [R206+0x4800] ;  /* 0x00480000ce18783b */ /* 0x000eae0000000200 */
[C---:B------:R-:W-:Y:S08]  /*2810*/  HMMA.16816.F32 R112, R180.reuse, R40, R76 ;  /* 0x00000028b470723c */ /* 0x040ff0000000184c */
[----:B------:R-:W-:Y:S01]  /*2820*/  HMMA.16816.F32 R116, R180, R42, R84 ;  /* 0x0000002ab474723c */ /* 0x000fe20000001854 */
[----:B------:R-:W3:Y:S07]  /*2830*/  LDSM.16.M88.4 R40, [R71+0x5000] ;  /* 0x005000004728783b */ /* 0x000eee0000000200 */
[----:B-1----:R-:W-:Y:S08]  /*2840*/  HMMA.16816.F32 R12, R196, R44, R4 ;  /* 0x0000002cc40c723c */ /* 0x002ff00000001804 */
[C---:B----4-:R-:W-:Y:S08]  /*2850*/  HMMA.16816.F32 R4, R188.reuse, R36, R16 ;  /* 0x00000024bc04723c */ /* 0x050ff00000001810 */
[----:B------:R-:W-:Y:S01]  /*2860*/  HMMA.16816.F32 R16, R188, R38, R20 ;  /* 0x00000026bc10723c */ /* 0x000fe20000001814 */
[----:B------:R-:W-:Y:S04]  /*2870*/  LDSM.16.M88.4 R36, [R205+0x800] ;  /* 0x00080000cd24783b */ /* 0x000fe80000000200 */
[----:B------:R-:W-:Y:S03]  /*2880*/  LDSM.16.M88.4 R20, [R71+0x5800] ;  /* 0x005800004714783b */ /* 0x000fe60000000200 */
[----:B------:R-:W-:Y:S01]  /*2890*/  HMMA.16816.F32 R52, R184, R28, R56 ;  /* 0x0000001cb834723c */ /* 0x000fe20000001838 */
[----:B------:R-:W-:Y:S01]  /*28a0*/  FMUL.FTZ R0, R12, c[0x0][0x320] ;  /* 0x0000c8000c007a20 */ /* 0x000fe20000410000 */
[----:B------:R-:W1:Y:S03]  /*28b0*/  LDSM.16.M88.4 R56, [R204+0x6000] ;  /* 0x00600000cc38783b */ /* 0x000e660000000200 */
[----:B------:R4:W1:Y:S03]  /*28c0*/  MUFU.TANH R124, R0 ;  /* 0x00000000007c7308 */ /* 0x0008660000002400 */
[----:B--2---:R-:W-:Y:S08]  /*28d0*/  HMMA.16816.F32 R4, R192, R24, R4 ;  /* 0x00000018c004723c */ /* 0x004ff00000001804 */
[----:B------:R-:W-:Y:S01]  /*28e0*/  HMMA.16816.F32 R60, R184, R30, R60 ;  /* 0x0000001eb83c723c */ /* 0x000fe2000000183c */
[----:B----4-:R-:W-:-:S07]  /*28f0*/  FMUL.FTZ R0, R13, c[0x0][0x320] ;  /* 0x0000c8000d007a20 */ /* 0x010fce0000410000 */
[----:B------:R-:W-:Y:S01]  /*2900*/  HMMA.16816.F32 R28, R196, R46, R8 ;  /* 0x0000002ec41c723c */ /* 0x000fe20000001808 */
[----:B------:R-:W2:Y:S07]  /*2910*/  LDSM.16.M88.4 R44, [R204+0x6800] ;  /* 0x00680000cc2c783b */ /* 0x000eae0000000200 */
[----:B------:R-:W-:Y:S01]  /*2920*/  HMMA.16816.F32 R88, R180, R122, R88 ;  /* 0x0000007ab458723c */ /* 0x000fe20000001858 */
[----:B------:R4:W1:Y:S07]  /*2930*/  MUFU.TANH R123, R0 ;  /* 0x00000000007b7308 */ /* 0x00086e0000002400 */
[----:B---3--:R-:W-:Y:S01]  /*2940*/  HMMA.16816.F32 R8, R188, R40, R52 ;  /* 0x00000028bc08723c */ /* 0x008fe20000001834 */
[----:B------:R-:W-:Y:S07]  /*2950*/  LDSM.16.M88.4 R52, [R206+0x5800] ;  /* 0x00580000ce34783b */ /* 0x000fee0000000200 */
[----:B------:R-:W-:Y:S01]  /*2960*/  HMMA.16816.F32 R64, R184, R32, R72 ;  /* 0x00000020b840723c */ /* 0x000fe20000001848 */
[----:B----4-:R-:W-:-:S04]  /*2970*/  FMUL.FTZ R0, R14, c[0x0][0x320] ;  /* 0x0000c8000e007a20 */ /* 0x010fc80000410000 */
[----:B------:R3:W4:Y:S03]  /*2980*/  MUFU.TANH R126, R0 ;  /* 0x00000000007e7308 */ /* 0x0007260000002400 */
[C---:B------:R-:W-:Y:S01]  /*2990*/  HMMA.16816.F32 R76, R184.reuse, R34, R108 ;  /* 0x00000022b84c723c */ /* 0x040fe2000000186c */
[----:B------:R-:W-:Y:S07]  /*29a0*/  LDSM.16.M88.4 R32, [R205+0x1000] ;  /* 0x00100000cd20783b */ /* 0x000fee0000000200 */
[----:B-1----:R-:W-:Y:S01]  /*29b0*/  HMMA.16816.F32 R80, R184, R56, R80 ;  /* 0x00000038b850723c */ /* 0x002fe20000001850 */
[----:B---3--:R-:W-:-:S07]  /*29c0*/  FMUL.FTZ R0, R15, c[0x0][0x320] ;  /* 0x0000c8000f007a20 */ /* 0x008fce0000410000 */
[----:B------:R-:W-:Y:S01]  /*29d0*/  HMMA.16816.F32 R12, R192, R26, R16 ;  /* 0x0000001ac00c723c */ /* 0x000fe20000001810 */
[----:B------:R1:W3:Y:S07]  /*29e0*/  MUFU.TANH R125, R0 ;  /* 0x00000000007d7308 */ /* 0x0002ee0000002400 */
[----:B------:R-:W-:Y:S08]  /*29f0*/  HMMA.16816.F32 R16, R196, R36, R4 ;  /* 0x00000024c410723c */ /* 0x000ff00000001804 */
[----:B------:R-:W-:Y:S01]  /*2a00*/  HMMA.16816.F32 R4, R192, R48, R8 ;  /* 0x00000030c004723c */ /* 0x000fe20000001808 */
[----:B-1----:R-:W-:-:S04]  /*2a10*/  FMUL.FTZ R0, R28, c[0x0][0x320] ;  /* 0x0000c8001c007a20 */ /* 0x002fc80000410000 */
[----:B------:R1:W1:Y:S03]  /*2a20*/  MUFU.TANH R120, R0 ;  /* 0x0000000000787308 */ /* 0x0002660000002400 */
[----:B------:R-:W-:Y:S01]  /*2a30*/  HMMA.16816.F32 R24, R188, R42, R60 ;  /* 0x0000002abc18723c */ /* 0x000fe2000000183c */
[----:B------:R-:W-:Y:S07]  /*2a40*/  LDSM.16.M88.4 R40, [R205+0x1800] ;  /* 0x00180000cd28783b */ /* 0x000fee0000000200 */
[----:B------:R-:W-:Y:S01]  /*2a50*/  HMMA.16816.F32 R8, R196, R38, R12 ;  /* 0x00000026c408723c */ /* 0x000fe2000000180c */
[----:B------:R-:W-:Y:S01]  /*2a60*/  LDSM.16.M88.4 R36, [R71+0x6800] ;  /* 0x006800004724783b */ /* 0x000fe20000000200 */
[----:B-1----:R-:W-:-:S06]  /*2a70*/  FMUL.FTZ R0, R29, c[0x0][0x320] ;  /* 0x0000c8001d007a20 */ /* 0x002fcc0000410000 */
[----:B------:R-:W-:Y:S01]  /*2a80*/  HMMA.16816.F32 R12, R188, R20, R64 ;  /* 0x00000014bc0c723c */ /* 0x000fe20000001840 */
[----:B------:R1:W1:Y:S07]  /*2a90*/  MUFU.TANH R111, R0 ;  /* 0x00000000006f7308 */ /* 0x00026e0000002400 */
[----:B--2---:R-:W-:Y:S08]  /*2aa0*/  HMMA.16816.F32 R60, R184, R44, R92 ;  /* 0x0000002cb83c723c */ /* 0x004ff0000000185c */
[----:B------:R-:W-:Y:S01]  /*2ab0*/  HMMA.16816.F32 R20, R188, R22, R76 ;  /* 0x00000016bc14723c */ /* 0x000fe2000000184c */
[----:B-1----:R-:W-:-:S04]  /*2ac0*/  FMUL.FTZ R0, R30, c[0x0][0x320] ;  /* 0x0000c8001e007a20 */ /* 0x002fc80000410000 */
[----:B------:R1:W2:Y:S03]  /*2ad0*/  MUFU.TANH R122, R0 ;  /* 0x00000000007a7308 */ /* 0x0002a60000002400 */
[C---:B------:R-:W-:Y:S01]  /*2ae0*/  HMMA.16816.F32 R72, R184.reuse, R58, R88 ;  /* 0x0000003ab848723c */ /* 0x040fe20000001858 */
[----:B------:R-:W2:Y:S07]  /*2af0*/  LDSM.16.M88.4 R56, [R204+0x7000] ;  /* 0x00700000cc38783b */ /* 0x000eae0000000200 */
[----:B------:R-:W-:Y:S01]  /*2b00*/  HMMA.16816.F32 R64, R184, R46, R96 ;  /* 0x0000002eb840723c */ /* 0x000fe20000001860 */
[----:B------:R-:W-:Y:S01]  /*2b10*/  LDSM.16.M88.4 R44, [R206+0x6800] ;  /* 0x00680000ce2c783b */ /* 0x000fe20000000200 */
[----:B-1----:R-:W-:-:S03]  /*2b20*/  FMUL.FTZ R0, R31, c[0x0][0x320] ;  /* 0x0000c8001f007a20 */ /* 0x002fc60000410000 */
[----:B------:R-:W1:Y:S01]  /*2b30*/  LDSM.16.M88.4 R28, [R71+0x6000] ;  /* 0x00600000471c783b */ /* 0x000e620000000200 */
[----:B------:R3:W1:Y:S02]  /*2b40*/  MUFU.TANH R121, R0 ;  /* 0x0000000000797308 */ /* 0x0006640000002400 */
[----:B---3--:R-:W-:-:S06]  /*2b50*/  FMUL.FTZ R0, R16, c[0x0][0x320] ;  /* 0x0000c80010007a20 */ /* 0x008fcc0000410000 */
[----:B------:R3:W1:Y:S01]  /*2b60*/  MUFU.TANH R108, R0 ;  /* 0x00000000006c7308 */ /* 0x0006620000002400 */
[----:B--2---:R-:W-:Y:S01]  /*2b70*/  HMMA.16816.F32 R76, R184, R56, R100 ;  /* 0x00000038b84c723c */ /* 0x004fe20000001864 */
[----:B---3--:R-:W-:-:S06]  /*2b80*/  FMUL.FTZ R0, R17, c[0x0][0x320] ;  /* 0x0000c80011007a20 */ /* 0x008fcc0000410000 */
[----:B------:R2:W3:Y:S02]  /*2b90*/  MUFU.TANH R70, R0 ;  /* 0x0000000000467308 */ /* 0x0004e40000002400 */
[----:B--2---:R-:W-:-:S06]  /*2ba0*/  FMUL.FTZ R0, R18, c[0x0][0x320] ;  /* 0x0000c80012007a20 */ /* 0x004fcc0000410000 */
[----:B------:R2:W1:Y:S02]  /*2bb0*/  MUFU.TANH R110, R0 ;  /* 0x00000000006e7308 */ /* 0x0004640000002400 */
[----:B--2---:R-:W-:Y:S02]  /*2bc0*/  FMUL.FTZ R0, R19, c[0x0][0x320] ;  /* 0x0000c80013007a20 */ /* 0x004fe40000410000 */
[----:B------:R-:W-:Y:S04]  /*2bd0*/  HMMA.16816.F32 R16, R196, R32, R4 ;  /* 0x00000020c410723c */ /* 0x000fe80000001804 */
[----:B------:R2:W1:Y:S04]  /*2be0*/  MUFU.TANH R109, R0 ;  /* 0x00000000006d7308 */ /* 0x0004680000002400 */
[----:B------:R-:W-:Y:S01]  /*2bf0*/  HMMA.16816.F32 R4, R192, R50, R24 ;  /* 0x00000032c004723c */ /* 0x000fe20000001818 */
[----:B------:R-:W-:Y:S01]  /*2c00*/  LDSM.16.M88.4 R48, [R205+0x2000] ;  /* 0x00200000cd30783b */ /* 0x000fe20000000200 */
[----:B--2---:R-:W-:-:S04]  /*2c10*/  FMUL.FTZ R0, R8, c[0x0][0x320] ;  /* 0x0000c80008007a20 */ /* 0x004fc80000410000 */
[----:B------:R2:W1:Y:S11]  /*2c20*/  MUFU.TANH R84, R0 ;  /* 0x0000000000547308 */ /* 0x0004760000002400 */
[----:B------:R-:W-:Y:S07]  /*2c30*/  @!UPT UIADD3 URZ, URZ, URZ, URZ ;  /* 0x0000003f3f3ff290 */ /* 0x000fee000fffe03f */
[----:B------:R-:W-:Y:S01]  /*2c40*/  HMMA.16816.F32 R4, R196, R34, R4 ;  /* 0x00000022c404723c */ /* 0x000fe20000001804 */
[----:B------:R-:W1:Y:S01]  /*2c50*/  LDSM.16.M88.4 R32, [R206+0x6000] ;  /* 0x00600000ce20783b */ /* 0x000e620000000200 */
[----:B--2---:R-:W-:-:S04]  /*2c60*/  FMUL.FTZ R0, R9, c[0x0][0x320] ;  /* 0x0000c80009007a20 */ /* 0x004fc80000410000 */
[----:B------:R2:W1:Y:S02]  /*2c70*/  MUFU.TANH R85, R0 ;  /* 0x0000000000557308 */ /* 0x0004640000002400 */
[----:B--2---:R-:W-:-:S06]  /*2c80*/  FMUL.FTZ R0, R10, c[0x0][0x320] ;  /* 0x0000c8000a007a20 */ /* 0x004fcc0000410000 */
[----:B------:R2:W1:Y:S02]  /*2c90*/  MUFU.TANH R94, R0 ;  /* 0x00000000005e7308 */ /* 0x0004640000002400 */
[----:B--2---:R-:W-:Y:S02]  /*2ca0*/  FMUL.FTZ R0, R11, c[0x0][0x320] ;  /* 0x0000c8000b007a20 */ /* 0x004fe40000410000 */
[----:B------:R-:W-:Y:S04]  /*2cb0*/  HMMA.16816.F32 R8, R192, R52, R12 ;  /* 0x00000034c008723c */ /* 0x000fe8000000180c */
[----:B------:R2:W2:Y:S04]  /*2cc0*/  MUFU.TANH R93, R0 ;  /* 0x00000000005d7308 */ /* 0x0004a80000002400 */
[----:B-1----:R-:W-:Y:S01]  /*2cd0*/  HMMA.16816.F32 R12, R188, R28, R80 ;  /* 0x0000001cbc0c723c */ /* 0x002fe20000001850 */
[----:B--2---:R-:W-:-:S04]  /*2ce0*/  FMUL.FTZ R0, R16, c[0x0][0x320] ;  /* 0x0000c80010007a20 */ /* 0x004fc80000410000 */
[----:B------:R1:W2:Y:S11]  /*2cf0*/  MUFU.TANH R90, R0 ;  /* 0x00000000005a7308 */ /* 0x0002b60000002400 */
        /* <DEDUP_REMOVED lines=9> */
[----:B------:R-:W-:Y:S04]  /*2d90*/  HMMA.16816.F32 R16, R192, R32, R12 ;  /* 0x00000020c010723c */ /* 0x000fe8000000180c */
[----:B------:R1:W1:Y:S04]  /*2da0*/  MUFU.TANH R91, R0 ;  /* 0x00000000005b7308 */ /* 0x0002680000002400 */
[----:B------:R-:W-:Y:S01]  /*2db0*/  HMMA.16816.F32 R12, R188, R36, R60 ;  /* 0x00000024bc0c723c */ /* 0x000fe2000000183c */
[----:B------:R-:W2:Y:S01]  /*2dc0*/  LDSM.16.M88.4 R60, [R204+0x7800] ;  /* 0x00780000cc3c783b */ /* 0x000ea20000000200 */
[----:B-1----:R-:W-:-:S04]  /*2dd0*/  FMUL.FTZ R0, R4, c[0x0][0x320] ;  /* 0x0000c80004007a20 */ /* 0x002fc80000410000 */
[----:B------:R1:W1:Y:S02]  /*2de0*/  MUFU.TANH R86, R0 ;  /* 0x0000000000567308 */ /* 0x0002640000002400 */
[----:B-1----:R-:W-:-:S06]  /*2df0*/  FMUL.FTZ R0, R5, c[0x0][0x320] ;  /* 0x0000c80005007a20 */ /* 0x002fcc0000410000 */
[----:B------:R1:W1:Y:S01]  /*2e00*/  MUFU.TANH R82, R0 ;  /* 0x0000000000527308 */ /* 0x0002620000002400 */
[----:B--2---:R-:W-:Y:S01]  /*2e10*/  HMMA.16816.F32 R52, R184, R60, R112 ;  /* 0x0000003cb834723c */ /* 0x004fe20000001870 */
[----:B-1----:R-:W-:-:S06]  /*2e20*/  FMUL.FTZ R0, R6, c[0x0][0x320] ;  /* 0x0000c80006007a20 */ /* 0x002fcc0000410000 */
[----:B------:R1:W2:Y:S02]  /*2e30*/  MUFU.TANH R89, R0 ;  /* 0x0000000000597308 */ /* 0x0002a40000002400 */
[----:B-1----:R-:W-:Y:S02]  /*2e40*/  FMUL.FTZ R0, R7, c[0x0][0x320] ;  /* 0x0000c80007007a20 */ /* 0x002fe40000410000 */
[----:B------:R-:W-:Y:S04]  /*2e50*/  HMMA.16816.F32 R4, R196, R42, R8 ;  /* 0x0000002ac404723c */ /* 0x000fe80000001808 */
[----:B------:R1:W1:Y:S04]  /*2e60*/  MUFU.TANH R87, R0 ;  /* 0x0000000000577308 */ /* 0x0002680000002400 */
[----:B------:R-:W-:Y:S01]  /*2e70*/  HMMA.16816.F32 R8, R192, R34, R20 ;  /* 0x00000022c008723c */ /* 0x000fe20000001814 */
[----:B------:R-:W2:Y:S07]  /*2e80*/  LDSM.16.M88.4 R32, [R205+0x2800] ;  /* 0x00280000cd20783b */ /* 0x000eae0000000200 */
        /* <DEDUP_REMOVED lines=25> */
[----:B------:R-:W4:Y:S07]  /*3020*/  LDSM.16.M88.4 R44, [R71+0x7800] ;  /* 0x00780000472c783b */ /* 0x000f2e0000000200 */
[----:B--2---:R-:W-:Y:S01]  /*3030*/  HMMA.16816.F32 R20, R196, R32, R16 ;  /* 0x00000020c414723c */ /* 0x004fe20000001810 */
[----:B---3--:R-:W-:-:S04]  /*3040*/  FMUL.FTZ R0, R24, c[0x0][0x320] ;  /* 0x0000c80018007a20 */ /* 0x008fc80000410000 */
[----:B------:R2:W3:Y:S11]  /*3050*/  MUFU.TANH R59, R0 ;  /* 0x00000000003b7308 */ /* 0x0004f60000002400 */
[----:B------:R-:W-:Y:S01]  /*3060*/  HMMA.16816.F32 R8, R196, R34, R8 ;  /* 0x00000022c408723c */ /* 0x000fe20000001808 */
[----:B------:R-:W3:Y:S01]  /*3070*/  LDSM.16.M88.4 R32, [R206+0x7800] ;  /* 0x00780000ce20783b */ /* 0x000ee20000000200 */
[----:B--2---:R-:W-:-:S06]  /*3080*/  FMUL.FTZ R0, R25, c[0x0][0x320] ;  /* 0x0000c80019007a20 */ /* 0x004fcc0000410000 */
[----:B------:R-:W-:Y:S01]  /*3090*/  FMUL.FTZ R21, R21, c[0x0][0x320] ;  /* 0x0000c80015157a20 */ /* 0x000fe20000410000 */
[----:B-1----:R-:W-:Y:S01]  /*30a0*/  HMMA.16816.F32 R16, R192, R48, R12 ;  /* 0x00000030c010723c */ /* 0x002fe2000000180c */
[----:B------:R1:W2:Y:S01]  /*30b0*/  MUFU.TANH R58, R0 ;  /* 0x00000000003a7308 */ /* 0x0002a20000002400 */
[----:B------:R-:W-:Y:S02]  /*30c0*/  FMUL.FTZ R22, R22, c[0x0][0x320] ;  /* 0x0000c80016167a20 */ /* 0x000fe40000410000 */
[----:B------:R-:W-:-:S04]  /*30d0*/  FMUL.FTZ R23, R23, c[0x0][0x320] ;  /* 0x0000c80017177a20 */ /* 0x000fc80000410000 */
[----:B----4-:R-:W-:Y:S01]  /*30e0*/  HMMA.16816.F32 R12, R188, R44, R52 ;  /* 0x0000002cbc0c723c */ /* 0x010fe20000001834 */
[----:B------:R-:W4:Y:S06]  /*30f0*/  MUFU.TANH R48, R22 ;  /* 0x0000001600307308 */ /* 0x000f2c0000002400 */
[----:B------:R-:W-:Y:S02]  /*3100*/  FMUL.FTZ R8, R8, c[0x0][0x320] ;  /* 0x0000c80008087a20 */ /* 0x000fe40000410000 */
[----:B-1----:R-:W-:Y:S01]  /*3110*/  FMUL.FTZ R0, R26, c[0x0][0x320] ;  /* 0x0000c8001a007a20 */ /* 0x002fe20000410000 */
[----:B------:R-:W1:Y:S01]  /*3120*/  MUFU.TANH R45, R23 ;  /* 0x00000017002d7308 */ /* 0x000e620000002400 */
[----:B------:R-:W-:-:S02]  /*3130*/  FMUL.FTZ R9, R9, c[0x0][0x320] ;  /* 0x0000c80009097a20 */ /* 0x000fc40000410000 */
[----:B------:R-:W-:Y:S02]  /*3140*/  FMUL.FTZ R10, R10, c[0x0][0x320] ;  /* 0x0000c8000a0a7a20 */ /* 0x000fe40000410000 */
[----:B------:R-:W-:-:S03]  /*3150*/  FMUL.FTZ R11, R11, c[0x0][0x320] ;  /* 0x0000c8000b0b7a20 */ /* 0x000fc60000410000 */
[----:B------:R1:W1:Y:S06]  /*3160*/  MUFU.TANH R66, R0 ;  /* 0x0000000000427308 */ /* 0x00026c0000002400 */
[----:B---3--:R-:W-:Y:S02]  /*3170*/  HMMA.16816.F32 R12, R192, R32, R12 ;  /* 0x00000020c00c723c */ /* 0x008fe4000000180c */
[----:B------:R-:W3:Y:S01]  /*3180*/  MUFU.TANH R44, R10 ;  /* 0x0000000a002c7308 */ /* 0x000ee20000002400 */
[----:B-1----:R-:W-:-:S05]  /*3190*/  FMUL.FTZ R0, R27, c[0x0][0x320] ;  /* 0x0000c8001b007a20 */ /* 0x002fca0000410000 */
[----:B------:R-:W-:Y:S01]  /*31a0*/  HMMA.16816.F32 R24, R188, R30, R40 ;  /* 0x0000001ebc18723c */ /* 0x000fe20000001828 */
[----:B------:R-:W1:Y:S01]  /*31b0*/  LDSM.16.M88.4 R28, [R205+0x3800] ;  /* 0x00380000cd1c783b */ /* 0x000e620000000200 */
[----:B------:R2:W1:Y:S01]  /*31c0*/  MUFU.TANH R65, R0 ;  /* 0x0000000000417308 */ /* 0x0004620000002400 */
[----:B------:R-:W-:-:S07]  /*31d0*/  DEPBAR.LE SB0, 0x0 ;  /* 0x000080000000791a */ /* 0x000fce0000000000 */
[----:B------:R-:W1:Y:S01]  /*31e0*/  MUFU.TANH R41, R21 ;  /* 0x0000001500297308 */ /* 0x000e620000002400 */
[----:B--2---:R-:W-:-:S07]  /*31f0*/  FMUL.FTZ R0, R4, c[0x0][0x320] ;  /* 0x0000c80004007a20 */ /* 0x004fce0000410000 */
[----:B------:R-:W2:Y:S06]  /*3200*/  MUFU.TANH R40, R8 ;  /* 0x0000000800287308 */ /* 0x000eac0000002400 */
[----:B------:R-:W-:Y:S02]  /*3210*/  HMMA.16816.F32 R24, R192, R50, R24 ;  /* 0x00000032c018723c */ /* 0x000fe40000001818 */
[----:B------:R1:W1:Y:S08]  /*3220*/  MUFU.TANH R57, R0 ;  /* 0x0000000000397308 */ /* 0x0002700000002400 */
[----:B------:R-:W2:Y:S01]  /*3230*/  MUFU.TANH R43, R11 ;  /* 0x0000000b002b7308 */ /* 0x000ea20000002400 */
[----:B-1----:R-:W-:-:S07]  /*3240*/  FMUL.FTZ R0, R5, c[0x0][0x320] ;  /* 0x0000c80005007a20 */ /* 0x002fce0000410000 */
        /* <DEDUP_REMOVED lines=8> */
[----:B------:R1:W1:Y:S11]  /*32d0*/  MUFU.TANH R37, R9 ;  /* 0x0000000900257308 */ /* 0x0002760000002400 */
[----:B------:R-:W-:Y:S01]  /*32e0*/  @!UPT UIADD3 URZ, URZ, URZ, URZ ;  /* 0x0000003f3f3ff290 */ /* 0x000fe2000fffe03f */
[----:B------:R-:W-:Y:S01]  /*32f0*/  HMMA.16816.F32 R4, R188, R46, R4 ;  /* 0x0000002ebc04723c */ /* 0x000fe20000001804 */
[----:B------:R2:W2:Y:S07]  /*3300*/  MUFU.TANH R42, R0 ;  /* 0x00000000002a7308 */ /* 0x0004ae0000002400 */
[C---:B------:R-:W-:Y:S08]  /*3310*/  HMMA.16816.F32 R16, R196.reuse, R38, R24 ;  /* 0x00000026c410723c */ /* 0x040ff00000001818 */
[----:B-1----:R-:W-:Y:S01]  /*3320*/  HMMA.16816.F32 R8, R196, R28, R12 ;  /* 0x0000001cc408723c */ /* 0x002fe2000000180c */
[----:B------:R-:W-:-:S02]  /*3330*/  FMUL.FTZ R20, R20, c[0x0][0x320] ;  /* 0x0000c80014147a20 */ /* 0x000fc40000410000 */
[----:B------:R-:W-:Y:S02]  /*3340*/  FMUL.FTZ R21, R21, c[0x0][0x320] ;  /* 0x0000c80015157a20 */ /* 0x000fe40000410000 */
[----:B------:R-:W-:Y:S01]  /*3350*/  FMUL.FTZ R22, R22, c[0x0][0x320] ;  /* 0x0000c80016167a20 */ /* 0x000fe20000410000 */
[----:B------:R1:W1:Y:S01]  /*3360*/  MUFU.TANH R25, R20 ;  /* 0x0000001400197308 */ /* 0x0002620000002400 */
[----:B------:R-:W-:Y:S01]  /*3370*/  FMUL.FTZ R23, R23, c[0x0][0x320] ;  /* 0x0000c80017177a20 */ /* 0x000fe20000410000 */
[----:B------:R-:W-:Y:S06]  /*3380*/  HMMA.16816.F32 R4, R192, R34, R4 ;  /* 0x00000022c004723c */ /* 0x000fec0000001804 */
[----:B------:R1:W1:Y:S02]  /*3390*/  MUFU.TANH R24, R21 ;  /* 0x0000001500187308 */ /* 0x0002640000002400 */
        /* <DEDUP_REMOVED lines=10> */
[----:B------:R-:W-:Y:S07]  /*3440*/  HMMA.16816.F32 R4, R196, R30, R4 ;  /* 0x0000001ec404723c */ /* 0x000fee0000001804 */
[----:B------:R1:W1:Y:S08]  /*3450*/  MUFU.TANH R21, R16 ;  /* 0x0000001000157308 */ /* 0x0002700000002400 */
[----:B------:R1:W1:Y:S08]  /*3460*/  MUFU.TANH R20, R17 ;  /* 0x0000001100147308 */ /* 0x0002700000002400 */
[----:B------:R1:W1:Y:S01]  /*3470*/  MUFU.TANH R27, R18 ;  /* 0x00000012001b7308 */ /* 0x0002620000002400 */
[----:B------:R-:W-:-:S02]  /*3480*/  FMUL.FTZ R4, R4, c[0x0][0x320] ;  /* 0x0000c80004047a20 */ /* 0x000fc40000410000 */
[----:B------:R-:W-:Y:S02]  /*3490*/  FMUL.FTZ R5, R5, c[0x0][0x320] ;  /* 0x0000c80005057a20 */ /* 0x000fe40000410000 */
[----:B------:R-:W-:Y:S02]  /*34a0*/  FMUL.FTZ R6, R6, c[0x0][0x320] ;  /* 0x0000c80006067a20 */ /* 0x000fe40000410000 */
[----:B------:R-:W-:Y:S01]  /*34b0*/  FMUL.FTZ R7, R7, c[0x0][0x320] ;  /* 0x0000c80007077a20 */ /* 0x000fe20000410000 */
        /* <DEDUP_REMOVED lines=10> */
[----:B------:R-:W-:Y:S05]  /*3560*/  @!P0 BRA `(.L_x_463) ;  /* 0x0000049000008947 */ /* 0x000fea0003800000 */
[----:B--234-:R-:W-:Y:S01]  /*3570*/  IMAD R2, R226, 0x80, R145 ;  /* 0x00000080e2027824 */ /* 0x01cfe200078e0291 */
[----:B------:R-:W-:-:S04]  /*3580*/  MOV R221, RZ ;  /* 0x000000ff00dd7202 */ /* 0x000fc80000000f00 */
[----:B------:R-:W-:-:S05]  /*3590*/  IADD3 R2, R2, -0x100, R144 ;  /* 0xffffff0002027810 */ /* 0x000fca0007ffe090 */
[----:B------:R-:W-:-:S04]  /*35a0*/  @P3 IMAD.HI.U32 R3, R2, c[0x0][0x2bc], RZ ;  /* 0x0000af0002033a27 */ /* 0x000fc800078e00ff */
[----:B------:R-:W-:Y:S01]  /*35b0*/  IMAD.MOV.U32 R0, RZ, RZ, R2 ;  /* 0x000000ffff007224 */ /* 0x000fe200078e0002 */
[----:B------:R-:W-:-:S04]  /*35c0*/  @P3 SHF.R.U32.HI R0, RZ, c[0x0][0x2c0], R3 ;  /* 0x0000b000ff003a19 */ /* 0x000fc80000011603 */
[----:B------:R-:W-:-:S04]  /*35d0*/  @!P1 IADD3 R3, P0, R0, R134, RZ ;  /* 0x0000008600039210 */ /* 0x000fc80007f1e0ff */
[----:B-1----:R-:W-:Y:S02]  /*35e0*/  @!P1 LEA.HI.X.SX32 R5, R0, R131, 0x1, P0 ;  /* 0x0000008300059211 */ /* 0x002fe400000f0eff */
[----:B------:R-:W-:-:S04]  /*35f0*/  @!P1 LEA R4, P0, R3, c[0x0][0x2a0], 0x2 ;  /* 0x0000a80003049a11 */ /* 0x000fc800078010ff */
[----:B------:R-:W-:-:S05]  /*3600*/  @!P1 LEA.HI.X R5, R3, c[0x0][0x2a4], R5, 0x2, P0 ;  /* 0x0000a90003059a11 */ /* 0x000fca00000f1405 */
[----:B------:R-:W2:Y:S01]  /*3610*/  @!P1 LDG.E R221, [R4.64] ;  /* 0x0000000604dd9981 */ /* 0x000ea2000c1e1900 */
[----:B------:R-:W-:-:S04]  /*3620*/  IMAD.MOV R222, RZ, RZ, -R0 ;  /* 0x000000ffffde7224 */ /* 0x000fc800078e0a00 */
[----:B------:R-:W-:-:S04]  /*3630*/  IMAD R222, R222, c[0x0][0x2b8], R2 ;  /* 0x0000ae00dede7a24 */ /* 0x000fc800078e0202 */
[----:B------:R-:W-:Y:S01]  /*3640*/  IMAD.WIDE.U32 R2, R222, c[0x0][0x1e0], RZ ;  /* 0x00007800de027a25 */ /* 0x000fe200078e00ff */
[----:B------:R-:W-:-:S05]  /*3650*/  SHF.R.S32.HI R0, RZ, 0x1f, R222 ;  /* 0x0000001fff007819 */ /* 0x000fca00000114de */
[----:B------:R-:W-:-:S04]  /*3660*/  IMAD R0, R0, c[0x0][0x1e0], RZ ;  /* 0x0000780000007a24 */ /* 0x000fc800078e02ff */
[----:B------:R-:W-:-:S05]  /*3670*/  IMAD R0, R222, c[0x0][0x1e4], R0 ;  /* 0x00007900de007a24 */ /* 0x000fca00078e0200 */
[----:B------:R-:W-:Y:S02]  /*3680*/  IADD3 R3, R3, R0, RZ ;  /* 0x0000000003037210 */ /* 0x000fe40007ffe0ff */
[----:B--2---:R-:W-:-:S03]  /*3690*/  SHF.R.S32.HI R4, RZ, 0x1f, R221 ;  /* 0x0000001fff047819 */ /* 0x004fc600000114dd */
[----:B------:R-:W-:-:S04]  /*36a0*/  IMAD.WIDE.U32 R2, R221, c[0x0][0x1f0], R2 ;  /* 0x00007c00dd027a25 */ /* 0x000fc800078e0002 */
[----:B------:R-:W-:Y:S01]  /*36b0*/  IMAD R4, R4, c[0x0][0x1f0], RZ ;  /* 0x00007c0004047a24 */ /* 0x000fe200078e02ff */
[----:B------:R-:W-:-:S03]  /*36c0*/  IADD3 R0, P2, R132, R2, RZ ;  /* 0x0000000284007210 */ /* 0x000fc60007f5e0ff */
[----:B------:R-:W-:Y:S01]  /*36d0*/  IMAD R2, R221, c[0x0][0x1f4], R4 ;  /* 0x00007d00dd027a24 */ /* 0x000fe200078e0204 */
[----:B------:R-:W-:-:S04]  /*36e0*/  LEA R4, P0, R0, c[0x0][0x1c8], 0x1 ;  /* 0x0000720000047a11 */ /* 0x000fc800078008ff */
[----:B------:R-:W-:-:S04]  /*36f0*/  IADD3.X R2, R130, R3, R2, P2, !PT ;  /* 0x0000000382027210 */ /* 0x000fc800017fe402 */
[----:B------:R-:W-:Y:S01]  /*3700*/  LEA.HI.X R0, R0, c[0x0][0x1cc], R2, 0x1, P0 ;  /* 0x0000730000007a11 */ /* 0x000fe200000f0c02 */
[----:B------:R-:W-:Y:S05]  /*3710*/  BRA.DIV ~URZ, `(.L_x_464) ;  /* 0x0000de527f007947 */ /* 0x000fea000b800000 */
[----:B------:R1:W2:Y:S02]  /*3720*/  SHFL.IDX PT, R5, R0, RZ, 0x181f ;  /* 0x00181fff00057589 */ /* 0x0002a400000e0000 */
.L_x_520:
[----:B------:R-:W-:Y:S05]  /*3730*/  BRA.DIV ~URZ, `(.L_x_465) ;  /* 0x0000dea27f007947 */ /* 0x000fea000b800000 */
[----:B------:R-:W3:Y:S01]  /*3740*/  SHFL.IDX PT, R2, R4, RZ, 0x181f ;  /* 0x00181fff04027589 */ /* 0x000ee200000e0000 */
[----:B------:R-:W-:Y:S02]  /*3750*/  ISETP.GE.AND P2, PT, R228, c[0x0][0x1d4], PT ;  /* 0x00007500e4007a0c */ /* 0x000fe40003f46270 */
[----:B------:R-:W-:Y:S01]  /*3760*/  ISETP.GE.AND P0, PT, R241, c[0x0][0x1d4], PT ;  /* 0x00007500f1007a0c */ /* 0x000fe20003f06270 */
[----:B------:R-:W4:Y:S04]  /*3770*/  SHFL.IDX PT, R8, R4, 0x1, 0x181f ;  /* 0x00381f0004087f89 */ /* 0x000f2800000e0000 */
[----:B------:R-:W5:Y:S04]  /*3780*/  SHFL.IDX PT, R9, R0, 0x1, 0x181f ;  /* 0x00381f0000097f89 */ /* 0x000f6800000e0000 */
[----:B------:R-:W1:Y:S04]  /*3790*/  SHFL.IDX PT, R12, R4, 0x2, 0x181f ;  /* 0x00581f00040c7f89 */ /* 0x000e6800000e0000 */
[----:B------:R-:W2:Y:S04]  /*37a0*/  SHFL.IDX PT, R13, R0, 0x2, 0x181f ;  /* 0x00581f00000d7f89 */ /* 0x000ea800000e0000 */
[----:B-1----:R-:W1:Y:S01]  /*37b0*/  SHFL.IDX PT, R0, R0, 0x3, 0x181f ;  /* 0x00781f0000007f89 */ /* 0x002e6200000e0000 */
[----:B---3--:R-:W-:-:S03]  /*37c0*/  IADD3 R6, P6, R2, R128, RZ ;  /* 0x0000008002067210 */ /* 0x008fc60007fde0ff */
[----:B------:R-:W3:Y:S01]  /*37d0*/  SHFL.IDX PT, R4, R4, 0x3, 0x181f ;  /* 0x00781f0004047f89 */ /* 0x000ee200000e0000 */
[----:B------:R-:W-:Y:S01]  /*37e0*/  IADD3 R2, P5, R2, R129, RZ ;  /* 0x0000008102027210 */ /* 0x000fe20007fbe0ff */
[----:B--2---:R-:W-:Y:S01]  /*37f0*/  IMAD.X R7, R5, 0x1, R68, P6 ;  /* 0x0000000105077824 */ /* 0x004fe200030e0644 */
[----:B----4-:R-:W-:-:S03]  /*3800*/  IADD3 R10, P6, R8, R128, RZ ;  /* 0x00000080080a7210 */ /* 0x010fc60007fde0ff */
[--C-:B------:R-:W-:Y:S01]  /*3810*/  IMAD.X R3, R5, 0x1, R69.reuse, P5 ;  /* 0x0000000105037824 */ /* 0x100fe200028e0645 */
[-C--:B------:R-:W-:Y:S01]  /*3820*/  IADD3 R8, P5, R8, R129.reuse, RZ ;  /* 0x0000008108087210 */ /* 0x080fe20007fbe0ff */
[----:B------:R2:W-:Y:S01]  /*3830*/  LDGSTS.E.BYPASS.LTC128B.128 [R219+0x8100], [R6.64], !P2 ;  /* 0x0810000006db7fae */ /* 0x0005e2000d101d46 */
[C---:B-----5:R-:W-:Y:S01]  /*3840*/  IMAD.X R11, R9.reuse, 0x1, R68, P6 ;  /* 0x00000001090b7824 */ /* 0x060fe200030e0644 */
[----:B------:R-:W-:Y:S02]  /*3850*/  SEL R5, RZ, 0x10, P0 ;  /* 0x00000010ff057807 */ /* 0x000fe40000000000 */
[----:B------:R-:W-:Y:S01]  /*3860*/  IMAD.X R9, R9, 0x1, R69, P5 ;  /* 0x0000000109097824 */ /* 0x000fe200028e0645 */
[----:B------:R4:W-:Y:S04]  /*3870*/  LDGSTS.E.BYPASS.LTC128B.128 [R219+0xc100], [R2.64], !P0 ;  /* 0x0c10000002db7fae */ /* 0x0009e8000c101d46 */
[----:B------:R1:W-:Y:S04]  /*3880*/  LDGSTS.E.BYPASS.LTC128B.128 [R219+0x9100], [R10.64], !P2 ;  /* 0x091000000adb7fae */ /* 0x0003e8000d101d46 */
[----:B------:R1:W-:Y:S01]  /*3890*/  LDGSTS.E.BYPASS.LTC128B.128 [R219+0xd100], [R8.64], !P0 ;  /* 0x0d10000008db7fae */ /* 0x0003e2000c101d46 */
[----:B--2---:R-:W-:-:S02]  /*38a0*/  IADD3 R6, P5, R12, R129, RZ ;  /* 0x000000810c067210 */ /* 0x004fc40007fbe0ff */
[----:B----4-:R-:W-:-:S03]  /*38b0*/  IADD3 R2, P6, R12, R128, RZ ;  /* 0x000000800c027210 */ /* 0x010fc60007fde0ff */
[C---:B------:R-:W-:Y:S02]  /*38c0*/  IMAD.X R7, R13.reuse, 0x1, R69, P5 ;  /* 0x000000010d077824 */ /* 0x040fe400028e0645 */
[----:B------:R-:W-:-:S05]  /*38d0*/  IMAD.X R3, R13, 0x1, R68, P6 ;  /* 0x000000010d037824 */ /* 0x000fca00030e0644 */
[----:B------:R2:W-:Y:S04]  /*38e0*/  LDGSTS.E.BYPASS.LTC128B.128 [R219+0xa100], [R2.64], !P2 ;  /* 0x0a10000002db7fae */ /* 0x0005e8000d101d46 */
[----:B------:R4:W-:Y:S02]  /*38f0*/  LDGSTS.E.BYPASS.LTC128B.128 [R219+0xe100], [R6.64], !P0 ;  /* 0x0e10000006db7fae */ /* 0x0009e4000c101d46 */
[----:B----4-:R-:W-:-:S04]  /*3900*/  SEL R6, RZ, 0x10, P2 ;  /* 0x00000010ff067807 */ /* 0x010fc80001000000 */
.L_x_521:
[----:B-123--:R-:W-:Y:S02]  /*3910*/  IADD3 R2, -R6, 0x10, RZ ;  /* 0x0000001006027810 */ /* 0x00efe40007ffe1ff */
[----:B------:R-:W-:Y:S02]  /*3920*/  IADD3 R7, -R5, 0x10, RZ ;  /* 0x0000001005077810 */ /* 0x000fe40007ffe1ff */
[----:B------:R-:W-:-:S02]  /*3930*/  LOP3.LUT R2, R2, 0xf, RZ, 0xc0, !PT ;  /* 0x0000000f02027812 */ /* 0x000fc400078ec0ff */
[----:B------:R-:W-:Y:S02]  /*3940*/  ISETP.NE.U32.AND P6, PT, R6, RZ, PT ;  /* 0x000000ff0600720c */ /* 0x000fe40003fc5070 */
[----:B------:R-:W-:Y:S02]  /*3950*/  IADD3 R2, P2, P0, R2, R4, R128 ;  /* 0x0000000402027210 */ /* 0x000fe4000785e080 */
[----:B------:R-:W-:Y:S02]  /*3960*/  LOP3.LUT R7, R7, 0xf, RZ, 0xc0, !PT ;  /* 0x0000000f07077812 */ /* 0x000fe400078ec0ff */
[----:B------:R-:W-:Y:S02]  /*3970*/  ISETP.NE.U32.AND P5, PT, R5, RZ, PT ;  /* 0x000000ff0500720c */ /* 0x000fe40003fa5070 */
[----:B------:R-:W-:Y:S02]  /*3980*/  IADD3.X R3, RZ, R0, R68, P2, P0 ;  /* 0x00000000ff037210 */ /* 0x000fe400017e0444 */
[----:B------:R-:W-:-:S03]  /*3990*/  IADD3 R4, P2, P0, R7, R4, R129 ;  /* 0x0000000407047210 */ /* 0x000fc6000785e081 */
[----:B------:R-:W-:Y:S01]  /*39a0*/  @!PT LDS RZ, [RZ] ;  /* 0x00000000fffff984 */ /* 0x000fe20000000800 */
[----:B------:R-:W-:Y:S01]  /*39b0*/  @!PT LDS RZ, [RZ] ;  /* 0x00000000fffff984 */ /* 0x000fe20000000800 */
[----:B------:R-:W-:Y:S01]  /*39c0*/  @!PT LDS RZ, [RZ] ;  /* 0x00000000fffff984 */ /* 0x000fe20000000800 */
[----:B------:R1:W-:Y:S01]  /*39d0*/  LDGSTS.E.BYPASS.LTC128B.128.ZFILL [R219+0xb100], [R2.64], P6 ;  /* 0x0b10000002db7fae */ /* 0x0003e2000b141d46 */
[----:B------:R-:W-:-:S05]  /*39e0*/  IADD3.X R5, RZ, R0, R69, P2, P0 ;  /* 0x00000000ff057210 */ /* 0x000fca00017e0445 */
[----:B------:R1:W-:Y:S04]  /*39f0*/  LDGSTS.E.BYPASS.LTC128B.128.ZFILL [R219+0xf100], [R4.64], P5 ;  /* 0x0f10000004db7fae */ /* 0x0003e8000a941d46 */
.L_x_463:
[----:B--234-:R-:W-:Y:S05]  /*3a00*/  BSYNC B0 ;  /* 0x0000000000007941 */ /* 0x01cfea0003800000 */
.L_x_462:
[----:B-1----:R-:W2:Y:S04]  /*3a10*/  LDL R3, [R1+0x3c] ;  /* 0x00003c0001037983 */ /* 0x002ea80000100800 */
[----:B------:R-:W2:Y:S04]  /*3a20*/  LDL R2, [R1+0x48] ;  /* 0x0000480001027983 */ /* 0x000ea80000100800 */
[----:B------:R-:W3:Y:S01]  /*3a30*/  LDL R4, [R1+0x4c] ;  /* 0x00004c0001047983 */ /* 0x000ee20000100800 */
[----:B------:R-:W-:-:S03]  /*3a40*/  MOV R0, 0xffffff80 ;  /* 0xffffff8000007802 */ /* 0x000fc60000000f00 */
[----:B------:R-:W0:Y:S02]  /*3a50*/  LDGDEPBAR ;  /* 0x00000000000079af */ /* 0x000e240000000000 */
[----:B------:R-:W-:Y:S01]  /*3a60*/  IMAD R0, R226, R0, 0x81 ;  /* 0x00000081e2007424 */ /* 0x000fe200078e0200 */
[----:B--2---:R-:W-:Y:S02]  /*3a70*/  IADD3 R36, R2, R3, RZ ;  /* 0x0000000302247210 */ /* 0x004fe40007ffe0ff */
[----:B------:R-:W-:Y:S02]  /*3a80*/  MOV R3, c[0x0][0x2ac] ;  /* 0x0000ab0000037a02 */ /* 0x000fe40000000f00 */
[----:B---3--:R-:W-:Y:S01]  /*3a90*/  IADD3 R5, -R4, R127, RZ ;  /* 0x0000007f04057210 */ /* 0x008fe20007ffe1ff */
[----:B------:R-:W-:-:S04]  /*3aa0*/  @P4 IMAD.HI.U32 R2, R36, c[0x0][0x2c8], RZ ;  /* 0x0000b20024024a27 */ /* 0x000fc800078e00ff */
[----:B------:R-:W-:Y:S01]  /*3ab0*/  IMAD R0, R3, c[0x0][0x1d0], R0 ;  /* 0x0000740003007a24 */ /* 0x000fe200078e0200 */
[----:B------:R-:W-:-:S04]  /*3ac0*/  @P4 SHF.R.U32.HI R36, RZ, c[0x0][0x2cc], R2 ;  /* 0x0000b300ff244a19 */ /* 0x000fc80000011602 */
[----:B------:R-:W-:Y:S01]  /*3ad0*/  IADD3 R4, R0, -c[0x0][0x168], -R4 ;  /* 0x80005a0000047a10 */ /* 0x000fe20007ffe804 */
[----:B------:R-:W-:Y:S05]  /*3ae0*/  BRA.DIV ~URZ, `(.L_x_466) ;  /* 0x0000e0227f007947 */ /* 0x000fea000b800000 */
[----:B------:R1:W2:Y:S02]  /*3af0*/  SHFL.IDX PT, R29, R36, RZ, 0x1c1f ;  /* 0x001c1fff241d7589 */ /* 0x0002a400000e0000 */
.L_x_522:
[----:B--2---:R-:W-:-:S05]  /*3b00*/  IMAD.IADD R0, R4, 0x1, R29 ;  /* 0x0000000104007824 */ /* 0x004fca00078e021d */
[----:B------:R-:W-:-:S04]  /*3b10*/  IMNMX R0, R5, R0, PT ;  /* 0x0000000005007217 */ /* 0x000fc80003800200 */
[C---:B------:R-:W-:Y:S02]  /*3b20*/  ISETP.GT.AND P6, PT, R0.reuse, RZ, PT ;  /* 0x000000ff0000720c */ /* 0x040fe40003fc4270 */
[C---:B------:R-:W-:Y:S02]  /*3b30*/  ISETP.GT.AND P5, PT, R0.reuse, 0x1, PT ;  /* 0x000000010000780c */ /* 0x040fe40003fa4270 */
[C---:B------:R-:W-:Y:S02]  /*3b40*/  ISETP.GT.AND P2, PT, R0.reuse, 0x8, PT ;  /* 0x000000080000780c */ /* 0x040fe40003f44270 */
[----:B------:R-:W-:Y:S02]  /*3b50*/  ISETP.GT.AND P0, PT, R0, 0x9, PT ;  /* 0x000000090000780c */ /* 0x000fe40003f04270 */
[----:B------:R-:W-:Y:S02]  /*3b60*/  FSEL R7, R124, -INF , P6 ;  /* 0xff8000007c077808 */ /* 0x000fe40003000000 */
[----:B------:R-:W-:-:S02]  /*3b70*/  FSEL R10, R123, -INF , P5 ;  /* 0xff8000007b0a7808 */ /* 0x000fc40002800000 */
[----:B------:R-:W-:Y:S02]  /*3b80*/  FSEL R11, R120, -INF , P2 ;  /* 0xff800000780b7808 */ /* 0x000fe40001000000 */
[----:B------:R-:W-:Y:S02]  /*3b90*/  FSEL R12, R111, -INF , P0 ;  /* 0xff8000006f0c7808 */ /* 0x000fe40000000000 */
[C---:B------:R-:W-:Y:S02]  /*3ba0*/  ISETP.GT.AND P6, PT, R0.reuse, 0x10, PT ;  /* 0x000000100000780c */ /* 0x040fe40003fc4270 */
[C---:B------:R-:W-:Y:S02]  /*3bb0*/  ISETP.GT.AND P5, PT, R0.reuse, 0x11, PT ;  /* 0x000000110000780c */ /* 0x040fe40003fa4270 */
[C---:B------:R-:W-:Y:S02]  /*3bc0*/  ISETP.GT.AND P2, PT, R0.reuse, 0x18, PT ;  /* 0x000000180000780c */ /* 0x040fe40003f44270 */
[----:B------:R-:W-:-:S02]  /*3bd0*/  ISETP.GT.AND P0, PT, R0, 0x19, PT ;  /* 0x000000190000780c */ /* 0x000fc40003f04270 */
[----:B------:R-:W-:Y:S02]  /*3be0*/  FSEL R69, R108, -INF , P6 ;  /* 0xff8000006c457808 */ /* 0x000fe40003000000 */
[----:B------:R-:W-:Y:S02]  /*3bf0*/  FSEL R70, R70, -INF , P5 ;  /* 0xff80000046467808 */ /* 0x000fe40002800000 */
[----:B------:R-:W-:Y:S02]  /*3c00*/  FSEL R84, R84, -INF , P2 ;  /* 0xff80000054547808 */ /* 0x000fe40001000000 */
[----:B------:R-:W-:Y:S02]  /*3c10*/  FSEL R85, R85, -INF , P0 ;  /* 0xff80000055557808 */ /* 0x000fe40000000000 */
[C---:B------:R-:W-:Y:S02]  /*3c20*/  ISETP.GT.AND P6, PT, R0.reuse, 0x20, PT ;  /* 0x000000200000780c */ /* 0x040fe40003fc4270 */
[----:B------:R-:W-:-:S02]  /*3c30*/  ISETP.GT.AND P5, PT, R0, 0x21, PT ;  /* 0x000000210000780c */ /* 0x000fc40003fa4270 */
[C---:B------:R-:W-:Y:S02]  /*3c40*/  ISETP.GT.AND P2, PT, R0.reuse, 0x28, PT ;  /* 0x000000280000780c */ /* 0x040fe40003f44270 */
[----:B------:R-:W-:Y:S02]  /*3c50*/  ISETP.GT.AND P0, PT, R0, 0x29, PT ;  /* 0x000000290000780c */ /* 0x000fe40003f04270 */
[----:B------:R-:W-:Y:S02]  /*3c60*/  FSEL R128, R90, -INF , P6 ;  /* 0xff8000005a807808 */ /* 0x000fe40003000000 */
[----:B------:R-:W-:Y:S02]  /*3c70*/  FSEL R129, R88, -INF , P5 ;  /* 0xff80000058817808 */ /* 0x000fe40002800000 */
[----:B------:R-:W-:Y:S02]  /*3c80*/  FSEL R130, R86, -INF , P2 ;  /* 0xff80000056827808 */ /* 0x000fe40001000000 */
[----:B------:R-:W-:-:S02]  /*3c90*/  FSEL R131, R82, -INF , P0 ;  /* 0xff80000052837808 */ /* 0x000fc40000000000 */
[C---:B------:R-:W-:Y:S02]  /*3ca0*/  ISETP.GT.AND P6, PT, R0.reuse, 0x30, PT ;  /* 0x000000300000780c */ /* 0x040fe40003fc4270 */
        /* <DEDUP_REMOVED lines=38> */
[----:B------:R-:W-:Y:S01]  /*3f10*/  FSEL R203, R14, -INF , P0 ;  /* 0xff8000000ecb7808 */ /* 0x000fe20000000000 */
[----:B------:R-:W-:Y:S05]  /*3f20*/  BRA.DIV ~URZ, `(.L_x_467) ;  /* 0x0000dc327f007947 */ /* 0x000fea000b800000 */
[----:B------:R-:W2:Y:S01]  /*3f30*/  SHFL.IDX PT, R0, R36, 0x1, 0x1c1f ;  /* 0x003c1f0024007f89 */ /* 0x000ea200000e0000 */
[----:B------:R-:W-:-:S04]  /*3f40*/  FMNMX.FTZ R2, R7, R10, !PT ;  /* 0x0000000a07027209 */ /* 0x000fc80007810000 */
[----:B------:R-:W-:-:S04]  /*3f50*/  FMNMX.FTZ R2, R11, R2, !PT ;  /* 0x000000020b027209 */ /* 0x000fc80007810000 */
[----:B------:R-:W-:-:S04]  /*3f60*/  FMNMX.FTZ R2, R12, R2, !PT ;  /* 0x000000020c027209 */ /* 0x000fc80007810000 */
[----:B------:R-:W-:-:S04]  /*3f70*/  FMNMX.FTZ R2, R69, R2, !PT ;  /* 0x0000000245027209 */ /* 0x000fc80007810000 */
[----:B------:R-:W-:-:S04]  /*3f80*/  FMNMX.FTZ R2, R70, R2, !PT ;  /* 0x0000000246027209 */ /* 0x000fc80007810000 */
[----:B------:R-:W-:Y:S01]  /*3f90*/  FMNMX.FTZ R2, R84, R2, !PT ;  /* 0x0000000254027209 */ /* 0x000fe20007810000 */
[----:B--2---:R-:W-:-:S03]  /*3fa0*/  IMAD.IADD R0, R4, 0x1, R0 ;  /* 0x0000000104007824 */ /* 0x004fc600078e0200 */
[----:B------:R-:W-:Y:S02]  /*3fb0*/  FMNMX.FTZ R2, R85, R2, !PT ;  /* 0x0000000255027209 */ /* 0x000fe40007810000 */
[----:B------:R-:W-:Y:S02]  /*3fc0*/  IMNMX R0, R5, R0, PT ;  /* 0x0000000005007217 */ /* 0x000fe40003800200 */
[----:B------:R-:W-:Y:S02]  /*3fd0*/  FMNMX.FTZ R2, R128, R2, !PT ;  /* 0x0000000280027209 */ /* 0x000fe40007810000 */
[C---:B------:R-:W-:Y:S02]  /*3fe0*/  ISETP.GT.AND P5, PT, R0.reuse, RZ, PT ;  /* 0x000000ff0000720c */ /* 0x040fe40003fa4270 */
[C---:B------:R-:W-:Y:S02]  /*3ff0*/  ISETP.GT.AND P2, PT, R0.reuse, 0x1, PT ;  /* 0x000000010000780c */ /* 0x040fe40003f44270 */
[----:B------:R-:W-:-:S02]  /*4000*/  ISETP.GT.AND P0, PT, R0, 0x8, PT ;  /* 0x000000080000780c */ /* 0x000fc40003f04270 */
[----:B------:R-:W-:Y:S02]  /*4010*/  FSEL R5, R126, -INF , P5 ;  /* 0xff8000007e057808 */ /* 0x000fe40002800000 */
[----:B------:R-:W-:Y:S02]  /*4020*/  FSEL R6, R125, -INF , P2 ;  /* 0xff8000007d067808 */ /* 0x000fe40001000000 */
[----:B------:R-:W-:Y:S02]  /*4030*/  ISETP.GT.AND P2, PT, R0, 0x9, PT ;  /* 0x000000090000780c */ /* 0x000fe40003f44270 */
[----:B------:R-:W-:Y:S02]  /*4040*/  FSEL R9, R122, -INF , P0 ;  /* 0xff8000007a097808 */ /* 0x000fe40000000000 */
[----:B------:R-:W-:Y:S02]  /*4050*/  FMNMX.FTZ R3, R5, R6, !PT ;  /* 0x0000000605037209 */ /* 0x000fe40007810000 */
[----:B------:R-:W-:-:S02]  /*4060*/  ISETP.GT.AND P0, PT, R0, 0x10, PT ;  /* 0x000000100000780c */ /* 0x000fc40003f04270 */
[----:B------:R-:W-:Y:S02]  /*4070*/  FSEL R24, R121, -INF , P2 ;  /* 0xff80000079187808 */ /* 0x000fe40001000000 */
[----:B------:R-:W-:Y:S02]  /*4080*/  FMNMX.FTZ R3, R9, R3, !PT ;  /* 0x0000000309037209 */ /* 0x000fe40007810000 */
        /* <DEDUP_REMOVED lines=15> */
[----:B------:R-:W-:-:S02]  /*4180*/  FMNMX.FTZ R2, R129, R2, !PT ;  /* 0x0000000281027209 */ /* 0x000fc40007810000 */
[----:B------:R-:W-:Y:S02]  /*4190*/  ISETP.GT.AND P0, PT, R0, 0x28, PT ;  /* 0x000000280000780c */ /* 0x000fe40003f04270 */
[----:B------:R-:W-:Y:S02]  /*41a0*/  FSEL R117, R91, -INF , P2 ;  /* 0xff8000005b757808 */ /* 0x000fe40001000000 */
[----:B------:R-:W-:Y:S02]  /*41b0*/  FMNMX.FTZ R3, R116, R3, !PT ;  /* 0x0000000374037209 */ /* 0x000fe40007810000 */
[----:B------:R-:W-:Y:S02]  /*41c0*/  FMNMX.FTZ R2, R130, R2, !PT ;  /* 0x0000000282027209 */ /* 0x000fe40007810000 */
[----:B------:R-:W-:Y:S02]  /*41d0*/  ISETP.GT.AND P2, PT, R0, 0x29, PT ;  /* 0x000000290000780c */ /* 0x000fe40003f44270 */
[----:B------:R-:W-:-:S02]  /*41e0*/  FSEL R118, R89, -INF , P0 ;  /* 0xff80000059767808 */ /* 0x000fc40000000000 */
[----:B------:R-:W-:Y:S02]  /*41f0*/  FMNMX.FTZ R3, R117, R3, !PT ;  /* 0x0000000375037209 */ /* 0x000fe40007810000 */
[----:B------:R-:W-:Y:S02]  /*4200*/  FMNMX.FTZ R2, R131, R2, !PT ;  /* 0x0000000283027209 */ /* 0x000fe40007810000 */
[----:B------:R-:W-:Y:S02]  /*4210*/  ISETP.GT.AND P0, PT, R0, 0x30, PT ;  /* 0x000000300000780c */ /* 0x000fe40003f04270 */
[----:B------:R-:W-:Y:S02]  /*4220*/  FSEL R119, R87, -INF , P2 ;  /* 0xff80000057777808 */ /* 0x000fe40001000000 */
[----:B------:R-:W-:Y:S02]  /*4230*/  FMNMX.FTZ R3, R118, R3, !PT ;  /* 0x0000000376037209 */ /* 0x000fe40007810000 */
[----:B------:R-:W-:-:S02]  /*4240*/  FMNMX.FTZ R2, R144, R2, !PT ;  /* 0x0000000290027209 */ /* 0x000fc40007810000 */
[C---:B------:R-:W-:Y:S02]  /*4250*/  ISETP.GT.AND P2, PT, R0.reuse, 0x31, PT ;  /* 0x000000310000780c */ /* 0x040fe40003f44270 */
        /* <DEDUP_REMOVED lines=75> */
[----:B------:R-:W-:Y:S02]  /*4710*/  FSEL R174, R18, -INF , P2 ;  /* 0xff80000012ae7808 */ /* 0x000fe40001000000 */
[----:B------:R-:W-:-:S02]  /*4720*/  FMNMX.FTZ R2, R175, R3, !PT ;  /* 0x00000003af027209 */ /* 0x000fc40007810000 */
[----:B------:R-:W2:Y:S02]  /*4730*/  SHFL.BFLY PT, R3, R0, 0x2, 0x1f ;  /* 0x0c401f0000037f89 */ /* 0x000ea400000e0000 */
[----:B------:R-:W-:-:S05]  /*4740*/  FMNMX.FTZ R2, R174, R2, !PT ;  /* 0x00000002ae027209 */ /* 0x000fca0007810000 */
[----:B------:R-:W3:Y:S01]  /*4750*/  SHFL.BFLY PT, R8, R2, 0x2, 0x1f ;  /* 0x0c401f0002087f89 */ /* 0x000ee200000e0000 */
[----:B--2---:R-:W-:-:S05]  /*4760*/  FMNMX.FTZ R0, R3, R0, !PT ;  /* 0x0000000003007209 */ /* 0x004fca0007810000 */
[----:B------:R-:W2:Y:S01]  /*4770*/  SHFL.BFLY PT, R68, R0, 0x1, 0x1f ;  /* 0x0c201f0000447f89 */ /* 0x000ea200000e0000 */
[----:B---3--:R-:W-:-:S05]  /*4780*/  FMNMX.FTZ R8, R2, R8, !PT ;  /* 0x0000000802087209 */ /* 0x008fca0007810000 */
[----:B------:R3:W4:Y:S01]  /*4790*/  SHFL.BFLY PT, R3, R8, 0x1, 0x1f ;  /* 0x0c201f0008037f89 */ /* 0x00072200000e0000 */
[----:B--2---:R-:W-:-:S05]  /*47a0*/  FMNMX.FTZ R68, R0, R68, !PT ;  /* 0x0000004400447209 */ /* 0x004fca0007810000 */
.L_x_523:
[C---:B------:R-:W-:Y:S01]  /*47b0*/  FMUL.FTZ R2, R68.reuse, c[0x0][0x2d0] ;  /* 0x0000b40044027a20 */ /* 0x040fe20000410000 */
[----:B------:R-:W-:Y:S01]  /*47c0*/  FSETP.NEU.FTZ.AND P0, PT, R68, -INF , PT ;  /* 0xff8000004400780b */ /* 0x000fe20003f1d000 */
[----:B------:R-:W-:Y:S01]  /*47d0*/  WARPSYNC 0xffffffff ;  /* 0xffffffff00007948 */ /* 0x000fe20003800000 */
[----:B---34-:R-:W-:Y:S01]  /*47e0*/  FMNMX.FTZ R8, R3, R8, !PT ;  /* 0x0000000803087209 */ /* 0x018fe20007810000 */
[----:B------:R-:W-:Y:S01]  /*47f0*/  LDSM.16.MT88.4 R20, [R207] ;  /* 0x00000000cf14783b */ /* 0x000fe20000004200 */
[----:B------:R-:W-:Y:S02]  /*4800*/  FSEL R2, R2, RZ, P0 ;  /* 0x000000ff02027208 */ /* 0x000fe40000000000 */
[----:B------:R-:W-:Y:S01]  /*4810*/  FSETP.NEU.FTZ.AND P0, PT, R8, -INF , PT ;  /* 0xff8000000800780b */ /* 0x000fe20003f1d000 */
[----:B------:R-:W-:Y:S02]  /*4820*/  LDSM.16.MT88.4 R16, [R209] ;  /* 0x00000000d110783b */ /* 0x000fe40000004200 */
[----:B------:R-:W-:-:S02]  /*4830*/  FFMA.FTZ R0, R7, c[0x0][0x2d0], -R2 ;  /* 0x0000b40007007a23 */ /* 0x000fc40000010802 */
[--C-:B------:R-:W-:Y:S01]  /*4840*/  FFMA.FTZ R3, R11, c[0x0][0x2d0], -R2.reuse ;  /* 0x0000b4000b037a23 */ /* 0x100fe20000010802 */
[----:B-1----:R-:W-:Y:S01]  /*4850*/  LDSM.16.MT88.4 R36, [R209+0x4000] ;  /* 0x00400000d124783b */ /* 0x002fe20000004200 */
[----:B------:R1:W-:Y:S03]  /*4860*/  MUFU.EX2 R248, R0 ;  /* 0x0000000000f87308 */ /* 0x0003e60000000800 */
[----:B------:R-:W-:Y:S04]  /*4870*/  LDSM.16.MT88.4 R28, [R213] ;  /* 0x00000000d51c783b */ /* 0x000fe80000004200 */
[----:B------:R-:W-:Y:S01]  /*4880*/  LDSM.16.MT88.4 R32, [R208+0x4000] ;  /* 0x00400000d020783b */ /* 0x000fe20000004200 */
[----:B------:R2:W-:Y:S01]  /*4890*/  MUFU.EX2 R251, R3 ;  /* 0x0000000300fb7308 */ /* 0x0005e20000000800 */
[----:B-1----:R-:W-:-:S07]  /*48a0*/  FFMA.FTZ R0, R10, c[0x0][0x2d0], -R2 ;  /* 0x0000b4000a007a23 */ /* 0x002fce0000010802 */
[----:B------:R1:W3:Y:S01]  /*48b0*/  MUFU.EX2 R247, R0 ;  /* 0x0000000000f77308 */ /* 0x0002e20000000800 */
[----:B--2---:R-:W-:Y:S02]  /*48c0*/  FFMA.FTZ R3, R12, c[0x0][0x2d0], -R2 ;  /* 0x0000b4000c037a23 */ /* 0x004fe40000010802 */
[----:B------:R-:W2:Y:S05]  /*48d0*/  LDSM.16.MT88.4 R12, [R208] ;  /* 0x00000000d00c783b */ /* 0x000eaa0000004200 */
[----:B------:R4:W5:Y:S01]  /*48e0*/  MUFU.EX2 R218, R3 ;  /* 0x0000000300da7308 */ /* 0x0009620000000800 */
[----:B-1----:R-:W-:Y:S01]  /*48f0*/  FMUL.FTZ R0, R8, c[0x0][0x2d0] ;  /* 0x0000b40008007a20 */ /* 0x002fe20000410000 */
[----:B---3--:R-:W-:-:S04]  /*4900*/  F2FP.PACK_AB R4, R247, R248 ;  /* 0x000000f8f704723e */ /* 0x008fc800000000ff */
[----:B------:R-:W-:-:S05]  /*4910*/  FSEL R0, R0, RZ, P0 ;  /* 0x000000ff00007208 */ /* 0x000fca0000000000 */
[----:B----4-:R-:W-:-:S04]  /*4920*/  FFMA.FTZ R3, R5, c[0x0][0x2d0], -R0 ;  /* 0x0000b40005037a23 */ /* 0x010fc80000010800 */
[----:B------:R1:W-:Y:S02]  /*4930*/  MUFU.EX2 R212, R3 ;  /* 0x0000000300d47308 */ /* 0x0003e40000000800 */
[----:B-1----:R-:W-:Y:S01]  /*4940*/  FFMA.FTZ R3, R6, c[0x0][0x2d0], -R0 ;  /* 0x0000b40006037a23 */ /* 0x002fe20000010800 */
[----:B-----5:R-:W-:-:S05]  /*4950*/  F2FP.PACK_AB R6, R218, R251 ;  /* 0x000000fbda06723e */ /* 0x020fca00000000ff */
[----:B------:R1:W3:Y:S02]  /*4960*/  MUFU.EX2 R211, R3 ;  /* 0x0000000300d37308 */ /* 0x0002e40000000800 */
[----:B-1----:R-:W-:Y:S01]  /*4970*/  FFMA.FTZ R3, R9, c[0x0][0x2d0], -R0 ;  /* 0x0000b40009037a23 */ /* 0x002fe20000010800 */
[----:B---3--:R-:W-:-:S05]  /*4980*/  F2FP.PACK_AB R5, R211, R212 ;  /* 0x000000d4d305723e */ /* 0x008fca00000000ff */
[----:B------:R1:W-:Y:S02]  /*4990*/  MUFU.EX2 R220, R3 ;  /* 0x0000000300dc7308 */ /* 0x0003e40000000800 */
[----:B-1----:R-:W-:Y:S02]  /*49a0*/  FFMA.FTZ R3, R24, c[0x0][0x2d0], -R0 ;  /* 0x0000b40018037a23 */ /* 0x002fe40000010800 */
[----:B------:R-:W1:Y:S04]  /*49b0*/  LDSM.16.MT88.4 R24, [R207+0x4000] ;  /* 0x00400000cf18783b */ /* 0x000e680000004200 */
[----:B------:R-:W3:Y:S02]  /*49c0*/  MUFU.EX2 R223, R3 ;  /* 0x0000000300df7308 */ /* 0x000ee40000000800 */
[----:B---3--:R-:W-:Y:S01]  /*49d0*/  F2FP.PACK_AB R7, R223, R220 ;  /* 0x000000dcdf07723e */ /* 0x008fe200000000ff */
[----:B------:R-:W-:-:S05]  /*49e0*/  FFMA.FTZ R3, R69, c[0x0][0x2d0], -R2 ;  /* 0x0000b40045037a23 */ /* 0x000fca0000010802 */
[----:B------:R3:W-:Y:S01]  /*49f0*/  MUFU.EX2 R250, R3 ;  /* 0x0000000300fa7308 */ /* 0x0007e20000000800 */
[C---:B--2---:R-:W-:Y:S08]  /*4a00*/  HMMA.16816.F32 R64, R4.reuse, R12, RZ ;  /* 0x0000000c0440723c */ /* 0x044ff000000018ff */
[----:B------:R-:W-:Y:S01]  /*4a10*/  HMMA.16816.F32 R56, R4, R14, RZ ;  /* 0x0000000e0438723c */ /* 0x000fe200000018ff */
[----:B------:R-:W2:Y:S01]  /*4a20*/  LDSM.16.MT88.4 R12, [R210+0x4000] ;  /* 0x00400000d20c783b */ /* 0x000ea20000004200 */
[----:B---3--:R-:W-:-:S06]  /*4a30*/  FFMA.FTZ R3, R70, c[0x0][0x2d0], -R2 ;  /* 0x0000b40046037a23 */ /* 0x008fcc0000010802 */
[C---:B------:R-:W-:Y:S01]  /*4a40*/  HMMA.16816.F32 R88, R4.reuse, R20, RZ ;  /* 0x000000140458723c */ /* 0x040fe200000018ff */
[----:B------:R3:W-:Y:S07]  /*4a50*/  MUFU.EX2 R224, R3 ;  /* 0x0000000300e07308 */ /* 0x0007ee0000000800 */
[C---:B------:R-:W-:Y:S01]  /*4a60*/  HMMA.16816.F32 R80, R4.reuse, R22, RZ ;  /* 0x000000160450723c */ /* 0x040fe200000018ff */
[----:B------:R-:W-:Y:S07]  /*4a70*/  LDSM.16.MT88.4 R20, [R208+0x800] ;  /* 0x00080000d014783b */ /* 0x000fee0000004200 */
[----:B-1----:R-:W-:Y:S01]  /*4a80*/  HMMA.16816.F32 R44, R4, R24, RZ ;  /* 0x00000018042c723c */ /* 0x002fe200000018ff */
[----:B---3--:R-:W-:-:S04]  /*4a90*/  FFMA.FTZ R3, R84, c[0x0][0x2d0], -R2 ;  /* 0x0000b40054037a23 */ /* 0x008fc80000010802 */
[----:B------:R1:W-:Y:S03]  /*4aa0*/  MUFU.EX2 R249, R3 ;  /* 0x0000000300f97308 */ /* 0x0003e60000000800 */
[C---:B------:R-:W-:Y:S01]  /*4ab0*/  HMMA.16816.F32 R40, R4.reuse, R26, RZ ;  /* 0x0000001a0428723c */ /* 0x040fe200000018ff */
[----:B------:R-:W3:Y:S07]  /*4ac0*/  LDSM.16.MT88.4 R24, [R209+0x800] ;  /* 0x00080000d118783b */ /* 0x000eee0000004200 */
[----:B------:R-:W-:Y:S01]  /*4ad0*/  HMMA.16816.F32 R76, R4, R16, RZ ;  /* 0x00000010044c723c */ /* 0x000fe200000018ff */
[----:B-1----:R-:W-:-:S07]  /*4ae0*/  FFMA.FTZ R3, R85, c[0x0][0x2d0], -R2 ;  /* 0x0000b40055037a23 */ /* 0x002fce0000010802 */
[C---:B------:R-:W-:Y:S01]  /*4af0*/  HMMA.16816.F32 R72, R4.reuse, R18, RZ ;  /* 0x000000120448723c */ /* 0x040fe200000018ff */
[----:B------:R-:W1:Y:S01]  /*4b00*/  LDSM.16.MT88.4 R16, [R210+0x800] ;  /* 0x00080000d210783b */ /* 0x000e620000004200 */
[----:B------:R4:W5:Y:S06]  /*4b10*/  MUFU.EX2 R252, R3 ;  /* 0x0000000300fc7308 */ /* 0x00096c0000000800 */
[C---:B--2---:R-:W-:Y:S08]  /*4b20*/  HMMA.16816.F32 R108, R4.reuse, R12, RZ ;  /* 0x0000000c046c723c */ /* 0x044ff000000018ff */
[----:B------:R-:W-:Y:S01]  /*4b30*/  HMMA.16816.F32 R96, R4, R14, RZ ;  /* 0x0000000e0460723c */ /* 0x000fe200000018ff */
[----:B------:R-:W2:Y:S01]  /*4b40*/  LDSM.16.MT88.4 R12, [R207+0x4800] ;  /* 0x00480000cf0c783b */ /* 0x000ea20000004200 */
[----:B----4-:R-:W-:-:S04]  /*4b50*/  FFMA.FTZ R3, R61, c[0x0][0x2d0], -R0 ;  /* 0x0000b4003d037a23 */ /* 0x010fc80000010800 */
[----:B------:R4:W-:Y:S02]  /*4b60*/  MUFU.EX2 R246, R3 ;  /* 0x0000000300f67308 */ /* 0x0009e40000000800 */
[C---:B------:R-:W-:Y:S08]  /*4b70*/  HMMA.16816.F32 R92, R4.reuse, R36, RZ ;  /* 0x00000024045c723c */ /* 0x040ff000000018ff */
[----:B------:R-:W-:Y:S01]  /*4b80*/  HMMA.16816.F32 R52, R4, R28, RZ ;  /* 0x0000001c0434723c */ /* 0x000fe200000018ff */
[----:B----4-:R-:W-:-:S07]  /*4b90*/  FFMA.FTZ R3, R60, c[0x0][0x2d0], -R0 ;  /* 0x0000b4003c037a23 */ /* 0x010fce0000010800 */
[C---:B------:R-:W-:Y:S01]  /*4ba0*/  HMMA.16816.F32 R48, R4.reuse, R30, RZ ;  /* 0x0000001e0430723c */ /* 0x040fe200000018ff */
[----:B------:R-:W4:Y:S01]  /*4bb0*/  LDSM.16.MT88.4 R28, [R207+0x800] ;  /* 0x00080000cf1c783b */ /* 0x000f220000004200 */
[----:B------:R1:W1:Y:S06]  /*4bc0*/  MUFU.EX2 R244, R3 ;  /* 0x0000000300f47308 */ /* 0x00026c0000000800 */
[C---:B------:R-:W-:Y:S08]  /*4bd0*/  HMMA.16816.F32 R36, R4.reuse, R38, RZ ;  /* 0x000000260424723c */ /* 0x040ff000000018ff */
[----:B------:R-:W-:Y:S01]  /*4be0*/  HMMA.16816.F32 R100, R4, R32, RZ ;  /* 0x000000200464723c */ /* 0x000fe200000018ff */
[----:B-1----:R-:W-:-:S04]  /*4bf0*/  FFMA.FTZ R3, R63, c[0x0][0x2d0], -R0 ;  /* 0x0000b4003f037a23 */ /* 0x002fc80000010800 */
[----:B------:R1:W-:Y:S03]  /*4c00*/  MUFU.EX2 R245, R3 ;  /* 0x0000000300f57308 */ /* 0x0003e60000000800 */
[----:B------:R-:W-:Y:S01]  /*4c10*/  HMMA.16816.F32 R104, R4, R34, RZ ;  /* 0x000000220468723c */ /* 0x000fe200000018ff */
[----:B------:R-:W2:Y:S06]  /*4c20*/  LDSM.16.MT88.4 R32, [R209+0x4800] ;  /* 0x00480000d120783b */ /* 0x000eac0000004200 */
[----:B------:R-:W-:Y:S01]  /*4c30*/  FFMA.FTZ R4, R62, c[0x0][0x2d0], -R0 ;  /* 0x0000b4003e047a23 */ /* 0x000fe20000010800 */
[----:B-----5:R-:W-:-:S02]  /*4c40*/  F2FP.PACK_AB R6, R252, R249 ;  /* 0x000000f9fc06723e */ /* 0x020fc400000000ff */
[----:B------:R-:W-:Y:S01]  /*4c50*/  F2FP.PACK_AB R5, R244, R246 ;  /* 0x000000f6f405723e */ /* 0x000fe200000000ff */
[----:B------:R5:W3:Y:S01]  /*4c60*/  MUFU.EX2 R243, R4 ;  /* 0x0000000400f37308 */ /* 0x000ae20000000800 */
[----:B-1----:R-:W-:-:S07]  /*4c70*/  FFMA.FTZ R3, R128, c[0x0][0x2d0], -R2 ;  /* 0x0000b40080037a23 */ /* 0x002fce0000010802 */
[----:B------:R1:W-:Y:S01]  /*4c80*/  MUFU.EX2 R238, R3 ;  /* 0x0000000300ee7308 */ /* 0x0003e20000000800 */
[----:B-----5:R-:W-:Y:S02]  /*4c90*/  F2FP.PACK_AB R4, R224, R250 ;  /* 0x000000fae004723e */ /* 0x020fe400000000ff */
[----:B---3--:R-:W-:Y:S01]  /*4ca0*/  F2FP.PACK_AB R7, R245, R243 ;  /* 0x000000f3f507723e */ /* 0x008fe200000000ff */
[----:B-1----:R-:W-:-:S06]  /*4cb0*/  FFMA.FTZ R3, R129, c[0x0][0x2d0], -R2 ;  /* 0x0000b40081037a23 */ /* 0x002fcc0000010802 */
[C---:B------:R-:W-:Y:S01]  /*4cc0*/  HMMA.16816.F32 R112, R4.reuse, R24, R76 ;  /* 0x000000180470723c */ /* 0x040fe2000000184c */
[----:B------:R1:W-:Y:S07]  /*4cd0*/  MUFU.EX2 R242, R3 ;  /* 0x0000000300f27308 */ /* 0x0003ee0000000800 */
[C---:B------:R-:W-:Y:S08]  /*4ce0*/  HMMA.16816.F32 R84, R4.reuse, R20, R64 ;  /* 0x000000140454723c */ /* 0x040ff00000001840 */
[----:B------:R-:W-:Y:S01]  /*4cf0*/  HMMA.16816.F32 R76, R4, R16, R52 ;  /* 0x00000010044c723c */ /* 0x000fe20000001834 */
[----:B-1----:R-:W-:-:S04]  /*4d00*/  FFMA.FTZ R3, R130, c[0x0][0x2d0], -R2 ;  /* 0x0000b40082037a23 */ /* 0x002fc80000010802 */
[----:B------:R1:W-:Y:S03]  /*4d10*/  MUFU.EX2 R240, R3 ;  /* 0x0000000300f07308 */ /* 0x0003e60000000800 */
[C---:B------:R-:W-:Y:S01]  /*4d20*/  HMMA.16816.F32 R64, R4.reuse, R18, R48 ;  /* 0x000000120440723c */ /* 0x040fe20000001830 */
[----:B------:R-:W3:Y:S07]  /*4d30*/  LDSM.16.MT88.4 R16, [R210+0x4800] ;  /* 0x00480000d210783b */ /* 0x000eee0000004200 */
[----:B--2---:R-:W-:Y:S01]  /*4d40*/  HMMA.16816.F32 R60, R4, R12, R44 ;  /* 0x0000000c043c723c */ /* 0x004fe2000000182c */
[----:B-1----:R-:W-:-:S07]  /*4d50*/  FFMA.FTZ R3, R131, c[0x0][0x2d0], -R2 ;  /* 0x0000b40083037a23 */ /* 0x002fce0000010802 */
[C---:B------:R-:W-:Y:S01]  /*4d60*/  HMMA.16816.F32 R44, R4.reuse, R14, R40 ;  /* 0x0000000e042c723c */ /* 0x040fe20000001828 */
[----:B------:R-:W1:Y:S01]  /*4d70*/  LDSM.16.MT88.4 R12, [R208+0x4800] ;  /* 0x00480000d00c783b */ /* 0x000e620000004200 */
[----:B------:R2:W5:Y:S06]  /*4d80*/  MUFU.EX2 R239, R3 ;  /* 0x0000000300ef7308 */ /* 0x00056c0000000800 */
[C---:B----4-:R-:W-:Y:S08]  /*4d90*/  HMMA.16816.F32 R124, R4.reuse, R28, R88 ;  /* 0x0000001c047c723c */ /* 0x050ff00000001858 */
[----:B------:R-:W-:Y:S01]  /*4da0*/  HMMA.16816.F32 R120, R4, R30, R80 ;  /* 0x0000001e0478723c */ /* 0x000fe20000001850 */
[----:B------:R-:W-:Y:S01]  /*4db0*/  LDSM.16.MT88.4 R28, [R207+0x1000] ;  /* 0x00100000cf1c783b */ /* 0x000fe20000004200 */
[----:B--2---:R-:W-:Y:S01]  /*4dc0*/  FFMA.FTZ R3, R116, c[0x0][0x2d0], -R0 ;  /* 0x0000b40074037a23 */ /* 0x004fe20000010800 */
[----:B------:R-:W-:-:S03]  /*4dd0*/  MOV R116, R224 ;  /* 0x000000e000747202 */ /* 0x000fc60000000f00 */
[----:B------:R2:W-:Y:S02]  /*4de0*/  MUFU.EX2 R237, R3 ;  /* 0x0000000300ed7308 */ /* 0x0005e40000000800 */
[C---:B------:R-:W-:Y:S01]  /*4df0*/  HMMA.16816.F32 R88, R4.reuse, R26, R72 ;  /* 0x0000001a0458723c */ /* 0x040fe20000001848 */
[----:B------:R-:W4:Y:S07]  /*4e00*/  LDSM.16.MT88.4 R24, [R209+0x1000] ;  /* 0x00100000d118783b */ /* 0x000f2e0000004200 */
[----:B------:R-:W-:Y:S01]  /*4e10*/  HMMA.16816.F32 R80, R4, R22, R56 ;  /* 0x000000160450723c */ /* 0x000fe20000001838 */
[----:B------:R-:W4:Y:S01]  /*4e20*/  LDSM.16.MT88.4 R20, [R208+0x1000] ;  /* 0x00100000d014783b */ /* 0x000f220000004200 */
[----:B--2---:R-:W-:-:S06]  /*4e30*/  FFMA.FTZ R3, R117, c[0x0][0x2d0], -R0 ;  /* 0x0000b40075037a23 */ /* 0x004fcc0000010800 */
[C---:B------:R-:W-:Y:S01]  /*4e40*/  HMMA.16816.F32 R56, R4.reuse, R34, R36 ;  /* 0x000000220438723c */ /* 0x040fe20000001824 */
[----:B------:R-:W-:Y:S01]  /*4e50*/  MOV R117, R223 ;  /* 0x000000df00757202 */ /* 0x000fe20000000f00 */
[----:B------:R2:W1:Y:S06]  /*4e60*/  MUFU.EX2 R236, R3 ;  /* 0x0000000300ec7308 */ /* 0x00046c0000000800 */
[C---:B---3--:R-:W-:Y:S08]  /*4e70*/  HMMA.16816.F32 R72, R4.reuse, R16, R108 ;  /* 0x000000100448723c */ /* 0x048ff0000000186c */
[----:B------:R-:W-:Y:S01]  /*4e80*/  HMMA.16816.F32 R36, R4, R18, R96 ;  /* 0x000000120424723c */ /* 0x000fe20000001860 */
[----:B------:R-:W3:Y:S01]  /*4e90*/  LDSM.16.MT88.4 R16, [R210+0x1000] ;  /* 0x00100000d210783b */ /* 0x000ee20000004200 */
[----:B--2---:R-:W-:Y:S01]  /*4ea0*/  FFMA.FTZ R3, R119, c[0x0][0x2d0], -R0 ;  /* 0x0000b40077037a23 */ /* 0x004fe20000010800 */
[----:B------:R-:W-:-:S03]  /*4eb0*/  MOV R119, R218 ;  /* 0x000000da00777202 */ /* 0x000fc60000000f00 */
[----:B------:R2:W-:Y:S02]  /*4ec0*/  MUFU.EX2 R235, R3 ;  /* 0x0000000300eb7308 */ /* 0x0005e40000000800 */
[C---:B-1----:R-:W-:Y:S08]  /*4ed0*/  HMMA.16816.F32 R48, R4.reuse, R12, R100 ;  /* 0x0000000c0430723c */ /* 0x042ff00000001864 */
[----:B------:R-:W-:Y:S01]  /*4ee0*/  HMMA.16816.F32 R40, R4, R14, R104 ;  /* 0x0000000e0428723c */ /* 0x000fe20000001868 */
[----:B------:R-:W1:Y:S01]  /*4ef0*/  LDSM.16.MT88.4 R12, [R207+0x5000] ;  /* 0x00500000cf0c783b */ /* 0x000e620000004200 */
[----:B--2---:R-:W-:-:S06]  /*4f00*/  FFMA.FTZ R3, R144, c[0x0][0x2d0], -R2 ;  /* 0x0000b40090037a23 */ /* 0x004fcc0000010802 */
[----:B------:R-:W-:Y:S01]  /*4f10*/  HMMA.16816.F32 R52, R4, R32, R92 ;  /* 0x000000200434723c */ /* 0x000fe2000000185c */
[----:B------:R-:W-:Y:S01]  /*4f20*/  LDSM.16.MT88.4 R32, [R209+0x5000] ;  /* 0x00500000d120783b */ /* 0x000fe20000004200 */
[----:B------:R2:W-:Y:S05]  /*4f30*/  MUFU.EX2 R230, R3 ;  /* 0x0000000300e67308 */ /* 0x0005ea0000000800 */
[----:B------:R-:W-:Y:S01]  /*4f40*/  FFMA.FTZ R4, R118, c[0x0][0x2d0], -R0 ;  /* 0x0000b40076047a23 */ /* 0x000fe20000010800 */
[----:B-----5:R-:W-:Y:S02]  /*4f50*/  F2FP.PACK_AB R6, R239, R240 ;  /* 0x000000f0ef06723e */ /* 0x020fe400000000ff */
[----:B------:R-:W-:Y:S01]  /*4f60*/  F2FP.PACK_AB R5, R236, R237 ;  /* 0x000000edec05723e */ /* 0x000fe200000000ff */
[----:B------:R5:W3:Y:S01]  /*4f70*/  MUFU.EX2 R234, R4 ;  /* 0x0000000400ea7308 */ /* 0x000ae20000000800 */
[----:B------:R-:W-:Y:S01]  /*4f80*/  MOV R118, R220 ;  /* 0x000000dc00767202 */ /* 0x000fe20000000f00 */
[----:B--2---:R-:W-:-:S06]  /*4f90*/  FFMA.FTZ R3, R145, c[0x0][0x2d0], -R2 ;  /* 0x0000b40091037a23 */ /* 0x004fcc0000010802 */
[----:B------:R2:W-:Y:S01]  /*4fa0*/  MUFU.EX2 R233, R3 ;  /* 0x0000000300e97308 */ /* 0x0005e20000000800 */
[----:B-----5:R-:W-:Y:S02]  /*4fb0*/  F2FP.PACK_AB R4, R242, R238 ;  /* 0x000000eef204723e */ /* 0x020fe400000000ff */
[----:B---3--:R-:W-:-:S07]  /*4fc0*/  F2FP.PACK_AB R7, R235, R234 ;  /* 0x000000eaeb07723e */ /* 0x008fce00000000ff */
[----:B----4-:R-:W-:Y:S01]  /*4fd0*/  HMMA.16816.F32 R92, R4, R26, R88 ;  /* 0x0000001a045c723c */ /* 0x010fe20000001858 */
[----:B--2---:R-:W-:-:S04]  /*4fe0*/  FFMA.FTZ R3, R146, c[0x0][0x2d0], -R2 ;  /* 0x0000b40092037a23 */ /* 0x004fc80000010802 */
[----:B------:R2:W-:Y:S03]  /*4ff0*/  MUFU.EX2 R232, R3 ;  /* 0x0000000300e87308 */ /* 0x0005e60000000800 */
[C---:B------:R-:W-:Y:S08]  /*5000*/  HMMA.16816.F32 R88, R4.reuse, R20, R84 ;  /* 0x000000140458723c */ /* 0x040ff00000001854 */
[----:B------:R-:W-:Y:S01]  /*5010*/  HMMA.16816.F32 R84, R4, R22, R80 ;  /* 0x000000160454723c */ /* 0x000fe20000001850 */
[----:B------:R-:W-:Y:S01]  /*5020*/  LDSM.16.MT88.4 R20, [R208+0x1800] ;  /* 0x00180000d014783b */ /* 0x000fe20000004200 */
[----:B--2---:R-:W-:-:S06]  /*5030*/  FFMA.FTZ R3, R147, c[0x0][0x2d0], -R2 ;  /* 0x0000b40093037a23 */ /* 0x004fcc0000010802 */
[C---:B------:R-:W-:Y:S01]  /*5040*/  HMMA.16816.F32 R80, R4.reuse, R16, R76 ;  /* 0x000000100450723c */ /* 0x040fe2000000184c */
[----:B------:R2:W3:Y:S07]  /*5050*/  MUFU.EX2 R231, R3 ;  /* 0x0000000300e77308 */ /* 0x0004ee0000000800 */
[C---:B------:R-:W-:Y:S01]  /*5060*/  HMMA.16816.F32 R76, R4.reuse, R18, R64 ;  /* 0x00000012044c723c */ /* 0x040fe20000001840 */
[----:B------:R-:W4:Y:S07]  /*5070*/  LDSM.16.MT88.4 R16, [R210+0x5000] ;  /* 0x00500000d210783b */ /* 0x000f2e0000004200 */
[----:B-1----:R-:W-:Y:S01]  /*5080*/  HMMA.16816.F32 R64, R4, R12, R60 ;  /* 0x0000000c0440723c */ /* 0x002fe2000000183c */
[----:B--2---:R-:W-:-:S04]  /*5090*/  FFMA.FTZ R3, R132, c[0x0][0x2d0], -R0 ;  /* 0x0000b40084037a23 */ /* 0x004fc80000010800 */
[----:B------:R1:W-:Y:S03]  /*50a0*/  MUFU.EX2 R229, R3 ;  /* 0x0000000300e57308 */ /* 0x0003e60000000800 */
[C---:B------:R-:W-:Y:S01]  /*50b0*/  HMMA.16816.F32 R60, R4.reuse, R14, R44 ;  /* 0x0000000e043c723c */ /* 0x040fe2000000182c */
[----:B------:R-:W2:Y:S07]  /*50c0*/  LDSM.16.MT88.4 R12, [R208+0x5000] ;  /* 0x00500000d00c783b */ /* 0x000eae0000004200 */
[----:B------:R-:W-:Y:S01]  /*50d0*/  HMMA.16816.F32 R108, R4, R28, R124 ;  /* 0x0000001c046c723c */ /* 0x000fe2000000187c */
[----:B-1----:R-:W-:-:S07]  /*50e0*/  FFMA.FTZ R3, R133, c[0x0][0x2d0], -R0 ;  /* 0x0000b40085037a23 */ /* 0x002fce0000010800 */
[----:B------:R-:W-:Y:S01]  /*50f0*/  HMMA.16816.F32 R104, R4, R30, R120 ;  /* 0x0000001e0468723c */ /* 0x000fe20000001878 */
[----:B------:R-:W-:Y:S01]  /*5100*/  LDSM.16.MT88.4 R28, [R207+0x1800] ;  /* 0x00180000cf1c783b */ /* 0x000fe20000004200 */
[----:B------:R-:W-:Y:S01]  /*5110*/  MOV R127, R212 ;  /* 0x000000d4007f7202 */ /* 0x000fe20000000f00 */
[----:B------:R1:W5:Y:S01]  /*5120*/  MUFU.EX2 R227, R3 ;  /* 0x0000000300e37308 */ /* 0x0003620000000800 */
[----:B------:R-:W-:-:S04]  /*5130*/  MOV R126, R211 ;  /* 0x000000d3007e7202 */ /* 0x000fc80000000f00 */
[C---:B------:R-:W-:Y:S01]  /*5140*/  HMMA.16816.F32 R96, R4.reuse, R24, R112 ;  /* 0x000000180460723c */ /* 0x040fe20000001870 */
[----:B------:R-:W-:Y:S07]  /*5150*/  LDSM.16.MT88.4 R24, [R209+0x1800] ;  /* 0x00180000d118783b */ /* 0x000fee0000004200 */
[----:B----4-:R-:W-:Y:S01]  /*5160*/  HMMA.16816.F32 R36, R4, R18, R36 ;  /* 0x000000120424723c */ /* 0x010fe20000001824 */
[----:B-1----:R-:W-:-:S04]  /*5170*/  FFMA.FTZ R3, R135, c[0x0][0x2d0], -R0 ;  /* 0x0000b40087037a23 */ /* 0x002fc80000010800 */
[----:B------:R1:W-:Y:S03]  /*5180*/  MUFU.EX2 R225, R3 ;  /* 0x0000000300e17308 */ /* 0x0003e60000000800 */
[C---:B------:R-:W-:Y:S08]  /*5190*/  HMMA.16816.F32 R52, R4.reuse, R32, R52 ;  /* 0x000000200434723c */ /* 0x040ff00000001834 */
[----:B--2---:R-:W-:Y:S01]  /*51a0*/  HMMA.16816.F32 R44, R4, R14, R40 ;  /* 0x0000000e042c723c */ /* 0x004fe20000001828 */
[----:B-1----:R-:W-:-:S07]  /*51b0*/  FFMA.FTZ R3, R154, c[0x0][0x2d0], -R2 ;  /* 0x0000b4009a037a23 */ /* 0x002fce0000010802 */
[C---:B------:R-:W-:Y:S01]  /*51c0*/  HMMA.16816.F32 R40, R4.reuse, R16, R72 ;  /* 0x000000100428723c */ /* 0x040fe20000001848 */
[----:B------:R-:W1:Y:S01]  /*51d0*/  LDSM.16.MT88.4 R16, [R210+0x1800] ;  /* 0x00180000d210783b */ /* 0x000e620000004200 */
[----:B------:R2:W-:Y:S06]  /*51e0*/  MUFU.EX2 R212, R3 ;  /* 0x0000000300d47308 */ /* 0x0005ec0000000800 */
[C---:B------:R-:W-:Y:S01]  /*51f0*/  HMMA.16816.F32 R48, R4.reuse, R12, R48 ;  /* 0x0000000c0430723c */ /* 0x040fe20000001830 */
[----:B------:R-:W4:Y:S07]  /*5200*/  LDSM.16.MT88.4 R12, [R207+0x5800] ;  /* 0x00580000cf0c783b */ /* 0x000f2e0000004200 */
[----:B------:R-:W-:Y:S01]  /*5210*/  HMMA.16816.F32 R56, R4, R34, R56 ;  /* 0x000000220438723c */ /* 0x000fe20000001838 */
[----:B------:R-:W-:Y:S01]  /*5220*/  LDSM.16.MT88.4 R32, [R209+0x5800] ;  /* 0x00580000d120783b */ /* 0x000fe20000004200 */
[----:B--2---:R-:W-:-:S05]  /*5230*/  FFMA.FTZ R3, R153, c[0x0][0x2d0], -R2 ;  /* 0x0000b40099037a23 */ /* 0x004fca0000010802 */
[----:B------:R-:W-:Y:S01]  /*5240*/  FFMA.FTZ R4, R134, c[0x0][0x2d0], -R0 ;  /* 0x0000b40086047a23 */ /* 0x000fe20000010800 */
[----:B---3--:R-:W-:Y:S01]  /*5250*/  F2FP.PACK_AB R6, R231, R232 ;  /* 0x000000e8e706723e */ /* 0x008fe200000000ff */
[----:B------:R2:W-:Y:S01]  /*5260*/  MUFU.EX2 R223, R3 ;  /* 0x0000000300df7308 */ /* 0x0005e20000000800 */
[----:B-----5:R-:W-:-:S07]  /*5270*/  F2FP.PACK_AB R5, R227, R229 ;  /* 0x000000e5e305723e */ /* 0x020fce00000000ff */
[----:B------:R3:W5:Y:S01]  /*5280*/  MUFU.EX2 R224, R4 ;  /* 0x0000000400e07308 */ /* 0x0007620000000800 */
[----:B--2---:R-:W-:-:S07]  /*5290*/  FFMA.FTZ R3, R152, c[0x0][0x2d0], -R2 ;  /* 0x0000b40098037a23 */ /* 0x004fce0000010802 */
[----:B------:R2:W-:Y:S01]  /*52a0*/  MUFU.EX2 R220, R3 ;  /* 0x0000000300dc7308 */ /* 0x0005e20000000800 */
[----:B---3--:R-:W-:Y:S02]  /*52b0*/  F2FP.PACK_AB R4, R233, R230 ;  /* 0x000000e6e904723e */ /* 0x008fe400000000ff */
[----:B-----5:R-:W-:-:S07]  /*52c0*/  F2FP.PACK_AB R7, R225, R224 ;  /* 0x000000e0e107723e */ /* 0x020fce00000000ff */
[----:B-1----:R-:W-:Y:S01]  /*52d0*/  HMMA.16816.F32 R80, R4, R16, R80 ;  /* 0x000000100450723c */ /* 0x002fe20000001850 */
[----:B--2---:R-:W-:-:S04]  /*52e0*/  FFMA.FTZ R3, R155, c[0x0][0x2d0], -R2 ;  /* 0x0000b4009b037a23 */ /* 0x004fc80000010802 */
[----:B------:R1:W2:Y:S03]  /*52f0*/  MUFU.EX2 R218, R3 ;  /* 0x0000000300da7308 */ /* 0x0002a60000000800 */
[C---:B------:R-:W-:Y:S01]  /*5300*/  HMMA.16816.F32 R72, R4.reuse, R18, R76 ;  /* 0x000000120448723c */ /* 0x040fe2000000184c */
[----:B------:R-:W3:Y:S07]  /*5310*/  LDSM.16.MT88.4 R16, [R210+0x5800] ;  /* 0x00580000d210783b */ /* 0x000eee0000004200 */
[----:B----4-:R-:W-:Y:S01]  /*5320*/  HMMA.16816.F32 R64, R4, R12, R64 ;  /* 0x0000000c0440723c */ /* 0x010fe20000001840 */
[----:B-1----:R-:W-:-:S07]  /*5330*/  FFMA.FTZ R3, R148, c[0x0][0x2d0], -R0 ;  /* 0x0000b40094037a23 */ /* 0x002fce0000010800 */
[C---:B------:R-:W-:Y:S01]  /*5340*/  HMMA.16816.F32 R60, R4.reuse, R14, R60 ;  /* 0x0000000e043c723c */ /* 0x040fe2000000183c */
[----:B------:R-:W1:Y:S01]  /*5350*/  LDSM.16.MT88.4 R12, [R208+0x5800] ;  /* 0x00580000d00c783b */ /* 0x000e620000004200 */
[----:B------:R4:W-:Y:S06]  /*5360*/  MUFU.EX2 R211, R3 ;  /* 0x0000000300d37308 */ /* 0x0009ec0000000800 */
[C---:B------:R-:W-:Y:S08]  /*5370*/  HMMA.16816.F32 R96, R4.reuse, R24, R96 ;  /* 0x000000180460723c */ /* 0x040ff00000001860 */
[----:B------:R-:W-:Y:S01]  /*5380*/  HMMA.16816.F32 R92, R4, R26, R92 ;  /* 0x0000001a045c723c */ /* 0x000fe2000000185c */
[----:B------:R-:W-:Y:S01]  /*5390*/  LDSM.16.MT88.4 R24, [R209+0x2000] ;  /* 0x00200000d118783b */ /* 0x000fe20000004200 */
[----:B----4-:R-:W-:-:S04]  /*53a0*/  FFMA.FTZ R3, R149, c[0x0][0x2d0], -R0 ;  /* 0x0000b40095037a23 */ /* 0x010fc80000010800 */
[----:B------:R4:W5:Y:S02]  /*53b0*/  MUFU.EX2 R155, R3 ;  /* 0x00000003009b7308 */ /* 0x0009640000000800 */
[C---:B------:R-:W-:Y:S08]  /*53c0*/  HMMA.16816.F32 R88, R4.reuse, R20, R88 ;  /* 0x000000140458723c */ /* 0x040ff00000001858 */
[----:B---3--:R-:W-:Y:S01]  /*53d0*/  HMMA.16816.F32 R40, R4, R16, R40 ;  /* 0x000000100428723c */ /* 0x008fe20000001828 */
[----:B----4-:R-:W-:-:S07]  /*53e0*/  FFMA.FTZ R3, R151, c[0x0][0x2d0], -R0 ;  /* 0x0000b40097037a23 */ /* 0x010fce0000010800 */
[C---:B------:R-:W-:Y:S01]  /*53f0*/  HMMA.16816.F32 R36, R4.reuse, R18, R36 ;  /* 0x000000120424723c */ /* 0x040fe20000001824 */
[----:B------:R-:W3:Y:S01]  /*5400*/  LDSM.16.MT88.4 R16, [R210+0x2000] ;  /* 0x00200000d210783b */ /* 0x000ee20000004200 */
[----:B------:R4:W-:Y:S06]  /*5410*/  MUFU.EX2 R123, R3 ;  /* 0x00000003007b7308 */ /* 0x0009ec0000000800 */
[C---:B-1----:R-:W-:Y:S08]  /*5420*/  HMMA.16816.F32 R48, R4.reuse, R12, R48 ;  /* 0x0000000c0430723c */ /* 0x042ff00000001830 */
[----:B------:R-:W-:Y:S01]  /*5430*/  HMMA.16816.F32 R44, R4, R14, R44 ;  /* 0x0000000e042c723c */ /* 0x000fe2000000182c */
[----:B------:R-:W1:Y:S01]  /*5440*/  LDSM.16.MT88.4 R12, [R207+0x6000] ;  /* 0x00600000cf0c783b */ /* 0x000e620000004200 */
[----:B----4-:R-:W-:-:S04]  /*5450*/  FFMA.FTZ R3, R162, c[0x0][0x2d0], -R2 ;  /* 0x0000b400a2037a23 */ /* 0x010fc80000010802 */
[----:B------:R4:W-:Y:S02]  /*5460*/  MUFU.EX2 R121, R3 ;  /* 0x0000000300797308 */ /* 0x0009e40000000800 */
[C---:B------:R-:W-:Y:S01]  /*5470*/  HMMA.16816.F32 R84, R4.reuse, R22, R84 ;  /* 0x000000160454723c */ /* 0x040fe20000001854 */
[----:B------:R-:W1:Y:S07]  /*5480*/  LDSM.16.MT88.4 R20, [R208+0x2000] ;  /* 0x00200000d014783b */ /* 0x000e6e0000004200 */
[----:B------:R-:W-:Y:S01]  /*5490*/  HMMA.16816.F32 R108, R4, R28, R108 ;  /* 0x0000001c046c723c */ /* 0x000fe2000000186c */
[----:B----4-:R-:W-:-:S07]  /*54a0*/  FFMA.FTZ R3, R161, c[0x0][0x2d0], -R2 ;  /* 0x0000b400a1037a23 */ /* 0x010fce0000010802 */
[C---:B------:R-:W-:Y:S01]  /*54b0*/  HMMA.16816.F32 R104, R4.reuse, R30, R104 ;  /* 0x0000001e0468723c */ /* 0x040fe20000001868 */
[----:B------:R-:W-:Y:S01]  /*54c0*/  LDSM.16.MT88.4 R28, [R207+0x2000] ;  /* 0x00200000cf1c783b */ /* 0x000fe20000004200 */
[----:B------:R4:W-:Y:S06]  /*54d0*/  MUFU.EX2 R154, R3 ;  /* 0x00000003009a7308 */ /* 0x0009ec0000000800 */
[C---:B------:R-:W-:Y:S08]  /*54e0*/  HMMA.16816.F32 R52, R4.reuse, R32, R52 ;  /* 0x000000200434723c */ /* 0x040ff00000001834 */
[----:B------:R-:W-:Y:S01]  /*54f0*/  HMMA.16816.F32 R56, R4, R34, R56 ;  /* 0x000000220438723c */ /* 0x000fe20000001838 */
[----:B------:R-:W1:Y:S01]  /*5500*/  LDSM.16.MT88.4 R32, [R209+0x6000] ;  /* 0x00600000d120783b */ /* 0x000e620000004200 */
[----:B----4-:R-:W-:-:S05]  /*5510*/  FFMA.FTZ R3, R160, c[0x0][0x2d0], -R2 ;  /* 0x0000b400a0037a23 */ /* 0x010fca0000010802 */
[----:B------:R-:W-:Y:S01]  /*5520*/  FFMA.FTZ R4, R150, c[0x0][0x2d0], -R0 ;  /* 0x0000b40096047a23 */ /* 0x000fe20000010800 */
[----:B--2---:R-:W-:Y:S01]  /*5530*/  F2FP.PACK_AB R6, R218, R220 ;  /* 0x000000dcda06723e */ /* 0x004fe200000000ff */
[----:B------:R2:W-:Y:S01]  /*5540*/  MUFU.EX2 R153, R3 ;  /* 0x0000000300997308 */ /* 0x0005e20000000800 */
[----:B-----5:R-:W-:-:S07]  /*5550*/  F2FP.PACK_AB R5, R155, R211 ;  /* 0x000000d39b05723e */ /* 0x020fce00000000ff */
[----:B------:R4:W5:Y:S01]  /*5560*/  MUFU.EX2 R122, R4 ;  /* 0x00000004007a7308 */ /* 0x0009620000000800 */
[----:B--2---:R-:W-:-:S07]  /*5570*/  FFMA.FTZ R3, R163, c[0x0][0x2d0], -R2 ;  /* 0x0000b400a3037a23 */ /* 0x004fce0000010802 */
[----:B------:R2:W1:Y:S01]  /*5580*/  MUFU.EX2 R152, R3 ;  /* 0x0000000300987308 */ /* 0x0004620000000800 */
[----:B----4-:R-:W-:Y:S02]  /*5590*/  F2FP.PACK_AB R4, R223, R212 ;  /* 0x000000d4df04723e */ /* 0x010fe400000000ff */
[----:B-----5:R-:W-:-:S07]  /*55a0*/  F2FP.PACK_AB R7, R123, R122 ;  /* 0x0000007a7b07723e */ /* 0x020fce00000000ff */
[----:B---3--:R-:W-:Y:S01]  /*55b0*/  HMMA.16816.F32 R76, R4, R18, R72 ;  /* 0x00000012044c723c */ /* 0x008fe20000001848 */
[----:B--2---:R-:W-:-:S04]  /*55c0*/  FFMA.FTZ R3, R156, c[0x0][0x2d0], -R0 ;  /* 0x0000b4009c037a23 */ /* 0x004fc80000010800 */
[----:B------:R2:W-:Y:S03]  /*55d0*/  MUFU.EX2 R120, R3 ;  /* 0x0000000300787308 */ /* 0x0005e60000000800 */
[C---:B-1----:R-:W-:Y:S08]  /*55e0*/  HMMA.16816.F32 R72, R4.reuse, R12, R64 ;  /* 0x0000000c0448723c */ /* 0x042ff00000001840 */
[----:B------:R-:W-:Y:S01]  /*55f0*/  HMMA.16816.F32 R64, R4, R14, R60 ;  /* 0x0000000e0440723c */ /* 0x000fe2000000183c */
[----:B------:R-:W1:Y:S01]  /*5600*/  LDSM.16.MT88.4 R12, [R208+0x6000] ;  /* 0x00600000d00c783b */ /* 0x000e620000004200 */
[----:B--2---:R-:W-:-:S06]  /*5610*/  FFMA.FTZ R3, R157, c[0x0][0x2d0], -R0 ;  /* 0x0000b4009d037a23 */ /* 0x004fcc0000010800 */
[C---:B------:R-:W-:Y:S01]  /*5620*/  HMMA.16816.F32 R100, R4.reuse, R24, R96 ;  /* 0x000000180464723c */ /* 0x040fe20000001860 */
[----:B------:R2:W3:Y:S07]  /*5630*/  MUFU.EX2 R151, R3 ;  /* 0x0000000300977308 */ /* 0x0004ee0000000800 */
[C---:B------:R-:W-:Y:S01]  /*5640*/  HMMA.16816.F32 R96, R4.reuse, R26, R92 ;  /* 0x0000001a0460723c */ /* 0x040fe2000000185c */
[----:B------:R-:W-:Y:S07]  /*5650*/  LDSM.16.MT88.4 R24, [R207+0x2800] ;  /* 0x00280000cf18783b */ /* 0x000fee0000004200 */
[----:B------:R-:W-:Y:S01]  /*5660*/  HMMA.16816.F32 R92, R4, R20, R88 ;  /* 0x00000014045c723c */ /* 0x000fe20000001858 */
[----:B--2---:R-:W-:-:S04]  /*5670*/  FFMA.FTZ R3, R158, c[0x0][0x2d0], -R0 ;  /* 0x0000b4009e037a23 */ /* 0x004fc80000010800 */
[----:B------:R2:W-:Y:S03]  /*5680*/  MUFU.EX2 R130, R3 ;  /* 0x0000000300827308 */ /* 0x0005e60000000800 */
[C---:B------:R-:W-:Y:S01]  /*5690*/  HMMA.16816.F32 R88, R4.reuse, R22, R84 ;  /* 0x000000160458723c */ /* 0x040fe20000001854 */
[----:B------:R-:W-:Y:S07]  /*56a0*/  LDSM.16.MT88.4 R20, [R209+0x2800] ;  /* 0x00280000d114783b */ /* 0x000fee0000004200 */
[----:B------:R-:W-:Y:S01]  /*56b0*/  HMMA.16816.F32 R84, R4, R16, R80 ;  /* 0x000000100454723c */ /* 0x000fe20000001850 */
[----:B------:R-:W4:Y:S01]  /*56c0*/  LDSM.16.MT88.4 R16, [R210+0x6000] ;  /* 0x00600000d210783b */ /* 0x000f220000004200 */
[----:B--2---:R-:W-:-:S06]  /*56d0*/  FFMA.FTZ R3, R159, c[0x0][0x2d0], -R0 ;  /* 0x0000b4009f037a23 */ /* 0x004fcc0000010800 */
[C---:B------:R-:W-:Y:S01]  /*56e0*/  HMMA.16816.F32 R60, R4.reuse, R32, R52 ;  /* 0x00000020043c723c */ /* 0x040fe20000001834 */
[----:B------:R2:W5:Y:S07]  /*56f0*/  MUFU.EX2 R131, R3 ;  /* 0x0000000300837308 */ /* 0x00056e0000000800 */
[C---:B-1----:R-:W-:Y:S08]  /*5700*/  HMMA.16816.F32 R52, R4.reuse, R12, R48 ;  /* 0x0000000c0434723c */ /* 0x042ff00000001830 */
[----:B------:R-:W-:Y:S01]  /*5710*/  HMMA.16816.F32 R44, R4, R14, R44 ;  /* 0x0000000e042c723c */ /* 0x000fe2000000182c */
[----:B------:R-:W1:Y:S01]  /*5720*/  LDSM.16.MT88.4 R12, [R210+0x2800] ;  /* 0x00280000d20c783b */ /* 0x000e620000004200 */
[----:B--2---:R-:W-:-:S04]  /*5730*/  FFMA.FTZ R3, R170, c[0x0][0x2d0], -R2 ;  /* 0x0000b400aa037a23 */ /* 0x004fc80000010802 */
[----:B------:R2:W-:Y:S02]  /*5740*/  MUFU.EX2 R129, R3 ;  /* 0x0000000300817308 */ /* 0x0005e40000000800 */
[C---:B------:R-:W-:Y:S08]  /*5750*/  HMMA.16816.F32 R104, R4.reuse, R30, R104 ;  /* 0x0000001e0468723c */ /* 0x040ff00000001868 */
[----:B------:R-:W-:Y:S01]  /*5760*/  HMMA.16816.F32 R108, R4, R28, R108 ;  /* 0x0000001c046c723c */ /* 0x000fe2000000186c */
[----:B------:R-:W-:Y:S01]  /*5770*/  LDSM.16.MT88.4 R28, [R207+0x6800] ;  /* 0x00680000cf1c783b */ /* 0x000fe20000004200 */
[----:B--2---:R-:W-:-:S06]  /*5780*/  FFMA.FTZ R3, R169, c[0x0][0x2d0], -R2 ;  /* 0x0000b400a9037a23 */ /* 0x004fcc0000010802 */
[C---:B----4-:R-:W-:Y:S01]  /*5790*/  HMMA.16816.F32 R48, R4.reuse, R16, R40 ;  /* 0x000000100430723c */ /* 0x050fe20000001828 */
[----:B------:R2:W4:Y:S07]  /*57a0*/  MUFU.EX2 R149, R3 ;  /* 0x0000000300957308 */ /* 0x00052e0000000800 */
[C---:B------:R-:W-:Y:S01]  /*57b0*/  HMMA.16816.F32 R36, R4.reuse, R18, R36 ;  /* 0x000000120424723c */ /* 0x040fe20000001824 */
[----:B------:R-:W1:Y:S07]  /*57c0*/  LDSM.16.MT88.4 R16, [R208+0x2800] ;  /* 0x00280000d010783b */ /* 0x000e6e0000004200 */
[----:B------:R-:W-:Y:S01]  /*57d0*/  HMMA.16816.F32 R56, R4, R34, R56 ;  /* 0x000000220438723c */ /* 0x000fe20000001838 */
[----:B--2---:R-:W-:-:S06]  /*57e0*/  FFMA.FTZ R3, R168, c[0x0][0x2d0], -R2 ;  /* 0x0000b400a8037a23 */ /* 0x004fcc0000010802 */
[----:B------:R-:W-:Y:S01]  /*57f0*/  F2FP.PACK_AB R4, R154, R121 ;  /* 0x000000799a04723e */ /* 0x000fe200000000ff */
[----:B------:R2:W-:Y:S01]  /*5800*/  MUFU.EX2 R150, R3 ;  /* 0x0000000300967308 */ /* 0x0005e20000000800 */
[----:B------:R-:W-:Y:S02]  /*5810*/  F2FP.PACK_AB R6, R152, R153 ;  /* 0x000000999806723e */ /* 0x000fe400000000ff */
[----:B---3--:R-:W-:Y:S02]  /*5820*/  F2FP.PACK_AB R5, R151, R120 ;  /* 0x000000789705723e */ /* 0x008fe400000000ff */
[----:B-----5:R-:W-:-:S07]  /*5830*/  F2FP.PACK_AB R7, R131, R130 ;  /* 0x000000828307723e */ /* 0x020fce00000000ff */
[----:B------:R-:W-:Y:S01]  /*5840*/  HMMA.16816.F32 R80, R4, R20, R100 ;  /* 0x000000140450723c */ /* 0x000fe20000001864 */
[----:B--2---:R-:W-:-:S07]  /*5850*/  FFMA.FTZ R3, R171, c[0x0][0x2d0], -R2 ;  /* 0x0000b400ab037a23 */ /* 0x004fce0000010802 */
[C---:B------:R-:W-:Y:S01]  /*5860*/  HMMA.16816.F32 R100, R4.reuse, R22, R96 ;  /* 0x000000160464723c */ /* 0x040fe20000001860 */
[----:B------:R2:W3:Y:S01]  /*5870*/  MUFU.EX2 R148, R3 ;  /* 0x0000000300947308 */ /* 0x0004e20000000800 */
[----:B------:R-:W-:Y:S06]  /*5880*/  LDSM.16.MT88.4 R20, [R207+0x7000] ;  /* 0x00700000cf14783b */ /* 0x000fec0000004200 */
[C---:B-1----:R-:W-:Y:S08]  /*5890*/  HMMA.16816.F32 R96, R4.reuse, R12, R84 ;  /* 0x0000000c0460723c */ /* 0x042ff00000001854 */
[----:B------:R-:W-:Y:S01]  /*58a0*/  HMMA.16816.F32 R84, R4, R14, R76 ;  /* 0x0000000e0454723c */ /* 0x000fe2000000184c */
[----:B------:R-:W1:Y:S01]  /*58b0*/  LDSM.16.MT88.4 R12, [R209+0x6800] ;  /* 0x00680000d10c783b */ /* 0x000e620000004200 */
[----:B--2---:R-:W-:-:S04]  /*58c0*/  FFMA.FTZ R3, R164, c[0x0][0x2d0], -R0 ;  /* 0x0000b400a4037a23 */ /* 0x004fc80000010800 */
[----:B------:R2:W-:Y:S02]  /*58d0*/  MUFU.EX2 R128, R3 ;  /* 0x0000000300807308 */ /* 0x0005e40000000800 */
[C---:B------:R-:W-:Y:S08]  /*58e0*/  HMMA.16816.F32 R40, R4.reuse, R26, R104 ;  /* 0x0000001a0428723c */ /* 0x040ff00000001868 */
[----:B------:R-:W-:Y:S01]  /*58f0*/  HMMA.16816.F32 R104, R4, R16, R92 ;  /* 0x000000100468723c */ /* 0x000fe2000000185c */
[----:B--2---:R-:W-:-:S07]  /*5900*/  FFMA.FTZ R3, R166, c[0x0][0x2d0], -R0 ;  /* 0x0000b400a6037a23 */ /* 0x004fce0000010800 */
[C---:B------:R-:W-:Y:S01]  /*5910*/  HMMA.16816.F32 R92, R4.reuse, R18, R88 ;  /* 0x00000012045c723c */ /* 0x040fe20000001858 */
[----:B------:R-:W2:Y:S01]  /*5920*/  LDSM.16.MT88.4 R16, [R208+0x6800] ;  /* 0x00680000d010783b */ /* 0x000ea20000004200 */
[----:B------:R5:W1:Y:S06]  /*5930*/  MUFU.EX2 R147, R3 ;  /* 0x0000000300937308 */ /* 0x000a6c0000000800 */
[C---:B------:R-:W-:Y:S01]  /*5940*/  HMMA.16816.F32 R32, R4.reuse, R24, R108 ;  /* 0x000000180420723c */ /* 0x040fe2000000186c */
[----:B------:R-:W-:Y:S04]  /*5950*/  LDSM.16.MT88.4 R24, [R209+0x3000] ;  /* 0x00300000d118783b */ /* 0x000fe80000004200 */
[----:B------:R-:W-:Y:S03]  /*5960*/  LDSM.16.MT88.4 R108, [R207+0x7800] ;  /* 0x00780000cf6c783b */ /* 0x000fe60000004200 */
[----:B------:R-:W-:Y:S01]  /*5970*/  HMMA.16816.F32 R76, R4, R28, R72 ;  /* 0x0000001c044c723c */ /* 0x000fe20000001848 */
[----:B-----5:R-:W-:-:S04]  /*5980*/  FFMA.FTZ R3, R165, c[0x0][0x2d0], -R0 ;  /* 0x0000b400a5037a23 */ /* 0x020fc80000010800 */
[----:B------:R5:W-:Y:S03]  /*5990*/  MUFU.EX2 R145, R3 ;  /* 0x0000000300917308 */ /* 0x000be60000000800 */
[C---:B-1----:R-:W-:Y:S08]  /*59a0*/  HMMA.16816.F32 R60, R4.reuse, R12, R60 ;  /* 0x0000000c043c723c */ /* 0x042ff0000000183c */
[----:B------:R-:W-:Y:S01]  /*59b0*/  HMMA.16816.F32 R56, R4, R14, R56 ;  /* 0x0000000e0438723c */ /* 0x000fe20000001838 */
[----:B------:R-:W1:Y:S01]  /*59c0*/  LDSM.16.MT88.4 R12, [R210+0x6800] ;  /* 0x00680000d20c783b */ /* 0x000e620000004200 */
[----:B-----5:R-:W-:-:S06]  /*59d0*/  FFMA.FTZ R3, R167, c[0x0][0x2d0], -R0 ;  /* 0x0000b400a7037a23 */ /* 0x020fcc0000010800 */
[C---:B------:R-:W-:Y:S01]  /*59e0*/  HMMA.16816.F32 R72, R4.reuse, R30, R64 ;  /* 0x0000001e0448723c */ /* 0x040fe20000001840 */
[----:B------:R5:W1:Y:S07]  /*59f0*/  MUFU.EX2 R146, R3 ;  /* 0x0000000300927308 */ /* 0x000a6e0000000800 */
[C---:B--2---:R-:W-:Y:S08]  /*5a00*/  HMMA.16816.F32 R52, R4.reuse, R16, R52 ;  /* 0x000000100434723c */ /* 0x044ff00000001834 */
[----:B------:R-:W-:Y:S01]  /*5a10*/  HMMA.16816.F32 R44, R4, R18, R44 ;  /* 0x00000012042c723c */ /* 0x000fe2000000182c */
[----:B------:R-:W2:Y:S01]  /*5a20*/  LDSM.16.MT88.4 R16, [R207+0x3000] ;  /* 0x00300000cf10783b */ /* 0x000ea20000004200 */
[----:B-----5:R-:W-:-:S04]  /*5a30*/  FFMA.FTZ R3, R200, c[0x0][0x2d0], -R2 ;  /* 0x0000b400c8037a23 */ /* 0x020fc80000010802 */
[----:B------:R5:W-:Y:S02]  /*5a40*/  MUFU.EX2 R69, R3 ;  /* 0x0000000300457308 */ /* 0x000be40000000800 */
[----:B-1----:R-:W-:Y:S01]  /*5a50*/  HMMA.16816.F32 R48, R4, R12, R48 ;  /* 0x0000000c0430723c */ /* 0x002fe20000001830 */
[----:B-----5:R-:W-:-:S07]  /*5a60*/  FFMA.FTZ R3, R201, c[0x0][0x2d0], -R2 ;  /* 0x0000b400c9037a23 */ /* 0x020fce0000010802 */
[----:B------:R-:W-:Y:S01]  /*5a70*/  HMMA.16816.F32 R28, R4, R14, R36 ;  /* 0x0000000e041c723c */ /* 0x000fe20000001824 */
[----:B------:R-:W1:Y:S01]  /*5a80*/  LDSM.16.MT88.4 R12, [R210+0x3000] ;  /* 0x00300000d20c783b */ /* 0x000e620000004200 */
[----:B------:R5:W2:Y:S05]  /*5a90*/  MUFU.EX2 R70, R3 ;  /* 0x0000000300467308 */ /* 0x000aaa0000000800 */
[----:B----4-:R-:W-:Y:S02]  /*5aa0*/  F2FP.PACK_AB R4, R149, R129 ;  /* 0x000000819504723e */ /* 0x010fe400000000ff */
[----:B---3--:R-:W-:Y:S02]  /*5ab0*/  F2FP.PACK_AB R6, R148, R150 ;  /* 0x000000969406723e */ /* 0x008fe400000000ff */
[----:B------:R-:W-:-:S02]  /*5ac0*/  F2FP.PACK_AB R5, R147, R128 ;  /* 0x000000809305723e */ /* 0x000fc400000000ff */
[----:B------:R-:W-:Y:S01]  /*5ad0*/  F2FP.PACK_AB R7, R146, R145 ;  /* 0x000000919207723e */ /* 0x000fe200000000ff */
[----:B-----5:R-:W-:Y:S01]  /*5ae0*/  FFMA.FTZ R3, R202, c[0x0][0x2d0], -R2 ;  /* 0x0000b400ca037a23 */ /* 0x020fe20000010802 */
[----:B------:R-:W-:-:S05]  /*5af0*/  IADD3 R226, R226, -0x2, RZ ;  /* 0xfffffffee2e27810 */ /* 0x000fca0007ffe0ff */
[----:B--2---:R-:W-:Y:S01]  /*5b00*/  HMMA.16816.F32 R32, R4, R16, R32 ;  /* 0x000000100420723c */ /* 0x004fe20000001820 */
[----:B------:R-:W-:Y:S01]  /*5b10*/  FFMA.FTZ R2, R203, c[0x0][0x2d0], -R2 ;  /* 0x0000b400cb027a23 */ /* 0x000fe20000010802 */
[----:B------:R-:W-:Y:S01]  /*5b20*/  MUFU.EX2 R144, R3 ;  /* 0x0000000300907308 */ /* 0x000fe20000000800 */
[----:B------:R-:W-:-:S05]  /*5b30*/  F2FP.PACK_AB R132, R70, R69 ;  /* 0x000000454684723e */ /* 0x000fca00000000ff */
[C---:B------:R-:W-:Y:S01]  /*5b40*/  HMMA.16816.F32 R40, R4.reuse, R18, R40 ;  /* 0x000000120428723c */ /* 0x040fe20000001828 */
[----:B------:R-:W2:Y:S07]  /*5b50*/  LDSM.16.MT88.4 R16, [R208+0x3000] ;  /* 0x00300000d010783b */ /* 0x000eae0000004200 */
[C---:B------:R-:W-:Y:S08]  /*5b60*/  HMMA.16816.F32 R80, R4.reuse, R24, R80 ;  /* 0x000000180450723c */ /* 0x040ff00000001850 */
[C---:B------:R-:W-:Y:S01]  /*5b70*/  HMMA.16816.F32 R36, R4.reuse, R26, R100 ;  /* 0x0000001a0424723c */ /* 0x040fe20000001864 */
[----:B------:R-:W3:Y:S04]  /*5b80*/  LDSM.16.MT88.4 R24, [R209+0x7000] ;  /* 0x00700000d118783b */ /* 0x000ee80000004200 */
[----:B------:R-:W-:Y:S03]  /*5b90*/  LDSM.16.MT88.4 R100, [R210+0x3800] ;  /* 0x00380000d264783b */ /* 0x000fe60000004200 */
[C---:B-1----:R-:W-:Y:S08]  /*5ba0*/  HMMA.16816.F32 R96, R4.reuse, R12, R96 ;  /* 0x0000000c0460723c */ /* 0x042ff00000001860 */
[C---:B------:R-:W-:Y:S01]  /*5bb0*/  HMMA.16816.F32 R112, R4.reuse, R20, R76 ;  /* 0x000000140470723c */ /* 0x040fe2000000184c */
[----:B------:R-:W-:Y:S07]  /*5bc0*/  LDSM.16.MT88.4 R76, [R207+0x3800] ;  /* 0x00380000cf4c783b */ /* 0x000fee0000004200 */
[C---:B------:R-:W-:Y:S08]  /*5bd0*/  HMMA.16816.F32 R20, R4.reuse, R22, R72 ;  /* 0x000000160414723c */ /* 0x040ff00000001848 */
[C---:B--2---:R-:W-:Y:S08]  /*5be0*/  HMMA.16816.F32 R88, R4.reuse, R16, R104 ;  /* 0x000000100458723c */ /* 0x044ff00000001868 */
[C---:B------:R-:W-:Y:S01]  /*5bf0*/  HMMA.16816.F32 R64, R4.reuse, R18, R92 ;  /* 0x000000120440723c */ /* 0x040fe2000000185c */
[----:B------:R-:W1:Y:S04]  /*5c00*/  LDSM.16.MT88.4 R16, [R210+0x7000] ;  /* 0x00700000d210783b */ /* 0x000e680000004200 */
[----:B------:R-:W-:Y:S03]  /*5c10*/  LDSM.16.MT88.4 R92, [R208+0x3800] ;  /* 0x00380000d05c783b */ /* 0x000fe60000004200 */
[C---:B------:R-:W-:Y:S01]  /*5c20*/  HMMA.16816.F32 R104, R4.reuse, R14, R84 ;  /* 0x0000000e0468723c */ /* 0x040fe20000001854 */
[----:B------:R-:W2:Y:S04]  /*5c30*/  LDSM.16.MT88.4 R12, [R208+0x7000] ;  /* 0x00700000d00c783b */ /* 0x000ea80000004200 */
[----:B------:R-:W4:Y:S03]  /*5c40*/  LDSM.16.MT88.4 R84, [R209+0x3800] ;  /* 0x00380000d154783b */ /* 0x000f260000004200 */
[C---:B---3--:R-:W-:Y:S01]  /*5c50*/  HMMA.16816.F32 R60, R4.reuse, R24, R60 ;  /* 0x00000018043c723c */ /* 0x048fe2000000183c */
[----:B------:R3:W5:Y:S07]  /*5c60*/  MUFU.EX2 R25, R2 ;  /* 0x0000000200197308 */ /* 0x00076e0000000800 */
[----:B------:R-:W-:Y:S01]  /*5c70*/  HMMA.16816.F32 R56, R4, R26, R56 ;  /* 0x0000001a0438723c */ /* 0x000fe20000001838 */
[----:B---3--:R-:W-:Y:S01]  /*5c80*/  FFMA.FTZ R2, R172, c[0x0][0x2d0], -R0 ;  /* 0x0000b400ac027a23 */ /* 0x008fe20000010800 */
[----:B-----5:R-:W-:-:S03]  /*5c90*/  F2FP.PACK_AB R134, R25, R144 ;  /* 0x000000901986723e */ /* 0x020fc600000000ff */
[----:B------:R3:W-:Y:S03]  /*5ca0*/  MUFU.EX2 R24, R2 ;  /* 0x0000000200187308 */ /* 0x0007e60000000800 */
[C---:B-1----:R-:W-:Y:S08]  /*5cb0*/  HMMA.16816.F32 R48, R4.reuse, R16, R48 ;  /* 0x000000100430723c */ /* 0x042ff00000001830 */
[----:B--2---:R-:W-:Y:S01]  /*5cc0*/  HMMA.16816.F32 R52, R4, R12, R52 ;  /* 0x0000000c0434723c */ /* 0x004fe20000001834 */
[----:B---3--:R-:W-:-:S07]  /*5cd0*/  FFMA.FTZ R2, R173, c[0x0][0x2d0], -R0 ;  /* 0x0000b400ad027a23 */ /* 0x008fce0000010800 */
[C---:B------:R-:W-:Y:S01]  /*5ce0*/  HMMA.16816.F32 R44, R4.reuse, R14, R44 ;  /* 0x0000000e042c723c */ /* 0x040fe2000000182c */
[----:B------:R1:W2:Y:S01]  /*5cf0*/  MUFU.EX2 R11, R2 ;  /* 0x00000002000b7308 */ /* 0x0002a20000000800 */
[----:B------:R-:W-:Y:S06]  /*5d00*/  LDSM.16.MT88.4 R12, [R210+0x7800] ;  /* 0x00780000d20c783b */ /* 0x000fec0000004200 */
[----:B------:R-:W-:Y:S01]  /*5d10*/  HMMA.16816.F32 R28, R4, R18, R28 ;  /* 0x00000012041c723c */ /* 0x000fe2000000181c */
[----:B------:R-:W3:Y:S01]  /*5d20*/  LDL R5, [R1+0x3c] ;  /* 0x00003c0001057983 */ /* 0x000ee20000100800 */
[--C-:B-1----:R-:W-:Y:S01]  /*5d30*/  FFMA.FTZ R2, R175, c[0x0][0x2d0], -R0.reuse ;  /* 0x0000b400af027a23 */ /* 0x102fe20000010800 */
[----:B--2---:R-:W-:Y:S01]  /*5d40*/  F2FP.PACK_AB R133, R11, R24 ;  /* 0x000000180b85723e */ /* 0x004fe200000000ff */
[----:B------:R-:W-:-:S02]  /*5d50*/  FFMA.FTZ R0, R174, c[0x0][0x2d0], -R0 ;  /* 0x0000b400ae007a23 */ /* 0x000fc40000010800 */
[----:B------:R1:W-:Y:S08]  /*5d60*/  MUFU.EX2 R10, R2 ;  /* 0x00000002000a7308 */ /* 0x0003f00000000800 */
[----:B------:R2:W5:Y:S01]  /*5d70*/  MUFU.EX2 R9, R0 ;  /* 0x0000000000097308 */ /* 0x0005620000000800 */
[----:B-1----:R-:W-:Y:S02]  /*5d80*/  FADD.FTZ R2, R127, R126 ;  /* 0x0000007e7f027221 */ /* 0x002fe40000010000 */
[----:B------:R-:W-:Y:S02]  /*5d90*/  LDSM.16.MT88.4 R124, [R208+0x7800] ;  /* 0x00780000d07c783b */ /* 0x000fe40000004200 */
[----:B------:R-:W-:-:S02]  /*5da0*/  FADD.FTZ R2, R118, R2 ;  /* 0x0000000276027221 */ /* 0x000fc40000010000 */
[----:B--2---:R-:W-:Y:S01]  /*5db0*/  FADD.FTZ R0, R248, R247 ;  /* 0x000000f7f8007221 */ /* 0x004fe20000010000 */
[----:B-----5:R-:W-:Y:S01]  /*5dc0*/  F2FP.PACK_AB R135, R9, R10 ;  /* 0x0000000a0987723e */ /* 0x020fe200000000ff */
        /* <DEDUP_REMOVED lines=9> */
[----:B------:R-:W-:Y:S01]  /*5e60*/  FADD.FTZ R2, R243, R2 ;  /* 0x00000002f3027221 */ /* 0x000fe20000010000 */
[----:B------:R-:W1:Y:S01]  /*5e70*/  LDSM.16.MT88.4 R116, [R209+0x7800] ;  /* 0x00780000d174783b */ /* 0x000e620000004200 */
        /* <DEDUP_REMOVED lines=10> */
[----:B------:R-:W-:-:S04]  /*5f20*/  FADD.FTZ R0, R240, R0 ;  /* 0x00000000f0007221 */ /* 0x000fc80000010000 */
        /* <DEDUP_REMOVED lines=16> */
[----:B------:R-:W-:Y:S01]  /*6030*/  HMMA.16816.F32 R84, R132, R86, R36 ;  /* 0x000000568454723c */ /* 0x000fe20000001824 */
[----:B------:R-:W-:Y:S02]  /*6040*/  FADD.FTZ R0, R155, R0 ;  /* 0x000000009b007221 */ /* 0x000fe40000010000 */
[----:B------:R-:W-:Y:S02]  /*6050*/  FADD.FTZ R2, R220, R2 ;  /* 0x00000002dc027221 */ /* 0x000fe40000010000 */
[----:B------:R-:W-:Y:S02]  /*6060*/  FADD.FTZ R0, R122, R0 ;  /* 0x000000007a007221 */ /* 0x000fe40000010000 */
[----:B------:R-:W-:Y:S02]  /*6070*/  FADD.FTZ R2, R218, R2 ;  /* 0x00000002da027221 */ /* 0x000fe40000010000 */
[----:B------:R-:W-:-:S02]  /*6080*/  FADD.FTZ R0, R123, R0 ;  /* 0x000000007b007221 */ /* 0x000fc40000010000 */
[----:B------:R-:W-:Y:S02]  /*6090*/  FADD.FTZ R2, R121, R2 ;  /* 0x0000000279027221 */ /* 0x000fe40000010000 */
        /* <DEDUP_REMOVED lines=10> */
[----:B------:R-:W-:Y:S01]  /*6140*/  FADD.FTZ R2, R147, R2 ;  /* 0x0000000293027221 */ /* 0x000fe20000010000 */
[C---:B-1----:R-:W-:Y:S08]  /*6150*/  HMMA.16816.F32 R112, R132.reuse, R116, R60 ;  /* 0x000000748470723c */ /* 0x042ff0000000183c */
[C---:B------:R-:W-:Y:S08]  /*6160*/  HMMA.16816.F32 R120, R132.reuse, R124, R52 ;  /* 0x0000007c8478723c */ /* 0x040ff00000001834 */
[C---:B------:R-:W-:Y:S08]  /*6170*/  HMMA.16816.F32 R92, R132.reuse, R94, R64 ;  /* 0x0000005e845c723c */ /* 0x040ff00000001840 */
[C---:B------:R-:W-:Y:S08]  /*6180*/  HMMA.16816.F32 R108, R132.reuse, R110, R20 ;  /* 0x0000006e846c723c */ /* 0x040ff00000001814 */
[C---:B------:R-:W-:Y:S08]  /*6190*/  HMMA.16816.F32 R116, R132.reuse, R118, R56 ;  /* 0x000000768474723c */ /* 0x040ff00000001838 */
[C---:B------:R-:W-:Y:S08]  /*61a0*/  HMMA.16816.F32 R124, R132.reuse, R126, R44 ;  /* 0x0000007e847c723c */ /* 0x040ff0000000182c */
[C---:B------:R-:W-:Y:S08]  /*61b0*/  HMMA.16816.F32 R128, R132.reuse, R12, R48 ;  /* 0x0000000c8480723c */ /* 0x040ff00000001830 */
[----:B------:R-:W-:Y:S01]  /*61c0*/  HMMA.16816.F32 R132, R132, R14, R28 ;  /* 0x0000000e8484723c */ /* 0x000fe2000000181c */
[----:B---3--:R-:W-:Y:S01]  /*61d0*/  @P4 IMAD.HI.U32 R4, R5, c[0x0][0x2c8], RZ ;  /* 0x0000b20005044a27 */ /* 0x008fe200078e00ff */
[----:B------:R-:W-:-:S02]  /*61e0*/  MOV R0, R5 ;  /* 0x0000000500007202 */ /* 0x000fc40000000f00 */
[----:B------:R-:W-:Y:S02]  /*61f0*/  MOV R5, c[0x0][0x2ac] ;  /* 0x0000ab0000057a02 */ /* 0x000fe40000000f00 */
[----:B------:R-:W-:-:S03]  /*6200*/  @P4 SHF.R.U32.HI R0, RZ, c[0x0][0x2cc], R4 ;  /* 0x0000b300ff004a19 */ /* 0x000fc60000011604 */
[----:B------:R-:W-:-:S05]  /*6210*/  IMAD R5, R5, c[0x0][0x1d0], RZ ;  /* 0x0000740005057a24 */ /* 0x000fca00078e02ff */
[----:B------:R-:W-:Y:S01]  /*6220*/  IADD3 R0, R0, -c[0x0][0x168], R5 ;  /* 0x80005a0000007a10 */ /* 0x000fe20007ffe005 */
[----:B------:R-:W-:Y:S02]  /*6230*/  FADD.FTZ R4, R150, R3 ;  /* 0x0000000396047221 */ /* 0x000fe40000010000 */
[----:B------:R-:W-:Y:S01]  /*6240*/  FADD.FTZ R3, R145, R2 ;  /* 0x0000000291037221 */ /* 0x000fe20000010000 */
[----:B------:R-:W-:Y:S01]  /*6250*/  SHF.R.S32.HI R5, RZ, 0x1f, R0 ;  /* 0x0000001fff057819 */ /* 0x000fe20000011400 */
[----:B------:R-:W-:-:S03]  /*6260*/  FADD.FTZ R2, R148, R4 ;  /* 0x0000000494027221 */ /* 0x000fc60000010000 */
[----:B------:R-:W-:Y:S01]  /*6270*/  LEA.HI R5, R5, R0, RZ, 0x7 ;  /* 0x0000000005057211 */ /* 0x000fe200078f38ff */
[----:B------:R-:W-:Y:S02]  /*6280*/  FADD.FTZ R0, R146, R3 ;  /* 0x0000000392007221 */ /* 0x000fe40000010000 */
[----:B------:R-:W-:Y:S02]  /*6290*/  FADD.FTZ R2, R69, R2 ;  /* 0x0000000245027221 */ /* 0x000fe40000010000 */
[----:B------:R-:W-:Y:S02]  /*62a0*/  FADD.FTZ R0, R24, R0 ;  /* 0x0000000018007221 */ /* 0x000fe40000010000 */
[----:B------:R-:W-:Y:S02]  /*62b0*/  FADD.FTZ R2, R70, R2 ;  /* 0x0000000246027221 */ /* 0x000fe40000010000 */
[----:B------:R-:W-:Y:S01]  /*62c0*/  FADD.FTZ R0, R11, R0 ;  /* 0x000000000b007221 */ /* 0x000fe20000010000 */
[----:B------:R-:W-:Y:S01]  /*62d0*/  SHF.R.S32.HI R3, RZ, 0x7, R5 ;  /* 0x00000007ff037819 */ /* 0x000fe20000011405 */
[----:B------:R-:W-:-:S02]  /*62e0*/  FADD.FTZ R2, R144, R2 ;  /* 0x0000000290027221 */ /* 0x000fc40000010000 */
[----:B------:R-:W-:Y:S01]  /*62f0*/  FADD.FTZ R0, R10, R0 ;  /* 0x000000000a007221 */ /* 0x000fe20000010000 */
[----:B------:R-:W-:Y:S01]  /*6300*/  IMNMX R6, RZ, R3, !PT ;  /* 0x00000003ff067217 */ /* 0x000fe20007800200 */
[----:B------:R-:W-:Y:S02]  /*6310*/  FADD.FTZ R2, R25, R2 ;  /* 0x0000000219027221 */ /* 0x000fe40000010000 */
[----:B------:R-:W-:Y:S02]  /*6320*/  FADD.FTZ R0, R9, R0 ;  /* 0x0000000009007221 */ /* 0x000fe40000010000 */
[----:B------:R1:W-:Y:S04]  /*6330*/  STL [R1+0x4], R6 ;  /* 0x0000040601007387 */ /* 0x0003e80000100800 */
[----:B------:R1:W-:Y:S04]  /*6340*/  STL [R1+0xc], R0 ;  /* 0x00000c0001007387 */ /* 0x0003e80000100800 */
[----:B------:R1:W-:Y:S01]  /*6350*/  STL [R1+0x8], R2 ;  /* 0x0000080201007387 */ /* 0x0003e20000100800 */
[----:B------:R-:W-:Y:S11]  /*6360*/  ISETP.GE.AND P0, PT, R226, R6, PT ;  /* 0x00000006e200720c */ /* 0x000ff60003f06270 */
[----:B------:R-:W-:Y:S02]  /*6370*/  @!UPT UIADD3 URZ, URZ, URZ, URZ ;  /* 0x0000003f3f3ff290 */ /* 0x000fe4000fffe03f */
[----:B------:R-:W-:Y:S05]  /*6380*/  @!P0 BRA `(.L_x_468) ;  /* 0x00004c8000008947 */ /* 0x000fea0003800000 */
[----:B------:R-:W-:Y:S02]  /*6390*/  MOV R70, R8 ;  /* 0x0000000800467202 */ /* 0x000fe40000000f00 */
[----:B------:R-:W-:Y:S02]  /*63a0*/  MOV R69, R68 ;  /* 0x0000004400457202 */ /* 0x000fe40000000f00 */
.L_x_479:
[----:B------:R-:W-:Y:S04]  /*63b0*/  DEPBAR.LE SB0, 0x0 ;  /* 0x000080000000791a */ /* 0x000fe80000000000 */
[----:B------:R-:W-:Y:S01]  /*63c0*/  WARPSYNC 0xffffffff ;  /* 0xffffffff00007948 */ /* 0x000fe20003800000 */
[----:B------:R-:W-:Y:S01]  /*63d0*/  BAR.SYNC.DEFER_BLOCKING 0x0 ;  /* 0x0000000000007b1d */ /* 0x000fe20000010000 */
[----:B------:R-:W-:Y:S05]  /*63e0*/  ISETP.GE.AND P0, PT, R226, RZ, PT ;  /* 0x000000ffe200720c */ /* 0x000fea0003f06270 */
[----:B------:R2:W3:Y:S01]  /*63f0*/  LDSM.16.M88.4 R8, [R204] ;  /* 0x00000000cc08783b */ /* 0x0004e20000000200 */
[----:B------:R-:W-:Y:S03]  /*6400*/  BSSY B0, `(.L_x_469) ;  /* 0x0000055000007945 */ /* 0x000fe60003800000 */
[----:B------:R2:W4:Y:S04]  /*6410*/  LDSM.16.M88.4 R16, [R204+0x800] ;  /* 0x00080000cc10783b */ /* 0x0005280000000200 */
[----:B------:R2:W1:Y:S04]  /*6420*/  LDSM.16.M88.4 R24, [R204+0x1000] ;  /* 0x00100000cc18783b */ /* 0x0004680000000200 */
[----:B------:R2:W1:Y:S04]  /*6430*/  LDSM.16.M88.4 R32, [R204+0x1800] ;  /* 0x00180000cc20783b */ /* 0x0004680000000200 */
[----:B------:R2:W1:Y:S04]  /*6440*/  LDSM.16.M88.4 R40, [R204+0x2000] ;  /* 0x00200000cc28783b */ /* 0x0004680000000200 */
        /* <DEDUP_REMOVED lines=11> */
[----:B------:R-:W-:-:S05]  /*6500*/  @!P0 BRA `(.L_x_470) ;  /* 0x0000044000008947 */ /* 0x000fca0003800000 */
[----:B-1-34-:R-:W-:Y:S01]  /*6510*/  IMAD.WIDE.U32 R2, R222, c[0x0][0x208], RZ ;  /* 0x00008200de027a25 */ /* 0x01afe200078e00ff */
[----:B------:R-:W-:Y:S01]  /*6520*/  SHF.R.S32.HI R0, RZ, 0x1f, R222 ;  /* 0x0000001fff007819 */ /* 0x000fe200000114de */
[----:B------:R-:W3:Y:S01]  /*6530*/  LDL.64 R6, [R1+0x28] ;  /* 0x0000280001067983 */ /* 0x000ee20000100a00 */
[----:B------:R-:W-:Y:S01]  /*6540*/  SHF.R.S32.HI R4, RZ, 0x1f, R221 ;  /* 0x0000001fff047819 */ /* 0x000fe200000114dd */
[----:B------:R-:W-:Y:S02]  /*6550*/  IMAD.SHL.U32 R30, R241, 0x2, RZ ;  /* 0x00000002f11e7824 */ /* 0x000fe400078e00ff */
[----:B------:R-:W-:Y:S02]  /*6560*/  IMAD R0, R0, c[0x0][0x208], RZ ;  /* 0x0000820000007a24 */ /* 0x000fe400078e02ff */
[----:B------:R-:W4:Y:S01]  /*6570*/  LDL R5, [R1+0x38] ;  /* 0x0000380001057983 */ /* 0x000f220000100800 */
[----:B------:R-:W-:Y:S02]  /*6580*/  IMAD R4, R4, c[0x0][0x218], RZ ;  /* 0x0000860004047a24 */ /* 0x000fe400078e02ff */
[----:B------:R-:W-:Y:S02]  /*6590*/  IMAD R0, R222, c[0x0][0x20c], R0 ;  /* 0x00008300de007a24 */ /* 0x000fe400078e0200 */
[----:B------:R-:W-:Y:S02]  /*65a0*/  IMAD R4, R221, c[0x0][0x21c], R4 ;  /* 0x00008700dd047a24 */ /* 0x000fe400078e0204 */
[----:B------:R-:W-:Y:S02]  /*65b0*/  IMAD.IADD R3, R3, 0x1, R0 ;  /* 0x0000000103037824 */ /* 0x000fe400078e0200 */
[----:B------:R-:W-:Y:S02]  /*65c0*/  IMAD.SHL.U32 R28, R228, 0x2, RZ ;  /* 0x00000002e41c7824 */ /* 0x000fe400078e00ff */
[----:B------:R-:W-:Y:S05]  /*65d0*/  IMAD.WIDE.U32 R2, R221, c[0x0][0x218], R2 ;  /* 0x00008600dd027a25 */ /* 0x000fea00078e0002 */
[----:B---3--:R-:W-:Y:S02]  /*65e0*/  IADD3 R0, P0, R6, R2, RZ ;  /* 0x0000000206007210 */ /* 0x008fe40007f1e0ff */
[----:B------:R-:W-:Y:S02]  /*65f0*/  SHF.R.S32.HI R6, RZ, 0x1f, R241 ;  /* 0x0000001fff067819 */ /* 0x000fe400000114f1 */
[----:B----4-:R-:W-:Y:S02]  /*6600*/  IADD3.X R2, R5, R3, R4, P0, !PT ;  /* 0x0000000305027210 */ /* 0x010fe400007fe404 */
[C---:B------:R-:W-:Y:S02]  /*6610*/  LEA R4, P0, R0.reuse, c[0x0][0x1f8], 0x1 ;  /* 0x00007e0000047a11 */ /* 0x040fe400078008ff */
[----:B------:R-:W-:Y:S02]  /*6620*/  SHF.R.S32.HI R5, RZ, 0x1f, R228 ;  /* 0x0000001fff057819 */ /* 0x000fe400000114e4 */
[----:B------:R-:W-:Y:S02]  /*6630*/  SHF.L.U64.HI R6, R241, 0x1, R6 ;  /* 0x00000001f1067819 */ /* 0x000fe40000010206 */
[----:B------:R-:W-:Y:S02]  /*6640*/  LEA.HI.X R0, R0, c[0x0][0x1fc], R2, 0x1, P0 ;  /* 0x00007f0000007a11 */ /* 0x000fe400000f0c02 */
[----:B------:R-:W-:Y:S01]  /*6650*/  SHF.L.U64.HI R5, R228, 0x1, R5 ;  /* 0x00000001e4057819 */ /* 0x000fe20000010205 */
[----:B------:R-:W-:-:S05]  /*6660*/  BRA.DIV ~URZ, `(.L_x_471) ;  /* 0x0000be827f007947 */ /* 0x000fca000b800000 */
[----:B------:R1:W3:Y:S02]  /*6670*/  SHFL.IDX PT, R7, R0, RZ, 0x181f ;  /* 0x00181fff00077589 */ /* 0x0002e400000e0000 */
.L_x_524:
[----:B------:R-:W-:-:S05]  /*6680*/  BRA.DIV ~URZ, `(.L_x_472) ;  /* 0x0000bed27f007947 */ /* 0x000fca000b800000 */
[----:B------:R-:W4:Y:S01]  /*6690*/  SHFL.IDX PT, R2, R4, RZ, 0x181f ;  /* 0x00181fff04027589 */ /* 0x000f2200000e0000 */
[----:B------:R-:W-:Y:S02]  /*66a0*/  ISETP.GE.AND P2, PT, R228, c[0x0][0x1d4], PT ;  /* 0x00007500e4007a0c */ /* 0x000fe40003f46270 */
[----:B------:R-:W-:Y:S01]  /*66b0*/  ISETP.GE.AND P0, PT, R241, c[0x0][0x1d4], PT ;  /* 0x00007500f1007a0c */ /* 0x000fe20003f06270 */
[----:B------:R-:W5:Y:S04]  /*66c0*/  SHFL.IDX PT, R14, R4, 0x1, 0x181f ;  /* 0x00381f00040e7f89 */ /* 0x000f6800000e0000 */
[----:B------:R-:W1:Y:S04]  /*66d0*/  SHFL.IDX PT, R15, R0, 0x1, 0x181f ;  /* 0x00381f00000f7f89 */ /* 0x000e6800000e0000 */
[----:B------:R-:W2:Y:S04]  /*66e0*/  SHFL.IDX PT, R22, R4, 0x2, 0x181f ;  /* 0x00581f0004167f89 */ /* 0x000ea800000e0000 */
[----:B------:R-:W3:Y:S01]  /*66f0*/  SHFL.IDX PT, R23, R0, 0x2, 0x181f ;  /* 0x00581f0000177f89 */ /* 0x000ee200000e0000 */
[C---:B----4-:R-:W-:Y:S02]  /*6700*/  IADD3 R12, P6, R2.reuse, R28, RZ ;  /* 0x0000001c020c7210 */ /* 0x050fe40007fde0ff */
[----:B------:R-:W-:Y:S03]  /*6710*/  IADD3 R2, P5, R2, R30, RZ ;  /* 0x0000001e02027210 */ /* 0x000fe60007fbe0ff */
[C-C-:B---3--:R-:W-:Y:S01]  /*6720*/  IMAD.X R13, R7.reuse, 0x1, R5.reuse, P6 ;  /* 0x00000001070d7824 */ /* 0x148fe200030e0605 */
[C---:B-----5:R-:W-:Y:S01]  /*6730*/  IADD3 R20, P6, R14.reuse, R28, RZ ;  /* 0x0000001c0e147210 */ /* 0x060fe20007fde0ff */
[--C-:B------:R-:W-:Y:S01]  /*6740*/  IMAD.X R3, R7, 0x1, R6.reuse, P5 ;  /* 0x0000000107037824 */ /* 0x100fe200028e0606 */
[----:B------:R-:W-:Y:S02]  /*6750*/  IADD3 R14, P5, R14, R30, RZ ;  /* 0x0000001e0e0e7210 */ /* 0x000fe40007fbe0ff */
[----:B------:R2:W-:Y:S01]  /*6760*/  LDGSTS.E.BYPASS.LTC128B.128 [R219+0x100], [R12.64], !P2 ;  /* 0x001000000cdb7fae */ /* 0x0005e2000d101d46 */
[C-C-:B-1----:R-:W-:Y:S01]  /*6770*/  IMAD.X R21, R15.reuse, 0x1, R5.reuse, P6 ;  /* 0x000000010f157824 */ /* 0x142fe200030e0605 */
[----:B------:R-:W-:Y:S01]  /*6780*/  SEL R7, RZ, 0x10, P0 ;  /* 0x00000010ff077807 */ /* 0x000fe20000000000 */
[--C-:B------:R-:W-:Y:S01]  /*6790*/  IMAD.X R15, R15, 0x1, R6.reuse, P5 ;  /* 0x000000010f0f7824 */ /* 0x100fe200028e0606 */
[----:B------:R1:W-:Y:S04]  /*67a0*/  LDGSTS.E.BYPASS.LTC128B.128 [R219+0x4100], [R2.64], !P0 ;  /* 0x0410000002db7fae */ /* 0x0003e8000c101d46 */
[----:B------:R3:W-:Y:S04]  /*67b0*/  LDGSTS.E.BYPASS.LTC128B.128 [R219+0x1100], [R20.64], !P2 ;  /* 0x0110000014db7fae */ /* 0x0007e8000d101d46 */
[----:B------:R4:W-:Y:S01]  /*67c0*/  LDGSTS.E.BYPASS.LTC128B.128 [R219+0x5100], [R14.64], !P0 ;  /* 0x051000000edb7fae */ /* 0x0009e2000c101d46 */
[C---:B--2---:R-:W-:Y:S02]  /*67d0*/  IADD3 R12, P6, R22.reuse, R28, RZ ;  /* 0x0000001c160c7210 */ /* 0x044fe40007fde0ff */
[----:B-1----:R-:W-:Y:S03]  /*67e0*/  IADD3 R2, P5, R22, R30, RZ ;  /* 0x0000001e16027210 */ /* 0x002fe60007fbe0ff */
[C---:B------:R-:W-:Y:S02]  /*67f0*/  IMAD.X R13, R23.reuse, 0x1, R5, P6 ;  /* 0x00000001170d7824 */ /* 0x040fe400030e0605 */
[----:B------:R-:W-:Y:S03]  /*6800*/  IMAD.X R3, R23, 0x1, R6, P5 ;  /* 0x0000000117037824 */ /* 0x000fe600028e0606 */
[----:B------:R1:W-:Y:S04]  /*6810*/  LDGSTS.E.BYPASS.LTC128B.128 [R219+0x2100], [R12.64], !P2 ;  /* 0x021000000cdb7fae */ /* 0x0003e8000d101d46 */
[----:B----4-:R3:W2:Y:S04]  /*6820*/  SHFL.IDX PT, R14, R0, 0x3, 0x181f ;  /* 0x00781f00000e7f89 */ /* 0x0106a800000e0000 */
[----:B------:R3:W4:Y:S04]  /*6830*/  SHFL.IDX PT, R0, R4, 0x3, 0x181f ;  /* 0x00781f0004007f89 */ /* 0x00072800000e0000 */
[----:B------:R3:W-:Y:S01]  /*6840*/  LDGSTS.E.BYPASS.LTC128B.128 [R219+0x6100], [R2.64], !P0 ;  /* 0x0610000002db7fae */ /* 0x0007e2000c101d46 */
[----:B-1----:R-:W-:Y:S04]  /*6850*/  SEL R12, RZ, 0x10, P2 ;  /* 0x00000010ff0c7807 */ /* 0x002fe80001000000 */
.L_x_525:
[----:B---3--:R-:W-:Y:S02]  /*6860*/  IADD3 R4, -R12, 0x10, RZ ;  /* 0x000000100c047810 */ /* 0x008fe40007ffe1ff */
[C---:B------:R-:W-:Y:S02]  /*6870*/  IADD3 R2, -R7.reuse, 0x10, RZ ;  /* 0x0000001007027810 */ /* 0x040fe40007ffe1ff */
[----:B------:R-:W-:Y:S02]  /*6880*/  LOP3.LUT R4, R4, 0xf, RZ, 0xc0, !PT ;  /* 0x0000000f04047812 */ /* 0x000fe400078ec0ff */
[----:B------:R-:W-:Y:S02]  /*6890*/  ISETP.NE.U32.AND P6, PT, R12, RZ, PT ;  /* 0x000000ff0c00720c */ /* 0x000fe40003fc5070 */
[----:B----4-:R-:W-:Y:S02]  /*68a0*/  IADD3 R4, P2, P0, R4, R0, R28 ;  /* 0x0000000004047210 */ /* 0x010fe4000785e01c */
[----:B------:R-:W-:Y:S02]  /*68b0*/  LOP3.LUT R2, R2, 0xf, RZ, 0xc0, !PT ;  /* 0x0000000f02027812 */ /* 0x000fe400078ec0ff */
[----:B------:R-:W-:Y:S02]  /*68c0*/  ISETP.NE.U32.AND P5, PT, R7, RZ, PT ;  /* 0x000000ff0700720c */ /* 0x000fe40003fa5070 */
[----:B--2---:R-:W-:Y:S02]  /*68d0*/  IADD3.X R5, RZ, R14, R5, P2, P0 ;  /* 0x0000000eff057210 */ /* 0x004fe400017e0405 */
[----:B------:R-:W-:Y:S03]  /*68e0*/  IADD3 R2, P2, P0, R2, R0, R30 ;  /* 0x0000000002027210 */ /* 0x000fe6000785e01e */
[----:B------:R-:W-:Y:S01]  /*68f0*/  @!PT LDS RZ, [RZ] ;  /* 0x00000000fffff984 */ /* 0x000fe20000000800 */
[----:B------:R-:W-:Y:S01]  /*6900*/  @!PT LDS RZ, [RZ] ;  /* 0x00000000fffff984 */ /* 0x000fe20000000800 */
[----:B------:R-:W-:Y:S01]  /*6910*/  @!PT LDS RZ, [RZ] ;  /* 0x00000000fffff984 */ /* 0x000fe20000000800 */
[----:B------:R1:W-:Y:S01]  /*6920*/  LDGSTS.E.BYPASS.LTC128B.128.ZFILL [R219+0x3100], [R4.64], P6 ;  /* 0x0310000004db7fae */ /* 0x0003e2000b141d46 */
[----:B------:R-:W-:Y:S05]  /*6930*/  IADD3.X R3, RZ, R14, R6, P2, P0 ;  /* 0x0000000eff037210 */ /* 0x000fea00017e0406 */
[----:B------:R1:W-:Y:S04]  /*6940*/  LDGSTS.E.BYPASS.LTC128B.128.ZFILL [R219+0x7100], [R2.64], P5 ;  /* 0x0710000002db7fae */ /* 0x0003e8000a941d46 */
.L_x_470:
[----:B---34-:R-:W-:Y:S05]  /*6950*/  BSYNC B0 ;  /* 0x0000000000007941 */ /* 0x018fea0003800000 */
.L_x_469:
[----:B------:R-:W0:Y:S01]  /*6960*/  LDGDEPBAR ;  /* 0x00000000000079af */ /* 0x000e220000000000 */
[----:B------:R-:W-:Y:S01]  /*6970*/  WARPSYNC 0xffffffff ;  /* 0xffffffff00007948 */ /* 0x000fe20003800000 */
[C---:B-1----:R-:W-:Y:S01]  /*6980*/  HMMA.16816.F32 R4, R136.reuse, R8, RZ ;  /* 0x000000088804723c */ /* 0x042fe200000018ff */
[----:B------:R-:W-:Y:S02]  /*6990*/  BSSY B0, `(.L_x_473) ;  /* 0x0000189000007945 */ /* 0x000fe40003800000 */
[----:B------:R-:W-:Y:S05]  /*69a0*/  ISETP.GE.AND P0, PT, R226, 0x1, PT ;  /* 0x00000001e200780c */ /* 0x000fea0003f06270 */
[C---:B------:R-:W-:Y:S08]  /*69b0*/  HMMA.16816.F32 R8, R136.reuse, R10, RZ ;  /* 0x0000000a8808723c */ /* 0x040ff000000018ff */
        /* <DEDUP_REMOVED lines=16> */
[----:B------:R-:W1:Y:S07]  /*6ac0*/  LDSM.16.M88.4 R144, [R206] ;  /* 0x00000000ce90783b */ /* 0x000e6e0000000200 */
        /* <DEDUP_REMOVED lines=11> */
[----:B------:R-:W2:Y:S07]  /*6b80*/  LDSM.16.M88.4 R160, [R206+0x2000] ;  /* 0x00200000cea0783b */ /* 0x000eae0000000200 */
[C---:B------:R-:W-:Y:S08]  /*6b90*/  HMMA.16816.F32 R44, R140.reuse, R164, R44 ;  /* 0x000000a48c2c723c */ /* 0x040ff0000000182c */
[C---:B------:R-:W-:Y:S01]  /*6ba0*/  HMMA.16816.F32 R48, R140.reuse, R166, R48 ;  /* 0x000000a68c30723c */ /* 0x040fe20000001830 */
[----:B------:R-:W2:Y:S07]  /*6bb0*/  LDSM.16.M88.4 R164, [R206+0x2800] ;  /* 0x00280000cea4783b */ /* 0x000eae0000000200 */
[C---:B------:R-:W-:Y:S08]  /*6bc0*/  HMMA.16816.F32 R52, R140.reuse, R168, R52 ;  /* 0x000000a88c34723c */ /* 0x040ff00000001834 */
[C---:B------:R-:W-:Y:S01]  /*6bd0*/  HMMA.16816.F32 R56, R140.reuse, R170, R56 ;  /* 0x000000aa8c38723c */ /* 0x040fe20000001838 */
[----:B------:R-:W-:Y:S07]  /*6be0*/  LDSM.16.M88.4 R168, [R205+-0x3000] ;  /* 0xffd00000cda8783b */ /* 0x000fee0000000200 */
[C---:B------:R-:W-:Y:S08]  /*6bf0*/  HMMA.16816.F32 R60, R140.reuse, R172, R60 ;  /* 0x000000ac8c3c723c */ /* 0x040ff0000000183c */
[----:B------:R-:W-:Y:S08]  /*6c00*/  HMMA.16816.F32 R64, R140, R174, R64 ;  /* 0x000000ae8c40723c */ /* 0x000ff00000001840 */
[C---:B-1----:R-:W-:Y:S08]  /*6c10*/  HMMA.16816.F32 R4, R176.reuse, R144, R4 ;  /* 0x00000090b004723c */ /* 0x042ff00000001804 */
[C---:B------:R-:W-:Y:S01]  /*6c20*/  HMMA.16816.F32 R8, R176.reuse, R146, R8 ;  /* 0x00000092b008723c */ /* 0x040fe20000001808 */
[----:B------:R-:W1:Y:S07]  /*6c30*/  LDSM.16.M88.4 R144, [R206+0x3000] ;  /* 0x00300000ce90783b */ /* 0x000e6e0000000200 */
[C---:B---3--:R-:W-:Y:S08]  /*6c40*/  HMMA.16816.F32 R12, R176.reuse, R148, R12 ;  /* 0x00000094b00c723c */ /* 0x048ff0000000180c */
[C---:B------:R-:W-:Y:S01]  /*6c50*/  HMMA.16816.F32 R16, R176.reuse, R150, R16 ;  /* 0x00000096b010723c */ /* 0x040fe20000001810 */
[----:B------:R-:W3:Y:S07]  /*6c60*/  LDSM.16.M88.4 R148, [R206+0x3800] ;  /* 0x00380000ce94783b */ /* 0x000eee0000000200 */
[C---:B----4-:R-:W-:Y:S08]  /*6c70*/  HMMA.16816.F32 R20, R176.reuse, R152, R20 ;  /* 0x00000098b014723c */ /* 0x050ff00000001814 */
[C---:B------:R-:W-:Y:S01]  /*6c80*/  HMMA.16816.F32 R24, R176.reuse, R154, R24 ;  /* 0x0000009ab018723c */ /* 0x040fe20000001818 */
[----:B------:R-:W4:Y:S07]  /*6c90*/  LDSM.16.M88.4 R152, [R205+-0x4000] ;  /* 0xffc00000cd98783b */ /* 0x000f2e0000000200 */
[C---:B-----5:R-:W-:Y:S08]  /*6ca0*/  HMMA.16816.F32 R28, R176.reuse, R156, R28 ;  /* 0x0000009cb01c723c */ /* 0x060ff0000000181c */
[C---:B------:R-:W-:Y:S01]  /*6cb0*/  HMMA.16816.F32 R32, R176.reuse, R158, R32 ;  /* 0x0000009eb020723c */ /* 0x040fe20000001820 */
[----:B------:R-:W5:Y:S07]  /*6cc0*/  LDSM.16.M88.4 R156, [R205+-0x3800] ;  /* 0xffc80000cd9c783b */ /* 0x000f6e0000000200 */
[C---:B--2---:R-:W-:Y:S08]  /*6cd0*/  HMMA.16816.F32 R36, R176.reuse, R160, R36 ;  /* 0x000000a0b024723c */ /* 0x044ff00000001824 */
[C---:B------:R-:W-:Y:S01]  /*6ce0*/  HMMA.16816.F32 R40, R176.reuse, R162, R40 ;  /* 0x000000a2b028723c */ /* 0x040fe20000001828 */
[----:B------:R-:W2:Y:S07]  /*6cf0*/  LDSM.16.M88.4 R160, [R205+-0x2800] ;  /* 0xffd80000cda0783b */ /* 0x000eae0000000200 */
[C---:B------:R-:W-:Y:S08]  /*6d00*/  HMMA.16816.F32 R44, R176.reuse, R164, R44 ;  /* 0x000000a4b02c723c */ /* 0x040ff0000000182c */
[C---:B------:R-:W-:Y:S01]  /*6d10*/  HMMA.16816.F32 R48, R176.reuse, R166, R48 ;  /* 0x000000a6b030723c */ /* 0x040fe20000001830 */
[----:B------:R-:W2:Y:S07]  /*6d20*/  LDSM.16.M88.4 R164, [R205+-0x2000] ;  /* 0xffe00000cda4783b */ /* 0x000eae0000000200 */
[C---:B-1----:R-:W-:Y:S08]  /*6d30*/  HMMA.16816.F32 R52, R176.reuse, R144, R52 ;  /* 0x00000090b034723c */ /* 0x042ff00000001834 */
[C---:B------:R-:W-:Y:S01]  /*6d40*/  HMMA.16816.F32 R56, R176.reuse, R146, R56 ;  /* 0x00000092b038723c */ /* 0x040fe20000001838 */
[----:B------:R-:W1:Y:S07]  /*6d50*/  LDSM.16.M88.4 R144, [R205+-0x1800] ;  /* 0xffe80000cd90783b */ /* 0x000e6e0000000200 */
[C---:B---3--:R-:W-:Y:S08]  /*6d60*/  HMMA.16816.F32 R60, R176.reuse, R148, R60 ;  /* 0x00000094b03c723c */ /* 0x048ff0000000183c */
[----:B------:R-:W-:Y:S01]  /*6d70*/  HMMA.16816.F32 R64, R176, R150, R64 ;  /* 0x00000096b040723c */ /* 0x000fe20000001840 */
[----:B------:R-:W3:Y:S07]  /*6d80*/  LDSM.16.M88.4 R148, [R205+-0x1000] ;  /* 0xfff00000cd94783b */ /* 0x000eee0000000200 */
[C---:B----4-:R-:W-:Y:S08]  /*6d90*/  HMMA.16816.F32 R4, R180.reuse, R152, R4 ;  /* 0x00000098b404723c */ /* 0x050ff00000001804 */
[C---:B------:R-:W-:Y:S01]  /*6da0*/  HMMA.16816.F32 R8, R180.reuse, R154, R8 ;  /* 0x0000009ab408723c */ /* 0x040fe20000001808 */
[----:B------:R-:W4:Y:S07]  /*6db0*/  LDSM.16.M88.4 R152, [R205+-0x800] ;  /* 0xfff80000cd98783b */ /* 0x000f2e0000000200 */
        /* <DEDUP_REMOVED lines=16> */
[C---:B------:R-:W-:Y:S01]  /*6ec0*/  HMMA.16816.F32 R56, R180.reuse, R150, R56 ;  /* 0x00000096b438723c */ /* 0x040fe20000001838 */
[----:B------:R-:W3:Y:S07]  /*6ed0*/  LDSM.16.M88.4 R148, [R204+0x6800] ;  /* 0x00680000cc94783b */ /* 0x000eee0000000200 */
[C---:B----4-:R-:W-:Y:S08]  /*6ee0*/  HMMA.16816.F32 R60, R180.reuse, R152, R60 ;  /* 0x00000098b43c723c */ /* 0x050ff0000000183c */
[----:B------:R-:W-:Y:S01]  /*6ef0*/  HMMA.16816.F32 R64, R180, R154, R64 ;  /* 0x0000009ab440723c */ /* 0x000fe20000001840 */
[----:B------:R-:W4:Y:S07]  /*6f00*/  LDSM.16.M88.4 R152, [R204+0x7000] ;  /* 0x00700000cc98783b */ /* 0x000f2e0000000200 */
[C---:B-----5:R-:W-:Y:S08]  /*6f10*/  HMMA.16816.F32 R4, R184.reuse, R156, R4 ;  /* 0x0000009cb804723c */ /* 0x060ff00000001804 */
[C---:B------:R-:W-:Y:S01]  /*6f20*/  HMMA.16816.F32 R8, R184.reuse, R158, R8 ;  /* 0x0000009eb808723c */ /* 0x040fe20000001808 */
[----:B------:R-:W5:Y:S07]  /*6f30*/  LDSM.16.M88.4 R156, [R204+0x7800] ;  /* 0x00780000cc9c783b */ /* 0x000f6e0000000200 */
        /* <DEDUP_REMOVED lines=18> */
[C---:B-----5:R-:W-:Y:S08]  /*7060*/  HMMA.16816.F32 R60, R184.reuse, R156, R60 ;  /* 0x0000009cb83c723c */ /* 0x060ff0000000183c */
[----:B------:R-:W-:Y:S01]  /*7070*/  HMMA.16816.F32 R64, R184, R158, R64 ;  /* 0x0000009eb840723c */ /* 0x000fe20000001840 */
        /* <DEDUP_REMOVED lines=30> */
[----:B------:R-:W2:Y:S07]  /*7260*/  LDSM.16.M88.4 R164, [R205] ;  /* 0x00000000cda4783b */ /* 0x000eae0000000200 */
[C---:B-1----:R-:W-:Y:S08]  /*7270*/  HMMA.16816.F32 R20, R192.reuse, R144, R20 ;  /* 0x00000090c014723c */ /* 0x042ff00000001814 */
[C---:B------:R-:W-:Y:S01]  /*7280*/  HMMA.16816.F32 R24, R192.reuse, R146, R24 ;  /* 0x00000092c018723c */ /* 0x040fe20000001818 */
[----:B------:R-:W1:Y:S07]  /*7290*/  LDSM.16.M88.4 R144, [R205+0x800] ;  /* 0x00080000cd90783b */ /* 0x000e6e0000000200 */
[C---:B---3--:R-:W-:Y:S08]  /*72a0*/  HMMA.16816.F32 R28, R192.reuse, R148, R28 ;  /* 0x00000094c01c723c */ /* 0x048ff0000000181c */
[C---:B------:R-:W-:Y:S08]  /*72b0*/  HMMA.16816.F32 R32, R192.reuse, R150, R32 ;  /* 0x00000096c020723c */ /* 0x040ff00000001820 */
[C---:B----4-:R-:W-:Y:S08]  /*72c0*/  HMMA.16816.F32 R36, R192.reuse, R152, R36 ;  /* 0x00000098c024723c */ /* 0x050ff00000001824 */
[C---:B------:R-:W-:Y:S08]  /*72d0*/  HMMA.16816.F32 R40, R192.reuse, R154, R40 ;  /* 0x0000009ac028723c */ /* 0x040ff00000001828 */
[C---:B-----5:R-:W-:Y:S08]  /*72e0*/  HMMA.16816.F32 R44, R192.reuse, R156, R44 ;  /* 0x0000009cc02c723c */ /* 0x060ff0000000182c */
[C---:B------:R-:W-:Y:S08]  /*72f0*/  HMMA.16816.F32 R48, R192.reuse, R158, R48 ;  /* 0x0000009ec030723c */ /* 0x040ff00000001830 */
[C---:B--2---:R-:W-:Y:S08]  /*7300*/  HMMA.16816.F32 R52, R192.reuse, R160, R52 ;  /* 0x000000a0c034723c */ /* 0x044ff00000001834 */
        /* <DEDUP_REMOVED lines=100> */
[----:B--2---:R-:W-:Y:S01]  /*7950*/  FMUL.FTZ R20, R57, c[0x0][0x320] ;  /* 0x0000c80039147a20 */ /* 0x004fe20000410000 */
        /* <DEDUP_REMOVED lines=14> */
[----:B------:R-:W-:Y:S02]  /*7a40*/  FMUL.FTZ R16, R65, c[0x0][0x320] ;  /* 0x0000c80041107a20 */ /* 0x000fe40000410000 */
[----:B------:R-:W-:Y:S01]  /*7a50*/  FMUL.FTZ R66, R66, c[0x0][0x320] ;  /* 0x0000c80042427a20 */ /* 0x000fe20000410000 */
[----:B------:R-:W1:Y:S01]  /*7a60*/  MUFU.TANH R31, R31 ;  /* 0x0000001f001f7308 */ /* 0x000e620000002400 */
[----:B------:R-:W-:Y:S09]  /*7a70*/  FMUL.FTZ R67, R67, c[0x0][0x320] ;  /* 0x0000c80043437a20 */ /* 0x000ff20000410000 */
[----:B------:R2:W1:Y:S10]  /*7a80*/  MUFU.TANH R27, R32 ;  /* 0x00000020001b7308 */ /* 0x0004740000002400 */
[----:B------:R-:W1:Y:S10]  /*7a90*/  MUFU.TANH R33, R33 ;  /* 0x0000002100217308 */ /* 0x000e740000002400 */
[----:B------:R-:W1:Y:S10]  /*7aa0*/  MUFU.TANH R34, R34 ;  /* 0x0000002200227308 */ /* 0x000e740000002400 */
[----:B------:R-:W1:Y:S10]  /*7ab0*/  MUFU.TANH R35, R35 ;  /* 0x0000002300237308 */ /* 0x000e740000002400 */
        /* <DEDUP_REMOVED lines=33> */
[----:B--234-:R-:W-:Y:S01]  /*7cd0*/  IMAD.MOV.U32 R221, RZ, RZ, RZ ;  /* 0x000000ffffdd7224 */ /* 0x01cfe200078e00ff */
[----:B------:R-:W2:Y:S01]  /*7ce0*/  LDL R2, [R1+0x14] ;  /* 0x0000140001027983 */ /* 0x000ea20000100800 */
[----:B------:R-:W-:Y:S02]  /*7cf0*/  IMAD.SHL.U32 R24, R241, 0x2, RZ ;  /* 0x00000002f1187824 */ /* 0x000fe400078e00ff */
[----:B------:R-:W-:Y:S01]  /*7d00*/  IMAD.SHL.U32 R22, R228, 0x2, RZ ;  /* 0x00000002e4167824 */ /* 0x000fe200078e00ff */
[----:B------:R-:W3:Y:S04]  /*7d10*/  LDL R0, [R1+0x10] ;  /* 0x0000100001007983 */ /* 0x000ee80000100800 */
[----:B------:R-:W4:Y:S04]  /*7d20*/  LDL.64 R224, [R1+0x20] ;  /* 0x0000200001e07983 */ /* 0x000f280000100a00 */
[----:B------:R-:W5:Y:S04]  /*7d30*/  LDL R201, [R1+0x34] ;  /* 0x0000340001c97983 */ /* 0x000f680000100800 */
[----:B------:R-:W4:Y:S04]  /*7d40*/  LDL.64 R202, [R1+0x18] ;  /* 0x0000180001ca7983 */ /* 0x000f280000100a00 */
[----:B------:R-:W5:Y:S01]  /*7d50*/  LDL R200, [R1+0x30] ;  /* 0x0000300001c87983 */ /* 0x000f620000100800 */
[----:B--2---:R-:W-:Y:S05]  /*7d60*/  IMAD R2, R226, 0x80, R2 ;  /* 0x00000080e2027824 */ /* 0x004fea00078e0202 */
[----:B---3--:R-:W-:Y:S05]  /*7d70*/  IADD3 R2, R2, -0x80, R0 ;  /* 0xffffff8002027810 */ /* 0x008fea0007ffe000 */
[----:B------:R-:W-:Y:S04]  /*7d80*/  @P3 IMAD.HI.U32 R3, R2, c[0x0][0x2bc], RZ ;  /* 0x0000af0002033a27 */ /* 0x000fe800078e00ff */
[----:B------:R-:W-:Y:S01]  /*7d90*/  IMAD.MOV.U32 R0, RZ, RZ, R2 ;  /* 0x000000ffff007224 */ /* 0x000fe200078e0002 */
[----:B------:R-:W-:Y:S04]  /*7da0*/  @P3 SHF.R.U32.HI R0, RZ, c[0x0][0x2c0], R3 ;  /* 0x0000b000ff003a19 */ /* 0x000fe80000011603 */
[C---:B----4-:R-:W-:Y:S04]  /*7db0*/  @!P1 IADD3 R3, P0, R0.reuse, R224, RZ ;  /* 0x000000e000039210 */ /* 0x050fe80007f1e0ff */
[----:B-----5:R-:W-:Y:S01]  /*7dc0*/  @!P1 LEA.HI.X.SX32 R5, R0, R201, 0x1, P0 ;  /* 0x000000c900059211 */ /* 0x020fe200000f0eff */
[----:B------:R-:W-:Y:S01]  /*7dd0*/  IMAD.MOV R0, RZ, RZ, -R0 ;  /* 0x000000ffff007224 */ /* 0x000fe200078e0a00 */
[C---:B------:R-:W-:Y:S02]  /*7de0*/  @!P1 LEA R4, P0, R3.reuse, c[0x0][0x2a0], 0x2 ;  /* 0x0000a80003049a11 */ /* 0x040fe400078010ff */
[----:B------:R-:W-:Y:S01]  /*7df0*/  SHF.R.S32.HI R201, RZ, 0x1f, R241 ;  /* 0x0000001fffc97819 */ /* 0x000fe200000114f1 */
[----:B------:R-:W-:Y:S01]  /*7e00*/  IMAD R222, R0, c[0x0][0x2b8], R2 ;  /* 0x0000ae0000de7a24 */ /* 0x000fe200078e0202 */
[----:B------:R-:W-:Y:S02]  /*7e10*/  @!P1 LEA.HI.X R5, R3, c[0x0][0x2a4], R5, 0x2, P0 ;  /* 0x0000a90003059a11 */ /* 0x000fe400000f1405 */
[----:B------:R-:W-:Y:S01]  /*7e20*/  SHF.L.U64.HI R6, R241, 0x1, R201 ;  /* 0x00000001f1067819 */ /* 0x000fe200000102c9 */
[----:B------:R-:W-:Y:S01]  /*7e30*/  IMAD.WIDE.U32 R2, R222, c[0x0][0x1e0], RZ ;  /* 0x00007800de027a25 */ /* 0x000fe200078e00ff */
[----:B------:R-:W-:Y:S01]  /*7e40*/  SHF.R.S32.HI R0, RZ, 0x1f, R222 ;  /* 0x0000001fff007819 */ /* 0x000fe200000114de */
[----:B------:R-:W2:Y:S04]  /*7e50*/  @!P1 LDG.E R221, [R4.64] ;  /* 0x0000000604dd9981 */ /* 0x000ea8000c1e1900 */
[----:B------:R-:W-:Y:S04]  /*7e60*/  IMAD R0, R0, c[0x0][0x1e0], RZ ;  /* 0x0000780000007a24 */ /* 0x000fe800078e02ff */
[----:B------:R-:W-:Y:S04]  /*7e70*/  IMAD R0, R222, c[0x0][0x1e4], R0 ;  /* 0x00007900de007a24 */ /* 0x000fe800078e0200 */
        /* <DEDUP_REMOVED lines=8> */
[----:B------:R-:W-:Y:S02]  /*7f00*/  SHF.R.S32.HI R200, RZ, 0x1f, R228 ;  /* 0x0000001fffc87819 */ /* 0x000fe400000114e4 */
[----:B------:R-:W-:Y:S02]  /*7f10*/  LEA.HI.X R0, R0, c[0x0][0x1cc], R2, 0x1, P0 ;  /* 0x0000730000007a11 */ /* 0x000fe400000f0c02 */
[----:B------:R-:W-:Y:S01]  /*7f20*/  SHF.L.U64.HI R5, R228, 0x1, R200 ;  /* 0x00000001e4057819 */ /* 0x000fe200000102c8 */
[----:B------:R-:W-:-:S05]  /*7f30*/  BRA.DIV ~URZ, `(.L_x_475) ;  /* 0x0000ab527f007947 */ /* 0x000fca000b800000 */
[----:B------:R2:W3:Y:S02]  /*7f40*/  SHFL.IDX PT, R7, R0, RZ, 0x181f ;  /* 0x00181fff00077589 */ /* 0x0004e400000e0000 */
.L_x_526:
[----:B------:R-:W-:-:S05]  /*7f50*/  BRA.DIV ~URZ, `(.L_x_476) ;  /* 0x0000aba27f007947 */ /* 0x000fca000b800000 */
[----:B------:R-:W4:Y:S01]  /*7f60*/  SHFL.IDX PT, R2, R4, RZ, 0x181f ;  /* 0x00181fff04027589 */ /* 0x000f2200000e0000 */
[----:B------:R-:W-:Y:S02]  /*7f70*/  ISETP.GE.AND P2, PT, R228, c[0x0][0x1d4], PT ;  /* 0x00007500e4007a0c */ /* 0x000fe40003f46270 */
[----:B------:R-:W-:Y:S01]  /*7f80*/  ISETP.GE.AND P0, PT, R241, c[0x0][0x1d4], PT ;  /* 0x00007500f1007a0c */ /* 0x000fe20003f06270 */
[----:B------:R-:W5:Y:S04]  /*7f90*/  SHFL.IDX PT, R10, R4, 0x1, 0x181f ;  /* 0x00381f00040a7f89 */ /* 0x000f6800000e0000 */
[----:B------:R-:W2:Y:S04]  /*7fa0*/  SHFL.IDX PT, R11, R0, 0x1, 0x181f ;  /* 0x00381f00000b7f89 */ /* 0x000ea800000e0000 */
[----:B------:R-:W3:Y:S04]  /*7fb0*/  SHFL.IDX PT, R14, R4, 0x2, 0x181f ;  /* 0x00581f00040e7f89 */ /* 0x000ee800000e0000 */
[----:B------:R-:W1:Y:S01]  /*7fc0*/  SHFL.IDX PT, R15, R0, 0x2, 0x181f ;  /* 0x00581f00000f7f89 */ /* 0x000e6200000e0000 */
[C---:B----4-:R-:W-:Y:S02]  /*7fd0*/  IADD3 R8, P6, R2.reuse, R22, RZ ;  /* 0x0000001602087210 */ /* 0x050fe40007fde0ff */
[----:B------:R-:W-:Y:S03]  /*7fe0*/  IADD3 R2, P5, R2, R24, RZ ;  /* 0x0000001802027210 */ /* 0x000fe60007fbe0ff */
[C-C-:B---3--:R-:W-:Y:S01]  /*7ff0*/  IMAD.X R9, R7.reuse, 0x1, R5.reuse, P6 ;  /* 0x0000000107097824 */ /* 0x148fe200030e0605 */
[C---:B-----5:R-:W-:Y:S01]  /*8000*/  IADD3 R12, P6, R10.reuse, R22, RZ ;  /* 0x000000160a0c7210 */ /* 0x060fe20007fde0ff */
[--C-:B------:R-:W-:Y:S01]  /*8010*/  IMAD.X R3, R7, 0x1, R6.reuse, P5 ;  /* 0x0000000107037824 */ /* 0x100fe200028e0606 */
[----:B------:R-:W-:Y:S02]  /*8020*/  IADD3 R10, P5, R10, R24, RZ ;  /* 0x000000180a0a7210 */ /* 0x000fe40007fbe0ff */
[----:B------:R3:W-:Y:S01]  /*8030*/  LDGSTS.E.BYPASS.LTC128B.128 [R219+0x8100], [R8.64], !P2 ;  /* 0x0810000008db7fae */ /* 0x0007e2000d101d46 */
[C-C-:B--2---:R-:W-:Y:S01]  /*8040*/  IMAD.X R13, R11.reuse, 0x1, R5.reuse, P6 ;  /* 0x000000010b0d7824 */ /* 0x144fe200030e0605 */
[----:B------:R-:W-:Y:S01]  /*8050*/  SEL R7, RZ, 0x10, P0 ;  /* 0x00000010ff077807 */ /* 0x000fe20000000000 */
[--C-:B------:R-:W-:Y:S01]  /*8060*/  IMAD.X R11, R11, 0x1, R6.reuse, P5 ;  /* 0x000000010b0b7824 */ /* 0x100fe200028e0606 */
[----:B------:R2:W-:Y:S04]  /*8070*/  LDGSTS.E.BYPASS.LTC128B.128 [R219+0xc100], [R2.64], !P0 ;  /* 0x0c10000002db7fae */ /* 0x0005e8000c101d46 */
[----:B------:R4:W-:Y:S04]  /*8080*/  LDGSTS.E.BYPASS.LTC128B.128 [R219+0x9100], [R12.64], !P2 ;  /* 0x091000000cdb7fae */ /* 0x0009e8000d101d46 */
[----:B------:R5:W-:Y:S01]  /*8090*/  LDGSTS.E.BYPASS.LTC128B.128 [R219+0xd100], [R10.64], !P0 ;  /* 0x0d1000000adb7fae */ /* 0x000be2000c101d46 */
[C---:B---3--:R-:W-:Y:S02]  /*80a0*/  IADD3 R8, P6, R14.reuse, R22, RZ ;  /* 0x000000160e087210 */ /* 0x048fe40007fde0ff */
[----:B--2---:R-:W-:Y:S03]  /*80b0*/  IADD3 R2, P5, R14, R24, RZ ;  /* 0x000000180e027210 */ /* 0x004fe60007fbe0ff */
[C---:B-1----:R-:W-:Y:S02]  /*80c0*/  IMAD.X R9, R15.reuse, 0x1, R5, P6 ;  /* 0x000000010f097824 */ /* 0x042fe400030e0605 */
[----:B------:R-:W-:Y:S03]  /*80d0*/  IMAD.X R3, R15, 0x1, R6, P5 ;  /* 0x000000010f037824 */ /* 0x000fe600028e0606 */
[----:B------:R1:W-:Y:S04]  /*80e0*/  LDGSTS.E.BYPASS.LTC128B.128 [R219+0xa100], [R8.64], !P2 ;  /* 0x0a10000008db7fae */ /* 0x0003e8000d101d46 */
[----:B-----5:R4:W2:Y:S04]  /*80f0*/  SHFL.IDX PT, R10, R0, 0x3, 0x181f ;  /* 0x00781f00000a7f89 */ /* 0x0208a800000e0000 */
[----:B------:R4:W3:Y:S04]  /*8100*/  SHFL.IDX PT, R0, R4, 0x3, 0x181f ;  /* 0x00781f0004007f89 */ /* 0x0008e800000e0000 */
[----:B------:R4:W-:Y:S01]  /*8110*/  LDGSTS.E.BYPASS.LTC128B.128 [R219+0xe100], [R2.64], !P0 ;  /* 0x0e10000002db7fae */ /* 0x0009e2000c101d46 */
[----:B-1----:R-:W-:Y:S04]  /*8120*/  SEL R8, RZ, 0x10, P2 ;  /* 0x00000010ff087807 */ /* 0x002fe80001000000 */
.L_x_527:
[----:B----4-:R-:W-:Y:S02]  /*8130*/  IADD3 R4, -R8, 0x10, RZ ;  /* 0x0000001008047810 */ /* 0x010fe40007ffe1ff */
[C---:B------:R-:W-:Y:S02]  /*8140*/  IADD3 R2, -R7.reuse, 0x10, RZ ;  /* 0x0000001007027810 */ /* 0x040fe40007ffe1ff */
[----:B------:R-:W-:Y:S02]  /*8150*/  LOP3.LUT R4, R4, 0xf, RZ, 0xc0, !PT ;  /* 0x0000000f04047812 */ /* 0x000fe400078ec0ff */
[----:B------:R-:W-:Y:S02]  /*8160*/  ISETP.NE.U32.AND P6, PT, R8, RZ, PT ;  /* 0x000000ff0800720c */ /* 0x000fe40003fc5070 */
[----:B---3--:R-:W-:Y:S02]  /*8170*/  IADD3 R4, P2, P0, R4, R0, R22 ;  /* 0x0000000004047210 */ /* 0x008fe4000785e016 */
        /* <DEDUP_REMOVED lines=10> */
.L_x_474:
[----:B--234-:R-:W-:Y:S05]  /*8220*/  BSYNC B0 ;  /* 0x0000000000007941 */ /* 0x01cfea0003800000 */
.L_x_473:
[----:B-1----:R-:W2:Y:S01]  /*8230*/  LDL R4, [R1+0x3c] ;  /* 0x00003c0001047983 */ /* 0x002ea20000100800 */
[----:B------:R-:W-:Y:S03]  /*8240*/  MOV R0, 0xffffff80 ;  /* 0xffffff8000007802 */ /* 0x000fe60000000f00 */
[----:B------:R-:W2:Y:S02]  /*8250*/  LDL R3, [R1+0x48] ;  /* 0x0000480001037983 */ /* 0x000ea40000100800 */
[----:B------:R-:W-:Y:S02]  /*8260*/  IMAD R0, R226, R0, 0x1 ;  /* 0x00000001e2007424 */ /* 0x000fe400078e0200 */
[----:B------:R-:W3:Y:S04]  /*8270*/  LDL R2, [R1+0x4c] ;  /* 0x00004c0001027983 */ /* 0x000ee80000100800 */
[----:B------:R-:W0:Y:S01]  /*8280*/  LDGDEPBAR ;  /* 0x00000000000079af */ /* 0x000e220000000000 */
[----:B--2---:R-:W-:Y:S02]  /*8290*/  IADD3 R4, R3, R4, RZ ;  /* 0x0000000403047210 */ /* 0x004fe40007ffe0ff */
[----:B------:R-:W-:Y:S02]  /*82a0*/  MOV R3, c[0x0][0x2ac] ;  /* 0x0000ab0000037a02 */ /* 0x000fe40000000f00 */
[----:B---3--:R-:W-:Y:S01]  /*82b0*/  IADD3 R0, -R2, R0, RZ ;  /* 0x0000000002007210 */ /* 0x008fe20007ffe1ff */
[----:B------:R-:W-:Y:S04]  /*82c0*/  @P4 IMAD.HI.U32 R2, R4, c[0x0][0x2c8], RZ ;  /* 0x0000b20004024a27 */ /* 0x000fe800078e00ff */
[----:B------:R-:W-:Y:S01]  /*82d0*/  IMAD R0, R3, c[0x0][0x1d0], R0 ;  /* 0x0000740003007a24 */ /* 0x000fe200078e0200 */
[----:B------:R-:W-:Y:S04]  /*82e0*/  @P4 SHF.R.U32.HI R4, RZ, c[0x0][0x2cc], R2 ;  /* 0x0000b300ff044a19 */ /* 0x000fe80000011602 */
[----:B------:R-:W-:Y:S01]  /*82f0*/  IADD3 R5, R0, -c[0x0][0x168], RZ ;  /* 0x80005a0000057a10 */ /* 0x000fe20007ffe0ff */
[----:B------:R-:W-:-:S05]  /*8300*/  BRA.DIV ~URZ, `(.L_x_477) ;  /* 0x0000ad227f007947 */ /* 0x000fca000b800000 */
[----:B------:R1:W2:Y:S02]  /*8310*/  SHFL.IDX PT, R0, R4, RZ, 0x1c1f ;  /* 0x001c1fff04007589 */ /* 0x0002a400000e0000 */
.L_x_528:
[----:B--2---:R-:W-:Y:S05]  /*8320*/  IMAD.IADD R0, R5, 0x1, R0 ;  /* 0x0000000105007824 */ /* 0x004fea00078e0200 */
[C---:B------:R-:W-:Y:S02]  /*8330*/  ISETP.GT.AND P6, PT, R0.reuse, RZ, PT ;  /* 0x000000ff0000720c */ /* 0x040fe40003fc4270 */
[C---:B------:R-:W-:Y:S02]  /*8340*/  ISETP.GT.AND P5, PT, R0.reuse, 0x1, PT ;  /* 0x000000010000780c */ /* 0x040fe40003fa4270 */
[C---:B------:R-:W-:Y:S02]  /*8350*/  ISETP.GT.AND P2, PT, R0.reuse, 0x8, PT ;  /* 0x000000080000780c */ /* 0x040fe40003f44270 */
[C---:B------:R-:W-:Y:S02]  /*8360*/  ISETP.GT.AND P0, PT, R0.reuse, 0x9, PT ;  /* 0x000000090000780c */ /* 0x040fe40003f04270 */
[----:B------:R-:W-:Y:S02]  /*8370*/  FSEL R6, R163, -INF , P6 ;  /* 0xff800000a3067808 */ /* 0x000fe40003000000 */
[----:B------:R-:W-:Y:S02]  /*8380*/  ISETP.GT.AND P6, PT, R0, 0x10, PT ;  /* 0x000000100000780c */ /* 0x000fe40003fc4270 */
[----:B------:R-:W-:Y:S02]  /*8390*/  FSEL R8, R162, -INF , P5 ;  /* 0xff800000a2087808 */ /* 0x000fe40002800000 */
        /* <DEDUP_REMOVED lines=12> */
[----:B------:R-:W-:Y:S02]  /*8460*/  ISETP.GT.AND P0, PT, R0, 0x29, PT ;  /* 0x000000290000780c */ /* 0x000fe40003f04270 */
[----:B------:R-:W-:Y:S02]  /*8470*/  FSEL R152, R152, -INF , P6 ;  /* 0xff80000098987808 */ /* 0x000fe40003000000 */
[----:B------:R-:W-:Y:S02]  /*8480*/  ISETP.GT.AND P6, PT, R0, 0x30, PT ;  /* 0x000000300000780c */ /* 0x000fe40003fc4270 */
        /* <DEDUP_REMOVED lines=9> */
[C---:B------:R-:W-:Y:S02]  /*8520*/  ISETP.GT.AND P5, PT, R0.reuse, 0x41, PT ;  /* 0x000000410000780c */ /* 0x040fe40003fa4270 */
[----:B------:R-:W-:Y:S02]  /*8530*/  FSEL R164, R27, -INF , P2 ;  /* 0xff8000001ba47808 */ /* 0x000fe40001000000 */
[C---:B------:R-:W-:Y:S02]  /*8540*/  ISETP.GT.AND P2, PT, R0.reuse, 0x48, PT ;  /* 0x000000480000780c */ /* 0x040fe40003f44270 */
[----:B------:R-:W-:Y:S02]  /*8550*/  FSEL R165, R33, -INF , P0 ;  /* 0xff80000021a57808 */ /* 0x000fe40000000000 */
[----:B------:R-:W-:Y:S02]  /*8560*/  ISETP.GT.AND P0, PT, R0, 0x49, PT ;  /* 0x000000490000780c */ /* 0x000fe40003f04270 */
[----:B------:R-:W-:Y:S02]  /*8570*/  FSEL R170, R26, -INF , P6 ;  /* 0xff8000001aaa7808 */ /* 0x000fe40003000000 */
[C---:B------:R-:W-:Y:S02]  /*8580*/  ISETP.GT.AND P6, PT, R0.reuse, 0x50, PT ;  /* 0x000000500000780c */ /* 0x040fe40003fc4270 */
        /* <DEDUP_REMOVED lines=23> */
[----:B------:R-:W-:Y:S02]  /*8700*/  FSEL R237, R18, -INF , P5 ;  /* 0xff80000012ed7808 */ /* 0x000fe40002800000 */
[----:B------:R-:W-:Y:S02]  /*8710*/  FSEL R236, R17, -INF , P2 ;  /* 0xff80000011ec7808 */ /* 0x000fe40001000000 */
[----:B------:R-:W-:Y:S01]  /*8720*/  FSEL R235, R16, -INF , P0 ;  /* 0xff80000010eb7808 */ /* 0x000fe20000000000 */
[----:B------:R-:W-:-:S05]  /*8730*/  BRA.DIV ~URZ, `(.L_x_478) ;  /* 0x0000a9627f007947 */ /* 0x000fca000b800000 */
[----:B------:R-:W-:Y:S01]  /*8740*/  FMNMX.FTZ R2, R6, R69, !PT ;  /* 0x0000004506027209 */ /* 0x000fe20007810000 */
[----:B------:R-:W2:Y:S03]  /*8750*/  SHFL.IDX PT, R0, R4, 0x1, 0x1c1f ;  /* 0x003c1f0004007f89 */ /* 0x000ea600000e0000 */
[----:B------:R-:W-:Y:S04]  /*8760*/  FMNMX.FTZ R2, R8, R2, !PT ;  /* 0x0000000208027209 */ /* 0x000fe80007810000 */
[----:B------:R-:W-:Y:S04]  /*8770*/  FMNMX.FTZ R2, R9, R2, !PT ;  /* 0x0000000209027209 */ /* 0x000fe80007810000 */
[----:B------:R-:W-:Y:S04]  /*8780*/  FMNMX.FTZ R2, R13, R2, !PT ;  /* 0x000000020d027209 */ /* 0x000fe80007810000 */
[----:B------:R-:W-:Y:S04]  /*8790*/  FMNMX.FTZ R2, R32, R2, !PT ;  /* 0x0000000220027209 */ /* 0x000fe80007810000 */
[----:B------:R-:W-:Y:S04]  /*87a0*/  FMNMX.FTZ R2, R40, R2, !PT ;  /* 0x0000000228027209 */ /* 0x000fe80007810000 */
[----:B------:R-:W-:Y:S01]  /*87b0*/  FMNMX.FTZ R2, R41, R2, !PT ;  /* 0x0000000229027209 */ /* 0x000fe20007810000 */
[----:B--2---:R-:W-:Y:S03]  /*87c0*/  IMAD.IADD R0, R5, 0x1, R0 ;  /* 0x0000000105007824 */ /* 0x004fe600078e0200 */
[----:B------:R-:W-:Y:S02]  /*87d0*/  FMNMX.FTZ R2, R49, R2, !PT ;  /* 0x0000000231027209 */ /* 0x000fe40007810000 */
[C---:B------:R-:W-:Y:S02]  /*87e0*/  ISETP.GT.AND P2, PT, R0.reuse, RZ, PT ;  /* 0x000000ff0000720c */ /* 0x040fe40003f44270 */
[C---:B------:R-:W-:Y:S02]  /*87f0*/  ISETP.GT.AND P0, PT, R0.reuse, 0x1, PT ;  /* 0x000000010000780c */ /* 0x040fe40003f04270 */
[----:B------:R-:W-:Y:S02]  /*8800*/  FSEL R7, R169, -INF , P2 ;  /* 0xff800000a9077808 */ /* 0x000fe40001000000 */
[----:B------:R-:W-:Y:S02]  /*8810*/  ISETP.GT.AND P2, PT, R0, 0x8, PT ;  /* 0x000000080000780c */ /* 0x000fe40003f44270 */
[----:B------:R-:W-:Y:S02]  /*8820*/  FSEL R12, R168, -INF , P0 ;  /* 0xff800000a80c7808 */ /* 0x000fe40000000000 */
[----:B-1----:R-:W-:Y:S02]  /*8830*/  FMNMX.FTZ R4, R7, R70, !PT ;  /* 0x0000004607047209 */ /* 0x002fe40007810000 */
[----:B------:R-:W-:Y:S02]  /*8840*/  ISETP.GT.AND P0, PT, R0, 0x9, PT ;  /* 0x000000090000780c */ /* 0x000fe40003f04270 */
[----:B------:R-:W-:Y:S02]  /*8850*/  FSEL R11, R166, -INF , P2 ;  /* 0xff800000a60b7808 */ /* 0x000fe40001000000 */
[----:B------:R-:W-:Y:S02]  /*8860*/  FMNMX.FTZ R4, R12, R4, !PT ;  /* 0x000000040c047209 */ /* 0x000fe40007810000 */
[C---:B------:R-:W-:Y:S02]  /*8870*/  ISETP.GT.AND P2, PT, R0.reuse, 0x10, PT ;  /* 0x000000100000780c */ /* 0x040fe40003f44270 */
[----:B------:R-:W-:Y:S02]  /*8880*/  FSEL R10, R167, -INF , P0 ;  /* 0xff800000a70a7808 */ /* 0x000fe40000000000 */
[----:B------:R-:W-:Y:S02]  /*8890*/  FMNMX.FTZ R4, R11, R4, !PT ;  /* 0x000000040b047209 */ /* 0x000fe40007810000 */
[----:B------:R-:W-:Y:S02]  /*88a0*/  ISETP.GT.AND P0, PT, R0, 0x11, PT ;  /* 0x000000110000780c */ /* 0x000fe40003f04270 */
        /* <DEDUP_REMOVED lines=20> */
[C---:B------:R-:W-:Y:S02]  /*89f0*/  ISETP.GT.AND P0, PT, R0.reuse, 0x29, PT ;  /* 0x000000290000780c */ /* 0x040fe40003f04270 */
        /* <DEDUP_REMOVED lines=83> */
[----:B------:R-:W-:Y:S02]  /*8f30*/  FSEL R225, R67, -INF , P0 ;  /* 0xff80000043e17808 */ /* 0x000fe40000000000 */
[----:B------:R-:W-:Y:S01]  /*8f40*/  FMNMX.FTZ R4, R227, R4, !PT ;  /* 0x00000004e3047209 */ /* 0x000fe20007810000 */
[----:B------:R-:W1:Y:S03]  /*8f50*/  SHFL.BFLY PT, R68, R0, 0x2, 0x1f ;  /* 0x0c401f0000447f89 */ /* 0x000e6600000e0000 */
[----:B------:R-:W-:Y:S05]  /*8f60*/  FMNMX.FTZ R4, R225, R4, !PT ;  /* 0x00000004e1047209 */ /* 0x000fea0007810000 */
[----:B------:R-:W2:Y:S01]  /*8f70*/  SHFL.BFLY PT, R2, R4, 0x2, 0x1f ;  /* 0x0c401f0004027f89 */ /* 0x000ea200000e0000 */
[----:B-1----:R-:W-:Y:S07]  /*8f80*/  FMNMX.FTZ R68, R68, R0, !PT ;  /* 0x0000000044447209 */ /* 0x002fee0007810000 */
[----:B------:R-:W1:Y:S01]  /*8f90*/  SHFL.BFLY PT, R3, R68, 0x1, 0x1f ;  /* 0x0c201f0044037f89 */ /* 0x000e6200000e0000 */
[----:B--2---:R-:W-:Y:S07]  /*8fa0*/  FMNMX.FTZ R4, R4, R2, !PT ;  /* 0x0000000204047209 */ /* 0x004fee0007810000 */
[----:B------:R2:W3:Y:S01]  /*8fb0*/  SHFL.BFLY PT, R0, R4, 0x1, 0x1f ;  /* 0x0c201f0004007f89 */ /* 0x0004e200000e0000 */
[----:B-1----:R-:W-:Y:S07]  /*8fc0*/  FMNMX.FTZ R68, R68, R3, !PT ;  /* 0x0000000344447209 */ /* 0x002fee0007810000 */
.L_x_529:
[C---:B------:R-:W-:Y:S01]  /*8fd0*/  FMUL.FTZ R148, R68.reuse, c[0x0][0x2d0] ;  /* 0x0000b40044947a20 */ /* 0x040fe20000410000 */
[----:B------:R-:W-:Y:S01]  /*8fe0*/  FSETP.NEU.FTZ.AND P0, PT, R68, -INF , PT ;  /* 0xff8000004400780b */ /* 0x000fe20003f1d000 */
[----:B------:R-:W-:Y:S01]  /*8ff0*/  WARPSYNC 0xffffffff ;  /* 0xffffffff00007948 */ /* 0x000fe20003800000 */
[----:B---3--:R-:W-:Y:S01]  /*9000*/  FMNMX.FTZ R3, R0, R4, !PT ;  /* 0x0000000400037209 */ /* 0x008fe20007810000 */
[----:B------:R-:W-:Y:S01]  /*9010*/  LDSM.16.MT88.4 R20, [R209] ;  /* 0x00000000d114783b */ /* 0x000fe20000004200 */
[----:B------:R-:W-:Y:S03]  /*9020*/  FSEL R148, R148, RZ, P0 ;  /* 0x000000ff94947208 */ /* 0x000fe60000000000 */
[----:B------:R-:W-:Y:S02]  /*9030*/  FMUL.FTZ R149, R3, c[0x0][0x2d0] ;  /* 0x0000b40003957a20 */ /* 0x000fe40000410000 */
[--C-:B------:R-:W-:Y:S02]  /*9040*/  FFMA.FTZ R2, R6, c[0x0][0x2d0], -R148.reuse ;  /* 0x0000b40006027a23 */ /* 0x100fe40000010894 */
[--C-:B------:R-:W-:Y:S01]  /*9050*/  FFMA.FTZ R5, R13, c[0x0][0x2d0], -R148.reuse ;  /* 0x0000b4000d057a23 */ /* 0x100fe20000010894 */
[----:B------:R-:W-:Y:S01]  /*9060*/  LDSM.16.MT88.4 R28, [R208] ;  /* 0x00000000d01c783b */ /* 0x000fe20000004200 */
[----:B------:R1:W-:Y:S01]  /*9070*/  MUFU.EX2 R246, R2 ;  /* 0x0000000200f67308 */ /* 0x0003e20000000800 */
[--C-:B------:R-:W-:Y:S06]  /*9080*/  FFMA.FTZ R32, R32, c[0x0][0x2d0], -R148.reuse ;  /* 0x0000b40020207a23 */ /* 0x100fec0000010894 */
[----:B------:R-:W-:Y:S03]  /*9090*/  LDSM.16.MT88.4 R36, [R213] ;  /* 0x00000000d524783b */ /* 0x000fe60000004200 */
[----:B------:R-:W-:Y:S05]  /*90a0*/  MUFU.EX2 R33, R5 ;  /* 0x0000000500217308 */ /* 0x000fea0000000800 */
[----:B------:R-:W-:Y:S05]  /*90b0*/  LDSM.16.MT88.4 R44, [R207+0x4000] ;  /* 0x00400000cf2c783b */ /* 0x000fea0000004200 */
[----:B------:R-:W-:Y:S03]  /*90c0*/  MUFU.EX2 R251, R32 ;  /* 0x0000002000fb7308 */ /* 0x000fe60000000800 */
[----:B------:R-:W-:Y:S01]  /*90d0*/  LDSM.16.MT88.4 R52, [R209+0x4000] ;  /* 0x00400000d134783b */ /* 0x000fe20000004200 */
[--C-:B-1----:R-:W-:Y:S06]  /*90e0*/  FFMA.FTZ R2, R8, c[0x0][0x2d0], -R148.reuse ;  /* 0x0000b40008027a23 */ /* 0x102fec0000010894 */
[----:B------:R1:W3:Y:S01]  /*90f0*/  MUFU.EX2 R43, R2 ;  /* 0x00000002002b7308 */ /* 0x0002e20000000800 */
[----:B------:R-:W-:Y:S01]  /*9100*/  LDSM.16.MT88.4 R60, [R208+0x4000] ;  /* 0x00400000d03c783b */ /* 0x000fe20000004200 */
[--C-:B-1----:R-:W-:Y:S08]  /*9110*/  FFMA.FTZ R2, R9, c[0x0][0x2d0], -R148.reuse ;  /* 0x0000b40009027a23 */ /* 0x102ff00000010894 */
[----:B------:R1:W4:Y:S02]  /*9120*/  MUFU.EX2 R35, R2 ;  /* 0x0000000200237308 */ /* 0x0003240000000800 */
[----:B-1----:R-:W-:Y:S02]  /*9130*/  FSEL R2, R68, RZ, P0 ;  /* 0x000000ff44027208 */ /* 0x002fe40000000000 */
[----:B------:R-:W-:Y:S02]  /*9140*/  FSETP.NEU.FTZ.AND P0, PT, R3, -INF , PT ;  /* 0xff8000000300780b */ /* 0x000fe40003f1d000 */
[----:B---3--:R-:W-:Y:S01]  /*9150*/  F2FP.PACK_AB R144, R43, R246 ;  /* 0x000000f62b90723e */ /* 0x008fe200000000ff */
[----:B------:R-:W-:Y:S01]  /*9160*/  FADD.FTZ R0, -R2, R69 ;  /* 0x0000004502007221 */ /* 0x000fe20000010100 */
[----:B------:R-:W-:Y:S01]  /*9170*/  FSEL R149, R149, RZ, P0 ;  /* 0x000000ff95957208 */ /* 0x000fe20000000000 */
[--C-:B------:R-:W-:Y:S01]  /*9180*/  FFMA.FTZ R69, R152, c[0x0][0x2d0], -R148.reuse ;  /* 0x0000b40098457a23 */ /* 0x100fe20000010894 */
[----:B----4-:R-:W-:Y:S01]  /*9190*/  F2FP.PACK_AB R146, R33, R35 ;  /* 0x000000232192723e */ /* 0x010fe200000000ff */
[----:B------:R-:W-:Y:S02]  /*91a0*/  FMUL.FTZ R0, R0, c[0x0][0x2d0] ;  /* 0x0000b40000007a20 */ /* 0x000fe40000410000 */
[--C-:B------:R-:W-:Y:S02]  /*91b0*/  FFMA.FTZ R48, R48, c[0x0][0x2d0], -R149.reuse ;  /* 0x0000b40030307a23 */ /* 0x100fe40000010895 */
[----:B------:R1:W3:Y:S01]  /*91c0*/  MUFU.EX2 R2, R0 ;  /* 0x0000000000027308 */ /* 0x0002e20000000800 */
[--C-:B--2---:R-:W-:Y:S09]  /*91d0*/  FFMA.FTZ R4, R10, c[0x0][0x2d0], -R149.reuse ;  /* 0x0000b4000a047a23 */ /* 0x104ff20000010895 */
[----:B------:R2:W-:Y:S10]  /*91e0*/  MUFU.EX2 R247, R48 ;  /* 0x0000003000f77308 */ /* 0x0005f40000000800 */
[----:B------:R4:W-:Y:S01]  /*91f0*/  MUFU.EX2 R42, R4 ;  /* 0x00000004002a7308 */ /* 0x0009e20000000800 */
[--C-:B-1----:R-:W-:Y:S02]  /*9200*/  FFMA.FTZ R0, R7, c[0x0][0x2d0], -R149.reuse ;  /* 0x0000b40007007a23 */ /* 0x102fe40000010895 */
[C---:B---3--:R-:W-:Y:S02]  /*9210*/  FMUL.FTZ R5, R2.reuse, R73 ;  /* 0x0000004902057220 */ /* 0x048fe40000410000 */
[C---:B------:R-:W-:Y:S05]  /*9220*/  FMUL.FTZ R8, R2.reuse, R76 ;  /* 0x0000004c02087220 */ /* 0x040fea0000410000 */
[----:B------:R1:W-:Y:S01]  /*9230*/  MUFU.EX2 R245, R0 ;  /* 0x0000000000f57308 */ /* 0x0003e20000000800 */
[C---:B------:R-:W-:Y:S02]  /*9240*/  FMUL.FTZ R9, R2.reuse, R77 ;  /* 0x0000004d02097220 */ /* 0x040fe40000410000 */
[C---:B------:R-:W-:Y:S02]  /*9250*/  FMUL.FTZ R16, R2.reuse, R84 ;  /* 0x0000005402107220 */ /* 0x040fe40000410000 */
[C---:B--2---:R-:W-:Y:S02]  /*9260*/  FMUL.FTZ R48, R2.reuse, R116 ;  /* 0x0000007402307220 */ /* 0x044fe40000410000 */
[C---:B------:R-:W-:Y:S02]  /*9270*/  FMUL.FTZ R17, R2.reuse, R85 ;  /* 0x0000005502117220 */ /* 0x040fe40000410000 */
[C---:B------:R-:W-:Y:S01]  /*9280*/  FMUL.FTZ R24, R2.reuse, R92 ;  /* 0x0000005c02187220 */ /* 0x040fe20000410000 */
[----:B------:R2:W-:Y:S01]  /*9290*/  MUFU.EX2 R116, R69 ;  /* 0x0000004500747308 */ /* 0x0005e20000000800 */
[C---:B------:R-:W-:Y:S02]  /*92a0*/  FMUL.FTZ R25, R2.reuse, R93 ;  /* 0x0000005d02197220 */ /* 0x040fe40000410000 */
[C---:B------:R-:W-:Y:S02]  /*92b0*/  FMUL.FTZ R32, R2.reuse, R100 ;  /* 0x0000006402207220 */ /* 0x040fe40000410000 */
[----:B----4-:R-:W-:Y:S02]  /*92c0*/  FMUL.FTZ R4, R2, R72 ;  /* 0x0000004802047220 */ /* 0x010fe40000410000 */
[--C-:B------:R-:W-:Y:S02]  /*92d0*/  FFMA.FTZ R100, R236, c[0x0][0x2d0], -R148.reuse ;  /* 0x0000b400ec647a23 */ /* 0x100fe40000010894 */
[----:B------:R-:W-:Y:S02]  /*92e0*/  FMUL.FTZ R65, R2, R133 ;  /* 0x0000008502417220 */ /* 0x000fe40000410000 */
[--C-:B-1----:R-:W-:Y:S02]  /*92f0*/  FFMA.FTZ R0, R12, c[0x0][0x2d0], -R149.reuse ;  /* 0x0000b4000c007a23 */ /* 0x102fe40000010895 */
[----:B------:R-:W1:Y:S02]  /*9300*/  LDSM.16.MT88.4 R12, [R207] ;  /* 0x00000000cf0c783b */ /* 0x000e640000004200 */
[----:B------:R3:W4:Y:S01]  /*9310*/  MUFU.EX2 R252, R0 ;  /* 0x0000000000fc7308 */ /* 0x0007220000000800 */
[--C-:B--2---:R-:W-:Y:S09]  /*9320*/  FFMA.FTZ R69, R154, c[0x0][0x2d0], -R148.reuse ;  /* 0x0000b4009a457a23 */ /* 0x104ff20000010894 */
[----:B------:R2:W-:Y:S01]  /*9330*/  MUFU.EX2 R244, R69 ;  /* 0x0000004500f47308 */ /* 0x0005e20000000800 */
[--C-:B---3--:R-:W-:Y:S01]  /*9340*/  FFMA.FTZ R0, R11, c[0x0][0x2d0], -R149.reuse ;  /* 0x0000b4000b007a23 */ /* 0x108fe20000010895 */
[----:B----4-:R-:W-:Y:S08]  /*9350*/  F2FP.PACK_AB R145, R252, R245 ;  /* 0x000000f5fc91723e */ /* 0x010ff000000000ff */
[----:B------:R3:W4:Y:S01]  /*9360*/  MUFU.EX2 R34, R0 ;  /* 0x0000000000227308 */ /* 0x0007220000000800 */
[----:B--2---:R-:W-:Y:S09]  /*9370*/  FFMA.FTZ R69, R156, c[0x0][0x2d0], -R148 ;  /* 0x0000b4009c457a23 */ /* 0x004ff20000010894 */
[----:B------:R2:W-:Y:S01]  /*9380*/  MUFU.EX2 R243, R69 ;  /* 0x0000004500f37308 */ /* 0x0005e20000000800 */
[----:B---3--:R-:W-:Y:S02]  /*9390*/  FSEL R0, R3, RZ, P0 ;  /* 0x000000ff03007208 */ /* 0x008fe40000000000 */
[----:B----4-:R-:W-:Y:S03]  /*93a0*/  F2FP.PACK_AB R147, R42, R34 ;  /* 0x000000222a93723e */ /* 0x010fe600000000ff */
[----:B------:R-:W-:Y:S02]  /*93b0*/  FADD.FTZ R0, -R0, R70 ;  /* 0x0000004600007221 */ /* 0x000fe40000010100 */
[--C-:B------:R-:W-:Y:S02]  /*93c0*/  FFMA.FTZ R70, R237, c[0x0][0x2d0], -R148.reuse ;  /* 0x0000b400ed467a23 */ /* 0x100fe40000010894 */
[----:B------:R-:W-:Y:S02]  /*93d0*/  FMUL.FTZ R0, R0, c[0x0][0x2d0] ;  /* 0x0000b40000007a20 */ /* 0x000fe40000410000 */
[--C-:B--2---:R-:W-:Y:S04]  /*93e0*/  FFMA.FTZ R69, R157, c[0x0][0x2d0], -R148.reuse ;  /* 0x0000b4009d457a23 */ /* 0x104fe80000010894 */
[----:B------:R-:W2:Y:S10]  /*93f0*/  MUFU.EX2 R0, R0 ;  /* 0x0000000000007308 */ /* 0x000eb40000000800 */
[----:B------:R3:W-:Y:S01]  /*9400*/  MUFU.EX2 R242, R69 ;  /* 0x0000004500f27308 */ /* 0x0007e20000000800 */
[C---:B--2---:R-:W-:Y:S02]  /*9410*/  FMUL.FTZ R6, R0.reuse, R74 ;  /* 0x0000004a00067220 */ /* 0x044fe40000410000 */
[C---:B------:R-:W-:Y:S02]  /*9420*/  FMUL.FTZ R7, R0.reuse, R75 ;  /* 0x0000004b00077220 */ /* 0x040fe40000410000 */
[----:B------:R-:W2:Y:S01]  /*9430*/  LDSM.16.MT88.4 R72, [R210+0x4000] ;  /* 0x00400000d248783b */ /* 0x000ea20000004200 */
[C---:B------:R-:W-:Y:S02]  /*9440*/  FMUL.FTZ R10, R0.reuse, R78 ;  /* 0x0000004e000a7220 */ /* 0x040fe40000410000 */
[C---:B------:R-:W-:Y:S02]  /*9450*/  FMUL.FTZ R11, R0.reuse, R79 ;  /* 0x0000004f000b7220 */ /* 0x040fe40000410000 */
[C---:B-1----:R-:W-:Y:S03]  /*9460*/  HMMA.16816.F32 R4, R144.reuse, R12, R4 ;  /* 0x0000000c9004723c */ /* 0x042fe60000001804 */
[----:B------:R-:W1:Y:S02]  /*9470*/  LDSM.16.MT88.4 R76, [R207+0x800] ;  /* 0x00080000cf4c783b */ /* 0x000e640000004200 */
        /* <DEDUP_REMOVED lines=10> */
[----:B------:R-:W4:Y:S01]  /*9520*/  LDSM.16.MT88.4 R80, [R209+0x800] ;  /* 0x00080000d150783b */ /* 0x000f220000004200 */
        /* <DEDUP_REMOVED lines=8> */
[--C-:B---3--:R-:W-:Y:S02]  /*95b0*/  FFMA.FTZ R69, R150, c[0x0][0x2d0], -R149.reuse ;  /* 0x0000b40096457a23 */ /* 0x108fe40000010895 */
[C---:B------:R-:W-:Y:S02]  /*95c0*/  FMUL.FTZ R22, R0.reuse, R90 ;  /* 0x0000005a00167220 */ /* 0x040fe40000410000 */
[----:B------:R3:W-:Y:S02]  /*95d0*/  MUFU.EX2 R240, R69 ;  /* 0x0000004500f07308 */ /* 0x0007e40000000800 */
[C---:B------:R-:W-:Y:S02]  /*95e0*/  FMUL.FTZ R23, R0.reuse, R91 ;  /* 0x0000005b00177220 */ /* 0x040fe40000410000 */
[----:B------:R-:W5:Y:S01]  /*95f0*/  LDSM.16.MT88.4 R88, [R210+0x800] ;  /* 0x00080000d258783b */ /* 0x000f620000004200 */
[C---:B------:R-:W-:Y:S02]  /*9600*/  FMUL.FTZ R51, R0.reuse, R119 ;  /* 0x0000007700337220 */ /* 0x040fe40000410000 */
[C---:B------:R-:W-:Y:S02]  /*9610*/  FMUL.FTZ R66, R0.reuse, R134 ;  /* 0x0000008600427220 */ /* 0x040fe40000410000 */
[C---:B------:R-:W-:Y:S03]  /*9620*/  HMMA.16816.F32 R20, R144.reuse, R28, R20 ;  /* 0x0000001c9014723c */ /* 0x040fe60000001814 */
[----:B------:R-:W-:Y:S04]  /*9630*/  FMUL.FTZ R67, R0, R135 ;  /* 0x0000008700437220 */ /* 0x000fe80000410000 */
[C---:B------:R-:W-:Y:S01]  /*9640*/  FMUL.FTZ R28, R2.reuse, R96 ;  /* 0x00000060021c7220 */ /* 0x040fe20000410000 */
[C---:B------:R-:W-:Y:S04]  /*9650*/  HMMA.16816.F32 R24, R144.reuse, R30, R24 ;  /* 0x0000001e9018723c */ /* 0x040fe80000001818 */
[----:B------:R-:W-:Y:S01]  /*9660*/  FMUL.FTZ R29, R2, R97 ;  /* 0x00000061021d7220 */ /* 0x000fe20000410000 */
[----:B------:R-:W-:Y:S01]  /*9670*/  MOV R97, R35 ;  /* 0x0000002300617202 */ /* 0x000fe20000000f00 */
[C---:B------:R-:W-:Y:S01]  /*9680*/  FMUL.FTZ R35, R0.reuse, R103 ;  /* 0x0000006700237220 */ /* 0x040fe20000410000 */
[----:B------:R-:W-:Y:S01]  /*9690*/  MOV R96, R43 ;  /* 0x0000002b00607202 */ /* 0x000fe20000000f00 */
[C---:B------:R-:W-:Y:S01]  /*96a0*/  FMUL.FTZ R30, R0.reuse, R98 ;  /* 0x00000062001e7220 */ /* 0x040fe20000410000 */
[----:B------:R-:W-:Y:S03]  /*96b0*/  MOV R98, R34 ;  /* 0x0000002200627202 */ /* 0x000fe60000000f00 */
[----:B------:R-:W-:Y:S01]  /*96c0*/  FMUL.FTZ R31, R0, R99 ;  /* 0x00000063001f7220 */ /* 0x000fe20000410000 */
[----:B------:R-:W-:Y:S01]  /*96d0*/  MOV R99, R33 ;  /* 0x0000002100637202 */ /* 0x000fe20000000f00 */
[--C-:B------:R-:W-:Y:S02]  /*96e0*/  FFMA.FTZ R103, R227, c[0x0][0x2d0], -R149.reuse ;  /* 0x0000b400e3677a23 */ /* 0x100fe40000010895 */
[----:B------:R-:W-:Y:S02]  /*96f0*/  FMUL.FTZ R33, R2, R101 ;  /* 0x0000006502217220 */ /* 0x000fe40000410000 */
[--C-:B------:R-:W-:Y:S01]  /*9700*/  FFMA.FTZ R101, R230, c[0x0][0x2d0], -R149.reuse ;  /* 0x0000b400e6657a23 */ /* 0x100fe20000010895 */
[C---:B------:R-:W-:Y:S03]  /*9710*/  HMMA.16816.F32 R28, R144.reuse, R36, R28 ;  /* 0x00000024901c723c */ /* 0x040fe6000000181c */
[----:B------:R-:W-:Y:S02]  /*9720*/  FMUL.FTZ R34, R0, R102 ;  /* 0x0000006600227220 */ /* 0x000fe40000410000 */
[--C-:B------:R-:W-:Y:S02]  /*9730*/  FFMA.FTZ R102, R229, c[0x0][0x2d0], -R149.reuse ;  /* 0x0000b400e5667a23 */ /* 0x100fe40000010895 */
[--C-:B------:R-:W-:Y:S02]  /*9740*/  FFMA.FTZ R36, R40, c[0x0][0x2d0], -R148.reuse ;  /* 0x0000b40028247a23 */ /* 0x100fe40000010894 */
[--C-:B---3--:R-:W-:Y:S01]  /*9750*/  FFMA.FTZ R69, R151, c[0x0][0x2d0], -R149.reuse ;  /* 0x0000b40097457a23 */ /* 0x108fe20000010895 */
[C---:B------:R-:W-:Y:S01]  /*9760*/  HMMA.16816.F32 R32, R144.reuse, R38, R32 ;  /* 0x000000269020723c */ /* 0x040fe20000001820 */
[----:B------:R3:W-:Y:S02]  /*9770*/  MUFU.EX2 R250, R36 ;  /* 0x0000002400fa7308 */ /* 0x0007e40000000800 */
[--C-:B------:R-:W-:Y:S02]  /*9780*/  FFMA.FTZ R40, R41, c[0x0][0x2d0], -R148.reuse ;  /* 0x0000b40029287a23 */ /* 0x100fe40000010894 */
[----:B------:R-:W-:Y:S02]  /*9790*/  FMUL.FTZ R37, R2, R105 ;  /* 0x0000006902257220 */ /* 0x000fe40000410000 */
[C---:B------:R-:W-:Y:S02]  /*97a0*/  FMUL.FTZ R38, R0.reuse, R106 ;  /* 0x0000006a00267220 */ /* 0x040fe40000410000 */
[----:B------:R-:W-:Y:S02]  /*97b0*/  FMUL.FTZ R39, R0, R107 ;  /* 0x0000006b00277220 */ /* 0x000fe40000410000 */
[----:B------:R1:W-:Y:S01]  /*97c0*/  MUFU.EX2 R127, R69 ;  /* 0x00000045007f7308 */ /* 0x0003e20000000800 */
[----:B------:R-:W-:Y:S02]  /*97d0*/  FMUL.FTZ R41, R2, R109 ;  /* 0x0000006d02297220 */ /* 0x000fe40000410000 */
[----:B------:R-:W-:Y:S01]  /*97e0*/  FMUL.FTZ R43, R0, R111 ;  /* 0x0000006f002b7220 */ /* 0x000fe20000410000 */
[----:B------:R-:W-:Y:S06]  /*97f0*/  MOV R111, R97 ;  /* 0x00000061006f7202 */ /* 0x000fec0000000f00 */
[----:B------:R2:W-:Y:S01]  /*9800*/  MUFU.EX2 R249, R40 ;  /* 0x0000002800f97308 */ /* 0x0005e20000000800 */
[C---:B---3--:R-:W-:Y:S02]  /*9810*/  FMUL.FTZ R36, R2.reuse, R104 ;  /* 0x0000006802247220 */ /* 0x048fe40000410000 */
[----:B------:R-:W3:Y:S04]  /*9820*/  LDL.LU R104, [R1+0x8] ;  /* 0x0000080001687983 */ /* 0x000ee80000300800 */
[----:B------:R-:W3:Y:S01]  /*9830*/  LDL.LU R109, [R1+0xc] ;  /* 0x00000c00016d7983 */ /* 0x000ee20000300800 */
[C---:B------:R-:W-:Y:S03]  /*9840*/  HMMA.16816.F32 R36, R144.reuse, R44, R36 ;  /* 0x0000002c9024723c */ /* 0x040fe60000001824 */
[--C-:B-1----:R-:W-:Y:S04]  /*9850*/  FFMA.FTZ R69, R153, c[0x0][0x2d0], -R149.reuse ;  /* 0x0000b40099457a23 */ /* 0x102fe80000010895 */
[--C-:B------:R-:W-:Y:S01]  /*9860*/  FFMA.FTZ R44, R49, c[0x0][0x2d0], -R148.reuse ;  /* 0x0000b400312c7a23 */ /* 0x100fe20000010894 */
[----:B------:R1:W-:Y:S01]  /*9870*/  MUFU.EX2 R126, R69 ;  /* 0x00000045007e7308 */ /* 0x0003e20000000800 */
[C---:B------:R-:W-:Y:S03]  /*9880*/  FMUL.FTZ R45, R2.reuse, R113 ;  /* 0x00000071022d7220 */ /* 0x040fe60000410000 */
[C---:B------:R-:W-:Y:S02]  /*9890*/  FMUL.FTZ R49, R2.reuse, R117 ;  /* 0x0000007502317220 */ /* 0x040fe40000410000 */
[----:B--2---:R-:W-:Y:S01]  /*98a0*/  FMUL.FTZ R40, R2, R108 ;  /* 0x0000006c02287220 */ /* 0x004fe20000410000 */
[----:B------:R-:W-:Y:S01]  /*98b0*/  MOV R108, R42 ;  /* 0x0000002a006c7202 */ /* 0x000fe20000000f00 */
[C---:B------:R-:W-:Y:S01]  /*98c0*/  FMUL.FTZ R42, R0.reuse, R110 ;  /* 0x0000006e002a7220 */ /* 0x040fe20000410000 */
[----:B------:R-:W-:Y:S01]  /*98d0*/  MOV R110, R98 ;  /* 0x00000062006e7202 */ /* 0x000fe20000000f00 */
[----:B------:R2:W-:Y:S05]  /*98e0*/  MUFU.EX2 R248, R44 ;  /* 0x0000002c00f87308 */ /* 0x0005ea0000000800 */
[C---:B------:R-:W-:Y:S07]  /*98f0*/  HMMA.16816.F32 R40, R144.reuse, R46, R40 ;  /* 0x0000002e9028723c */ /* 0x040fee0000001828 */
[C---:B------:R-:W-:Y:S02]  /*9900*/  FMUL.FTZ R46, R0.reuse, R114 ;  /* 0x00000072002e7220 */ /* 0x040fe40000410000 */
[----:B------:R-:W-:Y:S03]  /*9910*/  FMUL.FTZ R47, R0, R115 ;  /* 0x00000073002f7220 */ /* 0x000fe60000410000 */
[--C-:B-1----:R-:W-:Y:S02]  /*9920*/  FFMA.FTZ R69, R155, c[0x0][0x2d0], -R149.reuse ;  /* 0x0000b4009b457a23 */ /* 0x102fe40000010895 */
[----:B--2---:R-:W-:Y:S07]  /*9930*/  FMUL.FTZ R44, R2, R112 ;  /* 0x00000070022c7220 */ /* 0x004fee0000410000 */
[C---:B------:R-:W-:Y:S07]  /*9940*/  HMMA.16816.F32 R44, R144.reuse, R52, R44 ;  /* 0x00000034902c723c */ /* 0x040fee000000182c */
[--C-:B------:R-:W-:Y:S01]  /*9950*/  FFMA.FTZ R52, R56, c[0x0][0x2d0], -R149.reuse ;  /* 0x0000b40038347a23 */ /* 0x100fe20000010895 */
[C---:B------:R-:W-:Y:S03]  /*9960*/  HMMA.16816.F32 R48, R144.reuse, R54, R48 ;  /* 0x000000369030723c */ /* 0x040fe60000001830 */
[----:B------:R1:W2:Y:S01]  /*9970*/  MUFU.EX2 R119, R52 ;  /* 0x0000003400777308 */ /* 0x0002a20000000800 */
[--C-:B------:R-:W-:Y:S02]  /*9980*/  FFMA.FTZ R56, R57, c[0x0][0x2d0], -R149.reuse ;  /* 0x0000b40039387a23 */ /* 0x100fe40000010895 */
[C---:B------:R-:W-:Y:S02]  /*9990*/  FMUL.FTZ R57, R2.reuse, R125 ;  /* 0x0000007d02397220 */ /* 0x040fe40000410000 */
[----:B------:R-:W-:Y:S04]  /*99a0*/  FMUL.FTZ R53, R2, R121 ;  /* 0x0000007902357220 */ /* 0x000fe80000410000 */
[C---:B------:R-:W-:Y:S01]  /*99b0*/  FMUL.FTZ R54, R0.reuse, R122 ;  /* 0x0000007a00367220 */ /* 0x040fe20000410000 */
[----:B------:R2:W-:Y:S01]  /*99c0*/  MUFU.EX2 R125, R69 ;  /* 0x00000045007d7308 */ /* 0x0005e20000000800 */
[----:B------:R-:W-:Y:S09]  /*99d0*/  FMUL.FTZ R55, R0, R123 ;  /* 0x0000007b00377220 */ /* 0x000ff20000410000 */
[----:B------:R4:W-:Y:S01]  /*99e0*/  MUFU.EX2 R118, R56 ;  /* 0x0000003800767308 */ /* 0x0009e20000000800 */
[----:B-1----:R-:W-:Y:S07]  /*99f0*/  FMUL.FTZ R52, R2, R120 ;  /* 0x0000007802347220 */ /* 0x002fee0000410000 */
[C---:B------:R-:W-:Y:S03]  /*9a00*/  HMMA.16816.F32 R52, R144.reuse, R60, R52 ;  /* 0x0000003c9034723c */ /* 0x040fe60000001834 */
[--C-:B--2---:R-:W-:Y:S04]  /*9a10*/  FFMA.FTZ R69, R162, c[0x0][0x2d0], -R148.reuse ;  /* 0x0000b400a2457a23 */ /* 0x104fe80000010894 */
[--C-:B------:R-:W-:Y:S02]  /*9a20*/  FFMA.FTZ R60, R64, c[0x0][0x2d0], -R149.reuse ;  /* 0x0000b400403c7a23 */ /* 0x100fe40000010895 */
[C---:B------:R-:W-:Y:S02]  /*9a30*/  FMUL.FTZ R61, R2.reuse, R129 ;  /* 0x00000081023d7220 */ /* 0x040fe40000410000 */
[----:B------:R1:W2:Y:S01]  /*9a40*/  MUFU.EX2 R117, R60 ;  /* 0x0000003c00757308 */ /* 0x0002a20000000800 */
[C---:B------:R-:W-:Y:S01]  /*9a50*/  FMUL.FTZ R64, R2.reuse, R132 ;  /* 0x0000008402407220 */ /* 0x040fe20000410000 */
[----:B------:R-:W-:Y:S01]  /*9a60*/  MOV R132, R96 ;  /* 0x0000006000847202 */ /* 0x000fe20000000f00 */
[----:B----4-:R-:W-:Y:S07]  /*9a70*/  FMUL.FTZ R56, R2, R124 ;  /* 0x0000007c02387220 */ /* 0x010fee0000410000 */
[C---:B------:R-:W-:Y:S01]  /*9a80*/  HMMA.16816.F32 R56, R144.reuse, R62, R56 ;  /* 0x0000003e9038723c */ /* 0x040fe20000001838 */
[----:B------:R4:W-:Y:S06]  /*9a90*/  MUFU.EX2 R124, R69 ;  /* 0x00000045007c7308 */ /* 0x0009ec0000000800 */
[C---:B------:R-:W-:Y:S02]  /*9aa0*/  FMUL.FTZ R62, R0.reuse, R130 ;  /* 0x00000082003e7220 */ /* 0x040fe40000410000 */
[----:B------:R-:W-:Y:S03]  /*9ab0*/  FMUL.FTZ R63, R0, R131 ;  /* 0x00000083003f7220 */ /* 0x000fe60000410000 */
[----:B-1----:R-:W-:Y:S07]  /*9ac0*/  FMUL.FTZ R60, R2, R128 ;  /* 0x00000080023c7220 */ /* 0x002fee0000410000 */
[C---:B------:R-:W-:Y:S03]  /*9ad0*/  HMMA.16816.F32 R60, R144.reuse, R72, R60 ;  /* 0x00000048903c723c */ /* 0x040fe6000000183c */
[--C-:B----4-:R-:W-:Y:S04]  /*9ae0*/  FFMA.FTZ R69, R163, c[0x0][0x2d0], -R148.reuse ;  /* 0x0000b400a3457a23 */ /* 0x110fe80000010894 */
[----:B------:R-:W-:Y:S01]  /*9af0*/  F2FP.PACK_AB R73, R119, R247 ;  /* 0x000000f77749723e */ /* 0x000fe200000000ff */
[----:B------:R-:W-:Y:S01]  /*9b00*/  HMMA.16816.F32 R64, R144, R74, R64 ;  /* 0x0000004a9040723c */ /* 0x000fe20000001840 */
[----:B------:R1:W-:Y:S03]  /*9b10*/  MUFU.EX2 R239, R69 ;  /* 0x0000004500ef7308 */ /* 0x0003e60000000800 */
[----:B------:R-:W-:Y:S03]  /*9b20*/  F2FP.PACK_AB R72, R250, R251 ;  /* 0x000000fbfa48723e */ /* 0x000fe600000000ff */
[----:B--2---:R-:W-:Y:S02]  /*9b30*/  F2FP.PACK_AB R75, R117, R118 ;  /* 0x00000076754b723e */ /* 0x004fe400000000ff */
[----:B------:R-:W-:Y:S02]  /*9b40*/  F2FP.PACK_AB R74, R248, R249 ;  /* 0x000000f9f84a723e */ /* 0x000fe400000000ff */
[----:B------:R-:W-:Y:S05]  /*9b50*/  MUFU.EX2 R145, R100 ;  /* 0x0000006400917308 */ /* 0x000fea0000000800 */
[C---:B------:R-:W-:Y:S05]  /*9b60*/  HMMA.16816.F32 R4, R72.reuse, R76, R4 ;  /* 0x0000004c4804723c */ /* 0x040fea0000001804 */
[----:B------:R-:W-:Y:S03]  /*9b70*/  MUFU.EX2 R144, R101 ;  /* 0x0000006500907308 */ /* 0x000fe60000000800 */
[C---:B------:R-:W-:Y:S01]  /*9b80*/  HMMA.16816.F32 R8, R72.reuse, R78, R8 ;  /* 0x0000004e4808723c */ /* 0x040fe20000001808 */
[----:B------:R-:W2:Y:S03]  /*9b90*/  LDSM.16.MT88.4 R76, [R207+0x4800] ;  /* 0x00480000cf4c783b */ /* 0x000ea60000004200 */
[--C-:B-1----:R-:W-:Y:S03]  /*9ba0*/  FFMA.FTZ R69, R164, c[0x0][0x2d0], -R148.reuse ;  /* 0x0000b400a4457a23 */ /* 0x102fe60000010894 */
[----:B------:R-:W-:Y:S01]  /*9bb0*/  MUFU.EX2 R146, R70 ;  /* 0x0000004600927308 */ /* 0x000fe20000000800 */
[C---:B------:R-:W-:Y:S08]  /*9bc0*/  HMMA.16816.F32 R12, R72.reuse, R80, R12 ;  /* 0x00000050480c723c */ /* 0x040ff0000000180c */
[C---:B------:R-:W-:Y:S01]  /*9bd0*/  HMMA.16816.F32 R16, R72.reuse, R82, R16 ;  /* 0x000000524810723c */ /* 0x040fe20000001810 */
[----:B------:R1:W-:Y:S01]  /*9be0*/  MUFU.EX2 R107, R69 ;  /* 0x00000045006b7308 */ /* 0x0003e20000000800 */
[----:B------:R-:W4:Y:S06]  /*9bf0*/  LDSM.16.MT88.4 R80, [R209+0x4800] ;  /* 0x00480000d150783b */ /* 0x000f2c0000004200 */
[C---:B------:R-:W-:Y:S03]  /*9c00*/  HMMA.16816.F32 R20, R72.reuse, R84, R20 ;  /* 0x000000544814723c */ /* 0x040fe60000001814 */
[----:B------:R-:W2:Y:S05]  /*9c10*/  MUFU.EX2 R70, R102 ;  /* 0x0000006600467308 */ /* 0x000eaa0000000800 */
[C---:B------:R-:W-:Y:S01]  /*9c20*/  HMMA.16816.F32 R24, R72.reuse, R86, R24 ;  /* 0x000000564818723c */ /* 0x040fe20000001818 */
[----:B------:R-:W4:Y:S07]  /*9c30*/  LDSM.16.MT88.4 R84, [R208+0x4800] ;  /* 0x00480000d054783b */ /* 0x000f2e0000004200 */
[C---:B-----5:R-:W-:Y:S04]  /*9c40*/  HMMA.16816.F32 R28, R72.reuse, R88, R28 ;  /* 0x00000058481c723c */ /* 0x060fe8000000181c */
[----:B-1----:R-:W-:Y:S02]  /*9c50*/  FFMA.FTZ R69, R165, c[0x0][0x2d0], -R148 ;  /* 0x0000b400a5457a23 */ /* 0x002fe40000010894 */
[----:B------:R-:W5:Y:S02]  /*9c60*/  LDL R165, [R1+0x4] ;  /* 0x0000040001a57983 */ /* 0x000f640000100800 */
[C---:B------:R-:W-:Y:S01]  /*9c70*/  HMMA.16816.F32 R32, R72.reuse, R90, R32 ;  /* 0x0000005a4820723c */ /* 0x040fe20000001820 */
[----:B------:R1:W-:Y:S01]  /*9c80*/  MUFU.EX2 R164, R69 ;  /* 0x0000004500a47308 */ /* 0x0003e20000000800 */
[----:B------:R-:W1:Y:S02]  /*9c90*/  LDSM.16.MT88.4 R88, [R210+0x4800] ;  /* 0x00480000d258783b */ /* 0x000e640000004200 */
[----:B--2---:R-:W-:Y:S04]  /*9ca0*/  F2FP.PACK_AB R133, R70, R144 ;  /* 0x000000904685723e */ /* 0x004fe800000000ff */
[C---:B------:R-:W-:Y:S08]  /*9cb0*/  HMMA.16816.F32 R36, R72.reuse, R76, R36 ;  /* 0x0000004c4824723c */ /* 0x040ff00000001824 */
[C---:B------:R-:W-:Y:S01]  /*9cc0*/  HMMA.16816.F32 R40, R72.reuse, R78, R40 ;  /* 0x0000004e4828723c */ /* 0x040fe20000001828 */
[----:B------:R-:W2:Y:S07]  /*9cd0*/  LDSM.16.MT88.4 R76, [R207+0x1000] ;  /* 0x00100000cf4c783b */ /* 0x000eae0000004200 */
[C---:B----4-:R-:W-:Y:S04]  /*9ce0*/  HMMA.16816.F32 R44, R72.reuse, R80, R44 ;  /* 0x00000050482c723c */ /* 0x050fe8000000182c */
[--C-:B-1----:R-:W-:Y:S04]  /*9cf0*/  FFMA.FTZ R69, R158, c[0x0][0x2d0], -R149.reuse ;  /* 0x0000b4009e457a23 */ /* 0x102fe80000010895 */
[C---:B------:R-:W-:Y:S01]  /*9d00*/  HMMA.16816.F32 R48, R72.reuse, R82, R48 ;  /* 0x000000524830723c */ /* 0x040fe20000001830 */
[----:B------:R1:W4:Y:S01]  /*9d10*/  MUFU.EX2 R106, R69 ;  /* 0x00000045006a7308 */ /* 0x0003220000000800 */
[----:B------:R-:W2:Y:S06]  /*9d20*/  LDSM.16.MT88.4 R80, [R208+0x1000] ;  /* 0x00100000d050783b */ /* 0x000eac0000004200 */
[C---:B------:R-:W-:Y:S08]  /*9d30*/  HMMA.16816.F32 R52, R72.reuse, R84, R52 ;  /* 0x000000544834723c */ /* 0x040ff00000001834 */
[C---:B------:R-:W-:Y:S01]  /*9d40*/  HMMA.16816.F32 R56, R72.reuse, R86, R56 ;  /* 0x000000564838723c */ /* 0x040fe20000001838 */
[----:B------:R-:W4:Y:S07]  /*9d50*/  LDSM.16.MT88.4 R84, [R210+0x1000] ;  /* 0x00100000d254783b */ /* 0x000f2e0000004200 */
[C---:B------:R-:W-:Y:S04]  /*9d60*/  HMMA.16816.F32 R60, R72.reuse, R88, R60 ;  /* 0x00000058483c723c */ /* 0x040fe8000000183c */
[----:B-1----:R-:W-:Y:S04]  /*9d70*/  FFMA.FTZ R69, R159, c[0x0][0x2d0], -R149 ;  /* 0x0000b4009f457a23 */ /* 0x002fe80000010895 */
[----:B------:R-:W-:Y:S01]  /*9d80*/  HMMA.16816.F32 R64, R72, R90, R64 ;  /* 0x0000005a4840723c */ /* 0x000fe20000001840 */
[----:B------:R1:W1:Y:S01]  /*9d90*/  MUFU.EX2 R105, R69 ;  /* 0x0000004500697308 */ /* 0x0002620000000800 */
[----:B------:R-:W-:Y:S05]  /*9da0*/  LDSM.16.MT88.4 R88, [R209+0x5000] ;  /* 0x00500000d158783b */ /* 0x000fea0000004200 */
[----:B------:R-:W-:Y:S02]  /*9db0*/  F2FP.PACK_AB R72, R244, R116 ;  /* 0x00000074f448723e */ /* 0x000fe400000000ff */
[----:B------:R-:W-:Y:S03]  /*9dc0*/  F2FP.PACK_AB R73, R127, R240 ;  /* 0x000000f07f49723e */ /* 0x000fe600000000ff */
[----:B------:R-:W-:Y:S02]  /*9dd0*/  F2FP.PACK_AB R75, R125, R126 ;  /* 0x0000007e7d4b723e */ /* 0x000fe400000000ff */
[----:B------:R-:W-:Y:S01]  /*9de0*/  F2FP.PACK_AB R74, R242, R243 ;  /* 0x000000f3f24a723e */ /* 0x000fe200000000ff */
[----:B---3--:R-:W-:Y:S06]  /*9df0*/  FFMA.FTZ R104, R2, R104, R246 ;  /* 0x0000006802687223 */ /* 0x008fec00000100f6 */
[C---:B--2---:R-:W-:Y:S03]  /*9e00*/  HMMA.16816.F32 R4, R72.reuse, R76, R4 ;  /* 0x0000004c4804723c */ /* 0x044fe60000001804 */
[----:B------:R-:W-:Y:S01]  /*9e10*/  FFMA.FTZ R2, R0, R109, R245 ;  /* 0x0000006d00027223 */ /* 0x000fe200000100f5 */
[----:B------:R-:W-:Y:S01]  /*9e20*/  MOV R109, R99 ;  /* 0x00000063006d7202 */ /* 0x000fe20000000f00 */
[--C-:B-1----:R-:W-:Y:S01]  /*9e30*/  FFMA.FTZ R69, R160, c[0x0][0x2d0], -R149.reuse ;  /* 0x0000b400a0457a23 */ /* 0x102fe20000010895 */
[----:B------:R-:W-:Y:S01]  /*9e40*/  LDSM.16.MT88.4 R96, [R209+0x7000] ;  /* 0x00700000d160783b */ /* 0x000fe20000004200 */
[----:B------:R-:W-:Y:S01]  /*9e50*/  FADD.FTZ R0, R132, R104 ;  /* 0x0000006884007221 */ /* 0x000fe20000010000 */
[C---:B------:R-:W-:Y:S01]  /*9e60*/  HMMA.16816.F32 R8, R72.reuse, R78, R8 ;  /* 0x0000004e4808723c */ /* 0x040fe20000001808 */
[----:B------:R1:W2:Y:S03]  /*9e70*/  MUFU.EX2 R163, R69 ;  /* 0x0000004500a37308 */ /* 0x0002a60000000800 */
[----:B------:R-:W-:Y:S02]  /*9e80*/  FADD.FTZ R0, R111, R0 ;  /* 0x000000006f007221 */ /* 0x000fe40000010000 */
[----:B------:R-:W3:Y:S01]  /*9e90*/  LDSM.16.MT88.4 R76, [R207+0x5000] ;  /* 0x00500000cf4c783b */ /* 0x000ee20000004200 */
[----:B------:R-:W-:Y:S01]  /*9ea0*/  FADD.FTZ R2, R252, R2 ;  /* 0x00000002fc027221 */ /* 0x000fe20000010000 */
[C---:B------:R-:W-:Y:S04]  /*9eb0*/  HMMA.16816.F32 R12, R72.reuse, R92, R12 ;  /* 0x0000005c480c723c */ /* 0x040fe8000000180c */
[----:B------:R-:W-:Y:S02]  /*9ec0*/  FADD.FTZ R2, R110, R2 ;  /* 0x000000026e027221 */ /* 0x000fe40000010000 */
[----:B------:R-:W-:Y:S02]  /*9ed0*/  FADD.FTZ R0, R109, R0 ;  /* 0x000000006d007221 */ /* 0x000fe40000010000 */
[C---:B------:R-:W-:Y:S01]  /*9ee0*/  HMMA.16816.F32 R16, R72.reuse, R94, R16 ;  /* 0x0000005e4810723c */ /* 0x040fe20000001810 */
[----:B------:R-:W-:Y:S03]  /*9ef0*/  LDSM.16.MT88.4 R92, [R209+0x1800] ;  /* 0x00180000d15c783b */ /* 0x000fe60000004200 */
[----:B------:R-:W-:Y:S02]  /*9f00*/  FADD.FTZ R2, R108, R2 ;  /* 0x000000026c027221 */ /* 0x000fe40000010000 */
[----:B------:R-:W-:Y:S02]  /*9f10*/  FADD.FTZ R0, R251, R0 ;  /* 0x00000000fb007221 */ /* 0x000fe40000010000 */
[C---:B------:R-:W-:Y:S01]  /*9f20*/  HMMA.16816.F32 R20, R72.reuse, R80, R20 ;  /* 0x000000504814723c */ /* 0x040fe20000001814 */
[----:B------:R-:W-:Y:S03]  /*9f30*/  LDSM.16.MT88.4 R108, [R207+0x7800] ;  /* 0x00780000cf6c783b */ /* 0x000fe60000004200 */
[--C-:B-1----:R-:W-:Y:S02]  /*9f40*/  FFMA.FTZ R69, R161, c[0x0][0x2d0], -R149.reuse ;  /* 0x0000b400a1457a23 */ /* 0x102fe40000010895 */
[----:B------:R-:W-:Y:S02]  /*9f50*/  FADD.FTZ R2, R247, R2 ;  /* 0x00000002f7027221 */ /* 0x000fe40000010000 */
[C---:B------:R-:W-:Y:S01]  /*9f60*/  HMMA.16816.F32 R24, R72.reuse, R82, R24 ;  /* 0x000000524818723c */ /* 0x040fe20000001818 */
[----:B------:R1:W-:Y:S01]  /*9f70*/  MUFU.EX2 R162, R69 ;  /* 0x0000004500a27308 */ /* 0x0003e20000000800 */
[----:B------:R-:W2:Y:S02]  /*9f80*/  LDSM.16.MT88.4 R80, [R208+0x5000] ;  /* 0x00500000d050783b */ /* 0x000ea40000004200 */
[----:B------:R-:W-:Y:S02]  /*9f90*/  FADD.FTZ R2, R119, R2 ;  /* 0x0000000277027221 */ /* 0x000fe40000010000 */
[----:B------:R-:W-:Y:S02]  /*9fa0*/  FADD.FTZ R0, R250, R0 ;  /* 0x00000000fa007221 */ /* 0x000fe40000010000 */
[C---:B----4-:R-:W-:Y:S04]  /*9fb0*/  HMMA.16816.F32 R28, R72.reuse, R84, R28 ;  /* 0x00000054481c723c */ /* 0x050fe8000000181c */
[----:B------:R-:W-:Y:S02]  /*9fc0*/  FADD.FTZ R2, R118, R2 ;  /* 0x0000000276027221 */ /* 0x000fe40000010000 */
[----:B------:R-:W-:Y:S02]  /*9fd0*/  FADD.FTZ R0, R249, R0 ;  /* 0x00000000f9007221 */ /* 0x000fe40000010000 */
[C---:B------:R-:W-:Y:S01]  /*9fe0*/  HMMA.16816.F32 R32, R72.reuse, R86, R32 ;  /* 0x000000564820723c */ /* 0x040fe20000001820 */
[----:B------:R-:W4:Y:S03]  /*9ff0*/  LDSM.16.MT88.4 R84, [R210+0x5000] ;  /* 0x00500000d254783b */ /* 0x000f260000004200 */
[----:B------:R-:W-:Y:S02]  /*a000*/  FADD.FTZ R2, R117, R2 ;  /* 0x0000000275027221 */ /* 0x000fe40000010000 */
[----:B------:R-:W-:Y:S02]  /*a010*/  FADD.FTZ R0, R248, R0 ;  /* 0x00000000f8007221 */ /* 0x000fe40000010000 */
[C---:B---3--:R-:W-:Y:S04]  /*a020*/  HMMA.16816.F32 R36, R72.reuse, R76, R36 ;  /* 0x0000004c4824723c */ /* 0x048fe80000001824 */
[----:B-1----:R-:W-:Y:S02]  /*a030*/  FFMA.FTZ R69, R170, c[0x0][0x2d0], -R148 ;  /* 0x0000b400aa457a23 */ /* 0x002fe40000010894 */
[----:B------:R-:W-:Y:S02]  /*a040*/  FADD.FTZ R0, R116, R0 ;  /* 0x0000000074007221 */ /* 0x000fe40000010000 */
[C---:B------:R-:W-:Y:S01]  /*a050*/  HMMA.16816.F32 R40, R72.reuse, R78, R40 ;  /* 0x0000004e4828723c */ /* 0x040fe20000001828 */
[----:B------:R1:W3:Y:S01]  /*a060*/  MUFU.EX2 R115, R69 ;  /* 0x0000004500737308 */ /* 0x0002e20000000800 */
[----:B------:R-:W3:Y:S02]  /*a070*/  LDSM.16.MT88.4 R76, [R207+0x1800] ;  /* 0x00180000cf4c783b */ /* 0x000ee40000004200 */
[----:B------:R-:W-:Y:S02]  /*a080*/  FADD.FTZ R2, R240, R2 ;  /* 0x00000002f0027221 */ /* 0x000fe40000010000 */
[----:B------:R-:W-:Y:S02]  /*a090*/  FADD.FTZ R0, R244, R0 ;  /* 0x00000000f4007221 */ /* 0x000fe40000010000 */
[C---:B------:R-:W-:Y:S02]  /*a0a0*/  HMMA.16816.F32 R44, R72.reuse, R88, R44 ;  /* 0x00000058482c723c */ /* 0x040fe4000000182c */
[----:B------:R-:W-:Y:S02]  /*a0b0*/  LDSM.16.MT88.4 R116, [R209+0x7800] ;  /* 0x00780000d174783b */ /* 0x000fe40000004200 */
[----:B------:R-:W-:Y:S02]  /*a0c0*/  FADD.FTZ R2, R127, R2 ;  /* 0x000000027f027221 */ /* 0x000fe40000010000 */
[----:B------:R-:W-:Y:S02]  /*a0d0*/  FADD.FTZ R0, R243, R0 ;  /* 0x00000000f3007221 */ /* 0x000fe40000010000 */
[C---:B------:R-:W-:Y:S02]  /*a0e0*/  HMMA.16816.F32 R48, R72.reuse, R90, R48 ;  /* 0x0000005a4830723c */ /* 0x040fe40000001830 */
[----:B------:R-:W3:Y:S02]  /*a0f0*/  LDSM.16.MT88.4 R88, [R208+0x1800] ;  /* 0x00180000d058783b */ /* 0x000ee40000004200 */
[----:B------:R-:W-:Y:S02]  /*a100*/  FADD.FTZ R2, R126, R2 ;  /* 0x000000027e027221 */ /* 0x000fe40000010000 */
[----:B------:R-:W-:Y:S02]  /*a110*/  FADD.FTZ R0, R242, R0 ;  /* 0x00000000f2007221 */ /* 0x000fe40000010000 */
[C---:B--2---:R-:W-:Y:S04]  /*a120*/  HMMA.16816.F32 R52, R72.reuse, R80, R52 ;  /* 0x000000504834723c */ /* 0x044fe80000001834 */
[----:B-1----:R-:W-:Y:S02]  /*a130*/  FFMA.FTZ R69, R171, c[0x0][0x2d0], -R148 ;  /* 0x0000b400ab457a23 */ /* 0x002fe40000010894 */
[----:B------:R-:W-:Y:S02]  /*a140*/  FADD.FTZ R2, R125, R2 ;  /* 0x000000027d027221 */ /* 0x000fe40000010000 */
[C---:B------:R-:W-:Y:S01]  /*a150*/  HMMA.16816.F32 R56, R72.reuse, R82, R56 ;  /* 0x000000524838723c */ /* 0x040fe20000001838 */
[----:B------:R1:W2:Y:S01]  /*a160*/  MUFU.EX2 R161, R69 ;  /* 0x0000004500a17308 */ /* 0x0002a20000000800 */
[----:B------:R-:W2:Y:S02]  /*a170*/  LDSM.16.MT88.4 R80, [R210+0x1800] ;  /* 0x00180000d250783b */ /* 0x000ea40000004200 */
[----:B------:R-:W-:Y:S02]  /*a180*/  FADD.FTZ R0, R124, R0 ;  /* 0x000000007c007221 */ /* 0x000fe40000010000 */
[----:B------:R-:W-:Y:S02]  /*a190*/  FADD.FTZ R2, R106, R2 ;  /* 0x000000026a027221 */ /* 0x000fe40000010000 */
[C---:B----4-:R-:W-:Y:S04]  /*a1a0*/  HMMA.16816.F32 R60, R72.reuse, R84, R60 ;  /* 0x00000054483c723c */ /* 0x050fe8000000183c */
[----:B------:R-:W-:Y:S02]  /*a1b0*/  FADD.FTZ R2, R105, R2 ;  /* 0x0000000269027221 */ /* 0x000fe40000010000 */
[----:B------:R-:W-:Y:S02]  /*a1c0*/  FADD.FTZ R0, R239, R0 ;  /* 0x00000000ef007221 */ /* 0x000fe40000010000 */
[----:B------:R-:W-:Y:S01]  /*a1d0*/  HMMA.16816.F32 R64, R72, R86, R64 ;  /* 0x000000564840723c */ /* 0x000fe20000001840 */
[----:B------:R-:W-:Y:S03]  /*a1e0*/  LDSM.16.MT88.4 R84, [R209+0x5800] ;  /* 0x00580000d154783b */ /* 0x000fe60000004200 */
[----:B------:R-:W-:Y:S02]  /*a1f0*/  FADD.FTZ R0, R107, R0 ;  /* 0x000000006b007221 */ /* 0x000fe40000010000 */
[----:B------:R-:W-:Y:S01]  /*a200*/  FADD.FTZ R2, R163, R2 ;  /* 0x00000002a3027221 */ /* 0x000fe20000010000 */
[----:B------:R-:W-:Y:S01]  /*a210*/  F2FP.PACK_AB R72, R239, R124 ;  /* 0x0000007cef48723e */ /* 0x000fe200000000ff */
[C---:B------:R-:W-:Y:S01]  /*a220*/  FADD.FTZ R0, R164.reuse, R0 ;  /* 0x00000000a4007221 */ /* 0x040fe20000010000 */
[----:B------:R-:W-:Y:S01]  /*a230*/  F2FP.PACK_AB R74, R164, R107 ;  /* 0x0000006ba44a723e */ /* 0x000fe200000000ff */
[----:B------:R-:W-:Y:S02]  /*a240*/  LDSM.16.MT88.4 R124, [R208+0x7800] ;  /* 0x00780000d07c783b */ /* 0x000fe40000004200 */
[----:B-1----:R-:W-:Y:S01]  /*a250*/  FFMA.FTZ R69, R172, c[0x0][0x2d0], -R148 ;  /* 0x0000b400ac457a23 */ /* 0x002fe20000010894 */
[----:B------:R-:W-:Y:S01]  /*a260*/  F2FP.PACK_AB R73, R105, R106 ;  /* 0x0000006a6949723e */ /* 0x000fe200000000ff */
[----:B---3--:R-:W-:Y:S01]  /*a270*/  FADD.FTZ R0, R115, R0 ;  /* 0x0000000073007221 */ /* 0x008fe20000010000 */
[C---:B------:R-:W-:Y:S01]  /*a280*/  F2FP.PACK_AB R75, R162.reuse, R163 ;  /* 0x000000a3a24b723e */ /* 0x040fe200000000ff */
[----:B------:R1:W3:Y:S01]  /*a290*/  MUFU.EX2 R114, R69 ;  /* 0x0000004500727308 */ /* 0x0002e20000000800 */
[----:B------:R-:W-:Y:S02]  /*a2a0*/  FADD.FTZ R2, R162, R2 ;  /* 0x00000002a2027221 */ /* 0x000fe40000010000 */
[----:B--2---:R-:W-:Y:S03]  /*a2b0*/  FADD.FTZ R0, R161, R0 ;  /* 0x00000000a1007221 */ /* 0x004fe60000010000 */
[C---:B------:R-:W-:Y:S08]  /*a2c0*/  HMMA.16816.F32 R4, R72.reuse, R76, R4 ;  /* 0x0000004c4804723c */ /* 0x040ff00000001804 */
[C---:B------:R-:W-:Y:S01]  /*a2d0*/  HMMA.16816.F32 R8, R72.reuse, R78, R8 ;  /* 0x0000004e4808723c */ /* 0x040fe20000001808 */
[----:B------:R-:W2:Y:S07]  /*a2e0*/  LDSM.16.MT88.4 R76, [R207+0x5800] ;  /* 0x00580000cf4c783b */ /* 0x000eae0000004200 */
[C---:B------:R-:W-:Y:S04]  /*a2f0*/  HMMA.16816.F32 R12, R72.reuse, R92, R12 ;  /* 0x0000005c480c723c */ /* 0x040fe8000000180c */
[----:B-1----:R-:W-:Y:S02]  /*a300*/  FFMA.FTZ R69, R173, c[0x0][0x2d0], -R148 ;  /* 0x0000b400ad457a23 */ /* 0x002fe40000010894 */
[----:B---3--:R-:W-:Y:S02]  /*a310*/  FADD.FTZ R0, R114, R0 ;  /* 0x0000000072007221 */ /* 0x008fe40000010000 */
[C---:B------:R-:W-:Y:S01]  /*a320*/  HMMA.16816.F32 R16, R72.reuse, R94, R16 ;  /* 0x0000005e4810723c */ /* 0x040fe20000001810 */
[----:B------:R1:W3:Y:S01]  /*a330*/  MUFU.EX2 R160, R69 ;  /* 0x0000004500a07308 */ /* 0x0002e20000000800 */
[----:B------:R-:W-:Y:S06]  /*a340*/  LDSM.16.MT88.4 R92, [R210+0x5800] ;  /* 0x00580000d25c783b */ /* 0x000fec0000004200 */
[C---:B------:R-:W-:Y:S08]  /*a350*/  HMMA.16816.F32 R20, R72.reuse, R88, R20 ;  /* 0x000000584814723c */ /* 0x040ff00000001814 */
[C---:B------:R-:W-:Y:S01]  /*a360*/  HMMA.16816.F32 R24, R72.reuse, R90, R24 ;  /* 0x0000005a4818723c */ /* 0x040fe20000001818 */
[----:B------:R-:W4:Y:S07]  /*a370*/  LDSM.16.MT88.4 R88, [R208+0x5800] ;  /* 0x00580000d058783b */ /* 0x000f2e0000004200 */
[C---:B------:R-:W-:Y:S04]  /*a380*/  HMMA.16816.F32 R28, R72.reuse, R80, R28 ;  /* 0x00000050481c723c */ /* 0x040fe8000000181c */
[--C-:B-1----:R-:W-:Y:S02]  /*a390*/  FFMA.FTZ R69, R166, c[0x0][0x2d0], -R149.reuse ;  /* 0x0000b400a6457a23 */ /* 0x102fe40000010895 */
[----:B---3--:R-:W-:Y:S02]  /*a3a0*/  FADD.FTZ R0, R160, R0 ;  /* 0x00000000a0007221 */ /* 0x008fe40000010000 */
[C---:B------:R-:W-:Y:S01]  /*a3b0*/  HMMA.16816.F32 R32, R72.reuse, R82, R32 ;  /* 0x000000524820723c */ /* 0x040fe20000001820 */
[----:B------:R1:W3:Y:S01]  /*a3c0*/  MUFU.EX2 R113, R69 ;  /* 0x0000004500717308 */ /* 0x0002e20000000800 */
[----:B------:R-:W-:Y:S06]  /*a3d0*/  LDSM.16.MT88.4 R80, [R209+0x2000] ;  /* 0x00200000d150783b */ /* 0x000fec0000004200 */
[C---:B--2---:R-:W-:Y:S03]  /*a3e0*/  HMMA.16816.F32 R36, R72.reuse, R76, R36 ;  /* 0x0000004c4824723c */ /* 0x044fe60000001824 */
[C---:B-----5:R-:W-:Y:S05]  /*a3f0*/  ISETP.GT.AND P0, PT, R226.reuse, R165, PT ;  /* 0x000000a5e200720c */ /* 0x060fea0003f04270 */
[C---:B------:R-:W-:Y:S01]  /*a400*/  HMMA.16816.F32 R40, R72.reuse, R78, R40 ;  /* 0x0000004e4828723c */ /* 0x040fe20000001828 */
[----:B------:R-:W2:Y:S03]  /*a410*/  LDSM.16.MT88.4 R76, [R207+0x2000] ;  /* 0x00200000cf4c783b */ /* 0x000ea60000004200 */
[----:B------:R-:W-:Y:S04]  /*a420*/  IADD3 R226, R226, -0x1, RZ ;  /* 0xffffffffe2e27810 */ /* 0x000fe80007ffe0ff */
[C---:B------:R-:W-:Y:S04]  /*a430*/  HMMA.16816.F32 R44, R72.reuse, R84, R44 ;  /* 0x00000054482c723c */ /* 0x040fe8000000182c */
[--C-:B-1----:R-:W-:Y:S02]  /*a440*/  FFMA.FTZ R69, R167, c[0x0][0x2d0], -R149.reuse ;  /* 0x0000b400a7457a23 */ /* 0x102fe40000010895 */
[----:B---3--:R-:W-:Y:S02]  /*a450*/  FADD.FTZ R2, R113, R2 ;  /* 0x0000000271027221 */ /* 0x008fe40000010000 */
        /* <DEDUP_REMOVED lines=8> */
[----:B---3--:R-:W-:Y:S02]  /*a4e0*/  FADD.FTZ R2, R112, R2 ;  /* 0x0000000270027221 */ /* 0x008fe40000010000 */
[----:B------:R-:W-:Y:S01]  /*a4f0*/  HMMA.16816.F32 R64, R72, R94, R64 ;  /* 0x0000005e4840723c */ /* 0x000fe20000001840 */
[----:B------:R1:W3:Y:S01]  /*a500*/  MUFU.EX2 R159, R69 ;  /* 0x00000045009f7308 */ /* 0x0002e20000000800 */
[----:B------:R-:W-:Y:S05]  /*a510*/  LDSM.16.MT88.4 R92, [R209+0x2800] ;  /* 0x00280000d15c783b */ /* 0x000fea0000004200 */
[----:B------:R-:W-:Y:S02]  /*a520*/  F2FP.PACK_AB R72, R161, R115 ;  /* 0x00000073a148723e */ /* 0x000fe400000000ff */
[----:B------:R-:W-:Y:S03]  /*a530*/  F2FP.PACK_AB R74, R160, R114 ;  /* 0x00000072a04a723e */ /* 0x000fe600000000ff */
[----:B------:R-:W-:Y:S01]  /*a540*/  F2FP.PACK_AB R73, R112, R113 ;  /* 0x000000717049723e */ /* 0x000fe200000000ff */
[--C-:B-1----:R-:W-:Y:S02]  /*a550*/  FFMA.FTZ R69, R169, c[0x0][0x2d0], -R149.reuse ;  /* 0x0000b400a9457a23 */ /* 0x102fe40000010895 */
[----:B---3--:R-:W-:Y:S02]  /*a560*/  FADD.FTZ R2, R159, R2 ;  /* 0x000000029f027221 */ /* 0x008fe40000010000 */
[----:B------:R1:W3:Y:S02]  /*a570*/  MUFU.EX2 R158, R69 ;  /* 0x00000045009e7308 */ /* 0x0002e40000000800 */
[----:B-1----:R-:W-:Y:S01]  /*a580*/  FFMA.FTZ R69, R202, c[0x0][0x2d0], -R148 ;  /* 0x0000b400ca457a23 */ /* 0x002fe20000010894 */
[C---:B---3--:R-:W-:Y:S01]  /*a590*/  F2FP.PACK_AB R75, R158.reuse, R159 ;  /* 0x0000009f9e4b723e */ /* 0x048fe200000000ff */
[----:B------:R-:W-:Y:S06]  /*a5a0*/  FADD.FTZ R2, R158, R2 ;  /* 0x000000029e027221 */ /* 0x000fec0000010000 */
[----:B------:R1:W3:Y:S01]  /*a5b0*/  MUFU.EX2 R157, R69 ;  /* 0x00000045009d7308 */ /* 0x0002e20000000800 */
[C---:B--2---:R-:W-:Y:S08]  /*a5c0*/  HMMA.16816.F32 R4, R72.reuse, R76, R4 ;  /* 0x0000004c4804723c */ /* 0x044ff00000001804 */
[C---:B------:R-:W-:Y:S01]  /*a5d0*/  HMMA.16816.F32 R8, R72.reuse, R78, R8 ;  /* 0x0000004e4808723c */ /* 0x040fe20000001808 */
[----:B------:R-:W2:Y:S07]  /*a5e0*/  LDSM.16.MT88.4 R76, [R207+0x6000] ;  /* 0x00600000cf4c783b */ /* 0x000eae0000004200 */
[C---:B------:R-:W-:Y:S04]  /*a5f0*/  HMMA.16816.F32 R12, R72.reuse, R80, R12 ;  /* 0x00000050480c723c */ /* 0x040fe8000000180c */
[----:B-1----:R-:W-:Y:S02]  /*a600*/  FFMA.FTZ R69, R203, c[0x0][0x2d0], -R148 ;  /* 0x0000b400cb457a23 */ /* 0x002fe40000010894 */
[----:B---3--:R-:W-:Y:S02]  /*a610*/  FADD.FTZ R0, R157, R0 ;  /* 0x000000009d007221 */ /* 0x008fe40000010000 */
[C---:B------:R-:W-:Y:S01]  /*a620*/  HMMA.16816.F32 R16, R72.reuse, R82, R16 ;  /* 0x000000524810723c */ /* 0x040fe20000001810 */
[----:B------:R1:W3:Y:S01]  /*a630*/  MUFU.EX2 R123, R69 ;  /* 0x00000045007b7308 */ /* 0x0002e20000000800 */
[----:B------:R-:W2:Y:S06]  /*a640*/  LDSM.16.MT88.4 R80, [R209+0x6000] ;  /* 0x00600000d150783b */ /* 0x000eac0000004200 */
[C---:B-----5:R-:W-:Y:S08]  /*a650*/  HMMA.16816.F32 R20, R72.reuse, R84, R20 ;  /* 0x000000544814723c */ /* 0x060ff00000001814 */
[C---:B------:R-:W-:Y:S01]  /*a660*/  HMMA.16816.F32 R24, R72.reuse, R86, R24 ;  /* 0x000000564818723c */ /* 0x040fe20000001818 */
[----:B------:R-:W5:Y:S07]  /*a670*/  LDSM.16.MT88.4 R84, [R208+0x6000] ;  /* 0x00600000d054783b */ /* 0x000f6e0000004200 */
[C---:B----4-:R-:W-:Y:S04]  /*a680*/  HMMA.16816.F32 R28, R72.reuse, R88, R28 ;  /* 0x00000058481c723c */ /* 0x050fe8000000181c */
[----:B-1----:R-:W-:Y:S02]  /*a690*/  FFMA.FTZ R69, R211, c[0x0][0x2d0], -R148 ;  /* 0x0000b400d3457a23 */ /* 0x002fe40000010894 */
[C---:B---3--:R-:W-:Y:S02]  /*a6a0*/  FADD.FTZ R0, R123.reuse, R0 ;  /* 0x000000007b007221 */ /* 0x048fe40000010000 */
[C---:B------:R-:W-:Y:S01]  /*a6b0*/  HMMA.16816.F32 R32, R72.reuse, R90, R32 ;  /* 0x0000005a4820723c */ /* 0x040fe20000001820 */
[----:B------:R1:W3:Y:S01]  /*a6c0*/  MUFU.EX2 R122, R69 ;  /* 0x00000045007a7308 */ /* 0x0002e20000000800 */
[----:B------:R-:W4:Y:S06]  /*a6d0*/  LDSM.16.MT88.4 R88, [R210+0x6000] ;  /* 0x00600000d258783b */ /* 0x000f2c0000004200 */
        /* <DEDUP_REMOVED lines=13> */
[--C-:B-1----:R-:W-:Y:S02]  /*a7b0*/  FFMA.FTZ R69, R174, c[0x0][0x2d0], -R149.reuse ;  /* 0x0000b400ae457a23 */ /* 0x102fe40000010895 */
[C---:B---3--:R-:W-:Y:S02]  /*a7c0*/  FADD.FTZ R0, R156.reuse, R0 ;  /* 0x000000009c007221 */ /* 0x048fe40000010000 */
[----:B------:R-:W-:Y:S01]  /*a7d0*/  HMMA.16816.F32 R64, R72, R90, R64 ;  /* 0x0000005a4840723c */ /* 0x000fe20000001840 */
[----:B------:R1:W3:Y:S01]  /*a7e0*/  MUFU.EX2 R121, R69 ;  /* 0x0000004500797308 */ /* 0x0002e20000000800 */
[----:B------:R-:W-:Y:S05]  /*a7f0*/  LDSM.16.MT88.4 R88, [R209+0x6800] ;  /* 0x00680000d158783b */ /* 0x000fea0000004200 */
[----:B------:R-:W-:Y:S02]  /*a800*/  F2FP.PACK_AB R72, R123, R157 ;  /* 0x0000009d7b48723e */ /* 0x000fe400000000ff */
[----:B------:R-:W-:Y:S03]  /*a810*/  F2FP.PACK_AB R74, R156, R122 ;  /* 0x0000007a9c4a723e */ /* 0x000fe600000000ff */
[--C-:B-1----:R-:W-:Y:S02]  /*a820*/  FFMA.FTZ R69, R175, c[0x0][0x2d0], -R149.reuse ;  /* 0x0000b400af457a23 */ /* 0x102fe40000010895 */
[----:B---3--:R-:W-:Y:S02]  /*a830*/  FADD.FTZ R2, R121, R2 ;  /* 0x0000000279027221 */ /* 0x008fe40000010000 */
[----:B------:R1:W3:Y:S02]  /*a840*/  MUFU.EX2 R120, R69 ;  /* 0x0000004500787308 */ /* 0x0002e40000000800 */
[--C-:B-1----:R-:W-:Y:S01]  /*a850*/  FFMA.FTZ R69, R200, c[0x0][0x2d0], -R149.reuse ;  /* 0x0000b400c8457a23 */ /* 0x102fe20000010895 */
[C---:B---3--:R-:W-:Y:S01]  /*a860*/  F2FP.PACK_AB R73, R120.reuse, R121 ;  /* 0x000000797849723e */ /* 0x048fe200000000ff */
[----:B------:R-:W-:Y:S06]  /*a870*/  FADD.FTZ R2, R120, R2 ;  /* 0x0000000278027221 */ /* 0x000fec0000010000 */
[----:B------:R1:W3:Y:S02]  /*a880*/  MUFU.EX2 R155, R69 ;  /* 0x00000045009b7308 */ /* 0x0002e40000000800 */
[--C-:B-1----:R-:W-:Y:S02]  /*a890*/  FFMA.FTZ R69, R201, c[0x0][0x2d0], -R149.reuse ;  /* 0x0000b400c9457a23 */ /* 0x102fe40000010895 */
[----:B---3--:R-:W-:Y:S06]  /*a8a0*/  FADD.FTZ R2, R155, R2 ;  /* 0x000000029b027221 */ /* 0x008fec0000010000 */
        /* <DEDUP_REMOVED lines=17> */
[C---:B-----5:R-:W-:Y:S04]  /*a9c0*/  HMMA.16816.F32 R28, R72.reuse, R84, R28 ;  /* 0x00000054481c723c */ /* 0x060fe8000000181c */
[----:B-1----:R-:W-:Y:S02]  /*a9d0*/  FFMA.FTZ R69, R233, c[0x0][0x2d0], -R148 ;  /* 0x0000b400e9457a23 */ /* 0x002fe40000010894 */
[C---:B---3--:R-:W-:Y:S02]  /*a9e0*/  FADD.FTZ R0, R131.reuse, R0 ;  /* 0x0000000083007221 */ /* 0x048fe40000010000 */
[C---:B------:R-:W-:Y:S01]  /*a9f0*/  HMMA.16816.F32 R32, R72.reuse, R86, R32 ;  /* 0x000000564820723c */ /* 0x040fe20000001820 */
[----:B------:R1:W3:Y:S01]  /*aa00*/  MUFU.EX2 R130, R69 ;  /* 0x0000004500827308 */ /* 0x0002e20000000800 */
[----:B------:R-:W5:Y:S06]  /*aa10*/  LDSM.16.MT88.4 R84, [R210+0x6800] ;  /* 0x00680000d254783b */ /* 0x000f6c0000004200 */
        /* <DEDUP_REMOVED lines=9> */
[C---:B----4-:R-:W-:Y:S08]  /*aab0*/  HMMA.16816.F32 R52, R72.reuse, R80, R52 ;  /* 0x000000504834723c */ /* 0x050ff00000001834 */
[C---:B------:R-:W-:Y:S01]  /*aac0*/  HMMA.16816.F32 R56, R72.reuse, R82, R56 ;  /* 0x000000524838723c */ /* 0x040fe20000001838 */
[----:B------:R-:W4:Y:S07]  /*aad0*/  LDSM.16.MT88.4 R80, [R209+0x3000] ;  /* 0x00300000d150783b */ /* 0x000f2e0000004200 */
[C---:B-----5:R-:W-:Y:S04]  /*aae0*/  HMMA.16816.F32 R60, R72.reuse, R84, R60 ;  /* 0x00000054483c723c */ /* 0x060fe8000000183c */
[--C-:B-1----:R-:W-:Y:S02]  /*aaf0*/  FFMA.FTZ R69, R218, c[0x0][0x2d0], -R149.reuse ;  /* 0x0000b400da457a23 */ /* 0x102fe40000010895 */
[C---:B---3--:R-:W-:Y:S02]  /*ab00*/  FADD.FTZ R0, R152.reuse, R0 ;  /* 0x0000000098007221 */ /* 0x048fe40000010000 */
[----:B------:R-:W-:Y:S01]  /*ab10*/  HMMA.16816.F32 R64, R72, R86, R64 ;  /* 0x000000564840723c */ /* 0x000fe20000001840 */
[----:B------:R1:W3:Y:S01]  /*ab20*/  MUFU.EX2 R129, R69 ;  /* 0x0000004500817308 */ /* 0x0002e20000000800 */
[----:B------:R-:W5:Y:S05]  /*ab30*/  LDSM.16.MT88.4 R84, [R207+0x7000] ;  /* 0x00700000cf54783b */ /* 0x000f6a0000004200 */
        /* <DEDUP_REMOVED lines=10> */
[----:B------:R-:W-:Y:S06]  /*abe0*/  FFMA.FTZ R149, R225, c[0x0][0x2d0], -R149 ;  /* 0x0000b400e1957a23 */ /* 0x000fec0000010895 */
[----:B------:R-:W1:Y:S01]  /*abf0*/  MUFU.EX2 R150, R69 ;  /* 0x0000004500967308 */ /* 0x000e620000000800 */
[----:B---3--:R-:W-:Y:S09]  /*ac00*/  FADD.FTZ R2, R151, R2 ;  /* 0x0000000297027221 */ /* 0x008ff20000010000 */
[----:B------:R-:W-:Y:S01]  /*ac10*/  MUFU.EX2 R149, R149 ;  /* 0x0000009500957308 */ /* 0x000fe20000000800 */
[----:B-1----:R-:W-:Y:S01]  /*ac20*/  F2FP.PACK_AB R75, R150, R151 ;  /* 0x00000097964b723e */ /* 0x002fe200000000ff */
[--C-:B------:R-:W-:Y:S02]  /*ac30*/  FFMA.FTZ R69, R238, c[0x0][0x2d0], -R148.reuse ;  /* 0x0000b400ee457a23 */ /* 0x100fe40000010894 */
[----:B------:R-:W-:Y:S06]  /*ac40*/  FFMA.FTZ R148, R235, c[0x0][0x2d0], -R148 ;  /* 0x0000b400eb947a23 */ /* 0x000fec0000010894 */
[----:B------:R-:W1:Y:S01]  /*ac50*/  MUFU.EX2 R147, R69 ;  /* 0x0000004500937308 */ /* 0x000e620000000800 */
[C---:B--2---:R-:W-:Y:S08]  /*ac60*/  HMMA.16816.F32 R4, R72.reuse, R76, R4 ;  /* 0x0000004c4804723c */ /* 0x044ff00000001804 */
[C---:B------:R-:W-:Y:S01]  /*ac70*/  HMMA.16816.F32 R8, R72.reuse, R78, R8 ;  /* 0x0000004e4808723c */ /* 0x040fe20000001808 */
[----:B------:R-:W2:Y:S01]  /*ac80*/  LDSM.16.MT88.4 R76, [R208+0x7000] ;  /* 0x00700000d04c783b */ /* 0x000ea20000004200 */
[----:B------:R3:W3:Y:S06]  /*ac90*/  MUFU.EX2 R69, R103 ;  /* 0x0000006700457308 */ /* 0x0006ec0000000800 */
[C---:B----4-:R-:W-:Y:S04]  /*aca0*/  HMMA.16816.F32 R12, R72.reuse, R80, R12 ;  /* 0x00000050480c723c */ /* 0x050fe8000000180c */
[----:B------:R-:W4:Y:S01]  /*acb0*/  MUFU.EX2 R148, R148 ;  /* 0x0000009400947308 */ /* 0x000f220000000800 */
[----:B-1----:R-:W-:Y:S03]  /*acc0*/  F2FP.PACK_AB R132, R146, R147 ;  /* 0x000000939284723e */ /* 0x002fe600000000ff */
[C---:B------:R-:W-:Y:S01]  /*acd0*/  HMMA.16816.F32 R16, R72.reuse, R82, R16 ;  /* 0x000000524810723c */ /* 0x040fe20000001810 */
[----:B------:R-:W1:Y:S07]  /*ace0*/  LDSM.16.MT88.4 R80, [R210+0x7000] ;  /* 0x00700000d250783b */ /* 0x000e6e0000004200 */
[C---:B------:R-:W-:Y:S01]  /*acf0*/  HMMA.16816.F32 R20, R72.reuse, R88, R20 ;  /* 0x000000584814723c */ /* 0x040fe20000001814 */
[----:B---3--:R-:W-:Y:S03]  /*ad00*/  LDSM.16.MT88.4 R100, [R210+0x3800] ;  /* 0x00380000d264783b */ /* 0x008fe60000004200 */
[----:B------:R-:W-:Y:S04]  /*ad10*/  F2FP.PACK_AB R135, R149, R69 ;  /* 0x000000459587723e */ /* 0x000fe800000000ff */
[C---:B------:R-:W-:Y:S01]  /*ad20*/  HMMA.16816.F32 R24, R72.reuse, R90, R24 ;  /* 0x0000005a4818723c */ /* 0x040fe20000001818 */
[----:B------:R-:W-:Y:S03]  /*ad30*/  LDSM.16.MT88.4 R88, [R209+0x3800] ;  /* 0x00380000d158783b */ /* 0x000fe60000004200 */
[----:B----4-:R-:W-:Y:S04]  /*ad40*/  F2FP.PACK_AB R134, R148, R145 ;  /* 0x000000919486723e */ /* 0x010fe800000000ff */
[C---:B------:R-:W-:Y:S08]  /*ad50*/  HMMA.16816.F32 R28, R72.reuse, R92, R28 ;  /* 0x0000005c481c723c */ /* 0x040ff0000000181c */
[C---:B------:R-:W-:Y:S01]  /*ad60*/  HMMA.16816.F32 R32, R72.reuse, R94, R32 ;  /* 0x0000005e4820723c */ /* 0x040fe20000001820 */
[----:B------:R-:W-:Y:S07]  /*ad70*/  LDSM.16.MT88.4 R92, [R208+0x3800] ;  /* 0x00380000d05c783b */ /* 0x000fee0000004200 */
[C---:B-----5:R-:W-:Y:S08]  /*ad80*/  HMMA.16816.F32 R36, R72.reuse, R84, R36 ;  /* 0x000000544824723c */ /* 0x060ff00000001824 */
[C---:B------:R-:W-:Y:S01]  /*ad90*/  HMMA.16816.F32 R40, R72.reuse, R86, R40 ;  /* 0x000000564828723c */ /* 0x040fe20000001828 */
[----:B------:R-:W3:Y:S07]  /*ada0*/  LDSM.16.MT88.4 R84, [R207+0x3800] ;  /* 0x00380000cf54783b */ /* 0x000eee0000004200 */
[C---:B------:R-:W-:Y:S08]  /*adb0*/  HMMA.16816.F32 R44, R72.reuse, R96, R44 ;  /* 0x00000060482c723c */ /* 0x040ff0000000182c */
[C---:B------:R-:W-:Y:S08]  /*adc0*/  HMMA.16816.F32 R48, R72.reuse, R98, R48 ;  /* 0x000000624830723c */ /* 0x040ff00000001830 */
[C---:B--2---:R-:W-:Y:S08]  /*add0*/  HMMA.16816.F32 R52, R72.reuse, R76, R52 ;  /* 0x0000004c4834723c */ /* 0x044ff00000001834 */
[C---:B------:R-:W-:Y:S08]  /*ade0*/  HMMA.16816.F32 R56, R72.reuse, R78, R56 ;  /* 0x0000004e4838723c */ /* 0x040ff00000001838 */
[C---:B-1----:R-:W-:Y:S08]  /*adf0*/  HMMA.16816.F32 R60, R72.reuse, R80, R60 ;  /* 0x00000050483c723c */ /* 0x042ff0000000183c */
[----:B------:R-:W-:Y:S08]  /*ae00*/  HMMA.16816.F32 R64, R72, R82, R64 ;  /* 0x000000524840723c */ /* 0x000ff00000001840 */
[C---:B---3--:R-:W-:Y:S01]  /*ae10*/  HMMA.16816.F32 R72, R132.reuse, R84, R4 ;  /* 0x000000548448723c */ /* 0x048fe20000001804 */
[----:B------:R-:W1:Y:S07]  /*ae20*/  LDSM.16.MT88.4 R4, [R210+0x7800] ;  /* 0x00780000d204783b */ /* 0x000e6e0000004200 */
[C---:B------:R-:W-:Y:S07]  /*ae30*/  HMMA.16816.F32 R76, R132.reuse, R86, R8 ;  /* 0x00000056844c723c */ /* 0x040fee0000001808 */
[-C--:B------:R-:W-:Y:S01]  /*ae40*/  MOV R8, R3.reuse ;  /* 0x0000000300087202 */ /* 0x080fe20000000f00 */
        /* <DEDUP_REMOVED lines=12> */
[C---:B-1----:R-:W-:Y:S07]  /*af10*/  HMMA.16816.F32 R128, R132.reuse, R4, R60 ;  /* 0x000000048480723c */ /* 0x042fee000000183c */
[----:B------:R-:W-:Y:S01]  /*af20*/  FADD.FTZ R4, R150, R2 ;  /* 0x0000000296047221 */ /* 0x000fe20000010000 */
[----:B------:R-:W-:Y:S04]  /*af30*/  HMMA.16816.F32 R132, R132, R6, R64 ;  /* 0x000000068484723c */ /* 0x000fe80000001840 */
[----:B------:R-:W-:Y:S02]  /*af40*/  FADD.FTZ R2, R147, R0 ;  /* 0x0000000093027221 */ /* 0x000fe40000010000 */
[----:B------:R-:W-:Y:S02]  /*af50*/  FADD.FTZ R0, R144, R4 ;  /* 0x0000000490007221 */ /* 0x000fe40000010000 */
[----:B------:R-:W-:Y:S04]  /*af60*/  FADD.FTZ R2, R146, R2 ;  /* 0x0000000292027221 */ /* 0x000fe80000010000 */
[----:B------:R-:W-:Y:S01]  /*af70*/  FADD.FTZ R0, R70, R0 ;  /* 0x0000000046007221 */ /* 0x000fe20000010000 */
[----:B------:R-:W-:Y:S01]  /*af80*/  MOV R70, R3 ;  /* 0x0000000300467202 */ /* 0x000fe20000000f00 */
[----:B------:R-:W-:Y:S02]  /*af90*/  FADD.FTZ R2, R145, R2 ;  /* 0x0000000291027221 */ /* 0x000fe40000010000 */
[----:B------:R-:W-:Y:S01]  /*afa0*/  FADD.FTZ R0, R69, R0 ;  /* 0x0000000045007221 */ /* 0x000fe20000010000 */
[----:B------:R-:W-:Y:S01]  /*afb0*/  MOV R69, R68 ;  /* 0x0000004400457202 */ /* 0x000fe20000000f00 */
[----:B------:R-:W-:Y:S02]  /*afc0*/  FADD.FTZ R2, R148, R2 ;  /* 0x0000000294027221 */ /* 0x000fe40000010000 */
[----:B------:R-:W-:Y:S03]  /*afd0*/  FADD.FTZ R0, R149, R0 ;  /* 0x0000000095007221 */ /* 0x000fe60000010000 */
[----:B------:R1:W-:Y:S04]  /*afe0*/  STL [R1+0x8], R2 ;  /* 0x0000080201007387 */ /* 0x0003e80000100800 */
[----:B------:R1:W-:Y:S02]  /*aff0*/  STL [R1+0xc], R0 ;  /* 0x00000c0001007387 */ /* 0x0003e40000100800 */
[----:B-1----:R-:W-:-:S05]  /*b000*/  @P0 BRA `(.L_x_479) ;  /* 0xffffb3a000000947 */ /* 0x002fca000383ffff */
.L_x_468:
[----:B------:R-:W-:-:S13]  /*b010*/  ISETP.GE.AND P0, PT, R226, RZ, PT ;  /* 0x000000ffe200720c */ /* 0x000fda0003f06270 */
[----:B------:R-:W-:Y:S05]  /*b020*/  @!P0 BRA `(.L_x_480) ;  /* 0x0000441000008947 */ /* 0x000fea0003800000 */
[----:B------:R-:W-:Y:S02]  /*b030*/  MOV R70, R8 ;  /* 0x0000000800467202 */ /* 0x000fe40000000f00 */
[----:B------:R-:W-:Y:S02]  /*b040*/  MOV R69, R68 ;  /* 0x0000004400457202 */ /* 0x000fe40000000f00 */
.L_x_487:
[----:B-1----:R-:W2:Y:S01]  /*b050*/  LDL.64 R6, [R1+0x28] ;  /* 0x0000280001067983 */ /* 0x002ea20000100a00 */
[----:B------:R-:W-:Y:S04]  /*b060*/  DEPBAR.LE SB0, 0x0 ;  /* 0x000080000000791a */ /* 0x000fe80000000000 */
[----:B------:R-:W3:Y:S01]  /*b070*/  LDL R4, [R1+0x38] ;  /* 0x0000380001047983 */ /* 0x000ee20000100800 */
[----:B------:R-:W-:Y:S01]  /*b080*/  WARPSYNC 0xffffffff ;  /* 0xffffffff00007948 */ /* 0x000fe20003800000 */
[----:B------:R-:W-:Y:S01]  /*b090*/  SHF.R.S32.HI R0, RZ, 0x1f, R222 ;  /* 0x0000001fff007819 */ /* 0x000fe200000114de */
[----:B------:R-:W-:Y:S01]  /*b0a0*/  IMAD.WIDE.U32 R2, R222, c[0x0][0x208], RZ ;  /* 0x00008200de027a25 */ /* 0x000fe200078e00ff */
[----:B------:R-:W-:Y:S01]  /*b0b0*/  BAR.SYNC.DEFER_BLOCKING 0x0 ;  /* 0x0000000000007b1d */ /* 0x000fe20000010000 */
[----:B------:R-:W-:Y:S02]  /*b0c0*/  SHF.R.S32.HI R5, RZ, 0x1f, R241 ;  /* 0x0000001fff057819 */ /* 0x000fe400000114f1 */
[----:B------:R-:W-:Y:S01]  /*b0d0*/  IMAD R0, R0, c[0x0][0x208], RZ ;  /* 0x0000820000007a24 */ /* 0x000fe200078e02ff */
[----:B------:R-:W-:Y:S01]  /*b0e0*/  IADD3 R212, R71, 0x7800, RZ ;  /* 0x0000780047d47810 */ /* 0x000fe20007ffe0ff */
[----:B------:R-:W-:Y:S01]  /*b0f0*/  IMAD.SHL.U32 R220, R241, 0x2, RZ ;  /* 0x00000002f1dc7824 */ /* 0x000fe200078e00ff */
[C---:B------:R-:W-:Y:S01]  /*b100*/  IADD3 R211, R71.reuse, 0x7000, RZ ;  /* 0x0000700047d37810 */ /* 0x040fe20007ffe0ff */
[----:B------:R-:W-:Y:S01]  /*b110*/  IMAD R0, R222, c[0x0][0x20c], R0 ;  /* 0x00008300de007a24 */ /* 0x000fe200078e0200 */
[C---:B------:R-:W-:Y:S01]  /*b120*/  IADD3 R203, R71.reuse, 0x6800, RZ ;  /* 0x0000680047cb7810 */ /* 0x040fe20007ffe0ff */
[----:B------:R-:W-:Y:S01]  /*b130*/  IMAD.SHL.U32 R55, R228, 0x2, RZ ;  /* 0x00000002e4377824 */ /* 0x000fe200078e00ff */
[----:B------:R-:W-:Y:S01]  /*b140*/  IADD3 R202, R71, 0x6000, RZ ;  /* 0x0000600047ca7810 */ /* 0x000fe20007ffe0ff */
[----:B------:R-:W-:Y:S01]  /*b150*/  IMAD.IADD R3, R3, 0x1, R0 ;  /* 0x0000000103037824 */ /* 0x000fe200078e0200 */
[----:B------:R-:W-:Y:S02]  /*b160*/  SHF.R.S32.HI R0, RZ, 0x1f, R221 ;  /* 0x0000001fff007819 */ /* 0x000fe400000114dd */
[----:B------:R-:W-:Y:S01]  /*b170*/  IADD3 R201, R71, 0x5800, RZ ;  /* 0x0000580047c97810 */ /* 0x000fe20007ffe0ff */
[----:B------:R-:W-:Y:S01]  /*b180*/  IMAD.WIDE.U32 R2, R221, c[0x0][0x218], R2 ;  /* 0x00008600dd027a25 */ /* 0x000fe200078e0002 */
[C---:B------:R-:W-:Y:S02]  /*b190*/  IADD3 R200, R71.reuse, 0x5000, RZ ;  /* 0x0000500047c87810 */ /* 0x040fe40007ffe0ff */
[----:B------:R-:W-:Y:S01]  /*b1a0*/  IADD3 R68, R71, 0x4800, RZ ;  /* 0x0000480047447810 */ /* 0x000fe20007ffe0ff */
[----:B------:R-:W-:Y:S01]  /*b1b0*/  IMAD R0, R0, c[0x0][0x218], RZ ;  /* 0x0000860000007a24 */ /* 0x000fe200078e02ff */
[----:B------:R-:W-:Y:S03]  /*b1c0*/  SHF.L.U64.HI R60, R241, 0x1, R5 ;  /* 0x00000001f13c7819 */ /* 0x000fe60000010205 */
[----:B------:R-:W-:Y:S01]  /*b1d0*/  IMAD R0, R221, c[0x0][0x21c], R0 ;  /* 0x00008700dd007a24 */ /* 0x000fe200078e0200 */
[----:B------:R1:W4:Y:S04]  /*b1e0*/  LDSM.16.M88.4 R8, [R204] ;  /* 0x00000000cc08783b */ /* 0x0003280000000200 */
[----:B------:R1:W1:Y:S04]  /*b1f0*/  LDSM.16.M88.4 R16, [R204+0x800] ;  /* 0x00080000cc10783b */ /* 0x0002680000000200 */
        /* <DEDUP_REMOVED lines=14> */
[----:B--2---:R-:W-:Y:S04]  /*b2e0*/  IADD3 R36, P0, R6, R2, RZ ;  /* 0x0000000206247210 */ /* 0x004fe80007f1e0ff */
[----:B---3--:R-:W-:Y:S02]  /*b2f0*/  IADD3.X R2, R4, R3, R0, P0, !PT ;  /* 0x0000000304027210 */ /* 0x008fe400007fe400 */
[C---:B------:R-:W-:Y:S02]  /*b300*/  LEA R28, P0, R36.reuse, c[0x0][0x1f8], 0x1 ;  /* 0x00007e00241c7a11 */ /* 0x040fe400078008ff */
[----:B------:R-:W-:Y:S02]  /*b310*/  SHF.R.S32.HI R4, RZ, 0x1f, R228 ;  /* 0x0000001fff047819 */ /* 0x000fe400000114e4 */
[----:B------:R-:W-:Y:S02]  /*b320*/  LEA.HI.X R36, R36, c[0x0][0x1fc], R2, 0x1, P0 ;  /* 0x00007f0024247a11 */ /* 0x000fe400000f0c02 */
[----:B------:R-:W-:Y:S02]  /*b330*/  IADD3 R0, R71, 0x4000, RZ ;  /* 0x0000400047007810 */ /* 0x000fe40007ffe0ff */
[----:B------:R-:W-:Y:S01]  /*b340*/  SHF.L.U64.HI R44, R228, 0x1, R4 ;  /* 0x00000001e42c7819 */ /* 0x000fe20000010204 */
[----:B------:R-:W-:-:S05]  /*b350*/  BRA.DIV ~URZ, `(.L_x_481) ;  /* 0x000086b27f007947 */ /* 0x000fca000b800000 */
[----:B-1--4-:R1:W2:Y:S02]  /*b360*/  SHFL.IDX PT, R29, R36, RZ, 0x181f ;  /* 0x00181fff241d7589 */ /* 0x0122a400000e0000 */
.L_x_530:
[C---:B------:R-:W-:Y:S01]  /*b370*/  HMMA.16816.F32 R4, R136.reuse, R8, RZ ;  /* 0x000000088804723c */ /* 0x040fe200000018ff */
[----:B------:R-:W3:Y:S01]  /*b380*/  SHFL.IDX PT, R38, R28, RZ, 0x181f ;  /* 0x00181fff1c267589 */ /* 0x000ee200000e0000 */
[----:B------:R-:W-:Y:S01]  /*b390*/  BSSY B0, `(.L_x_482) ;  /* 0x00001af000007945 */ /* 0x000fe20003800000 */
[----:B------:R-:W-:Y:S02]  /*b3a0*/  ISETP.GE.AND P0, PT, R228, c[0x0][0x1d4], PT ;  /* 0x00007500e4007a0c */ /* 0x000fe40003f06270 */
[----:B------:R-:W-:Y:S02]  /*b3b0*/  ISETP.GE.AND P2, PT, R241, c[0x0][0x1d4], PT ;  /* 0x00007500f1007a0c */ /* 0x000fe40003f46270 */
[----:B------:R-:W-:Y:S01]  /*b3c0*/  SEL R218, RZ, 0x10, P0 ;  /* 0x00000010ffda7807 */ /* 0x000fe20000000000 */
[C---:B------:R-:W-:Y:S01]  /*b3d0*/  HMMA.16816.F32 R8, R136.reuse, R10, RZ ;  /* 0x0000000a8808723c */ /* 0x040fe200000018ff */
[----:B------:R-:W4:Y:S02]  /*b3e0*/  SHFL.IDX PT, R46, R28, 0x1, 0x181f ;  /* 0x00381f001c2e7f89 */ /* 0x000f2400000e0000 */
[----:B------:R-:W-:Y:S02]  /*b3f0*/  ISETP.NE.U32.AND P6, PT, R218, RZ, PT ;  /* 0x000000ffda00720c */ /* 0x000fe40003fc5070 */
[----:B------:R-:W-:Y:S03]  /*b400*/  SEL R63, RZ, 0x10, P2 ;  /* 0x00000010ff3f7807 */ /* 0x000fe60001000000 */
[C---:B------:R-:W-:Y:S01]  /*b410*/  HMMA.16816.F32 R12, R136.reuse, R16, RZ ;  /* 0x00000010880c723c */ /* 0x040fe200000018ff */
[----:B------:R-:W5:Y:S07]  /*b420*/  SHFL.IDX PT, R37, R36, 0x1, 0x181f ;  /* 0x00381f0024257f89 */ /* 0x000f6e00000e0000 */
[C---:B------:R-:W-:Y:S01]  /*b430*/  HMMA.16816.F32 R16, R136.reuse, R18, RZ ;  /* 0x000000128810723c */ /* 0x040fe200000018ff */
[----:B------:R-:W1:Y:S07]  /*b440*/  SHFL.IDX PT, R45, R28, 0x2, 0x181f ;  /* 0x00581f001c2d7f89 */ /* 0x000e6e00000e0000 */
[C---:B------:R-:W-:Y:S01]  /*b450*/  HMMA.16816.F32 R20, R136.reuse, R24, RZ ;  /* 0x000000188814723c */ /* 0x040fe200000018ff */
[----:B------:R-:W2:Y:S07]  /*b460*/  SHFL.IDX PT, R54, R36, 0x2, 0x181f ;  /* 0x00581f0024367f89 */ /* 0x000eae00000e0000 */
[C---:B------:R-:W-:Y:S01]  /*b470*/  HMMA.16816.F32 R24, R136.reuse, R26, RZ ;  /* 0x0000001a8818723c */ /* 0x040fe200000018ff */
[----:B------:R1:W2:Y:S08]  /*b480*/  SHFL.IDX PT, R62, R28, 0x3, 0x181f ;  /* 0x00781f001c3e7f89 */ /* 0x0002b000000e0000 */
[----:B------:R2:W2:Y:S03]  /*b490*/  SHFL.IDX PT, R61, R36, 0x3, 0x181f ;  /* 0x00781f00243d7f89 */ /* 0x0004a600000e0000 */
[CC--:B---3--:R-:W-:Y:S02]  /*b4a0*/  IADD3 R2, P4, R38.reuse, R55.reuse, RZ ;  /* 0x0000003726027210 */ /* 0x0c8fe40007f9e0ff */
[----:B------:R-:W-:Y:S02]  /*b4b0*/  IADD3 R38, P5, R38, R220, RZ ;  /* 0x000000dc26267210 */ /* 0x000fe40007fbe0ff */
[C---:B--2---:R-:W-:Y:S02]  /*b4c0*/  IADD3.X R3, R29.reuse, R44, RZ, P4, !PT ;  /* 0x0000002c1d037210 */ /* 0x044fe400027fe4ff */
[----:B------:R-:W-:Y:S02]  /*b4d0*/  IADD3.X R39, R29, R60, RZ, P5, !PT ;  /* 0x0000003c1d277210 */ /* 0x000fe40002ffe4ff */
[CC--:B----4-:R-:W-:Y:S01]  /*b4e0*/  IADD3 R52, P4, R46.reuse, R55.reuse, RZ ;  /* 0x000000372e347210 */ /* 0x0d0fe20007f9e0ff */
[----:B------:R2:W-:Y:S01]  /*b4f0*/  LDGSTS.E.BYPASS.LTC128B.128 [R219+0x100], [R2.64], !P0 ;  /* 0x0010000002db7fae */ /* 0x0005e2000c101d46 */
[----:B------:R-:W-:Y:S01]  /*b500*/  IADD3 R46, P5, R46, R220, RZ ;  /* 0x000000dc2e2e7210 */ /* 0x000fe20007fbe0ff */
[C---:B-1----:R-:W-:Y:S01]  /*b510*/  HMMA.16816.F32 R28, R136.reuse, R32, RZ ;  /* 0x00000020881c723c */ /* 0x042fe200000018ff */
[C---:B-----5:R-:W-:Y:S02]  /*b520*/  IADD3.X R53, R37.reuse, R44, RZ, P4, !PT ;  /* 0x0000002c25357210 */ /* 0x060fe400027fe4ff */
[----:B------:R-:W-:Y:S03]  /*b530*/  IADD3.X R47, R37, R60, RZ, P5, !PT ;  /* 0x0000003c252f7210 */ /* 0x000fe60002ffe4ff */
[----:B------:R1:W-:Y:S01]  /*b540*/  LDGSTS.E.BYPASS.LTC128B.128 [R219+0x4100], [R38.64], !P2 ;  /* 0x0410000026db7fae */ /* 0x0003e2000d101d46 */
[C---:B------:R-:W-:Y:S01]  /*b550*/  ISETP.NE.U32.AND P5, PT, R63.reuse, RZ, PT ;  /* 0x000000ff3f00720c */ /* 0x040fe20003fa5070 */
[C---:B------:R-:W-:Y:S01]  /*b560*/  HMMA.16816.F32 R32, R136.reuse, R34, RZ ;  /* 0x000000228820723c */ /* 0x040fe200000018ff */
[----:B------:R-:W-:Y:S05]  /*b570*/  IADD3 R63, -R63, 0x10, RZ ;  /* 0x000000103f3f7810 */ /* 0x000fea0007ffe1ff */
[----:B------:R3:W-:Y:S01]  /*b580*/  LDGSTS.E.BYPASS.LTC128B.128 [R219+0x1100], [R52.64], !P0 ;  /* 0x0110000034db7fae */ /* 0x0007e2000c101d46 */
[----:B------:R-:W-:Y:S07]  /*b590*/  LOP3.LUT R63, R63, 0xf, RZ, 0xc0, !PT ;  /* 0x0000000f3f3f7812 */ /* 0x000fee00078ec0ff */
[----:B------:R4:W-:Y:S01]  /*b5a0*/  LDGSTS.E.BYPASS.LTC128B.128 [R219+0x5100], [R46.64], !P2 ;  /* 0x051000002edb7fae */ /* 0x0009e2000d101d46 */
[C---:B--2---:R-:W-:Y:S04]  /*b5b0*/  IADD3 R2, P4, R45.reuse, R55, RZ ;  /* 0x000000372d027210 */ /* 0x044fe80007f9e0ff */
[----:B------:R-:W-:Y:S01]  /*b5c0*/  IADD3.X R3, R54, R44, RZ, P4, !PT ;  /* 0x0000002c36037210 */ /* 0x000fe200027fe4ff */
[C---:B-1----:R-:W-:Y:S04]  /*b5d0*/  HMMA.16816.F32 R36, R136.reuse, R40, RZ ;  /* 0x000000288824723c */ /* 0x042fe800000018ff */
[----:B------:R1:W-:Y:S04]  /*b5e0*/  LDGSTS.E.BYPASS.LTC128B.128 [R219+0x2100], [R2.64], !P0 ;  /* 0x0210000002db7fae */ /* 0x0003e8000c101d46 */
[C---:B------:R-:W-:Y:S01]  /*b5f0*/  HMMA.16816.F32 R40, R136.reuse, R42, RZ ;  /* 0x0000002a8828723c */ /* 0x040fe200000018ff */
[----:B---3--:R-:W-:Y:S04]  /*b600*/  IADD3 R52, -R218, 0x10, RZ ;  /* 0x00000010da347810 */ /* 0x008fe80007ffe1ff */
[----:B------:R-:W-:Y:S02]  /*b610*/  LOP3.LUT R52, R52, 0xf, RZ, 0xc0, !PT ;  /* 0x0000000f34347812 */ /* 0x000fe400078ec0ff */
[----:B-1----:R-:W-:Y:S05]  /*b620*/  IADD3 R2, P0, R45, R220, RZ ;  /* 0x000000dc2d027210 */ /* 0x002fea0007f1e0ff */
[----:B------:R-:W-:Y:S02]  /*b630*/  IADD3.X R3, R54, R60, RZ, P0, !PT ;  /* 0x0000003c36037210 */ /* 0x000fe400007fe4ff */
[-C--:B------:R-:W-:Y:S03]  /*b640*/  IADD3 R52, P4, P0, R52, R62.reuse, R55 ;  /* 0x0000003e34347210 */ /* 0x080fe6000789e037 */
[----:B------:R1:W-:Y:S01]  /*b650*/  LDGSTS.E.BYPASS.LTC128B.128 [R219+0x6100], [R2.64], !P2 ;  /* 0x0610000002db7fae */ /* 0x0003e2000d101d46 */
[-C--:B------:R-:W-:Y:S02]  /*b660*/  IADD3.X R53, RZ, R61.reuse, R44, P4, P0 ;  /* 0x0000003dff357210 */ /* 0x080fe400027e042c */
[C---:B----4-:R-:W-:Y:S01]  /*b670*/  HMMA.16816.F32 R44, R136.reuse, R48, RZ ;  /* 0x00000030882c723c */ /* 0x050fe200000018ff */
[----:B------:R-:W-:Y:S04]  /*b680*/  IADD3 R62, P4, P0, R63, R62, R220 ;  /* 0x0000003e3f3e7210 */ /* 0x000fe8000789e0dc */
[----:B------:R2:W-:Y:S01]  /*b690*/  LDGSTS.E.BYPASS.LTC128B.128.ZFILL [R219+0x3100], [R52.64], P6 ;  /* 0x0310000034db7fae */ /* 0x0005e2000b141d46 */
[----:B------:R-:W-:Y:S02]  /*b6a0*/  IADD3.X R63, RZ, R61, R60, P4, P0 ;  /* 0x0000003dff3f7210 */ /* 0x000fe400027e043c */
[C---:B------:R-:W-:Y:S01]  /*b6b0*/  HMMA.16816.F32 R48, R136.reuse, R50, RZ ;  /* 0x000000328830723c */ /* 0x040fe200000018ff */
[----:B------:R-:W-:Y:S04]  /*b6c0*/  ISETP.GE.AND P0, PT, R226, 0x1, PT ;  /* 0x00000001e200780c */ /* 0x000fe80003f06270 */
[----:B------:R3:W-:Y:S08]  /*b6d0*/  LDGSTS.E.BYPASS.LTC128B.128.ZFILL [R219+0x7100], [R62.64], P5 ;  /* 0x071000003edb7fae */ /* 0x0007f0000a941d46 */
[----:B------:R-:W0:Y:S01]  /*b6e0*/  LDGDEPBAR ;  /* 0x00000000000079af */ /* 0x000e220000000000 */
[C---:B--2---:R-:W-:Y:S08]  /*b6f0*/  HMMA.16816.F32 R52, R136.reuse, R56, RZ ;  /* 0x000000388834723c */ /* 0x044ff000000018ff */
[C---:B------:R-:W-:Y:S08]  /*b700*/  HMMA.16816.F32 R56, R136.reuse, R58, RZ ;  /* 0x0000003a8838723c */ /* 0x040ff000000018ff */
[C---:B---3--:R-:W-:Y:S08]  /*b710*/  HMMA.16816.F32 R60, R136.reuse, R64, RZ ;  /* 0x00000040883c723c */ /* 0x048ff000000018ff */
[----:B------:R-:W-:Y:S08]  /*b720*/  HMMA.16816.F32 R64, R136, R66, RZ ;  /* 0x000000428840723c */ /* 0x000ff000000018ff */
[C---:B------:R-:W-:Y:S08]  /*b730*/  HMMA.16816.F32 R4, R140.reuse, R144, R4 ;  /* 0x000000908c04723c */ /* 0x040ff00000001804 */
[C---:B------:R-:W-:Y:S01]  /*b740*/  HMMA.16816.F32 R8, R140.reuse, R146, R8 ;  /* 0x000000928c08723c */ /* 0x040fe20000001808 */
[----:B------:R-:W2:Y:S07]  /*b750*/  LDSM.16.M88.4 R144, [R206] ;  /* 0x00000000ce90783b */ /* 0x000eae0000000200 */
        /* <DEDUP_REMOVED lines=20> */
[----:B------:R-:W-:Y:S07]  /*b8a0*/  LDSM.16.M88.4 R172, [R202] ;  /* 0x00000000caac783b */ /* 0x000fee0000000200 */
[C---:B--2---:R-:W-:Y:S08]  /*b8b0*/  HMMA.16816.F32 R4, R176.reuse, R144, R4 ;  /* 0x00000090b004723c */ /* 0x044ff00000001804 */
[C---:B------:R-:W-:Y:S01]  /*b8c0*/  HMMA.16816.F32 R8, R176.reuse, R146, R8 ;  /* 0x00000092b008723c */ /* 0x040fe20000001808 */
[----:B------:R-:W2:Y:S07]  /*b8d0*/  LDSM.16.M88.4 R144, [R206+0x3800] ;  /* 0x00380000ce90783b */ /* 0x000eae0000000200 */
[C---:B---3--:R-:W-:Y:S08]  /*b8e0*/  HMMA.16816.F32 R12, R176.reuse, R148, R12 ;  /* 0x00000094b00c723c */ /* 0x048ff0000000180c */
[C---:B------:R-:W-:Y:S01]  /*b8f0*/  HMMA.16816.F32 R16, R176.reuse, R150, R16 ;  /* 0x00000096b010723c */ /* 0x040fe20000001810 */
[----:B------:R-:W3:Y:S07]  /*b900*/  LDSM.16.M88.4 R148, [R205+-0x4000] ;  /* 0xffc00000cd94783b */ /* 0x000eee0000000200 */
[C---:B----4-:R-:W-:Y:S08]  /*b910*/  HMMA.16816.F32 R20, R176.reuse, R152, R20 ;  /* 0x00000098b014723c */ /* 0x050ff00000001814 */
[C---:B------:R-:W-:Y:S01]  /*b920*/  HMMA.16816.F32 R24, R176.reuse, R154, R24 ;  /* 0x0000009ab018723c */ /* 0x040fe20000001818 */
[----:B------:R-:W4:Y:S07]  /*b930*/  LDSM.16.M88.4 R152, [R205+-0x3800] ;  /* 0xffc80000cd98783b */ /* 0x000f2e0000000200 */
[C---:B-----5:R-:W-:Y:S08]  /*b940*/  HMMA.16816.F32 R28, R176.reuse, R156, R28 ;  /* 0x0000009cb01c723c */ /* 0x060ff0000000181c */
[C---:B------:R-:W-:Y:S01]  /*b950*/  HMMA.16816.F32 R32, R176.reuse, R158, R32 ;  /* 0x0000009eb020723c */ /* 0x040fe20000001820 */
[----:B------:R-:W5:Y:S07]  /*b960*/  LDSM.16.M88.4 R156, [R205+-0x3000] ;  /* 0xffd00000cd9c783b */ /* 0x000f6e0000000200 */
[C---:B-1----:R-:W-:Y:S08]  /*b970*/  HMMA.16816.F32 R36, R176.reuse, R160, R36 ;  /* 0x000000a0b024723c */ /* 0x042ff00000001824 */
[C---:B------:R-:W-:Y:S01]  /*b980*/  HMMA.16816.F32 R40, R176.reuse, R162, R40 ;  /* 0x000000a2b028723c */ /* 0x040fe20000001828 */
[----:B------:R-:W1:Y:S07]  /*b990*/  LDSM.16.M88.4 R160, [R205+-0x2800] ;  /* 0xffd80000cda0783b */ /* 0x000e6e0000000200 */
[C---:B------:R-:W-:Y:S08]  /*b9a0*/  HMMA.16816.F32 R44, R176.reuse, R164, R44 ;  /* 0x000000a4b02c723c */ /* 0x040ff0000000182c */
[C---:B------:R-:W-:Y:S01]  /*b9b0*/  HMMA.16816.F32 R48, R176.reuse, R166, R48 ;  /* 0x000000a6b030723c */ /* 0x040fe20000001830 */
[----:B------:R-:W1:Y:S07]  /*b9c0*/  LDSM.16.M88.4 R164, [R205+-0x2000] ;  /* 0xffe00000cda4783b */ /* 0x000e6e0000000200 */
[C---:B------:R-:W-:Y:S08]  /*b9d0*/  HMMA.16816.F32 R52, R176.reuse, R168, R52 ;  /* 0x000000a8b034723c */ /* 0x040ff00000001834 */
[C---:B------:R-:W-:Y:S01]  /*b9e0*/  HMMA.16816.F32 R56, R176.reuse, R170, R56 ;  /* 0x000000aab038723c */ /* 0x040fe20000001838 */
[----:B------:R-:W1:Y:S07]  /*b9f0*/  LDSM.16.M88.4 R168, [R205+-0x1800] ;  /* 0xffe80000cda8783b */ /* 0x000e6e0000000200 */
[C---:B--2---:R-:W-:Y:S08]  /*ba00*/  HMMA.16816.F32 R60, R176.reuse, R144, R60 ;  /* 0x00000090b03c723c */ /* 0x044ff0000000183c */
[----:B------:R-:W-:Y:S01]  /*ba10*/  HMMA.16816.F32 R64, R176, R146, R64 ;  /* 0x00000092b040723c */ /* 0x000fe20000001840 */
[----:B------:R-:W2:Y:S07]  /*ba20*/  LDSM.16.M88.4 R144, [R205+-0x1000] ;  /* 0xfff00000cd90783b */ /* 0x000eae0000000200 */
[C---:B---3--:R-:W-:Y:S08]  /*ba30*/  HMMA.16816.F32 R4, R180.reuse, R148, R4 ;  /* 0x00000094b404723c */ /* 0x048ff00000001804 */
[C---:B------:R-:W-:Y:S01]  /*ba40*/  HMMA.16816.F32 R8, R180.reuse, R150, R8 ;  /* 0x00000096b408723c */ /* 0x040fe20000001808 */
[----:B------:R-:W3:Y:S07]  /*ba50*/  LDSM.16.M88.4 R148, [R205+-0x800] ;  /* 0xfff80000cd94783b */ /* 0x000eee0000000200 */
        /* <DEDUP_REMOVED lines=15> */
[C---:B--2---:R-:W-:Y:S08]  /*bb50*/  HMMA.16816.F32 R52, R180.reuse, R144, R52 ;  /* 0x00000090b434723c */ /* 0x044ff00000001834 */
[C---:B------:R-:W-:Y:S01]  /*bb60*/  HMMA.16816.F32 R56, R180.reuse, R146, R56 ;  /* 0x00000092b438723c */ /* 0x040fe20000001838 */
[----:B------:R-:W2:Y:S07]  /*bb70*/  LDSM.16.M88.4 R144, [R204+0x6800] ;  /* 0x00680000cc90783b */ /* 0x000eae0000000200 */
[C---:B---3--:R-:W-:Y:S08]  /*bb80*/  HMMA.16816.F32 R60, R180.reuse, R148, R60 ;  /* 0x00000094b43c723c */ /* 0x048ff0000000183c */
[----:B------:R-:W-:Y:S01]  /*bb90*/  HMMA.16816.F32 R64, R180, R150, R64 ;  /* 0x00000096b440723c */ /* 0x000fe20000001840 */
[----:B------:R-:W3:Y:S07]  /*bba0*/  LDSM.16.M88.4 R148, [R204+0x7000] ;  /* 0x00700000cc94783b */ /* 0x000eee0000000200 */
[C---:B----4-:R-:W-:Y:S08]  /*bbb0*/  HMMA.16816.F32 R4, R184.reuse, R152, R4 ;  /* 0x00000098b804723c */ /* 0x050ff00000001804 */
[C---:B------:R-:W-:Y:S01]  /*bbc0*/  HMMA.16816.F32 R8, R184.reuse, R154, R8 ;  /* 0x0000009ab808723c */ /* 0x040fe20000001808 */
[----:B------:R-:W4:Y:S07]  /*bbd0*/  LDSM.16.M88.4 R152, [R204+0x7800] ;  /* 0x00780000cc98783b */ /* 0x000f2e0000000200 */
[C---:B-----5:R-:W-:Y:S08]  /*bbe0*/  HMMA.16816.F32 R12, R184.reuse, R156, R12 ;  /* 0x0000009cb80c723c */ /* 0x060ff0000000180c */
[C---:B------:R-:W-:Y:S01]  /*bbf0*/  HMMA.16816.F32 R16, R184.reuse, R158, R16 ;  /* 0x0000009eb810723c */ /* 0x040fe20000001810 */
[----:B------:R-:W5:Y:S07]  /*bc00*/  LDSM.16.M88.4 R156, [R0] ;  /* 0x00000000009c783b */ /* 0x000f6e0000000200 */
[C---:B-1----:R-:W-:Y:S08]  /*bc10*/  HMMA.16816.F32 R20, R184.reuse, R160, R20 ;  /* 0x000000a0b814723c */ /* 0x042ff00000001814 */
[C---:B------:R-:W-:Y:S01]  /*bc20*/  HMMA.16816.F32 R24, R184.reuse, R162, R24 ;  /* 0x000000a2b818723c */ /* 0x040fe20000001818 */
[----:B------:R-:W1:Y:S07]  /*bc30*/  LDSM.16.M88.4 R160, [R68] ;  /* 0x0000000044a0783b */ /* 0x000e6e0000000200 */
[C---:B------:R-:W-:Y:S08]  /*bc40*/  HMMA.16816.F32 R28, R184.reuse, R164, R28 ;  /* 0x000000a4b81c723c */ /* 0x040ff0000000181c */
[C---:B------:R-:W-:Y:S01]  /*bc50*/  HMMA.16816.F32 R32, R184.reuse, R166, R32 ;  /* 0x000000a6b820723c */ /* 0x040fe20000001820 */
[----:B------:R-:W1:Y:S07]  /*bc60*/  LDSM.16.M88.4 R164, [R200] ;  /* 0x00000000c8a4783b */ /* 0x000e6e0000000200 */
[C---:B------:R-:W-:Y:S08]  /*bc70*/  HMMA.16816.F32 R36, R184.reuse, R168, R36 ;  /* 0x000000a8b824723c */ /* 0x040ff00000001824 */
[C---:B------:R-:W-:Y:S01]  /*bc80*/  HMMA.16816.F32 R40, R184.reuse, R170, R40 ;  /* 0x000000aab828723c */ /* 0x040fe20000001828 */
[----:B------:R-:W1:Y:S07]  /*bc90*/  LDSM.16.M88.4 R168, [R201] ;  /* 0x00000000c9a8783b */ /* 0x000e6e0000000200 */
[C---:B--2---:R-:W-:Y:S01]  /*bca0*/  HMMA.16816.F32 R44, R184.reuse, R144, R44 ;  /* 0x00000090b82c723c */ /* 0x044fe2000000182c */
[----:B------:R-:W2:Y:S07]  /*bcb0*/  LDSM.16.M88.4 R200, [R203] ;  /* 0x00000000cbc8783b */ /* 0x000eae0000000200 */
[C---:B------:R-:W-:Y:S01]  /*bcc0*/  HMMA.16816.F32 R48, R184.reuse, R146, R48 ;  /* 0x00000092b830723c */ /* 0x040fe20000001830 */
[----:B------:R-:W1:Y:S07]  /*bcd0*/  LDSM.16.M88.4 R144, [R211] ;  /* 0x00000000d390783b */ /* 0x000e6e0000000200 */
[C---:B---3--:R-:W-:Y:S08]  /*bce0*/  HMMA.16816.F32 R52, R184.reuse, R148, R52 ;  /* 0x00000094b834723c */ /* 0x048ff00000001834 */
[C---:B------:R-:W-:Y:S01]  /*bcf0*/  HMMA.16816.F32 R56, R184.reuse, R150, R56 ;  /* 0x00000096b838723c */ /* 0x040fe20000001838 */
[----:B------:R-:W3:Y:S07]  /*bd00*/  LDSM.16.M88.4 R148, [R212] ;  /* 0x00000000d494783b */ /* 0x000eee0000000200 */
[C---:B----4-:R-:W-:Y:S08]  /*bd10*/  HMMA.16816.F32 R60, R184.reuse, R152, R60 ;  /* 0x00000098b83c723c */ /* 0x050ff0000000183c */
[----:B------:R-:W-:Y:S01]  /*bd20*/  HMMA.16816.F32 R64, R184, R154, R64 ;  /* 0x0000009ab840723c */ /* 0x000fe20000001840 */
[----:B------:R-:W4:Y:S07]  /*bd30*/  LDSM.16.M88.4 R152, [R206+0x4000] ;  /* 0x00400000ce98783b */ /* 0x000f2e0000000200 */
[C---:B-----5:R-:W-:Y:S08]  /*bd40*/  HMMA.16816.F32 R4, R188.reuse, R156, R4 ;  /* 0x0000009cbc04723c */ /* 0x060ff00000001804 */
[C---:B------:R-:W-:Y:S01]  /*bd50*/  HMMA.16816.F32 R8, R188.reuse, R158, R8 ;  /* 0x0000009ebc08723c */ /* 0x040fe20000001808 */
[----:B------:R-:W-:Y:S07]  /*bd60*/  LDSM.16.M88.4 R156, [R206+0x5000] ;  /* 0x00500000ce9c783b */ /* 0x000fee0000000200 */
[C---:B-1----:R-:W-:Y:S08]  /*bd70*/  HMMA.16816.F32 R12, R188.reuse, R160, R12 ;  /* 0x000000a0bc0c723c */ /* 0x042ff0000000180c */
        /* <DEDUP_REMOVED lines=11> */
[C---:B--2---:R-:W-:Y:S08]  /*be30*/  HMMA.16816.F32 R44, R188.reuse, R200, R44 ;  /* 0x000000c8bc2c723c */ /* 0x044ff0000000182c */
[C---:B------:R-:W-:Y:S01]  /*be40*/  HMMA.16816.F32 R48, R188.reuse, R202, R48 ;  /* 0x000000cabc30723c */ /* 0x040fe20000001830 */
[----:B------:R-:W-:Y:S07]  /*be50*/  LDSM.16.M88.4 R200, [R206+0x7800] ;  /* 0x00780000cec8783b */ /* 0x000fee0000000200 */
[C---:B------:R-:W-:Y:S08]  /*be60*/  HMMA.16816.F32 R52, R188.reuse, R144, R52 ;  /* 0x00000090bc34723c */ /* 0x040ff00000001834 */
[C---:B------:R-:W-:Y:S01]  /*be70*/  HMMA.16816.F32 R56, R188.reuse, R146, R56 ;  /* 0x00000092bc38723c */ /* 0x040fe20000001838 */
[----:B------:R-:W1:Y:S07]  /*be80*/  LDSM.16.M88.4 R144, [R206+0x4800] ;  /* 0x00480000ce90783b */ /* 0x000e6e0000000200 */
[C---:B---3--:R-:W-:Y:S08]  /*be90*/  HMMA.16816.F32 R60, R188.reuse, R148, R60 ;  /* 0x00000094bc3c723c */ /* 0x048ff0000000183c */
[----:B------:R-:W-:Y:S01]  /*bea0*/  HMMA.16816.F32 R64, R188, R150, R64 ;  /* 0x00000096bc40723c */ /* 0x000fe20000001840 */
[----:B------:R-:W2:Y:S07]  /*beb0*/  LDSM.16.M88.4 R148, [R205] ;  /* 0x00000000cd94783b */ /* 0x000eae0000000200 */
[C---:B----4-:R-:W-:Y:S08]  /*bec0*/  HMMA.16816.F32 R4, R192.reuse, R152, R4 ;  /* 0x00000098c004723c */ /* 0x050ff00000001804 */
        /* <DEDUP_REMOVED lines=38> */
[----:B------:R1:W-:Y:S01]  /*c130*/  MUFU.TANH R153, R7 ;  /* 0x0000000700997308 */ /* 0x0003e20000002400 */
[----:B------:R-:W-:Y:S09]  /*c140*/  FMUL.FTZ R19, R19, c[0x0][0x320] ;  /* 0x0000c80013137a20 */ /* 0x000ff20000410000 */
[----:B------:R-:W-:Y:S10]  /*c150*/  MUFU.TANH R150, R8 ;  /* 0x0000000800967308 */ /* 0x000ff40000002400 */
[----:B------:R-:W-:Y:S01]  /*c160*/  MUFU.TANH R144, R9 ;  /* 0x0000000900907308 */ /* 0x000fe20000002400 */
[----:B-1----:R-:W1:Y:S09]  /*c170*/  LDSM.16.M88.4 R4, [R205+0x1000] ;  /* 0x00100000cd04783b */ /* 0x002e720000000200 */
[----:B------:R-:W-:Y:S10]  /*c180*/  MUFU.TANH R145, R10 ;  /* 0x0000000a00917308 */ /* 0x000ff40000002400 */
[----:B------:R2:W-:Y:S10]  /*c190*/  MUFU.TANH R152, R11 ;  /* 0x0000000b00987308 */ /* 0x0005f40000002400 */
[----:B------:R-:W-:Y:S10]  /*c1a0*/  MUFU.TANH R155, R12 ;  /* 0x0000000c009b7308 */ /* 0x000ff40000002400 */
[----:B------:R-:W-:Y:S01]  /*c1b0*/  MUFU.TANH R156, R13 ;  /* 0x0000000d009c7308 */ /* 0x000fe20000002400 */
[----:B--2---:R-:W2:Y:S01]  /*c1c0*/  LDSM.16.M88.4 R8, [R205+0x1800] ;  /* 0x00180000cd08783b */ /* 0x004ea20000000200 */
[C---:B-1----:R-:W-:Y:S08]  /*c1d0*/  HMMA.16816.F32 R20, R196.reuse, R4, R20 ;  /* 0x00000004c414723c */ /* 0x042ff00000001814 */
[----:B------:R-:W-:Y:S01]  /*c1e0*/  MUFU.TANH R159, R14 ;  /* 0x0000000e009f7308 */ /* 0x000fe20000002400 */
[C---:B------:R-:W-:Y:S01]  /*c1f0*/  HMMA.16816.F32 R24, R196.reuse, R6, R24 ;  /* 0x00000006c418723c */ /* 0x040fe20000001818 */
[----:B------:R-:W1:Y:S08]  /*c200*/  LDSM.16.M88.4 R4, [R205+0x2000] ;  /* 0x00200000cd04783b */ /* 0x000e700000000200 */
[----:B------:R-:W-:Y:S06]  /*c210*/  MUFU.TANH R161, R15 ;  /* 0x0000000f00a17308 */ /* 0x000fec0000002400 */
[----:B------:R-:W-:Y:S04]  /*c220*/  FMUL.FTZ R20, R20, c[0x0][0x320] ;  /* 0x0000c80014147a20 */ /* 0x000fe80000410000 */
        /* <DEDUP_REMOVED lines=8> */
[----:B------:R-:W-:Y:S01]  /*c2b0*/  FMUL.FTZ R27, R27, c[0x0][0x320] ;  /* 0x0000c8001b1b7a20 */ /* 0x000fe20000410000 */
[C---:B--2---:R-:W-:Y:S06]  /*c2c0*/  HMMA.16816.F32 R28, R196.reuse, R8, R28 ;  /* 0x00000008c41c723c */ /* 0x044fec000000181c */
[----:B------:R-:W-:Y:S02]  /*c2d0*/  MUFU.TANH R160, R18 ;  /* 0x0000001200a07308 */ /* 0x000fe40000002400 */
[C---:B------:R-:W-:Y:S01]  /*c2e0*/  HMMA.16816.F32 R32, R196.reuse, R10, R32 ;  /* 0x0000000ac420723c */ /* 0x040fe20000001820 */
[----:B------:R-:W2:Y:S07]  /*c2f0*/  LDSM.16.M88.4 R8, [R205+0x2800] ;  /* 0x00280000cd08783b */ /* 0x000eae0000000200 */
[----:B------:R-:W-:Y:S01]  /*c300*/  MUFU.TANH R162, R19 ;  /* 0x0000001300a27308 */ /* 0x000fe20000002400 */
[C---:B-1----:R-:W-:Y:S07]  /*c310*/  HMMA.16816.F32 R36, R196.reuse, R4, R36 ;  /* 0x00000004c424723c */ /* 0x042fee0000001824 */
[----:B------:R-:W-:Y:S01]  /*c320*/  FMUL.FTZ R28, R28, c[0x0][0x320] ;  /* 0x0000c8001c1c7a20 */ /* 0x000fe20000410000 */
[C---:B------:R-:W-:Y:S01]  /*c330*/  HMMA.16816.F32 R40, R196.reuse, R6, R40 ;  /* 0x00000006c428723c */ /* 0x040fe20000001828 */
[----:B------:R-:W-:Y:S01]  /*c340*/  MUFU.TANH R163, R20 ;  /* 0x0000001400a37308 */ /* 0x000fe20000002400 */
[----:B------:R-:W1:Y:S02]  /*c350*/  LDSM.16.M88.4 R4, [R205+0x3000] ;  /* 0x00300000cd04783b */ /* 0x000e640000000200 */
[----:B------:R-:W-:Y:S02]  /*c360*/  FMUL.FTZ R29, R29, c[0x0][0x320] ;  /* 0x0000c8001d1d7a20 */ /* 0x000fe40000410000 */
[----:B------:R-:W-:Y:S02]  /*c370*/  FMUL.FTZ R30, R30, c[0x0][0x320] ;  /* 0x0000c8001e1e7a20 */ /* 0x000fe40000410000 */
[----:B------:R-:W-:Y:S03]  /*c380*/  FMUL.FTZ R31, R31, c[0x0][0x320] ;  /* 0x0000c8001f1f7a20 */ /* 0x000fe60000410000 */
[----:B------:R-:W-:Y:S01]  /*c390*/  MUFU.TANH R166, R21 ;  /* 0x0000001500a67308 */ /* 0x000fe20000002400 */
[----:B------:R-:W-:Y:S02]  /*c3a0*/  FMUL.FTZ R32, R32, c[0x0][0x320] ;  /* 0x0000c80020207a20 */ /* 0x000fe40000410000 */
[----:B------:R-:W-:Y:S02]  /*c3b0*/  FMUL.FTZ R33, R33, c[0x0][0x320] ;  /* 0x0000c80021217a20 */ /* 0x000fe40000410000 */
[----:B------:R-:W-:Y:S02]  /*c3c0*/  FMUL.FTZ R34, R34, c[0x0][0x320] ;  /* 0x0000c80022227a20 */ /* 0x000fe40000410000 */
[----:B------:R-:W-:Y:S02]  /*c3d0*/  FMUL.FTZ R35, R35, c[0x0][0x320] ;  /* 0x0000c80023237a20 */ /* 0x000fe40000410000 */
[----:B------:R-:W-:Y:S01]  /*c3e0*/  FMUL.FTZ R36, R36, c[0x0][0x320] ;  /* 0x0000c80024247a20 */ /* 0x000fe20000410000 */
[----:B------:R-:W-:Y:S01]  /*c3f0*/  MUFU.TANH R167, R22 ;  /* 0x0000001600a77308 */ /* 0x000fe20000002400 */
[----:B------:R-:W-:Y:S01]  /*c400*/  FMUL.FTZ R37, R37, c[0x0][0x320] ;  /* 0x0000c80025257a20 */ /* 0x000fe20000410000 */
[C---:B--2---:R-:W-:Y:S03]  /*c410*/  HMMA.16816.F32 R44, R196.reuse, R8, R44 ;  /* 0x00000008c42c723c */ /* 0x044fe6000000182c */
[----:B------:R-:W-:Y:S02]  /*c420*/  FMUL.FTZ R38, R38, c[0x0][0x320] ;  /* 0x0000c80026267a20 */ /* 0x000fe40000410000 */
[----:B------:R-:W-:Y:S03]  /*c430*/  FMUL.FTZ R39, R39, c[0x0][0x320] ;  /* 0x0000c80027277a20 */ /* 0x000fe60000410000 */
[----:B------:R-:W-:Y:S01]  /*c440*/  MUFU.TANH R169, R23 ;  /* 0x0000001700a97308 */ /* 0x000fe20000002400 */
[C---:B------:R-:W-:Y:S01]  /*c450*/  HMMA.16816.F32 R48, R196.reuse, R10, R48 ;  /* 0x0000000ac430723c */ /* 0x040fe20000001830 */
[----:B------:R-:W2:Y:S01]  /*c460*/  LDSM.16.M88.4 R8, [R205+0x3800] ;  /* 0x00380000cd08783b */ /* 0x000ea20000000200 */
[----:B------:R-:W-:Y:S04]  /*c470*/  DEPBAR.LE SB0, 0x0 ;  /* 0x000080000000791a */ /* 0x000fe80000000000 */
[----:B------:R-:W-:Y:S02]  /*c480*/  FMUL.FTZ R40, R40, c[0x0][0x320] ;  /* 0x0000c80028287a20 */ /* 0x000fe40000410000 */
[----:B------:R-:W-:Y:S01]  /*c490*/  FMUL.FTZ R41, R41, c[0x0][0x320] ;  /* 0x0000c80029297a20 */ /* 0x000fe20000410000 */
[----:B------:R-:W-:Y:S01]  /*c4a0*/  MUFU.TANH R164, R24 ;  /* 0x0000001800a47308 */ /* 0x000fe20000002400 */
[----:B------:R-:W-:Y:S01]  /*c4b0*/  BAR.SYNC.DEFER_BLOCKING 0x0 ;  /* 0x0000000000007b1d */ /* 0x000fe20000010000 */
[C---:B-1----:R-:W-:Y:S05]  /*c4c0*/  HMMA.16816.F32 R52, R196.reuse, R4, R52 ;  /* 0x00000004c434723c */ /* 0x042fea0000001834 */
[----:B------:R-:W-:Y:S02]  /*c4d0*/  FMUL.FTZ R42, R42, c[0x0][0x320] ;  /* 0x0000c8002a2a7a20 */ /* 0x000fe40000410000 */
[----:B------:R-:W-:Y:S01]  /*c4e0*/  FMUL.FTZ R43, R43, c[0x0][0x320] ;  /* 0x0000c8002b2b7a20 */ /* 0x000fe20000410000 */
[----:B------:R-:W-:Y:S01]  /*c4f0*/  MUFU.TANH R165, R25 ;  /* 0x0000001900a57308 */ /* 0x000fe20000002400 */
[C---:B------:R-:W-:Y:S03]  /*c500*/  HMMA.16816.F32 R56, R196.reuse, R6, R56 ;  /* 0x00000006c438723c */ /* 0x040fe60000001838 */
[----:B------:R-:W-:Y:S02]  /*c510*/  FMUL.FTZ R44, R44, c[0x0][0x320] ;  /* 0x0000c8002c2c7a20 */ /* 0x000fe40000410000 */
[----:B------:R-:W-:Y:S02]  /*c520*/  FMUL.FTZ R45, R45, c[0x0][0x320] ;  /* 0x0000c8002d2d7a20 */ /* 0x000fe40000410000 */
[----:B------:R-:W-:Y:S02]  /*c530*/  FMUL.FTZ R46, R46, c[0x0][0x320] ;  /* 0x0000c8002e2e7a20 */ /* 0x000fe40000410000 */
[----:B------:R-:W-:Y:S03]  /*c540*/  MUFU.TANH R168, R26 ;  /* 0x0000001a00a87308 */ /* 0x000fe60000002400 */
        /* <DEDUP_REMOVED lines=8> */
[----:B------:R-:W-:Y:S02]  /*c5d0*/  FMUL.FTZ R53, R53, c[0x0][0x320] ;  /* 0x0000c80035357a20 */ /* 0x000fe40000410000 */
[----:B------:R-:W-:Y:S01]  /*c5e0*/  FMUL.FTZ R54, R54, c[0x0][0x320] ;  /* 0x0000c80036367a20 */ /* 0x000fe20000410000 */
[----:B------:R-:W-:Y:S01]  /*c5f0*/  MUFU.TANH R171, R28 ;  /* 0x0000001c00ab7308 */ /* 0x000fe20000002400 */
[----:B------:R-:W-:Y:S03]  /*c600*/  HMMA.16816.F32 R64, R196, R10, R64 ;  /* 0x0000000ac440723c */ /* 0x000fe60000001840 */
        /* <DEDUP_REMOVED lines=16> */
[----:B------:R2:W3:Y:S10]  /*c710*/  MUFU.TANH R201, R31 ;  /* 0x0000001f00c97308 */ /* 0x0004f40000002400 */
[----:B------:R2:W4:Y:S01]  /*c720*/  MUFU.TANH R173, R32 ;  /* 0x0000002000ad7308 */ /* 0x0005220000002400 */
[----:B-1----:R2:W-:Y:S09]  /*c730*/  STL [R1], R0 ;  /* 0x0000000001007387 */ /* 0x0025f20000100800 */
        /* <DEDUP_REMOVED lines=35> */
[----:B---34-:R-:W-:Y:S01]  /*c970*/  IMAD.MOV.U32 R221, RZ, RZ, RZ ;  /* 0x000000ffffdd7224 */ /* 0x018fe200078e00ff */
[----:B------:R-:W3:Y:S01]  /*c980*/  LDL R2, [R1+0x14] ;  /* 0x0000140001027983 */ /* 0x000ee20000100800 */
[C---:B------:R-:W-:Y:S01]  /*c990*/  IMAD.SHL.U32 R18, R241.reuse, 0x2, RZ ;  /* 0x00000002f1127824 */ /* 0x040fe200078e00ff */
[----:B------:R-:W-:Y:S01]  /*c9a0*/  SHF.R.S32.HI R6, RZ, 0x1f, R241 ;  /* 0x0000001fff067819 */ /* 0x000fe200000114f1 */
[----:B------:R-:W-:Y:S01]  /*c9b0*/  IMAD.SHL.U32 R17, R228, 0x2, RZ ;  /* 0x00000002e4117824 */ /* 0x000fe200078e00ff */
[----:B------:R-:W4:Y:S02]  /*c9c0*/  LDL R3, [R1+0x10] ;  /* 0x0000100001037983 */ /* 0x000f240000100800 */
[----:B------:R-:W-:Y:S02]  /*c9d0*/  SHF.L.U64.HI R6, R241, 0x1, R6 ;  /* 0x00000001f1067819 */ /* 0x000fe40000010206 */
[----:B------:R-:W5:Y:S04]  /*c9e0*/  LDL.64 R146, [R1+0x20] ;  /* 0x0000200001927983 */ /* 0x000f680000100a00 */
[----:B--2---:R-:W2:Y:S04]  /*c9f0*/  LDL R68, [R1+0x34] ;  /* 0x0000340001447983 */ /* 0x004ea80000100800 */
[----:B------:R-:W2:Y:S04]  /*ca00*/  LDL.64 R8, [R1+0x18] ;  /* 0x0000180001087983 */ /* 0x000ea80000100a00 */
[----:B------:R-:W2:Y:S01]  /*ca10*/  LDL R7, [R1+0x30] ;  /* 0x0000300001077983 */ /* 0x000ea20000100800 */
[----:B---3--:R-:W-:Y:S05]  /*ca20*/  IMAD R2, R226, 0x80, R2 ;  /* 0x00000080e2027824 */ /* 0x008fea00078e0202 */
[----:B----4-:R-:W-:Y:S05]  /*ca30*/  IADD3 R2, R2, -0x80, R3 ;  /* 0xffffff8002027810 */ /* 0x010fea0007ffe003 */
[----:B------:R-:W-:Y:S04]  /*ca40*/  @P3 IMAD.HI.U32 R3, R2, c[0x0][0x2bc], RZ ;  /* 0x0000af0002033a27 */ /* 0x000fe800078e00ff */
[----:B------:R-:W-:Y:S01]  /*ca50*/  IMAD.MOV.U32 R0, RZ, RZ, R2 ;  /* 0x000000ffff007224 */ /* 0x000fe200078e0002 */
[----:B------:R-:W-:Y:S04]  /*ca60*/  @P3 SHF.R.U32.HI R0, RZ, c[0x0][0x2c0], R3 ;  /* 0x0000b000ff003a19 */ /* 0x000fe80000011603 */
[C---:B-----5:R-:W-:Y:S04]  /*ca70*/  @!P1 IADD3 R3, P0, R0.reuse, R146, RZ ;  /* 0x0000009200039210 */ /* 0x060fe80007f1e0ff */
[----:B--2---:R-:W-:Y:S01]  /*ca80*/  @!P1 LEA.HI.X.SX32 R5, R0, R68, 0x1, P0 ;  /* 0x0000004400059211 */ /* 0x004fe200000f0eff */
[----:B------:R-:W-:Y:S01]  /*ca90*/  IMAD.MOV R0, RZ, RZ, -R0 ;  /* 0x000000ffff007224 */ /* 0x000fe200078e0a00 */
[C---:B------:R-:W-:Y:S03]  /*caa0*/  @!P1 LEA R4, P0, R3.reuse, c[0x0][0x2a0], 0x2 ;  /* 0x0000a80003049a11 */ /* 0x040fe600078010ff */
[----:B------:R-:W-:Y:S01]  /*cab0*/  IMAD R222, R0, c[0x0][0x2b8], R2 ;  /* 0x0000ae0000de7a24 */ /* 0x000fe200078e0202 */
[----:B------:R-:W-:Y:S03]  /*cac0*/  @!P1 LEA.HI.X R5, R3, c[0x0][0x2a4], R5, 0x2, P0 ;  /* 0x0000a90003059a11 */ /* 0x000fe600000f1405 */
        /* <DEDUP_REMOVED lines=18> */
.L_x_531:
[----:B------:R-:W-:-:S05]  /*cbf0*/  BRA.DIV ~URZ, `(.L_x_485) ;  /* 0x00006ed27f007947 */ /* 0x000fca000b800000 */
[----:B------:R-:W4:Y:S01]  /*cc00*/  SHFL.IDX PT, R8, R4, RZ, 0x181f ;  /* 0x00181fff04087589 */ /* 0x000f2200000e0000 */
[C---:B------:R-:W-:Y:S02]  /*cc10*/  IADD3 R2, -R218.reuse, 0x10, RZ ;  /* 0x00000010da027810 */ /* 0x040fe40007ffe1ff */
[----:B------:R-:W-:Y:S01]  /*cc20*/  ISETP.NE.U32.AND P0, PT, R218, RZ, PT ;  /* 0x000000ffda00720c */ /* 0x000fe20003f05070 */
[----:B------:R-:W5:Y:S01]  /*cc30*/  SHFL.IDX PT, R3, R4, 0x1, 0x181f ;  /* 0x00381f0004037f89 */ /* 0x000f6200000e0000 */
[----:B------:R-:W-:Y:S03]  /*cc40*/  LOP3.LUT R2, R2, 0xf, RZ, 0xc0, !PT ;  /* 0x0000000f02027812 */ /* 0x000fe600078ec0ff */
[----:B------:R-:W2:Y:S04]  /*cc50*/  SHFL.IDX PT, R15, R0, 0x1, 0x181f ;  /* 0x00381f00000f7f89 */ /* 0x000ea800000e0000 */
[----:B------:R-:W3:Y:S04]  /*cc60*/  SHFL.IDX PT, R14, R4, 0x2, 0x181f ;  /* 0x00581f00040e7f89 */ /* 0x000ee800000e0000 */
[----:B------:R-:W1:Y:S04]  /*cc70*/  SHFL.IDX PT, R16, R0, 0x2, 0x181f ;  /* 0x00581f0000107f89 */ /* 0x000e6800000e0000 */
[----:B--2---:R-:W2:Y:S04]  /*cc80*/  SHFL.IDX PT, R0, R0, 0x3, 0x181f ;  /* 0x00781f0000007f89 */ /* 0x004ea800000e0000 */
[----:B------:R-:W1:Y:S01]  /*cc90*/  SHFL.IDX PT, R4, R4, 0x3, 0x181f ;  /* 0x00781f0004047f89 */ /* 0x000e6200000e0000 */
[----:B----4-:R-:W-:Y:S02]  /*cca0*/  IADD3 R10, P6, P5, R2, R8, R17 ;  /* 0x00000008020a7210 */ /* 0x010fe40007dde011 */
[----:B------:R-:W-:Y:S02]  /*ccb0*/  IADD3 R8, P4, R8, R18, RZ ;  /* 0x0000001208087210 */ /* 0x000fe40007f9e0ff */
[----:B---3--:R-:W-:Y:S02]  /*ccc0*/  IADD3.X R11, RZ, R7, R5, P6, P5 ;  /* 0x00000007ff0b7210 */ /* 0x008fe400037ea405 */
[C---:B-----5:R-:W-:Y:S01]  /*ccd0*/  IADD3 R12, P6, P5, R2.reuse, R3, R17 ;  /* 0x00000003020c7210 */ /* 0x060fe20007dde011 */
[--C-:B------:R-:W-:Y:S02]  /*cce0*/  IMAD.X R9, R7, 0x1, R6.reuse, P4 ;  /* 0x0000000107097824 */ /* 0x100fe400020e0606 */
[----:B------:R3:W-:Y:S01]  /*ccf0*/  LDGSTS.E.BYPASS.LTC128B.128.ZFILL [R219+0x8100], [R10.64], P0 ;  /* 0x081000000adb7fae */ /* 0x0007e20008141d46 */
[----:B------:R-:W-:Y:S02]  /*cd00*/  IADD3.X R13, RZ, R15, R5, P6, P5 ;  /* 0x0000000fff0d7210 */ /* 0x000fe400037ea405 */
[----:B------:R-:W-:Y:S01]  /*cd10*/  IADD3 R2, P6, P5, R2, R14, R17 ;  /* 0x0000000e02027210 */ /* 0x000fe20007dde011 */
[----:B------:R4:W-:Y:S04]  /*cd20*/  LDGSTS.E.BYPASS.LTC128B.128 [R219+0xc100], [R8.64], !P2 ;  /* 0x0c10000008db7fae */ /* 0x0009e8000d101d46 */
[----:B------:R2:W-:Y:S01]  /*cd30*/  LDGSTS.E.BYPASS.LTC128B.128.ZFILL [R219+0x9100], [R12.64], P0 ;  /* 0x091000000cdb7fae */ /* 0x0005e20008141d46 */
[----:B---3--:R-:W-:Y:S02]  /*cd40*/  IADD3 R10, P4, R3, R18, RZ ;  /* 0x00000012030a7210 */ /* 0x008fe40007f9e0ff */
[----:B-1----:R-:W-:Y:S03]  /*cd50*/  IADD3.X R3, RZ, R16, R5, P6, P5 ;  /* 0x00000010ff037210 */ /* 0x002fe600037ea405 */
[--C-:B------:R-:W-:Y:S01]  /*cd60*/  IMAD.X R11, R15, 0x1, R6.reuse, P4 ;  /* 0x000000010f0b7824 */ /* 0x100fe200020e0606 */
[----:B----4-:R-:W-:Y:S04]  /*cd70*/  IADD3 R8, P4, R14, R18, RZ ;  /* 0x000000120e087210 */ /* 0x010fe80007f9e0ff */
[----:B------:R1:W-:Y:S01]  /*cd80*/  LDGSTS.E.BYPASS.LTC128B.128 [R219+0xd100], [R10.64], !P2 ;  /* 0x0d1000000adb7fae */ /* 0x0003e2000d101d46 */
[----:B------:R-:W-:Y:S03]  /*cd90*/  IMAD.X R9, R16, 0x1, R6, P4 ;  /* 0x0000000110097824 */ /* 0x000fe600020e0606 */
[----:B------:R1:W-:Y:S04]  /*cda0*/  LDGSTS.E.BYPASS.LTC128B.128.ZFILL [R219+0xa100], [R2.64], P0 ;  /* 0x0a10000002db7fae */ /* 0x0003e80008141d46 */
[----:B------:R1:W-:Y:S02]  /*cdb0*/  LDGSTS.E.BYPASS.LTC128B.128 [R219+0xe100], [R8.64], !P2 ;  /* 0x0e10000008db7fae */ /* 0x0003e4000d101d46 */
.L_x_532:
[C---:B-12---:R-:W-:Y:S02]  /*cdc0*/  IADD3 R3, -R218.reuse, 0x10, RZ ;  /* 0x00000010da037810 */ /* 0x046fe40007ffe1ff */
[----:B------:R-:W-:Y:S02]  /*cdd0*/  ISETP.NE.U32.AND P0, PT, R218, RZ, PT ;  /* 0x000000ffda00720c */ /* 0x000fe40003f05070 */
[----:B------:R-:W-:Y:S02]  /*cde0*/  LOP3.LUT R3, R3, 0xf, RZ, 0xc0, !PT ;  /* 0x0000000f03037812 */ /* 0x000fe400078ec0ff */
[----:B------:R-:W-:Y:S02]  /*cdf0*/  IADD3 R2, P4, R4, R18, RZ ;  /* 0x0000001204027210 */ /* 0x000fe40007f9e0ff */
[----:B------:R-:W-:Y:S03]  /*ce00*/  IADD3 R4, P6, P5, R3, R4, R17 ;  /* 0x0000000403047210 */ /* 0x000fe60007dde011 */
[----:B------:R-:W-:Y:S01]  /*ce10*/  IMAD.X R3, R0, 0x1, R6, P4 ;  /* 0x0000000100037824 */ /* 0x000fe200020e0606 */
[----:B------:R-:W-:Y:S05]  /*ce20*/  IADD3.X R5, RZ, R0, R5, P6, P5 ;  /* 0x00000000ff057210 */ /* 0x000fea00037ea405 */
[----:B------:R-:W-:Y:S01]  /*ce30*/  @!PT LDS RZ, [RZ] ;  /* 0x00000000fffff984 */ /* 0x000fe20000000800 */
[----:B------:R-:W-:Y:S01]  /*ce40*/  @!PT LDS RZ, [RZ] ;  /* 0x00000000fffff984 */ /* 0x000fe20000000800 */
[----:B------:R-:W-:Y:S01]  /*ce50*/  @!PT LDS RZ, [RZ] ;  /* 0x00000000fffff984 */ /* 0x000fe20000000800 */
[----:B------:R1:W-:Y:S04]  /*ce60*/  LDGSTS.E.BYPASS.LTC128B.128.ZFILL [R219+0xb100], [R4.64], P0 ;  /* 0x0b10000004db7fae */ /* 0x0003e80008141d46 */
[----:B------:R1:W-:Y:S02]  /*ce70*/  LDGSTS.E.BYPASS.LTC128B.128 [R219+0xf100], [R2.64], !P2 ;  /* 0x0f10000002db7fae */ /* 0x0003e4000d101d46 */
.L_x_483:
[----:B---34-:R-:W-:Y:S05]  /*ce80*/  BSYNC B0 ;  /* 0x0000000000007941 */ /* 0x018fea0003800000 */
.L_x_482:
[----:B-1----:R-:W-:Y:S01]  /*ce90*/  FMNMX.FTZ R2, R148, R69, !PT ;  /* 0x0000004594027209 */ /* 0x002fe20007810000 */
[----:B------:R-:W3:Y:S01]  /*cea0*/  LDL R3, [R1] ;  /* 0x0000000001037983 */ /* 0x000ee20000100800 */
[----:B--2---:R-:W-:Y:S02]  /*ceb0*/  FMNMX.FTZ R0, R149, R70, !PT ;  /* 0x0000004695007209 */ /* 0x004fe40007810000 */
        /* <DEDUP_REMOVED lines=55> */
[----:B------:R-:W-:Y:S04]  /*d230*/  FMNMX.FTZ R0, R252, R0, !PT ;  /* 0x00000000fc007209 */ /* 0x000fe80007810000 */
[----:B------:R-:W-:Y:S04]  /*d240*/  FMNMX.FTZ R0, R250, R0, !PT ;  /* 0x00000000fa007209 */ /* 0x000fe80007810000 */
[----:B------:R-:W-:Y:S04]  /*d250*/  FMNMX.FTZ R0, R248, R0, !PT ;  /* 0x00000000f8007209 */ /* 0x000fe80007810000 */
[----:B------:R-:W-:Y:S02]  /*d260*/  FMNMX.FTZ R5, R246, R0, !PT ;  /* 0x00000000f6057209 */ /* 0x000fe40007810000 */
[----:B---3--:R-:W-:Y:S04]  /*d270*/  FMNMX.FTZ R4, R3, R4, !PT ;  /* 0x0000000403047209 */ /* 0x008fe80007810000 */
[----:B------:R-:W-:Y:S04]  /*d280*/  FMNMX.FTZ R4, R251, R4, !PT ;  /* 0x00000004fb047209 */ /* 0x000fe80007810000 */
[----:B------:R-:W-:Y:S04]  /*d290*/  FMNMX.FTZ R4, R249, R4, !PT ;  /* 0x00000004f9047209 */ /* 0x000fe80007810000 */
[----:B------:R-:W-:Y:S01]  /*d2a0*/  FMNMX.FTZ R4, R247, R4, !PT ;  /* 0x00000004f7047209 */ /* 0x000fe20007810000 */
[----:B------:R-:W-:-:S05]  /*d2b0*/  BRA.DIV ~URZ, `(.L_x_486) ;  /* 0x00006cd27f007947 */ /* 0x000fca000b800000 */
[----:B------:R-:W1:Y:S04]  /*d2c0*/  SHFL.BFLY PT, R68, R4, 0x2, 0x1f ;  /* 0x0c401f0004447f89 */ /* 0x000e6800000e0000 */
[----:B------:R-:W2:Y:S01]  /*d2d0*/  SHFL.BFLY PT, R0, R5, 0x2, 0x1f ;  /* 0x0c401f0005007f89 */ /* 0x000ea200000e0000 */
[----:B-1----:R-:W-:Y:S02]  /*d2e0*/  FMNMX.FTZ R68, R4, R68, !PT ;  /* 0x0000004404447209 */ /* 0x002fe40007810000 */
[----:B--2---:R-:W-:Y:S03]  /*d2f0*/  FMNMX.FTZ R4, R5, R0, !PT ;  /* 0x0000000005047209 */ /* 0x004fe60007810000 */
[----:B------:R-:W1:Y:S04]  /*d300*/  SHFL.BFLY PT, R2, R68, 0x1, 0x1f ;  /* 0x0c201f0044027f89 */ /* 0x000e6800000e0000 */
[----:B------:R2:W3:Y:S01]  /*d310*/  SHFL.BFLY PT, R0, R4, 0x1, 0x1f ;  /* 0x0c201f0004007f89 */ /* 0x0004e200000e0000 */
[----:B-1----:R-:W-:Y:S05]  /*d320*/  FMNMX.FTZ R68, R68, R2, !PT ;  /* 0x0000000244447209 */ /* 0x002fea0007810000 */
.L_x_533:
[C---:B------:R-:W-:Y:S01]  /*d330*/  FMUL.FTZ R154, R68.reuse, c[0x0][0x2d0] ;  /* 0x0000b400449a7a20 */ /* 0x040fe20000410000 */
[----:B------:R-:W-:Y:S01]  /*d340*/  WARPSYNC 0xffffffff ;  /* 0xffffffff00007948 */ /* 0x000fe20003800000 */
[----:B------:R-:W-:Y:S01]  /*d350*/  FADD.FTZ R2, -R68, R69 ;  /* 0x0000004544027221 */ /* 0x000fe20000010100 */
[----:B------:R-:W1:Y:S01]  /*d360*/  LDSM.16.MT88.4 R12, [R207] ;  /* 0x00000000cf0c783b */ /* 0x000e620000004200 */
[--C-:B------:R-:W-:Y:S01]  /*d370*/  FFMA.FTZ R3, R148, c[0x0][0x2d0], -R154.reuse ;  /* 0x0000b40094037a23 */ /* 0x100fe2000001089a */
[----:B------:R-:W-:Y:S01]  /*d380*/  ISETP.GT.AND P0, PT, R226, RZ, PT ;  /* 0x000000ffe200720c */ /* 0x000fe20003f04270 */
[----:B------:R-:W-:Y:S02]  /*d390*/  FMUL.FTZ R2, R2, c[0x0][0x2d0] ;  /* 0x0000b40002027a20 */ /* 0x000fe40000410000 */
[----:B------:R4:W5:Y:S01]  /*d3a0*/  MUFU.EX2 R5, R3 ;  /* 0x0000000300057308 */ /* 0x0009620000000800 */
[--C-:B------:R-:W-:Y:S02]  /*d3b0*/  FFMA.FTZ R32, R155, c[0x0][0x2d0], -R154.reuse ;  /* 0x0000b4009b207a23 */ /* 0x100fe4000001089a */
[----:B------:R-:W2:Y:S01]  /*d3c0*/  LDSM.16.MT88.4 R20, [R209] ;  /* 0x00000000d114783b */ /* 0x000ea20000004200 */
[--C-:B------:R-:W-:Y:S06]  /*d3d0*/  FFMA.FTZ R40, R157, c[0x0][0x2d0], -R154.reuse ;  /* 0x0000b4009d287a23 */ /* 0x100fec000001089a */
[----:B------:R-:W3:Y:S01]  /*d3e0*/  MUFU.EX2 R2, R2 ;  /* 0x0000000200027308 */ /* 0x000ee20000000800 */
[----:B------:R-:W1:Y:S08]  /*d3f0*/  LDSM.16.MT88.4 R28, [R208] ;  /* 0x00000000d01c783b */ /* 0x000e700000004200 */
[----:B------:R-:W1:Y:S01]  /*d400*/  LDSM.16.MT88.4 R36, [R213] ;  /* 0x00000000d524783b */ /* 0x000e620000004200 */
[----:B------:R-:W-:Y:S01]  /*d410*/  MUFU.EX2 R41, R32 ;  /* 0x0000002000297308 */ /* 0x000fe20000000800 */
[--C-:B----4-:R-:W-:Y:S06]  /*d420*/  FFMA.FTZ R3, R151, c[0x0][0x2d0], -R154.reuse ;  /* 0x0000b40097037a23 */ /* 0x110fec000001089a */
[----:B------:R-:W4:Y:S03]  /*d430*/  LDSM.16.MT88.4 R44, [R207+0x4000] ;  /* 0x00400000cf2c783b */ /* 0x000f260000004200 */
[----:B------:R2:W1:Y:S05]  /*d440*/  MUFU.EX2 R6, R3 ;  /* 0x0000000300067308 */ /* 0x00046a0000000800 */
[----:B------:R-:W1:Y:S05]  /*d450*/  LDSM.16.MT88.4 R52, [R209+0x4000] ;  /* 0x00400000d134783b */ /* 0x000e6a0000004200 */
[----:B------:R-:W-:Y:S03]  /*d460*/  MUFU.EX2 R65, R40 ;  /* 0x0000002800417308 */ /* 0x000fe60000000800 */
[----:B------:R-:W1:Y:S01]  /*d470*/  LDSM.16.MT88.4 R60, [R208+0x4000] ;  /* 0x00400000d03c783b */ /* 0x000e620000004200 */
[--C-:B--2---:R-:W-:Y:S06]  /*d480*/  FFMA.FTZ R3, R150, c[0x0][0x2d0], -R154.reuse ;  /* 0x0000b40096037a23 */ /* 0x104fec000001089a */
[----:B------:R2:W-:Y:S02]  /*d490*/  MUFU.EX2 R67, R3 ;  /* 0x0000000300437308 */ /* 0x0005e40000000800 */
[----:B--23--:R-:W-:Y:S01]  /*d4a0*/  FMNMX.FTZ R3, R0, R4, !PT ;  /* 0x0000000400037209 */ /* 0x00cfe20007810000 */
[----:B------:R-:W-:Y:S01]  /*d4b0*/  FFMA.FTZ R0, R144, c[0x0][0x2d0], -R154 ;  /* 0x0000b40090007a23 */ /* 0x000fe2000001089a */
[----:B-----5:R-:W-:Y:S01]  /*d4c0*/  MOV R151, R5 ;  /* 0x0000000500977202 */ /* 0x020fe20000000f00 */
[C---:B------:R-:W-:Y:S02]  /*d4d0*/  FMUL.FTZ R8, R2.reuse, R76 ;  /* 0x0000004c02087220 */ /* 0x040fe40000410000 */
[----:B------:R-:W-:Y:S03]  /*d4e0*/  FMUL.FTZ R148, R3, c[0x0][0x2d0] ;  /* 0x0000b40003947a20 */ /* 0x000fe60000410000 */
[----:B------:R2:W3:Y:S01]  /*d4f0*/  MUFU.EX2 R5, R0 ;  /* 0x0000000000057308 */ /* 0x0004e20000000800 */
[C---:B------:R-:W-:Y:S02]  /*d500*/  FMUL.FTZ R9, R2.reuse, R77 ;  /* 0x0000004d02097220 */ /* 0x040fe40000410000 */
[--C-:B------:R-:W-:Y:S01]  /*d510*/  FFMA.FTZ R4, R149, c[0x0][0x2d0], -R148.reuse ;  /* 0x0000b40095047a23 */ /* 0x100fe20000010894 */
[----:B-1----:R-:W-:Y:S01]  /*d520*/  MOV R149, R6 ;  /* 0x0000000600957202 */ /* 0x002fe20000000f00 */
[C---:B------:R-:W-:Y:S02]  /*d530*/  FMUL.FTZ R16, R2.reuse, R84 ;  /* 0x0000005402107220 */ /* 0x040fe40000410000 */
[C---:B------:R-:W-:Y:S01]  /*d540*/  FMUL.FTZ R17, R2.reuse, R85 ;  /* 0x0000005502117220 */ /* 0x040fe20000410000 */
[----:B------:R-:W-:Y:S01]  /*d550*/  F2FP.PACK_AB R144, R149, R151 ;  /* 0x000000979590723e */ /* 0x000fe200000000ff */
[C---:B------:R-:W-:Y:S01]  /*d560*/  FMUL.FTZ R25, R2.reuse, R93 ;  /* 0x0000005d02197220 */ /* 0x040fe20000410000 */
[----:B------:R1:W-:Y:S01]  /*d570*/  MUFU.EX2 R150, R4 ;  /* 0x0000000400967308 */ /* 0x0003e20000000800 */
[C---:B------:R-:W-:Y:S02]  /*d580*/  FMUL.FTZ R24, R2.reuse, R92 ;  /* 0x0000005c02187220 */ /* 0x040fe40000410000 */
[C---:B------:R-:W-:Y:S02]  /*d590*/  FMUL.FTZ R32, R2.reuse, R100 ;  /* 0x0000006402207220 */ /* 0x040fe40000410000 */
[----:B------:R-:W-:Y:S02]  /*d5a0*/  FMUL.FTZ R33, R2, R101 ;  /* 0x0000006502217220 */ /* 0x000fe40000410000 */
[--C-:B------:R-:W-:Y:S02]  /*d5b0*/  FFMA.FTZ R64, R162, c[0x0][0x2d0], -R148.reuse ;  /* 0x0000b400a2407a23 */ /* 0x100fe40000010894 */
[----:B------:R-:W-:Y:S02]  /*d5c0*/  FMUL.FTZ R49, R2, R117 ;  /* 0x0000007502317220 */ /* 0x000fe40000410000 */
[----:B------:R5:W-:Y:S01]  /*d5d0*/  MUFU.EX2 R117, R64 ;  /* 0x0000004000757308 */ /* 0x000be20000000800 */
[----:B------:R-:W-:Y:S02]  /*d5e0*/  FFMA.FTZ R50, R159, c[0x0][0x2d0], -R148 ;  /* 0x0000b4009f327a23 */ /* 0x000fe40000010894 */
[----:B--2---:R-:W-:Y:S02]  /*d5f0*/  FADD.FTZ R0, -R3, R70 ;  /* 0x0000004603007221 */ /* 0x004fe40000010100 */
[--C-:B------:R-:W-:Y:S02]  /*d600*/  FFMA.FTZ R58, R160, c[0x0][0x2d0], -R148.reuse ;  /* 0x0000b400a03a7a23 */ /* 0x100fe40000010894 */
[----:B------:R-:W-:Y:S02]  /*d610*/  FMUL.FTZ R0, R0, c[0x0][0x2d0] ;  /* 0x0000b40000007a20 */ /* 0x000fe40000410000 */
[--C-:B------:R-:W-:Y:S02]  /*d620*/  FFMA.FTZ R56, R161, c[0x0][0x2d0], -R148.reuse ;  /* 0x0000b400a1387a23 */ /* 0x100fe40000010894 */
[C---:B------:R-:W-:Y:S02]  /*d630*/  FMUL.FTZ R57, R2.reuse, R125 ;  /* 0x0000007d02397220 */ /* 0x040fe40000410000 */
[----:B-1----:R-:W-:Y:S01]  /*d640*/  FFMA.FTZ R4, R153, c[0x0][0x2d0], -R148 ;  /* 0x0000b40099047a23 */ /* 0x002fe20000010894 */
[----:B---3--:R-:W-:Y:S01]  /*d650*/  MOV R153, R5 ;  /* 0x0000000500997202 */ /* 0x008fe20000000f00 */
[----:B------:R-:W1:Y:S01]  /*d660*/  MUFU.EX2 R0, R0 ;  /* 0x0000000000007308 */ /* 0x000e620000000800 */
[C---:B------:R-:W-:Y:S01]  /*d670*/  FMUL.FTZ R40, R2.reuse, R108 ;  /* 0x0000006c02287220 */ /* 0x040fe20000410000 */
[----:B------:R-:W-:Y:S01]  /*d680*/  MOV R108, R41 ;  /* 0x00000029006c7202 */ /* 0x000fe20000000f00 */
[C---:B------:R-:W-:Y:S01]  /*d690*/  FMUL.FTZ R41, R2.reuse, R109 ;  /* 0x0000006d02297220 */ /* 0x040fe20000410000 */
[----:B------:R-:W-:Y:S01]  /*d6a0*/  F2FP.PACK_AB R146, R153, R67 ;  /* 0x000000439992723e */ /* 0x000fe200000000ff */
[--C-:B------:R-:W-:Y:S02]  /*d6b0*/  FFMA.FTZ R100, R249, c[0x0][0x2d0], -R154.reuse ;  /* 0x0000b400f9647a23 */ /* 0x100fe4000001089a */
[----:B------:R-:W-:Y:S02]  /*d6c0*/  FFMA.FTZ R101, R247, c[0x0][0x2d0], -R154 ;  /* 0x0000b400f7657a23 */ /* 0x000fe4000001089a */
[C---:B-----5:R-:W-:Y:S01]  /*d6d0*/  FMUL.FTZ R64, R2.reuse, R132 ;  /* 0x0000008402407220 */ /* 0x060fe20000410000 */
[----:B------:R2:W3:Y:S01]  /*d6e0*/  MUFU.EX2 R66, R4 ;  /* 0x0000000400427308 */ /* 0x0004e20000000800 */
[----:B------:R-:W-:Y:S01]  /*d6f0*/  MOV R132, R65 ;  /* 0x0000004100847202 */ /* 0x000fe20000000f00 */
[----:B------:R-:W-:Y:S02]  /*d700*/  FMUL.FTZ R65, R2, R133 ;  /* 0x0000008502417220 */ /* 0x000fe40000410000 */
[C---:B-1----:R-:W-:Y:S02]  /*d710*/  FMUL.FTZ R6, R0.reuse, R74 ;  /* 0x0000004a00067220 */ /* 0x042fe40000410000 */
[C---:B------:R-:W-:Y:S02]  /*d720*/  FMUL.FTZ R7, R0.reuse, R75 ;  /* 0x0000004b00077220 */ /* 0x040fe40000410000 */
[C---:B------:R-:W-:Y:S02]  /*d730*/  FMUL.FTZ R10, R0.reuse, R78 ;  /* 0x0000004e000a7220 */ /* 0x040fe40000410000 */
[C---:B------:R-:W-:Y:S02]  /*d740*/  FMUL.FTZ R11, R0.reuse, R79 ;  /* 0x0000004f000b7220 */ /* 0x040fe40000410000 */
[----:B------:R-:W-:Y:S01]  /*d750*/  FMUL.FTZ R18, R0, R86 ;  /* 0x0000005600127220 */ /* 0x000fe20000410000 */
[----:B------:R-:W-:Y:S01]  /*d760*/  LDSM.16.MT88.4 R76, [R207+0x800] ;  /* 0x00080000cf4c783b */ /* 0x000fe20000004200 */
[--C-:B--2---:R-:W-:Y:S01]  /*d770*/  FFMA.FTZ R4, R145, c[0x0][0x2d0], -R148.reuse ;  /* 0x0000b40091047a23 */ /* 0x104fe20000010894 */
[----:B---3--:R-:W-:Y:S01]  /*d780*/  F2FP.PACK_AB R145, R66, R150 ;  /* 0x000000964291723e */ /* 0x008fe200000000ff */
[C---:B------:R-:W-:Y:S02]  /*d790*/  FMUL.FTZ R19, R0.reuse, R87 ;  /* 0x0000005700137220 */ /* 0x040fe40000410000 */
[----:B------:R1:W2:Y:S01]  /*d7a0*/  MUFU.EX2 R5, R4 ;  /* 0x0000000400057308 */ /* 0x0002a20000000800 */
[C---:B------:R-:W-:Y:S02]  /*d7b0*/  FMUL.FTZ R26, R0.reuse, R94 ;  /* 0x0000005e001a7220 */ /* 0x040fe40000410000 */
[C---:B------:R-:W-:Y:S01]  /*d7c0*/  FMUL.FTZ R27, R0.reuse, R95 ;  /* 0x0000005f001b7220 */ /* 0x040fe20000410000 */
[----:B------:R-:W-:Y:S01]  /*d7d0*/  LDSM.16.MT88.4 R84, [R208+0x800] ;  /* 0x00080000d054783b */ /* 0x000fe20000004200 */
[C---:B------:R-:W-:Y:S02]  /*d7e0*/  FMUL.FTZ R34, R0.reuse, R102 ;  /* 0x0000006600227220 */ /* 0x040fe40000410000 */
[C---:B------:R-:W-:Y:S02]  /*d7f0*/  FMUL.FTZ R35, R0.reuse, R103 ;  /* 0x0000006700237220 */ /* 0x040fe40000410000 */
[C---:B------:R-:W-:Y:S02]  /*d800*/  FMUL.FTZ R43, R0.reuse, R111 ;  /* 0x0000006f002b7220 */ /* 0x040fe40000410000 */
[C---:B------:R-:W-:Y:S02]  /*d810*/  FMUL.FTZ R42, R0.reuse, R110 ;  /* 0x0000006e002a7220 */ /* 0x040fe40000410000 */
[----:B------:R3:W-:Y:S01]  /*d820*/  MUFU.EX2 R110, R50 ;  /* 0x00000032006e7308 */ /* 0x0007e20000000800 */
[C---:B------:R-:W-:Y:S02]  /*d830*/  FMUL.FTZ R59, R0.reuse, R127 ;  /* 0x0000007f003b7220 */ /* 0x040fe40000410000 */
[----:B------:R-:W-:Y:S02]  /*d840*/  FMUL.FTZ R51, R0, R119 ;  /* 0x0000007700337220 */ /* 0x000fe40000410000 */
[--C-:B------:R-:W-:Y:S02]  /*d850*/  FFMA.FTZ R102, R252, c[0x0][0x2d0], -R148.reuse ;  /* 0x0000b400fc667a23 */ /* 0x100fe40000010894 */
[--C-:B------:R-:W-:Y:S03]  /*d860*/  FFMA.FTZ R103, R250, c[0x0][0x2d0], -R148.reuse ;  /* 0x0000b400fa677a23 */ /* 0x100fe60000010894 */
[----:B------:R5:W-:Y:S01]  /*d870*/  MUFU.EX2 R119, R56 ;  /* 0x0000003800777308 */ /* 0x000be20000000800 */
[----:B-1----:R-:W-:Y:S01]  /*d880*/  FFMA.FTZ R4, R152, c[0x0][0x2d0], -R148 ;  /* 0x0000b40098047a23 */ /* 0x002fe20000010894 */
[----:B--2---:R-:W-:Y:S01]  /*d890*/  MOV R152, R5 ;  /* 0x0000000500987202 */ /* 0x004fe20000000f00 */
[----:B------:R-:W-:Y:S07]  /*d8a0*/  FMUL.FTZ R5, R2, R73 ;  /* 0x0000004902057220 */ /* 0x000fee0000410000 */
[----:B------:R1:W2:Y:S01]  /*d8b0*/  MUFU.EX2 R70, R4 ;  /* 0x0000000400467308 */ /* 0x0002a20000000800 */
[----:B---3--:R-:W-:Y:S09]  /*d8c0*/  FMUL.FTZ R50, R0, R118 ;  /* 0x0000007600327220 */ /* 0x008ff20000410000 */
[----:B------:R3:W-:Y:S01]  /*d8d0*/  MUFU.EX2 R118, R58 ;  /* 0x0000003a00767308 */ /* 0x0007e20000000800 */
[C---:B-----5:R-:W-:Y:S02]  /*d8e0*/  FMUL.FTZ R56, R2.reuse, R124 ;  /* 0x0000007c02387220 */ /* 0x060fe40000410000 */
[----:B-1----:R-:W-:Y:S01]  /*d8f0*/  FMUL.FTZ R4, R2, R72 ;  /* 0x0000004802047220 */ /* 0x002fe20000410000 */
[----:B--2---:R-:W-:Y:S01]  /*d900*/  F2FP.PACK_AB R147, R70, R152 ;  /* 0x000000984693723e */ /* 0x004fe200000000ff */
[----:B------:R-:W1:Y:S01]  /*d910*/  LDSM.16.MT88.4 R72, [R210+0x4000] ;  /* 0x00400000d248783b */ /* 0x000e620000004200 */
[----:B------:R-:W-:Y:S05]  /*d920*/  MOV R109, R70 ;  /* 0x00000046006d7202 */ /* 0x000fea0000000f00 */
[C---:B------:R-:W-:Y:S02]  /*d930*/  HMMA.16816.F32 R4, R144.reuse, R12, R4 ;  /* 0x0000000c9004723c */ /* 0x040fe40000001804 */
[----:B------:R-:W2:Y:S03]  /*d940*/  LDL.LU R70, [R1] ;  /* 0x0000000001467983 */ /* 0x000ea60000300800 */
[----:B---3--:R-:W-:Y:S02]  /*d950*/  FMUL.FTZ R58, R0, R126 ;  /* 0x0000007e003a7220 */ /* 0x008fe40000410000 */
[C---:B------:R-:W-:Y:S01]  /*d960*/  FMUL.FTZ R12, R2.reuse, R80 ;  /* 0x00000050020c7220 */ /* 0x040fe20000410000 */
[C---:B------:R-:W-:Y:S04]  /*d970*/  HMMA.16816.F32 R8, R144.reuse, R14, R8 ;  /* 0x0000000e9008723c */ /* 0x040fe80000001808 */
[----:B------:R-:W-:Y:S03]  /*d980*/  FMUL.FTZ R13, R2, R81 ;  /* 0x00000051020d7220 */ /* 0x000fe60000410000 */
[C---:B------:R-:W-:Y:S02]  /*d990*/  FMUL.FTZ R14, R0.reuse, R82 ;  /* 0x00000052000e7220 */ /* 0x040fe40000410000 */
[----:B------:R-:W-:Y:S02]  /*d9a0*/  FMUL.FTZ R15, R0, R83 ;  /* 0x00000053000f7220 */ /* 0x000fe40000410000 */
[----:B------:R-:W3:Y:S05]  /*d9b0*/  LDSM.16.MT88.4 R80, [R209+0x800] ;  /* 0x00080000d150783b */ /* 0x000eea0000004200 */
[C---:B------:R-:W-:Y:S07]  /*d9c0*/  HMMA.16816.F32 R12, R144.reuse, R20, R12 ;  /* 0x00000014900c723c */ /* 0x040fee000000180c */
[C---:B------:R-:W-:Y:S01]  /*d9d0*/  FMUL.FTZ R20, R2.reuse, R88 ;  /* 0x0000005802147220 */ /* 0x040fe20000410000 */
[C---:B------:R-:W-:Y:S04]  /*d9e0*/  HMMA.16816.F32 R16, R144.reuse, R22, R16 ;  /* 0x000000169010723c */ /* 0x040fe80000001810 */
[----:B------:R-:W-:Y:S03]  /*d9f0*/  FMUL.FTZ R21, R2, R89 ;  /* 0x0000005902157220 */ /* 0x000fe60000410000 */
[C---:B------:R-:W-:Y:S02]  /*da00*/  FMUL.FTZ R22, R0.reuse, R90 ;  /* 0x0000005a00167220 */ /* 0x040fe40000410000 */
[----:B------:R-:W-:Y:S02]  /*da10*/  FMUL.FTZ R23, R0, R91 ;  /* 0x0000005b00177220 */ /* 0x000fe40000410000 */
[----:B------:R-:W5:Y:S05]  /*da20*/  LDSM.16.MT88.4 R88, [R210+0x800] ;  /* 0x00080000d258783b */ /* 0x000f6a0000004200 */
[C---:B------:R-:W-:Y:S07]  /*da30*/  HMMA.16816.F32 R20, R144.reuse, R28, R20 ;  /* 0x0000001c9014723c */ /* 0x040fee0000001814 */
        /* <DEDUP_REMOVED lines=8> */
[C---:B------:R-:W-:Y:S02]  /*dac0*/  FMUL.FTZ R30, R0.reuse, R98 ;  /* 0x00000062001e7220 */ /* 0x040fe40000410000 */
[----:B------:R-:W-:Y:S02]  /*dad0*/  FMUL.FTZ R67, R0, R135 ;  /* 0x0000008700437220 */ /* 0x000fe40000410000 */
[----:B------:R-:W2:Y:S03]  /*dae0*/  LDL.LU R135, [R1+0x8] ;  /* 0x0000080001877983 */ /* 0x000ea60000300800 */
[C---:B------:R-:W-:Y:S07]  /*daf0*/  HMMA.16816.F32 R28, R144.reuse, R36, R28 ;  /* 0x00000024901c723c */ /* 0x040fee000000181c */
[----:B------:R-:W-:Y:S01]  /*db00*/  FFMA.FTZ R36, R156, c[0x0][0x2d0], -R154 ;  /* 0x0000b4009c247a23 */ /* 0x000fe2000001089a */
[C---:B------:R-:W-:Y:S03]  /*db10*/  HMMA.16816.F32 R32, R144.reuse, R38, R32 ;  /* 0x000000269020723c */ /* 0x040fe60000001820 */
[----:B------:R1:W1:Y:S01]  /*db20*/  MUFU.EX2 R48, R36 ;  /* 0x0000002400307308 */ /* 0x0002620000000800 */
[----:B------:R-:W-:Y:S02]  /*db30*/  FMUL.FTZ R37, R2, R105 ;  /* 0x0000006902257220 */ /* 0x000fe40000410000 */
[--C-:B------:R-:W-:Y:S02]  /*db40*/  FFMA.FTZ R105, R246, c[0x0][0x2d0], -R148.reuse ;  /* 0x0000b400f6697a23 */ /* 0x100fe40000010894 */
[C---:B------:R-:W-:Y:S04]  /*db50*/  FMUL.FTZ R38, R0.reuse, R106 ;  /* 0x0000006a00267220 */ /* 0x040fe80000410000 */
[----:B------:R-:W-:Y:S02]  /*db60*/  FMUL.FTZ R39, R0, R107 ;  /* 0x0000006b00277220 */ /* 0x000fe40000410000 */
[C---:B-1----:R-:W-:Y:S01]  /*db70*/  FMUL.FTZ R36, R2.reuse, R104 ;  /* 0x0000006802247220 */ /* 0x042fe20000410000 */
[----:B------:R-:W-:Y:S01]  /*db80*/  MOV R111, R48 ;  /* 0x00000030006f7202 */ /* 0x000fe20000000f00 */
[----:B------:R-:W-:Y:S02]  /*db90*/  FMUL.FTZ R48, R2, R116 ;  /* 0x0000007402307220 */ /* 0x000fe40000410000 */
[----:B------:R-:W-:Y:S03]  /*dba0*/  FFMA.FTZ R104, R248, c[0x0][0x2d0], -R148 ;  /* 0x0000b400f8687a23 */ /* 0x000fe60000010894 */
[C---:B----4-:R-:W-:Y:S07]  /*dbb0*/  HMMA.16816.F32 R36, R144.reuse, R44, R36 ;  /* 0x0000002c9024723c */ /* 0x050fee0000001824 */
[--C-:B------:R-:W-:Y:S01]  /*dbc0*/  FFMA.FTZ R44, R158, c[0x0][0x2d0], -R154.reuse ;  /* 0x0000b4009e2c7a23 */ /* 0x100fe2000001089a */
[C---:B------:R-:W-:Y:S03]  /*dbd0*/  HMMA.16816.F32 R40, R144.reuse, R46, R40 ;  /* 0x0000002e9028723c */ /* 0x040fe60000001828 */
[----:B------:R-:W1:Y:S01]  /*dbe0*/  MUFU.EX2 R69, R44 ;  /* 0x0000002c00457308 */ /* 0x000e620000000800 */
[----:B------:R-:W-:Y:S03]  /*dbf0*/  FMUL.FTZ R45, R2, R113 ;  /* 0x00000071022d7220 */ /* 0x000fe60000410000 */
[C---:B------:R-:W-:Y:S02]  /*dc00*/  FMUL.FTZ R47, R0.reuse, R115 ;  /* 0x00000073002f7220 */ /* 0x040fe40000410000 */
[----:B------:R-:W-:Y:S03]  /*dc10*/  FMUL.FTZ R46, R0, R114 ;  /* 0x00000072002e7220 */ /* 0x000fe60000410000 */
[----:B-1----:R-:W-:Y:S01]  /*dc20*/  MOV R133, R69 ;  /* 0x0000004500857202 */ /* 0x002fe20000000f00 */
[--C-:B------:R-:W-:Y:S02]  /*dc30*/  FFMA.FTZ R69, R163, c[0x0][0x2d0], -R154.reuse ;  /* 0x0000b400a3457a23 */ /* 0x100fe4000001089a */
[C---:B------:R-:W-:Y:S02]  /*dc40*/  FMUL.FTZ R44, R2.reuse, R112 ;  /* 0x00000070022c7220 */ /* 0x040fe40000410000 */
[----:B------:R1:W-:Y:S05]  /*dc50*/  MUFU.EX2 R116, R69 ;  /* 0x0000004500747308 */ /* 0x0003ea0000000800 */
[C---:B------:R-:W-:Y:S07]  /*dc60*/  HMMA.16816.F32 R44, R144.reuse, R52, R44 ;  /* 0x00000034902c723c */ /* 0x040fee000000182c */
[C---:B------:R-:W-:Y:S01]  /*dc70*/  FMUL.FTZ R52, R2.reuse, R120 ;  /* 0x0000007802347220 */ /* 0x040fe20000410000 */
[C---:B------:R-:W-:Y:S04]  /*dc80*/  HMMA.16816.F32 R48, R144.reuse, R54, R48 ;  /* 0x000000369030723c */ /* 0x040fe80000001830 */
[----:B------:R-:W-:Y:S03]  /*dc90*/  FMUL.FTZ R53, R2, R121 ;  /* 0x0000007902357220 */ /* 0x000fe60000410000 */
[C---:B------:R-:W-:Y:S02]  /*dca0*/  FMUL.FTZ R54, R0.reuse, R122 ;  /* 0x0000007a00367220 */ /* 0x040fe40000410000 */
[----:B------:R-:W-:Y:S03]  /*dcb0*/  FMUL.FTZ R55, R0, R123 ;  /* 0x0000007b00377220 */ /* 0x000fe60000410000 */
[--C-:B-1----:R-:W-:Y:S04]  /*dcc0*/  FFMA.FTZ R69, R166, c[0x0][0x2d0], -R154.reuse ;  /* 0x0000b400a6457a23 */ /* 0x102fe8000001089a */
[C---:B------:R-:W-:Y:S01]  /*dcd0*/  HMMA.16816.F32 R52, R144.reuse, R60, R52 ;  /* 0x0000003c9034723c */ /* 0x040fe20000001834 */
[----:B------:R1:W-:Y:S06]  /*dce0*/  MUFU.EX2 R134, R69 ;  /* 0x0000004500867308 */ /* 0x0003ec0000000800 */
[C---:B------:R-:W-:Y:S01]  /*dcf0*/  FMUL.FTZ R60, R2.reuse, R128 ;  /* 0x00000080023c7220 */ /* 0x040fe20000410000 */
[C---:B------:R-:W-:Y:S04]  /*dd00*/  HMMA.16816.F32 R56, R144.reuse, R62, R56 ;  /* 0x0000003e9038723c */ /* 0x040fe80000001838 */
[----:B------:R-:W-:Y:S03]  /*dd10*/  FMUL.FTZ R61, R2, R129 ;  /* 0x00000081023d7220 */ /* 0x000fe60000410000 */
[C---:B------:R-:W-:Y:S02]  /*dd20*/  FMUL.FTZ R62, R0.reuse, R130 ;  /* 0x00000082003e7220 */ /* 0x040fe40000410000 */
[----:B------:R-:W-:Y:S07]  /*dd30*/  FMUL.FTZ R63, R0, R131 ;  /* 0x00000083003f7220 */ /* 0x000fee0000410000 */
[C---:B------:R-:W-:Y:S03]  /*dd40*/  HMMA.16816.F32 R60, R144.reuse, R72, R60 ;  /* 0x00000048903c723c */ /* 0x040fe6000000183c */
[--C-:B-1----:R-:W-:Y:S04]  /*dd50*/  FFMA.FTZ R69, R164, c[0x0][0x2d0], -R154.reuse ;  /* 0x0000b400a4457a23 */ /* 0x102fe8000001089a */
[----:B------:R1:W-:Y:S01]  /*dd60*/  MUFU.EX2 R98, R69 ;  /* 0x0000004500627308 */ /* 0x0003e20000000800 */
[----:B------:R-:W-:Y:S04]  /*dd70*/  HMMA.16816.F32 R64, R144, R74, R64 ;  /* 0x0000004a9040723c */ /* 0x000fe80000001840 */
[----:B------:R-:W-:Y:S02]  /*dd80*/  F2FP.PACK_AB R72, R111, R108 ;  /* 0x0000006c6f48723e */ /* 0x000fe400000000ff */
[----:B------:R-:W-:Y:S02]  /*dd90*/  F2FP.PACK_AB R73, R119, R110 ;  /* 0x0000006e7749723e */ /* 0x000fe400000000ff */
[----:B------:R-:W-:Y:S01]  /*dda0*/  F2FP.PACK_AB R75, R117, R118 ;  /* 0x00000076754b723e */ /* 0x000fe200000000ff */
[----:B------:R-:W-:Y:S03]  /*ddb0*/  MUFU.EX2 R146, R102 ;  /* 0x0000006600927308 */ /* 0x000fe60000000800 */
[----:B------:R-:W-:Y:S02]  /*ddc0*/  F2FP.PACK_AB R74, R133, R132 ;  /* 0x00000084854a723e */ /* 0x000fe400000000ff */
[----:B------:R-:W-:Y:S05]  /*ddd0*/  MOV R147, R151 ;  /* 0x0000009700937202 */ /* 0x000fea0000000f00 */
[C---:B------:R-:W-:Y:S01]  /*dde0*/  HMMA.16816.F32 R4, R72.reuse, R76, R4 ;  /* 0x0000004c4804723c */ /* 0x040fe20000001804 */
[----:B------:R-:W-:Y:S04]  /*ddf0*/  MUFU.EX2 R145, R103 ;  /* 0x0000006700917308 */ /* 0x000fe80000000800 */
[----:B-1----:R-:W-:Y:S03]  /*de00*/  FFMA.FTZ R69, R165, c[0x0][0x2d0], -R154 ;  /* 0x0000b400a5457a23 */ /* 0x002fe6000001089a */
[C---:B------:R-:W-:Y:S01]  /*de10*/  HMMA.16816.F32 R8, R72.reuse, R78, R8 ;  /* 0x0000004e4808723c */ /* 0x040fe20000001808 */
[----:B------:R-:W1:Y:S02]  /*de20*/  LDSM.16.MT88.4 R76, [R207+0x4800] ;  /* 0x00480000cf4c783b */ /* 0x000e640000004200 */
[----:B------:R4:W1:Y:S05]  /*de30*/  MUFU.EX2 R92, R69 ;  /* 0x00000045005c7308 */ /* 0x00086a0000000800 */
[C---:B---3--:R-:W-:Y:S05]  /*de40*/  HMMA.16816.F32 R12, R72.reuse, R80, R12 ;  /* 0x00000050480c723c */ /* 0x048fea000000180c */
[----:B------:R-:W-:Y:S03]  /*de50*/  MUFU.EX2 R144, R104 ;  /* 0x0000006800907308 */ /* 0x000fe60000000800 */
[C---:B------:R-:W-:Y:S01]  /*de60*/  HMMA.16816.F32 R16, R72.reuse, R82, R16 ;  /* 0x000000524810723c */ /* 0x040fe20000001810 */
[----:B------:R-:W3:Y:S07]  /*de70*/  LDSM.16.MT88.4 R80, [R209+0x4800] ;  /* 0x00480000d150783b */ /* 0x000eee0000004200 */
[C---:B------:R-:W-:Y:S04]  /*de80*/  HMMA.16816.F32 R20, R72.reuse, R84, R20 ;  /* 0x000000544814723c */ /* 0x040fe80000001814 */
[--C-:B----4-:R-:W-:Y:S04]  /*de90*/  FFMA.FTZ R69, R167, c[0x0][0x2d0], -R148.reuse ;  /* 0x0000b400a7457a23 */ /* 0x110fe80000010894 */
[C---:B------:R-:W-:Y:S01]  /*dea0*/  HMMA.16816.F32 R24, R72.reuse, R86, R24 ;  /* 0x000000564818723c */ /* 0x040fe20000001818 */
[----:B------:R4:W-:Y:S01]  /*deb0*/  MUFU.EX2 R218, R69 ;  /* 0x0000004500da7308 */ /* 0x0009e20000000800 */
[----:B------:R-:W3:Y:S06]  /*dec0*/  LDSM.16.MT88.4 R84, [R208+0x4800] ;  /* 0x00480000d054783b */ /* 0x000eec0000004200 */
[C---:B-----5:R-:W-:Y:S08]  /*ded0*/  HMMA.16816.F32 R28, R72.reuse, R88, R28 ;  /* 0x00000058481c723c */ /* 0x060ff0000000181c */
[C---:B------:R-:W-:Y:S01]  /*dee0*/  HMMA.16816.F32 R32, R72.reuse, R90, R32 ;  /* 0x0000005a4820723c */ /* 0x040fe20000001820 */
[----:B------:R-:W5:Y:S07]  /*def0*/  LDSM.16.MT88.4 R88, [R210+0x4800] ;  /* 0x00480000d258783b */ /* 0x000f6e0000004200 */
[C---:B-1----:R-:W-:Y:S04]  /*df00*/  HMMA.16816.F32 R36, R72.reuse, R76, R36 ;  /* 0x0000004c4824723c */ /* 0x042fe80000001824 */
[--C-:B----4-:R-:W-:Y:S01]  /*df10*/  FFMA.FTZ R69, R169, c[0x0][0x2d0], -R148.reuse ;  /* 0x0000b400a9457a23 */ /* 0x110fe20000010894 */
[----:B------:R-:W-:Y:S02]  /*df20*/  MOV R169, R92 ;  /* 0x0000005c00a97202 */ /* 0x000fe40000000f00 */
[----:B------:R-:W-:Y:S01]  /*df30*/  LDSM.16.MT88.4 R92, [R209+0x1000] ;  /* 0x00100000d15c783b */ /* 0x000fe20000004200 */
[C---:B------:R-:W-:Y:S01]  /*df40*/  HMMA.16816.F32 R40, R72.reuse, R78, R40 ;  /* 0x0000004e4828723c */ /* 0x040fe20000001828 */
[----:B------:R1:W4:Y:S06]  /*df50*/  MUFU.EX2 R127, R69 ;  /* 0x00000045007f7308 */ /* 0x00032c0000000800 */
[----:B------:R-:W2:Y:S01]  /*df60*/  LDSM.16.MT88.4 R76, [R207+0x1000] ;  /* 0x00100000cf4c783b */ /* 0x000ea20000004200 */
[C---:B---3--:R-:W-:Y:S08]  /*df70*/  HMMA.16816.F32 R44, R72.reuse, R80, R44 ;  /* 0x00000050482c723c */ /* 0x048ff0000000182c */
[C---:B------:R-:W-:Y:S01]  /*df80*/  HMMA.16816.F32 R48, R72.reuse, R82, R48 ;  /* 0x000000524830723c */ /* 0x040fe20000001830 */
[----:B------:R-:W3:Y:S07]  /*df90*/  LDSM.16.MT88.4 R80, [R208+0x1000] ;  /* 0x00100000d050783b */ /* 0x000eee0000004200 */
[C---:B------:R-:W-:Y:S04]  /*dfa0*/  HMMA.16816.F32 R52, R72.reuse, R84, R52 ;  /* 0x000000544834723c */ /* 0x040fe80000001834 */
[--C-:B-1----:R-:W-:Y:S04]  /*dfb0*/  FFMA.FTZ R69, R168, c[0x0][0x2d0], -R148.reuse ;  /* 0x0000b400a8457a23 */ /* 0x102fe80000010894 */
[C---:B------:R-:W-:Y:S01]  /*dfc0*/  HMMA.16816.F32 R56, R72.reuse, R86, R56 ;  /* 0x000000564838723c */ /* 0x040fe20000001838 */
[----:B------:R1:W-:Y:S01]  /*dfd0*/  MUFU.EX2 R126, R69 ;  /* 0x00000045007e7308 */ /* 0x0003e20000000800 */
[----:B------:R-:W3:Y:S06]  /*dfe0*/  LDSM.16.MT88.4 R84, [R210+0x1000] ;  /* 0x00100000d254783b */ /* 0x000eec0000004200 */
[C---:B-----5:R-:W-:Y:S08]  /*dff0*/  HMMA.16816.F32 R60, R72.reuse, R88, R60 ;  /* 0x00000058483c723c */ /* 0x060ff0000000183c */
[----:B------:R-:W-:Y:S01]  /*e000*/  HMMA.16816.F32 R64, R72, R90, R64 ;  /* 0x0000005a4840723c */ /* 0x000fe20000001840 */
[----:B------:R-:W-:Y:S06]  /*e010*/  LDSM.16.MT88.4 R88, [R209+0x5000] ;  /* 0x00500000d158783b */ /* 0x000fec0000004200 */
[----:B------:R-:W-:Y:S01]  /*e020*/  F2FP.PACK_AB R72, R134, R116 ;  /* 0x000000748648723e */ /* 0x000fe200000000ff */
[----:B-1----:R-:W-:Y:S01]  /*e030*/  FFMA.FTZ R69, R170, c[0x0][0x2d0], -R148 ;  /* 0x0000b400aa457a23 */ /* 0x002fe20000010894 */
[----:B------:R-:W-:Y:S03]  /*e040*/  MOV R170, R98 ;  /* 0x0000006200aa7202 */ /* 0x000fe60000000f00 */
[----:B------:R1:W5:Y:S01]  /*e050*/  MUFU.EX2 R125, R69 ;  /* 0x00000045007d7308 */ /* 0x0003620000000800 */
[----:B----4-:R-:W-:Y:S01]  /*e060*/  F2FP.PACK_AB R73, R127, R218 ;  /* 0x000000da7f49723e */ /* 0x010fe200000000ff */
[----:B--2---:R-:W-:Y:S01]  /*e070*/  FFMA.FTZ R2, R2, R135, R147 ;  /* 0x0000008702027223 */ /* 0x004fe20000010093 */
[----:B------:R-:W-:Y:S02]  /*e080*/  F2FP.PACK_AB R74, R169, R170 ;  /* 0x000000aaa94a723e */ /* 0x000fe400000000ff */
[----:B------:R-:W-:Y:S02]  /*e090*/  MOV R98, R152 ;  /* 0x0000009800627202 */ /* 0x000fe40000000f00 */
[----:B------:R-:W-:Y:S03]  /*e0a0*/  MOV R135, R149 ;  /* 0x0000009500877202 */ /* 0x000fe60000000f00 */
[----:B------:R-:W-:Y:S01]  /*e0b0*/  MUFU.EX2 R147, R101 ;  /* 0x0000006500937308 */ /* 0x000fe20000000800 */
[--C-:B-1----:R-:W-:Y:S01]  /*e0c0*/  FFMA.FTZ R69, R171, c[0x0][0x2d0], -R154.reuse ;  /* 0x0000b400ab457a23 */ /* 0x102fe2000001089a */
[----:B-----5:R-:W-:Y:S02]  /*e0d0*/  F2FP.PACK_AB R75, R125, R126 ;  /* 0x0000007e7d4b723e */ /* 0x020fe400000000ff */
[----:B------:R-:W-:Y:S06]  /*e0e0*/  MOV R171, R150 ;  /* 0x0000009600ab7202 */ /* 0x000fec0000000f00 */
[----:B------:R1:W-:Y:S01]  /*e0f0*/  MUFU.EX2 R124, R69 ;  /* 0x00000045007c7308 */ /* 0x0003e20000000800 */
[C---:B------:R-:W-:Y:S08]  /*e100*/  HMMA.16816.F32 R4, R72.reuse, R76, R4 ;  /* 0x0000004c4804723c */ /* 0x040ff00000001804 */
[C---:B------:R-:W-:Y:S01]  /*e110*/  HMMA.16816.F32 R8, R72.reuse, R78, R8 ;  /* 0x0000004e4808723c */ /* 0x040fe20000001808 */
[----:B------:R-:W2:Y:S07]  /*e120*/  LDSM.16.MT88.4 R76, [R207+0x5000] ;  /* 0x00500000cf4c783b */ /* 0x000eae0000004200 */
[C---:B------:R-:W-:Y:S04]  /*e130*/  HMMA.16816.F32 R12, R72.reuse, R92, R12 ;  /* 0x0000005c480c723c */ /* 0x040fe8000000180c */
[--C-:B-1----:R-:W-:Y:S01]  /*e140*/  FFMA.FTZ R69, R174, c[0x0][0x2d0], -R154.reuse ;  /* 0x0000b400ae457a23 */ /* 0x102fe2000001089a */
[----:B------:R-:W-:Y:S02]  /*e150*/  MOV R174, R133 ;  /* 0x0000008500ae7202 */ /* 0x000fe40000000f00 */
[----:B------:R-:W-:Y:S01]  /*e160*/  MOV R133, R96 ;  /* 0x0000006000857202 */ /* 0x000fe20000000f00 */
[C---:B------:R-:W-:Y:S01]  /*e170*/  HMMA.16816.F32 R16, R72.reuse, R94, R16 ;  /* 0x0000005e4810723c */ /* 0x040fe20000001810 */
[----:B------:R1:W4:Y:S01]  /*e180*/  MUFU.EX2 R168, R69 ;  /* 0x0000004500a87308 */ /* 0x0003220000000800 */
[----:B------:R-:W-:Y:S06]  /*e190*/  LDSM.16.MT88.4 R92, [R210+0x5000] ;  /* 0x00500000d25c783b */ /* 0x000fec0000004200 */
[C---:B---3--:R-:W-:Y:S08]  /*e1a0*/  HMMA.16816.F32 R20, R72.reuse, R80, R20 ;  /* 0x000000504814723c */ /* 0x048ff00000001814 */
[C---:B------:R-:W-:Y:S01]  /*e1b0*/  HMMA.16816.F32 R24, R72.reuse, R82, R24 ;  /* 0x000000524818723c */ /* 0x040fe20000001818 */
[----:B------:R-:W3:Y:S07]  /*e1c0*/  LDSM.16.MT88.4 R80, [R208+0x5000] ;  /* 0x00500000d050783b */ /* 0x000eee0000004200 */
[C---:B------:R-:W-:Y:S04]  /*e1d0*/  HMMA.16816.F32 R28, R72.reuse, R84, R28 ;  /* 0x00000054481c723c */ /* 0x040fe8000000181c */
[--C-:B-1----:R-:W-:Y:S01]  /*e1e0*/  FFMA.FTZ R69, R173, c[0x0][0x2d0], -R154.reuse ;  /* 0x0000b400ad457a23 */ /* 0x102fe2000001089a */
[----:B------:R-:W-:Y:S02]  /*e1f0*/  MOV R173, R132 ;  /* 0x0000008400ad7202 */ /* 0x000fe40000000f00 */
[----:B------:R-:W-:Y:S01]  /*e200*/  MOV R132, R97 ;  /* 0x0000006100847202 */ /* 0x000fe20000000f00 */
[C---:B------:R-:W-:Y:S01]  /*e210*/  HMMA.16816.F32 R32, R72.reuse, R86, R32 ;  /* 0x000000564820723c */ /* 0x040fe20000001820 */
[----:B------:R1:W-:Y:S01]  /*e220*/  MUFU.EX2 R167, R69 ;  /* 0x0000004500a77308 */ /* 0x0003e20000000800 */
[----:B------:R-:W-:Y:S06]  /*e230*/  LDSM.16.MT88.4 R84, [R209+0x1800] ;  /* 0x00180000d154783b */ /* 0x000fec0000004200 */
[C---:B--2---:R-:W-:Y:S08]  /*e240*/  HMMA.16816.F32 R36, R72.reuse, R76, R36 ;  /* 0x0000004c4824723c */ /* 0x044ff00000001824 */
[C---:B------:R-:W-:Y:S01]  /*e250*/  HMMA.16816.F32 R40, R72.reuse, R78, R40 ;  /* 0x0000004e4828723c */ /* 0x040fe20000001828 */
[----:B------:R-:W2:Y:S07]  /*e260*/  LDSM.16.MT88.4 R76, [R207+0x1800] ;  /* 0x00180000cf4c783b */ /* 0x000eae0000004200 */
[C---:B------:R-:W-:Y:S04]  /*e270*/  HMMA.16816.F32 R44, R72.reuse, R88, R44 ;  /* 0x00000058482c723c */ /* 0x040fe8000000182c */
[----:B-1----:R-:W-:Y:S01]  /*e280*/  FFMA.FTZ R69, R172, c[0x0][0x2d0], -R154 ;  /* 0x0000b400ac457a23 */ /* 0x002fe2000001089a */
[----:B------:R-:W-:Y:S02]  /*e290*/  MOV R172, R111 ;  /* 0x0000006f00ac7202 */ /* 0x000fe40000000f00 */
[----:B------:R-:W-:Y:S01]  /*e2a0*/  MOV R111, R98 ;  /* 0x00000062006f7202 */ /* 0x000fe20000000f00 */
[C---:B------:R-:W-:Y:S01]  /*e2b0*/  HMMA.16816.F32 R48, R72.reuse, R90, R48 ;  /* 0x0000005a4830723c */ /* 0x040fe20000001830 */
[----:B------:R1:W5:Y:S01]  /*e2c0*/  MUFU.EX2 R166, R69 ;  /* 0x0000004500a67308 */ /* 0x0003620000000800 */
        /* <DEDUP_REMOVED lines=8> */
[----:B------:R-:W-:Y:S01]  /*e350*/  HMMA.16816.F32 R64, R72, R94, R64 ;  /* 0x0000005e4840723c */ /* 0x000fe20000001840 */
[----:B------:R1:W-:Y:S01]  /*e360*/  MUFU.EX2 R107, R69 ;  /* 0x00000045006b7308 */ /* 0x0003e20000000800 */
[----:B------:R-:W-:Y:S05]  /*e370*/  LDSM.16.MT88.4 R92, [R210+0x5800] ;  /* 0x00580000d25c783b */ /* 0x000fea0000004200 */
[----:B----4-:R-:W-:Y:S02]  /*e380*/  F2FP.PACK_AB R72, R168, R124 ;  /* 0x0000007ca848723e */ /* 0x010fe400000000ff */
[----:B-----5:R-:W-:Y:S01]  /*e390*/  F2FP.PACK_AB R74, R166, R167 ;  /* 0x000000a7a64a723e */ /* 0x020fe200000000ff */
[----:B------:R-:W-:Y:S02]  /*e3a0*/  LDSM.16.MT88.4 R96, [R209+0x7000] ;  /* 0x00700000d160783b */ /* 0x000fe40000004200 */
[--C-:B-1----:R-:W-:Y:S04]  /*e3b0*/  FFMA.FTZ R69, R201, c[0x0][0x2d0], -R148.reuse ;  /* 0x0000b400c9457a23 */ /* 0x102fe80000010894 */
[----:B------:R1:W4:Y:S02]  /*e3c0*/  MUFU.EX2 R106, R69 ;  /* 0x00000045006a7308 */ /* 0x0003240000000800 */
[--C-:B-1----:R-:W-:Y:S01]  /*e3d0*/  FFMA.FTZ R69, R175, c[0x0][0x2d0], -R148.reuse ;  /* 0x0000b400af457a23 */ /* 0x102fe20000010894 */
[----:B----4-:R-:W-:Y:S07]  /*e3e0*/  F2FP.PACK_AB R73, R106, R107 ;  /* 0x0000006b6a49723e */ /* 0x010fee00000000ff */
[----:B------:R1:W-:Y:S02]  /*e3f0*/  MUFU.EX2 R165, R69 ;  /* 0x0000004500a57308 */ /* 0x0003e40000000800 */
[----:B-1----:R-:W-:Y:S08]  /*e400*/  FFMA.FTZ R69, R202, c[0x0][0x2d0], -R148 ;  /* 0x0000b400ca457a23 */ /* 0x002ff00000010894 */
[----:B------:R1:W4:Y:S02]  /*e410*/  MUFU.EX2 R164, R69 ;  /* 0x0000004500a47308 */ /* 0x0003240000000800 */
[--C-:B-1----:R-:W-:Y:S01]  /*e420*/  FFMA.FTZ R69, R203, c[0x0][0x2d0], -R154.reuse ;  /* 0x0000b400cb457a23 */ /* 0x102fe2000001089a */
[----:B----4-:R-:W-:Y:S07]  /*e430*/  F2FP.PACK_AB R75, R164, R165 ;  /* 0x000000a5a44b723e */ /* 0x010fee00000000ff */
[----:B------:R1:W-:Y:S01]  /*e440*/  MUFU.EX2 R115, R69 ;  /* 0x0000004500737308 */ /* 0x0003e20000000800 */
[C---:B--2---:R-:W-:Y:S08]  /*e450*/  HMMA.16816.F32 R4, R72.reuse, R76, R4 ;  /* 0x0000004c4804723c */ /* 0x044ff00000001804 */
[C---:B------:R-:W-:Y:S01]  /*e460*/  HMMA.16816.F32 R8, R72.reuse, R78, R8 ;  /* 0x0000004e4808723c */ /* 0x040fe20000001808 */
[----:B------:R-:W2:Y:S07]  /*e470*/  LDSM.16.MT88.4 R76, [R207+0x5800] ;  /* 0x00580000cf4c783b */ /* 0x000eae0000004200 */
[C---:B------:R-:W-:Y:S04]  /*e480*/  HMMA.16816.F32 R12, R72.reuse, R84, R12 ;  /* 0x00000054480c723c */ /* 0x040fe8000000180c */
[--C-:B-1----:R-:W-:Y:S04]  /*e490*/  FFMA.FTZ R69, R212, c[0x0][0x2d0], -R154.reuse ;  /* 0x0000b400d4457a23 */ /* 0x102fe8000001089a */
[C---:B------:R-:W-:Y:S01]  /*e4a0*/  HMMA.16816.F32 R16, R72.reuse, R86, R16 ;  /* 0x000000564810723c */ /* 0x040fe20000001810 */
[----:B------:R1:W4:Y:S01]  /*e4b0*/  MUFU.EX2 R163, R69 ;  /* 0x0000004500a37308 */ /* 0x0003220000000800 */
        /* <DEDUP_REMOVED lines=8> */
[----:B------:R-:W-:Y:S06]  /*e540*/  LDSM.16.MT88.4 R88, [R209+0x2000] ;  /* 0x00200000d158783b */ /* 0x000fec0000004200 */
[C---:B--2---:R-:W-:Y:S08]  /*e550*/  HMMA.16816.F32 R36, R72.reuse, R76, R36 ;  /* 0x0000004c4824723c */ /* 0x044ff00000001824 */
[C---:B------:R-:W-:Y:S01]  /*e560*/  HMMA.16816.F32 R40, R72.reuse, R78, R40 ;  /* 0x0000004e4828723c */ /* 0x040fe20000001828 */
[----:B------:R-:W2:Y:S07]  /*e570*/  LDSM.16.MT88.4 R76, [R207+0x2000] ;  /* 0x00200000cf4c783b */ /* 0x000eae0000004200 */
[C---:B-----5:R-:W-:Y:S04]  /*e580*/  HMMA.16816.F32 R44, R72.reuse, R84, R44 ;  /* 0x00000054482c723c */ /* 0x060fe8000000182c */
[----:B-1----:R-:W-:Y:S04]  /*e590*/  FFMA.FTZ R69, R211, c[0x0][0x2d0], -R154 ;  /* 0x0000b400d3457a23 */ /* 0x002fe8000001089a */
[C---:B------:R-:W-:Y:S01]  /*e5a0*/  HMMA.16816.F32 R48, R72.reuse, R86, R48 ;  /* 0x000000564830723c */ /* 0x040fe20000001830 */
[----:B------:R1:W5:Y:S01]  /*e5b0*/  MUFU.EX2 R162, R69 ;  /* 0x0000004500a27308 */ /* 0x0003620000000800 */
[----:B------:R-:W2:Y:S06]  /*e5c0*/  LDSM.16.MT88.4 R84, [R208+0x2000] ;  /* 0x00200000d054783b */ /* 0x000eac0000004200 */
[C---:B---3--:R-:W-:Y:S08]  /*e5d0*/  HMMA.16816.F32 R52, R72.reuse, R80, R52 ;  /* 0x000000504834723c */ /* 0x048ff00000001834 */
[C---:B------:R-:W-:Y:S01]  /*e5e0*/  HMMA.16816.F32 R56, R72.reuse, R82, R56 ;  /* 0x000000524838723c */ /* 0x040fe20000001838 */
[----:B------:R-:W3:Y:S07]  /*e5f0*/  LDSM.16.MT88.4 R80, [R210+0x2000] ;  /* 0x00200000d250783b */ /* 0x000eee0000004200 */
[C---:B------:R-:W-:Y:S04]  /*e600*/  HMMA.16816.F32 R60, R72.reuse, R92, R60 ;  /* 0x0000005c483c723c */ /* 0x040fe8000000183c */
[--C-:B-1----:R-:W-:Y:S04]  /*e610*/  FFMA.FTZ R69, R223, c[0x0][0x2d0], -R148.reuse ;  /* 0x0000b400df457a23 */ /* 0x102fe80000010894 */
[----:B------:R-:W-:Y:S01]  /*e620*/  HMMA.16816.F32 R64, R72, R94, R64 ;  /* 0x0000005e4840723c */ /* 0x000fe20000001840 */
[----:B------:R1:W-:Y:S01]  /*e630*/  MUFU.EX2 R113, R69 ;  /* 0x0000004500717308 */ /* 0x0003e20000000800 */
[----:B------:R-:W2:Y:S05]  /*e640*/  LDSM.16.MT88.4 R92, [R207+0x6000] ;  /* 0x00600000cf5c783b */ /* 0x000eaa0000004200 */
[----:B----4-:R-:W-:Y:S02]  /*e650*/  F2FP.PACK_AB R72, R163, R115 ;  /* 0x00000073a348723e */ /* 0x010fe400000000ff */
[----:B-----5:R-:W-:Y:S03]  /*e660*/  F2FP.PACK_AB R74, R162, R114 ;  /* 0x00000072a24a723e */ /* 0x020fe600000000ff */
        /* <DEDUP_REMOVED lines=17> */
[----:B------:R-:W-:Y:S06]  /*e780*/  LDSM.16.MT88.4 R88, [R207+0x2800] ;  /* 0x00280000cf58783b */ /* 0x000fec0000004200 */
[C---:B------:R-:W-:Y:S08]  /*e790*/  HMMA.16816.F32 R20, R72.reuse, R84, R20 ;  /* 0x000000544814723c */ /* 0x040ff00000001814 */
[C---:B------:R-:W-:Y:S01]  /*e7a0*/  HMMA.16816.F32 R24, R72.reuse, R86, R24 ;  /* 0x000000564818723c */ /* 0x040fe20000001818 */
[----:B------:R-:W-:Y:S07]  /*e7b0*/  LDSM.16.MT88.4 R84, [R210+0x6000] ;  /* 0x00600000d254783b */ /* 0x000fee0000004200 */
[C---:B---3--:R-:W-:Y:S04]  /*e7c0*/  HMMA.16816.F32 R28, R72.reuse, R80, R28 ;  /* 0x00000050481c723c */ /* 0x048fe8000000181c */
[--C-:B-1----:R-:W-:Y:S04]  /*e7d0*/  FFMA.FTZ R69, R231, c[0x0][0x2d0], -R154.reuse ;  /* 0x0000b400e7457a23 */ /* 0x102fe8000001089a */
[C---:B------:R-:W-:Y:S01]  /*e7e0*/  HMMA.16816.F32 R32, R72.reuse, R82, R32 ;  /* 0x000000524820723c */ /* 0x040fe20000001820 */
[----:B------:R1:W-:Y:S01]  /*e7f0*/  MUFU.EX2 R122, R69 ;  /* 0x00000045007a7308 */ /* 0x0003e20000000800 */
[----:B------:R-:W3:Y:S06]  /*e800*/  LDSM.16.MT88.4 R80, [R208+0x6000] ;  /* 0x00600000d050783b */ /* 0x000eec0000004200 */
[C---:B------:R-:W-:Y:S08]  /*e810*/  HMMA.16816.F32 R36, R72.reuse, R92, R36 ;  /* 0x0000005c4824723c */ /* 0x040ff00000001824 */
[C---:B------:R-:W-:Y:S01]  /*e820*/  HMMA.16816.F32 R40, R72.reuse, R94, R40 ;  /* 0x0000005e4828723c */ /* 0x040fe20000001828 */
[----:B------:R-:W5:Y:S07]  /*e830*/  LDSM.16.MT88.4 R92, [R209+0x2800] ;  /* 0x00280000d15c783b */ /* 0x000f6e0000004200 */
[C---:B--2---:R-:W-:Y:S04]  /*e840*/  HMMA.16816.F32 R44, R72.reuse, R76, R44 ;  /* 0x0000004c482c723c */ /* 0x044fe8000000182c */
[----:B-1----:R-:W-:Y:S04]  /*e850*/  FFMA.FTZ R69, R229, c[0x0][0x2d0], -R154 ;  /* 0x0000b400e5457a23 */ /* 0x002fe8000001089a */
[C---:B------:R-:W-:Y:S01]  /*e860*/  HMMA.16816.F32 R48, R72.reuse, R78, R48 ;  /* 0x0000004e4830723c */ /* 0x040fe20000001830 */
[----:B------:R1:W2:Y:S01]  /*e870*/  MUFU.EX2 R158, R69 ;  /* 0x00000045009e7308 */ /* 0x0002a20000000800 */
[----:B------:R-:W2:Y:S06]  /*e880*/  LDSM.16.MT88.4 R76, [R208+0x2800] ;  /* 0x00280000d04c783b */ /* 0x000eac0000004200 */
[C---:B---3--:R-:W-:Y:S08]  /*e890*/  HMMA.16816.F32 R52, R72.reuse, R80, R52 ;  /* 0x000000504834723c */ /* 0x048ff00000001834 */
[C---:B------:R-:W-:Y:S01]  /*e8a0*/  HMMA.16816.F32 R56, R72.reuse, R82, R56 ;  /* 0x000000524838723c */ /* 0x040fe20000001838 */
[----:B------:R-:W3:Y:S03]  /*e8b0*/  LDSM.16.MT88.4 R80, [R210+0x2800] ;  /* 0x00280000d250783b */ /* 0x000ee60000004200 */
[--C-:B-1----:R-:W-:Y:S04]  /*e8c0*/  FFMA.FTZ R69, R234, c[0x0][0x2d0], -R148.reuse ;  /* 0x0000b400ea457a23 */ /* 0x102fe80000010894 */
[C---:B------:R-:W-:Y:S01]  /*e8d0*/  HMMA.16816.F32 R60, R72.reuse, R84, R60 ;  /* 0x00000054483c723c */ /* 0x040fe2000000183c */
[----:B------:R1:W-:Y:S07]  /*e8e0*/  MUFU.EX2 R121, R69 ;  /* 0x0000004500797308 */ /* 0x0003ee0000000800 */
[----:B------:R-:W-:Y:S01]  /*e8f0*/  HMMA.16816.F32 R64, R72, R86, R64 ;  /* 0x000000564840723c */ /* 0x000fe20000001840 */
[----:B------:R-:W3:Y:S06]  /*e900*/  LDSM.16.MT88.4 R84, [R207+0x6800] ;  /* 0x00680000cf54783b */ /* 0x000eec0000004200 */
[----:B----4-:R-:W-:Y:S02]  /*e910*/  F2FP.PACK_AB R72, R123, R159 ;  /* 0x0000009f7b48723e */ /* 0x010fe400000000ff */
[----:B--2---:R-:W-:Y:S03]  /*e920*/  F2FP.PACK_AB R74, R158, R122 ;  /* 0x0000007a9e4a723e */ /* 0x004fe600000000ff */
[--C-:B-1----:R-:W-:Y:S04]  /*e930*/  FFMA.FTZ R69, R235, c[0x0][0x2d0], -R148.reuse ;  /* 0x0000b400eb457a23 */ /* 0x102fe80000010894 */
[----:B------:R1:W2:Y:S02]  /*e940*/  MUFU.EX2 R120, R69 ;  /* 0x0000004500787308 */ /* 0x0002a40000000800 */
[--C-:B-1----:R-:W-:Y:S01]  /*e950*/  FFMA.FTZ R69, R233, c[0x0][0x2d0], -R148.reuse ;  /* 0x0000b400e9457a23 */ /* 0x102fe20000010894 */
[----:B--2---:R-:W-:Y:S07]  /*e960*/  F2FP.PACK_AB R73, R120, R121 ;  /* 0x000000797849723e */ /* 0x004fee00000000ff */
[----:B------:R1:W-:Y:S02]  /*e970*/  MUFU.EX2 R157, R69 ;  /* 0x00000045009d7308 */ /* 0x0003e40000000800 */
[----:B-1----:R-:W-:Y:S08]  /*e980*/  FFMA.FTZ R69, R236, c[0x0][0x2d0], -R148 ;  /* 0x0000b400ec457a23 */ /* 0x002ff00000010894 */
[----:B------:R1:W2:Y:S02]  /*e990*/  MUFU.EX2 R156, R69 ;  /* 0x00000045009c7308 */ /* 0x0002a40000000800 */
[--C-:B-1----:R-:W-:Y:S01]  /*e9a0*/  FFMA.FTZ R69, R238, c[0x0][0x2d0], -R154.reuse ;  /* 0x0000b400ee457a23 */ /* 0x102fe2000001089a */
[----:B--2---:R-:W-:Y:S07]  /*e9b0*/  F2FP.PACK_AB R75, R156, R157 ;  /* 0x0000009d9c4b723e */ /* 0x004fee00000000ff */
[----:B------:R1:W-:Y:S01]  /*e9c0*/  MUFU.EX2 R155, R69 ;  /* 0x00000045009b7308 */ /* 0x0003e20000000800 */
[C---:B------:R-:W-:Y:S08]  /*e9d0*/  HMMA.16816.F32 R4, R72.reuse, R88, R4 ;  /* 0x000000584804723c */ /* 0x040ff00000001804 */
[C---:B------:R-:W-:Y:S01]  /*e9e0*/  HMMA.16816.F32 R8, R72.reuse, R90, R8 ;  /* 0x0000005a4808723c */ /* 0x040fe20000001808 */
[----:B------:R-:W2:Y:S07]  /*e9f0*/  LDSM.16.MT88.4 R88, [R209+0x6800] ;  /* 0x00680000d158783b */ /* 0x000eae0000004200 */
[C---:B-----5:R-:W-:Y:S04]  /*ea00*/  HMMA.16816.F32 R12, R72.reuse, R92, R12 ;  /* 0x0000005c480c723c */ /* 0x060fe8000000180c */
[--C-:B-1----:R-:W-:Y:S04]  /*ea10*/  FFMA.FTZ R69, R240, c[0x0][0x2d0], -R154.reuse ;  /* 0x0000b400f0457a23 */ /* 0x102fe8000001089a */
[C---:B------:R-:W-:Y:S01]  /*ea20*/  HMMA.16816.F32 R16, R72.reuse, R94, R16 ;  /* 0x0000005e4810723c */ /* 0x040fe20000001810 */
[----:B------:R1:W4:Y:S01]  /*ea30*/  MUFU.EX2 R131, R69 ;  /* 0x0000004500837308 */ /* 0x0003220000000800 */
[----:B------:R-:W-:Y:S06]  /*ea40*/  LDSM.16.MT88.4 R92, [R210+0x3000] ;  /* 0x00300000d25c783b */ /* 0x000fec0000004200 */
[C---:B------:R-:W-:Y:S08]  /*ea50*/  HMMA.16816.F32 R20, R72.reuse, R76, R20 ;  /* 0x0000004c4814723c */ /* 0x040ff00000001814 */
[C---:B------:R-:W-:Y:S01]  /*ea60*/  HMMA.16816.F32 R24, R72.reuse, R78, R24 ;  /* 0x0000004e4818723c */ /* 0x040fe20000001818 */
[----:B------:R-:W5:Y:S07]  /*ea70*/  LDSM.16.MT88.4 R76, [R208+0x6800] ;  /* 0x00680000d04c783b */ /* 0x000f6e0000004200 */
[C---:B---3--:R-:W-:Y:S04]  /*ea80*/  HMMA.16816.F32 R28, R72.reuse, R80, R28 ;  /* 0x00000050481c723c */ /* 0x048fe8000000181c */
[--C-:B-1----:R-:W-:Y:S04]  /*ea90*/  FFMA.FTZ R69, R237, c[0x0][0x2d0], -R154.reuse ;  /* 0x0000b400ed457a23 */ /* 0x102fe8000001089a */
[C---:B------:R-:W-:Y:S01]  /*eaa0*/  HMMA.16816.F32 R32, R72.reuse, R82, R32 ;  /* 0x000000524820723c */ /* 0x040fe20000001820 */
[----:B------:R1:W-:Y:S01]  /*eab0*/  MUFU.EX2 R130, R69 ;  /* 0x0000004500827308 */ /* 0x0003e20000000800 */
[----:B------:R-:W3:Y:S06]  /*eac0*/  LDSM.16.MT88.4 R80, [R210+0x6800] ;  /* 0x00680000d250783b */ /* 0x000eec0000004200 */
[C---:B------:R-:W-:Y:S08]  /*ead0*/  HMMA.16816.F32 R36, R72.reuse, R84, R36 ;  /* 0x000000544824723c */ /* 0x040ff00000001824 */
[C---:B------:R-:W-:Y:S01]  /*eae0*/  HMMA.16816.F32 R40, R72.reuse, R86, R40 ;  /* 0x000000564828723c */ /* 0x040fe20000001828 */
[----:B------:R-:W4:Y:S07]  /*eaf0*/  LDSM.16.MT88.4 R84, [R207+0x3000] ;  /* 0x00300000cf54783b */ /* 0x000f2e0000004200 */
[C---:B--2---:R-:W-:Y:S04]  /*eb00*/  HMMA.16816.F32 R44, R72.reuse, R88, R44 ;  /* 0x00000058482c723c */ /* 0x044fe8000000182c */
[----:B-1----:R-:W-:Y:S04]  /*eb10*/  FFMA.FTZ R69, R239, c[0x0][0x2d0], -R154 ;  /* 0x0000b400ef457a23 */ /* 0x002fe8000001089a */
[C---:B------:R-:W-:Y:S01]  /*eb20*/  HMMA.16816.F32 R48, R72.reuse, R90, R48 ;  /* 0x0000005a4830723c */ /* 0x040fe20000001830 */
[----:B------:R1:W2:Y:S01]  /*eb30*/  MUFU.EX2 R153, R69 ;  /* 0x0000004500997308 */ /* 0x0002a20000000800 */
[----:B------:R-:W-:Y:S06]  /*eb40*/  LDSM.16.MT88.4 R88, [R208+0x3000] ;  /* 0x00300000d058783b */ /* 0x000fec0000004200 */
[C---:B-----5:R-:W-:Y:S08]  /*eb50*/  HMMA.16816.F32 R52, R72.reuse, R76, R52 ;  /* 0x0000004c4834723c */ /* 0x060ff00000001834 */
[C---:B------:R-:W-:Y:S01]  /*eb60*/  HMMA.16816.F32 R56, R72.reuse, R78, R56 ;  /* 0x0000004e4838723c */ /* 0x040fe20000001838 */
[----:B------:R-:W5:Y:S07]  /*eb70*/  LDSM.16.MT88.4 R76, [R209+0x3000] ;  /* 0x00300000d14c783b */ /* 0x000f6e0000004200 */
[C---:B---3--:R-:W-:Y:S04]  /*eb80*/  HMMA.16816.F32 R60, R72.reuse, R80, R60 ;  /* 0x00000050483c723c */ /* 0x048fe8000000183c */
[--C-:B-1----:R-:W-:Y:S04]  /*eb90*/  FFMA.FTZ R69, R243, c[0x0][0x2d0], -R148.reuse ;  /* 0x0000b400f3457a23 */ /* 0x102fe80000010894 */
[----:B------:R-:W-:Y:S01]  /*eba0*/  HMMA.16816.F32 R64, R72, R82, R64 ;  /* 0x000000524840723c */ /* 0x000fe20000001840 */
[----:B------:R1:W-:Y:S01]  /*ebb0*/  MUFU.EX2 R129, R69 ;  /* 0x0000004500817308 */ /* 0x0003e20000000800 */
[----:B------:R-:W3:Y:S05]  /*ebc0*/  LDSM.16.MT88.4 R80, [R207+0x7000] ;  /* 0x00700000cf50783b */ /* 0x000eea0000004200 */
        /* <DEDUP_REMOVED lines=8> */
[----:B------:R1:W-:Y:S10]  /*ec50*/  MUFU.EX2 R148, R100 ;  /* 0x0000006400947308 */ /* 0x0003f40000000800 */
[----:B------:R2:W4:Y:S01]  /*ec60*/  MUFU.EX2 R151, R69 ;  /* 0x0000004500977308 */ /* 0x0005220000000800 */
[----:B-1----:R-:W-:Y:S01]  /*ec70*/  LDSM.16.MT88.4 R100, [R210+0x3800] ;  /* 0x00380000d264783b */ /* 0x002fe20000004200 */
[--C-:B--2---:R-:W-:Y:S01]  /*ec80*/  FFMA.FTZ R69, R70, c[0x0][0x2d0], -R154.reuse ;  /* 0x0000b40046457a23 */ /* 0x104fe2000001089a */
[----:B----4-:R-:W-:Y:S01]  /*ec90*/  F2FP.PACK_AB R75, R151, R152 ;  /* 0x00000098974b723e */ /* 0x010fe200000000ff */
[----:B------:R-:W-:Y:S05]  /*eca0*/  FFMA.FTZ R70, R251, c[0x0][0x2d0], -R154 ;  /* 0x0000b400fb467a23 */ /* 0x000fea000001089a */
[----:B------:R-:W2:Y:S01]  /*ecb0*/  LDL.LU R154, [R1+0xc] ;  /* 0x00000c00019a7983 */ /* 0x000ea20000300800 */
[----:B------:R1:W-:Y:S01]  /*ecc0*/  MUFU.EX2 R150, R69 ;  /* 0x0000004500967308 */ /* 0x0003e20000000800 */
[C---:B------:R-:W-:Y:S09]  /*ecd0*/  HMMA.16816.F32 R4, R72.reuse, R84, R4 ;  /* 0x000000544804723c */ /* 0x040ff20000001804 */
[----:B------:R-:W-:Y:S01]  /*ece0*/  MUFU.EX2 R149, R70 ;  /* 0x0000004600957308 */ /* 0x000fe20000000800 */
[C---:B------:R-:W-:Y:S01]  /*ecf0*/  HMMA.16816.F32 R8, R72.reuse, R86, R8 ;  /* 0x000000564808723c */ /* 0x040fe20000001808 */
[----:B------:R-:W4:Y:S07]  /*ed00*/  LDSM.16.MT88.4 R84, [R208+0x7000] ;  /* 0x00700000d054783b */ /* 0x000f2e0000004200 */
[C---:B-----5:R-:W-:Y:S01]  /*ed10*/  HMMA.16816.F32 R12, R72.reuse, R76, R12 ;  /* 0x0000004c480c723c */ /* 0x060fe2000000180c */
[----:B------:R-:W5:Y:S03]  /*ed20*/  MUFU.EX2 R70, R105 ;  /* 0x0000006900467308 */ /* 0x000f660000000800 */
[----:B-1----:R-:W-:Y:S04]  /*ed30*/  FADD.FTZ R69, R135, R2 ;  /* 0x0000000287457221 */ /* 0x002fe80000010000 */
[C---:B------:R-:W-:Y:S01]  /*ed40*/  HMMA.16816.F32 R16, R72.reuse, R78, R16 ;  /* 0x0000004e4810723c */ /* 0x040fe20000001810 */
[----:B------:R-:W1:Y:S07]  /*ed50*/  LDSM.16.MT88.4 R76, [R210+0x7000] ;  /* 0x00700000d24c783b */ /* 0x000e6e0000004200 */
[C---:B------:R-:W-:Y:S08]  /*ed60*/  HMMA.16816.F32 R20, R72.reuse, R88, R20 ;  /* 0x000000584814723c */ /* 0x040ff00000001814 */
[C---:B------:R-:W-:Y:S01]  /*ed70*/  HMMA.16816.F32 R24, R72.reuse, R90, R24 ;  /* 0x0000005a4818723c */ /* 0x040fe20000001818 */
[----:B------:R-:W-:Y:S03]  /*ed80*/  LDSM.16.MT88.4 R88, [R209+0x3800] ;  /* 0x00380000d158783b */ /* 0x000fe60000004200 */
[----:B-----5:R-:W-:Y:S04]  /*ed90*/  F2FP.PACK_AB R135, R70, R144 ;  /* 0x000000904687723e */ /* 0x020fe800000000ff */
[C---:B------:R-:W-:Y:S08]  /*eda0*/  HMMA.16816.F32 R28, R72.reuse, R92, R28 ;  /* 0x0000005c481c723c */ /* 0x040ff0000000181c */
[C---:B------:R-:W-:Y:S01]  /*edb0*/  HMMA.16816.F32 R32, R72.reuse, R94, R32 ;  /* 0x0000005e4820723c */ /* 0x040fe20000001820 */
[----:B------:R-:W-:Y:S07]  /*edc0*/  LDSM.16.MT88.4 R92, [R208+0x3800] ;  /* 0x00380000d05c783b */ /* 0x000fee0000004200 */
[C---:B---3--:R-:W-:Y:S08]  /*edd0*/  HMMA.16816.F32 R36, R72.reuse, R80, R36 ;  /* 0x000000504824723c */ /* 0x048ff00000001824 */
[C---:B------:R-:W-:Y:S01]  /*ede0*/  HMMA.16816.F32 R40, R72.reuse, R82, R40 ;  /* 0x000000524828723c */ /* 0x040fe20000001828 */
[----:B------:R-:W3:Y:S07]  /*edf0*/  LDSM.16.MT88.4 R80, [R207+0x3800] ;  /* 0x00380000cf50783b */ /* 0x000eee0000004200 */
[C---:B------:R-:W-:Y:S08]  /*ee00*/  HMMA.16816.F32 R44, R72.reuse, R96, R44 ;  /* 0x00000060482c723c */ /* 0x040ff0000000182c */
[C---:B------:R-:W-:Y:S08]  /*ee10*/  HMMA.16816.F32 R48, R72.reuse, R98, R48 ;  /* 0x000000624830723c */ /* 0x040ff00000001830 */
[C---:B----4-:R-:W-:Y:S08]  /*ee20*/  HMMA.16816.F32 R52, R72.reuse, R84, R52 ;  /* 0x000000544834723c */ /* 0x050ff00000001834 */
[C---:B------:R-:W-:Y:S08]  /*ee30*/  HMMA.16816.F32 R56, R72.reuse, R86, R56 ;  /* 0x000000564838723c */ /* 0x040ff00000001838 */
[C---:B-1----:R-:W-:Y:S08]  /*ee40*/  HMMA.16816.F32 R60, R72.reuse, R76, R60 ;  /* 0x0000004c483c723c */ /* 0x042ff0000000183c */
[----:B------:R-:W-:Y:S04]  /*ee50*/  HMMA.16816.F32 R64, R72, R78, R64 ;  /* 0x0000004e4840723c */ /* 0x000fe80000001840 */
[----:B--2---:R-:W-:Y:S01]  /*ee60*/  FFMA.FTZ R0, R0, R154, R171 ;  /* 0x0000009a00007223 */ /* 0x004fe200000100ab */
[----:B------:R-:W-:Y:S02]  /*ee70*/  MOV R171, R134 ;  /* 0x0000008600ab7202 */ /* 0x000fe40000000f00 */
[----:B------:R-:W-:Y:S01]  /*ee80*/  F2FP.PACK_AB R134, R147, R148 ;  /* 0x000000949386723e */ /* 0x000fe200000000ff */
[----:B------:R-:W-:Y:S01]  /*ee90*/  FADD.FTZ R2, R133, R0 ;  /* 0x0000000085027221 */ /* 0x000fe20000010000 */
[----:B------:R-:W-:Y:S03]  /*eea0*/  F2FP.PACK_AB R133, R145, R146 ;  /* 0x000000929185723e */ /* 0x000fe600000000ff */
[----:B------:R-:W-:Y:S01]  /*eeb0*/  FADD.FTZ R0, R132, R69 ;  /* 0x0000004584007221 */ /* 0x000fe20000010000 */
[----:B------:R-:W-:Y:S01]  /*eec0*/  F2FP.PACK_AB R132, R149, R150 ;  /* 0x000000969584723e */ /* 0x000fe200000000ff */
[----:B------:R-:W-:Y:S01]  /*eed0*/  FADD.FTZ R2, R111, R2 ;  /* 0x000000026f027221 */ /* 0x000fe20000010000 */
[----:B------:R-:W-:Y:S01]  /*eee0*/  MOV R69, R68 ;  /* 0x0000004400457202 */ /* 0x000fe20000000f00 */
[----:B------:R-:W-:Y:S02]  /*eef0*/  FADD.FTZ R0, R110, R0 ;  /* 0x000000006e007221 */ /* 0x000fe40000010000 */
[----:B------:R-:W-:Y:S02]  /*ef00*/  FADD.FTZ R2, R109, R2 ;  /* 0x000000026d027221 */ /* 0x000fe40000010000 */
[C---:B---3--:R-:W-:Y:S01]  /*ef10*/  HMMA.16816.F32 R72, R132.reuse, R80, R4 ;  /* 0x000000508448723c */ /* 0x048fe20000001804 */
[----:B------:R-:W-:Y:S04]  /*ef20*/  LDSM.16.MT88.4 R4, [R210+0x7800] ;  /* 0x00780000d204783b */ /* 0x000fe80000004200 */
[----:B------:R-:W-:Y:S02]  /*ef30*/  FADD.FTZ R0, R108, R0 ;  /* 0x000000006c007221 */ /* 0x000fe40000010000 */
[----:B------:R-:W-:Y:S01]  /*ef40*/  FADD.FTZ R2, R200, R2 ;  /* 0x00000002c8027221 */ /* 0x000fe20000010000 */
[C---:B------:R-:W-:Y:S01]  /*ef50*/  HMMA.16816.F32 R76, R132.reuse, R82, R8 ;  /* 0x00000052844c723c */ /* 0x040fe20000001808 */
[----:B------:R-:W1:Y:S03]  /*ef60*/  LDSM.16.MT88.4 R108, [R207+0x7800] ;  /* 0x00780000cf6c783b */ /* 0x000e660000004200 */
[----:B------:R-:W-:Y:S02]  /*ef70*/  FADD.FTZ R2, R119, R2 ;  /* 0x0000000277027221 */ /* 0x000fe40000010000 */
[----:B------:R-:W-:Y:S01]  /*ef80*/  FADD.FTZ R0, R172, R0 ;  /* 0x00000000ac007221 */ /* 0x000fe20000010000 */
[-C--:B------:R-:W-:Y:S01]  /*ef90*/  MOV R8, R3.reuse ;  /* 0x0000000300087202 */ /* 0x080fe20000000f00 */
        /* <DEDUP_REMOVED lines=8> */
[----:B------:R-:W-:Y:S01]  /*f020*/  FADD.FTZ R2, R218, R2 ;  /* 0x00000002da027221 */ /* 0x000fe20000010000 */
[----:B------:R-:W2:Y:S01]  /*f030*/  LDSM.16.MT88.4 R116, [R209+0x7800] ;  /* 0x00780000d174783b */ /* 0x000ea20000004200 */
        /* <DEDUP_REMOVED lines=9> */
[C---:B------:R-:W-:Y:S01]  /*f0d0*/  HMMA.16816.F32 R100, R132.reuse, R102, R32 ;  /* 0x000000668464723c */ /* 0x040fe20000001820 */
[----:B------:R-:W3:Y:S02]  /*f0e0*/  LDSM.16.MT88.4 R124, [R208+0x7800] ;  /* 0x00780000d07c783b */ /* 0x000ee40000004200 */
[----:B------:R-:W-:Y:S02]  /*f0f0*/  FADD.FTZ R2, R107, R2 ;  /* 0x000000026b027221 */ /* 0x000fe40000010000 */
        /* <DEDUP_REMOVED lines=10> */
[----:B------:R-:W-:Y:S04]  /*f1a0*/  FADD.FTZ R0, R163, R0 ;  /* 0x00000000a3007221 */ /* 0x000fe80000010000 */
[----:B------:R-:W-:Y:S02]  /*f1b0*/  FADD.FTZ R2, R112, R2 ;  /* 0x0000000270027221 */ /* 0x000fe40000010000 */
[----:B------:R-:W-:Y:S02]  /*f1c0*/  FADD.FTZ R0, R114, R0 ;  /* 0x0000000072007221 */ /* 0x000fe40000010000 */
[----:B------:R-:W-:Y:S01]  /*f1d0*/  FADD.FTZ R2, R161, R2 ;  /* 0x00000002a1027221 */ /* 0x000fe20000010000 */
[C---:B--2---:R-:W-:Y:S03]  /*f1e0*/  HMMA.16816.F32 R112, R132.reuse, R116, R44 ;  /* 0x000000748470723c */ /* 0x044fe6000000182c */
        /* <DEDUP_REMOVED lines=8> */
[----:B------:R-:W-:Y:S01]  /*f270*/  FADD.FTZ R2, R157, R2 ;  /* 0x000000029d027221 */ /* 0x000fe20000010000 */
[C---:B---3--:R-:W-:Y:S03]  /*f280*/  HMMA.16816.F32 R120, R132.reuse, R124, R52 ;  /* 0x0000007c8478723c */ /* 0x048fe60000001834 */
        /* <DEDUP_REMOVED lines=9> */
[C---:B------:R-:W-:Y:S03]  /*f320*/  HMMA.16816.F32 R128, R132.reuse, R4, R60 ;  /* 0x000000048480723c */ /* 0x040fe6000000183c */
[----:B------:R-:W-:Y:S04]  /*f330*/  FADD.FTZ R0, R153, R0 ;  /* 0x0000000099007221 */ /* 0x000fe80000010000 */
[----:B------:R-:W-:Y:S01]  /*f340*/  FADD.FTZ R4, R151, R2 ;  /* 0x0000000297047221 */ /* 0x000fe20000010000 */
[----:B------:R-:W-:Y:S04]  /*f350*/  HMMA.16816.F32 R132, R132, R6, R64 ;  /* 0x000000068484723c */ /* 0x000fe80000001840 */
[----:B------:R-:W-:Y:S02]  /*f360*/  FADD.FTZ R2, R150, R0 ;  /* 0x0000000096027221 */ /* 0x000fe40000010000 */
[----:B------:R-:W-:Y:S02]  /*f370*/  FADD.FTZ R0, R146, R4 ;  /* 0x0000000492007221 */ /* 0x000fe40000010000 */
[----:B------:R-:W-:Y:S04]  /*f380*/  FADD.FTZ R2, R149, R2 ;  /* 0x0000000295027221 */ /* 0x000fe80000010000 */
[----:B------:R-:W-:Y:S02]  /*f390*/  FADD.FTZ R0, R145, R0 ;  /* 0x0000000091007221 */ /* 0x000fe40000010000 */
[----:B------:R-:W-:Y:S02]  /*f3a0*/  FADD.FTZ R4, R148, R2 ;  /* 0x0000000294047221 */ /* 0x000fe40000010000 */
[----:B------:R-:W-:Y:S01]  /*f3b0*/  FADD.FTZ R2, R144, R0 ;  /* 0x0000000090027221 */ /* 0x000fe20000010000 */
[----:B------:R-:W-:Y:S01]  /*f3c0*/  IADD3 R0, R226, -0x1, RZ ;  /* 0xffffffffe2007810 */ /* 0x000fe20007ffe0ff */
[----:B------:R-:W-:Y:S02]  /*f3d0*/  FADD.FTZ R4, R147, R4 ;  /* 0x0000000493047221 */ /* 0x000fe40000010000 */
[----:B------:R-:W-:Y:S01]  /*f3e0*/  FADD.FTZ R2, R70, R2 ;  /* 0x0000000246027221 */ /* 0x000fe20000010000 */
[----:B------:R-:W-:Y:S02]  /*f3f0*/  MOV R226, R0 ;  /* 0x0000000000e27202 */ /* 0x000fe40000000f00 */
[----:B------:R1:W-:Y:S01]  /*f400*/  STL [R1+0x8], R4 ;  /* 0x0000080401007387 */ /* 0x0003e20000100800 */
[----:B------:R-:W-:Y:S03]  /*f410*/  MOV R70, R3 ;  /* 0x0000000300467202 */ /* 0x000fe60000000f00 */
[----:B------:R1:W-:Y:S02]  /*f420*/  STL [R1+0xc], R2 ;  /* 0x00000c0201007387 */ /* 0x0003e40000100800 */
[----:B-1----:R-:W-:-:S05]  /*f430*/  @P0 BRA `(.L_x_487) ;  /* 0xffffbc1000000947 */ /* 0x002fca000383ffff */
.L_x_480:
[----:B------:R-:W-:Y:S05]  /*f440*/  BRA.DIV ~URZ, `(.L_x_488) ;  /* 0x00004c527f007947 */ /* 0x000fea000b800000 */
[----:B-1----:R-:W2:Y:S04]  /*f450*/  LDL R0, [R1+0x8] ;  /* 0x0000080001007983 */ /* 0x002ea80000100800 */
[----:B--2---:R1:W2:Y:S02]  /*f460*/  SHFL.BFLY PT, R5, R0, 0x2, 0x1f ;  /* 0x0c401f0000057f89 */ /* 0x0042a400000e0000 */
.L_x_534:
[----:B-1----:R-:W3:Y:S02]  /*f470*/  LDL.LU R0, [R1+0x8] ;  /* 0x0000080001007983 */ /* 0x002ee40000300800 */
[----:B--23--:R-:W-:Y:S01]  /*f480*/  FADD.FTZ R5, R5, R0 ;  /* 0x0000000005057221 */ /* 0x00cfe20000010000 */
[----:B------:R-:W-:Y:S05]  /*f490*/  BRA.DIV ~URZ, `(.L_x_489) ;  /* 0x00004c627f007947 */ /* 0x000fea000b800000 */
[----:B------:R-:W2:Y:S04]  /*f4a0*/  LDL.LU R2, [R1+0xc] ;  /* 0x00000c0001027983 */ /* 0x000ea80000300800 */
[----:B------:R-:W1:Y:S02]  /*f4b0*/  SHFL.BFLY PT, R0, R5, 0x1, 0x1f ;  /* 0x0c201f0005007f89 */ /* 0x000e6400000e0000 */
[----:B-1----:R-:W-:-:S02]  /*f4c0*/  FADD.FTZ R5, R5, R0 ;  /* 0x0000000005057221 */ /* 0x002fc40000010000 */
[----:B--2---:R-:W1:Y:S02]  /*f4d0*/  SHFL.BFLY PT, R4, R2, 0x2, 0x1f ;  /* 0x0c401f0002047f89 */ /* 0x004e6400000e0000 */
[----:B-1----:R-:W-:-:S05]  /*f4e0*/  FADD.FTZ R4, R4, R2 ;  /* 0x0000000204047221 */ /* 0x002fca0000010000 */
[----:B------:R1:W2:Y:S02]  /*f4f0*/  SHFL.BFLY PT, R3, R4, 0x1, 0x1f ;  /* 0x0c201f0004037f89 */ /* 0x0002a400000e0000 */
.L_x_535:
[----:B------:R-:W-:Y:S01]  /*f500*/  FSETP.NE.FTZ.AND P1, PT, R5, RZ, PT ;  /* 0x000000ff0500720b */ /* 0x000fe20003f35000 */
[----:B--2---:R-:W-:Y:S01]  /*f510*/  FADD.FTZ R3, R3, R4 ;  /* 0x0000000403037221 */ /* 0x004fe20000010000 */
[----:B------:R-:W-:Y:S02]  /*f520*/  MOV R2, RZ ;  /* 0x000000ff00027202 */ /* 0x000fe40000000f00 */
[----:B------:R-:W-:Y:S02]  /*f530*/  MOV R0, RZ ;  /* 0x000000ff00007202 */ /* 0x000fe40000000f00 */
[----:B------:R-:W-:Y:S02]  /*f540*/  FSETP.NE.FTZ.AND P0, PT, R3, RZ, PT ;  /* 0x000000ff0300720b */ /* 0x000fe40003f15000 */
[----:B------:R-:W-:Y:S02]  /*f550*/  MOV R35, 0x1 ;  /* 0x0000000100237802 */ /* 0x000fe40000000f00 */
[----:B------:R-:W-:-:S02]  /*f560*/  MOV R34, 0xff800000 ;  /* 0xff80000000227802 */ /* 0x000fc40000000f00 */
[----:B------:R-:W-:Y:S01]  /*f570*/  MOV R33, 0xff800000 ;  /* 0xff80000000217802 */ /* 0x000fe20000000f00 */
[----:B------:R-:W2:Y:S01]  /*f580*/  @P1 MUFU.RCP R2, R5 ;  /* 0x0000000500021308 */ /* 0x000ea20000001000 */
[----:B-1----:R-:W-:-:S07]  /*f590*/  @P1 MOV R4, 0x3f317218 ;  /* 0x3f31721800041802 */ /* 0x002fce0000000f00 */
[----:B------:R-:W1:Y:S01]  /*f5a0*/  @P1 MUFU.LG2 R5, R5 ;  /* 0x0000000500051308 */ /* 0x000e620000000c00 */
[----:B--2---:R-:W-:-:S07]  /*f5b0*/  FMUL.FTZ R72, R2, R72 ;  /* 0x0000004802487220 */ /* 0x004fce0000410000 */
[----:B------:R-:W2:Y:S01]  /*f5c0*/  @P0 MUFU.RCP R0, R3 ;  /* 0x0000000300000308 */ /* 0x000ea20000001000 */
[C---:B------:R-:W-:Y:S02]  /*f5d0*/  FMUL.FTZ R32, R2.reuse, R73 ;  /* 0x0000004902207220 */ /* 0x040fe40000410000 */
[C---:B------:R-:W-:Y:S02]  /*f5e0*/  FMUL.FTZ R76, R2.reuse, R76 ;  /* 0x0000004c024c7220 */ /* 0x040fe40000410000 */
[----:B------:R-:W-:Y:S02]  /*f5f0*/  FMUL.FTZ R30, R2, R77 ;  /* 0x0000004d021e7220 */ /* 0x000fe40000410000 */
        /* <DEDUP_REMOVED lines=30> */
[----:B------:R1:W3:Y:S01]  /*f7e0*/  @P0 MUFU.LG2 R2, R3 ;  /* 0x0000000300020308 */ /* 0x0002e20000000c00 */
[----:B------:R-:W-:Y:S02]  /*f7f0*/  @P1 FFMA.FTZ R34, R5, R68, R7 ;  /* 0x0000004405221223 */ /* 0x000fe40000010007 */
[C---:B--2---:R-:W-:Y:S02]  /*f800*/  FMUL.FTZ R74, R0.reuse, R74 ;  /* 0x0000004a004a7220 */ /* 0x044fe40000410000 */
[----:B------:R-:W-:-:S02]  /*f810*/  FMUL.FTZ R31, R0, R75 ;  /* 0x0000004b001f7220 */ /* 0x000fc40000410000 */
[C---:B------:R-:W-:Y:S02]  /*f820*/  FMUL.FTZ R78, R0.reuse, R78 ;  /* 0x0000004e004e7220 */ /* 0x040fe40000410000 */
[C---:B------:R-:W-:Y:S02]  /*f830*/  FMUL.FTZ R29, R0.reuse, R79 ;  /* 0x0000004f001d7220 */ /* 0x040fe40000410000 */
[C---:B------:R-:W-:Y:S02]  /*f840*/  FMUL.FTZ R82, R0.reuse, R82 ;  /* 0x0000005200527220 */ /* 0x040fe40000410000 */
[C---:B------:R-:W-:Y:S02]  /*f850*/  FMUL.FTZ R27, R0.reuse, R83 ;  /* 0x00000053001b7220 */ /* 0x040fe40000410000 */
[----:B------:R-:W-:Y:S01]  /*f860*/  FMUL.FTZ R86, R0, R86 ;  /* 0x0000005600567220 */ /* 0x000fe20000410000 */
[----:B-1----:R-:W-:Y:S01]  /*f870*/  @P0 MOV R3, 0x3f317218 ;  /* 0x3f31721800030802 */ /* 0x002fe20000000f00 */
[----:B---3--:R-:W-:-:S02]  /*f880*/  @P0 FMUL.FTZ R2, R2, 0.69314718246459960938 ;  /* 0x3f31721802020820 */ /* 0x008fc40000410000 */
[C---:B------:R-:W-:Y:S02]  /*f890*/  FMUL.FTZ R25, R0.reuse, R87 ;  /* 0x0000005700197220 */ /* 0x040fe40000410000 */
[----:B------:R-:W-:Y:S02]  /*f8a0*/  @P0 FMUL.FTZ R3, R3, c[0x0][0x2d0] ;  /* 0x0000b40003030a20 */ /* 0x000fe40000410000 */
        /* <DEDUP_REMOVED lines=24> */
[----:B------:R-:W-:Y:S01]  /*fa30*/  PRMT R0, R35, 0x7610, R0 ;  /* 0x0000761023007816 */ /* 0x000fe20000000000 */
[----:B------:R-:W-:Y:S02]  /*fa40*/  @P0 FFMA.FTZ R33, R3, R8, R2 ;  /* 0x0000000803210223 */ /* 0x000fe40000010002 */
.L_x_461:
[----:B------:R2:W5:Y:S01]  /*fa50*/  LDL R35, [R1+0x50] ;  /* 0x0000500001237983 */ /* 0x0005620000100800 */
[----:B------:R-:W-:Y:S03]  /*fa60*/  BSSY B0, `(.L_x_490) ;  /* 0x0000012000007945 */ /* 0x000fe60003800000 */
[----:B------:R-:W3:Y:S02]  /*fa70*/  S2R R38, SR_TID.X ;  /* 0x0000000000267919 */ /* 0x000ee40000002100 */
[----:B---3--:R-:W-:-:S13]  /*fa80*/  LOP3.LUT P4, RZ, R38, 0xff, RZ, 0xc0, !PT ;  /* 0x000000ff26ff7812 */ /* 0x008fda000788c0ff */
[----:B------:R-:W-:Y:S05]  /*fa90*/  @P4 BRA `(.L_x_491) ;  /* 0x000000e000004947 */ /* 0x000fea0003800000 */
[----:B-12---:R-:W1:Y:S01]  /*faa0*/  S2R R8, SR_LANEID ;  /* 0x0000000000087919 */ /* 0x006e620000000000 */
[----:B------:R-:W-:Y:S01]  /*fab0*/  VOTEU.ANY UR4, UPT, PT ;  /* 0x0000000000047886 */ /* 0x000fe200038e0100 */
[----:B------:R-:W-:Y:S01]  /*fac0*/  IMAD.MOV.U32 R36, RZ, RZ, c[0x0][0x580] ;  /* 0x00016000ff247624 */ /* 0x000fe200078e00ff */
[----:B------:R-:W1:Y:S01]  /*fad0*/  FLO.U32 R3, UR4 ;  /* 0x0000000400037d00 */ /* 0x000e6200080e0000 */
[----:B------:R-:W-:-:S07]  /*fae0*/  IMAD.MOV.U32 R37, RZ, RZ, c[0x0][0x584] ;  /* 0x00016100ff257624 */ /* 0x000fce00078e00ff */
[----:B------:R-:W2:Y:S01]  /*faf0*/  POPC R2, UR4 ;  /* 0x0000000400027d09 */ /* 0x000ea20008000000 */
[----:B-1----:R-:W-:-:S13]  /*fb00*/  ISETP.EQ.U32.AND P0, PT, R3, R8, PT ;  /* 0x000000080300720c */ /* 0x002fda0003f02070 */
[----:B--2---:R-:W2:Y:S04]  /*fb10*/  @P0 ATOMG.E.ADD.STRONG.GPU PT, R2, [R36.64], R2 ;  /* 0x00000002240209a8 */ /* 0x004ea800081ee1c6 */
[----:B------:R-:W1:Y:S04]  /*fb20*/  S2R R8, SR_LTMASK ;  /* 0x0000000000087919 */ /* 0x000e680000003900 */
[----:B--2---:R1:W2:Y:S02]  /*fb30*/  SHFL.IDX PT, R3, R2, R3, 0x1f ;  /* 0x00001f0302037589 */ /* 0x0042a400000e0000 */
[----:B-1----:R-:W-:-:S06]  /*fb40*/  LOP3.LUT R2, R8, UR4, RZ, 0xc0, !PT ;  /* 0x0000000408027c12 */ /* 0x002fcc000f8ec0ff */
[----:B------:R-:W2:Y:S02]  /*fb50*/  POPC R2, R2 ;  /* 0x0000000200027309 */ /* 0x000ea40000000000 */
[----:B--2--5:R-:W-:-:S05]  /*fb60*/  IADD3 R35, R3, c[0x0][0xc], R2 ;  /* 0x0000030003237a10 */ /* 0x024fca0007ffe002 */
[----:B------:R1:W-:Y:S02]  /*fb70*/  STL [R1+0x50], R35 ;  /* 0x0000502301007387 */ /* 0x0003e40000100800 */
.L_x_491:
[----:B--2---:R-:W-:Y:S05]  /*fb80*/  BSYNC B0 ;  /* 0x0000000000007941 */ /* 0x004fea0003800000 */
.L_x_490:
[----:B------:R-:W-:Y:S01]  /*fb90*/  PRMT R0, R0, 0x9910, RZ ;  /* 0x0000991000007816 */ /* 0x000fe200000000ff */
[----:B------:R-:W-:Y:S01]  /*fba0*/  BSSY B1, `(.L_x_492) ;  /* 0x0000188000017945 */ /* 0x000fe20003800000 */
[----:B-----5:R-:W-:Y:S02]  /*fbb0*/  IMAD.MOV.U32 R44, RZ, RZ, R35 ;  /* 0x000000ffff2c7224 */ /* 0x020fe400078e0023 */
[----:B------:R-:W-:-:S13]  /*fbc0*/  ISETP.NE.AND P0, PT, R0, RZ, PT ;  /* 0x000000ff0000720c */ /* 0x000fda0003f05270 */
[----:B------:R-:W-:Y:S05]  /*fbd0*/  @!P0 BRA `(.L_x_493) ;  /* 0x00000ed000008947 */ /* 0x000fea0003800000 */
[----:B------:R-:W2:Y:S04]  /*fbe0*/  LDL R43, [R1+0x54] ;  /* 0x00005400012b7983 */ /* 0x000ea80000100800 */
[----:B------:R-:W3:Y:S04]  /*fbf0*/  LDL R42, [R1+0x58] ;  /* 0x00005800012a7983 */ /* 0x000ee80000100800 */
[----:B------:R-:W4:Y:S04]  /*fc00*/  LDL R41, [R1+0x60] ;  /* 0x0000600001297983 */ /* 0x000f280000100800 */
[----:B------:R-:W5:Y:S04]  /*fc10*/  LDL R40, [R1+0x5c] ;  /* 0x00005c0001287983 */ /* 0x000f680000100800 */
[----:B------:R-:W4:Y:S04]  /*fc20*/  LDL R39, [R1+0x70] ;  /* 0x0000700001277983 */ /* 0x000f280000100800 */
[----:B------:R-:W5:Y:S04]  /*fc30*/  LDL R37, [R1+0x68] ;  /* 0x0000680001257983 */ /* 0x000f680000100800 */
[----:B-1----:R-:W5:Y:S04]  /*fc40*/  LDL R36, [R1+0x6c] ;  /* 0x00006c0001247983 */ /* 0x002f680000100800 */
[----:B------:R-:W5:Y:S01]  /*fc50*/  LDL R35, [R1+0x64] ;  /* 0x0000640001237983 */ /* 0x000f620000100800 */
[----:B------:R-:W-:Y:S01]  /*fc60*/  WARPSYNC 0xffffffff ;  /* 0xffffffff00007948 */ /* 0x000fe20003800000 */
[----:B------:R-:W-:-:S02]  /*fc70*/  F2FP.PACK_AB R32, R32, R72 ;  /* 0x000000482020723e */ /* 0x000fc400000000ff */
[----:B------:R-:W-:Y:S01]  /*fc80*/  BAR.SYNC.DEFER_BLOCKING 0x1, 0x100 ;  /* 0x0044000000007b1d */ /* 0x000fe20000010000 */
        /* <DEDUP_REMOVED lines=30> */
[----:B------:R-:W-:Y:S01]  /*fe70*/  F2FP.PACK_AB R0, R135, R134 ;  /* 0x000000868700723e */ /* 0x000fe200000000ff */
[----:B--2---:R1:W-:Y:S04]  /*fe80*/  STS [R43], R32 ;  /* 0x000000202b007388 */ /* 0x0043e80000000800 */
[----:B------:R1:W-:Y:S04]  /*fe90*/  STS [R43+0x400], R31 ;  /* 0x0004001f2b007388 */ /* 0x0003e80000000800 */
[----:B---3--:R1:W-:Y:S04]  /*fea0*/  STS [R42], R30 ;  /* 0x0000001e2a007388 */ /* 0x0083e80000000800 */
[----:B------:R1:W-:Y:S04]  /*feb0*/  STS [R42+0x400], R29 ;  /* 0x0004001d2a007388 */ /* 0x0003e80000000800 */
[----:B----4-:R1:W-:Y:S04]  /*fec0*/  STS [R41], R28 ;  /* 0x0000001c29007388 */ /* 0x0103e80000000800 */
[----:B------:R1:W-:Y:S04]  /*fed0*/  STS [R41+0x400], R27 ;  /* 0x0004001b29007388 */ /* 0x0003e80000000800 */
[----:B-----5:R1:W-:Y:S04]  /*fee0*/  STS [R40], R26 ;  /* 0x0000001a28007388 */ /* 0x0203e80000000800 */
[----:B------:R1:W-:Y:S04]  /*fef0*/  STS [R40+0x400], R25 ;  /* 0x0004001928007388 */ /* 0x0003e80000000800 */
[----:B------:R1:W-:Y:S04]  /*ff00*/  STS [R39], R24 ;  /* 0x0000001827007388 */ /* 0x0003e80000000800 */
[----:B------:R1:W-:Y:S04]  /*ff10*/  STS [R39+0x400], R23 ;  /* 0x0004001727007388 */ /* 0x0003e80000000800 */
[----:B------:R1:W-:Y:S04]  /*ff20*/  STS [R37], R22 ;  /* 0x0000001625007388 */ /* 0x0003e80000000800 */
[----:B------:R1:W-:Y:S04]  /*ff30*/  STS [R37+0x400], R21 ;  /* 0x0004001525007388 */ /* 0x0003e80000000800 */
[----:B------:R1:W-:Y:S04]  /*ff40*/  STS [R36], R20 ;  /* 0x0000001424007388 */ /* 0x0003e80000000800 */
[----:B------:R1:W-:Y:S04]  /*ff50*/  STS [R36+0x400], R19 ;  /* 0x0004001324007388 */ /* 0x0003e80000000800 */
[----:B------:R1:W-:Y:S04]  /*ff60*/  STS [R35], R18 ;  /* 0x0000001223007388 */ /* 0x0003e80000000800 */
[----:B------:R1:W-:Y:S04]  /*ff70*/  STS [R35+0x400], R17 ;  /* 0x0004001123007388 */ /* 0x0003e80000000800 */
        /* <DEDUP_REMOVED lines=16> */
[----:B------:R-:W-:Y:S06]  /*10080*/  BAR.SYNC.DEFER_BLOCKING 0x1, 0x100 ;  /* 0x0044000000007b1d */ /* 0x000fec0000010000 */
[----:B------:R-:W-:Y:S05]  /*10090*/  BRA.CONV ~URZ, `(.L_x_494) ;  /* 0x000000837f007947 */ /* 0x000fea000b800000 */
[----:B-1----:R-:W-:Y:S01]  /*100a0*/  SHF.R.S32.HI R35, RZ, 0x1f, R38 ;  /* 0x0000001fff237819 */ /* 0x002fe20000011426 */
[----:B------:R-:W-:Y:S01]  /*100b0*/  IMAD.MOV.U32 R3, RZ, RZ, RZ ;  /* 0x000000ffff037224 */ /* 0x000fe200078e00ff */
[----:B------:R-:W-:Y:S01]  /*100c0*/  MOV R2, 0x10120 ;  /* 0x0001012000027802 */ /* 0x000fe20000000f00 */
[----:B------:R-:W-:Y:S01]  /*100d0*/  IMAD.MOV.U32 R29, RZ, RZ, 0x1f ;  /* 0x0000001fff1d7424 */ /* 0x000fe200078e00ff */
[----:B------:R-:W-:-:S04]  /*100e0*/  LEA.HI R35, R35, R38, RZ, 0x7 ;  /* 0x0000002623237211 */ /* 0x000fc800078f38ff */
[----:B------:R-:W-:-:S05]  /*100f0*/  SHF.R.S32.HI R35, RZ, 0x7, R35 ;  /* 0x00000007ff237819 */ /* 0x000fca0000011423 */
[----:B------:R-:W-:Y:S02]  /*10100*/  IMAD.MOV.U32 R36, RZ, RZ, R35 ;  /* 0x000000ffff247224 */ /* 0x000fe400078e0023 */
[----:B------:R-:W-:Y:S05]  /*10110*/  CALL.REL.NOINC `($__internal_1_$__cuda_sm70_shflsync_idx_p) ;  /* 0x0000450000007944 */ /* 0x000fea0003c00000 */
.L_x_494:
[----:B-1----:R-:W2:Y:S04]  /*10120*/  LDL R2, [R1+0x48] ;  /* 0x0000480001027983 */ /* 0x002ea80000100800 */
[----:B------:R-:W3:Y:S04]  /*10130*/  LDL R15, [R1+0x10] ;  /* 0x00001000010f7983 */ /* 0x000ee80000100800 */
[----:B------:R-:W4:Y:S04]  /*10140*/  LDL.LU R10, [R1+0x44] ;  /* 0x00004400010a7983 */ /* 0x000f280000300800 */
[----:B------:R-:W5:Y:S04]  /*10150*/  LDL.LU R12, [R1+0x40] ;  /* 0x00004000010c7983 */ /* 0x000f680000300800 */
[----:B------:R-:W2:Y:S01]  /*10160*/  LDL.LU R14, [R1+0x3c] ;  /* 0x00003c00010e7983 */ /* 0x000ea20000300800 */
[----:B------:R-:W-:-:S03]  /*10170*/  IMAD.MOV.U32 R0, RZ, RZ, 0x1 ;  /* 0x00000001ff007424 */ /* 0x000fc600078e00ff */
[----:B------:R-:W3:Y:S02]  /*10180*/  LDL R13, [R1+0x78] ;  /* 0x00007800010d7983 */ /* 0x000ee40000100800 */
[----:B------:R-:W-:Y:S02]  /*10190*/  ISETP.NE.AND P1, PT, R0, c[0x0][0x4e8], PT ;  /* 0x00013a0000007a0c */ /* 0x000fe40003f25270 */
[----:B------:R-:W1:Y:S01]  /*101a0*/  S2R R16, SR_TID.X ;  /* 0x0000000000107919 */ /* 0x000e620000002100 */
[----:B------:R-:W-:Y:S02]  /*101b0*/  ULDC UR5, c[0x0][0x4e8] ;  /* 0x00013a0000057ab9 */ /* 0x000fe40000000800 */
[----:B------:R-:W-:Y:S02]  /*101c0*/  ULDC UR4, c[0x0][0x388] ;  /* 0x0000e20000047ab9 */ /* 0x000fe40000000800 */
[----:B------:R-:W-:Y:S01]  /*101d0*/  UIMAD UR4, UR5, UR4, URZ ;  /* 0x00000004050472a4 */ /* 0x000fe2000f8e023f */
[----:B------:R-:W-:Y:S01]  /*101e0*/  BSSY B0, `(.L_x_495) ;  /* 0x000005f000007945 */ /* 0x000fe20003800000 */
[----:B------:R-:W-:-:S02]  /*101f0*/  SHF.R.S32.HI R45, RZ, 0x1f, R241 ;  /* 0x0000001fff2d7819 */ /* 0x000fc400000114f1 */
[----:B------:R-:W-:Y:S02]  /*10200*/  SHF.R.S32.HI R46, RZ, 0x1f, R228 ;  /* 0x0000001fff2e7819 */ /* 0x000fe400000114e4 */
[----:B----4-:R-:W-:Y:S01]  /*10210*/  SHF.R.S32.HI R5, RZ, 0x1f, R10 ;  /* 0x0000001fff057819 */ /* 0x010fe2000001140a */
[----:B--2---:R-:W-:-:S04]  /*10220*/  IMAD.IADD R4, R2, 0x1, R14 ;  /* 0x0000000102047824 */ /* 0x004fc800078e020e */
[----:B------:R-:W-:Y:S02]  /*10230*/  IMAD R6, R5, c[0x0][0x490], RZ ;  /* 0x0001240005067a24 */ /* 0x000fe400078e02ff */
[----:B------:R-:W-:Y:S01]  /*10240*/  @P1 IMAD.HI.U32 R7, R4, c[0x0][0x4ec], RZ ;  /* 0x00013b0004071a27 */ /* 0x000fe200078e00ff */
[----:B------:R-:W-:-:S03]  /*10250*/  MOV R0, R4 ;  /* 0x0000000400007202 */ /* 0x000fc60000000f00 */
[----:B------:R-:W-:Y:S01]  /*10260*/  IMAD.WIDE.U32 R2, R10, c[0x0][0x490], RZ ;  /* 0x000124000a027a25 */ /* 0x000fe200078e00ff */
[----:B------:R-:W-:-:S03]  /*10270*/  @P1 SHF.R.U32.HI R0, RZ, c[0x0][0x4f0], R7 ;  /* 0x00013c00ff001a19 */ /* 0x000fc60000011607 */
[----:B------:R-:W-:Y:S01]  /*10280*/  IMAD R6, R10, c[0x0][0x494], R6 ;  /* 0x000125000a067a24 */ /* 0x000fe200078e0206 */
[----:B-----5:R-:W-:Y:S02]  /*10290*/  SHF.R.S32.HI R11, RZ, 0x1f, R12 ;  /* 0x0000001fff0b7819 */ /* 0x020fe4000001140c */
[----:B------:R-:W-:Y:S01]  /*102a0*/  IADD3 R8, -R0, RZ, RZ ;  /* 0x000000ff00087210 */ /* 0x000fe20007ffe1ff */
[----:B------:R-:W-:Y:S02]  /*102b0*/  IMAD.IADD R3, R3, 0x1, R6 ;  /* 0x0000000103037824 */ /* 0x000fe400078e0206 */
[----:B------:R-:W-:Y:S02]  /*102c0*/  IMAD R9, R11, c[0x0][0x498], RZ ;  /* 0x000126000b097a24 */ /* 0x000fe400078e02ff */
[----:B------:R-:W-:-:S04]  /*102d0*/  IMAD.WIDE.U32 R6, R12, c[0x0][0x498], R2 ;  /* 0x000126000c067a25 */ /* 0x000fc800078e0002 */
[----:B------:R-:W-:Y:S01]  /*102e0*/  IMAD R2, R8, c[0x0][0x4e8], R4 ;  /* 0x00013a0008027a24 */ /* 0x000fe200078e0204 */
[----:B------:R-:W-:Y:S01]  /*102f0*/  IADD3 R4, P0, R0, R6, RZ ;  /* 0x0000000600047210 */ /* 0x000fe20007f1e0ff */
[----:B------:R-:W-:Y:S01]  /*10300*/  IMAD R3, R12, c[0x0][0x49c], R9 ;  /* 0x000127000c037a24 */ /* 0x000fe200078e0209 */
[----:B------:R-:W-:Y:S02]  /*10310*/  SHF.R.S32.HI R8, RZ, 0x1f, R0 ;  /* 0x0000001fff087819 */ /* 0x000fe40000011400 */
[----:B------:R-:W-:Y:S01]  /*10320*/  SHF.R.S32.HI R6, RZ, 0x1f, R2 ;  /* 0x0000001fff067819 */ /* 0x000fe20000011402 */
[----:B------:R-:W-:Y:S01]  /*10330*/  IMAD R0, R5, c[0x0][0x3e8], RZ ;  /* 0x0000fa0005007a24 */ /* 0x000fe200078e02ff */
[----:B------:R-:W-:Y:S01]  /*10340*/  IADD3.X R5, R8, R7, R3, P0, !PT ;  /* 0x0000000708057210 */ /* 0x000fe200007fe403 */
[----:B---3--:R-:W-:Y:S02]  /*10350*/  IMAD.IADD R8, R15, 0x1, R14 ;  /* 0x000000010f087824 */ /* 0x008fe400078e020e */
[----:B------:R-:W-:-:S02]  /*10360*/  IMAD R3, R6, c[0x0][0x488], RZ ;  /* 0x0001220006037a24 */ /* 0x000fc400078e02ff */
[C---:B------:R-:W-:Y:S02]  /*10370*/  IMAD R9, R10.reuse, c[0x0][0x3ec], R0 ;  /* 0x0000fb000a097a24 */ /* 0x040fe400078e0200 */
[----:B------:R-:W-:Y:S01]  /*10380*/  IMAD.WIDE.U32 R6, R10, c[0x0][0x3e8], RZ ;  /* 0x0000fa000a067a25 */ /* 0x000fe200078e00ff */
[----:B-1----:R-:W-:-:S03]  /*10390*/  SHF.R.S32.HI R15, RZ, 0x1f, R16 ;  /* 0x0000001fff0f7819 */ /* 0x002fc60000011410 */
[C---:B------:R-:W-:Y:S02]  /*103a0*/  IMAD R10, R2.reuse, c[0x0][0x48c], R3 ;  /* 0x00012300020a7a24 */ /* 0x040fe400078e0203 */
[----:B------:R-:W-:-:S04]  /*103b0*/  IMAD.WIDE.U32 R4, R2, c[0x0][0x488], R4 ;  /* 0x0001220002047a25 */ /* 0x000fc800078e0004 */
[----:B------:R-:W-:Y:S01]  /*103c0*/  @P1 IMAD.HI.U32 R2, R8, c[0x0][0x4ec], RZ ;  /* 0x00013b0008021a27 */ /* 0x000fe200078e00ff */
[----:B------:R-:W-:Y:S02]  /*103d0*/  MOV R0, R8 ;  /* 0x0000000800007202 */ /* 0x000fe40000000f00 */
[----:B------:R-:W-:Y:S01]  /*103e0*/  IADD3 R5, R5, R10, RZ ;  /* 0x0000000a05057210 */ /* 0x000fe20007ffe0ff */
[----:B------:R-:W-:Y:S01]  /*103f0*/  IMAD.IADD R3, R7, 0x1, R9 ;  /* 0x0000000107037824 */ /* 0x000fe200078e0209 */
[C---:B------:R-:W-:Y:S02]  /*10400*/  LEA R9, P0, R4.reuse, c[0x0][0x450], 0x2 ;  /* 0x0001140004097a11 */ /* 0x040fe400078010ff */
[----:B------:R-:W-:Y:S01]  /*10410*/  @P1 SHF.R.U32.HI R0, RZ, c[0x0][0x4f0], R2 ;  /* 0x00013c00ff001a19 */ /* 0x000fe20000011602 */
[----:B------:R-:W-:Y:S01]  /*10420*/  IMAD.MOV.U32 R2, RZ, RZ, R6 ;  /* 0x000000ffff027224 */ /* 0x000fe200078e0006 */
[----:B------:R-:W-:Y:S01]  /*10430*/  LEA.HI R15, R15, R16, RZ, 0x5 ;  /* 0x000000100f0f7211 */ /* 0x000fe200078f28ff */
[----:B------:R-:W-:Y:S01]  /*10440*/  IMAD R6, R11, c[0x0][0x3f0], RZ ;  /* 0x0000fc000b067a24 */ /* 0x000fe200078e02ff */
[----:B------:R-:W-:-:S02]  /*10450*/  LEA.HI.X R5, R4, c[0x0][0x454], R5, 0x2, P0 ;  /* 0x0001150004057a11 */ /* 0x000fc400000f1405 */
[----:B------:R-:W-:Y:S01]  /*10460*/  LOP3.LUT R15, R15, 0xffffffe0, RZ, 0xc0, !PT ;  /* 0xffffffe00f0f7812 */ /* 0x000fe200078ec0ff */
[----:B------:R-:W-:Y:S01]  /*10470*/  IMAD R10, R12, c[0x0][0x3f4], R6 ;  /* 0x0000fd000c0a7a24 */ /* 0x000fe200078e0206 */
[----:B------:R-:W-:Y:S01]  /*10480*/  SHFL.IDX PT, R4, R9, 0x1, 0x1c1f ;  /* 0x003c1f0009047f89 */ /* 0x000fe200000e0000 */
[----:B------:R-:W-:Y:S02]  /*10490*/  IADD3 R11, -R0, RZ, RZ ;  /* 0x000000ff000b7210 */ /* 0x000fe40007ffe1ff */
[----:B------:R-:W-:Y:S01]  /*104a0*/  IMAD.IADD R15, R16, 0x1, -R15 ;  /* 0x00000001100f7824 */ /* 0x000fe200078e0a0f */
[----:B------:R1:W-:Y:S04]  /*104b0*/  SHFL.IDX PT, R6, R9, RZ, 0x1c1f ;  /* 0x001c1fff09067589 */ /* 0x0003e800000e0000 */
[----:B------:R-:W2:Y:S04]  /*104c0*/  SHFL.IDX PT, R7, R5, RZ, 0x1c1f ;  /* 0x001c1fff05077589 */ /* 0x000ea800000e0000 */
[----:B------:R-:W3:Y:S01]  /*104d0*/  SHFL.IDX PT, R5, R5, 0x1, 0x1c1f ;  /* 0x003c1f0005057f89 */ /* 0x000ee200000e0000 */
[----:B------:R-:W-:Y:S01]  /*104e0*/  LOP3.LUT P0, RZ, R15, 0x3, RZ, 0xc0, !PT ;  /* 0x000000030fff7812 */ /* 0x000fe2000780c0ff */
[----:B------:R-:W-:-:S02]  /*104f0*/  IMAD R8, R11, c[0x0][0x4e8], R8 ;  /* 0x00013a000b087a24 */ /* 0x000fc400078e0208 */
[----:B------:R-:W4:Y:S01]  /*10500*/  S2R R15, SR_TID.X ;  /* 0x00000000000f7919 */ /* 0x000f220000002100 */
[----:B-1----:R-:W-:-:S05]  /*10510*/  IMAD.IADD R9, R13, 0x1, R14 ;  /* 0x000000010d097824 */ /* 0x002fca00078e020e */
[C---:B------:R-:W-:Y:S02]  /*10520*/  IADD3 R11, R9.reuse, 0x8, RZ ;  /* 0x00000008090b7810 */ /* 0x040fe40007ffe0ff */
[----:B------:R-:W-:Y:S02]  /*10530*/  ISETP.GE.OR P1, PT, R9, UR4, P0 ;  /* 0x0000000409007c0c */ /* 0x000fe40008726670 */
[----:B------:R-:W-:Y:S01]  /*10540*/  ISETP.GE.OR P0, PT, R11, UR4, P0 ;  /* 0x000000040b007c0c */ /* 0x000fe20008706670 */
[----:B------:R-:W-:Y:S01]  /*10550*/  IMAD.WIDE.U32 R2, R12, c[0x0][0x3f0], R2 ;  /* 0x0000fc000c027a25 */ /* 0x000fe200078e0002 */
[----:B------:R-:W-:-:S04]  /*10560*/  SHF.R.S32.HI R12, RZ, 0x1f, R0 ;  /* 0x0000001fff0c7819 */ /* 0x000fc80000011400 */
[----:B------:R-:W-:Y:S01]  /*10570*/  IADD3 R3, R3, R10, RZ ;  /* 0x0000000a03037210 */ /* 0x000fe20007ffe0ff */
[----:B------:R-:W-:-:S04]  /*10580*/  IMAD R10, R12, c[0x0][0x3e0], RZ ;  /* 0x0000f8000c0a7a24 */ /* 0x000fc800078e02ff */
[----:B--2---:R1:W-:Y:S01]  /*10590*/  @!P1 ST.E [R6.64], R34 ;  /* 0x0000002206009985 */ /* 0x0043e2000c101906 */
[----:B------:R-:W-:-:S03]  /*105a0*/  IMAD R9, R0, c[0x0][0x3e4], R10 ;  /* 0x0000f90000097a24 */ /* 0x000fc600078e020a */
[----:B---3--:R2:W-:Y:S01]  /*105b0*/  @!P0 ST.E [R4.64], R33 ;  /* 0x0000002104008985 */ /* 0x0085e2000c101906 */
[----:B------:R-:W-:Y:S01]  /*105c0*/  IMAD.WIDE.U32 R2, R0, c[0x0][0x3e0], R2 ;  /* 0x0000f80000027a25 */ /* 0x000fe200078e0002 */
[----:B------:R-:W-:Y:S02]  /*105d0*/  SHF.R.S32.HI R0, RZ, 0x1f, R8 ;  /* 0x0000001fff007819 */ /* 0x000fe40000011408 */
[----:B------:R2:W3:Y:S04]  /*105e0*/  LDS.128 R24, [R219+0x1080] ;  /* 0x00108000db187984 */ /* 0x0004e80000000c00 */
[----:B------:R2:W2:Y:S04]  /*105f0*/  LDS.128 R32, [R219+0x2080] ;  /* 0x00208000db207984 */ /* 0x0004a80000000c00 */
[----:B------:R1:W2:Y:S04]  /*10600*/  LDS.128 R36, [R219+0x3080] ;  /* 0x00308000db247984 */ /* 0x0002a80000000c00 */
[----:B------:R1:W2:Y:S04]  /*10610*/  LDS.128 R20, [R219+0x5080] ;  /* 0x00508000db147984 */ /* 0x0002a80000000c00 */
[----:B------:R2:W2:Y:S04]  /*10620*/  LDS.128 R28, [R219+0x6080] ;  /* 0x00608000db1c7984 */ /* 0x0004a80000000c00 */
[----:B------:R2:W2:Y:S01]  /*10630*/  LDS.128 R40, [R219+0x7080] ;  /* 0x00708000db287984 */ /* 0x0004a20000000c00 */
[----:B----4-:R-:W-:Y:S01]  /*10640*/  SHF.R.S32.HI R13, RZ, 0x1f, R15 ;  /* 0x0000001fff0d7819 */ /* 0x010fe2000001140f */
[----:B------:R-:W-:Y:S01]  /*10650*/  IMAD R0, R0, c[0x0][0x3d8], RZ ;  /* 0x0000f60000007a24 */ /* 0x000fe200078e02ff */
[----:B------:R-:W-:-:S02]  /*10660*/  IADD3 R3, R3, R9, RZ ;  /* 0x0000000903037210 */ /* 0x000fc40007ffe0ff */
[----:B------:R-:W-:Y:S01]  /*10670*/  LEA.HI R13, R13, R15, RZ, 0x3 ;  /* 0x0000000f0d0d7211 */ /* 0x000fe200078f18ff */
[C---:B------:R-:W-:Y:S02]  /*10680*/  IMAD R0, R8.reuse, c[0x0][0x3dc], R0 ;  /* 0x0000f70008007a24 */ /* 0x040fe400078e0200 */
[----:B------:R-:W-:Y:S01]  /*10690*/  IMAD.WIDE.U32 R2, R8, c[0x0][0x3d8], R2 ;  /* 0x0000f60008027a25 */ /* 0x000fe200078e0002 */
[----:B------:R-:W-:-:S03]  /*106a0*/  SHF.R.S32.HI R13, RZ, 0x3, R13 ;  /* 0x00000003ff0d7819 */ /* 0x000fc6000001140d */
[----:B------:R-:W-:Y:S01]  /*106b0*/  IMAD.IADD R0, R3, 0x1, R0 ;  /* 0x0000000103007824 */ /* 0x000fe200078e0200 */
[C---:B------:R-:W-:Y:S02]  /*106c0*/  LEA R8, P0, R2.reuse, c[0x0][0x380], 0x1 ;  /* 0x0000e00002087a11 */ /* 0x040fe400078008ff */
[----:B-1----:R-:W-:Y:S02]  /*106d0*/  IADD3 R7, R13, R14, RZ ;  /* 0x0000000e0d077210 */ /* 0x002fe40007ffe0ff */
[----:B------:R-:W-:Y:S02]  /*106e0*/  LEA.HI.X R6, R2, c[0x0][0x384], R0, 0x1, P0 ;  /* 0x0000e10002067a11 */ /* 0x000fe400000f0c00 */
[----:B------:R-:W-:Y:S01]  /*106f0*/  ISETP.GE.AND P0, PT, R7, UR4, PT ;  /* 0x0000000407007c0c */ /* 0x000fe2000bf06270 */
[----:B------:R1:W4:Y:S04]  /*10700*/  SHFL.IDX PT, R0, R8, RZ, 0x181f ;  /* 0x00181fff08007589 */ /* 0x00032800000e0000 */
[----:B------:R1:W1:Y:S08]  /*10710*/  SHFL.IDX PT, R3, R6, RZ, 0x181f ;  /* 0x00181fff06037589 */ /* 0x00027000000e0000 */
[----:B------:R-:W-:Y:S05]  /*10720*/  @P0 BRA `(.L_x_496) ;  /* 0x000000a000000947 */ /* 0x000fea0003800000 */
[----:B---3--:R-:W3:Y:S01]  /*10730*/  LDS.128 R16, [R219+0x80] ;  /* 0x00008000db107984 */ /* 0x008ee20000000c00 */
[----:B------:R-:W-:-:S02]  /*10740*/  ISETP.GE.AND P3, PT, R228, c[0x0][0x3c8], PT ;  /* 0x0000f200e4007a0c */ /* 0x000fc40003f66270 */
[----:B------:R-:W-:Y:S01]  /*10750*/  ISETP.GE.AND P2, PT, R241, c[0x0][0x3c8], PT ;  /* 0x0000f200f1007a0c */ /* 0x000fe20003f46270 */
[----:B------:R-:W5:Y:S10]  /*10760*/  LDS.128 R12, [R219+0x4080] ;  /* 0x00408000db0c7984 */ /* 0x000f740000000c00 */
[----:B--2-4-:R-:W-:-:S02]  /*10770*/  @!P3 LEA R4, P1, R228, R0, 0x1 ;  /* 0x00000000e404b211 */ /* 0x014fc400078208ff */
[C---:B------:R-:W-:Y:S02]  /*10780*/  @!P2 LEA R2, P0, R241.reuse, R0, 0x1 ;  /* 0x00000000f102a211 */ /* 0x040fe400078008ff */
[-C--:B-1----:R-:W-:Y:S02]  /*10790*/  @!P3 LEA.HI.X R5, R228, R3.reuse, R46, 0x1, P1 ;  /* 0x00000003e405b211 */ /* 0x082fe400008f0c2e */
[----:B------:R-:W-:-:S03]  /*107a0*/  @!P2 LEA.HI.X R3, R241, R3, R45, 0x1, P0 ;  /* 0x00000003f103a211 */ /* 0x000fc600000f0c2d */
[----:B---3--:R1:W-:Y:S04]  /*107b0*/  @!P3 ST.E.128 [R4.64], R16 ;  /* 0x000000100400b985 */ /* 0x0083e8000c101d06 */
[----:B-----5:R1:W-:Y:S02]  /*107c0*/  @!P2 ST.E.128 [R2.64], R12 ;  /* 0x0000000c0200a985 */ /* 0x0203e4000c101d06 */
.L_x_496:
[----:B---3--:R-:W-:Y:S05]  /*107d0*/  BSYNC B0 ;  /* 0x0000000000007941 */ /* 0x008fea0003800000 */
.L_x_495:
[----:B-1----:R-:W-:Y:S01]  /*107e0*/  IADD3 R2, R7, 0x20, RZ ;  /* 0x0000002007027810 */ /* 0x002fe20007ffe0ff */
[----:B------:R1:W3:Y:S01]  /*107f0*/  SHFL.IDX PT, R3, R6, 0x1, 0x181f ;  /* 0x00381f0006037f89 */ /* 0x0002e200000e0000 */
[----:B------:R-:W-:Y:S02]  /*10800*/  BSSY B0, `(.L_x_497) ;  /* 0x000000c000007945 */ /* 0x000fe40003800000 */
[----:B------:R-:W-:Y:S01]  /*10810*/  ISETP.GE.AND P0, PT, R2, UR4, PT ;  /* 0x0000000402007c0c */ /* 0x000fe2000bf06270 */
[----:B----4-:R1:W4:-:S12]  /*10820*/  SHFL.IDX PT, R0, R8, 0x1, 0x181f ;  /* 0x00381f0008007f89 */ /* 0x01031800000e0000 */
[----:B------:R-:W-:Y:S05]  /*10830*/  @P0 BRA `(.L_x_498) ;  /* 0x0000008000000947 */ /* 0x000fea0003800000 */
[----:B------:R-:W-:Y:S02]  /*10840*/  ISETP.GE.AND P1, PT, R228, c[0x0][0x3c8], PT ;  /* 0x0000f200e4007a0c */ /* 0x000fe40003f26270 */
[----:B------:R-:W-:-:S11]  /*10850*/  ISETP.GE.AND P0, PT, R241, c[0x0][0x3c8], PT ;  /* 0x0000f200f1007a0c */ /* 0x000fd60003f06270 */
[CC--:B--2-4-:R-:W-:Y:S02]  /*10860*/  @!P1 LEA R4, P3, R228.reuse, R0.reuse, 0x1 ;  /* 0x00000000e4049211 */ /* 0x0d4fe400078608ff */
[C---:B------:R-:W-:Y:S02]  /*10870*/  @!P0 LEA R2, P2, R241.reuse, R0, 0x1 ;  /* 0x00000000f1028211 */ /* 0x040fe400078408ff */
[-C--:B---3--:R-:W-:Y:S02]  /*10880*/  @!P1 LEA.HI.X R5, R228, R3.reuse, R46, 0x1, P3 ;  /* 0x00000003e4059211 */ /* 0x088fe400018f0c2e */
[----:B------:R-:W-:-:S03]  /*10890*/  @!P0 LEA.HI.X R3, R241, R3, R45, 0x1, P2 ;  /* 0x00000003f1038211 */ /* 0x000fc600010f0c2d */
[----:B------:R2:W-:Y:S04]  /*108a0*/  @!P1 ST.E.128 [R4.64], R24 ;  /* 0x0000001804009985 */ /* 0x0005e8000c101d06 */
[----:B------:R2:W-:Y:S02]  /*108b0*/  @!P0 ST.E.128 [R2.64], R20 ;  /* 0x0000001402008985 */ /* 0x0005e4000c101d06 */
.L_x_498:
[----:B------:R-:W-:Y:S05]  /*108c0*/  BSYNC B0 ;  /* 0x0000000000007941 */ /* 0x000fea0003800000 */
.L_x_497:
[----:B--2---:R-:W-:Y:S01]  /*108d0*/  IADD3 R2, R7, 0x40, RZ ;  /* 0x0000004007027810 */ /* 0x004fe20007ffe0ff */
[----:B---3--:R2:W3:Y:S01]  /*108e0*/  SHFL.IDX PT, R3, R6, 0x2, 0x181f ;  /* 0x00581f0006037f89 */ /* 0x0084e200000e0000 */
[----:B------:R-:W-:Y:S02]  /*108f0*/  BSSY B0, `(.L_x_499) ;  /* 0x000000c000007945 */ /* 0x000fe40003800000 */
[----:B------:R-:W-:Y:S01]  /*10900*/  ISETP.GE.AND P0, PT, R2, UR4, PT ;  /* 0x0000000402007c0c */ /* 0x000fe2000bf06270 */
[----:B----4-:R2:W4:-:S12]  /*10910*/  SHFL.IDX PT, R0, R8, 0x2, 0x181f ;  /* 0x00581f0008007f89 */ /* 0x01051800000e0000 */
[----:B------:R-:W-:Y:S05]  /*10920*/  @P0 BRA `(.L_x_500) ;  /* 0x0000008000000947 */ /* 0x000fea0003800000 */
[----:B------:R-:W-:Y:S02]  /*10930*/  ISETP.GE.AND P1, PT, R228, c[0x0][0x3c8], PT ;  /* 0x0000f200e4007a0c */ /* 0x000fe40003f26270 */
[----:B------:R-:W-:-:S11]  /*10940*/  ISETP.GE.AND P0, PT, R241, c[0x0][0x3c8], PT ;  /* 0x0000f200f1007a0c */ /* 0x000fd60003f06270 */
[CC--:B----4-:R-:W-:Y:S02]  /*10950*/  @!P1 LEA R4, P3, R228.reuse, R0.reuse, 0x1 ;  /* 0x00000000e4049211 */ /* 0x0d0fe400078608ff */
[C---:B------:R-:W-:Y:S02]  /*10960*/  @!P0 LEA R2, P2, R241.reuse, R0, 0x1 ;  /* 0x00000000f1028211 */ /* 0x040fe400078408ff */
[-C--:B---3--:R-:W-:Y:S02]  /*10970*/  @!P1 LEA.HI.X R5, R228, R3.reuse, R46, 0x1, P3 ;  /* 0x00000003e4059211 */ /* 0x088fe400018f0c2e */
[----:B------:R-:W-:-:S03]  /*10980*/  @!P0 LEA.HI.X R3, R241, R3, R45, 0x1, P2 ;  /* 0x00000003f1038211 */ /* 0x000fc600010f0c2d */
[----:B------:R3:W-:Y:S04]  /*10990*/  @!P1 ST.E.128 [R4.64], R32 ;  /* 0x0000002004009985 */ /* 0x0007e8000c101d06 */
[----:B------:R3:W-:Y:S02]  /*109a0*/  @!P0 ST.E.128 [R2.64], R28 ;  /* 0x0000001c02008985 */ /* 0x0007e4000c101d06 */
.L_x_500:
[----:B------:R-:W-:Y:S05]  /*109b0*/  BSYNC B0 ;  /* 0x0000000000007941 */ /* 0x000fea0003800000 */
.L_x_499:
[----:B---3--:R-:W-:Y:S01]  /*109c0*/  IADD3 R2, R7, 0x60, RZ ;  /* 0x0000006007027810 */ /* 0x008fe20007ffe0ff */
[----:B------:R3:W1:Y:S03]  /*109d0*/  SHFL.IDX PT, R4, R6, 0x3, 0x181f ;  /* 0x00781f0006047f89 */ /* 0x00066600000e0000 */
[----:B------:R-:W-:Y:S01]  /*109e0*/  ISETP.GE.AND P0, PT, R2, UR4, PT ;  /* 0x0000000402007c0c */ /* 0x000fe2000bf06270 */
[----:B----4-:R3:W4:-:S12]  /*109f0*/  SHFL.IDX PT, R0, R8, 0x3, 0x181f ;  /* 0x00781f0008007f89 */ /* 0x01071800000e0000 */
[----:B------:R-:W-:Y:S05]  /*10a00*/  @P0 BRA `(.L_x_501) ;  /* 0x00000a1000000947 */ /* 0x000fea0003800000 */
[----:B------:R-:W-:-:S13]  /*10a10*/  ISETP.GE.AND P0, PT, R228, c[0x0][0x3c8], PT ;  /* 0x0000f200e4007a0c */ /* 0x000fda0003f06270 */
[----:B----4-:R-:W-:-:S04]  /*10a20*/  @!P0 LEA R2, P1, R228, R0, 0x1 ;  /* 0x00000000e4028211 */ /* 0x010fc800078208ff */
[----:B-1----:R-:W-:-:S05]  /*10a30*/  @!P0 LEA.HI.X R3, R228, R4, R46, 0x1, P1 ;  /* 0x00000004e4038211 */ /* 0x002fca00008f0c2e */
[----:B------:R1:W-:Y:S01]  /*10a40*/  @!P0 ST.E.128 [R2.64], R36 ;  /* 0x0000002402008985 */ /* 0x0003e2000c101d06 */
[----:B------:R-:W-:-:S13]  /*10a50*/  ISETP.GE.AND P0, PT, R241, c[0x0][0x3c8], PT ;  /* 0x0000f200f1007a0c */ /* 0x000fda0003f06270 */
[----:B------:R-:W-:Y:S05]  /*10a60*/  @P0 BRA `(.L_x_501) ;  /* 0x000009b000000947 */ /* 0x000fea0003800000 */
[----:B-1----:R-:W-:-:S04]  /*10a70*/  LEA R2, P0, R241, R0, 0x1 ;  /* 0x00000000f1027211 */ /* 0x002fc800078008ff */
[----:B------:R-:W-:-:S05]  /*10a80*/  LEA.HI.X R3, R241, R4, R45, 0x1, P0 ;  /* 0x00000004f1037211 */ /* 0x000fca00000f0c2d */
[----:B------:R1:W-:Y:S01]  /*10a90*/  ST.E.128 [R2.64], R40 ;  /* 0x0000002802007985 */ /* 0x0003e2000c101d06 */
[----:B------:R-:W-:Y:S05]  /*10aa0*/  BRA `(.L_x_501) ;  /* 0x0000097000007947 */ /* 0x000fea0003800000 */
.L_x_493:
[----:B------:R-:W2:Y:S04]  /*10ab0*/  LDL R2, [R1+0x44] ;  /* 0x0000440001027983 */ /* 0x000ea80000100800 */
[----:B------:R-:W3:Y:S04]  /*10ac0*/  LDL R0, [R1+0x40] ;  /* 0x0000400001007983 */ /* 0x000ee80000100800 */
[----:B------:R-:W4:Y:S04]  /*10ad0*/  LDL R4, [R1+0x3c] ;  /* 0x00003c0001047983 */ /* 0x000f280000100800 */
[----:B------:R-:W5:Y:S01]  /*10ae0*/  S2R R3, SR_TID.X ;  /* 0x0000000000037919 */ /* 0x000f620000002100 */
[----:B------:R-:W-:Y:S01]  /*10af0*/  BSSY B0, `(.L_x_502) ;  /* 0x0000026000007945 */ /* 0x000fe20003800000 */
[----:B-----5:R-:W-:Y:S01]  /*10b00*/  ISETP.GE.AND P0, PT, R3, 0x80, PT ;  /* 0x000000800300780c */ /* 0x020fe20003f06270 */
[----:B--2---:R-:W-:-:S02]  /*10b10*/  IMAD.MOV.U32 R12, RZ, RZ, R2 ;  /* 0x000000ffff0c7224 */ /* 0x004fc400078e0002 */
[----:B---3--:R-:W-:-:S03]  /*10b20*/  IMAD.MOV.U32 R11, RZ, RZ, R0 ;  /* 0x000000ffff0b7224 */ /* 0x008fc600078e0000 */
[----:B------:R-:W-:Y:S01]  /*10b30*/  SHF.R.S32.HI R9, RZ, 0x1f, R12 ;  /* 0x0000001fff097819 */ /* 0x000fe2000001140c */
[----:B----4-:R-:W-:Y:S01]  /*10b40*/  IMAD.MOV.U32 R13, RZ, RZ, R4 ;  /* 0x000000ffff0d7224 */ /* 0x010fe200078e0004 */
[----:B------:R-:W-:-:S05]  /*10b50*/  SHF.R.S32.HI R10, RZ, 0x1f, R11 ;  /* 0x0000001fff0a7819 */ /* 0x000fca000001140b */
[----:B------:R-:W-:Y:S05]  /*10b60*/  @P0 BRA `(.L_x_503) ;  /* 0x000001e000000947 */ /* 0x000fea0003800000 */
[----:B------:R-:W-:Y:S02]  /*10b70*/  MOV R2, c[0x0][0x4e8] ;  /* 0x00013a0000027a02 */ /* 0x000fe40000000f00 */
[----:B------:R-:W-:-:S03]  /*10b80*/  IADD3 R6, R13, R3, RZ ;  /* 0x000000030d067210 */ /* 0x000fc60007ffe0ff */
[----:B------:R-:W-:-:S05]  /*10b90*/  IMAD R0, R2, c[0x0][0x388], RZ ;  /* 0x0000e20002007a24 */ /* 0x000fca00078e02ff */
[----:B------:R-:W-:-:S13]  /*10ba0*/  ISETP.GE.AND P0, PT, R6, R0, PT ;  /* 0x000000000600720c */ /* 0x000fda0003f06270 */
[----:B------:R-:W-:Y:S05]  /*10bb0*/  @P0 BRA `(.L_x_503) ;  /* 0x0000019000000947 */ /* 0x000fea0003800000 */
[----:B------:R-:W-:Y:S01]  /*10bc0*/  ISETP.NE.AND P0, PT, R2, 0x1, PT ;  /* 0x000000010200780c */ /* 0x000fe20003f05270 */
[----:B------:R-:W-:Y:S01]  /*10bd0*/  IMAD R4, R9, c[0x0][0x490], RZ ;  /* 0x0001240009047a24 */ /* 0x000fe200078e02ff */
[----:B------:R-:W-:Y:S01]  /*10be0*/  MOV R0, R6 ;  /* 0x0000000600007202 */ /* 0x000fe20000000f00 */
[----:B------:R-:W-:-:S04]  /*10bf0*/  IMAD.WIDE.U32 R2, R12, c[0x0][0x490], RZ ;  /* 0x000124000c027a25 */ /* 0x000fc800078e00ff */
[----:B------:R-:W-:Y:S02]  /*10c00*/  IMAD R4, R12, c[0x0][0x494], R4 ;  /* 0x000125000c047a24 */ /* 0x000fe400078e0204 */
[----:B-1----:R-:W-:-:S03]  /*10c10*/  IMAD R8, R10, c[0x0][0x498], RZ ;  /* 0x000126000a087a24 */ /* 0x002fc600078e02ff */
[----:B------:R-:W-:Y:S01]  /*10c20*/  IADD3 R3, R3, R4, RZ ;  /* 0x0000000403037210 */ /* 0x000fe20007ffe0ff */
[----:B------:R-:W-:-:S05]  /*10c30*/  @P0 IMAD.HI.U32 R5, R6, c[0x0][0x4ec], RZ ;  /* 0x00013b0006050a27 */ /* 0x000fca00078e00ff */
[----:B------:R-:W-:Y:S01]  /*10c40*/  @P0 SHF.R.U32.HI R0, RZ, c[0x0][0x4f0], R5 ;  /* 0x00013c00ff000a19 */ /* 0x000fe20000011605 */
[----:B------:R-:W-:-:S03]  /*10c50*/  IMAD.WIDE.U32 R4, R11, c[0x0][0x498], R2 ;  /* 0x000126000b047a25 */ /* 0x000fc600078e0002 */
[C---:B------:R-:W-:Y:S01]  /*10c60*/  IADD3 R7, -R0.reuse, RZ, RZ ;  /* 0x000000ff00077210 */ /* 0x040fe20007ffe1ff */
[----:B------:R-:W-:Y:S01]  /*10c70*/  IMAD R3, R11, c[0x0][0x49c], R8 ;  /* 0x000127000b037a24 */ /* 0x000fe200078e0208 */
[----:B------:R-:W-:-:S03]  /*10c80*/  IADD3 R4, P0, R0, R4, RZ ;  /* 0x0000000400047210 */ /* 0x000fc60007f1e0ff */
[----:B------:R-:W-:Y:S01]  /*10c90*/  IMAD R2, R7, c[0x0][0x4e8], R6 ;  /* 0x00013a0007027a24 */ /* 0x000fe200078e0206 */
[----:B------:R-:W-:-:S04]  /*10ca0*/  SHF.R.S32.HI R6, RZ, 0x1f, R0 ;  /* 0x0000001fff067819 */ /* 0x000fc80000011400 */
[----:B------:R-:W-:Y:S02]  /*10cb0*/  SHF.R.S32.HI R0, RZ, 0x1f, R2 ;  /* 0x0000001fff007819 */ /* 0x000fe40000011402 */
[----:B------:R-:W-:-:S03]  /*10cc0*/  IADD3.X R5, R6, R5, R3, P0, !PT ;  /* 0x0000000506057210 */ /* 0x000fc600007fe403 */
[----:B------:R-:W-:-:S04]  /*10cd0*/  IMAD R0, R0, c[0x0][0x488], RZ ;  /* 0x0001220000007a24 */ /* 0x000fc800078e02ff */
[C---:B------:R-:W-:Y:S02]  /*10ce0*/  IMAD R0, R2.reuse, c[0x0][0x48c], R0 ;  /* 0x0001230002007a24 */ /* 0x040fe400078e0200 */
[----:B------:R-:W-:-:S05]  /*10cf0*/  IMAD.WIDE.U32 R2, R2, c[0x0][0x488], R4 ;  /* 0x0001220002027a25 */ /* 0x000fca00078e0004 */
[----:B------:R-:W-:Y:S02]  /*10d00*/  IADD3 R0, R3, R0, RZ ;  /* 0x0000000003007210 */ /* 0x000fe40007ffe0ff */
[----:B------:R-:W-:-:S04]  /*10d10*/  LEA R4, P0, R2, c[0x0][0x450], 0x2 ;  /* 0x0001140002047a11 */ /* 0x000fc800078010ff */
[----:B------:R-:W-:Y:S02]  /*10d20*/  LEA.HI.X R5, R2, c[0x0][0x454], R0, 0x2, P0 ;  /* 0x0001150002057a11 */ /* 0x000fe400000f1400 */
[----:B------:R-:W-:-:S05]  /*10d30*/  MOV R0, 0xff800000 ;  /* 0xff80000000007802 */ /* 0x000fca0000000f00 */
[----:B------:R1:W-:Y:S02]  /*10d40*/  STG.E [R4.64], R0 ;  /* 0x0000000004007986 */ /* 0x0003e4000c101906 */
.L_x_503:
[----:B------:R-:W-:Y:S05]  /*10d50*/  BSYNC B0 ;  /* 0x0000000000007941 */ /* 0x000fea0003800000 */
.L_x_502:
[----:B------:R-:W2:Y:S01]  /*10d60*/  LDL R2, [R1+0x10] ;  /* 0x0000100001027983 */ /* 0x000ea20000100800 */
[----:B-1----:R-:W-:Y:S01]  /*10d70*/  MOV R0, c[0x0][0x4e8] ;  /* 0x00013a0000007a02 */ /* 0x002fe20000000f00 */
[----:B------:R-:W-:-:S03]  /*10d80*/  IMAD R6, R10, c[0x0][0x3f0], RZ ;  /* 0x0000fc000a067a24 */ /* 0x000fc600078e02ff */
[----:B------:R-:W-:Y:S01]  /*10d90*/  ISETP.NE.AND P0, PT, R0, 0x1, PT ;  /* 0x000000010000780c */ /* 0x000fe20003f05270 */
[----:B------:R-:W-:Y:S02]  /*10da0*/  IMAD R0, R9, c[0x0][0x3e8], RZ ;  /* 0x0000fa0009007a24 */ /* 0x000fe400078e02ff */
[----:B------:R-:W-:Y:S02]  /*10db0*/  IMAD R8, R11, c[0x0][0x3f4], R6 ;  /* 0x0000fd000b087a24 */ /* 0x000fe400078e0206 */
[----:B------:R-:W-:Y:S01]  /*10dc0*/  IMAD R5, R12, c[0x0][0x3ec], R0 ;  /* 0x0000fb000c057a24 */ /* 0x000fe200078e0200 */
[----:B--2---:R-:W-:Y:S01]  /*10dd0*/  IADD3 R4, R2, R13, RZ ;  /* 0x0000000d02047210 */ /* 0x004fe20007ffe0ff */
[----:B------:R-:W-:-:S03]  /*10de0*/  IMAD.WIDE.U32 R2, R12, c[0x0][0x3e8], RZ ;  /* 0x0000fa000c027a25 */ /* 0x000fc600078e00ff */
[----:B------:R-:W-:-:S03]  /*10df0*/  MOV R0, R4 ;  /* 0x0000000400007202 */ /* 0x000fc60000000f00 */
[----:B------:R-:W-:Y:S01]  /*10e00*/  @P0 IMAD.HI.U32 R7, R4, c[0x0][0x4ec], RZ ;  /* 0x00013b0004070a27 */ /* 0x000fe200078e00ff */
[----:B------:R-:W-:-:S04]  /*10e10*/  IADD3 R3, R3, R5, RZ ;  /* 0x0000000503037210 */ /* 0x000fc80007ffe0ff */
[----:B------:R-:W-:Y:S01]  /*10e20*/  @P0 SHF.R.U32.HI R0, RZ, c[0x0][0x4f0], R7 ;  /* 0x00013c00ff000a19 */ /* 0x000fe20000011607 */
[----:B------:R-:W-:-:S03]  /*10e30*/  IMAD.WIDE.U32 R2, R11, c[0x0][0x3f0], R2 ;  /* 0x0000fc000b027a25 */ /* 0x000fc600078e0002 */
[----:B------:R-:W-:Y:S02]  /*10e40*/  SHF.R.S32.HI R6, RZ, 0x1f, R0 ;  /* 0x0000001fff067819 */ /* 0x000fe40000011400 */
[----:B------:R-:W-:Y:S02]  /*10e50*/  IADD3 R5, -R0, RZ, RZ ;  /* 0x000000ff00057210 */ /* 0x000fe40007ffe1ff */
[----:B------:R-:W-:Y:S01]  /*10e60*/  IADD3 R3, R3, R8, RZ ;  /* 0x0000000803037210 */ /* 0x000fe20007ffe0ff */
[----:B------:R-:W-:Y:S02]  /*10e70*/  IMAD R6, R6, c[0x0][0x3e0], RZ ;  /* 0x0000f80006067a24 */ /* 0x000fe400078e02ff */
[----:B------:R-:W-:Y:S02]  /*10e80*/  IMAD R4, R5, c[0x0][0x4e8], R4 ;  /* 0x00013a0005047a24 */ /* 0x000fe400078e0204 */
[C---:B------:R-:W-:Y:S02]  /*10e90*/  IMAD R5, R0.reuse, c[0x0][0x3e4], R6 ;  /* 0x0000f90000057a24 */ /* 0x040fe400078e0206 */
[----:B------:R-:W-:Y:S01]  /*10ea0*/  IMAD.WIDE.U32 R2, R0, c[0x0][0x3e0], R2 ;  /* 0x0000f80000027a25 */ /* 0x000fe200078e0002 */
[----:B------:R-:W-:-:S04]  /*10eb0*/  SHF.R.S32.HI R0, RZ, 0x1f, R4 ;  /* 0x0000001fff007819 */ /* 0x000fc80000011404 */
[----:B------:R-:W-:Y:S01]  /*10ec0*/  IADD3 R3, R3, R5, RZ ;  /* 0x0000000503037210 */ /* 0x000fe20007ffe0ff */
[----:B------:R-:W-:-:S04]  /*10ed0*/  IMAD R0, R0, c[0x0][0x3d8], RZ ;  /* 0x0000f60000007a24 */ /* 0x000fc800078e02ff */
[----:B------:R-:W-:-:S04]  /*10ee0*/  IMAD.WIDE.U32 R2, R4, c[0x0][0x3d8], R2 ;  /* 0x0000f60004027a25 */ /* 0x000fc800078e0002 */
[----:B------:R-:W-:Y:S01]  /*10ef0*/  IMAD R4, R4, c[0x0][0x3dc], R0 ;  /* 0x0000f70004047a24 */ /* 0x000fe200078e0200 */
[----:B------:R-:W-:-:S04]  /*10f00*/  LEA R9, P0, R2, c[0x0][0x380], 0x1 ;  /* 0x0000e00002097a11 */ /* 0x000fc800078008ff */
[----:B------:R-:W-:-:S04]  /*10f10*/  IADD3 R4, R3, R4, RZ ;  /* 0x0000000403047210 */ /* 0x000fc80007ffe0ff */
[----:B------:R-:W-:Y:S01]  /*10f20*/  LEA.HI.X R7, R2, c[0x0][0x384], R4, 0x1, P0 ;  /* 0x0000e10002077a11 */ /* 0x000fe200000f0c04 */
[----:B------:R-:W-:Y:S05]  /*10f30*/  BRA.DIV ~URZ, `(.L_x_504) ;  /* 0x000032c27f007947 */ /* 0x000fea000b800000 */
[----:B------:R1:W2:Y:S02]  /*10f40*/  SHFL.IDX PT, R8, R7, RZ, 0x181f ;  /* 0x00181fff07087589 */ /* 0x0002a400000e0000 */
.L_x_536:
[----:B------:R-:W-:Y:S05]  /*10f50*/  BRA.DIV ~URZ, `(.L_x_505) ;  /* 0x000033127f007947 */ /* 0x000fea000b800000 */
[----:B------:R3:W4:Y:S02]  /*10f60*/  SHFL.IDX PT, R0, R9, RZ, 0x181f ;  /* 0x00181fff09007589 */ /* 0x00072400000e0000 */
.L_x_537:
[----:B------:R-:W5:Y:S04]  /*10f70*/  LDL.LU R3, [R1+0x3c] ;  /* 0x00003c0001037983 */ /* 0x000f680000300800 */
[----:B------:R-:W1:Y:S01]  /*10f80*/  S2R R4, SR_TID.X ;  /* 0x0000000000047919 */ /* 0x000e620000002100 */
[----:B------:R-:W-:-:S04]  /*10f90*/  IMAD.MOV.U32 R10, RZ, RZ, c[0x0][0x4e8] ;  /* 0x00013a00ff0a7624 */ /* 0x000fc800078e00ff */
[----:B------:R-:W-:Y:S01]  /*10fa0*/  IMAD R10, R10, c[0x0][0x388], RZ ;  /* 0x0000e2000a0a7a24 */ /* 0x000fe200078e02ff */
[----:B-1----:R-:W-:-:S04]  /*10fb0*/  SHF.R.S32.HI R2, RZ, 0x1f, R4 ;  /* 0x0000001fff027819 */ /* 0x002fc80000011404 */
[----:B------:R-:W-:-:S04]  /*10fc0*/  LEA.HI R2, R2, R4, RZ, 0x3 ;  /* 0x0000000402027211 */ /* 0x000fc800078f18ff */
[----:B------:R-:W-:Y:S01]  /*10fd0*/  SHF.R.S32.HI R2, RZ, 0x3, R2 ;  /* 0x00000003ff027819 */ /* 0x000fe20000011402 */
[----:B------:R-:W-:Y:S04]  /*10fe0*/  BSSY B0, `(.L_x_506) ;  /* 0x000000e000007945 */ /* 0x000fe80003800000 */
[----:B-----5:R-:W-:-:S05]  /*10ff0*/  IMAD.IADD R6, R2, 0x1, R3 ;  /* 0x0000000102067824 */ /* 0x020fca00078e0203 */
[----:B------:R-:W-:-:S13]  /*11000*/  ISETP.GE.AND P0, PT, R6, R10, PT ;  /* 0x0000000a0600720c */ /* 0x000fda0003f06270 */
[----:B------:R-:W-:Y:S05]  /*11010*/  @P0 BRA `(.L_x_507) ;  /* 0x000000a000000947 */ /* 0x000fea0003800000 */
[----:B------:R-:W-:Y:S02]  /*11020*/  ISETP.GE.AND P1, PT, R228, c[0x0][0x3c8], PT ;  /* 0x0000f200e4007a0c */ /* 0x000fe40003f26270 */
[----:B------:R-:W-:Y:S02]  /*11030*/  ISETP.GE.AND P0, PT, R241, c[0x0][0x3c8], PT ;  /* 0x0000f200f1007a0c */ /* 0x000fe40003f06270 */
[----:B------:R-:W-:Y:S02]  /*11040*/  SHF.R.S32.HI R12, RZ, 0x1f, R228 ;  /* 0x0000001fff0c7819 */ /* 0x000fe400000114e4 */
[----:B------:R-:W-:-:S07]  /*11050*/  SHF.R.S32.HI R11, RZ, 0x1f, R241 ;  /* 0x0000001fff0b7819 */ /* 0x000fce00000114f1 */
[CC--:B----4-:R-:W-:Y:S02]  /*11060*/  @!P1 LEA R4, P3, R228.reuse, R0.reuse, 0x1 ;  /* 0x00000000e4049211 */ /* 0x0d0fe400078608ff */
[C---:B------:R-:W-:Y:S02]  /*11070*/  @!P0 LEA R2, P2, R241.reuse, R0, 0x1 ;  /* 0x00000000f1028211 */ /* 0x040fe400078408ff */
[-C--:B--2---:R-:W-:Y:S02]  /*11080*/  @!P1 LEA.HI.X R5, R228, R8.reuse, R12, 0x1, P3 ;  /* 0x00000008e4059211 */ /* 0x084fe400018f0c0c */
[----:B------:R-:W-:-:S03]  /*11090*/  @!P0 LEA.HI.X R3, R241, R8, R11, 0x1, P2 ;  /* 0x00000008f1038211 */ /* 0x000fc600010f0c0b */
[----:B------:R1:W-:Y:S04]  /*110a0*/  @!P1 ST.E.128 [R4.64], RZ ;  /* 0x000000ff04009985 */ /* 0x0003e8000c101d06 */
[----:B------:R1:W-:Y:S02]  /*110b0*/  @!P0 ST.E.128 [R2.64], RZ ;  /* 0x000000ff02008985 */ /* 0x0003e4000c101d06 */
.L_x_507:
[----:B------:R-:W-:Y:S05]  /*110c0*/  BSYNC B0 ;  /* 0x0000000000007941 */ /* 0x000fea0003800000 */
.L_x_506:
[----:B------:R-:W-:Y:S05]  /*110d0*/  BRA.DIV ~URZ, `(.L_x_508) ;  /* 0x000032027f007947 */ /* 0x000fea000b800000 */
[----:B--2---:R2:W1:Y:S04]  /*110e0*/  SHFL.IDX PT, R8, R7, 0x1, 0x181f ;  /* 0x00381f0007087f89 */ /* 0x00446800000e0000 */
[----:B----4-:R2:W4:Y:S02]  /*110f0*/  SHFL.IDX PT, R0, R9, 0x1, 0x181f ;  /* 0x00381f0009007f89 */ /* 0x01052400000e0000 */
.L_x_538:
[----:B-1----:R-:W-:Y:S01]  /*11100*/  IADD3 R2, R6, 0x20, RZ ;  /* 0x0000002006027810 */ /* 0x002fe20007ffe0ff */
[----:B------:R-:W-:Y:S03]  /*11110*/  BSSY B0, `(.L_x_509) ;  /* 0x000000d000007945 */ /* 0x000fe60003800000 */
        /* <DEDUP_REMOVED lines=8> */
[-C--:B------:R-:W-:Y:S02]  /*111a0*/  @!P1 LEA.HI.X R5, R228, R8.reuse, R12, 0x1, P3 ;  /* 0x00000008e4059211 */ /* 0x080fe400018f0c0c */
[----:B------:R-:W-:-:S03]  /*111b0*/  @!P0 LEA.HI.X R3, R241, R8, R11, 0x1, P2 ;  /* 0x00000008f1038211 */ /* 0x000fc600010f0c0b */
[----:B------:R1:W-:Y:S04]  /*111c0*/  @!P1 ST.E.128 [R4.64], RZ ;  /* 0x000000ff04009985 */ /* 0x0003e8000c101d06 */
[----:B------:R1:W-:Y:S02]  /*111d0*/  @!P0 ST.E.128 [R2.64], RZ ;  /* 0x000000ff02008985 */ /* 0x0003e4000c101d06 */
.L_x_510:
[----:B------:R-:W-:Y:S05]  /*111e0*/  BSYNC B0 ;  /* 0x0000000000007941 */ /* 0x000fea0003800000 */
.L_x_509:
[----:B------:R-:W-:Y:S05]  /*111f0*/  BRA.DIV ~URZ, `(.L_x_511) ;  /* 0x000031b27f007947 */ /* 0x000fea000b800000 */
[----:B------:R1:W2:Y:S02]  /*11200*/  SHFL.IDX PT, R8, R7, 0x2, 0x181f ;  /* 0x00581f0007087f89 */ /* 0x0002a400000e0000 */
.L_x_539:
[----:B------:R-:W-:Y:S05]  /*11210*/  BRA.DIV ~URZ, `(.L_x_512) ;  /* 0x000032027f007947 */ /* 0x000fea000b800000 */
[----:B----4-:R4:W1:Y:S02]  /*11220*/  SHFL.IDX PT, R0, R9, 0x2, 0x181f ;  /* 0x00581f0009007f89 */ /* 0x01086400000e0000 */
.L_x_540:
        /* <DEDUP_REMOVED lines=8> */
[CC--:B------:R-:W-:Y:S02]  /*112b0*/  @!P1 LEA R4, P3, R228.reuse, R0.reuse, 0x1 ;  /* 0x00000000e4049211 */ /* 0x0c0fe400078608ff */
[C---:B------:R-:W-:Y:S02]  /*112c0*/  @!P0 LEA R2, P2, R241.reuse, R0, 0x1 ;  /* 0x00000000f1028211 */ /* 0x040fe400078408ff */
[-C--:B--2---:R-:W-:Y:S02]  /*112d0*/  @!P1 LEA.HI.X R5, R228, R8.reuse, R12, 0x1, P3 ;  /* 0x00000008e4059211 */ /* 0x084fe400018f0c0c */
[----:B------:R-:W-:-:S03]  /*112e0*/  @!P0 LEA.HI.X R3, R241, R8, R11, 0x1, P2 ;  /* 0x00000008f1038211 */ /* 0x000fc600010f0c0b */
[----:B------:R1:W-:Y:S04]  /*112f0*/  @!P1 ST.E.128 [R4.64], RZ ;  /* 0x000000ff04009985 */ /* 0x0003e8000c101d06 */
[----:B------:R1:W-:Y:S02]  /*11300*/  @!P0 ST.E.128 [R2.64], RZ ;  /* 0x000000ff02008985 */ /* 0x0003e4000c101d06 */
.L_x_514:
[----:B------:R-:W-:Y:S05]  /*11310*/  BSYNC B0 ;  /* 0x0000000000007941 */ /* 0x000fea0003800000 */
.L_x_513:
[----:B------:R-:W-:Y:S05]  /*11320*/  BRA.DIV ~URZ, `(.L_x_515) ;  /* 0x000031627f007947 */ /* 0x000fea000b800000 */
[----:B--2---:R-:W2:Y:S04]  /*11330*/  SHFL.IDX PT, R7, R7, 0x3, 0x181f ;  /* 0x00781f0007077f89 */ /* 0x004ea800000e0000 */
[----:B------:R1:W3:Y:S02]  /*11340*/  SHFL.IDX PT, R0, R9, 0x3, 0x181f ;  /* 0x00781f0009007f89 */ /* 0x0002e400000e0000 */
.L_x_541:
[----:B------:R-:W-:-:S04]  /*11350*/  IADD3 R6, R6, 0x60, RZ ;  /* 0x0000006006067810 */ /* 0x000fc80007ffe0ff */
[----:B------:R-:W-:-:S13]  /*11360*/  ISETP.GE.AND P0, PT, R6, R10, PT ;  /* 0x0000000a0600720c */ /* 0x000fda0003f06270 */
[----:B------:R-:W-:Y:S05]  /*11370*/  @P0 BRA `(.L_x_501) ;  /* 0x000000a000000947 */ /* 0x000fea0003800000 */
[----:B------:R-:W-:Y:S02]  /*11380*/  ISETP.GE.AND P1, PT, R228, c[0x0][0x3c8], PT ;  /* 0x0000f200e4007a0c */ /* 0x000fe40003f26270 */
[----:B------:R-:W-:Y:S02]  /*11390*/  ISETP.GE.AND P0, PT, R241, c[0x0][0x3c8], PT ;  /* 0x0000f200f1007a0c */ /* 0x000fe40003f06270 */
[----:B-1-34-:R-:W-:Y:S02]  /*113a0*/  SHF.R.S32.HI R9, RZ, 0x1f, R228 ;  /* 0x0000001fff097819 */ /* 0x01afe400000114e4 */
[----:B------:R-:W-:-:S07]  /*113b0*/  SHF.R.S32.HI R8, RZ, 0x1f, R241 ;  /* 0x0000001fff087819 */ /* 0x000fce00000114f1 */
[CC--:B------:R-:W-:Y:S02]  /*113c0*/  @!P1 LEA R4, P3, R228.reuse, R0.reuse, 0x1 ;  /* 0x00000000e4049211 */ /* 0x0c0fe400078608ff */
[C---:B------:R-:W-:Y:S02]  /*113d0*/  @!P0 LEA R2, P2, R241.reuse, R0, 0x1 ;  /* 0x00000000f1028211 */ /* 0x040fe400078408ff */
[-C--:B--2---:R-:W-:Y:S02]  /*113e0*/  @!P1 LEA.HI.X R5, R228, R7.reuse, R9, 0x1, P3 ;  /* 0x00000007e4059211 */ /* 0x084fe400018f0c09 */
[----:B------:R-:W-:-:S03]  /*113f0*/  @!P0 LEA.HI.X R3, R241, R7, R8, 0x1, P2 ;  /* 0x00000007f1038211 */ /* 0x000fc600010f0c08 */
[----:B------:R1:W-:Y:S04]  /*11400*/  @!P1 ST.E.128 [R4.64], RZ ;  /* 0x000000ff04009985 */ /* 0x0003e8000c101d06 */
[----:B------:R1:W-:Y:S02]  /*11410*/  @!P0 ST.E.128 [R2.64], RZ ;  /* 0x000000ff02008985 */ /* 0x0003e4000c101d06 */
.L_x_501:
[----:B------:R-:W-:Y:S05]  /*11420*/  BSYNC B1 ;  /* 0x0000000000017941 */ /* 0x000fea0003800000 */
.L_x_492:
[----:B---34-:R-:W3:Y:S02]  /*11430*/  LDL R0, [R1+0x74] ;  /* 0x0000740001007983 */ /* 0x018ee40000100800 */
[----:B---3--:R-:W-:-:S13]  /*11440*/  ISETP.NE.AND P0, PT, R0, RZ, PT ;  /* 0x000000ff0000720c */ /* 0x008fda0003f05270 */
[----:B------:R-:W-:Y:S01]  /*11450*/  @P0 WARPSYNC 0xffffffff ;  /* 0xffffffff00000948 */ /* 0x000fe20003800000 */
[----:B------:R-:W-:Y:S06]  /*11460*/  @P0 BAR.SYNC.DEFER_BLOCKING 0x5, 0x100 ;  /* 0x0144000000000b1d */ /* 0x000fec0000010000 */
[----:B------:R-:W3:Y:S04]  /*11470*/  @P0 LDS R0, [0x10100] ;  /* 0x01010000ff000984 */ /* 0x000ee80000000800 */
[----:B---3--:R3:W-:Y:S04]  /*11480*/  @P0 STL [R1+0x50], R0 ;  /* 0x0000500001000387 */ /* 0x0087e80000100800 */
[----:B------:R-:W-:Y:S06]  /*11490*/  @P0 BAR.ARV 0x4, 0x100 ;  /* 0x0104000000000b1d */ /* 0x000fec0000002000 */
[----:B------:R-:W-:Y:S05]  /*114a0*/  @P0 BRA `(.L_x_516) ;  /* 0x0000007000000947 */ /* 0x000fea0003800000 */
[----:B------:R-:W-:Y:S05]  /*114b0*/  BRA.DIV ~URZ, `(.L_x_517) ;  /* 0x000030a27f007947 */ /* 0x000fea000b800000 */
[----:B------:R4:W3:Y:S02]  /*114c0*/  SHFL.IDX PT, R29, R44, RZ, 0x1f ;  /* 0x00001fff2c1d7589 */ /* 0x0008e400000e0000 */
.L_x_542:
[----:B------:R-:W-:Y:S01]  /*114d0*/  WARPSYNC 0xffffffff ;  /* 0xffffffff00007948 */ /* 0x000fe20003800000 */
[----:B------:R-:W-:Y:S06]  /*114e0*/  BAR.SYNC.DEFER_BLOCKING 0x4, 0x100 ;  /* 0x0104000000007b1d */ /* 0x000fec0000010000 */
[----:B---3--:R3:W-:Y:S04]  /*114f0*/  STL [R1+0x50], R29 ;  /* 0x0000501d01007387 */ /* 0x0087e80000100800 */
[----:B------:R3:W-:Y:S04]  /*11500*/  @!P4 STS [0x10100], R44 ;  /* 0x0101002cff00c388 */ /* 0x0007e80000000800 */
[----:B------:R-:W-:Y:S06]  /*11510*/  BAR.ARV 0x5, 0x100 ;  /* 0x0144000000007b1d */ /* 0x000fec0000002000 */
.L_x_516:
[----:B---3--:R-:W3:Y:S02]  /*11520*/  LDL R0, [R1+0x50] ;  /* 0x0000500001007983 */ /* 0x008ee40000100800 */
[----:B---3--:R-:W-:-:S13]  /*11530*/  ISETP.GE.AND P0, PT, R0, c[0x0][0x538], PT ;  /* 0x00014e0000007a0c */ /* 0x008fda0003f06270 */
[----:B-12-4-:R-:W-:Y:S01]  /*11540*/  @P0 CALL.REL.NOINC `(.L_x_518) ;  /* 0x0000001000000944 */ /* 0x016fe20003c00000 */
[----:B------:R-:W-:Y:S05]  /*11550*/  BRA `(.L_x_519) ;  /* 0xfffef33000007947 */ /* 0x000fea000383ffff */
.L_x_518:
[----:B------:R-:W-:Y:S05]  /*11560*/  EXIT ;  /* 0x000000000000794d */ /* 0x000fea0003800000 */
.L_x_464:
[----:B------:R-:W-:Y:S01]  /*11570*/  IMAD.MOV.U32 R36, RZ, RZ, R0 ;  /* 0x000000ffff247224 */ /* 0x000fe200078e0000 */
[----:B------:R-:W-:Y:S01]  /*11580*/  MOV R3, RZ ;  /* 0x000000ff00037202 */ /* 0x000fe20000000f00 */
[----:B------:R-:W-:Y:S01]  /*11590*/  IMAD.MOV.U32 R29, RZ, RZ, 0x181f ;  /* 0x0000181fff1d7424 */ /* 0x000fe200078e00ff */
[----:B------:R-:W-:Y:S02]  /*115a0*/  MOV R2, 0x115c0 ;  /* 0x000115c000027802 */ /* 0x000fe40000000f00 */
[----:B------:R-:W-:Y:S05]  /*115b0*/  CALL.REL.NOINC `($__internal_1_$__cuda_sm70_shflsync_idx_p) ;  /* 0x0000306000007944 */ /* 0x000fea0003c00000 */
[----:B------:R-:W-:Y:S01]  /*115c0*/  MOV R5, R29 ;  /* 0x0000001d00057202 */ /* 0x000fe20000000f00 */
[----:B------:R-:W-:Y:S05]  /*115d0*/  BRA `(.L_x_520) ;  /* 0xffff215000007947 */ /* 0x000fea000383ffff */
.L_x_465:
[----:B------:R-:W-:Y:S01]  /*115e0*/  IMAD.MOV.U32 R36, RZ, RZ, R4 ;  /* 0x000000ffff247224 */ /* 0x000fe200078e0004 */
[----:B------:R-:W-:Y:S01]  /*115f0*/  MOV R3, RZ ;  /* 0x000000ff00037202 */ /* 0x000fe20000000f00 */
[----:B------:R-:W-:Y:S01]  /*11600*/  IMAD.MOV.U32 R29, RZ, RZ, 0x181f ;  /* 0x0000181fff1d7424 */ /* 0x000fe200078e00ff */
[----:B------:R-:W-:Y:S02]  /*11610*/  MOV R2, 0x11630 ;  /* 0x0001163000027802 */ /* 0x000fe40000000f00 */
[----:B-12---:R-:W-:Y:S05]  /*11620*/  CALL.REL.NOINC `($__internal_1_$__cuda_sm70_shflsync_idx_p) ;  /* 0x00002ff000007944 */ /* 0x006fea0003c00000 */
[----:B------:R-:W-:Y:S01]  /*11630*/  ISETP.GE.AND P2, PT, R228, c[0x0][0x1d4], PT ;  /* 0x00007500e4007a0c */ /* 0x000fe20003f46270 */
[----:B------:R-:W-:Y:S01]  /*11640*/  IMAD.MOV.U32 R36, RZ, RZ, R0 ;  /* 0x000000ffff247224 */ /* 0x000fe200078e0000 */
[----:B------:R-:W-:Y:S02]  /*11650*/  ISETP.GE.AND P0, PT, R241, c[0x0][0x1d4], PT ;  /* 0x00007500f1007a0c */ /* 0x000fe40003f06270 */
[----:B------:R-:W-:-:S02]  /*11660*/  IADD3 R6, P6, R29, R128, RZ ;  /* 0x000000801d067210 */ /* 0x000fc40007fde0ff */
[----:B------:R-:W-:Y:S01]  /*11670*/  IADD3 R2, P5, R29, R129, RZ ;  /* 0x000000811d027210 */ /* 0x000fe20007fbe0ff */
[----:B------:R-:W-:Y:S02]  /*11680*/  IMAD.MOV.U32 R29, RZ, RZ, 0x181f ;  /* 0x0000181fff1d7424 */ /* 0x000fe400078e00ff */
[C---:B------:R-:W-:Y:S02]  /*11690*/  IMAD.X R7, R5.reuse, 0x1, R68, P6 ;  /* 0x0000000105077824 */ /* 0x040fe400030e0644 */
[----:B------:R-:W-:Y:S01]  /*116a0*/  IMAD.X R3, R5, 0x1, R69, P5 ;  /* 0x0000000105037824 */ /* 0x000fe200028e0645 */
[----:B------:R-:W-:Y:S02]  /*116b0*/  SEL R5, RZ, 0x10, P0 ;  /* 0x00000010ff057807 */ /* 0x000fe40000000000 */
[----:B------:R-:W-:Y:S01]  /*116c0*/  @!PT LDS RZ, [RZ] ;  /* 0x00000000fffff984 */ /* 0x000fe20000000800 */
[----:B------:R-:W-:Y:S01]  /*116d0*/  @!PT LDS RZ, [RZ] ;  /* 0x00000000fffff984 */ /* 0x000fe20000000800 */
[----:B------:R-:W-:Y:S01]  /*116e0*/  @!PT LDS RZ, [RZ] ;  /* 0x00000000fffff984 */ /* 0x000fe20000000800 */
[----:B------:R1:W-:Y:S04]  /*116f0*/  LDGSTS.E.BYPASS.LTC128B.128 [R219+0x8100], [R6.64], !P2 ;  /* 0x0810000006db7fae */ /* 0x0003e8000d101d46 */
[----:B------:R2:W-:Y:S01]  /*11700*/  LDGSTS.E.BYPASS.LTC128B.128 [R219+0xc100], [R2.64], !P0 ;  /* 0x0c10000002db7fae */ /* 0x0005e2000c101d46 */
[----:B-1----:R-:W-:Y:S01]  /*11710*/  SEL R6, RZ, 0x10, P2 ;  /* 0x00000010ff067807 */ /* 0x002fe20001000000 */
[----:B--2---:R-:W-:Y:S01]  /*11720*/  IMAD.MOV.U32 R3, RZ, RZ, 0x1 ;  /* 0x00000001ff037424 */ /* 0x004fe200078e00ff */
[----:B------:R-:W-:-:S02]  /*11730*/  MOV R2, 0x11750 ;  /* 0x0001175000027802 */ /* 0x000fc40000000f00 */
[----:B------:R-:W-:Y:S05]  /*11740*/  CALL.REL.NOINC `($__internal_1_$__cuda_sm70_shflsync_idx_p) ;  /* 0x00002ed000007944 */ /* 0x000fea0003c00000 */
[----:B------:R-:W-:Y:S01]  /*11750*/  IMAD.MOV.U32 R7, RZ, RZ, R29 ;  /* 0x000000ffff077224 */ /* 0x000fe200078e001d */
[----:B------:R-:W-:Y:S01]  /*11760*/  MOV R3, 0x1 ;  /* 0x0000000100037802 */ /* 0x000fe20000000f00 */
[----:B------:R-:W-:Y:S01]  /*11770*/  IMAD.MOV.U32 R36, RZ, RZ, R4 ;  /* 0x000000ffff247224 */ /* 0x000fe200078e0004 */
[----:B------:R-:W-:-:S02]  /*11780*/  MOV R29, 0x181f ;  /* 0x0000181f001d7802 */ /* 0x000fc40000000f00 */
[----:B------:R-:W-:Y:S02]  /*11790*/  MOV R2, 0x117b0 ;  /* 0x000117b000027802 */ /* 0x000fe40000000f00 */
[----:B------:R-:W-:Y:S05]  /*117a0*/  CALL.REL.NOINC `($__internal_1_$__cuda_sm70_shflsync_idx_p) ;  /* 0x00002e7000007944 */ /* 0x000fea0003c00000 */
[----:B------:R-:W-:Y:S01]  /*117b0*/  IADD3 R8, -R6, 0x10, RZ ;  /* 0x0000001006087810 */ /* 0x000fe20007ffe1ff */
[----:B------:R-:W-:Y:S01]  /*117c0*/  IMAD.MOV.U32 R36, RZ, RZ, R0 ;  /* 0x000000ffff247224 */ /* 0x000fe200078e0000 */
[----:B------:R-:W-:Y:S02]  /*117d0*/  IADD3 R2, -R5, 0x10, RZ ;  /* 0x0000001005027810 */ /* 0x000fe40007ffe1ff */
[----:B------:R-:W-:Y:S02]  /*117e0*/  LOP3.LUT R8, R8, 0xf, RZ, 0xc0, !PT ;  /* 0x0000000f08087812 */ /* 0x000fe400078ec0ff */
[----:B------:R-:W-:Y:S02]  /*117f0*/  ISETP.NE.U32.AND P6, PT, R6, RZ, PT ;  /* 0x000000ff0600720c */ /* 0x000fe40003fc5070 */
[----:B------:R-:W-:Y:S02]  /*11800*/  IADD3 R8, P2, P0, R8, R29, R128 ;  /* 0x0000001d08087210 */ /* 0x000fe4000785e080 */
[----:B------:R-:W-:-:S02]  /*11810*/  LOP3.LUT R2, R2, 0xf, RZ, 0xc0, !PT ;  /* 0x0000000f02027812 */ /* 0x000fc400078ec0ff */
[----:B------:R-:W-:Y:S02]  /*11820*/  ISETP.NE.U32.AND P5, PT, R5, RZ, PT ;  /* 0x000000ff0500720c */ /* 0x000fe40003fa5070 */
[----:B------:R-:W-:Y:S02]  /*11830*/  IADD3.X R9, RZ, R7, R68, P2, P0 ;  /* 0x00000007ff097210 */ /* 0x000fe400017e0444 */
[----:B------:R-:W-:Y:S01]  /*11840*/  IADD3 R2, P2, P0, R2, R29, R129 ;  /* 0x0000001d02027210 */ /* 0x000fe2000785e081 */
[----:B------:R-:W-:Y:S02]  /*11850*/  IMAD.MOV.U32 R29, RZ, RZ, 0x181f ;  /* 0x0000181fff1d7424 */ /* 0x000fe400078e00ff */
[----:B------:R-:W-:Y:S01]  /*11860*/  @!PT LDS RZ, [RZ] ;  /* 0x00000000fffff984 */ /* 0x000fe20000000800 */
[----:B------:R-:W-:Y:S01]  /*11870*/  @!PT LDS RZ, [RZ] ;  /* 0x00000000fffff984 */ /* 0x000fe20000000800 */
[----:B------:R-:W-:Y:S01]  /*11880*/  @!PT LDS RZ, [RZ] ;  /* 0x00000000fffff984 */ /* 0x000fe20000000800 */
[----:B------:R1:W-:Y:S01]  /*11890*/  LDGSTS.E.BYPASS.LTC128B.128.ZFILL [R219+0x9100], [R8.64], P6 ;  /* 0x0910000008db7fae */ /* 0x0003e2000b141d46 */
[----:B------:R-:W-:-:S05]  /*118a0*/  IADD3.X R3, RZ, R7, R69, P2, P0 ;  /* 0x00000007ff037210 */ /* 0x000fca00017e0445 */
[----:B------:R2:W-:Y:S02]  /*118b0*/  LDGSTS.E.BYPASS.LTC128B.128.ZFILL [R219+0xd100], [R2.64], P5 ;  /* 0x0d10000002db7fae */ /* 0x0005e4000a941d46 */
[----:B--2---:R-:W-:Y:S01]  /*118c0*/  IMAD.MOV.U32 R3, RZ, RZ, 0x2 ;  /* 0x00000002ff037424 */ /* 0x004fe200078e00ff */
[----:B------:R-:W-:Y:S02]  /*118d0*/  MOV R2, 0x118f0 ;  /* 0x000118f000027802 */ /* 0x000fe40000000f00 */
[----:B-1----:R-:W-:Y:S05]  /*118e0*/  CALL.REL.NOINC `($__internal_1_$__cuda_sm70_shflsync_idx_p) ;  /* 0x00002d3000007944 */ /* 0x002fea0003c00000 */
[----:B------:R-:W-:Y:S01]  /*118f0*/  IMAD.MOV.U32 R7, RZ, RZ, R29 ;  /* 0x000000ffff077224 */ /* 0x000fe200078e001d */
[----:B------:R-:W-:Y:S01]  /*11900*/  MOV R3, 0x2 ;  /* 0x0000000200037802 */ /* 0x000fe20000000f00 */
[----:B------:R-:W-:Y:S01]  /*11910*/  IMAD.MOV.U32 R36, RZ, RZ, R4 ;  /* 0x000000ffff247224 */ /* 0x000fe200078e0004 */
[----:B------:R-:W-:Y:S02]  /*11920*/  MOV R29, 0x181f ;  /* 0x0000181f001d7802 */ /* 0x000fe40000000f00 */
[----:B------:R-:W-:Y:S02]  /*11930*/  MOV R2, 0x11950 ;  /* 0x0001195000027802 */ /* 0x000fe40000000f00 */
[----:B------:R-:W-:Y:S05]  /*11940*/  CALL.REL.NOINC `($__internal_1_$__cuda_sm70_shflsync_idx_p) ;  /* 0x00002cd000007944 */ /* 0x000fea0003c00000 */
[----:B------:R-:W-:Y:S01]  /*11950*/  IADD3 R8, -R6, 0x10, RZ ;  /* 0x0000001006087810 */ /* 0x000fe20007ffe1ff */
[----:B------:R-:W-:Y:S01]  /*11960*/  IMAD.MOV.U32 R36, RZ, RZ, R0 ;  /* 0x000000ffff247224 */ /* 0x000fe200078e0000 */
[----:B------:R-:W-:-:S02]  /*11970*/  IADD3 R2, -R5, 0x10, RZ ;  /* 0x0000001005027810 */ /* 0x000fc40007ffe1ff */
[----:B------:R-:W-:Y:S02]  /*11980*/  LOP3.LUT R8, R8, 0xf, RZ, 0xc0, !PT ;  /* 0x0000000f08087812 */ /* 0x000fe400078ec0ff */
[----:B------:R-:W-:Y:S02]  /*11990*/  ISETP.NE.U32.AND P6, PT, R6, RZ, PT ;  /* 0x000000ff0600720c */ /* 0x000fe40003fc5070 */
[----:B------:R-:W-:Y:S02]  /*119a0*/  IADD3 R8, P2, P0, R8, R29, R128 ;  /* 0x0000001d08087210 */ /* 0x000fe4000785e080 */
[----:B------:R-:W-:Y:S02]  /*119b0*/  LOP3.LUT R2, R2, 0xf, RZ, 0xc0, !PT ;  /* 0x0000000f02027812 */ /* 0x000fe400078ec0ff */
[----:B------:R-:W-:Y:S02]  /*119c0*/  ISETP.NE.U32.AND P5, PT, R5, RZ, PT ;  /* 0x000000ff0500720c */ /* 0x000fe40003fa5070 */
[----:B------:R-:W-:-:S02]  /*119d0*/  IADD3.X R9, RZ, R7, R68, P2, P0 ;  /* 0x00000007ff097210 */ /* 0x000fc400017e0444 */
        /* <DEDUP_REMOVED lines=17> */
[----:B------:R-:W-:Y:S01]  /*11af0*/  MOV R4, R29 ;  /* 0x0000001d00047202 */ /* 0x000fe20000000f00 */
[----:B------:R-:W-:Y:S05]  /*11b00*/  BRA `(.L_x_521) ;  /* 0xffff1e0000007947 */ /* 0x000fea000383ffff */
.L_x_466:
[----:B------:R-:W-:Y:S01]  /*11b10*/  IMAD.MOV.U32 R3, RZ, RZ, RZ ;  /* 0x000000ffff037224 */ /* 0x000fe200078e00ff */
[----:B------:R-:W-:-:S02]  /*11b20*/  MOV R29, 0x1c1f ;  /* 0x00001c1f001d7802 */ /* 0x000fc40000000f00 */
[----:B------:R-:W-:Y:S02]  /*11b30*/  MOV R2, 0x11b50 ;  /* 0x00011b5000027802 */ /* 0x000fe40000000f00 */
[----:B------:R-:W-:Y:S05]  /*11b40*/  CALL.REL.NOINC `($__internal_1_$__cuda_sm70_shflsync_idx_p) ;  /* 0x00002ad000007944 */ /* 0x000fea0003c00000 */
[----:B------:R-:W-:Y:S05]  /*11b50*/  BRA `(.L_x_522) ;  /* 0xffff1fa000007947 */ /* 0x000fea000383ffff */
.L_x_467:
[----:B------:R-:W-:Y:S01]  /*11b60*/  IMAD.MOV.U32 R3, RZ, RZ, 0x1 ;  /* 0x00000001ff037424 */ /* 0x000fe200078e00ff */
[----:B------:R-:W-:Y:S02]  /*11b70*/  MOV R29, 0x1c1f ;  /* 0x00001c1f001d7802 */ /* 0x000fe40000000f00 */
[----:B------:R-:W-:Y:S02]  /*11b80*/  MOV R2, 0x11ba0 ;  /* 0x00011ba000027802 */ /* 0x000fe40000000f00 */
[----:B-1----:R-:W-:Y:S05]  /*11b90*/  CALL.REL.NOINC `($__internal_1_$__cuda_sm70_shflsync_idx_p) ;  /* 0x00002a8000007944 */ /* 0x002fea0003c00000 */
[----:B------:R-:W-:Y:S01]  /*11ba0*/  IMAD.IADD R0, R4, 0x1, R29 ;  /* 0x0000000104007824 */ /* 0x000fe200078e021d */
[----:B------:R-:W-:-:S04]  /*11bb0*/  FMNMX.FTZ R2, R7, R10, !PT ;  /* 0x0000000a07027209 */ /* 0x000fc80007810000 */
[----:B------:R-:W-:Y:S02]  /*11bc0*/  IMNMX R0, R5, R0, PT ;  /* 0x0000000005007217 */ /* 0x000fe40003800200 */
[----:B------:R-:W-:Y:S02]  /*11bd0*/  FMNMX.FTZ R2, R11, R2, !PT ;  /* 0x000000020b027209 */ /* 0x000fe40007810000 */
[C---:B------:R-:W-:Y:S02]  /*11be0*/  ISETP.GT.AND P5, PT, R0.reuse, RZ, PT ;  /* 0x000000ff0000720c */ /* 0x040fe40003fa4270 */
[C---:B------:R-:W-:Y:S02]  /*11bf0*/  ISETP.GT.AND P2, PT, R0.reuse, 0x1, PT ;  /* 0x000000010000780c */ /* 0x040fe40003f44270 */
[----:B------:R-:W-:Y:S02]  /*11c00*/  ISETP.GT.AND P0, PT, R0, 0x8, PT ;  /* 0x000000080000780c */ /* 0x000fe40003f04270 */
[----:B------:R-:W-:-:S02]  /*11c10*/  FSEL R5, R126, -INF , P5 ;  /* 0xff8000007e057808 */ /* 0x000fc40002800000 */
[----:B------:R-:W-:Y:S02]  /*11c20*/  FSEL R6, R125, -INF , P2 ;  /* 0xff8000007d067808 */ /* 0x000fe40001000000 */
        /* <DEDUP_REMOVED lines=112> */
[----:B------:R-:W-:Y:S01]  /*12330*/  ISETP.GT.AND P2, PT, R0, 0x79, PT ;  /* 0x000000790000780c */ /* 0x000fe20003f44270 */
[----:B------:R-:W-:Y:S01]  /*12340*/  IMAD.MOV.U32 R0, RZ, RZ, 0x2 ;  /* 0x00000002ff007424 */ /* 0x000fe200078e00ff */
[----:B------:R-:W-:-:S02]  /*12350*/  FSEL R175, R19, -INF , P0 ;  /* 0xff80000013af7808 */ /* 0x000fc40000000000 */
[----:B------:R-:W-:Y:S02]  /*12360*/  FMNMX.FTZ R8, R173, R8, !PT ;  /* 0x00000008ad087209 */ /* 0x000fe40007810000 */
[----:B------:R-:W-:Y:S02]  /*12370*/  FMNMX.FTZ R68, R203, R68, !PT ;  /* 0x00000044cb447209 */ /* 0x000fe40007810000 */
[----:B------:R-:W-:Y:S02]  /*12380*/  FSEL R174, R18, -INF , P2 ;  /* 0xff80000012ae7808 */ /* 0x000fe40001000000 */
[----:B------:R-:W-:Y:S01]  /*12390*/  FMNMX.FTZ R8, R175, R8, !PT ;  /* 0x00000008af087209 */ /* 0x000fe20007810000 */
[----:B------:R-:W-:Y:S01]  /*123a0*/  IMAD.MOV.U32 R4, RZ, RZ, R68 ;  /* 0x000000ffff047224 */ /* 0x000fe200078e0044 */
[----:B------:R-:W-:Y:S02]  /*123b0*/  MOV R2, 0x123e0 ;  /* 0x000123e000027802 */ /* 0x000fe40000000f00 */
[----:B------:R-:W-:-:S02]  /*123c0*/  FMNMX.FTZ R8, R174, R8, !PT ;  /* 0x00000008ae087209 */ /* 0x000fc40007810000 */
[----:B------:R-:W-:Y:S05]  /*123d0*/  CALL.REL.NOINC `($__internal_0_$__cuda_sm70_shflsync_bfly_p) ;  /* 0x000021e000007944 */ /* 0x000fea0003c00000 */
[----:B------:R-:W-:Y:S01]  /*123e0*/  FMNMX.FTZ R68, R68, R0, !PT ;  /* 0x0000000044447209 */ /* 0x000fe20007810000 */
[----:B------:R-:W-:Y:S01]  /*123f0*/  IMAD.MOV.U32 R0, RZ, RZ, 0x1 ;  /* 0x00000001ff007424 */ /* 0x000fe200078e00ff */
[----:B------:R-:W-:-:S03]  /*12400*/  MOV R2, 0x12430 ;  /* 0x0001243000027802 */ /* 0x000fc60000000f00 */
[----:B------:R-:W-:Y:S02]  /*12410*/  IMAD.MOV.U32 R4, RZ, RZ, R68 ;  /* 0x000000ffff047224 */ /* 0x000fe400078e0044 */
[----:B------:R-:W-:Y:S05]  /*12420*/  CALL.REL.NOINC `($__internal_0_$__cuda_sm70_shflsync_bfly_p) ;  /* 0x0000219000007944 */ /* 0x000fea0003c00000 */
[----:B------:R-:W-:Y:S01]  /*12430*/  FMNMX.FTZ R68, R68, R0, !PT ;  /* 0x0000000044447209 */ /* 0x000fe20007810000 */
[----:B------:R-:W-:Y:S01]  /*12440*/  IMAD.MOV.U32 R4, RZ, RZ, R8 ;  /* 0x000000ffff047224 */ /* 0x000fe200078e0008 */
[----:B------:R-:W-:Y:S01]  /*12450*/  MOV R2, 0x12480 ;  /* 0x0001248000027802 */ /* 0x000fe20000000f00 */
[----:B------:R-:W-:Y:S02]  /*12460*/  IMAD.MOV.U32 R0, RZ, RZ, 0x2 ;  /* 0x00000002ff007424 */ /* 0x000fe400078e00ff */
[----:B------:R-:W-:Y:S05]  /*12470*/  CALL.REL.NOINC `($__internal_0_$__cuda_sm70_shflsync_bfly_p) ;  /* 0x0000214000007944 */ /* 0x000fea0003c00000 */
[----:B------:R-:W-:Y:S01]  /*12480*/  FMNMX.FTZ R8, R8, R0, !PT ;  /* 0x0000000008087209 */ /* 0x000fe20007810000 */
[----:B------:R-:W-:Y:S01]  /*12490*/  IMAD.MOV.U32 R0, RZ, RZ, 0x1 ;  /* 0x00000001ff007424 */ /* 0x000fe200078e00ff */
[----:B------:R-:W-:-:S03]  /*124a0*/  MOV R2, 0x124d0 ;  /* 0x000124d000027802 */ /* 0x000fc60000000f00 */
[----:B------:R-:W-:Y:S02]  /*124b0*/  IMAD.MOV.U32 R4, RZ, RZ, R8 ;  /* 0x000000ffff047224 */ /* 0x000fe400078e0008 */
[----:B------:R-:W-:Y:S05]  /*124c0*/  CALL.REL.NOINC `($__internal_0_$__cuda_sm70_shflsync_bfly_p) ;  /* 0x000020f000007944 */ /* 0x000fea0003c00000 */
[----:B------:R-:W-:Y:S01]  /*124d0*/  MOV R3, R0 ;  /* 0x0000000000037202 */ /* 0x000fe20000000f00 */
[----:B------:R-:W-:Y:S05]  /*124e0*/  BRA `(.L_x_523) ;  /* 0xffff22c000007947 */ /* 0x000fea000383ffff */
.L_x_471:
[----:B------:R-:W-:Y:S01]  /*124f0*/  MOV R3, RZ ;  /* 0x000000ff00037202 */ /* 0x000fe20000000f00 */
[----:B------:R-:W-:Y:S01]  /*12500*/  IMAD.MOV.U32 R36, RZ, RZ, R0 ;  /* 0x000000ffff247224 */ /* 0x000fe200078e0000 */
[----:B------:R-:W-:Y:S01]  /*12510*/  MOV R2, 0x12540 ;  /* 0x0001254000027802 */ /* 0x000fe20000000f00 */
[----:B------:R-:W-:Y:S02]  /*12520*/  IMAD.MOV.U32 R29, RZ, RZ, 0x181f ;  /* 0x0000181fff1d7424 */ /* 0x000fe400078e00ff */
[----:B--2---:R-:W-:Y:S05]  /*12530*/  CALL.REL.NOINC `($__internal_1_$__cuda_sm70_shflsync_idx_p) ;  /* 0x000020e000007944 */ /* 0x004fea0003c00000 */
[----:B------:R-:W-:Y:S01]  /*12540*/  MOV R7, R29 ;  /* 0x0000001d00077202 */ /* 0x000fe20000000f00 */
[----:B------:R-:W-:-:S05]  /*12550*/  BRA `(.L_x_524) ;  /* 0xffff412000007947 */ /* 0x000fca000383ffff */
.L_x_472:
[----:B------:R-:W-:Y:S01]  /*12560*/  MOV R3, RZ ;  /* 0x000000ff00037202 */ /* 0x000fe20000000f00 */
[----:B------:R-:W-:Y:S01]  /*12570*/  IMAD.MOV.U32 R36, RZ, RZ, R4 ;  /* 0x000000ffff247224 */ /* 0x000fe200078e0004 */
[----:B------:R-:W-:Y:S01]  /*12580*/  MOV R2, 0x125b0 ;  /* 0x000125b000027802 */ /* 0x000fe20000000f00 */
[----:B------:R-:W-:Y:S02]  /*12590*/  IMAD.MOV.U32 R29, RZ, RZ, 0x181f ;  /* 0x0000181fff1d7424 */ /* 0x000fe400078e00ff */
[----:B-123--:R-:W-:Y:S05]  /*125a0*/  CALL.REL.NOINC `($__internal_1_$__cuda_sm70_shflsync_idx_p) ;  /* 0x0000207000007944 */ /* 0x00efea0003c00000 */
[----:B------:R-:W-:Y:S01]  /*125b0*/  ISETP.GE.AND P5, PT, R228, c[0x0][0x1d4], PT ;  /* 0x00007500e4007a0c */ /* 0x000fe20003fa6270 */
[----:B------:R-:W-:Y:S01]  /*125c0*/  IMAD.MOV.U32 R36, RZ, RZ, R0 ;  /* 0x000000ffff247224 */ /* 0x000fe200078e0000 */
[----:B------:R-:W-:Y:S02]  /*125d0*/  IADD3 R12, P2, R29, R28, RZ ;  /* 0x0000001c1d0c7210 */ /* 0x000fe40007f5e0ff */
[----:B------:R-:W-:Y:S03]  /*125e0*/  ISETP.GE.AND P0, PT, R241, c[0x0][0x1d4], PT ;  /* 0x00007500f1007a0c */ /* 0x000fe60003f06270 */
[----:B------:R-:W-:Y:S01]  /*125f0*/  IMAD.X R13, R7, 0x1, R5, P2 ;  /* 0x00000001070d7824 */ /* 0x000fe200010e0605 */
[----:B------:R-:W-:Y:S01]  /*12600*/  IADD3 R2, P2, R29, R30, RZ ;  /* 0x0000001e1d027210 */ /* 0x000fe20007f5e0ff */
[----:B------:R-:W-:Y:S04]  /*12610*/  IMAD.MOV.U32 R29, RZ, RZ, 0x181f ;  /* 0x0000181fff1d7424 */ /* 0x000fe800078e00ff */
[----:B------:R-:W-:Y:S01]  /*12620*/  @!PT LDS RZ, [RZ] ;  /* 0x00000000fffff984 */ /* 0x000fe20000000800 */
[----:B------:R-:W-:Y:S01]  /*12630*/  @!PT LDS RZ, [RZ] ;  /* 0x00000000fffff984 */ /* 0x000fe20000000800 */
[----:B------:R-:W-:Y:S01]  /*12640*/  @!PT LDS RZ, [RZ] ;  /* 0x00000000fffff984 */ /* 0x000fe20000000800 */
[----:B------:R1:W-:Y:S01]  /*12650*/  LDGSTS.E.BYPASS.LTC128B.128 [R219+0x100], [R12.64], !P5 ;  /* 0x001000000cdb7fae */ /* 0x0003e2000e901d46 */
[----:B------:R-:W-:Y:S01]  /*12660*/  IMAD.X R3, R7, 0x1, R6, P2 ;  /* 0x0000000107037824 */ /* 0x000fe200010e0606 */
[----:B------:R-:W-:Y:S04]  /*12670*/  SEL R7, RZ, 0x10, P0 ;  /* 0x00000010ff077807 */ /* 0x000fe80000000000 */
[----:B------:R2:W-:Y:S01]  /*12680*/  LDGSTS.E.BYPASS.LTC128B.128 [R219+0x4100], [R2.64], !P0 ;  /* 0x0410000002db7fae */ /* 0x0005e2000c101d46 */
[----:B-1----:R-:W-:Y:S02]  /*12690*/  SEL R12, RZ, 0x10, P5 ;  /* 0x00000010ff0c7807 */ /* 0x002fe40002800000 */
[----:B--2---:R-:W-:Y:S01]  /*126a0*/  MOV R2, 0x126d0 ;  /* 0x000126d000027802 */ /* 0x004fe20000000f00 */
[----:B------:R-:W-:Y:S02]  /*126b0*/  IMAD.MOV.U32 R3, RZ, RZ, 0x1 ;  /* 0x00000001ff037424 */ /* 0x000fe400078e00ff */
[----:B------:R-:W-:Y:S05]  /*126c0*/  CALL.REL.NOINC `($__internal_1_$__cuda_sm70_shflsync_idx_p) ;  /* 0x00001f5000007944 */ /* 0x000fea0003c00000 */
[----:B------:R-:W-:Y:S01]  /*126d0*/  MOV R3, 0x1 ;  /* 0x0000000100037802 */ /* 0x000fe20000000f00 */
[----:B------:R-:W-:Y:S01]  /*126e0*/  IMAD.MOV.U32 R13, RZ, RZ, R29 ;  /* 0x000000ffff0d7224 */ /* 0x000fe200078e001d */
[----:B------:R-:W-:Y:S01]  /*126f0*/  MOV R29, 0x181f ;  /* 0x0000181f001d7802 */ /* 0x000fe20000000f00 */
[----:B------:R-:W-:Y:S01]  /*12700*/  IMAD.MOV.U32 R36, RZ, RZ, R4 ;  /* 0x000000ffff247224 */ /* 0x000fe200078e0004 */
[----:B------:R-:W-:Y:S02]  /*12710*/  MOV R2, 0x12730 ;  /* 0x0001273000027802 */ /* 0x000fe40000000f00 */
[----:B------:R-:W-:Y:S05]  /*12720*/  CALL.REL.NOINC `($__internal_1_$__cuda_sm70_shflsync_idx_p) ;  /* 0x00001ef000007944 */ /* 0x000fea0003c00000 */
[C---:B------:R-:W-:Y:S01]  /*12730*/  IADD3 R2, -R12.reuse, 0x10, RZ ;  /* 0x000000100c027810 */ /* 0x040fe20007ffe1ff */
[----:B------:R-:W-:Y:S01]  /*12740*/  IMAD.MOV.U32 R36, RZ, RZ, R0 ;  /* 0x000000ffff247224 */ /* 0x000fe200078e0000 */
[----:B------:R-:W-:Y:S02]  /*12750*/  ISETP.NE.U32.AND P5, PT, R12, RZ, PT ;  /* 0x000000ff0c00720c */ /* 0x000fe40003fa5070 */
[----:B------:R-:W-:Y:S04]  /*12760*/  LOP3.LUT R2, R2, 0xf, RZ, 0xc0, !PT ;  /* 0x0000000f02027812 */ /* 0x000fe800078ec0ff */
[----:B------:R-:W-:Y:S04]  /*12770*/  IADD3 R2, P2, P0, R2, R29, R28 ;  /* 0x0000001d02027210 */ /* 0x000fe8000785e01c */
[----:B------:R-:W-:Y:S05]  /*12780*/  IADD3.X R3, RZ, R13, R5, P2, P0 ;  /* 0x0000000dff037210 */ /* 0x000fea00017e0405 */
[----:B------:R-:W-:Y:S01]  /*12790*/  @!PT LDS RZ, [RZ] ;  /* 0x00000000fffff984 */ /* 0x000fe20000000800 */
[----:B------:R-:W-:Y:S01]  /*127a0*/  @!PT LDS RZ, [RZ] ;  /* 0x00000000fffff984 */ /* 0x000fe20000000800 */
[----:B------:R-:W-:Y:S01]  /*127b0*/  @!PT LDS RZ, [RZ] ;  /* 0x00000000fffff984 */ /* 0x000fe20000000800 */
[----:B------:R1:W-:Y:S01]  /*127c0*/  LDGSTS.E.BYPASS.LTC128B.128.ZFILL [R219+0x1100], [R2.64], P5 ;  /* 0x0110000002db7fae */ /* 0x0003e2000a941d46 */
[C---:B------:R-:W-:Y:S02]  /*127d0*/  ISETP.NE.U32.AND P5, PT, R7.reuse, RZ, PT ;  /* 0x000000ff0700720c */ /* 0x040fe40003fa5070 */
[----:B-1----:R-:W-:Y:S04]  /*127e0*/  IADD3 R2, -R7, 0x10, RZ ;  /* 0x0000001007027810 */ /* 0x002fe80007ffe1ff */
[----:B------:R-:W-:Y:S04]  /*127f0*/  LOP3.LUT R2, R2, 0xf, RZ, 0xc0, !PT ;  /* 0x0000000f02027812 */ /* 0x000fe800078ec0ff */
[----:B------:R-:W-:Y:S01]  /*12800*/  IADD3 R2, P2, P0, R2, R29, R30 ;  /* 0x0000001d02027210 */ /* 0x000fe2000785e01e */
[----:B------:R-:W-:Y:S03]  /*12810*/  IMAD.MOV.U32 R29, RZ, RZ, 0x181f ;  /* 0x0000181fff1d7424 */ /* 0x000fe600078e00ff */
[----:B------:R-:W-:Y:S05]  /*12820*/  IADD3.X R3, RZ, R13, R6, P2, P0 ;  /* 0x0000000dff037210 */ /* 0x000fea00017e0406 */
[----:B------:R1:W-:Y:S02]  /*12830*/  LDGSTS.E.BYPASS.LTC128B.128.ZFILL [R219+0x5100], [R2.64], P5 ;  /* 0x0510000002db7fae */ /* 0x0003e4000a941d46 */
[----:B-1----:R-:W-:Y:S01]  /*12840*/  MOV R2, 0x12870 ;  /* 0x0001287000027802 */ /* 0x002fe20000000f00 */
[----:B------:R-:W-:Y:S03]  /*12850*/  IMAD.MOV.U32 R3, RZ, RZ, 0x2 ;  /* 0x00000002ff037424 */ /* 0x000fe600078e00ff */
        /* <DEDUP_REMOVED lines=33> */
[----:B------:R-:W-:Y:S01]  /*12a70*/  MOV R0, R29 ;  /* 0x0000001d00007202 */ /* 0x000fe20000000f00 */
[----:B------:R-:W-:-:S05]  /*12a80*/  BRA `(.L_x_525) ;  /* 0xffff3dd000007947 */ /* 0x000fca000383ffff */
.L_x_475:
[----:B------:R-:W-:Y:S01]  /*12a90*/  MOV R3, RZ ;  /* 0x000000ff00037202 */ /* 0x000fe20000000f00 */
[----:B------:R-:W-:Y:S01]  /*12aa0*/  IMAD.MOV.U32 R36, RZ, RZ, R0 ;  /* 0x000000ffff247224 */ /* 0x000fe200078e0000 */
[----:B------:R-:W-:Y:S01]  /*12ab0*/  MOV R2, 0x12ae0 ;  /* 0x00012ae000027802 */ /* 0x000fe20000000f00 */
[----:B------:R-:W-:Y:S02]  /*12ac0*/  IMAD.MOV.U32 R29, RZ, RZ, 0x181f ;  /* 0x0000181fff1d7424 */ /* 0x000fe400078e00ff */
[----:B-1----:R-:W-:Y:S05]  /*12ad0*/  CALL.REL.NOINC `($__internal_1_$__cuda_sm70_shflsync_idx_p) ;  /* 0x00001b4000007944 */ /* 0x002fea0003c00000 */
[----:B------:R-:W-:Y:S01]  /*12ae0*/  MOV R7, R29 ;  /* 0x0000001d00077202 */ /* 0x000fe20000000f00 */
[----:B------:R-:W-:-:S05]  /*12af0*/  BRA `(.L_x_526) ;  /* 0xffff545000007947 */ /* 0x000fca000383ffff */
.L_x_476:
        /* <DEDUP_REMOVED lines=83> */
.L_x_477:
[----:B------:R-:W-:Y:S01]  /*13030*/  MOV R3, RZ ;  /* 0x000000ff00037202 */ /* 0x000fe20000000f00 */
[----:B------:R-:W-:Y:S01]  /*13040*/  IMAD.MOV.U32 R36, RZ, RZ, R4 ;  /* 0x000000ffff247224 */ /* 0x000fe200078e0004 */
[----:B------:R-:W-:Y:S01]  /*13050*/  MOV R2, 0x13080 ;  /* 0x0001308000027802 */ /* 0x000fe20000000f00 */
[----:B------:R-:W-:Y:S02]  /*13060*/  IMAD.MOV.U32 R29, RZ, RZ, 0x1c1f ;  /* 0x00001c1fff1d7424 */ /* 0x000fe400078e00ff */
[----:B------:R-:W-:Y:S05]  /*13070*/  CALL.REL.NOINC `($__internal_1_$__cuda_sm70_shflsync_idx_p) ;  /* 0x000015a000007944 */ /* 0x000fea0003c00000 */
[----:B------:R-:W-:Y:S01]  /*13080*/  MOV R0, R29 ;  /* 0x0000001d00007202 */ /* 0x000fe20000000f00 */
[----:B------:R-:W-:-:S05]  /*13090*/  BRA `(.L_x_528) ;  /* 0xffff528000007947 */ /* 0x000fca000383ffff */
.L_x_478:
[----:B------:R-:W-:Y:S01]  /*130a0*/  MOV R3, 0x1 ;  /* 0x0000000100037802 */ /* 0x000fe20000000f00 */
[----:B------:R-:W-:Y:S01]  /*130b0*/  IMAD.MOV.U32 R36, RZ, RZ, R4 ;  /* 0x000000ffff247224 */ /* 0x000fe200078e0004 */
[----:B------:R-:W-:Y:S01]  /*130c0*/  MOV R2, 0x130f0 ;  /* 0x000130f000027802 */ /* 0x000fe20000000f00 */
[----:B------:R-:W-:Y:S02]  /*130d0*/  IMAD.MOV.U32 R29, RZ, RZ, 0x1c1f ;  /* 0x00001c1fff1d7424 */ /* 0x000fe400078e00ff */
[----:B-1----:R-:W-:Y:S05]  /*130e0*/  CALL.REL.NOINC `($__internal_1_$__cuda_sm70_shflsync_idx_p) ;  /* 0x0000153000007944 */ /* 0x002fea0003c00000 */
[----:B------:R-:W-:Y:S01]  /*130f0*/  FMNMX.FTZ R0, R6, R69, !PT ;  /* 0x0000004506007209 */ /* 0x000fe20007810000 */
[----:B------:R-:W-:Y:S03]  /*13100*/  IMAD.IADD R5, R5, 0x1, R29 ;  /* 0x0000000105057824 */ /* 0x000fe600078e021d */
[----:B------:R-:W-:Y:S02]  /*13110*/  FMNMX.FTZ R0, R8, R0, !PT ;  /* 0x0000000008007209 */ /* 0x000fe40007810000 */
[C---:B------:R-:W-:Y:S02]  /*13120*/  ISETP.GT.AND P6, PT, R5.reuse, RZ, PT ;  /* 0x000000ff0500720c */ /* 0x040fe40003fc4270 */
[----:B------:R-:W-:Y:S02]  /*13130*/  ISETP.GT.AND P5, PT, R5, 0x1, PT ;  /* 0x000000010500780c */ /* 0x000fe40003fa4270 */
[----:B------:R-:W-:Y:S02]  /*13140*/  FSEL R7, R169, -INF , P6 ;  /* 0xff800000a9077808 */ /* 0x000fe40003000000 */
        /* <DEDUP_REMOVED lines=107> */
[C---:B------:R-:W-:Y:S02]  /*13800*/  ISETP.GT.AND P2, PT, R5.reuse, 0x78, PT ;  /* 0x000000780500780c */ /* 0x040fe40003f44270 */
[----:B------:R-:W-:Y:S02]  /*13810*/  ISETP.GT.AND P0, PT, R5, 0x79, PT ;  /* 0x000000790500780c */ /* 0x000fe40003f04270 */
[----:B------:R-:W-:Y:S02]  /*13820*/  FMNMX.FTZ R0, R234, R0, !PT ;  /* 0x00000000ea007209 */ /* 0x000fe40007810000 */
[----:B------:R-:W-:Y:S02]  /*13830*/  FSEL R230, R62, -INF , P6 ;  /* 0xff8000003ee67808 */ /* 0x000fe40003000000 */
[----:B------:R-:W-:Y:S02]  /*13840*/  FMNMX.FTZ R5, R224, R2, !PT ;  /* 0x00000002e0057209 */ /* 0x000fe40007810000 */
[----:B------:R-:W-:Y:S01]  /*13850*/  FMNMX.FTZ R4, R238, R0, !PT ;  /* 0x00000000ee047209 */ /* 0x000fe20007810000 */
[----:B------:R-:W-:Y:S01]  /*13860*/  IMAD.MOV.U32 R0, RZ, RZ, 0x2 ;  /* 0x00000002ff007424 */ /* 0x000fe200078e00ff */
[----:B------:R-:W-:Y:S02]  /*13870*/  FSEL R229, R63, -INF , P5 ;  /* 0xff8000003fe57808 */ /* 0x000fe40002800000 */
[----:B------:R-:W-:Y:S02]  /*13880*/  FMNMX.FTZ R5, R230, R5, !PT ;  /* 0x00000005e6057209 */ /* 0x000fe40007810000 */
[----:B------:R-:W-:Y:S02]  /*13890*/  FMNMX.FTZ R4, R237, R4, !PT ;  /* 0x00000004ed047209 */ /* 0x000fe40007810000 */
[----:B------:R-:W-:Y:S02]  /*138a0*/  FSEL R227, R66, -INF , P2 ;  /* 0xff80000042e37808 */ /* 0x000fe40001000000 */
[----:B------:R-:W-:Y:S02]  /*138b0*/  FMNMX.FTZ R5, R229, R5, !PT ;  /* 0x00000005e5057209 */ /* 0x000fe40007810000 */
[----:B------:R-:W-:Y:S02]  /*138c0*/  FMNMX.FTZ R4, R236, R4, !PT ;  /* 0x00000004ec047209 */ /* 0x000fe40007810000 */
[----:B------:R-:W-:Y:S02]  /*138d0*/  FSEL R225, R67, -INF , P0 ;  /* 0xff80000043e17808 */ /* 0x000fe40000000000 */
[----:B------:R-:W-:Y:S02]  /*138e0*/  FMNMX.FTZ R5, R227, R5, !PT ;  /* 0x00000005e3057209 */ /* 0x000fe40007810000 */
[----:B------:R-:W-:Y:S02]  /*138f0*/  FMNMX.FTZ R4, R235, R4, !PT ;  /* 0x00000004eb047209 */ /* 0x000fe40007810000 */
[----:B------:R-:W-:Y:S02]  /*13900*/  FMNMX.FTZ R5, R225, R5, !PT ;  /* 0x00000005e1057209 */ /* 0x000fe40007810000 */
[----:B------:R-:W-:Y:S02]  /*13910*/  MOV R2, 0x13930 ;  /* 0x0001393000027802 */ /* 0x000fe40000000f00 */
[----:B------:R-:W-:Y:S05]  /*13920*/  CALL.REL.NOINC `($__internal_0_$__cuda_sm70_shflsync_bfly_p) ;  /* 0x00000c9000007944 */ /* 0x000fea0003c00000 */
[----:B------:R-:W-:Y:S01]  /*13930*/  FMNMX.FTZ R4, R4, R0, !PT ;  /* 0x0000000004047209 */ /* 0x000fe20007810000 */
[----:B------:R-:W-:Y:S01]  /*13940*/  IMAD.MOV.U32 R0, RZ, RZ, 0x1 ;  /* 0x00000001ff007424 */ /* 0x000fe200078e00ff */
[----:B------:R-:W-:Y:S02]  /*13950*/  MOV R2, 0x13970 ;  /* 0x0001397000027802 */ /* 0x000fe40000000f00 */
        /* <DEDUP_REMOVED lines=8> */
[----:B------:R-:W-:Y:S02]  /*139e0*/  MOV R2, 0x13a00 ;  /* 0x00013a0000027802 */ /* 0x000fe40000000f00 */
[----:B------:R-:W-:Y:S05]  /*139f0*/  CALL.REL.NOINC `($__internal_0_$__cuda_sm70_shflsync_bfly_p) ;  /* 0x00000bc000007944 */ /* 0x000fea0003c00000 */
[----:B------:R-:W-:-:S05]  /*13a00*/  BRA `(.L_x_529) ;  /* 0xffff55c000007947 */ /* 0x000fca000383ffff */
.L_x_481:
[----:B-1--4-:R-:W-:Y:S01]  /*13a10*/  MOV R29, 0x181f ;  /* 0x0000181f001d7802 */ /* 0x012fe20000000f00 */
[----:B------:R-:W-:Y:S01]  /*13a20*/  IMAD.MOV.U32 R3, RZ, RZ, RZ ;  /* 0x000000ffff037224 */ /* 0x000fe200078e00ff */
[----:B------:R-:W-:Y:S02]  /*13a30*/  MOV R2, 0x13a50 ;  /* 0x00013a5000027802 */ /* 0x000fe40000000f00 */
[----:B------:R-:W-:Y:S05]  /*13a40*/  CALL.REL.NOINC `($__internal_1_$__cuda_sm70_shflsync_idx_p) ;  /* 0x00000bd000007944 */ /* 0x000fea0003c00000 */
[----:B------:R-:W-:-:S05]  /*13a50*/  BRA `(.L_x_530) ;  /* 0xffff791000007947 */ /* 0x000fca000383ffff */
.L_x_484:
[----:B------:R-:W-:Y:S01]  /*13a60*/  MOV R3, RZ ;  /* 0x000000ff00037202 */ /* 0x000fe20000000f00 */
[----:B------:R-:W-:Y:S01]  /*13a70*/  IMAD.MOV.U32 R36, RZ, RZ, R0 ;  /* 0x000000ffff247224 */ /* 0x000fe200078e0000 */
[----:B------:R-:W-:Y:S01]  /*13a80*/  MOV R2, 0x13ab0 ;  /* 0x00013ab000027802 */ /* 0x000fe20000000f00 */
[----:B------:R-:W-:Y:S02]  /*13a90*/  IMAD.MOV.U32 R29, RZ, RZ, 0x181f ;  /* 0x0000181fff1d7424 */ /* 0x000fe400078e00ff */
[----:B-1----:R-:W-:Y:S05]  /*13aa0*/  CALL.REL.NOINC `($__internal_1_$__cuda_sm70_shflsync_idx_p) ;  /* 0x00000b7000007944 */ /* 0x002fea0003c00000 */
[----:B------:R-:W-:Y:S01]  /*13ab0*/  MOV R7, R29 ;  /* 0x0000001d00077202 */ /* 0x000fe20000000f00 */
[----:B------:R-:W-:-:S05]  /*13ac0*/  BRA `(.L_x_531) ;  /* 0xffff912000007947 */ /* 0x000fca000383ffff */
.L_x_485:
[----:B------:R-:W-:Y:S01]  /*13ad0*/  MOV R3, RZ ;  /* 0x000000ff00037202 */ /* 0x000fe20000000f00 */
[----:B------:R-:W-:Y:S01]  /*13ae0*/  IMAD.MOV.U32 R36, RZ, RZ, R4 ;  /* 0x000000ffff247224 */ /* 0x000fe200078e0004 */
[----:B------:R-:W-:Y:S01]  /*13af0*/  MOV R2, 0x13b20 ;  /* 0x00013b2000027802 */ /* 0x000fe20000000f00 */
[----:B------:R-:W-:Y:S02]  /*13b00*/  IMAD.MOV.U32 R29, RZ, RZ, 0x181f ;  /* 0x0000181fff1d7424 */ /* 0x000fe400078e00ff */
[----:B-123--:R-:W-:Y:S05]  /*13b10*/  CALL.REL.NOINC `($__internal_1_$__cuda_sm70_shflsync_idx_p) ;  /* 0x00000b0000007944 */ /* 0x00efea0003c00000 */
[C---:B------:R-:W-:Y:S01]  /*13b20*/  IADD3 R8, -R218.reuse, 0x10, RZ ;  /* 0x00000010da087810 */ /* 0x040fe20007ffe1ff */
[----:B------:R-:W-:Y:S01]  /*13b30*/  IMAD.MOV.U32 R36, RZ, RZ, R0 ;  /* 0x000000ffff247224 */ /* 0x000fe200078e0000 */
[----:B------:R-:W-:Y:S02]  /*13b40*/  ISETP.NE.U32.AND P0, PT, R218, RZ, PT ;  /* 0x000000ffda00720c */ /* 0x000fe40003f05070 */
[----:B------:R-:W-:Y:S04]  /*13b50*/  LOP3.LUT R8, R8, 0xf, RZ, 0xc0, !PT ;  /* 0x0000000f08087812 */ /* 0x000fe800078ec0ff */
[----:B------:R-:W-:Y:S04]  /*13b60*/  IADD3 R8, P5, P4, R8, R29, R17 ;  /* 0x0000001d08087210 */ /* 0x000fe80007cbe011 */
[----:B------:R-:W-:Y:S02]  /*13b70*/  IADD3.X R9, RZ, R7, R5, P5, P4 ;  /* 0x00000007ff097210 */ /* 0x000fe40002fe8405 */
[----:B------:R-:W-:Y:S01]  /*13b80*/  IADD3 R2, P4, R29, R18, RZ ;  /* 0x000000121d027210 */ /* 0x000fe20007f9e0ff */
[----:B------:R-:W-:Y:S02]  /*13b90*/  IMAD.MOV.U32 R29, RZ, RZ, 0x181f ;  /* 0x0000181fff1d7424 */ /* 0x000fe400078e00ff */
[----:B------:R-:W-:Y:S01]  /*13ba0*/  @!PT LDS RZ, [RZ] ;  /* 0x00000000fffff984 */ /* 0x000fe20000000800 */
[----:B------:R-:W-:Y:S01]  /*13bb0*/  @!PT LDS RZ, [RZ] ;  /* 0x00000000fffff984 */ /* 0x000fe20000000800 */
[----:B------:R-:W-:Y:S01]  /*13bc0*/  @!PT LDS RZ, [RZ] ;  /* 0x00000000fffff984 */ /* 0x000fe20000000800 */
[----:B------:R1:W-:Y:S02]  /*13bd0*/  LDGSTS.E.BYPASS.LTC128B.128.ZFILL [R219+0x8100], [R8.64], P0 ;  /* 0x0810000008db7fae */ /* 0x0003e40008141d46 */
[----:B------:R-:W-:Y:S05]  /*13be0*/  IMAD.X R3, R7, 0x1, R6, P4 ;  /* 0x0000000107037824 */ /* 0x000fea00020e0606 */
[----:B------:R2:W-:Y:S02]  /*13bf0*/  LDGSTS.E.BYPASS.LTC128B.128 [R219+0xc100], [R2.64], !P2 ;  /* 0x0c10000002db7fae */ /* 0x0005e4000d101d46 */
[----:B--2---:R-:W-:Y:S01]  /*13c00*/  MOV R2, 0x13c30 ;  /* 0x00013c3000027802 */ /* 0x004fe20000000f00 */
[----:B------:R-:W-:Y:S02]  /*13c10*/  IMAD.MOV.U32 R3, RZ, RZ, 0x1 ;  /* 0x00000001ff037424 */ /* 0x000fe400078e00ff */
[----:B-1----:R-:W-:Y:S05]  /*13c20*/  CALL.REL.NOINC `($__internal_1_$__cuda_sm70_shflsync_idx_p) ;  /* 0x000009f000007944 */ /* 0x002fea0003c00000 */
        /* <DEDUP_REMOVED lines=54> */
.L_x_486:
[----:B------:R-:W-:Y:S02]  /*13f90*/  MOV R0, 0x2 ;  /* 0x0000000200007802 */ /* 0x000fe40000000f00 */
        /* <DEDUP_REMOVED lines=16> */
.L_x_488:
[----:B------:R2:W5:Y:S01]  /*140a0*/  LDL R4, [R1+0x8] ;  /* 0x0000080001047983 */ /* 0x0005620000100800 */
[----:B-1----:R-:W-:-:S02]  /*140b0*/  MOV R0, 0x2 ;  /* 0x0000000200007802 */ /* 0x002fc40000000f00 */
[----:B------:R-:W-:Y:S02]  /*140c0*/  MOV R2, 0x140e0 ;  /* 0x000140e000027802 */ /* 0x000fe40000000f00 */
[----:B--2--5:R-:W-:Y:S05]  /*140d0*/  CALL.REL.NOINC `($__internal_0_$__cuda_sm70_shflsync_bfly_p) ;  /* 0x000004e000007944 */ /* 0x024fea0003c00000 */
[----:B------:R-:W-:Y:S01]  /*140e0*/  MOV R5, R0 ;  /* 0x0000000000057202 */ /* 0x000fe20000000f00 */
[----:B------:R-:W-:Y:S05]  /*140f0*/  BRA `(.L_x_534) ;  /* 0xffffb37000007947 */ /* 0x000fea000383ffff */
.L_x_489:
[----:B------:R-:W-:Y:S01]  /*14100*/  IMAD.MOV.U32 R4, RZ, RZ, R5 ;  /* 0x000000ffff047224 */ /* 0x000fe200078e0005 */
[----:B------:R-:W-:Y:S02]  /*14110*/  MOV R0, 0x1 ;  /* 0x0000000100007802 */ /* 0x000fe40000000f00 */
[----:B------:R-:W-:Y:S02]  /*14120*/  MOV R2, 0x14140 ;  /* 0x0001414000027802 */ /* 0x000fe40000000f00 */
[----:B------:R-:W-:Y:S05]  /*14130*/  CALL.REL.NOINC `($__internal_0_$__cuda_sm70_shflsync_bfly_p) ;  /* 0x0000048000007944 */ /* 0x000fea0003c00000 */
[----:B------:R1:W5:Y:S01]  /*14140*/  LDL R4, [R1+0xc] ;  /* 0x00000c0001047983 */ /* 0x0003620000100800 */
[----:B------:R-:W-:Y:S01]  /*14150*/  FADD.FTZ R5, R5, R0 ;  /* 0x0000000005057221 */ /* 0x000fe20000010000 */
[----:B------:R-:W-:Y:S02]  /*14160*/  MOV R0, 0x2 ;  /* 0x0000000200007802 */ /* 0x000fe40000000f00 */
[----:B------:R-:W-:Y:S02]  /*14170*/  MOV R2, 0x14190 ;  /* 0x0001419000027802 */ /* 0x000fe40000000f00 */
[----:B-1---5:R-:W-:Y:S05]  /*14180*/  CALL.REL.NOINC `($__internal_0_$__cuda_sm70_shflsync_bfly_p) ;  /* 0x0000043000007944 */ /* 0x022fea0003c00000 */
[----:B------:R-:W2:Y:S02]  /*14190*/  LDL.LU R2, [R1+0xc] ;  /* 0x00000c0001027983 */ /* 0x000ea40000300800 */
[----:B--2---:R-:W-:Y:S01]  /*141a0*/  FADD.FTZ R4, R2, R0 ;  /* 0x0000000002047221 */ /* 0x004fe20000010000 */
[----:B------:R-:W-:-:S02]  /*141b0*/  MOV R0, 0x1 ;  /* 0x0000000100007802 */ /* 0x000fc40000000f00 */
[----:B------:R-:W-:Y:S02]  /*141c0*/  MOV R2, 0x141e0 ;  /* 0x000141e000027802 */ /* 0x000fe40000000f00 */
[----:B------:R-:W-:Y:S05]  /*141d0*/  CALL.REL.NOINC `($__internal_0_$__cuda_sm70_shflsync_bfly_p) ;  /* 0x000003e000007944 */ /* 0x000fea0003c00000 */
[----:B------:R-:W-:Y:S01]  /*141e0*/  MOV R3, R0 ;  /* 0x0000000000037202 */ /* 0x000fe20000000f00 */
[----:B------:R-:W-:Y:S05]  /*141f0*/  BRA `(.L_x_535) ;  /* 0xffffb30000007947 */ /* 0x000fea000383ffff */
.L_x_504:
[----:B------:R-:W-:Y:S01]  /*14200*/  IMAD.MOV.U32 R36, RZ, RZ, R7 ;  /* 0x000000ffff247224 */ /* 0x000fe200078e0007 */
[----:B------:R-:W-:Y:S01]  /*14210*/  MOV R3, RZ ;  /* 0x000000ff00037202 */ /* 0x000fe20000000f00 */
[----:B------:R-:W-:Y:S01]  /*14220*/  IMAD.MOV.U32 R29, RZ, RZ, 0x181f ;  /* 0x0000181fff1d7424 */ /* 0x000fe200078e00ff */
[----:B------:R-:W-:Y:S02]  /*14230*/  MOV R2, 0x14250 ;  /* 0x0001425000027802 */ /* 0x000fe40000000f00 */
[----:B------:R-:W-:Y:S05]  /*14240*/  CALL.REL.NOINC `($__internal_1_$__cuda_sm70_shflsync_idx_p) ;  /* 0x000003d000007944 */ /* 0x000fea0003c00000 */
[----:B------:R-:W-:Y:S01]  /*14250*/  MOV R8, R29 ;  /* 0x0000001d00087202 */ /* 0x000fe20000000f00 */
[----:B------:R-:W-:Y:S05]  /*14260*/  BRA `(.L_x_536) ;  /* 0xffffcce000007947 */ /* 0x000fea000383ffff */
.L_x_505:
[----:B------:R-:W-:Y:S01]  /*14270*/  IMAD.MOV.U32 R36, RZ, RZ, R9 ;  /* 0x000000ffff247224 */ /* 0x000fe200078e0009 */
[----:B------:R-:W-:Y:S01]  /*14280*/  MOV R3, RZ ;  /* 0x000000ff00037202 */ /* 0x000fe20000000f00 */
[----:B------:R-:W-:Y:S01]  /*14290*/  IMAD.MOV.U32 R29, RZ, RZ, 0x181f ;  /* 0x0000181fff1d7424 */ /* 0x000fe200078e00ff */
[----:B------:R-:W-:Y:S02]  /*142a0*/  MOV R2, 0x142c0 ;  /* 0x000142c000027802 */ /* 0x000fe40000000f00 */
[----:B-12---:R-:W-:Y:S05]  /*142b0*/  CALL.REL.NOINC `($__internal_1_$__cuda_sm70_shflsync_idx_p) ;  /* 0x0000036000007944 */ /* 0x006fea0003c00000 */
[----:B------:R-:W-:Y:S01]  /*142c0*/  MOV R0, R29 ;  /* 0x0000001d00007202 */ /* 0x000fe20000000f00 */
[----:B------:R-:W-:Y:S05]  /*142d0*/  BRA `(.L_x_537) ;  /* 0xffffcc9000007947 */ /* 0x000fea000383ffff */
.L_x_508:
[----:B------:R-:W-:Y:S01]  /*142e0*/  IMAD.MOV.U32 R36, RZ, RZ, R7 ;  /* 0x000000ffff247224 */ /* 0x000fe200078e0007 */
[----:B-1----:R-:W-:Y:S01]  /*142f0*/  MOV R3, 0x1 ;  /* 0x0000000100037802 */ /* 0x002fe20000000f00 */
[----:B------:R-:W-:Y:S01]  /*14300*/  IMAD.MOV.U32 R29, RZ, RZ, 0x181f ;  /* 0x0000181fff1d7424 */ /* 0x000fe200078e00ff */
[----:B------:R-:W-:-:S02]  /*14310*/  MOV R2, 0x14330 ;  /* 0x0001433000027802 */ /* 0x000fc40000000f00 */
[----:B--234-:R-:W-:Y:S05]  /*14320*/  CALL.REL.NOINC `($__internal_1_$__cuda_sm70_shflsync_idx_p) ;  /* 0x000002f000007944 */ /* 0x01cfea0003c00000 */
[----:B------:R-:W-:Y:S01]  /*14330*/  IMAD.MOV.U32 R8, RZ, RZ, R29 ;  /* 0x000000ffff087224 */ /* 0x000fe200078e001d */
[----:B------:R-:W-:Y:S01]  /*14340*/  MOV R3, 0x1 ;  /* 0x0000000100037802 */ /* 0x000fe20000000f00 */
[----:B------:R-:W-:Y:S01]  /*14350*/  IMAD.MOV.U32 R36, RZ, RZ, R9 ;  /* 0x000000ffff247224 */ /* 0x000fe200078e0009 */
[----:B------:R-:W-:-:S02]  /*14360*/  MOV R29, 0x181f ;  /* 0x0000181f001d7802 */ /* 0x000fc40000000f00 */
[----:B------:R-:W-:Y:S02]  /*14370*/  MOV R2, 0x14390 ;  /* 0x0001439000027802 */ /* 0x000fe40000000f00 */
[----:B------:R-:W-:Y:S05]  /*14380*/  CALL.REL.NOINC `($__internal_1_$__cuda_sm70_shflsync_idx_p) ;  /* 0x0000029000007944 */ /* 0x000fea0003c00000 */
[----:B------:R-:W-:Y:S01]  /*14390*/  MOV R0, R29 ;  /* 0x0000001d00007202 */ /* 0x000fe20000000f00 */
[----:B------:R-:W-:Y:S05]  /*143a0*/  BRA `(.L_x_538) ;  /* 0xffffcd5000007947 */ /* 0x000fea000383ffff */
.L_x_511:
[----:B------:R-:W-:Y:S01]  /*143b0*/  IMAD.MOV.U32 R36, RZ, RZ, R7 ;  /* 0x000000ffff247224 */ /* 0x000fe200078e0007 */
[----:B-1----:R-:W-:Y:S01]  /*143c0*/  MOV R3, 0x2 ;  /* 0x0000000200037802 */ /* 0x002fe20000000f00 */
[----:B------:R-:W-:Y:S01]  /*143d0*/  IMAD.MOV.U32 R29, RZ, RZ, 0x181f ;  /* 0x0000181fff1d7424 */ /* 0x000fe200078e00ff */
[----:B------:R-:W-:Y:S02]  /*143e0*/  MOV R2, 0x14400 ;  /* 0x0001440000027802 */ /* 0x000fe40000000f00 */
[----:B--234-:R-:W-:Y:S05]  /*143f0*/  CALL.REL.NOINC `($__internal_1_$__cuda_sm70_shflsync_idx_p) ;  /* 0x0000022000007944 */ /* 0x01cfea0003c00000 */
[----:B------:R-:W-:Y:S01]  /*14400*/  MOV R8, R29 ;  /* 0x0000001d00087202 */ /* 0x000fe20000000f00 */
[----:B------:R-:W-:Y:S05]  /*14410*/  BRA `(.L_x_539) ;  /* 0xffffcdf000007947 */ /* 0x000fea000383ffff */
.L_x_512:
[----:B------:R-:W-:Y:S01]  /*14420*/  IMAD.MOV.U32 R36, RZ, RZ, R9 ;  /* 0x000000ffff247224 */ /* 0x000fe200078e0009 */
[----:B-1----:R-:W-:Y:S01]  /*14430*/  MOV R3, 0x2 ;  /* 0x0000000200037802 */ /* 0x002fe20000000f00 */
[----:B------:R-:W-:Y:S01]  /*14440*/  IMAD.MOV.U32 R29, RZ, RZ, 0x181f ;  /* 0x0000181fff1d7424 */ /* 0x000fe200078e00ff */
[----:B------:R-:W-:Y:S02]  /*14450*/  MOV R2, 0x14470 ;  /* 0x0001447000027802 */ /* 0x000fe40000000f00 */
[----:B--234-:R-:W-:Y:S05]  /*14460*/  CALL.REL.NOINC `($__internal_1_$__cuda_sm70_shflsync_idx_p) ;  /* 0x000001b000007944 */ /* 0x01cfea0003c00000 */
[----:B------:R-:W-:Y:S01]  /*14470*/  MOV R0, R29 ;  /* 0x0000001d00007202 */ /* 0x000fe20000000f00 */
[----:B------:R-:W-:Y:S05]  /*14480*/  BRA `(.L_x_540) ;  /* 0xffffcda000007947 */ /* 0x000fea000383ffff */
.L_x_515:
        /* <DEDUP_REMOVED lines=13> */
.L_x_517:
[----:B-1----:R-:W-:Y:S01]  /*14560*/  IMAD.MOV.U32 R36, RZ, RZ, R44 ;  /* 0x000000ffff247224 */ /* 0x002fe200078e002c */
[----:B------:R-:W-:Y:S01]  /*14570*/  MOV R3, RZ ;  /* 0x000000ff00037202 */ /* 0x000fe20000000f00 */
[----:B------:R-:W-:Y:S01]  /*14580*/  IMAD.MOV.U32 R29, RZ, RZ, 0x1f ;  /* 0x0000001fff1d7424 */ /* 0x000fe200078e00ff */
[----:B------:R-:W-:Y:S02]  /*14590*/  MOV R2, 0x145b0 ;  /* 0x000145b000027802 */ /* 0x000fe40000000f00 */
[----:B--23--:R-:W-:Y:S05]  /*145a0*/  CALL.REL.NOINC `($__internal_1_$__cuda_sm70_shflsync_idx_p) ;  /* 0x0000007000007944 */ /* 0x00cfea0003c00000 */
[----:B------:R-:W-:Y:S05]  /*145b0*/  BRA `(.L_x_542) ;  /* 0xffffcf1000007947 */ /* 0x000fea000383ffff */
        .weak           $__internal_0_$__cuda_sm70_shflsync_bfly_p
        .type           $__internal_0_$__cuda_sm70_shflsync_bfly_p,@function
        .size           $__internal_0_$__cuda_sm70_shflsync_bfly_p,($__internal_1_$__cuda_sm70_shflsync_idx_p - $__internal_0_$__cuda_sm70_shflsync_bfly_p)
$__internal_0_$__cuda_sm70_shflsync_bfly_p:
[----:B------:R-:W-:Y:S02]  /*145c0*/  MOV R14, 0xffffffff ;  /* 0xffffffff000e7802 */ /* 0x000fe40000000f00 */
[----:B------:R-:W-:Y:S02]  /*145d0*/  MOV R3, 0x1f ;  /* 0x0000001f00037802 */ /* 0x000fe40000000f00 */
[----:B------:R-:W-:Y:S04]  /*145e0*/  WARPSYNC R14 ;  /* 0x0000000e00007348 */ /* 0x000fe80003800000 */
[----:B------:R1:W2:Y:S02]  /*145f0*/  SHFL.BFLY PT, R0, R4, R0, R3 ;  /* 0x0c00000004007389 */ /* 0x0002a400000e0003 */
[----:B-1----:R-:W-:-:S04]  /*14600*/  MOV R3, 0x0 ;  /* 0x0000000000037802 */ /* 0x002fc80000000f00 */
[----:B--2---:R-:W-:Y:S05]  /*14610*/  RET.REL.NODEC R2 `(_ZN7cutlass13device_kernelIN5flash19enable_sm80_to_sm89INS1_16FlashAttnFwdSm80INS1_25CollectiveMainloopFwdSm80ILi8ELi1ELb1EN4cute5tupleIJNS5_1CILi128EEES8_S8_EEELi128ENS_6half_tEfNS_4arch4Sm80ELb1ELb0ELb1ELb0ELb1ELb0ELb1ELb0EEENS1_21CollectiveEpilogueFwdIS9_NS6_IJNS7_ILi1EEESF_SF_EEESA_SC_Li256ELb0ELb1ELb0ELb0EEENS1_30DynamicPersistentTileSchedulerILi256ELi256ELb0ELb1ELb0EEEEEEEEEvNT_6ParamsE) ;  /* 0xfffeb9e002007950 */ /* 0x004fea0003c3ffff */
        .weak           $__internal_1_$__cuda_sm70_shflsync_idx_p
        .type           $__internal_1_$__cuda_sm70_shflsync_idx_p,@function
        .size           $__internal_1_$__cuda_sm70_shflsync_idx_p,(.L_x_2171 - $__internal_1_$__cuda_sm70_shflsync_idx_p)
$__internal_1_$__cuda_sm70_shflsync_idx_p:
[----:B------:R-:W-:-:S04]  /*14620*/  MOV R61, 0xffffffff ;  /* 0xffffffff003d7802 */ /* 0x000fc80000000f00 */
[----:B------:R-:W-:Y:S04]  /*14630*/  WARPSYNC R61 ;  /* 0x0000003d00007348 */ /* 0x000fe80003800000 */
[----:B------:R1:W2:Y:S02]  /*14640*/  SHFL.IDX PT, R29, R36, R3, R29 ;  /* 0x00000003241d7389 */ /* 0x0002a400000e001d */
[----:B-1----:R-:W-:-:S04]  /*14650*/  MOV R3, 0x0 ;  /* 0x0000000000037802 */ /* 0x002fc80000000f00 */
[----:B--2---:R-:W-:Y:S05]  /*14660*/  RET.REL.NODEC R2 `(_ZN7cutlass13device_kernelIN5flash19enable_sm80_to_sm89INS1_16FlashAttnFwdSm80INS1_25CollectiveMainloopFwdSm80ILi8ELi1ELb1EN4cute5tupleIJNS5_1CILi128EEES8_S8_EEELi128ENS_6half_tEfNS_4arch4Sm80ELb1ELb0ELb1ELb0ELb1ELb0ELb1ELb0EEENS1_21CollectiveEpilogueFwdIS9_NS6_IJNS7_ILi1EEESF_SF_EEESA_SC_Li256ELb0ELb1ELb0ELb0EEENS1_30DynamicPersistentTileSchedulerILi256ELi256ELb0ELb1ELb0EEEEEEEEEvNT_6ParamsE) ;  /* 0xfffeb99002007950 */ /* 0x004fea0003c3ffff */
.L_x_543:
        /* <DEDUP_REMOVED lines=9> */
.L_x_2171:


//--------------------- .text._ZN7cutlass13device_kernelIN5flash19enable_sm80_to_sm89INS1_16FlashAttnFwdSm80INS1_25CollectiveMainloopFwdSm80ILi8ELi1ELb1EN4cute5tupleIJNS5_1CILi128EEES8_S8_EEELi128ENS_6half_tEfNS_4arch4Sm80ELb1ELb0ELb1ELb1ELb1ELb0ELb1ELb0EEENS1_21CollectiveEpilogueFwdIS9_NS6_IJNS7_ILi1EEESF_SF_EEESA_SC_Li256ELb1ELb1ELb0ELb0EEENS1_19SingleTileSchedulerILb1ELb0ELb1ELi128EEEEEEEEEvNT_6ParamsE --------------------------
	.section	.text._ZN7cutlass13device_kernelIN5flash19enable_sm80_to_sm89INS1_16FlashAttnFwdSm80INS1_25CollectiveMainloopFwdSm80ILi8ELi1ELb1EN4cute5tupleIJNS5_1CILi128EEES8_S8_EEELi128ENS_6half_tEfNS_4arch4Sm80ELb1ELb0ELb1ELb1ELb1ELb0ELb1ELb0EEENS1_21CollectiveEpilogueFwdIS9_NS6_IJNS7_ILi1EEESF_SF_EEESA_SC_Li256ELb1ELb1ELb0ELb0EEENS1_19SingleTileSchedulerILb1ELb0ELb1ELi128EEEEEEEEEvNT_6ParamsE,"ax",@progbits
	.sectioninfo	@"SHI_REGISTERS=255"
	.align	128
.text._ZN7cutlass13device_kernelIN5flash19enable_sm80_to_sm89INS1_16FlashAttnFwdSm80INS1_25CollectiveMainloopFwdSm80ILi8ELi1ELb1EN4cute5tupleIJNS5_1CILi128EEES8_S8_EEELi128ENS_6half_tEfNS_4arch4Sm80ELb1ELb0ELb1ELb1ELb1ELb0ELb1ELb0EEENS1_21CollectiveEpilogueFwdIS9_NS6_IJNS7_ILi1EEESF_SF_EEESA_SC_Li256ELb1ELb1ELb0ELb0EEENS1_19SingleTileSchedulerILb1ELb0ELb1ELi128EEEEEEEEEvNT_6ParamsE:
        .type           _ZN7cutlass13device_kernelIN5flash19enable_sm80_to_sm89INS1_16FlashAttnFwdSm80INS1_25CollectiveMainloopFwdSm80ILi8ELi1ELb1EN4cute5tupleIJNS5_1CILi128EEES8_S8_EEELi128ENS_6half_tEfNS_4arch4Sm80ELb1ELb0ELb1ELb1ELb1ELb0ELb1ELb0EEENS1_21CollectiveEpilogueFwdIS9_NS6_IJNS7_ILi1EEESF_SF_EEESA_SC_Li256ELb1ELb1ELb0ELb0EEENS1_19SingleTileSchedulerILb1ELb0ELb1ELi128EEEEEEEEEvNT_6ParamsE,@function
        .size           _ZN7cutlass13device_kernelIN5flash19enable_sm80_to_sm89INS1_16FlashAttnFwdSm80INS1_25CollectiveMainloopFwdSm80ILi8ELi1ELb1EN4cute5tupleIJNS5_1CILi128EEES8_S8_EEELi128ENS_6half_tEfNS_4arch4Sm80ELb1ELb0ELb1ELb1ELb1ELb0ELb1ELb0EEENS1_21CollectiveEpilogueFwdIS9_NS6_IJNS7_ILi1EEESF_SF_EEESA_SC_Li256ELb1ELb1ELb0ELb0EEENS1_19SingleTileSchedulerILb1ELb0ELb1ELi128EEEEEEEEEvNT_6ParamsE,(.L_x_2174 - _ZN7cutlass13device_kernelIN5flash19enable_sm80_to_sm89INS1_16FlashAttnFwdSm80INS1_25CollectiveMainloopFwdSm80ILi8ELi1ELb1EN4cute5tupleIJNS5_1CILi128EEES8_S8_EEELi128ENS_6half_tEfNS_4arch4Sm80ELb1ELb0ELb1ELb1ELb1ELb0ELb1ELb0EEENS1_21CollectiveEpilogueFwdIS9_NS6_IJNS7_ILi1EEESF_SF_EEESA_SC_Li256ELb1ELb1ELb0ELb0EEENS1_19SingleTileSchedulerILb1ELb0ELb1ELi128EEEEEEEEEvNT_6ParamsE)
        .other          _ZN7cutlass13device_kernelIN5flash19enable_sm80_to_sm89INS1_16FlashAttnFwdSm80INS1_25CollectiveMainloopFwdSm80ILi8ELi1ELb1EN4cute5tupleIJNS5_1CILi128EEES8_S8_EEELi128ENS_6half_tEfNS_4arch4Sm80ELb1ELb0ELb1ELb1ELb1ELb0ELb1ELb0EEENS1_21CollectiveEpilogueFwdIS9_NS6_IJNS7_ILi1EEESF_SF_EEESA_SC_Li256ELb1ELb1ELb0ELb0EEENS1_19SingleTileSchedulerILb1ELb0ELb1ELi128EEEEEEEEEvNT_6ParamsE,@"STO_CUDA_ENTRY STV_DEFAULT"
_ZN7cutlass13device_kernelIN5flash19enable_sm80_to_sm89INS1_16FlashAttnFwdSm80INS1_25CollectiveMainloopFwdSm80ILi8ELi1ELb1EN4cute5tupleIJNS5_1CILi128EEES8_S8_EEELi128ENS_6half_tEfNS_4arch4Sm80ELb1ELb0ELb1ELb1ELb1ELb0ELb1ELb0EEENS1_21CollectiveEpilogueFwdIS9_NS6_IJNS7_ILi1EEESF_SF_EEESA_SC_Li256ELb1ELb1ELb0ELb0EEENS1_19SingleTileSchedulerILb1ELb0ELb1ELi128EEEEEEEEEvNT_6ParamsE:
        /* <DEDUP_REMOVED lines=21> */
.L_x_545:
        /* <DEDUP_REMOVED lines=13> */
.L_x_547:
[----:B------:R-:W-:Y:S02]  /*0220*/  ULDC UR5, c[0x0][0x54c] ;  /* 0x0001530000057ab9 */ /* 0x000fe40000000800 */
.L_x_546:
[----:B------:R-:W-:Y:S02]  /*0230*/  ULDC UR4, c[0x0][0x548] ;  /* 0x0001520000047ab9 */ /* 0x000fe40000000800 */
[----:B------:R-:W-:-:S02]  /*0240*/  USHF.L.U32 UR7, UR7, 0x7, URZ ;  /* 0x0000000707077899 */ /* 0x000fc4000800063f */
[----:B------:R-:W-:-:S04]  /*0250*/  UIMAD UR4, UR5, UR4, URZ ;  /* 0x00000004050472a4 */ /* 0x000fc8000f8e023f */
[----:B------:R-:W-:-:S04]  /*0260*/  UISETP.GE.AND UP0, UPT, UR7, UR4, UPT ;  /* 0x000000040700728c */ /* 0x000fc8000bf06270 */
[----:B------:R-:W-:Y:S01]  /*0270*/  USEL UR13, UR13, 0xffffffff, !UP0 ;  /* 0xffffffff0d0d7887 */ /* 0x000fe2000c000000 */
[----:B------:R-:W-:Y:S05]  /*0280*/  BRA `(.L_x_548) ;  /* 0x000001b000007947 */ /* 0x000fea0003800000 */
.L_x_544:
        /* <DEDUP_REMOVED lines=8> */
.L_x_549:
        /* <DEDUP_REMOVED lines=13> */
.L_x_551:
[----:B------:R-:W-:Y:S02]  /*03e0*/  ULDC UR5, c[0x0][0x54c] ;  /* 0x0001530000057ab9 */ /* 0x000fe40000000800 */
.L_x_550:
[----:B------:R-:W-:Y:S02]  /*03f0*/  ULDC UR4, c[0x0][0x548] ;  /* 0x0001520000047ab9 */ /* 0x000fe40000000800 */
[----:B------:R-:W-:-:S02]  /*0400*/  USHF.L.U32 UR7, UR7, 0x7, URZ ;  /* 0x0000000707077899 */ /* 0x000fc4000800063f */
[----:B------:R-:W-:-:S04]  /*0410*/  UIMAD UR4, UR5, UR4, URZ ;  /* 0x00000004050472a4 */ /* 0x000fc8000f8e023f */
[----:B------:R-:W-:-:S04]  /*0420*/  UISETP.GE.AND UP0, UPT, UR7, UR4, UPT ;  /* 0x000000040700728c */ /* 0x000fc8000bf06270 */
[----:B------:R-:W-:-:S06]  /*0430*/  USEL UR13, UR13, 0xffffffff, !UP0 ;  /* 0xffffffff0d0d7887 */ /* 0x000fcc000c000000 */
.L_x_548:
[----:B------:R-:W-:-:S13]  /*0440*/  ISETP.LE.AND P0, PT, RZ, UR13, PT ;  /* 0x0000000dff007c0c */ /* 0x000fda000bf03270 */
[----:B------:R-:W-:Y:S05]  /*0450*/  @!P0 EXIT ;  /* 0x000000000000894d */ /* 0x000fea0003800000 */
[----:B------:R-:W-:Y:S02]  /*0460*/  ULDC.64 UR10, c[0x0][0x370] ;  /* 0x0000dc00000a7ab9 */ /* 0x000fe40000000a00 */
[----:B------:R-:W-:Y:S02]  /*0470*/  ULDC.64 UR4, c[0x0][0x360] ;  /* 0x0000d80000047ab9 */ /* 0x000fe40000000a00 */
[----:B------:R-:W-:Y:S02]  /*0480*/  UISETP.NE.U32.AND UP1, UPT, URZ, UR10, UPT ;  /* 0x0000000a3f00728c */ /* 0x000fe4000bf25070 */
[----:B------:R-:W-:Y:S02]  /*0490*/  UISETP.NE.U32.AND UP0, UPT, URZ, UR4, UPT ;  /* 0x000000043f00728c */ /* 0x000fe4000bf05070 */
[----:B------:R-:W-:Y:S02]  /*04a0*/  ULDC.64 UR8, c[0x0][0x348] ;  /* 0x0000d20000087ab9 */ /* 0x000fe40000000a00 */
[----:B------:R-:W-:-:S02]  /*04b0*/  UISETP.NE.U32.AND UP2, UPT, URZ, UR8, UPT ;  /* 0x000000083f00728c */ /* 0x000fc4000bf45070 */
[----:B------:R-:W-:Y:S02]  /*04c0*/  UISETP.NE.AND.EX UP1, UPT, URZ, UR11, UPT, UP1 ;  /* 0x0000000b3f00728c */ /* 0x000fe4000bf25310 */
[----:B------:R-:W-:Y:S02]  /*04d0*/  UISETP.NE.AND.EX UP0, UPT, URZ, UR5, UPT, UP0 ;  /* 0x000000053f00728c */ /* 0x000fe4000bf05300 */
[----:B------:R-:W-:Y:S02]  /*04e0*/  UISETP.NE.AND.EX UP2, UPT, URZ, UR9, UPT, UP2 ;  /* 0x000000093f00728c */ /* 0x000fe4000bf45320 */
[----:B------:R-:W-:Y:S01]  /*04f0*/  ULDC.64 UR10, c[0x0][0x370] ;  /* 0x0000dc00000a7ab9 */ /* 0x000fe20000000a00 */
[----:B------:R-:W-:Y:S01]  /*0500*/  PLOP3.LUT P2, PT, PT, PT, UP1, 0x80, 0x0 ;  /* 0x000000000000781c */ /* 0x000fe20003f4f018 */
[----:B------:R-:W-:Y:S01]  /*0510*/  ULDC.64 UR8, c[0x0][0x348] ;  /* 0x0000d20000087ab9 */ /* 0x000fe20000000a00 */
[----:B------:R-:W-:Y:S01]  /*0520*/  PLOP3.LUT P0, PT, PT, PT, UP0, 0x80, 0x0 ;  /* 0x000000000000781c */ /* 0x000fe20003f0f008 */
[----:B------:R-:W-:Y:S01]  /*0530*/  ULDC.64 UR4, c[0x0][0x360] ;  /* 0x0000d80000047ab9 */ /* 0x000fe20000000a00 */
[----:B------:R-:W-:Y:S01]  /*0540*/  PLOP3.LUT P1, PT, PT, PT, UP2, 0x80, 0x0 ;  /* 0x000000000000781c */ /* 0x000fe20003f2f028 */
[----:B------:R-:W-:-:S02]  /*0550*/  @UP1 UIMAD.WIDE UR10, UR13, UR6, UR10 ;  /* 0x000000060d0a12a5 */ /* 0x000fc4000f8e020a */
[----:B------:R-:W-:Y:S02]  /*0560*/  @UP0 UIMAD.WIDE UR4, UR13, UR6, UR4 ;  /* 0x000000060d0402a5 */ /* 0x000fe4000f8e0204 */
[----:B------:R-:W-:Y:S02]  /*0570*/  UIMAD.WIDE UR8, UR13, UR6, UR8 ;  /* 0x000000060d0872a5 */ /* 0x000fe4000f8e0208 */
[----:B------:R-:W-:Y:S02]  /*0580*/  IMAD.U32 R8, RZ, RZ, UR10 ;  /* 0x0000000aff087e24 */ /* 0x000fe4000f8e00ff */
[----:B------:R-:W-:Y:S01]  /*0590*/  IMAD.U32 R9, RZ, RZ, UR11 ;  /* 0x0000000bff097e24 */ /* 0x000fe2000f8e00ff */
[----:B------:R-:W-:Y:S01]  /*05a0*/  MOV R6, UR4 ;  /* 0x0000000400067c02 */ /* 0x000fe20008000f00 */
[----:B------:R-:W-:Y:S01]  /*05b0*/  IMAD.U32 R7, RZ, RZ, UR5 ;  /* 0x00000005ff077e24 */ /* 0x000fe2000f8e00ff */
[----:B------:R-:W-:Y:S01]  /*05c0*/  MOV R4, UR8 ;  /* 0x0000000800047c02 */ /* 0x000fe20008000f00 */
[----:B------:R-:W-:Y:S01]  /*05d0*/  IMAD.U32 R5, RZ, RZ, UR9 ;  /* 0x00000009ff057e24 */ /* 0x000fe2000f8e00ff */
[----:B------:R-:W2:Y:S04]  /*05e0*/  @P2 LDG.E R3, [R8.64] ;  /* 0x0000000e08032981 */ /* 0x000ea8000c1e1900 */
[----:B------:R-:W3:Y:S04]  /*05f0*/  @P0 LDG.E R0, [R6.64] ;  /* 0x0000000e06000981 */ /* 0x000ee8000c1e1900 */
[----:B------:R-:W4:Y:S01]  /*0600*/  @P1 LDG.E R2, [R4.64] ;  /* 0x0000000e04021981 */ /* 0x000f22000c1e1900 */
[----:B------:R-:W1:Y:S01]  /*0610*/  S2UR UR9, SR_CTAID.Y ;  /* 0x00000000000979c3 */ /* 0x000e620000002600 */
[----:B------:R-:W-:-:S02]  /*0620*/  UMOV UR11, URZ ;  /* 0x0000003f000b7c82 */ /* 0x000fc40008000000 */
[----:B------:R-:W-:Y:S02]  /*0630*/  ULDC UR12, c[0x0][0x168] ;  /* 0x00005a00000c7ab9 */ /* 0x000fe40000000800 */
[----:B------:R-:W-:Y:S02]  /*0640*/  UMOV UR17, URZ ;  /* 0x0000003f00117c82 */ /* 0x000fe40008000000 */
[----:B------:R-:W-:Y:S02]  /*0650*/  ULDC UR4, c[0x0][0x2ac] ;  /* 0x0000ab0000047ab9 */ /* 0x000fe40000000800 */
[----:B------:R-:W-:Y:S02]  /*0660*/  ULDC UR8, c[0x0][0x1d0] ;  /* 0x0000740000087ab9 */ /* 0x000fe40000000800 */
[----:B------:R-:W-:Y:S02]  /*0670*/  UIMAD UR8, UR4, UR8, URZ ;  /* 0x00000008040872a4 */ /* 0x000fe4000f8e023f */
[----:B-1----:R-:W-:Y:S01]  /*0680*/  USHF.R.S32.HI UR16, URZ, 0x1f, UR9 ;  /* 0x0000001f3f107899 */ /* 0x002fe20008011409 */
[----:B--2---:R1:W2:Y:S08]  /*0690*/  @P2 R2UR UR11, R3 ;  /* 0x00000000030b23c2 */ /* 0x0042b000000e0000 */
[----:B---3--:R1:W3:Y:S08]  /*06a0*/  @P0 R2UR UR12, R0 ;  /* 0x00000000000c03c2 */ /* 0x0082f000000e0000 */
[----:B----4-:R1:W4:Y:S02]  /*06b0*/  @P1 R2UR UR17, R2 ;  /* 0x00000000021113c2 */ /* 0x01032400000e0000 */
[----:B-1234-:R-:W-:Y:S05]  /*06c0*/  @P0 BRA `(.L_x_552) ;  /* 0x0000006000000947 */ /* 0x01efea0003800000 */
[----:B------:R-:W-:Y:S05]  /*06d0*/  @!P1 BRA `(.L_x_552) ;  /* 0x0000005000009947 */ /* 0x000fea0003800000 */
[----:B------:R-:W2:Y:S04]  /*06e0*/  LDG.E R0, [R4.64] ;  /* 0x0000000e04007981 */ /* 0x000ea8000c1e1900 */
[----:B------:R-:W3:Y:S01]  /*06f0*/  LDG.E R2, [R4.64+0x4] ;  /* 0x0000040e04027981 */ /* 0x000ee2000c1e1900 */
[----:B--2---:R-:W1:Y:S08]  /*0700*/  R2UR UR12, R0 ;  /* 0x00000000000c73c2 */ /* 0x004e7000000e0000 */
[----:B---3--:R-:W1:Y:S02]  /*0710*/  R2UR UR4, R2 ;  /* 0x00000000020473c2 */ /* 0x008e6400000e0000 */
[----:B-1----:R-:W-:-:S06]  /*0720*/  UIADD3 UR12, -UR12, UR4, URZ ;  /* 0x000000040c0c7290 */ /* 0x002fcc000fffe13f */
.L_x_552:
        /* <DEDUP_REMOVED lines=10> */
.L_x_553:
        /* <DEDUP_REMOVED lines=12> */
.L_x_554:
[----:B------:R-:W-:Y:S01]  /*0890*/  ULDC UR4, c[0x0][0x2c4] ;  /* 0x0000b10000047ab9 */ /* 0x000fe20000000800 */
[----:B------:R-:W-:Y:S01]  /*08a0*/  PLOP3.LUT P2, PT, PT, PT, PT, 0x80, 0x0 ;  /* 0x000000000000781c */ /* 0x000fe20003f4f070 */
[----:B------:R-:W-:Y:S01]  /*08b0*/  UISETP.NE.AND UP1, UPT, UR4, 0x1, UPT ;  /* 0x000000010400788c */ /* 0x000fe2000bf25270 */
[----:B------:R-:W-:Y:S01]  /*08c0*/  IMAD.MOV.U32 R3, RZ, RZ, RZ ;  /* 0x000000ffff037224 */ /* 0x000fe200078e00ff */
[----:B------:R-:W-:Y:S01]  /*08d0*/  UMOV UR10, UR7 ;  /* 0x00000007000a7c82 */ /* 0x000fe20008000000 */
[----:B------:R-:W-:Y:S01]  /*08e0*/  IMAD.MOV.U32 R70, RZ, RZ, RZ ;  /* 0x000000ffff467224 */ /* 0x000fe200078e00ff */
[----:B------:R-:W-:Y:S01]  /*08f0*/  ULDC.64 UR4, c[0x0][0x2c8] ;  /* 0x0000b20000047ab9 */ /* 0x000fe20000000a00 */
[----:B------:R-:W-:Y:S01]  /*0900*/  CS2R R68, SRZ ;  /* 0x0000000000447805 */ /* 0x000fe2000001ff00 */
[----:B------:R-:W-:Y:S01]  /*0910*/  UIADD3 UR8, -UR11, UR8, URZ ;  /* 0x000000080b087290 */ /* 0x000fe2000fffe13f */
[----:B------:R-:W-:Y:S01]  /*0920*/  CS2R R74, SRZ ;  /* 0x00000000004a7805 */ /* 0x000fe2000001ff00 */
[----:B------:R-:W-:Y:S01]  /*0930*/  CS2R R72, SRZ ;  /* 0x0000000000487805 */ /* 0x000fe2000001ff00 */
[----:B------:R-:W-:Y:S01]  /*0940*/  CS2R R78, SRZ ;  /* 0x00000000004e7805 */ /* 0x000fe2000001ff00 */
[----:B------:R-:W-:Y:S01]  /*0950*/  CS2R R76, SRZ ;  /* 0x00000000004c7805 */ /* 0x000fe2000001ff00 */
[----:B------:R-:W-:Y:S01]  /*0960*/  @UP1 UIADD3 UR18, UR10, 0x7f, URZ ;  /* 0x0000007f0a121890 */ /* 0x000fe2000fffe03f */
[----:B------:R-:W-:Y:S01]  /*0970*/  CS2R R82, SRZ ;  /* 0x0000000000527805 */ /* 0x000fe2000001ff00 */
[----:B------:R-:W-:Y:S01]  /*0980*/  CS2R R80, SRZ ;  /* 0x0000000000507805 */ /* 0x000fe2000001ff00 */
[----:B------:R-:W-:Y:S01]  /*0990*/  CS2R R86, SRZ ;  /* 0x0000000000567805 */ /* 0x000fe2000001ff00 */
[----:B------:R-:W-:Y:S01]  /*09a0*/  UIMAD.WIDE.U32 UR18, UR18, UR4, URZ ;  /* 0x00000004121272a5 */ /* 0x000fe2000f8e003f */
[----:B------:R-:W-:Y:S01]  /*09b0*/  CS2R R84, SRZ ;  /* 0x0000000000547805 */ /* 0x000fe2000001ff00 */
[----:B------:R-:W-:Y:S01]  /*09c0*/  UIADD3 UR4, UR7, 0x7f, URZ ;  /* 0x0000007f07047890 */ /* 0x000fe2000fffe03f */
[----:B------:R-:W-:Y:S01]  /*09d0*/  CS2R R90, SRZ ;  /* 0x00000000005a7805 */ /* 0x000fe2000001ff00 */
[----:B------:R-:W-:Y:S01]  /*09e0*/  @UP1 USHF.R.U32.HI UR4, URZ, UR5, UR19 ;  /* 0x000000053f041299 */ /* 0x000fe20008011613 */
[----:B------:R-:W-:Y:S01]  /*09f0*/  CS2R R88, SRZ ;  /* 0x0000000000587805 */ /* 0x000fe2000001ff00 */
[----:B------:R-:W-:Y:S01]  /*0a00*/  UIADD3 UR7, UR8, 0x80, -UR12 ;  /* 0x0000008008077890 */ /* 0x000fe2000fffe80c */
[----:B------:R-:W-:Y:S01]  /*0a10*/  CS2R R94, SRZ ;  /* 0x00000000005e7805 */ /* 0x000fe2000001ff00 */
[----:B------:R-:W-:Y:S01]  /*0a20*/  UIADD3 UR5, UR8, 0x7f, URZ ;  /* 0x0000007f08057890 */ /* 0x000fe2000fffe03f */
[----:B------:R-:W-:Y:S01]  /*0a30*/  CS2R R92, SRZ ;  /* 0x00000000005c7805 */ /* 0x000fe2000001ff00 */
[----:B------:R-:W-:Y:S01]  /*0a40*/  UIADD3 UR7, UR7, UR4, URZ ;  /* 0x0000000407077290 */ /* 0x000fe2000fffe03f */
[----:B------:R-:W-:Y:S01]  /*0a50*/  CS2R R98, SRZ ;  /* 0x0000000000627805 */ /* 0x000fe2000001ff00 */
[----:B------:R-:W-:Y:S01]  /*0a60*/  USHF.R.S32.HI UR18, URZ, 0x1f, UR5 ;  /* 0x0000001f3f127899 */ /* 0x000fe20008011405 */
[----:B------:R-:W-:Y:S01]  /*0a70*/  CS2R R96, SRZ ;  /* 0x0000000000607805 */ /* 0x000fe2000001ff00 */
[----:B------:R-:W-:Y:S01]  /*0a80*/  USHF.R.S32.HI UR4, URZ, 0x1f, UR7 ;  /* 0x0000001f3f047899 */ /* 0x000fe20008011407 */
[----:B------:R-:W-:Y:S01]  /*0a90*/  CS2R R102, SRZ ;  /* 0x0000000000667805 */ /* 0x000fe2000001ff00 */
[----:B------:R-:W-:Y:S01]  /*0aa0*/  ULEA.HI UR18, UR18, UR5, URZ, 0x7 ;  /* 0x0000000512127291 */ /* 0x000fe2000f8f383f */
[----:B------:R-:W-:Y:S01]  /*0ab0*/  CS2R R100, SRZ ;  /* 0x0000000000647805 */ /* 0x000fe2000001ff00 */
[----:B------:R-:W-:Y:S01]  /*0ac0*/  ULEA.HI UR4, UR4, UR7, URZ, 0x7 ;  /* 0x0000000704047291 */ /* 0x000fe2000f8f383f */
[----:B------:R-:W-:Y:S01]  /*0ad0*/  CS2R R106, SRZ ;  /* 0x00000000006a7805 */ /* 0x000fe2000001ff00 */
[----:B------:R-:W-:Y:S01]  /*0ae0*/  USHF.R.S32.HI UR18, URZ, 0x7, UR18 ;  /* 0x000000073f127899 */ /* 0x000fe20008011412 */
[----:B------:R-:W-:Y:S01]  /*0af0*/  CS2R R104, SRZ ;  /* 0x0000000000687805 */ /* 0x000fe2000001ff00 */
[----:B------:R-:W-:Y:S01]  /*0b00*/  USHF.R.S32.HI UR4, URZ, 0x7, UR4 ;  /* 0x000000073f047899 */ /* 0x000fe20008011404 */
[----:B------:R-:W-:Y:S01]  /*0b10*/  CS2R R110, SRZ ;  /* 0x00000000006e7805 */ /* 0x000fe2000001ff00 */
[----:B------:R-:W-:Y:S01]  /*0b20*/  CS2R R108, SRZ ;  /* 0x00000000006c7805 */ /* 0x000fe2000001ff00 */
[----:B------:R-:W-:Y:S01]  /*0b30*/  CS2R R114, SRZ ;  /* 0x0000000000727805 */ /* 0x000fe2000001ff00 */
[----:B------:R-:W-:Y:S01]  /*0b40*/  UISETP.LT.AND UP0, UPT, UR18, UR4, UPT ;  /* 0x000000041200728c */ /* 0x000fe2000bf01270 */
[----:B------:R-:W-:Y:S01]  /*0b50*/  CS2R R112, SRZ ;  /* 0x0000000000707805 */ /* 0x000fe2000001ff00 */
[----:B------:R-:W-:Y:S01]  /*0b60*/  CS2R R118, SRZ ;  /* 0x0000000000767805 */ /* 0x000fe2000001ff00 */
[----:B------:R-:W-:Y:S01]  /*0b70*/  MOV R117, RZ ;  /* 0x000000ff00757202 */ /* 0x000fe20000000f00 */
[----:B------:R-:W-:Y:S01]  /*0b80*/  USEL UR7, UR18, UR4, UP0 ;  /* 0x0000000412077287 */ /* 0x000fe20008000000 */
[----:B------:R-:W-:Y:S01]  /*0b90*/  CS2R R6, SRZ ;  /* 0x0000000000067805 */ /* 0x000fe2000001ff00 */
[----:B------:R-:W-:Y:S01]  /*0ba0*/  CS2R R122, SRZ ;  /* 0x00000000007a7805 */ /* 0x000fe2000001ff00 */
[----:B------:R-:W-:Y:S01]  /*0bb0*/  CS2R R120, SRZ ;  /* 0x0000000000787805 */ /* 0x000fe2000001ff00 */
[----:B------:R-:W-:Y:S01]  /*0bc0*/  UISETP.GE.AND UP0, UPT, UR7, 0x1, UPT ;  /* 0x000000010700788c */ /* 0x000fe2000bf06270 */
[----:B------:R-:W-:Y:S01]  /*0bd0*/  CS2R R126, SRZ ;  /* 0x00000000007e7805 */ /* 0x000fe2000001ff00 */
[----:B------:R-:W-:Y:S01]  /*0be0*/  CS2R R124, SRZ ;  /* 0x00000000007c7805 */ /* 0x000fe2000001ff00 */
[----:B------:R-:W-:Y:S01]  /*0bf0*/  CS2R R130, SRZ ;  /* 0x0000000000827805 */ /* 0x000fe2000001ff00 */
[----:B------:R-:W-:Y:S01]  /*0c00*/  CS2R R128, SRZ ;  /* 0x0000000000807805 */ /* 0x000fe2000001ff00 */
[----:B------:R-:W-:Y:S01]  /*0c10*/  IMAD.MOV.U32 R4, RZ, RZ, RZ ;  /* 0x000000ffff047224 */ /* 0x000fe200078e00ff */
[----:B------:R-:W-:-:S13]  /*0c20*/  PLOP3.LUT P0, PT, PT, PT, UP0, 0x80, 0x0 ;  /* 0x000000000000781c */ /* 0x000fda0003f0f008 */
        /* <DEDUP_REMOVED lines=10> */
[----:B------:R-:W-:Y:S01]  /*0cd0*/  IMAD.U32 R0, RZ, RZ, UR7 ;  /* 0x00000007ff007e24 */ /* 0x000fe2000f8e00ff */
[----:B------:R-:W-:Y:S02]  /*0ce0*/  ULDC.64 UR4, c[0x0][0x2b0] ;  /* 0x0000ac0000047ab9 */ /* 0x000fe40000000a00 */
[----:B------:R-:W-:Y:S01]  /*0cf0*/  LEA.HI R3, R119, R116, RZ, 0x3 ;  /* 0x0000007477037211 */ /* 0x000fe200078f18ff */
[----:B------:R-:W2:Y:S01]  /*0d00*/  @P0 LDG.E R4, [R6.64] ;  /* 0x0000000e06040981 */ /* 0x000ea2000c1e1900 */
[----:B------:R-:W-:Y:S02]  /*0d10*/  IMAD.MOV.U32 R2, RZ, RZ, c[0x0][0x2b8] ;  /* 0x0000ae00ff027624 */ /* 0x000fe400078e00ff */
[----:B------:R-:W-:Y:S01]  /*0d20*/  LOP3.LUT R5, R3, 0xfffffff8, RZ, 0xc0, !PT ;  /* 0xfffffff803057812 */ /* 0x000fe200078ec0ff */
[----:B------:R-:W-:Y:S01]  /*0d30*/  IMAD.MOV.U32 R251, RZ, RZ, RZ ;  /* 0x000000fffffb7224 */ /* 0x000fe200078e00ff */
[----:B------:R-:W-:Y:S01]  /*0d40*/  SHF.R.S32.HI R3, RZ, 0x3, R3 ;  /* 0x00000003ff037819 */ /* 0x000fe20000011403 */
[----:B------:R-:W-:Y:S01]  /*0d50*/  BAR.SYNC.DEFER_BLOCKING 0x0 ;  /* 0x0000000000007b1d */ /* 0x000fe20000010000 */
[----:B------:R-:W-:Y:S01]  /*0d60*/  ISETP.NE.AND P3, PT, R2, 0x1, PT ;  /* 0x000000010200780c */ /* 0x000fe20003f65270 */
[----:B------:R-:W-:-:S04]  /*0d70*/  IMAD.IADD R48, R116, 0x1, -R5 ;  /* 0x0000000174307824 */ /* 0x000fc800078e0a05 */
[----:B------:R-:W-:-:S04]  /*0d80*/  IMAD R122, R48, 0x20, R3 ;  /* 0x00000020307a7824 */ /* 0x000fc800078e0203 */
[----:B------:R-:W-:Y:S01]  /*0d90*/  IMAD R0, R0, 0x80, R122 ;  /* 0x0000008000007824 */ /* 0x000fe200078e027a */
[----:B------:R-:W-:Y:S01]  /*0da0*/  USEL UR21, UR13, URZ, !UP2 ;  /* 0x0000003f0d157287 */ /* 0x000fe2000d000000 */
[----:B--2---:R1:W2:Y:S03]  /*0db0*/  @P0 R2UR UR20, R4 ;  /* 0x00000000041403c2 */ /* 0x0042a600000e0000 */
[----:B------:R-:W-:Y:S01]  /*0dc0*/  IADD3 R0, R0, -0x80, RZ ;  /* 0xffffff8000007810 */ /* 0x000fe20007ffe0ff */
[----:B--2---:R-:W-:Y:S01]  /*0dd0*/  @!UP0 UMOV UR20, UR13 ;  /* 0x0000000d00148c82 */ /* 0x004fe20008000000 */
[----:B------:R-:W-:Y:S01]  /*0de0*/  IMAD.SHL.U32 R177, R48, 0x8, RZ ;  /* 0x0000000830b17824 */ /* 0x000fe200078e00ff */
[----:B------:R-:W-:Y:S01]  /*0df0*/  USHF.R.S32.HI UR6, URZ, 0x1f, UR20 ;  /* 0x0000001f3f067899 */ /* 0x000fe20008011414 */
[C---:B------:R-:W-:Y:S01]  /*0e00*/  ISETP.GE.AND P2, PT, R0.reuse, UR8, PT ;  /* 0x0000000800007c0c */ /* 0x040fe2000bf46270 */
[----:B------:R-:W-:Y:S01]  /*0e10*/  UIMAD.WIDE.U32 UR18, UR20, UR4, URZ ;  /* 0x00000004141272a5 */ /* 0x000fe2000f8e003f */
[----:B------:R-:W-:Y:S01]  /*0e20*/  IADD3 R252, R0, UR11, RZ ;  /* 0x0000000b00fc7c10 */ /* 0x000fe2000fffe0ff */
[----:B------:R-:W-:Y:S01]  /*0e30*/  UIMAD UR6, UR6, UR4, URZ ;  /* 0x00000004060672a4 */ /* 0x000fe2000f8e023f */
[----:B------:R-:W-:Y:S01]  /*0e40*/  ISETP.GT.OR P2, PT, R122, 0x7f, P2 ;  /* 0x0000007f7a00780c */ /* 0x000fe20001744670 */
[----:B------:R-:W-:Y:S01]  /*0e50*/  IMAD.MOV.U32 R52, RZ, RZ, 0x20 ;  /* 0x00000020ff347424 */ /* 0x000fe200078e00ff */
[----:B------:R-:W-:Y:S01]  /*0e60*/  LEA.HI R118, R119, R116, RZ, 0x5 ;  /* 0x0000007477767211 */ /* 0x000fe200078f28ff */
[----:B------:R-:W-:Y:S01]  /*0e70*/  @P3 IMAD.HI.U32 R0, R252, c[0x0][0x2bc], RZ ;  /* 0x0000af00fc003a27 */ /* 0x000fe200078e00ff */
[----:B------:R-:W-:Y:S01]  /*0e80*/  UIMAD UR6, UR20, UR5, UR6 ;  /* 0x00000005140672a4 */ /* 0x000fe2000f8e0206 */
[----:B------:R-:W-:Y:S02]  /*0e90*/  STL [R1+0x4], R122 ;  /* 0x0000047a01007387 */ /* 0x000fe40000100800 */
[----:B-1----:R-:W-:Y:S01]  /*0ea0*/  IMAD.MOV.U32 R4, RZ, RZ, R252 ;  /* 0x000000ffff047224 */ /* 0x002fe200078e00fc */
[----:B------:R-:W-:Y:S01]  /*0eb0*/  @P3 SHF.R.U32.HI R4, RZ, c[0x0][0x2c0], R0 ;  /* 0x0000b000ff043a19 */ /* 0x000fe20000011600 */
[----:B------:R-:W-:-:S02]  /*0ec0*/  UIADD3 UR6, UR19, UR6, URZ ;  /* 0x0000000613067290 */ /* 0x000fc4000fffe03f */
[----:B------:R-:W-:Y:S02]  /*0ed0*/  USHF.R.S32.HI UR20, URZ, 0x1f, UR17 ;  /* 0x0000001f3f147899 */ /* 0x000fe40008011411 */
[----:B------:R-:W-:Y:S01]  /*0ee0*/  @!P2 IADD3 R5, P1, R4, UR18, RZ ;  /* 0x000000120405ac10 */ /* 0x000fe2000ff3e0ff */
[----:B------:R-:W-:-:S03]  /*0ef0*/  ULDC.64 UR4, c[0x0][0x178] ;  /* 0x00005e0000047ab9 */ /* 0x000fc60000000a00 */
[----:B------:R-:W-:Y:S02]  /*0f00*/  @!P2 LEA R6, P0, R5, c[0x0][0x2a0], 0x2 ;  /* 0x0000a8000506aa11 */ /* 0x000fe400078010ff */
[----:B------:R-:W-:-:S04]  /*0f10*/  @!P2 LEA.HI.X.SX32 R0, R4, UR6, 0x1, P1 ;  /* 0x000000060400ac11 */ /* 0x000fc800088f0eff */
[----:B------:R-:W-:-:S05]  /*0f20*/  @!P2 LEA.HI.X R7, R5, c[0x0][0x2a4], R0, 0x2, P0 ;  /* 0x0000a9000507aa11 */ /* 0x000fca00000f1400 */
[----:B------:R1:W2:Y:S01]  /*0f30*/  @!P2 LDG.E R251, [R6.64] ;  /* 0x0000000e06fba981 */ /* 0x0002a2000c1e1900 */
[----:B------:R-:W-:Y:S01]  /*0f40*/  UIMAD UR20, UR20, UR4, URZ ;  /* 0x00000004141472a4 */ /* 0x000fe2000f8e023f */
[----:B------:R-:W-:Y:S01]  /*0f50*/  PLOP3.LUT P1, PT, PT, PT, UP1, 0x80, 0x0 ;  /* 0x000000000000781c */ /* 0x000fe20003f2f018 */
[----:B------:R-:W-:Y:S01]  /*0f60*/  UIMAD.WIDE.U32 UR22, UR17, UR4, URZ ;  /* 0x00000004111672a5 */ /* 0x000fe2000f8e003f */
[----:B------:R-:W-:Y:S01]  /*0f70*/  PLOP3.LUT P0, PT, PT, PT, UP1, 0x80, 0x0 ;  /* 0x000000000000781c */ /* 0x000fe20003f0f018 */
[----:B------:R-:W-:Y:S01]  /*0f80*/  UIMAD UR20, UR17, UR5, UR20 ;  /* 0x00000005111472a4 */ /* 0x000fe2000f8e0214 */
[----:B------:R-:W-:Y:S01]  /*0f90*/  IADD3 R0, R122, UR10, RZ ;  /* 0x0000000a7a007c10 */ /* 0x000fe2000fffe0ff */
[----:B------:R-:W-:Y:S01]  /*0fa0*/  STL [R1+0x2c], R177 ;  /* 0x00002cb101007387 */ /* 0x000fe20000100800 */
[----:B------:R-:W-:Y:S01]  /*0fb0*/  ULDC.64 UR4, c[0x0][0x1b8] ;  /* 0x00006e0000047ab9 */ /* 0x000fe20000000a00 */
[C---:B------:R-:W-:Y:S01]  /*0fc0*/  IADD3 R53, R177.reuse, 0x40, RZ ;  /* 0x00000040b1357810 */ /* 0x040fe20007ffe0ff */
[----:B------:R-:W-:Y:S01]  /*0fd0*/  UIADD3 UR23, UR23, UR20, URZ ;  /* 0x0000001417177290 */ /* 0x000fe2000fffe03f */
[----:B------:R-:W-:Y:S01]  /*0fe0*/  ISETP.GE.AND P6, PT, R177, c[0x0][0x198], PT ;  /* 0x00006600b1007a0c */ /* 0x000fe20003fc6270 */
[----:B------:R-:W-:Y:S01]  /*0ff0*/  UIMAD UR17, UR16, UR4, URZ ;  /* 0x00000004101172a4 */ /* 0x000fe2000f8e023f */
[----:B------:R-:W-:Y:S01]  /*1000*/  ISETP.GE.AND P5, PT, R53, c[0x0][0x198], PT ;  /* 0x0000660035007a0c */ /* 0x000fe20003fa6270 */
[----:B------:R-:W-:Y:S01]  /*1010*/  USHF.R.S32.HI UR20, URZ, 0x1f, UR13 ;  /* 0x0000001f3f147899 */ /* 0x000fe2000801140d */
[----:B------:R-:W-:Y:S01]  /*1020*/  @P1 IMAD.HI.U32 R2, R0, c[0x0][0x2c8], RZ ;  /* 0x0000b20000021a27 */ /* 0x000fe200078e00ff */
[----:B------:R-:W-:Y:S01]  /*1030*/  UIMAD UR17, UR9, UR5, UR17 ;  /* 0x00000005091172a4 */ /* 0x000fe2000f8e0211 */
[----:B------:R-:W-:Y:S01]  /*1040*/  SHF.R.S32.HI R117, RZ, 0x5, R118 ;  /* 0x00000005ff757819 */ /* 0x000fe20000011476 */
[----:B------:R-:W-:-:S02]  /*1050*/  UIMAD.WIDE.U32 UR22, UR9, UR4, UR22 ;  /* 0x00000004091672a5 */ /* 0x000fc4000f8e0016 */
[----:B------:R-:W-:Y:S02]  /*1060*/  USEL UR20, UR20, URZ, !UP2 ;  /* 0x0000003f14147287 */ /* 0x000fe4000d000000 */
[----:B------:R-:W-:Y:S02]  /*1070*/  ULDC.64 UR4, c[0x0][0x1c0] ;  /* 0x0000700000047ab9 */ /* 0x000fe40000000a00 */
[----:B------:R-:W-:Y:S01]  /*1080*/  UIMAD UR20, UR20, UR4, URZ ;  /* 0x00000004141472a4 */ /* 0x000fe2000f8e023f */
[----:B-1----:R-:W-:Y:S01]  /*1090*/  IMAD.MOV.U32 R6, RZ, RZ, R0 ;  /* 0x000000ffff067224 */ /* 0x002fe200078e0000 */
[----:B------:R-:W-:Y:S01]  /*10a0*/  UIADD3 UR23, UR23, UR17, URZ ;  /* 0x0000001117177290 */ /* 0x000fe2000fffe03f */
[----:B------:R-:W-:Y:S01]  /*10b0*/  @P0 SHF.R.U32.HI R6, RZ, c[0x0][0x2cc], R2 ;  /* 0x0000b300ff060a19 */ /* 0x000fe20000011602 */
[----:B------:R-:W-:Y:S02]  /*10c0*/  UIMAD UR5, UR21, UR5, UR20 ;  /* 0x00000005150572a4 */ /* 0x000fe4000f8e0214 */
[----:B------:R-:W-:Y:S01]  /*10d0*/  UIMAD.WIDE.U32 UR22, UR21, UR4, UR22 ;  /* 0x00000004151672a5 */ /* 0x000fe2000f8e0016 */
[--C-:B------:R-:W-:Y:S01]  /*10e0*/  SHF.R.S32.HI R2, RZ, 0x1f, R6.reuse ;  /* 0x0000001fff027819 */ /* 0x100fe20000011406 */
[----:B------:R-:W-:Y:S01]  /*10f0*/  IMAD.MOV R5, RZ, RZ, -R6 ;  /* 0x000000ffff057224 */ /* 0x000fe200078e0a06 */
[----:B------:R-:W-:-:S02]  /*1100*/  ULDC UR4, c[0x0][0x2c4] ;  /* 0x0000b10000047ab9 */ /* 0x000fc40000000800 */
[----:B------:R-:W-:Y:S01]  /*1110*/  UIADD3 UR5, UR23, UR5, URZ ;  /* 0x0000000517057290 */ /* 0x000fe2000fffe03f */
[----:B------:R-:W-:Y:S01]  /*1120*/  IMAD R5, R5, c[0x0][0x2c4], R0 ;  /* 0x0000b10005057a24 */ /* 0x000fe200078e0200 */
[----:B------:R-:W-:Y:S01]  /*1130*/  UIMAD UR4, UR12, UR4, URZ ;  /* 0x000000040c0472a4 */ /* 0x000fe2000f8e023f */
[----:B------:R-:W-:Y:S01]  /*1140*/  IMAD.U32 R9, RZ, RZ, UR23 ;  /* 0x00000017ff097e24 */ /* 0x000fe2000f8e00ff */
[----:B------:R-:W-:Y:S01]  /*1150*/  UISETP.GE.AND UP0, UPT, UR7, 0x2, UPT ;  /* 0x000000020700788c */ /* 0x000fe2000bf06270 */
[----:B------:R-:W-:Y:S01]  /*1160*/  IMAD.U32 R8, RZ, RZ, UR22 ;  /* 0x00000016ff087e24 */ /* 0x000fe2000f8e00ff */
[----:B------:R-:W-:Y:S01]  /*1170*/  SHF.R.S32.HI R0, RZ, 0x1f, R5 ;  /* 0x0000001fff007819 */ /* 0x000fe20000011405 */
[----:B------:R-:W-:Y:S01]  /*1180*/  IMAD.U32 R9, RZ, RZ, UR5 ;  /* 0x00000005ff097e24 */ /* 0x000fe2000f8e00ff */
[----:B------:R-:W-:Y:S01]  /*1190*/  ULEA UR22, UR7, 0xffffff80, 0x7 ;  /* 0xffffff8007167891 */ /* 0x000fe2000f8e383f */
[----:B------:R-:W-:Y:S01]  /*11a0*/  IMAD R7, R2, c[0x0][0x1b0], RZ ;  /* 0x00006c0002077a24 */ /* 0x000fe200078e02ff */
[----:B------:R-:W-:Y:S01]  /*11b0*/  IADD3 R2, R3, UR10, RZ ;  /* 0x0000000a03027c10 */ /* 0x000fe2000fffe0ff */
[----:B------:R-:W-:Y:S01]  /*11c0*/  IMAD.WIDE.U32 R8, R6, c[0x0][0x1b0], R8 ;  /* 0x00006c0006087a25 */ /* 0x000fe200078e0008 */
[----:B------:R-:W-:-:S03]  /*11d0*/  UIADD3 UR22, UR8, -UR22, URZ ;  /* 0x8000001608167290 */ /* 0x000fc6000fffe03f */
[----:B------:R-:W-:Y:S02]  /*11e0*/  IMAD R7, R6, c[0x0][0x1b4], R7 ;  /* 0x00006d0006077a24 */ /* 0x000fe400078e0207 */
[----:B------:R-:W-:Y:S01]  /*11f0*/  IMAD R0, R0, c[0x0][0x1a8], RZ ;  /* 0x00006a0000007a24 */ /* 0x000fe200078e02ff */
[----:B------:R-:W-:Y:S01]  /*1200*/  IADD3 R72, -R3, UR22, RZ ;  /* 0x0000001603487c10 */ /* 0x000fe2000fffe1ff */
[----:B------:R-:W-:Y:S02]  /*1210*/  IMAD.IADD R11, R9, 0x1, R7 ;  /* 0x00000001090b7824 */ /* 0x000fe400078e0207 */
[----:B------:R-:W-:Y:S02]  /*1220*/  IMAD.MOV.U32 R10, RZ, RZ, R8 ;  /* 0x000000ffff0a7224 */ /* 0x000fe400078e0008 */
[C---:B------:R-:W-:Y:S02]  /*1230*/  IMAD R9, R5.reuse, c[0x0][0x1ac], R0 ;  /* 0x00006b0005097a24 */ /* 0x040fe400078e0200 */
[----:B------:R-:W-:-:S04]  /*1240*/  IMAD.WIDE.U32 R10, R5, c[0x0][0x1a8], R10 ;  /* 0x00006a00050a7a25 */ /* 0x000fc800078e000a */
[----:B------:R-:W-:Y:S01]  /*1250*/  IMAD.SHL.U32 R8, R3, 0x40, RZ ;  /* 0x0000004003087824 */ /* 0x000fe200078e00ff */
[----:B------:R-:W-:Y:S01]  /*1260*/  LEA R6, P0, R10, c[0x0][0x160], 0x1 ;  /* 0x000058000a067a11 */ /* 0x000fe200078008ff */
[----:B------:R-:W-:Y:S01]  /*1270*/  IMAD.IADD R5, R11, 0x1, R9 ;  /* 0x000000010b057824 */ /* 0x000fe200078e0209 */
[-C--:B------:R-:W-:Y:S01]  /*1280*/  LEA.HI R11, R119, R116.reuse, RZ, 0x4 ;  /* 0x00000074770b7211 */ /* 0x080fe200078f20ff */
[----:B------:R-:W-:Y:S01]  /*1290*/  IMAD.MOV R7, RZ, RZ, -R4 ;  /* 0x000000ffff077224 */ /* 0x000fe200078e0a04 */
[----:B------:R-:W-:Y:S01]  /*12a0*/  LOP3.LUT R8, R8, 0x1c0, RZ, 0xc0, !PT ;  /* 0x000001c008087812 */ /* 0x000fe200078ec0ff */
[----:B------:R-:W-:Y:S01]  /*12b0*/  SHFL.IDX PT, R14, R6, RZ, 0x181f ;  /* 0x00181fff060e7589 */ /* 0x000fe200000e0000 */
[----:B------:R-:W-:Y:S01]  /*12c0*/  LEA.HI.X R0, R10, c[0x0][0x164], R5, 0x1, P0 ;  /* 0x000059000a007a11 */ /* 0x000fe200000f0c05 */
[----:B------:R-:W-:Y:S01]  /*12d0*/  IMAD R252, R7, c[0x0][0x2b8], R252 ;  /* 0x0000ae0007fc7a24 */ /* 0x000fe200078e02fc */
[----:B------:R-:W-:Y:S01]  /*12e0*/  SHF.R.U32.HI R5, RZ, 0x3, R8 ;  /* 0x00000003ff057819 */ /* 0x000fe20000011608 */
[----:B------:R-:W-:Y:S01]  /*12f0*/  SHFL.IDX PT, R12, R6, 0x1, 0x181f ;  /* 0x00381f00060c7f89 */ /* 0x000fe200000e0000 */
[----:B------:R-:W-:Y:S01]  /*1300*/  LOP3.LUT R8, R8, 0x38, R177, 0xf8, !PT ;  /* 0x0000003808087812 */ /* 0x000fe200078ef8b1 */
[----:B------:R-:W-:Y:S01]  /*1310*/  IMAD.SHL.U32 R3, R3, 0x8, RZ ;  /* 0x0000000803037824 */ /* 0x000fe200078e00ff */
[----:B------:R-:W-:Y:S01]  /*1320*/  LEA.HI R7, R119, R116, RZ, 0x6 ;  /* 0x0000007477077211 */ /* 0x000fe200078f30ff */
[----:B------:R-:W1:Y:S01]  /*1330*/  SHFL.IDX PT, R15, R0, RZ, 0x181f ;  /* 0x00181fff000f7589 */ /* 0x000e6200000e0000 */
[----:B------:R-:W-:-:S02]  /*1340*/  LOP3.LUT R8, R8, R5, RZ, 0x3c, !PT ;  /* 0x0000000508087212 */ /* 0x000fc400078e3cff */
[C---:B------:R-:W-:Y:S01]  /*1350*/  IADD3 R5, R2.reuse, 0x20, RZ ;  /* 0x0000002002057810 */ /* 0x040fe20007ffe0ff */
[----:B------:R-:W-:Y:S01]  /*1360*/  IMAD.SHL.U32 R7, R7, 0x8, RZ ;  /* 0x0000000807077824 */ /* 0x000fe200078e00ff */
[----:B------:R-:W-:Y:S02]  /*1370*/  ISETP.GE.AND P0, PT, R2, UR4, PT ;  /* 0x0000000402007c0c */ /* 0x000fe4000bf06270 */
[----:B------:R-:W-:Y:S02]  /*1380*/  ISETP.GE.AND P4, PT, R5, UR4, PT ;  /* 0x0000000405007c0c */ /* 0x000fe4000bf86270 */
[----:B------:R-:W-:Y:S01]  /*1390*/  LOP3.LUT R5, R8, 0xfffffe00, R7, 0xf8, !PT ;  /* 0xfffffe0008057812 */ /* 0x000fe200078ef807 */
[----:B------:R-:W-:Y:S01]  /*13a0*/  IMAD.WIDE.U32 R8, R252, c[0x0][0x1e0], RZ ;  /* 0x00007800fc087a25 */ /* 0x000fe200078e00ff */
[C---:B------:R-:W-:Y:S02]  /*13b0*/  IADD3 R7, R2.reuse, 0x40, RZ ;  /* 0x0000004002077810 */ /* 0x040fe40007ffe0ff */
[----:B------:R-:W-:Y:S01]  /*13c0*/  IADD3 R2, R2, 0x60, RZ ;  /* 0x0000006002027810 */ /* 0x000fe20007ffe0ff */
[----:B------:R-:W-:Y:S01]  /*13d0*/  IMAD.SHL.U32 R120, R5, 0x2, RZ ;  /* 0x0000000205787824 */ /* 0x000fe200078e00ff */
[----:B------:R-:W-:Y:S01]  /*13e0*/  SHF.R.S32.HI R36, RZ, 0x1f, R252 ;  /* 0x0000001fff247819 */ /* 0x000fe200000114fc */
[----:B------:R-:W-:Y:S01]  /*13f0*/  SHFL.IDX PT, R5, R0, 0x3, 0x181f ;  /* 0x00781f0000057f89 */ /* 0x000fe200000e0000 */
[----:B------:R-:W-:-:S02]  /*1400*/  ISETP.GE.AND P1, PT, R2, UR4, PT ;  /* 0x0000000402007c0c */ /* 0x000fc4000bf26270 */
[----:B------:R-:W-:Y:S01]  /*1410*/  SHF.R.S32.HI R4, RZ, 0x4, R11 ;  /* 0x00000004ff047819 */ /* 0x000fe2000001140b */
[----:B------:R-:W-:Y:S01]  /*1420*/  IMAD R13, R36, c[0x0][0x1e0], RZ ;  /* 0x00007800240d7a24 */ /* 0x000fe200078e02ff */
[----:B------:R-:W-:Y:S01]  /*1430*/  SHF.R.S32.HI R2, RZ, 0x1f, R53 ;  /* 0x0000001fff027819 */ /* 0x000fe20000011435 */
[----:B------:R-:W-:Y:S01]  /*1440*/  STL [R1], R120 ;  /* 0x0000007801007387 */ /* 0x000fe20000100800 */
[----:B------:R-:W-:Y:S01]  /*1450*/  LEA.HI R250, R11, R4, RZ, 0x1 ;  /* 0x000000040bfa7211 */ /* 0x000fe200078f08ff */
[----:B------:R-:W-:Y:S01]  /*1460*/  IMAD R18, R252, c[0x0][0x1e4], R13 ;  /* 0x00007900fc127a24 */ /* 0x000fe200078e020d */
[----:B------:R-:W-:Y:S01]  /*1470*/  LEA.HI R2, R2, R53, RZ, 0x3 ;  /* 0x0000003502027211 */ /* 0x000fe200078f18ff */
[----:B------:R-:W-:Y:S01]  /*1480*/  SHFL.IDX PT, R13, R0, 0x1, 0x181f ;  /* 0x00381f00000d7f89 */ /* 0x000fe200000e0000 */
[----:B------:R-:W-:Y:S01]  /*1490*/  ISETP.GE.AND P2, PT, R7, UR4, PT ;  /* 0x0000000407007c0c */ /* 0x000fe2000bf46270 */
[----:B------:R-:W-:Y:S01]  /*14a0*/  ULDC.64 UR4, c[0x0][0x1e8] ;  /* 0x00007a0000047ab9 */ /* 0x000fe20000000a00 */
[----:B------:R-:W-:Y:S01]  /*14b0*/  LOP3.LUT R250, R250, 0xfffffffe, RZ, 0xc0, !PT ;  /* 0xfffffffefafa7812 */ /* 0x000fe200078ec0ff */
[----:B------:R-:W-:Y:S01]  /*14c0*/  UIMAD.WIDE.U32 UR20, UR9, UR4, URZ ;  /* 0x00000004091472a5 */ /* 0x000fe2000f8e003f */
[----:B------:R-:W-:Y:S01]  /*14d0*/  LOP3.LUT R173, R2, 0xfffffff8, RZ, 0xc0, !PT ;  /* 0xfffffff802ad7812 */ /* 0x000fe200078ec0ff */
[----:B------:R-:W-:Y:S01]  /*14e0*/  IMAD.IADD R19, R9, 0x1, R18 ;  /* 0x0000000109137824 */ /* 0x000fe200078e0212 */
[----:B------:R-:W-:Y:S01]  /*14f0*/  UIMAD UR4, UR16, UR4, URZ ;  /* 0x00000004100472a4 */ /* 0x000fe2000f8e023f */
[----:B------:R-:W-:Y:S01]  /*1500*/  IMAD.MOV.U32 R18, RZ, RZ, R8 ;  /* 0x000000ffff127224 */ /* 0x000fe200078e0008 */
[----:B------:R-:W-:Y:S01]  /*1510*/  LOP3.LUT R11, R11, 0xfffffff0, RZ, 0xc0, !PT ;  /* 0xfffffff00b0b7812 */ /* 0x000fe200078ec0ff */
[----:B-1----:R-:W-:Y:S01]  /*1520*/  @!P0 IMAD.WIDE R16, R177, 0x2, R14 ;  /* 0x00000002b1108825 */ /* 0x002fe200078e020e */
[----:B------:R-:W-:Y:S01]  /*1530*/  SHFL.IDX PT, R8, R6, 0x2, 0x181f ;  /* 0x00581f0006087f89 */ /* 0x000fe200000e0000 */
[----:B------:R-:W-:Y:S01]  /*1540*/  UIMAD UR4, UR9, UR5, UR4 ;  /* 0x00000005090472a4 */ /* 0x000fe2000f8e0204 */
[----:B------:R-:W-:Y:S01]  /*1550*/  SHF.R.S32.HI R175, RZ, 0x1f, R173 ;  /* 0x0000001fffaf7819 */ /* 0x000fe200000114ad */
[----:B------:R-:W-:Y:S01]  /*1560*/  IMAD.IADD R250, R4, 0x1, -R250 ;  /* 0x0000000104fa7824 */ /* 0x000fe200078e0afa */
[----:B------:R1:W3:Y:S01]  /*1570*/  SHFL.IDX PT, R9, R0, 0x2, 0x181f ;  /* 0x00581f0000097f89 */ /* 0x0002e200000e0000 */
[----:B------:R-:W-:Y:S01]  /*1580*/  @!P0 IMAD.WIDE R20, R173, 0x2, R14 ;  /* 0x00000002ad148825 */ /* 0x000fe200078e020e */
[----:B------:R-:W-:-:S02]  /*1590*/  UIADD3 UR17, UR21, UR4, URZ ;  /* 0x0000000415117290 */ /* 0x000fc4000fffe03f */
[----:B------:R-:W4:Y:S01]  /*15a0*/  SHFL.IDX PT, R4, R6, 0x3, 0x181f ;  /* 0x00781f0006047f89 */ /* 0x000f2200000e0000 */
[----:B------:R-:W-:Y:S01]  /*15b0*/  IMAD.IADD R11, R116, 0x1, -R11 ;  /* 0x00000001740b7824 */ /* 0x000fe200078e0a0b */
[----:B------:R-:W-:Y:S02]  /*15c0*/  ULDC.64 UR4, c[0x0][0x210] ;  /* 0x0000840000047ab9 */ /* 0x000fe40000000a00 */
[----:B------:R5:W-:Y:S01]  /*15d0*/  @!P0 LDGSTS.E.BYPASS.LTC128B.128 [R120+0x100], [R16.64], !P6 ;  /* 0x0010000010788fae */ /* 0x000be2000f101d4e */
[----:B------:R-:W-:Y:S01]  /*15e0*/  UIMAD UR16, UR16, UR4, URZ ;  /* 0x00000004101072a4 */ /* 0x000fe2000f8e023f */
[----:B------:R-:W-:Y:S01]  /*15f0*/  SHF.R.S32.HI R2, RZ, 0x1f, R11 ;  /* 0x0000001fff027819 */ /* 0x000fe2000001140b */
[----:B------:R-:W-:Y:S01]  /*1600*/  UIMAD.WIDE.U32 UR24, UR9, UR4, URZ ;  /* 0x00000004091872a5 */ /* 0x000fe2000f8e003f */
[----:B------:R5:W-:Y:S01]  /*1610*/  @!P0 LDGSTS.E.BYPASS.LTC128B.128 [R120+0x4100], [R20.64], !P5 ;  /* 0x0410000014788fae */ /* 0x000be2000e901d4e */
[----:B------:R-:W-:Y:S01]  /*1620*/  UIMAD UR16, UR9, UR5, UR16 ;  /* 0x00000005091072a4 */ /* 0x000fe2000f8e0210 */
[----:B------:R-:W-:-:S02]  /*1630*/  LEA.HI R2, R2, R11, RZ, 0x3 ;  /* 0x0000000b02027211 */ /* 0x000fc400078f18ff */
[----:B------:R-:W-:Y:S01]  /*1640*/  STL [R1+0x28], R173 ;  /* 0x000028ad01007387 */ /* 0x000fe20000100800 */
[----:B------:R-:W-:Y:S01]  /*1650*/  UIADD3 UR16, UR25, UR16, URZ ;  /* 0x0000001019107290 */ /* 0x000fe2000fffe03f */
[----:B-1----:R-:W-:Y:S01]  /*1660*/  LOP3.LUT R0, R2, 0xfffffff8, RZ, 0xc0, !PT ;  /* 0xfffffff802007812 */ /* 0x002fe200078ec0ff */
[----:B---3--:R-:W-:-:S04]  /*1670*/  @!P2 IMAD.WIDE R24, R173, 0x2, R8 ;  /* 0x00000002ad18a825 */ /* 0x008fc800078e0208 */
[----:B------:R-:W-:Y:S02]  /*1680*/  IMAD.IADD R0, R11, 0x1, -R0 ;  /* 0x000000010b007824 */ /* 0x000fe400078e0a00 */
[----:B----4-:R-:W-:-:S04]  /*1690*/  @!P1 IMAD.WIDE R22, R177, 0x2, R4 ;  /* 0x00000002b1169825 */ /* 0x010fc800078e0204 */
[----:B-----5:R-:W-:-:S04]  /*16a0*/  @!P4 IMAD.WIDE R16, R177, 0x2, R12 ;  /* 0x00000002b110c825 */ /* 0x020fc800078e020c */
[----:B------:R-:W-:Y:S01]  /*16b0*/  @!P4 IMAD.WIDE R20, R173, 0x2, R12 ;  /* 0x00000002ad14c825 */ /* 0x000fe200078e020c */
[----:B------:R1:W-:Y:S04]  /*16c0*/  @!P4 LDGSTS.E.BYPASS.LTC128B.128 [R120+0x1100], [R16.64], !P6 ;  /* 0x011000001078cfae */ /* 0x0003e8000f101d4e */
[----:B------:R3:W-:Y:S01]  /*16d0*/  @!P4 LDGSTS.E.BYPASS.LTC128B.128 [R120+0x5100], [R20.64], !P5 ;  /* 0x051000001478cfae */ /* 0x0007e2000e901d4e */
[----:B------:R-:W-:-:S04]  /*16e0*/  ISETP.GE.AND P4, PT, R53, c[0x0][0x1d4], PT ;  /* 0x0000750035007a0c */ /* 0x000fc80003f86270 */
[----:B------:R-:W-:Y:S01]  /*16f0*/  SEL R121, RZ, 0x10, P4 ;  /* 0x00000010ff797807 */ /* 0x000fe20002000000 */
[----:B-1----:R-:W-:-:S04]  /*1700*/  @!P1 IMAD.WIDE R16, R173, 0x2, R4 ;  /* 0x00000002ad109825 */ /* 0x002fc800078e0204 */
[----:B------:R-:W-:Y:S02]  /*1710*/  IMAD.SHL.U32 R4, R0, 0x40, RZ ;  /* 0x0000004000047824 */ /* 0x000fe400078e00ff */
[----:B------:R-:W-:-:S03]  /*1720*/  IMAD.SHL.U32 R5, R250, 0x8, RZ ;  /* 0x00000008fa057824 */ /* 0x000fc600078e00ff */
[----:B------:R-:W-:-:S04]  /*1730*/  LOP3.LUT R4, R4, 0x1c0, RZ, 0xc0, !PT ;  /* 0x000001c004047812 */ /* 0x000fc800078ec0ff */
[----:B------:R-:W-:Y:S02]  /*1740*/  LOP3.LUT R5, R4, 0x8, R5, 0xf8, !PT ;  /* 0x0000000804057812 */ /* 0x000fe400078ef805 */
[----:B------:R-:W-:-:S04]  /*1750*/  SHF.R.U32.HI R4, RZ, 0x3, R4 ;  /* 0x00000003ff047819 */ /* 0x000fc80000011604 */
[----:B------:R-:W-:Y:S01]  /*1760*/  LOP3.LUT R4, R5, R4, RZ, 0x3c, !PT ;  /* 0x0000000405047212 */ /* 0x000fe200078e3cff */
[----:B------:R-:W-:Y:S01]  /*1770*/  IMAD.SHL.U32 R5, R48, 0x40, RZ ;  /* 0x0000004030057824 */ /* 0x000fe200078e00ff */
[----:B--2---:R-:W-:Y:S01]  /*1780*/  SHF.R.S32.HI R49, RZ, 0x1f, R251 ;  /* 0x0000001fff317819 */ /* 0x004fe200000114fb */
[----:B------:R-:W-:-:S04]  /*1790*/  IMAD.WIDE.U32 R18, R251, c[0x0][0x1f0], R18 ;  /* 0x00007c00fb127a25 */ /* 0x000fc800078e0012 */
[----:B------:R-:W-:Y:S01]  /*17a0*/  IMAD R14, R49, c[0x0][0x1f0], RZ ;  /* 0x00007c00310e7a24 */ /* 0x000fe200078e02ff */
[----:B------:R-:W-:-:S03]  /*17b0*/  IADD3 R7, P0, R18, UR20, RZ ;  /* 0x0000001412077c10 */ /* 0x000fc6000ff1e0ff */
[----:B------:R-:W-:-:S05]  /*17c0*/  IMAD R14, R251, c[0x0][0x1f4], R14 ;  /* 0x00007d00fb0e7a24 */ /* 0x000fca00078e020e */
[----:B------:R-:W-:Y:S01]  /*17d0*/  IADD3.X R14, R19, UR17, R14, P0, !PT ;  /* 0x00000011130e7c10 */ /* 0x000fe200087fe40e */
[----:B------:R-:W-:Y:S01]  /*17e0*/  @!P2 IMAD.WIDE R18, R177, 0x2, R8 ;  /* 0x00000002b112a825 */ /* 0x000fe200078e0208 */
[----:B------:R-:W-:-:S04]  /*17f0*/  LEA R15, P0, R7, c[0x0][0x1c8], 0x1 ;  /* 0x00007200070f7a11 */ /* 0x000fc800078008ff */
[----:B------:R-:W-:Y:S01]  /*1800*/  LEA.HI.X R14, R7, c[0x0][0x1cc], R14, 0x1, P0 ;  /* 0x00007300070e7a11 */ /* 0x000fe200000f0c0e */
[----:B------:R-:W-:Y:S01]  /*1810*/  SHFL.IDX PT, R12, R15, RZ, 0x181f ;  /* 0x00181fff0f0c7589 */ /* 0x000fe200000e0000 */
[----:B------:R-:W-:-:S03]  /*1820*/  ISETP.GT.AND P0, PT, R72, 0x60, PT ;  /* 0x000000604800780c */ /* 0x000fc60003f04270 */
[----:B------:R-:W1:Y:S04]  /*1830*/  SHFL.IDX PT, R13, R14, RZ, 0x181f ;  /* 0x00181fff0e0d7589 */ /* 0x000e6800000e0000 */
[----:B------:R-:W-:Y:S04]  /*1840*/  SHFL.IDX PT, R10, R15, 0x1, 0x181f ;  /* 0x00381f000f0a7f89 */ /* 0x000fe800000e0000 */
[----:B------:R-:W-:Y:S04]  /*1850*/  SHFL.IDX PT, R11, R14, 0x1, 0x181f ;  /* 0x00381f000e0b7f89 */ /* 0x000fe800000e0000 */
[----:B------:R-:W-:Y:S04]  /*1860*/  SHFL.IDX PT, R8, R15, 0x2, 0x181f ;  /* 0x00581f000f087f89 */ /* 0x000fe800000e0000 */
[----:B------:R-:W3:Y:S04]  /*1870*/  SHFL.IDX PT, R9, R14, 0x2, 0x181f ;  /* 0x00581f000e097f89 */ /* 0x000ee800000e0000 */
[----:B------:R-:W-:Y:S04]  /*1880*/  SHFL.IDX PT, R6, R15, 0x3, 0x181f ;  /* 0x00781f000f067f89 */ /* 0x000fe800000e0000 */
[----:B------:R1:W2:Y:S04]  /*1890*/  SHFL.IDX PT, R7, R14, 0x3, 0x181f ;  /* 0x00781f000e077f89 */ /* 0x0002a800000e0000 */
[----:B------:R4:W-:Y:S04]  /*18a0*/  @!P2 LDGSTS.E.BYPASS.LTC128B.128 [R120+0x2100], [R18.64], !P6 ;  /* 0x021000001278afae */ /* 0x0009e8000f101d4e */
[----:B------:R5:W-:Y:S01]  /*18b0*/  @!P2 LDGSTS.E.BYPASS.LTC128B.128 [R120+0x6100], [R24.64], !P5 ;  /* 0x061000001878afae */ /* 0x000be2000e901d4e */
[----:B------:R-:W-:-:S03]  /*18c0*/  ISETP.GE.AND P2, PT, R72, 0x21, PT ;  /* 0x000000214800780c */ /* 0x000fc60003f46270 */
[----:B------:R2:W-:Y:S01]  /*18d0*/  @!P1 LDGSTS.E.BYPASS.LTC128B.128 [R120+0x3100], [R22.64], !P6 ;  /* 0x0310000016789fae */ /* 0x0005e2000f101d4e */
[----:B------:R-:W-:-:S03]  /*18e0*/  ISETP.GE.AND P6, PT, R72, 0x1, PT ;  /* 0x000000014800780c */ /* 0x000fc60003fc6270 */
[----:B------:R2:W-:Y:S01]  /*18f0*/  @!P1 LDGSTS.E.BYPASS.LTC128B.128 [R120+0x7100], [R16.64], !P5 ;  /* 0x0710000010789fae */ /* 0x0005e2000e901d4e */
[----:B------:R-:W-:Y:S02]  /*1900*/  ISETP.GE.AND P1, PT, R72, 0x41, PT ;  /* 0x000000414800780c */ /* 0x000fe40003f26270 */
[C---:B------:R-:W-:Y:S01]  /*1910*/  ISETP.GE.AND P5, PT, R177.reuse, c[0x0][0x1d4], PT ;  /* 0x00007500b1007a0c */ /* 0x040fe20003fa6270 */
[----:B------:R-:W0:Y:S06]  /*1920*/  LDGDEPBAR ;  /* 0x00000000000079af */ /* 0x000e2c0000000000 */
[----:B-1----:R-:W-:-:S04]  /*1930*/  @P6 IMAD.WIDE R14, R177, 0x2, R12 ;  /* 0x00000002b10e6825 */ /* 0x002fc800078e020c */
[C---:B---3--:R-:W-:Y:S02]  /*1940*/  @P1 IMAD.WIDE R20, R173.reuse, 0x2, R8 ;  /* 0x00000002ad141825 */ /* 0x048fe400078e0208 */
[----:B------:R1:W-:Y:S02]  /*1950*/  @P6 LDGSTS.E.BYPASS.LTC128B.128 [R120+0x8100], [R14.64], !P5 ;  /* 0x081000000e786fae */ /* 0x0003e4000e901d4e */
[----:B----4-:R-:W-:-:S04]  /*1960*/  @P2 IMAD.WIDE R18, R173, 0x2, R10 ;  /* 0x00000002ad122825 */ /* 0x010fc800078e020a */
[----:B--2---:R-:W-:-:S04]  /*1970*/  @P6 IMAD.WIDE R16, R173, 0x2, R12 ;  /* 0x00000002ad106825 */ /* 0x004fc800078e020c */
[C---:B------:R-:W-:Y:S01]  /*1980*/  @P2 IMAD.WIDE R12, R177.reuse, 0x2, R10 ;  /* 0x00000002b10c2825 */ /* 0x040fe200078e020a */
[----:B------:R2:W-:Y:S03]  /*1990*/  @P6 LDGSTS.E.BYPASS.LTC128B.128 [R120+0xc100], [R16.64], !P4 ;  /* 0x0c10000010786fae */ /* 0x0005e6000e101d4e */
[C---:B------:R-:W-:Y:S01]  /*19a0*/  @P1 IMAD.WIDE R10, R177.reuse, 0x2, R8 ;  /* 0x00000002b10a1825 */ /* 0x040fe200078e0208 */
[----:B------:R3:W-:Y:S03]  /*19b0*/  @P2 LDGSTS.E.BYPASS.LTC128B.128 [R120+0x9100], [R12.64], !P5 ;  /* 0x091000000c782fae */ /* 0x0007e6000e901d4e */
[--C-:B------:R-:W-:Y:S01]  /*19c0*/  @P0 IMAD.WIDE R8, R177, 0x2, R6.reuse ;  /* 0x00000002b1080825 */ /* 0x100fe200078e0206 */
[----:B------:R2:W-:Y:S03]  /*19d0*/  @P2 LDGSTS.E.BYPASS.LTC128B.128 [R120+0xd100], [R18.64], !P4 ;  /* 0x0d10000012782fae */ /* 0x0005e6000e101d4e */
[----:B------:R-:W-:Y:S01]  /*19e0*/  @P0 IMAD.WIDE R6, R173, 0x2, R6 ;  /* 0x00000002ad060825 */ /* 0x000fe200078e0206 */
[----:B------:R4:W-:Y:S04]  /*19f0*/  @P1 LDGSTS.E.BYPASS.LTC128B.128 [R120+0xa100], [R10.64], !P5 ;  /* 0x0a1000000a781fae */ /* 0x0009e8000e901d4e */
[----:B------:R1:W-:Y:S01]  /*1a00*/  @P1 LDGSTS.E.BYPASS.LTC128B.128 [R120+0xe100], [R20.64], !P4 ;  /* 0x0e10000014781fae */ /* 0x0003e2000e101d4e */
[----:B------:R-:W-:-:S03]  /*1a10*/  R2P PR, R0, 0x6 ;  /* 0x0000000600007804 */ /* 0x000fc60000000000 */
[----:B------:R4:W-:Y:S04]  /*1a20*/  @P0 LDGSTS.E.BYPASS.LTC128B.128 [R120+0xb100], [R8.64], !P5 ;  /* 0x0b10000008780fae */ /* 0x0009e8000e901d4e */
[----:B------:R1:W-:Y:S01]  /*1a30*/  @P0 LDGSTS.E.BYPASS.LTC128B.128 [R120+0xf100], [R6.64], !P4 ;  /* 0x0f10000006780fae */ /* 0x0003e2000e101d4e */
[----:B------:R-:W-:-:S03]  /*1a40*/  LOP3.LUT P0, RZ, R48, 0x2, RZ, 0xc0, !PT ;  /* 0x0000000230ff7812 */ /* 0x000fc6000780c0ff */
[----:B------:R-:W0:Y:S01]  /*1a50*/  LDGDEPBAR ;  /* 0x00000000000079af */ /* 0x000e220000000000 */
[----:B---3--:R-:W-:Y:S01]  /*1a60*/  IMAD.SHL.U32 R13, R2, 0x40, RZ ;  /* 0x00000040020d7824 */ /* 0x008fe200078e00ff */
[----:B------:R-:W-:Y:S01]  /*1a70*/  LOP3.LUT R12, R5, 0x1c0, RZ, 0xc0, !PT ;  /* 0x000001c0050c7812 */ /* 0x000fe200078ec0ff */
[----:B------:R-:W-:-:S03]  /*1a80*/  IMAD.MOV.U32 R5, RZ, RZ, 0x10 ;  /* 0x00000010ff057424 */ /* 0x000fc600078e00ff */
[----:B------:R-:W-:Y:S02]  /*1a90*/  LOP3.LUT R2, R4, 0xfffffe00, R13, 0xf8, !PT ;  /* 0xfffffe0004027812 */ /* 0x000fe400078ef80d */
[----:B------:R-:W-:Y:S02]  /*1aa0*/  LOP3.LUT R3, R12, 0x8, R3, 0xf8, !PT ;  /* 0x000000080c037812 */ /* 0x000fe400078ef803 */
[----:B------:R-:W-:Y:S02]  /*1ab0*/  SHF.R.U32.HI R4, RZ, 0x3, R12 ;  /* 0x00000003ff047819 */ /* 0x000fe4000001160c */
[----:B------:R-:W-:Y:S02]  /*1ac0*/  SEL R5, R5, 0xfffffff0, !P1 ;  /* 0xfffffff005057807 */ /* 0x000fe40004800000 */
[----:B------:R-:W-:-:S05]  /*1ad0*/  LOP3.LUT R3, R3, R4, RZ, 0x3c, !PT ;  /* 0x0000000403037212 */ /* 0x000fca00078e3cff */
[----:B------:R-:W-:Y:S01]  /*1ae0*/  IMAD R250, R250, 0x200, R3 ;  /* 0x00000200fafa7824 */ /* 0x000fe200078e0203 */
[----:B------:R-:W-:Y:S01]  /*1af0*/  SEL R3, R52, 0xffffffe0, !P2 ;  /* 0xffffffe034037807 */ /* 0x000fe20005000000 */
[----:B-1----:R-:W-:Y:S01]  /*1b00*/  IMAD R7, R117, 0x400, R2 ;  /* 0x0000040075077824 */ /* 0x002fe200078e0202 */
[----:B------:R-:W-:-:S04]  /*1b10*/  DEPBAR.LE SB0, 0x1 ;  /* 0x000080400000791a */ /* 0x000fc80000000000 */
[C---:B------:R-:W-:Y:S01]  /*1b20*/  LEA R4, R7.reuse, 0x100, 0x1 ;  /* 0x0000010007047811 */ /* 0x040fe200078e08ff */
[----:B------:R-:W-:Y:S01]  /*1b30*/  IMAD.SHL.U32 R7, R7, 0x2, RZ ;  /* 0x0000000207077824 */ /* 0x000fe200078e00ff */
[----:B------:R-:W-:Y:S01]  /*1b40*/  BAR.SYNC.DEFER_BLOCKING 0x0 ;  /* 0x0000000000007b1d */ /* 0x000fe20000010000 */
[----:B------:R-:W-:Y:S01]  /*1b50*/  IMAD.SHL.U32 R250, R250, 0x2, RZ ;  /* 0x00000002fafa7824 */ /* 0x000fe200078e00ff */
[----:B------:R-:W-:Y:S01]  /*1b60*/  LOP3.LUT P2, RZ, R48, 0x4, RZ, 0xc0, !PT ;  /* 0x0000000430ff7812 */ /* 0x000fe2000784c0ff */
[--C-:B------:R-:W-:Y:S02]  /*1b70*/  IMAD R6, R5, 0x2, R4.reuse ;  /* 0x0000000205067824 */ /* 0x100fe400078e0204 */
[C---:B------:R-:W-:Y:S01]  /*1b80*/  IMAD R4, R3.reuse, 0x2, R4 ;  /* 0x0000000203047824 */ /* 0x040fe200078e0204 */
[C---:B------:R-:W-:Y:S01]  /*1b90*/  IADD3 R249, R250.reuse, 0x8120, RZ ;  /* 0x00008120faf97810 */ /* 0x040fe20007ffe0ff */
[----:B------:R-:W-:Y:S01]  /*1ba0*/  IMAD R0, R3, 0x2, R6 ;  /* 0x0000000203007824 */ /* 0x000fe200078e0206 */
[----:B------:R-:W-:Y:S04]  /*1bb0*/  LDSM.16.M88.4 R136, [R7+0x100] ;  /* 0x000100000788783b */ /* 0x000fe80000000200 */
[----:B------:R-:W-:Y:S04]  /*1bc0*/  LDSM.16.M88.4 R212, [R7+0x4100] ;  /* 0x0041000007d4783b */ /* 0x000fe80000000200 */
[----:B------:R-:W-:Y:S04]  /*1bd0*/  LDSM.16.M88.4 R168, [R6] ;  /* 0x0000000006a8783b */ /* 0x000fe80000000200 */
[----:B------:R1:W-:Y:S04]  /*1be0*/  LDSM.16.M88.4 R216, [R6+0x4000] ;  /* 0x0040000006d8783b */ /* 0x0003e80000000200 */
[----:B------:R-:W-:Y:S04]  /*1bf0*/  LDSM.16.M88.4 R204, [R4] ;  /* 0x0000000004cc783b */ /* 0x000fe80000000200 */
[----:B------:R-:W-:Y:S04]  /*1c00*/  LDSM.16.M88.4 R220, [R4+0x4000] ;  /* 0x0040000004dc783b */ /* 0x000fe80000000200 */
[----:B------:R-:W-:Y:S04]  /*1c10*/  LDSM.16.M88.4 R208, [R0] ;  /* 0x0000000000d0783b */ /* 0x000fe80000000200 */
[----:B------:R3:W-:Y:S04]  /*1c20*/  LDSM.16.M88.4 R224, [R0+0x4000] ;  /* 0x0040000000e0783b */ /* 0x0007e80000000200 */
[----:B------:R-:W-:Y:S01]  /*1c30*/  BAR.SYNC.DEFER_BLOCKING 0x0 ;  /* 0x0000000000007b1d */ /* 0x000fe20000010000 */
[----:B-1----:R-:W-:-:S04]  /*1c40*/  IADD3 R6, R250, 0x8100, RZ ;  /* 0x00008100fa067810 */ /* 0x002fc80007ffe0ff */
[----:B------:R-:W-:Y:S01]  /*1c50*/  @P0 IADD3 R249, R6, -0x20, RZ ;  /* 0xffffffe006f90810 */ /* 0x000fe20007ffe0ff */
[----:B------:R-:W-:-:S03]  /*1c60*/  IMAD.WIDE.U32 R6, R252, c[0x0][0x208], RZ ;  /* 0x00008200fc067a25 */ /* 0x000fc600078e00ff */
[C---:B------:R-:W-:Y:S02]  /*1c70*/  IADD3 R243, R249.reuse, 0x800, RZ ;  /* 0x00000800f9f37810 */ /* 0x040fe40007ffe0ff */
[C---:B------:R-:W-:Y:S02]  /*1c80*/  IADD3 R242, R249.reuse, 0x1000, RZ ;  /* 0x00001000f9f27810 */ /* 0x040fe40007ffe0ff */
[C---:B------:R-:W-:Y:S02]  /*1c90*/  IADD3 R241, R249.reuse, 0x1800, RZ ;  /* 0x00001800f9f17810 */ /* 0x040fe40007ffe0ff */
[----:B------:R-:W-:Y:S01]  /*1ca0*/  IADD3 R240, R249, 0x2000, RZ ;  /* 0x00002000f9f07810 */ /* 0x000fe20007ffe0ff */
[----:B---3--:R-:W-:Y:S01]  /*1cb0*/  IMAD R0, R49, c[0x0][0x218], RZ ;  /* 0x0000860031007a24 */ /* 0x008fe200078e02ff */
[C---:B------:R-:W-:Y:S02]  /*1cc0*/  IADD3 R239, R249.reuse, 0x2800, RZ ;  /* 0x00002800f9ef7810 */ /* 0x040fe40007ffe0ff */
[----:B------:R-:W-:Y:S01]  /*1cd0*/  IADD3 R238, R249, 0x3000, RZ ;  /* 0x00003000f9ee7810 */ /* 0x000fe20007ffe0ff */
[----:B------:R-:W-:-:S04]  /*1ce0*/  DEPBAR.LE SB0, 0x0 ;  /* 0x000080000000791a */ /* 0x000fc80000000000 */
[----:B------:R-:W-:Y:S01]  /*1cf0*/  BAR.SYNC.DEFER_BLOCKING 0x0 ;  /* 0x0000000000007b1d */ /* 0x000fe20000010000 */
[C---:B------:R-:W-:Y:S02]  /*1d00*/  IADD3 R237, R249.reuse, 0x3800, RZ ;  /* 0x00003800f9ed7810 */ /* 0x040fe40007ffe0ff */
[C---:B------:R-:W-:Y:S02]  /*1d10*/  IADD3 R235, R249.reuse, 0x4000, RZ ;  /* 0x00004000f9eb7810 */ /* 0x040fe40007ffe0ff */
[C---:B------:R-:W-:Y:S02]  /*1d20*/  IADD3 R234, R249.reuse, 0x4800, RZ ;  /* 0x00004800f9ea7810 */ /* 0x040fe40007ffe0ff */
[C---:B------:R-:W-:Y:S02]  /*1d30*/  IADD3 R233, R249.reuse, 0x5000, RZ ;  /* 0x00005000f9e97810 */ /* 0x040fe40007ffe0ff */
[C---:B------:R-:W-:Y:S02]  /*1d40*/  IADD3 R232, R249.reuse, 0x5800, RZ ;  /* 0x00005800f9e87810 */ /* 0x040fe40007ffe0ff */
[----:B------:R-:W-:-:S02]  /*1d50*/  IADD3 R231, R249, 0x6000, RZ ;  /* 0x00006000f9e77810 */ /* 0x000fc40007ffe0ff */
[C---:B------:R-:W-:Y:S02]  /*1d60*/  IADD3 R230, R249.reuse, 0x6800, RZ ;  /* 0x00006800f9e67810 */ /* 0x040fe40007ffe0ff */
[C---:B------:R-:W-:Y:S02]  /*1d70*/  IADD3 R229, R249.reuse, 0x7000, RZ ;  /* 0x00007000f9e57810 */ /* 0x040fe40007ffe0ff */
[----:B------:R-:W-:Y:S01]  /*1d80*/  IADD3 R228, R249, 0x7800, RZ ;  /* 0x00007800f9e47810 */ /* 0x000fe20007ffe0ff */
[----:B------:R-:W1:Y:S04]  /*1d90*/  LDSM.16.M88.4 R12, [R250+0x8900] ;  /* 0x00890000fa0c783b */ /* 0x000e680000000200 */
[----:B--2---:R-:W-:Y:S04]  /*1da0*/  LDSM.16.M88.4 R16, [R249+0x800] ;  /* 0x00080000f910783b */ /* 0x004fe80000000200 */
[----:B----4-:R-:W-:Y:S04]  /*1db0*/  LDSM.16.M88.4 R8, [R250+0x9900] ;  /* 0x00990000fa08783b */ /* 0x010fe80000000200 */
[----:B------:R-:W2:Y:S04]  /*1dc0*/  LDSM.16.M88.4 R32, [R250+0x8100] ;  /* 0x00810000fa20783b */ /* 0x000ea80000000200 */
[----:B-----5:R-:W3:Y:S04]  /*1dd0*/  LDSM.16.M88.4 R24, [R249] ;  /* 0x00000000f918783b */ /* 0x020ee80000000200 */
[----:B------:R-:W4:Y:S04]  /*1de0*/  LDSM.16.M88.4 R20, [R250+0x9100] ;  /* 0x00910000fa14783b */ /* 0x000f280000000200 */
        /* <DEDUP_REMOVED lines=8> */
[C---:B------:R-:W-:Y:S07]  /*1e70*/  HMMA.16816.F32 R28, R168.reuse, R16, R28 ;  /* 0x00000010a81c723c */ /* 0x040fee000000181c */
[----:B------:R-:W-:Y:S01]  /*1e80*/  IMAD R17, R36, c[0x0][0x208], RZ ;  /* 0x0000820024117a24 */ /* 0x000fe200078e02ff */
[----:B------:R-:W-:Y:S01]  /*1e90*/  HMMA.16816.F32 R12, R168, R18, R12 ;  /* 0x00000012a80c723c */ /* 0x000fe2000000180c */
[----:B------:R-:W1:Y:S02]  /*1ea0*/  LDSM.16.M88.4 R36, [R249+0x1800] ;  /* 0x00180000f924783b */ /* 0x000e640000000200 */
[----:B------:R-:W-:-:S04]  /*1eb0*/  IMAD R17, R252, c[0x0][0x20c], R17 ;  /* 0x00008300fc117a24 */ /* 0x000fc800078e0211 */
[----:B------:R-:W-:Y:S01]  /*1ec0*/  IMAD.IADD R7, R7, 0x1, R17 ;  /* 0x0000000107077824 */ /* 0x000fe200078e0211 */
[----:B------:R-:W-:Y:S03]  /*1ed0*/  HMMA.16816.F32 R32, R136, R34, RZ ;  /* 0x000000228820723c */ /* 0x000fe600000018ff */
[----:B------:R-:W-:-:S05]  /*1ee0*/  IMAD.WIDE.U32 R6, R251, c[0x0][0x218], R6 ;  /* 0x00008600fb067a25 */ /* 0x000fca00078e0006 */
[----:B------:R-:W-:Y:S01]  /*1ef0*/  HMMA.16816.F32 R16, R136, R8, RZ ;  /* 0x000000088810723c */ /* 0x000fe200000018ff */
[----:B------:R-:W-:-:S06]  /*1f00*/  IADD3 R51, P0, R6, UR24, RZ ;  /* 0x0000001806337c10 */ /* 0x000fcc000ff1e0ff */
[----:B------:R-:W-:Y:S01]  /*1f10*/  IMAD R9, R251, c[0x0][0x21c], R0 ;  /* 0x00008700fb097a24 */ /* 0x000fe200078e0200 */
[C---:B---3--:R-:W-:Y:S04]  /*1f20*/  HMMA.16816.F32 R40, R168.reuse, R24, R40 ;  /* 0x00000018a828723c */ /* 0x048fe80000001828 */
[----:B------:R-:W-:Y:S02]  /*1f30*/  IADD3.X R6, R7, UR16, R9, P0, !PT ;  /* 0x0000001007067c10 */ /* 0x000fe400087fe409 */
[C---:B------:R-:W-:Y:S02]  /*1f40*/  LEA R56, P0, R51.reuse, c[0x0][0x1f8], 0x1 ;  /* 0x00007e0033387a11 */ /* 0x040fe400078008ff */
[----:B------:R-:W-:Y:S02]  /*1f50*/  HMMA.16816.F32 R32, R168, R26, R32 ;  /* 0x0000001aa820723c */ /* 0x000fe40000001820 */
[----:B------:R-:W-:Y:S01]  /*1f60*/  LEA.HI.X R51, R51, c[0x0][0x1fc], R6, 0x1, P0 ;  /* 0x00007f0033337a11 */ /* 0x000fe200000f0c06 */
[----:B------:R-:W2:Y:S01]  /*1f70*/  SHFL.IDX PT, R82, R56, RZ, 0x181f ;  /* 0x00181fff38527589 */ /* 0x000ea200000e0000 */
[----:B------:R-:W-:-:S03]  /*1f80*/  IMAD.WIDE R6, R177, 0x2, RZ ;  /* 0x00000002b1067825 */ /* 0x000fc600078e02ff */
[----:B------:R-:W3:Y:S01]  /*1f90*/  SHFL.IDX PT, R74, R56, 0x1, 0x181f ;  /* 0x00381f00384a7f89 */ /* 0x000ee200000e0000 */
[----:B----4-:R-:W-:Y:S03]  /*1fa0*/  HMMA.16816.F32 R24, R136, R20, RZ ;  /* 0x000000148818723c */ /* 0x010fe600000018ff */
[----:B------:R-:W4:Y:S04]  /*1fb0*/  SHFL.IDX PT, R92, R56, 0x2, 0x181f ;  /* 0x00581f00385c7f89 */ /* 0x000f2800000e0000 */
[----:B------:R-:W5:Y:S01]  /*1fc0*/  SHFL.IDX PT, R50, R51, RZ, 0x181f ;  /* 0x00181fff33327589 */ /* 0x000f6200000e0000 */
[----:B-1----:R-:W-:Y:S03]  /*1fd0*/  HMMA.16816.F32 R16, R168, R36, R16 ;  /* 0x00000024a810723c */ /* 0x002fe60000001810 */
[----:B------:R-:W1:Y:S04]  /*1fe0*/  SHFL.IDX PT, R94, R56, 0x3, 0x181f ;  /* 0x00781f00385e7f89 */ /* 0x000e6800000e0000 */
[----:B------:R-:W1:Y:S01]  /*1ff0*/  SHFL.IDX PT, R49, R51, 0x1, 0x181f ;  /* 0x00381f0033317f89 */ /* 0x000e6200000e0000 */
[----:B------:R-:W-:Y:S01]  /*2000*/  IMAD.WIDE R36, R173, 0x2, RZ ;  /* 0x00000002ad247825 */ /* 0x000fe200078e02ff */
[----:B------:R-:W-:Y:S02]  /*2010*/  HMMA.16816.F32 R20, R136, R22, RZ ;  /* 0x000000168814723c */ /* 0x000fe400000018ff */
[----:B------:R-:W1:Y:S01]  /*2020*/  SHFL.IDX PT, R4, R51, 0x2, 0x181f ;  /* 0x00581f0033047f89 */ /* 0x000e6200000e0000 */
[----:B--2---:R-:W-:-:S03]  /*2030*/  IADD3 R54, P0, R82, R6, RZ ;  /* 0x0000000652367210 */ /* 0x004fc60007f1e0ff */
[----:B------:R-:W2:Y:S01]  /*2040*/  SHFL.IDX PT, R0, R51, 0x3, 0x181f ;  /* 0x00781f0033007f89 */ /* 0x000ea200000e0000 */
[C---:B---3--:R-:W-:Y:S01]  /*2050*/  IADD3 R80, P6, R6.reuse, R74, RZ ;  /* 0x0000004a06507210 */ /* 0x048fe20007fde0ff */
[----:B------:R-:W-:Y:S01]  /*2060*/  HMMA.16816.F32 R8, R136, R10, RZ ;  /* 0x0000000a8808723c */ /* 0x000fe200000018ff */
[----:B----4-:R-:W-:Y:S01]  /*2070*/  IADD3 R96, P1, R6, R92, RZ ;  /* 0x0000005c06607210 */ /* 0x010fe20007f3e0ff */
[----:B------:R-:W3:Y:S01]  /*2080*/  LDSM.16.M88.4 R56, [R250+0xa900] ;  /* 0x00a90000fa38783b */ /* 0x000ee20000000200 */
[----:B-----5:R-:W-:-:S05]  /*2090*/  IMAD.X R55, R50, 0x1, R7, P0 ;  /* 0x0000000132377824 */ /* 0x020fca00000e0607 */
[----:B------:R-:W-:Y:S01]  /*20a0*/  HMMA.16816.F32 R24, R168, R44, R24 ;  /* 0x0000002ca818723c */ /* 0x000fe20000001818 */
[----:B-1----:R-:W-:Y:S01]  /*20b0*/  IADD3 R6, P0, R6, R94, RZ ;  /* 0x0000005e06067210 */ /* 0x002fe20007f1e0ff */
[----:B------:R-:W-:Y:S01]  /*20c0*/  IMAD.X R81, R7, 0x1, R49, P6 ;  /* 0x0000000107517824 */ /* 0x000fe200030e0631 */
[----:B------:R-:W-:-:S05]  /*20d0*/  IADD3 R82, P6, R82, R36, RZ ;  /* 0x0000002452527210 */ /* 0x000fca0007fde0ff */
[C---:B------:R-:W-:Y:S01]  /*20e0*/  HMMA.16816.F32 R20, R168.reuse, R46, R20 ;  /* 0x0000002ea814723c */ /* 0x040fe20000001814 */
[----:B------:R-:W1:Y:S01]  /*20f0*/  LDSM.16.M88.4 R44, [R249+0x2000] ;  /* 0x00200000f92c783b */ /* 0x000e620000000200 */
[----:B------:R-:W-:Y:S01]  /*2100*/  IMAD.X R97, R7, 0x1, R4, P1 ;  /* 0x0000000107617824 */ /* 0x000fe200008e0604 */
[----:B------:R-:W-:Y:S01]  /*2110*/  IADD3 R92, P1, R36, R92, RZ ;  /* 0x0000005c245c7210 */ /* 0x000fe20007f3e0ff */
[----:B------:R-:W-:Y:S01]  /*2120*/  IMAD.X R83, R50, 0x1, R37, P6 ;  /* 0x0000000132537824 */ /* 0x000fe200030e0625 */
[----:B------:R-:W-:Y:S01]  /*2130*/  ISETP.GE.AND P6, PT, R177, c[0x0][0x1d4], PT ;  /* 0x00007500b1007a0c */ /* 0x000fe20003fc6270 */
[----:B--2---:R-:W-:Y:S01]  /*2140*/  IMAD.X R7, R7, 0x1, R0, P0 ;  /* 0x0000000107077824 */ /* 0x004fe200000e0600 */
[----:B------:R-:W-:Y:S01]  /*2150*/  IADD3 R74, P0, R36, R74, RZ ;  /* 0x0000004a244a7210 */ /* 0x000fe20007f1e0ff */
[----:B------:R-:W-:Y:S01]  /*2160*/  IMAD.X R93, R37, 0x1, R4, P1 ;  /* 0x00000001255d7824 */ /* 0x000fe200008e0604 */
[----:B------:R-:W-:Y:S01]  /*2170*/  ISETP.GE.AND P1, PT, R53, c[0x0][0x1d4], PT ;  /* 0x0000750035007a0c */ /* 0x000fe20003f26270 */
[----:B------:R-:W-:Y:S01]  /*2180*/  HMMA.16816.F32 R8, R168, R38, R8 ;  /* 0x00000026a808723c */ /* 0x000fe20000001808 */
[----:B------:R-:W-:Y:S01]  /*2190*/  IADD3 R4, R120, 0x100, RZ ;  /* 0x0000010078047810 */ /* 0x000fe20007ffe0ff */
[C---:B------:R-:W-:Y:S01]  /*21a0*/  IMAD.X R75, R37.reuse, 0x1, R49, P0 ;  /* 0x00000001254b7824 */ /* 0x040fe200000e0631 */
[----:B------:R-:W-:Y:S01]  /*21b0*/  IADD3 R94, P0, R36, R94, RZ ;  /* 0x0000005e245e7210 */ /* 0x000fe20007f1e0ff */
[----:B------:R-:W2:Y:S04]  /*21c0*/  LDSM.16.M88.4 R48, [R250+0xb100] ;  /* 0x00b10000fa30783b */ /* 0x000ea80000000200 */
[----:B------:R-:W-:Y:S01]  /*21d0*/  IMAD.X R95, R37, 0x1, R0, P0 ;  /* 0x00000001255f7824 */ /* 0x000fe200000e0600 */
[----:B------:R-:W-:Y:S01]  /*21e0*/  ISETP.LT.OR P0, PT, R72, 0x1, P6 ;  /* 0x000000014800780c */ /* 0x000fe20003701670 */
[----:B------:R-:W4:Y:S01]  /*21f0*/  LDSM.16.M88.4 R36, [R250+0xb900] ;  /* 0x00b90000fa24783b */ /* 0x000f220000000200 */
[----:B------:R-:W-:Y:S01]  /*2200*/  SEL R0, R52, 0xffffffe0, !P2 ;  /* 0xffffffe034007807 */ /* 0x000fe20005000000 */
[----:B------:R-:W-:Y:S01]  /*2210*/  HMMA.16816.F32 R68, R136, R64, RZ ;  /* 0x000000408844723c */ /* 0x000fe200000018ff */
[----:B------:R-:W-:Y:S01]  /*2220*/  ISETP.LT.OR P2, PT, R72, 0x1, P1 ;  /* 0x000000014800780c */ /* 0x000fe20000f41670 */
[----:B------:R5:W-:Y:S02]  /*2230*/  STL [R1+0x1c], R4 ;  /* 0x00001c0401007387 */ /* 0x000be40000100800 */
[----:B------:R-:W-:-:S02]  /*2240*/  IMAD R247, R0, 0x2, R250 ;  /* 0x0000000200f77824 */ /* 0x000fc400078e02fa */
[----:B------:R-:W-:Y:S01]  /*2250*/  IMAD R236, R0, 0x2, R249 ;  /* 0x0000000200ec7824 */ /* 0x000fe200078e02f9 */
[----:B------:R-:W-:Y:S01]  /*2260*/  IADD3 R0, R120, 0x4100, RZ ;  /* 0x0000410078007810 */ /* 0x000fe20007ffe0ff */
[----:B------:R-:W-:Y:S02]  /*2270*/  HMMA.16816.F32 R64, R136, R66, RZ ;  /* 0x000000428840723c */ /* 0x000fe400000018ff */
[----:B------:R-:W-:Y:S01]  /*2280*/  @!PT LDS RZ, [RZ] ;  /* 0x00000000fffff984 */ /* 0x000fe20000000800 */
[----:B------:R-:W-:Y:S01]  /*2290*/  @!PT LDS RZ, [RZ] ;  /* 0x00000000fffff984 */ /* 0x000fe20000000800 */
[----:B------:R-:W-:Y:S01]  /*22a0*/  @!PT LDS RZ, [RZ] ;  /* 0x00000000fffff984 */ /* 0x000fe20000000800 */
[----:B------:R2:W-:Y:S01]  /*22b0*/  LDGSTS.E.BYPASS.LTC128B.128 [R120+0x100], [R54.64], !P0 ;  /* 0x0010000036787fae */ /* 0x0005e2000c101d4e */
[----:B------:R-:W-:-:S03]  /*22c0*/  ISETP.LT.OR P0, PT, R72, 0x21, P6 ;  /* 0x000000214800780c */ /* 0x000fc60003701670 */
[----:B------:R2:W-:Y:S01]  /*22d0*/  LDGSTS.E.BYPASS.LTC128B.128 [R120+0x4100], [R82.64], !P2 ;  /* 0x0410000052787fae */ /* 0x0005e2000d101d4e */
[C---:B------:R-:W-:Y:S01]  /*22e0*/  ISETP.LT.OR P2, PT, R72.reuse, 0x21, P1 ;  /* 0x000000214800780c */ /* 0x040fe20000f41670 */
[----:B---3--:R-:W-:Y:S02]  /*22f0*/  HMMA.16816.F32 R60, R136, R56, RZ ;  /* 0x00000038883c723c */ /* 0x008fe400000018ff */
[----:B------:R3:W-:Y:S04]  /*2300*/  STL [R1+0x18], R0 ;  /* 0x0000180001007387 */ /* 0x0007e80000100800 */
[----:B------:R-:W-:Y:S02]  /*2310*/  STL [R1+0x30], R175 ;  /* 0x000030af01007387 */ /* 0x000fe40000100800 */
[----:B-1----:R-:W-:Y:S02]  /*2320*/  HMMA.16816.F32 R68, R168, R44, R68 ;  /* 0x0000002ca844723c */ /* 0x002fe40000001844 */
[----:B------:R1:W-:Y:S01]  /*2330*/  LDGSTS.E.BYPASS.LTC128B.128 [R120+0x1100], [R80.64], !P0 ;  /* 0x0110000050787fae */ /* 0x0003e2000c101d4e */
[----:B------:R-:W-:-:S02]  /*2340*/  ISETP.LT.OR P0, PT, R72, 0x41, P6 ;  /* 0x000000414800780c */ /* 0x000fc40003701670 */
[C---:B------:R-:W-:Y:S01]  /*2350*/  ISETP.LT.OR P6, PT, R72.reuse, 0x61, P6 ;  /* 0x000000614800780c */ /* 0x040fe200037c1670 */
[----:B------:R4:W-:Y:S01]  /*2360*/  LDGSTS.E.BYPASS.LTC128B.128 [R120+0x5100], [R74.64], !P2 ;  /* 0x051000004a787fae */ /* 0x0009e2000d101d4e */
[C---:B------:R-:W-:Y:S01]  /*2370*/  ISETP.LT.OR P2, PT, R72.reuse, 0x41, P1 ;  /* 0x000000414800780c */ /* 0x040fe20000f41670 */
[----:B------:R-:W-:Y:S01]  /*2380*/  HMMA.16816.F32 R64, R168, R46, R64 ;  /* 0x0000002ea840723c */ /* 0x000fe20000001840 */
[----:B------:R-:W-:Y:S02]  /*2390*/  ISETP.LT.OR P1, PT, R72, 0x61, P1 ;  /* 0x000000614800780c */ /* 0x000fe40000f21670 */
[----:B-----5:R-:W-:-:S05]  /*23a0*/  IADD3 R4, R120, 0x1100, RZ ;  /* 0x0000110078047810 */ /* 0x020fca0007ffe0ff */
[----:B------:R5:W-:Y:S01]  /*23b0*/  LDGSTS.E.BYPASS.LTC128B.128 [R120+0x2100], [R96.64], !P0 ;  /* 0x0210000060787fae */ /* 0x000be2000c101d4e */
[C---:B--2---:R-:W-:Y:S01]  /*23c0*/  HMMA.16816.F32 R52, R136.reuse, R48, RZ ;  /* 0x000000308834723c */ /* 0x044fe200000018ff */
[----:B------:R-:W-:Y:S02]  /*23d0*/  PLOP3.LUT P0, PT, PT, PT, UP0, 0x80, 0x0 ;  /* 0x000000000000781c */ /* 0x000fe40003f0f008 */
[----:B------:R2:W-:Y:S01]  /*23e0*/  LDGSTS.E.BYPASS.LTC128B.128 [R120+0x6100], [R92.64], !P2 ;  /* 0x061000005c787fae */ /* 0x0005e2000d101d4e */
[----:B---3--:R-:W-:Y:S02]  /*23f0*/  IADD3 R0, R120, 0x5100, RZ ;  /* 0x0000510078007810 */ /* 0x008fe40007ffe0ff */
[----:B------:R-:W-:Y:S01]  /*2400*/  ISETP.GT.AND P2, PT, R122, 0x7f, PT ;  /* 0x0000007f7a00780c */ /* 0x000fe20003f44270 */
[----:B------:R3:W-:Y:S01]  /*2410*/  LDGSTS.E.BYPASS.LTC128B.128 [R120+0x3100], [R6.64], !P6 ;  /* 0x0310000006787fae */ /* 0x0007e2000f101d4e */
[C---:B------:R-:W-:Y:S03]  /*2420*/  HMMA.16816.F32 R48, R136.reuse, R50, RZ ;  /* 0x000000328830723c */ /* 0x040fe600000018ff */
[----:B------:R2:W-:Y:S04]  /*2430*/  LDGSTS.E.BYPASS.LTC128B.128 [R120+0x7100], [R94.64], !P1 ;  /* 0x071000005e787fae */ /* 0x0005e8000c901d4e */
[----:B-1----:R-:W-:Y:S01]  /*2440*/  LDSM.16.M88.4 R80, [R247+0x8100] ;  /* 0x00810000f750783b */ /* 0x002fe20000000200 */
[C---:B----4-:R-:W-:Y:S03]  /*2450*/  HMMA.16816.F32 R44, R136.reuse, R36, RZ ;  /* 0x00000024882c723c */ /* 0x050fe600000018ff */
[----:B------:R-:W1:Y:S04]  /*2460*/  LDSM.16.M88.4 R72, [R247+0x8900] ;  /* 0x00890000f748783b */ /* 0x000e680000000200 */
[----:B------:R-:W-:Y:S01]  /*2470*/  LDSM.16.M88.4 R100, [R250+0xd100] ;  /* 0x00d10000fa64783b */ /* 0x000fe20000000200 */
[C---:B------:R-:W-:Y:S03]  /*2480*/  HMMA.16816.F32 R36, R136.reuse, R38, RZ ;  /* 0x000000268824723c */ /* 0x040fe600000018ff */
[----:B-----5:R-:W-:Y:S04]  /*2490*/  LDSM.16.M88.4 R96, [R236+0x800] ;  /* 0x00080000ec60783b */ /* 0x020fe80000000200 */
[----:B------:R-:W-:Y:S01]  /*24a0*/  LDSM.16.M88.4 R104, [R249+0x5800] ;  /* 0x00580000f968783b */ /* 0x000fe20000000200 */
[----:B------:R-:W-:Y:S03]  /*24b0*/  HMMA.16816.F32 R56, R136, R58, RZ ;  /* 0x0000003a8838723c */ /* 0x000fe600000018ff */
[----:B------:R-:W-:Y:S04]  /*24c0*/  LDSM.16.M88.4 R112, [R247+0xe900] ;  /* 0x00e90000f770783b */ /* 0x000fe80000000200 */
[----:B--2---:R-:W-:Y:S01]  /*24d0*/  LDSM.16.M88.4 R92, [R236+0x1000] ;  /* 0x00100000ec5c783b */ /* 0x004fe20000000200 */
[C---:B------:R-:W-:Y:S03]  /*24e0*/  HMMA.16816.F32 R52, R168.reuse, R76, R52 ;  /* 0x0000004ca834723c */ /* 0x040fe60000001834 */
[----:B------:R-:W-:Y:S04]  /*24f0*/  LDSM.16.M88.4 R108, [R247+0xf100] ;  /* 0x00f10000f76c783b */ /* 0x000fe80000000200 */
[----:B------:R-:W0:Y:S01]  /*2500*/  LDGDEPBAR ;  /* 0x00000000000079af */ /* 0x000e220000000000 */
[C---:B------:R-:W-:Y:S03]  /*2510*/  HMMA.16816.F32 R48, R168.reuse, R78, R48 ;  /* 0x0000004ea830723c */ /* 0x040fe60000001830 */
[----:B------:R-:W-:Y:S04]  /*2520*/  LDSM.16.M88.4 R76, [R247+0x9900] ;  /* 0x00990000f74c783b */ /* 0x000fe80000000200 */
[----:B------:R2:W-:Y:S01]  /*2530*/  STL [R1+0x14], R4 ;  /* 0x0000140401007387 */ /* 0x0005e20000100800 */
[----:B------:R-:W-:Y:S03]  /*2540*/  HMMA.16816.F32 R44, R168, R88, R44 ;  /* 0x00000058a82c723c */ /* 0x000fe6000000182c */
[----:B------:R4:W-:Y:S05]  /*2550*/  STL [R1+0x10], R0 ;  /* 0x0000100001007387 */ /* 0x0009ea0000100800 */
[C---:B-1----:R-:W-:Y:S08]  /*2560*/  HMMA.16816.F32 R28, R204.reuse, R72, R28 ;  /* 0x00000048cc1c723c */ /* 0x042ff0000000181c */
[----:B------:R-:W-:Y:S01]  /*2570*/  HMMA.16816.F32 R12, R204, R74, R12 ;  /* 0x0000004acc0c723c */ /* 0x000fe2000000180c */
[----:B------:R-:W1:Y:S07]  /*2580*/  LDSM.16.M88.4 R72, [R247+0xb100] ;  /* 0x00b10000f748783b */ /* 0x000e6e0000000200 */
[----:B------:R-:W-:Y:S01]  /*2590*/  HMMA.16816.F32 R36, R168, R90, R36 ;  /* 0x0000005aa824723c */ /* 0x000fe20000001824 */
[----:B------:R-:W5:Y:S01]  /*25a0*/  LDSM.16.M88.4 R88, [R247+0xa100] ;  /* 0x00a10000f758783b */ /* 0x000f620000000200 */
[----:B--2---:R-:W-:-:S02]  /*25b0*/  IADD3 R4, R120, 0x2100, RZ ;  /* 0x0000210078047810 */ /* 0x004fc40007ffe0ff */
[----:B----4-:R-:W-:-:S03]  /*25c0*/  IADD3 R0, R120, 0x6100, RZ ;  /* 0x0000610078007810 */ /* 0x010fc60007ffe0ff */
[----:B------:R-:W-:Y:S01]  /*25d0*/  STL [R1+0xc], R4 ;  /* 0x00000c0401007387 */ /* 0x000fe20000100800 */
[C---:B------:R-:W-:Y:S03]  /*25e0*/  HMMA.16816.F32 R60, R168.reuse, R84, R60 ;  /* 0x00000054a83c723c */ /* 0x040fe6000000183c */
[----:B------:R-:W-:Y:S05]  /*25f0*/  STL [R1+0x8], R0 ;  /* 0x0000080001007387 */ /* 0x000fea0000100800 */
[----:B------:R-:W-:Y:S01]  /*2600*/  HMMA.16816.F32 R56, R168, R86, R56 ;  /* 0x00000056a838723c */ /* 0x000fe20000001838 */
[----:B------:R-:W2:Y:S07]  /*2610*/  LDSM.16.M88.4 R84, [R247+0x9100] ;  /* 0x00910000f754783b */ /* 0x000eae0000000200 */
        /* <DEDUP_REMOVED lines=8> */
[----:B------:R-:W4:Y:S07]  /*26a0*/  LDSM.16.M88.4 R76, [R236] ;  /* 0x00000000ec4c783b */ /* 0x000f2e0000000200 */
[C---:B-----5:R-:W-:Y:S08]  /*26b0*/  HMMA.16816.F32 R68, R204.reuse, R88, R68 ;  /* 0x00000058cc44723c */ /* 0x060ff00000001844 */
[C---:B------:R-:W-:Y:S01]  /*26c0*/  HMMA.16816.F32 R64, R204.reuse, R90, R64 ;  /* 0x0000005acc40723c */ /* 0x040fe20000001840 */
[----:B------:R-:W-:Y:S07]  /*26d0*/  LDSM.16.M88.4 R88, [R236+0x2800] ;  /* 0x00280000ec58783b */ /* 0x000fee0000000200 */
[C---:B--2---:R-:W-:Y:S08]  /*26e0*/  HMMA.16816.F32 R24, R204.reuse, R84, R24 ;  /* 0x00000054cc18723c */ /* 0x044ff00000001818 */
[----:B------:R-:W-:Y:S01]  /*26f0*/  HMMA.16816.F32 R20, R204, R86, R20 ;  /* 0x00000056cc14723c */ /* 0x000fe20000001814 */
[----:B------:R-:W2:Y:S07]  /*2700*/  LDSM.16.M88.4 R84, [R247+0xb900] ;  /* 0x00b90000f754783b */ /* 0x000eae0000000200 */
[C---:B-1----:R-:W-:Y:S08]  /*2710*/  HMMA.16816.F32 R68, R208.reuse, R72, R68 ;  /* 0x00000048d044723c */ /* 0x042ff00000001844 */
[----:B------:R-:W-:Y:S01]  /*2720*/  HMMA.16816.F32 R64, R208, R74, R64 ;  /* 0x0000004ad040723c */ /* 0x000fe20000001840 */
[----:B------:R-:W1:Y:S07]  /*2730*/  LDSM.16.M88.4 R72, [R250+0xc100] ;  /* 0x00c10000fa48783b */ /* 0x000e6e0000000200 */
[C---:B------:R-:W-:Y:S08]  /*2740*/  HMMA.16816.F32 R60, R204.reuse, R80, R60 ;  /* 0x00000050cc3c723c */ /* 0x040ff0000000183c */
[----:B------:R-:W-:Y:S01]  /*2750*/  HMMA.16816.F32 R56, R204, R82, R56 ;  /* 0x00000052cc38723c */ /* 0x000fe20000001838 */
[----:B------:R-:W5:Y:S07]  /*2760*/  LDSM.16.M88.4 R80, [R236+0x1800] ;  /* 0x00180000ec50783b */ /* 0x000f6e0000000200 */
[C---:B----4-:R-:W-:Y:S08]  /*2770*/  HMMA.16816.F32 R40, R208.reuse, R76, R40 ;  /* 0x0000004cd028723c */ /* 0x050ff00000001828 */
[----:B------:R-:W-:Y:S01]  /*2780*/  HMMA.16816.F32 R32, R208, R78, R32 ;  /* 0x0000004ed020723c */ /* 0x000fe20000001820 */
[----:B------:R-:W4:Y:S07]  /*2790*/  LDSM.16.M88.4 R76, [R236+0x3800] ;  /* 0x00380000ec4c783b */ /* 0x000f2e0000000200 */
[C---:B--2---:R-:W-:Y:S08]  /*27a0*/  HMMA.16816.F32 R44, R204.reuse, R84, R44 ;  /* 0x00000054cc2c723c */ /* 0x044ff0000000182c */
[----:B------:R-:W-:Y:S01]  /*27b0*/  HMMA.16816.F32 R36, R204, R86, R36 ;  /* 0x00000056cc24723c */ /* 0x000fe20000001824 */
[----:B------:R-:W2:Y:S07]  /*27c0*/  LDSM.16.M88.4 R84, [R236+0x3000] ;  /* 0x00300000ec54783b */ /* 0x000eae0000000200 */
[C---:B-1----:R-:W-:Y:S08]  /*27d0*/  HMMA.16816.F32 R40, R212.reuse, R72, R40 ;  /* 0x00000048d428723c */ /* 0x042ff00000001828 */
[----:B------:R-:W-:Y:S01]  /*27e0*/  HMMA.16816.F32 R32, R212, R74, R32 ;  /* 0x0000004ad420723c */ /* 0x000fe20000001820 */
[----:B------:R-:W1:Y:S07]  /*27f0*/  LDSM.16.M88.4 R72, [R250+0xf900] ;  /* 0x00f90000fa48783b */ /* 0x000e6e0000000200 */
[C---:B-----5:R-:W-:Y:S08]  /*2800*/  HMMA.16816.F32 R16, R208.reuse, R80, R16 ;  /* 0x00000050d010723c */ /* 0x060ff00000001810 */
[C---:B------:R-:W-:Y:S01]  /*2810*/  HMMA.16816.F32 R8, R208.reuse, R82, R8 ;  /* 0x00000052d008723c */ /* 0x040fe20000001808 */
[----:B------:R-:W5:Y:S07]  /*2820*/  LDSM.16.M88.4 R80, [R250+0xc900] ;  /* 0x00c90000fa50783b */ /* 0x000f6e0000000200 */
[C---:B----4-:R-:W-:Y:S08]  /*2830*/  HMMA.16816.F32 R44, R208.reuse, R76, R44 ;  /* 0x0000004cd02c723c */ /* 0x050ff0000000182c */
[C---:B------:R-:W-:Y:S01]  /*2840*/  HMMA.16816.F32 R36, R208.reuse, R78, R36 ;  /* 0x0000004ed024723c */ /* 0x040fe20000001824 */
[----:B------:R-:W4:Y:S07]  /*2850*/  LDSM.16.M88.4 R76, [R250+0xf100] ;  /* 0x00f10000fa4c783b */ /* 0x000f2e0000000200 */
[C---:B------:R-:W-:Y:S08]  /*2860*/  HMMA.16816.F32 R60, R208.reuse, R88, R60 ;  /* 0x00000058d03c723c */ /* 0x040ff0000000183c */
[C---:B------:R-:W-:Y:S01]  /*2870*/  HMMA.16816.F32 R56, R208.reuse, R90, R56 ;  /* 0x0000005ad038723c */ /* 0x040fe20000001838 */
[----:B------:R-:W1:Y:S07]  /*2880*/  LDSM.16.M88.4 R88, [R250+0xe900] ;  /* 0x00e90000fa58783b */ /* 0x000e6e0000000200 */
[C---:B------:R-:W-:Y:S08]  /*2890*/  HMMA.16816.F32 R28, R208.reuse, R96, R28 ;  /* 0x00000060d01c723c */ /* 0x040ff0000000181c */
[C---:B------:R-:W-:Y:S01]  /*28a0*/  HMMA.16816.F32 R12, R208.reuse, R98, R12 ;  /* 0x00000062d00c723c */ /* 0x040fe2000000180c */
[----:B------:R-:W3:Y:S07]  /*28b0*/  LDSM.16.M88.4 R96, [R250+0xd900] ;  /* 0x00d90000fa60783b */ /* 0x000eee0000000200 */
[C---:B--2---:R-:W-:Y:S08]  /*28c0*/  HMMA.16816.F32 R52, R208.reuse, R84, R52 ;  /* 0x00000054d034723c */ /* 0x044ff00000001834 */
[C---:B------:R-:W-:Y:S01]  /*28d0*/  HMMA.16816.F32 R48, R208.reuse, R86, R48 ;  /* 0x00000056d030723c */ /* 0x040fe20000001830 */
[----:B------:R-:W-:Y:S07]  /*28e0*/  LDSM.16.M88.4 R84, [R249+0x4000] ;  /* 0x00400000f954783b */ /* 0x000fee0000000200 */
[C---:B------:R-:W-:Y:S08]  /*28f0*/  HMMA.16816.F32 R24, R208.reuse, R92, R24 ;  /* 0x0000005cd018723c */ /* 0x040ff00000001818 */
[----:B------:R-:W-:Y:S01]  /*2900*/  HMMA.16816.F32 R20, R208, R94, R20 ;  /* 0x0000005ed014723c */ /* 0x000fe20000001814 */
[----:B------:R-:W2:Y:S07]  /*2910*/  LDSM.16.M88.4 R92, [R250+0xe100] ;  /* 0x00e10000fa5c783b */ /* 0x000eae0000000200 */
[C---:B-1----:R-:W-:Y:S08]  /*2920*/  HMMA.16816.F32 R44, R212.reuse, R72, R44 ;  /* 0x00000048d42c723c */ /* 0x042ff0000000182c */
[C---:B------:R-:W-:Y:S01]  /*2930*/  HMMA.16816.F32 R36, R212.reuse, R74, R36 ;  /* 0x0000004ad424723c */ /* 0x040fe20000001824 */
        /* <DEDUP_REMOVED lines=12> */
[----:B------:R-:W-:Y:S07]  /*2a00*/  LDSM.16.M88.4 R88, [R247+0xc100] ;  /* 0x00c10000f758783b */ /* 0x000fee0000000200 */
[C---:B---3--:R-:W-:Y:S08]  /*2a10*/  HMMA.16816.F32 R16, R212.reuse, R96, R16 ;  /* 0x00000060d410723c */ /* 0x048ff00000001810 */
[C---:B------:R-:W-:Y:S01]  /*2a20*/  HMMA.16816.F32 R8, R212.reuse, R98, R8 ;  /* 0x00000062d408723c */ /* 0x040fe20000001808 */
[----:B------:R-:W-:Y:S07]  /*2a30*/  LDSM.16.M88.4 R96, [R249+0x7000] ;  /* 0x00700000f960783b */ /* 0x000fee0000000200 */
[C---:B--2---:R-:W-:Y:S08]  /*2a40*/  HMMA.16816.F32 R68, R212.reuse, R92, R68 ;  /* 0x0000005cd444723c */ /* 0x044ff00000001844 */
[----:B------:R-:W-:Y:S01]  /*2a50*/  HMMA.16816.F32 R64, R212, R94, R64 ;  /* 0x0000005ed440723c */ /* 0x000fe20000001840 */
[----:B------:R-:W2:Y:S07]  /*2a60*/  LDSM.16.M88.4 R92, [R249+0x7800] ;  /* 0x00780000f95c783b */ /* 0x000eae0000000200 */
[C---:B-1----:R-:W-:Y:S08]  /*2a70*/  HMMA.16816.F32 R60, R216.reuse, R72, R60 ;  /* 0x00000048d83c723c */ /* 0x042ff0000000183c */
[C---:B------:R-:W-:Y:S01]  /*2a80*/  HMMA.16816.F32 R56, R216.reuse, R74, R56 ;  /* 0x0000004ad838723c */ /* 0x040fe20000001838 */
[----:B------:R-:W1:Y:S07]  /*2a90*/  LDSM.16.M88.4 R72, [R247+0xe100] ;  /* 0x00e10000f748783b */ /* 0x000e6e0000000200 */
[C---:B------:R-:W-:Y:S08]  /*2aa0*/  HMMA.16816.F32 R40, R216.reuse, R84, R40 ;  /* 0x00000054d828723c */ /* 0x040ff00000001828 */
[C---:B------:R-:W-:Y:S01]  /*2ab0*/  HMMA.16816.F32 R32, R216.reuse, R86, R32 ;  /* 0x00000056d820723c */ /* 0x040fe20000001820 */
[----:B------:R-:W3:Y:S07]  /*2ac0*/  LDSM.16.M88.4 R84, [R247+0xc900] ;  /* 0x00c90000f754783b */ /* 0x000eee0000000200 */
        /* <DEDUP_REMOVED lines=12> */
[C---:B--2---:R-:W-:Y:S08]  /*2b90*/  HMMA.16816.F32 R44, R216.reuse, R92, R44 ;  /* 0x0000005cd82c723c */ /* 0x044ff0000000182c */
[C---:B------:R-:W-:Y:S08]  /*2ba0*/  HMMA.16816.F32 R52, R216.reuse, R96, R52 ;  /* 0x00000060d834723c */ /* 0x040ff00000001834 */
[C---:B------:R-:W-:Y:S01]  /*2bb0*/  HMMA.16816.F32 R48, R216.reuse, R98, R48 ;  /* 0x00000062d830723c */ /* 0x040fe20000001830 */
[----:B------:R-:W-:Y:S07]  /*2bc0*/  LDSM.16.M88.4 R96, [R236+0x4800] ;  /* 0x00480000ec60783b */ /* 0x000fee0000000200 */
[----:B------:R-:W-:Y:S01]  /*2bd0*/  HMMA.16816.F32 R36, R216, R94, R36 ;  /* 0x0000005ed824723c */ /* 0x000fe20000001824 */
[----:B------:R-:W-:Y:S07]  /*2be0*/  LDSM.16.M88.4 R92, [R236+0x5000] ;  /* 0x00500000ec5c783b */ /* 0x000fee0000000200 */
[C---:B-1----:R-:W-:Y:S08]  /*2bf0*/  HMMA.16816.F32 R68, R220.reuse, R72, R68 ;  /* 0x00000048dc44723c */ /* 0x042ff00000001844 */
[C---:B------:R-:W-:Y:S01]  /*2c00*/  HMMA.16816.F32 R64, R220.reuse, R74, R64 ;  /* 0x0000004adc40723c */ /* 0x040fe20000001840 */
[----:B------:R-:W1:Y:S07]  /*2c10*/  LDSM.16.M88.4 R72, [R236+0x7800] ;  /* 0x00780000ec48783b */ /* 0x000e6e0000000200 */
[C---:B------:R-:W-:Y:S08]  /*2c20*/  HMMA.16816.F32 R40, R220.reuse, R88, R40 ;  /* 0x00000058dc28723c */ /* 0x040ff00000001828 */
[C---:B------:R-:W-:Y:S01]  /*2c30*/  HMMA.16816.F32 R32, R220.reuse, R90, R32 ;  /* 0x0000005adc20723c */ /* 0x040fe20000001820 */
[----:B------:R-:W2:Y:S07]  /*2c40*/  LDSM.16.M88.4 R88, [R236+0x5800] ;  /* 0x00580000ec58783b */ /* 0x000eae0000000200 */
[C---:B---3--:R-:W-:Y:S08]  /*2c50*/  HMMA.16816.F32 R28, R220.reuse, R84, R28 ;  /* 0x00000054dc1c723c */ /* 0x048ff0000000181c */
[C---:B------:R-:W-:Y:S01]  /*2c60*/  HMMA.16816.F32 R12, R220.reuse, R86, R12 ;  /* 0x00000056dc0c723c */ /* 0x040fe2000000180c */
[----:B------:R-:W3:Y:S07]  /*2c70*/  LDSM.16.M88.4 R84, [R236+0x6000] ;  /* 0x00600000ec54783b */ /* 0x000eee0000000200 */
[C---:B-----5:R-:W-:Y:S08]  /*2c80*/  HMMA.16816.F32 R24, R220.reuse, R80, R24 ;  /* 0x00000050dc18723c */ /* 0x060ff00000001818 */
[C---:B------:R-:W-:Y:S01]  /*2c90*/  HMMA.16816.F32 R20, R220.reuse, R82, R20 ;  /* 0x00000052dc14723c */ /* 0x040fe20000001814 */
[----:B------:R-:W5:Y:S07]  /*2ca0*/  LDSM.16.M88.4 R80, [R236+0x6800] ;  /* 0x00680000ec50783b */ /* 0x000f6e0000000200 */
[C---:B----4-:R-:W-:Y:S08]  /*2cb0*/  HMMA.16816.F32 R16, R220.reuse, R76, R16 ;  /* 0x0000004cdc10723c */ /* 0x050ff00000001810 */
[----:B------:R-:W-:Y:S01]  /*2cc0*/  HMMA.16816.F32 R8, R220, R78, R8 ;  /* 0x0000004edc08723c */ /* 0x000fe20000001808 */
[----:B------:R-:W4:Y:S01]  /*2cd0*/  LDSM.16.M88.4 R76, [R236+0x7000] ;  /* 0x00700000ec4c783b */ /* 0x000f220000000200 */
[----:B------:R-:W-:-:S06]  /*2ce0*/  DEPBAR.LE SB0, 0x0 ;  /* 0x000080000000791a */ /* 0x000fcc0000000000 */
        /* <DEDUP_REMOVED lines=13> */
[C---:B--2---:R-:W-:Y:S08]  /*2dc0*/  HMMA.16816.F32 R16, R224.reuse, R88, R16 ;  /* 0x00000058e010723c */ /* 0x044ff00000001810 */
[C---:B------:R-:W-:Y:S08]  /*2dd0*/  HMMA.16816.F32 R8, R224.reuse, R90, R8 ;  /* 0x0000005ae008723c */ /* 0x040ff00000001808 */
[C---:B---3--:R-:W-:Y:S08]  /*2de0*/  HMMA.16816.F32 R68, R224.reuse, R84, R68 ;  /* 0x00000054e044723c */ /* 0x048ff00000001844 */
[C---:B------:R-:W-:Y:S08]  /*2df0*/  HMMA.16816.F32 R64, R224.reuse, R86, R64 ;  /* 0x00000056e040723c */ /* 0x040ff00000001840 */
[C---:B-----5:R-:W-:Y:S08]  /*2e00*/  HMMA.16816.F32 R60, R224.reuse, R80, R60 ;  /* 0x00000050e03c723c */ /* 0x060ff0000000183c */
[C---:B------:R-:W-:Y:S08]  /*2e10*/  HMMA.16816.F32 R56, R224.reuse, R82, R56 ;  /* 0x00000052e038723c */ /* 0x040ff00000001838 */
[C---:B----4-:R-:W-:Y:S08]  /*2e20*/  HMMA.16816.F32 R52, R224.reuse, R76, R52 ;  /* 0x0000004ce034723c */ /* 0x050ff00000001834 */
[C---:B------:R-:W-:Y:S08]  /*2e30*/  HMMA.16816.F32 R48, R224.reuse, R78, R48 ;  /* 0x0000004ee030723c */ /* 0x040ff00000001830 */
[----:B------:R-:W-:Y:S07]  /*2e40*/  HMMA.16816.F32 R72, R224, R74, R36 ;  /* 0x0000004ae048723c */ /* 0x000fee0000001824 */
[----:B------:R-:W-:Y:S01]  /*2e50*/  SHF.R.S32.HI R36, RZ, 0x1f, R177 ;  /* 0x0000001fff247819 */ /* 0x000fe200000114b1 */
[----:B------:R-:W-:Y:S06]  /*2e60*/  BAR.SYNC.DEFER_BLOCKING 0x0 ;  /* 0x0000000000007b1d */ /* 0x000fec0000010000 */
[----:B------:R-:W-:Y:S05]  /*2e70*/  @!P0 BRA `(.L_x_556) ;  /* 0x0000046000008947 */ /* 0x000fea0003800000 */
[----:B------:R-:W-:Y:S01]  /*2e80*/  ULEA UR4, UR7, UR11, 0x7 ;  /* 0x0000000b07047291 */ /* 0x000fe2000f8e383f */
        /* <DEDUP_REMOVED lines=12> */
[----:B------:R-:W-:-:S03]  /*2f50*/  SHF.L.U64.HI R4, R173, 0x1, R175 ;  /* 0x00000001ad047819 */ /* 0x000fc600000102af */
[----:B------:R-:W-:-:S04]  /*2f60*/  IMAD R252, R37, c[0x0][0x2b8], R252 ;  /* 0x0000ae0025fc7a24 */ /* 0x000fc800078e02fc */
[----:B------:R-:W-:Y:S01]  /*2f70*/  IMAD.WIDE.U32 R38, R252, c[0x0][0x1e0], RZ ;  /* 0x00007800fc267a25 */ /* 0x000fe200078e00ff */
[----:B------:R-:W-:-:S05]  /*2f80*/  SHF.R.S32.HI R37, RZ, 0x1f, R252 ;  /* 0x0000001fff257819 */ /* 0x000fca00000114fc */
[----:B------:R-:W-:-:S04]  /*2f90*/  IMAD R37, R37, c[0x0][0x1e0], RZ ;  /* 0x0000780025257a24 */ /* 0x000fc800078e02ff */
[----:B------:R-:W-:-:S04]  /*2fa0*/  IMAD R37, R252, c[0x0][0x1e4], R37 ;  /* 0x00007900fc257a24 */ /* 0x000fc800078e0225 */
[----:B------:R-:W-:Y:S01]  /*2fb0*/  IMAD.IADD R39, R39, 0x1, R37 ;  /* 0x0000000127277824 */ /* 0x000fe200078e0225 */
[----:B------:R-:W-:Y:S02]  /*2fc0*/  SHF.L.U64.HI R37, R177, 0x1, R36 ;  /* 0x00000001b1257819 */ /* 0x000fe40000010224 */
[----:B--2---:R-:W-:Y:S01]  /*2fd0*/  SHF.R.S32.HI R0, RZ, 0x1f, R251 ;  /* 0x0000001fff007819 */ /* 0x004fe200000114fb */
[----:B------:R-:W-:Y:S01]  /*2fe0*/  IMAD.WIDE.U32 R6, R251, c[0x0][0x1f0], R38 ;  /* 0x00007c00fb067a25 */ /* 0x000fe200078e0026 */
[----:B------:R-:W-:-:S03]  /*2ff0*/  IADD3 R38, -R121, 0x10, RZ ;  /* 0x0000001079267810 */ /* 0x000fc60007ffe1ff */
[----:B------:R-:W-:Y:S01]  /*3000*/  IMAD R0, R0, c[0x0][0x1f0], RZ ;  /* 0x00007c0000007a24 */ /* 0x000fe200078e02ff */
[----:B------:R-:W-:Y:S02]  /*3010*/  IADD3 R83, P0, R6, UR20, RZ ;  /* 0x0000001406537c10 */ /* 0x000fe4000ff1e0ff */
[----:B------:R-:W-:Y:S01]  /*3020*/  SEL R6, RZ, 0x10, P5 ;  /* 0x00000010ff067807 */ /* 0x000fe20002800000 */
[----:B------:R-:W-:Y:S01]  /*3030*/  IMAD R0, R251, c[0x0][0x1f4], R0 ;  /* 0x00007d00fb007a24 */ /* 0x000fe200078e0200 */
[----:B------:R-:W-:Y:S02]  /*3040*/  LOP3.LUT R38, R38, 0xf, RZ, 0xc0, !PT ;  /* 0x0000000f26267812 */ /* 0x000fe400078ec0ff */
[----:B------:R-:W-:Y:S02]  /*3050*/  IADD3 R76, -R6, 0x10, RZ ;  /* 0x00000010064c7810 */ /* 0x000fe40007ffe1ff */
[----:B------:R-:W-:Y:S01]  /*3060*/  IADD3.X R0, R7, UR17, R0, P0, !PT ;  /* 0x0000001107007c10 */ /* 0x000fe200087fe400 */
[----:B------:R-:W-:Y:S01]  /*3070*/  IMAD.SHL.U32 R7, R177, 0x2, RZ ;  /* 0x00000002b1077824 */ /* 0x000fe200078e00ff */
[----:B------:R-:W-:-:S02]  /*3080*/  LEA R84, P0, R83, c[0x0][0x1c8], 0x1 ;  /* 0x0000720053547a11 */ /* 0x000fc400078008ff */
[----:B------:R-:W-:Y:S02]  /*3090*/  LOP3.LUT R76, R76, 0xf, RZ, 0xc0, !PT ;  /* 0x0000000f4c4c7812 */ /* 0x000fe400078ec0ff */
[----:B------:R-:W-:Y:S01]  /*30a0*/  LEA.HI.X R83, R83, c[0x0][0x1cc], R0, 0x1, P0 ;  /* 0x0000730053537a11 */ /* 0x000fe200000f0c00 */
[----:B------:R-:W1:Y:S01]  /*30b0*/  SHFL.IDX PT, R86, R84, RZ, 0x181f ;  /* 0x00181fff54567589 */ /* 0x000e6200000e0000 */
[----:B------:R-:W-:-:S03]  /*30c0*/  IMAD.SHL.U32 R0, R173, 0x2, RZ ;  /* 0x00000002ad007824 */ /* 0x000fc600078e00ff */
[----:B------:R-:W-:Y:S04]  /*30d0*/  SHFL.IDX PT, R80, R84, 0x1, 0x181f ;  /* 0x00381f0054507f89 */ /* 0x000fe800000e0000 */
[----:B------:R-:W2:Y:S04]  /*30e0*/  SHFL.IDX PT, R82, R83, RZ, 0x181f ;  /* 0x00181fff53527589 */ /* 0x000ea800000e0000 */
[----:B------:R-:W3:Y:S04]  /*30f0*/  SHFL.IDX PT, R78, R84, 0x2, 0x181f ;  /* 0x00581f00544e7f89 */ /* 0x000ee800000e0000 */
[----:B------:R-:W4:Y:S04]  /*3100*/  SHFL.IDX PT, R81, R83, 0x1, 0x181f ;  /* 0x00381f0053517f89 */ /* 0x000f2800000e0000 */
[----:B------:R5:W4:Y:S04]  /*3110*/  SHFL.IDX PT, R39, R84, 0x3, 0x181f ;  /* 0x00781f0054277f89 */ /* 0x000b2800000e0000 */
[----:B------:R-:W4:Y:S01]  /*3120*/  SHFL.IDX PT, R79, R83, 0x2, 0x181f ;  /* 0x00581f00534f7f89 */ /* 0x000f2200000e0000 */
[----:B-1----:R-:W-:-:S02]  /*3130*/  IADD3 R88, P0, R86, R7, RZ ;  /* 0x0000000756587210 */ /* 0x002fc40007f1e0ff */
[----:B------:R-:W-:Y:S01]  /*3140*/  IADD3 R86, P6, R86, R0, RZ ;  /* 0x0000000056567210 */ /* 0x000fe20007fde0ff */
[----:B------:R1:W1:Y:S02]  /*3150*/  SHFL.IDX PT, R77, R83, 0x3, 0x181f ;  /* 0x00781f00534d7f89 */ /* 0x00026400000e0000 */
[C---:B--2---:R-:W-:Y:S02]  /*3160*/  IMAD.X R89, R82.reuse, 0x1, R37, P0 ;  /* 0x0000000152597824 */ /* 0x044fe400000e0625 */
[----:B------:R-:W-:Y:S01]  /*3170*/  IMAD.X R87, R82, 0x1, R4, P6 ;  /* 0x0000000152577824 */ /* 0x000fe200030e0604 */
[-C--:B---3--:R-:W-:Y:S02]  /*3180*/  IADD3 R82, P6, R78, R7.reuse, RZ ;  /* 0x000000074e527210 */ /* 0x088fe40007fde0ff */
[----:B------:R2:W-:Y:S04]  /*3190*/  LDGSTS.E.BYPASS.LTC128B.128 [R120+0x8100], [R88.64], !P5 ;  /* 0x0810000058787fae */ /* 0x0005e8000e901d4e */
[----:B------:R2:W-:Y:S01]  /*31a0*/  LDGSTS.E.BYPASS.LTC128B.128 [R120+0xc100], [R86.64], !P4 ;  /* 0x0c10000056787fae */ /* 0x0005e2000e101d4e */
[----:B-----5:R-:W-:-:S02]  /*31b0*/  IADD3 R84, P1, R80, R7, RZ ;  /* 0x0000000750547210 */ /* 0x020fc40007f3e0ff */
[----:B------:R-:W-:-:S03]  /*31c0*/  IADD3 R80, P0, R80, R0, RZ ;  /* 0x0000000050507210 */ /* 0x000fc60007f1e0ff */
[C---:B----4-:R-:W-:Y:S02]  /*31d0*/  IMAD.X R85, R81.reuse, 0x1, R37, P1 ;  /* 0x0000000151557824 */ /* 0x050fe400008e0625 */
[----:B------:R-:W-:Y:S01]  /*31e0*/  IMAD.X R81, R81, 0x1, R4, P0 ;  /* 0x0000000151517824 */ /* 0x000fe200000e0604 */
[----:B------:R-:W-:Y:S01]  /*31f0*/  IADD3 R90, P1, P0, R76, R39, R7 ;  /* 0x000000274c5a7210 */ /* 0x000fe2000783e007 */
[C-C-:B-1----:R-:W-:Y:S01]  /*3200*/  IMAD.X R83, R79.reuse, 0x1, R37.reuse, P6 ;  /* 0x000000014f537824 */ /* 0x142fe200030e0625 */
[----:B------:R-:W-:Y:S01]  /*3210*/  IADD3 R78, P6, R78, R0, RZ ;  /* 0x000000004e4e7210 */ /* 0x000fe20007fde0ff */
[----:B------:R2:W-:Y:S01]  /*3220*/  LDGSTS.E.BYPASS.LTC128B.128 [R120+0x9100], [R84.64], !P5 ;  /* 0x0910000054787fae */ /* 0x0005e2000e901d4e */
[----:B------:R-:W-:Y:S02]  /*3230*/  IADD3.X R91, RZ, R77, R37, P1, P0 ;  /* 0x0000004dff5b7210 */ /* 0x000fe40000fe0425 */
[----:B------:R-:W-:Y:S01]  /*3240*/  IADD3 R38, P1, P0, R38, R39, R0 ;  /* 0x0000002726267210 */ /* 0x000fe2000783e000 */
[--C-:B------:R-:W-:Y:S01]  /*3250*/  IMAD.X R79, R79, 0x1, R4.reuse, P6 ;  /* 0x000000014f4f7824 */ /* 0x100fe200030e0604 */
[----:B------:R-:W-:Y:S01]  /*3260*/  ISETP.NE.U32.AND P6, PT, R6, RZ, PT ;  /* 0x000000ff0600720c */ /* 0x000fe20003fc5070 */
[----:B------:R2:W-:Y:S01]  /*3270*/  LDGSTS.E.BYPASS.LTC128B.128 [R120+0xd100], [R80.64], !P4 ;  /* 0x0d10000050787fae */ /* 0x0005e2000e101d4e */
[----:B------:R-:W-:-:S02]  /*3280*/  IADD3.X R39, RZ, R77, R4, P1, P0 ;  /* 0x0000004dff277210 */ /* 0x000fc40000fe0404 */
[----:B------:R-:W-:Y:S01]  /*3290*/  ISETP.NE.U32.AND P0, PT, R121, RZ, PT ;  /* 0x000000ff7900720c */ /* 0x000fe20003f05070 */
[----:B------:R2:W-:Y:S04]  /*32a0*/  LDGSTS.E.BYPASS.LTC128B.128 [R120+0xa100], [R82.64], !P5 ;  /* 0x0a10000052787fae */ /* 0x0005e8000e901d4e */
[----:B------:R2:W-:Y:S04]  /*32b0*/  LDGSTS.E.BYPASS.LTC128B.128 [R120+0xe100], [R78.64], !P4 ;  /* 0x0e1000004e787fae */ /* 0x0005e8000e101d4e */
[----:B------:R2:W-:Y:S04]  /*32c0*/  LDGSTS.E.BYPASS.LTC128B.128.ZFILL [R120+0xb100], [R90.64], P6 ;  /* 0x0b1000005a787fae */ /* 0x0005e8000b141d4e */
[----:B------:R2:W-:Y:S02]  /*32d0*/  LDGSTS.E.BYPASS.LTC128B.128.ZFILL [R120+0xf100], [R38.64], P0 ;  /* 0x0f10000026787fae */ /* 0x0005e40008141d4e */
.L_x_556:
[----:B------:R-:W-:Y:S01]  /*32e0*/  FMUL.FTZ R21, R21, c[0x0][0x320] ;  /* 0x0000c80015157a20 */ /* 0x000fe20000410000 */
[----:B------:R-:W-:Y:S01]  /*32f0*/  PLOP3.LUT P1, PT, PT, PT, UP1, 0x80, 0x0 ;  /* 0x000000000000781c */ /* 0x000fe20003f2f018 */
[----:B------:R-:W-:Y:S01]  /*3300*/  FMUL.FTZ R9, R9, c[0x0][0x320] ;  /* 0x0000c80009097a20 */ /* 0x000fe20000410000 */
[----:B------:R-:W-:Y:S01]  /*3310*/  PLOP3.LUT P0, PT, PT, PT, UP1, 0x80, 0x0 ;  /* 0x000000000000781c */ /* 0x000fe20003f0f018 */
[----:B------:R1:W-:Y:S01]  /*3320*/  MUFU.TANH R37, R21 ;  /* 0x0000001500257308 */ /* 0x0003e20000002400 */
[----:B------:R-:W-:Y:S01]  /*3330*/  FMUL.FTZ R13, R13, c[0x0][0x320] ;  /* 0x0000c8000d0d7a20 */ /* 0x000fe20000410000 */
[----:B------:R-:W-:Y:S01]  /*3340*/  UMOV UR4, 0xffffff80 ;  /* 0xffffff8000047882 */ /* 0x000fe20000000000 */
[----:B------:R-:W-:Y:S01]  /*3350*/  FMUL.FTZ R158, R18, c[0x0][0x320] ;  /* 0x0000c800129e7a20 */ /* 0x000fe20000410000 */
[----:B------:R-:W-:Y:S01]  /*3360*/  SHF.R.S32.HI R18, RZ, 0x1f, R117 ;  /* 0x0000001fff127819 */ /* 0x000fe20000011475 */
[----:B--2---:R-:W-:Y:S01]  /*3370*/  FMUL.FTZ R38, R28, c[0x0][0x320] ;  /* 0x0000c8001c267a20 */ /* 0x004fe20000410000 */
[----:B------:R-:W-:Y:S01]  /*3380*/  UIMAD UR4, UR7, UR4, 0x81 ;  /* 0x00000081070474a4 */ /* 0x000fe2000f8e0204 */
[----:B------:R-:W-:Y:S01]  /*3390*/  FMUL.FTZ R22, R22, c[0x0][0x320] ;  /* 0x0000c80016167a20 */ /* 0x000fe20000410000 */
[----:B------:R2:W-:Y:S01]  /*33a0*/  MUFU.TANH R135, R9 ;  /* 0x0000000900877308 */ /* 0x0005e20000002400 */
[----:B------:R-:W-:Y:S01]  /*33b0*/  FMUL.FTZ R146, R19, c[0x0][0x320] ;  /* 0x0000c80013927a20 */ /* 0x000fe20000410000 */
[----:B------:R-:W0:Y:S01]  /*33c0*/  LDGDEPBAR ;  /* 0x00000000000079af */ /* 0x000e220000000000 */
[----:B------:R-:W-:-:S02]  /*33d0*/  FMUL.FTZ R27, R27, c[0x0][0x320] ;  /* 0x0000c8001b1b7a20 */ /* 0x000fc40000410000 */
[----:B------:R-:W-:Y:S02]  /*33e0*/  FMUL.FTZ R0, R40, c[0x0][0x320] ;  /* 0x0000c80028007a20 */ /* 0x000fe40000410000 */
[----:B------:R-:W-:Y:S01]  /*33f0*/  FMUL.FTZ R20, R20, c[0x0][0x320] ;  /* 0x0000c80014147a20 */ /* 0x000fe20000410000 */
[----:B-1----:R-:W-:Y:S01]  /*3400*/  LEA.HI R21, R119, R116, RZ, 0x2 ;  /* 0x0000007477157211 */ /* 0x002fe200078f10ff */
[----:B------:R1:W-:Y:S01]  /*3410*/  MUFU.TANH R28, R13 ;  /* 0x0000000d001c7308 */ /* 0x0003e20000002400 */
[----:B------:R-:W-:Y:S02]  /*3420*/  FMUL.FTZ R4, R41, c[0x0][0x320] ;  /* 0x0000c80029047a20 */ /* 0x000fe40000410000 */
[----:B------:R-:W-:Y:S01]  /*3430*/  LOP3.LUT R21, R21, 0xfffffffc, RZ, 0xc0, !PT ;  /* 0xfffffffc15157812 */ /* 0x000fe200078ec0ff */
[----:B------:R-:W-:Y:S02]  /*3440*/  FMUL.FTZ R7, R33, c[0x0][0x320] ;  /* 0x0000c80021077a20 */ /* 0x000fe40000410000 */
[----:B------:R-:W-:Y:S01]  /*3450*/  FMUL.FTZ R6, R32, c[0x0][0x320] ;  /* 0x0000c80020067a20 */ /* 0x000fe20000410000 */
[----:B--2---:R-:W-:Y:S01]  /*3460*/  LOP3.LUT R9, R118, 0xffffffe0, RZ, 0xc0, !PT ;  /* 0xffffffe076097812 */ /* 0x004fe200078ec0ff */
[----:B------:R2:W-:Y:S01]  /*3470*/  MUFU.TANH R142, R22 ;  /* 0x00000016008e7308 */ /* 0x0005e20000002400 */
[----:B------:R-:W-:-:S02]  /*3480*/  FMUL.FTZ R33, R29, c[0x0][0x320] ;  /* 0x0000c8001d217a20 */ /* 0x000fc40000410000 */
[----:B------:R-:W-:Y:S02]  /*3490*/  FMUL.FTZ R12, R12, c[0x0][0x320] ;  /* 0x0000c8000c0c7a20 */ /* 0x000fe40000410000 */
[C---:B------:R-:W-:Y:S02]  /*34a0*/  IMAD.IADD R9, R116.reuse, 0x1, -R9 ;  /* 0x0000000174097824 */ /* 0x040fe400078e0a09 */
[----:B------:R-:W-:Y:S01]  /*34b0*/  IMAD.IADD R116, R116, 0x1, -R21 ;  /* 0x0000000174747824 */ /* 0x000fe200078e0a15 */
[----:B-1----:R-:W-:Y:S01]  /*34c0*/  LEA.HI R13, R18, R117, RZ, 0x3 ;  /* 0x00000075120d7211 */ /* 0x002fe200078f18ff */
[----:B------:R1:W-:Y:S01]  /*34d0*/  MUFU.TANH R180, R27 ;  /* 0x0000001b00b47308 */ /* 0x0003e20000002400 */
[----:B------:R-:W-:Y:S01]  /*34e0*/  SHF.R.S32.HI R18, RZ, 0x1f, R9 ;  /* 0x0000001fff127819 */ /* 0x000fe20000011409 */
[----:B------:R-:W-:Y:S02]  /*34f0*/  FMUL.FTZ R150, R10, c[0x0][0x320] ;  /* 0x0000c8000a967a20 */ /* 0x000fe40000410000 */
[----:B------:R-:W-:Y:S01]  /*3500*/  FMUL.FTZ R39, R24, c[0x0][0x320] ;  /* 0x0000c80018277a20 */ /* 0x000fe20000410000 */
[----:B------:R-:W-:Y:S01]  /*3510*/  LEA.HI R18, R18, R9, RZ, 0x2 ;  /* 0x0000000912127211 */ /* 0x000fe200078f10ff */
[----:B------:R-:W-:Y:S01]  /*3520*/  FMUL.FTZ R24, R25, c[0x0][0x320] ;  /* 0x0000c80019187a20 */ /* 0x000fe20000410000 */
[----:B--2---:R-:W-:Y:S01]  /*3530*/  LOP3.LUT R22, R13, 0xffffff8, RZ, 0xc0, !PT ;  /* 0x0ffffff80d167812 */ /* 0x004fe200078ec0ff */
[----:B------:R-:W2:Y:S01]  /*3540*/  MUFU.TANH R0, R0 ;  /* 0x0000000000007308 */ /* 0x000ea20000002400 */
[----:B------:R-:W-:Y:S01]  /*3550*/  LEA.HI R13, R116, R116, RZ, 0x1 ;  /* 0x00000074740d7211 */ /* 0x000fe200078f08ff */
[----:B------:R-:W-:Y:S01]  /*3560*/  FMUL.FTZ R16, R16, c[0x0][0x320] ;  /* 0x0000c80010107a20 */ /* 0x000fe20000410000 */
[C---:B------:R-:W-:Y:S01]  /*3570*/  LEA.HI.SX32 R21, R18.reuse, UR10, 0x1e ;  /* 0x0000000a12157c11 */ /* 0x040fe2000f8ff2ff */
[----:B------:R-:W-:Y:S01]  /*3580*/  IMAD.IADD R22, R117, 0x1, -R22 ;  /* 0x0000000175167824 */ /* 0x000fe200078e0a16 */
[----:B------:R-:W-:Y:S01]  /*3590*/  LOP3.LUT R13, R13, 0x1ffffffe, RZ, 0xc0, !PT ;  /* 0x1ffffffe0d0d7812 */ /* 0x000fe200078ec0ff */
[----:B------:R-:W-:Y:S01]  /*35a0*/  FMUL.FTZ R17, R17, c[0x0][0x320] ;  /* 0x0000c80011117a20 */ /* 0x000fe20000410000 */
[----:B------:R-:W-:Y:S01]  /*35b0*/  LOP3.LUT R18, R18, 0x7ffffffc, RZ, 0xc0, !PT ;  /* 0x7ffffffc12127812 */ /* 0x000fe200078ec0ff */
[----:B------:R-:W-:Y:S01]  /*35c0*/  IMAD R21, R22, 0x10, R21 ;  /* 0x0000001016157824 */ /* 0x000fe200078e0215 */
[----:B------:R3:W-:Y:S01]  /*35d0*/  MUFU.TANH R29, R20 ;  /* 0x00000014001d7308 */ /* 0x0007e20000002400 */
[----:B------:R-:W-:-:S02]  /*35e0*/  IMAD.IADD R116, R116, 0x1, -R13 ;  /* 0x0000000174747824 */ /* 0x000fc400078e0a0d */
[----:B-1----:R-:W-:Y:S02]  /*35f0*/  FMUL.FTZ R27, R14, c[0x0][0x320] ;  /* 0x0000c8000e1b7a20 */ /* 0x002fe40000410000 */
[----:B------:R-:W-:Y:S02]  /*3600*/  IMAD R179, R116, 0x8, R21 ;  /* 0x0000000874b37824 */ /* 0x000fe400078e0215 */
[----:B------:R-:W-:Y:S01]  /*3610*/  IMAD.IADD R18, R9, 0x1, -R18 ;  /* 0x0000000109127824 */ /* 0x000fe200078e0a12 */
[----:B------:R-:W1:Y:S01]  /*3620*/  MUFU.TANH R4, R4 ;  /* 0x0000000400047308 */ /* 0x000e620000002400 */
[----:B------:R-:W-:Y:S01]  /*3630*/  @P1 IMAD.HI.U32 R13, R179, c[0x0][0x2c8], RZ ;  /* 0x0000b200b30d1a27 */ /* 0x000fe200078e00ff */
[----:B------:R-:W-:Y:S03]  /*3640*/  STL [R1+0x34], R179 ;  /* 0x000034b301007387 */ /* 0x000fe60000100800 */
[----:B------:R-:W-:Y:S01]  /*3650*/  IMAD.MOV.U32 R19, RZ, RZ, R179 ;  /* 0x000000ffff137224 */ /* 0x000fe200078e00b3 */
[----:B------:R-:W-:Y:S01]  /*3660*/  @P0 SHF.R.U32.HI R19, RZ, c[0x0][0x2cc], R13 ;  /* 0x0000b300ff130a19 */ /* 0x000fe2000001160d */
[----:B------:R-:W-:Y:S01]  /*3670*/  IMAD.U32 R9, RZ, RZ, UR4 ;  /* 0x00000004ff097e24 */ /* 0x000fe2000f8e00ff */
[----:B------:R-:W4:Y:S01]  /*3680*/  MUFU.TANH R6, R6 ;  /* 0x0000000600067308 */ /* 0x000f220000002400 */
[----:B------:R-:W-:Y:S01]  /*3690*/  IMAD.SHL.U32 R76, R18, 0x2, RZ ;  /* 0x00000002124c7824 */ /* 0x000fe200078e00ff */
[----:B------:R-:W-:Y:S01]  /*36a0*/  ULDC.64 UR4, c[0x0][0x2c8] ;  /* 0x0000b20000047ab9 */ /* 0x000fe20000000a00 */
[----:B------:R-:W5:Y:S01]  /*36b0*/  SHFL.IDX PT, R14, R19, RZ, 0x1c1f ;  /* 0x001c1fff130e7589 */ /* 0x000f6200000e0000 */
[----:B---3--:R-:W-:-:S02]  /*36c0*/  FMUL.FTZ R20, R30, c[0x0][0x320] ;  /* 0x0000c8001e147a20 */ /* 0x008fc40000410000 */
[C---:B------:R-:W-:Y:S01]  /*36d0*/  IADD3 R9, -R76.reuse, UR8, R9 ;  /* 0x000000084c097c10 */ /* 0x040fe2000fffe109 */
[----:B------:R-:W3:Y:S01]  /*36e0*/  SHFL.IDX PT, R13, R19, 0x1, 0x1c1f ;  /* 0x003c1f00130d7f89 */ /* 0x000ee200000e0000 */
[----:B------:R-:W-:Y:S01]  /*36f0*/  FMUL.FTZ R30, R15, c[0x0][0x320] ;  /* 0x0000c8000f1e7a20 */ /* 0x000fe20000410000 */
[----:B------:R-:W-:Y:S01]  /*3700*/  IADD3 R22, -R76, UR22, RZ ;  /* 0x000000164c167c10 */ /* 0x000fe2000fffe1ff */
[----:B------:R-:W1:Y:S01]  /*3710*/  MUFU.TANH R7, R7 ;  /* 0x0000000700077308 */ /* 0x000e620000002400 */
[----:B------:R-:W-:Y:S01]  /*3720*/  IADD3 R9, R9, -UR12, RZ ;  /* 0x8000000c09097c10 */ /* 0x000fe2000fffe0ff */
[----:B------:R-:W-:Y:S01]  /*3730*/  FMUL.FTZ R8, R8, c[0x0][0x320] ;  /* 0x0000c80008087a20 */ /* 0x000fe20000410000 */
[----:B------:R-:W-:Y:S01]  /*3740*/  STL [R1+0x38], R76 ;  /* 0x0000384c01007387 */ /* 0x000fe20000100800 */
[----:B------:R-:W-:Y:S01]  /*3750*/  FMUL.FTZ R68, R68, c[0x0][0x320] ;  /* 0x0000c80044447a20 */ /* 0x000fe20000410000 */
[----:B------:R-:W1:Y:S01]  /*3760*/  @UP1 S2UR UR22, SR_CTAID.X ;  /* 0x00000000001619c3 */ /* 0x000e620000002500 */
[----:B------:R-:W-:-:S02]  /*3770*/  FMUL.FTZ R69, R69, c[0x0][0x320] ;  /* 0x0000c80045457a20 */ /* 0x000fc40000410000 */
[----:B------:R-:W1:Y:S01]  /*3780*/  MUFU.TANH R38, R38 ;  /* 0x0000002600267308 */ /* 0x000e620000002400 */
[----:B------:R-:W-:Y:S02]  /*3790*/  FMUL.FTZ R64, R64, c[0x0][0x320] ;  /* 0x0000c80040407a20 */ /* 0x000fe40000410000 */
[----:B------:R-:W-:Y:S02]  /*37a0*/  FMUL.FTZ R65, R65, c[0x0][0x320] ;  /* 0x0000c80041417a20 */ /* 0x000fe40000410000 */
[----:B------:R-:W-:Y:S02]  /*37b0*/  FMUL.FTZ R25, R31, c[0x0][0x320] ;  /* 0x0000c8001f197a20 */ /* 0x000fe40000410000 */
[----:B------:R-:W-:Y:S01]  /*37c0*/  FMUL.FTZ R60, R60, c[0x0][0x320] ;  /* 0x0000c8003c3c7a20 */ /* 0x000fe20000410000 */
[----:B------:R-:W1:Y:S01]  /*37d0*/  MUFU.TANH R33, R33 ;  /* 0x0000002100217308 */ /* 0x000e620000002400 */
[----:B-----5:R-:W-:Y:S02]  /*37e0*/  IMAD.IADD R15, R9, 0x1, R14 ;  /* 0x00000001090f7824 */ /* 0x020fe400078e020e */
[----:B------:R-:W-:-:S02]  /*37f0*/  FMUL.FTZ R14, R11, c[0x0][0x320] ;  /* 0x0000c8000b0e7a20 */ /* 0x000fc40000410000 */
[----:B---3--:R-:W-:Y:S01]  /*3800*/  IMAD.IADD R13, R9, 0x1, R13 ;  /* 0x00000001090d7824 */ /* 0x008fe200078e020d */
[----:B------:R-:W-:Y:S01]  /*3810*/  IMNMX R10, R22, R15, PT ;  /* 0x0000000f160a7217 */ /* 0x000fe20003800200 */
[----:B------:R-:W-:Y:S01]  /*3820*/  FMUL.FTZ R61, R61, c[0x0][0x320] ;  /* 0x0000c8003d3d7a20 */ /* 0x000fe20000410000 */
[----:B------:R3:W5:Y:S01]  /*3830*/  MUFU.TANH R32, R12 ;  /* 0x0000000c00207308 */ /* 0x0007620000002400 */
[----:B------:R-:W-:Y:S01]  /*3840*/  FMUL.FTZ R56, R56, c[0x0][0x320] ;  /* 0x0000c80038387a20 */ /* 0x000fe20000410000 */
[C---:B------:R-:W-:Y:S01]  /*3850*/  ISETP.GT.AND P1, PT, R10.reuse, RZ, PT ;  /* 0x000000ff0a00720c */ /* 0x040fe20003f24270 */
[----:B------:R-:W-:Y:S01]  /*3860*/  FMUL.FTZ R57, R57, c[0x0][0x320] ;  /* 0x0000c80039397a20 */ /* 0x000fe20000410000 */
[----:B------:R-:W-:Y:S01]  /*3870*/  ISETP.GT.AND P0, PT, R10, 0x1, PT ;  /* 0x000000010a00780c */ /* 0x000fe20003f04270 */
[----:B------:R-:W-:Y:S01]  /*3880*/  FMUL.FTZ R52, R52, c[0x0][0x320] ;  /* 0x0000c80034347a20 */ /* 0x000fe20000410000 */
[----:B--2---:R-:W-:Y:S01]  /*3890*/  FSEL R18, R0, -INF , P1 ;  /* 0xff80000000127808 */ /* 0x004fe20000800000 */
[----:B------:R-:W-:Y:S01]  /*38a0*/  FMUL.FTZ R53, R53, c[0x0][0x320] ;  /* 0x0000c80035357a20 */ /* 0x000fe20000410000 */
[----:B------:R-:W2:Y:S01]  /*38b0*/  MUFU.TANH R39, R39 ;  /* 0x0000002700277308 */ /* 0x000ea20000002400 */
[----:B------:R-:W-:Y:S01]  /*38c0*/  ISETP.GT.AND P6, PT, R10, 0x8, PT ;  /* 0x000000080a00780c */ /* 0x000fe20003fc4270 */
[----:B------:R-:W-:Y:S01]  /*38d0*/  FMUL.FTZ R48, R48, c[0x0][0x320] ;  /* 0x0000c80030307a20 */ /* 0x000fe20000410000 */
[----:B------:R-:W-:Y:S01]  /*38e0*/  ISETP.GT.AND P1, PT, R10, 0x9, PT ;  /* 0x000000090a00780c */ /* 0x000fe20003f24270 */
[----:B------:R-:W-:Y:S01]  /*38f0*/  FMUL.FTZ R49, R49, c[0x0][0x320] ;  /* 0x0000c80031317a20 */ /* 0x000fe20000410000 */
[----:B-1----:R-:W-:Y:S01]  /*3900*/  FSEL R21, R4, -INF , P0 ;  /* 0xff80000004157808 */ /* 0x002fe20000000000 */
[----:B------:R-:W-:Y:S01]  /*3910*/  FMUL.FTZ R45, R45, c[0x0][0x320] ;  /* 0x0000c8002d2d7a20 */ /* 0x000fe20000410000 */
[----:B------:R-:W-:Y:S01]  /*3920*/  ISETP.GT.AND P0, PT, R10, 0x10, PT ;  /* 0x000000100a00780c */ /* 0x000fe20003f04270 */
[----:B------:R-:W1:Y:S01]  /*3930*/  MUFU.TANH R24, R24 ;  /* 0x0000001800187308 */ /* 0x000e620000002400 */
[----:B----4-:R-:W-:Y:S01]  /*3940*/  FSEL R19, R6, -INF , P6 ;  /* 0xff80000006137808 */ /* 0x010fe20003000000 */
[----:B---3--:R-:W-:Y:S01]  /*3950*/  FMUL.FTZ R12, R72, c[0x0][0x320] ;  /* 0x0000c800480c7a20 */ /* 0x008fe20000410000 */
[----:B------:R-:W-:Y:S01]  /*3960*/  FSEL R15, R7, -INF , P1 ;  /* 0xff800000070f7808 */ /* 0x000fe20000800000 */
[----:B------:R-:W-:Y:S01]  /*3970*/  FMUL.FTZ R140, R23, c[0x0][0x320] ;  /* 0x0000c800178c7a20 */ /* 0x000fe20000410000 */
[----:B------:R-:W-:Y:S01]  /*3980*/  ISETP.GT.AND P6, PT, R10, 0x11, PT ;  /* 0x000000110a00780c */ /* 0x000fe20003fc4270 */
[----:B------:R-:W-:Y:S01]  /*3990*/  FMUL.FTZ R26, R26, c[0x0][0x320] ;  /* 0x0000c8001a1a7a20 */ /* 0x000fe20000410000 */
[----:B------:R-:W-:Y:S01]  /*39a0*/  ISETP.GT.AND P1, PT, R10, 0x18, PT ;  /* 0x000000180a00780c */ /* 0x000fe20003f24270 */
[----:B------:R3:W4:Y:S01]  /*39b0*/  MUFU.TANH R133, R16 ;  /* 0x0000001000857308 */ /* 0x0007220000002400 */
[----:B------:R-:W-:Y:S01]  /*39c0*/  IMNMX R22, R22, R13, PT ;  /* 0x0000000d16167217 */ /* 0x000fe20003800200 */
[----:B------:R-:W-:Y:S01]  /*39d0*/  FMUL.FTZ R23, R34, c[0x0][0x320] ;  /* 0x0000c80022177a20 */ /* 0x000fe20000410000 */
[----:B------:R-:W-:Y:S01]  /*39e0*/  FSEL R13, R38, -INF , P0 ;  /* 0xff800000260d7808 */ /* 0x000fe20000000000 */
[----:B------:R-:W-:Y:S01]  /*39f0*/  FMUL.FTZ R67, R67, c[0x0][0x320] ;  /* 0x0000c80043437a20 */ /* 0x000fe20000410000 */
[----:B------:R-:W-:Y:S01]  /*3a00*/  ISETP.GT.AND P0, PT, R10, 0x19, PT ;  /* 0x000000190a00780c */ /* 0x000fe20003f04270 */
[----:B------:R-:W-:Y:S01]  /*3a10*/  FMUL.FTZ R63, R63, c[0x0][0x320] ;  /* 0x0000c8003f3f7a20 */ /* 0x000fe20000410000 */
[----:B------:R-:W-:Y:S01]  /*3a20*/  FSEL R11, R33, -INF , P6 ;  /* 0xff800000210b7808 */ /* 0x000fe20003000000 */
[----:B------:R4:W4:Y:S01]  /*3a30*/  MUFU.TANH R143, R17 ;  /* 0x00000011008f7308 */ /* 0x0009220000002400 */
[----:B-----5:R-:W-:Y:S01]  /*3a40*/  FSEL R7, R32, -INF , P1 ;  /* 0xff80000020077808 */ /* 0x020fe20000800000 */
[----:B------:R-:W-:Y:S01]  /*3a50*/  FMUL.FTZ R70, R70, c[0x0][0x320] ;  /* 0x0000c80046467a20 */ /* 0x000fe20000410000 */
[C---:B------:R-:W-:Y:S01]  /*3a60*/  ISETP.GT.AND P6, PT, R10.reuse, 0x20, PT ;  /* 0x000000200a00780c */ /* 0x040fe20003fc4270 */
[----:B------:R-:W-:Y:S01]  /*3a70*/  FMUL.FTZ R71, R71, c[0x0][0x320] ;  /* 0x0000c80047477a20 */ /* 0x000fe20000410000 */
[----:B------:R-:W-:Y:S01]  /*3a80*/  ISETP.GT.AND P1, PT, R10, 0x21, PT ;  /* 0x000000210a00780c */ /* 0x000fe20003f24270 */
[----:B------:R-:W-:Y:S01]  /*3a90*/  FMUL.FTZ R66, R66, c[0x0][0x320] ;  /* 0x0000c80042427a20 */ /* 0x000fe20000410000 */
[----:B------:R-:W-:Y:S01]  /*3aa0*/  FSEL R9, R28, -INF , P0 ;  /* 0xff8000001c097808 */ /* 0x000fe20000000000 */
[----:B------:R5:W5:Y:S01]  /*3ab0*/  MUFU.TANH R141, R8 ;  /* 0x00000008008d7308 */ /* 0x000b620000002400 */
[----:B------:R-:W-:Y:S01]  /*3ac0*/  ISETP.GT.AND P0, PT, R10, 0x28, PT ;  /* 0x000000280a00780c */ /* 0x000fe20003f04270 */
[----:B---3--:R-:W-:Y:S01]  /*3ad0*/  FMUL.FTZ R16, R44, c[0x0][0x320] ;  /* 0x0000c8002c107a20 */ /* 0x008fe20000410000 */
[----:B--2---:R-:W-:Y:S01]  /*3ae0*/  FSEL R39, R39, -INF , P6 ;  /* 0xff80000027277808 */ /* 0x004fe20003000000 */
[----:B------:R-:W-:Y:S01]  /*3af0*/  FMUL.FTZ R62, R62, c[0x0][0x320] ;  /* 0x0000c8003e3e7a20 */ /* 0x000fe20000410000 */
[----:B-1----:R-:W-:Y:S01]  /*3b00*/  FSEL R31, R24, -INF , P1 ;  /* 0xff800000181f7808 */ /* 0x002fe20000800000 */
[----:B------:R-:W-:Y:S01]  /*3b10*/  FMUL.FTZ R58, R58, c[0x0][0x320] ;  /* 0x0000c8003a3a7a20 */ /* 0x000fe20000410000 */
[C---:B------:R-:W-:Y:S01]  /*3b20*/  ISETP.GT.AND P6, PT, R10.reuse, 0x29, PT ;  /* 0x000000290a00780c */ /* 0x040fe20003fc4270 */
[----:B------:R-:W1:Y:S01]  /*3b30*/  MUFU.TANH R153, R68 ;  /* 0x0000004400997308 */ /* 0x000e620000002400 */
[C---:B------:R-:W-:Y:S01]  /*3b40*/  ISETP.GT.AND P1, PT, R10.reuse, 0x30, PT ;  /* 0x000000300a00780c */ /* 0x040fe20003f24270 */
[----:B----4-:R-:W-:Y:S01]  /*3b50*/  FMUL.FTZ R17, R43, c[0x0][0x320] ;  /* 0x0000c8002b117a20 */ /* 0x010fe20000410000 */
[----:B------:R-:W-:Y:S01]  /*3b60*/  FSEL R29, R29, -INF , P0 ;  /* 0xff8000001d1d7808 */ /* 0x000fe20000000000 */
[----:B------:R-:W-:Y:S01]  /*3b70*/  FMUL.FTZ R59, R59, c[0x0][0x320] ;  /* 0x0000c8003b3b7a20 */ /* 0x000fe20000410000 */
[----:B------:R-:W-:Y:S01]  /*3b80*/  ISETP.GT.AND P0, PT, R10, 0x31, PT ;  /* 0x000000310a00780c */ /* 0x000fe20003f04270 */
[----:B------:R-:W-:Y:S01]  /*3b90*/  FMUL.FTZ R54, R54, c[0x0][0x320] ;  /* 0x0000c80036367a20 */ /* 0x000fe20000410000 */
[----:B------:R-:W-:Y:S01]  /*3ba0*/  FSEL R37, R37, -INF , P6 ;  /* 0xff80000025257808 */ /* 0x000fe20003000000 */
[----:B------:R-:W2:Y:S01]  /*3bb0*/  MUFU.TANH R159, R69 ;  /* 0x00000045009f7308 */ /* 0x000ea20000002400 */
[----:B------:R-:W-:Y:S01]  /*3bc0*/  FSEL R133, R133, -INF , P1 ;  /* 0xff80000085857808 */ /* 0x000fe20000800000 */
[----:B-----5:R-:W-:Y:S01]  /*3bd0*/  FMUL.FTZ R8, R42, c[0x0][0x320] ;  /* 0x0000c8002a087a20 */ /* 0x020fe20000410000 */
[C---:B------:R-:W-:Y:S01]  /*3be0*/  ISETP.GT.AND P6, PT, R10.reuse, 0x38, PT ;  /* 0x000000380a00780c */ /* 0x040fe20003fc4270 */
[----:B------:R-:W-:Y:S01]  /*3bf0*/  FMUL.FTZ R55, R55, c[0x0][0x320] ;  /* 0x0000c80037377a20 */ /* 0x000fe20000410000 */
[----:B------:R-:W-:Y:S01]  /*3c00*/  ISETP.GT.AND P1, PT, R10, 0x39, PT ;  /* 0x000000390a00780c */ /* 0x000fe20003f24270 */
[----:B------:R-:W-:Y:S01]  /*3c10*/  FMUL.FTZ R50, R50, c[0x0][0x320] ;  /* 0x0000c80032327a20 */ /* 0x000fe20000410000 */
[----:B------:R-:W-:Y:S01]  /*3c20*/  FSEL R143, R143, -INF , P0 ;  /* 0xff8000008f8f7808 */ /* 0x000fe20000000000 */
[----:B------:R-:W3:Y:S01]  /*3c30*/  MUFU.TANH R157, R64 ;  /* 0x00000040009d7308 */ /* 0x000ee20000002400 */
[----:B------:R-:W-:Y:S01]  /*3c40*/  ISETP.GT.AND P0, PT, R10, 0x40, PT ;  /* 0x000000400a00780c */ /* 0x000fe20003f04270 */
[----:B------:R-:W-:Y:S01]  /*3c50*/  FMUL.FTZ R51, R51, c[0x0][0x320] ;  /* 0x0000c80033337a20 */ /* 0x000fe20000410000 */
[----:B------:R-:W-:Y:S01]  /*3c60*/  FSEL R141, R141, -INF , P6 ;  /* 0xff8000008d8d7808 */ /* 0x000fe20003000000 */
[----:B------:R-:W-:Y:S01]  /*3c70*/  FMUL.FTZ R46, R46, c[0x0][0x320] ;  /* 0x0000c8002e2e7a20 */ /* 0x000fe20000410000 */
[----:B------:R-:W-:Y:S01]  /*3c80*/  FSEL R135, R135, -INF , P1 ;  /* 0xff80000087877808 */ /* 0x000fe20000800000 */
[----:B------:R-:W-:Y:S01]  /*3c90*/  FMUL.FTZ R47, R47, c[0x0][0x320] ;  /* 0x0000c8002f2f7a20 */ /* 0x000fe20000410000 */
[C---:B------:R-:W-:Y:S01]  /*3ca0*/  ISETP.GT.AND P6, PT, R10.reuse, 0x41, PT ;  /* 0x000000410a00780c */ /* 0x040fe20003fc4270 */
[----:B------:R-:W4:Y:S01]  /*3cb0*/  MUFU.TANH R155, R65 ;  /* 0x00000041009b7308 */ /* 0x000f220000002400 */
[----:B------:R-:W-:Y:S01]  /*3cc0*/  ISETP.GT.AND P1, PT, R10, 0x48, PT ;  /* 0x000000480a00780c */ /* 0x000fe20003f24270 */
[----:B------:R-:W-:Y:S01]  /*3cd0*/  FMUL.FTZ R75, R75, c[0x0][0x320] ;  /* 0x0000c8004b4b7a20 */ /* 0x000fe20000410000 */
[----:B-1----:R-:W-:Y:S01]  /*3ce0*/  FSEL R153, R153, -INF , P0 ;  /* 0xff80000099997808 */ /* 0x002fe20000000000 */
[----:B------:R-:W-:Y:S01]  /*3cf0*/  IMAD.SHL.U32 R248, R2, 0x2, RZ ;  /* 0x0000000202f87824 */ /* 0x000fe200078e00ff */
[C---:B------:R-:W-:Y:S01]  /*3d00*/  ISETP.GT.AND P0, PT, R10.reuse, 0x49, PT ;  /* 0x000000490a00780c */ /* 0x040fe20003f04270 */
[----:B------:R-:W-:Y:S01]  /*3d10*/  @UP1 USHF.L.U32 UR22, UR22, 0x7, URZ ;  /* 0x0000000716161899 */ /* 0x000fe2000800063f */
[----:B--2---:R-:W-:Y:S01]  /*3d20*/  FSEL R159, R159, -INF , P6 ;  /* 0xff8000009f9f7808 */ /* 0x004fe20003000000 */
[----:B------:R-:W1:Y:S01]  /*3d30*/  MUFU.TANH R167, R60 ;  /* 0x0000003c00a77308 */ /* 0x000e620000002400 */
[----:B---3--:R-:W-:Y:S01]  /*3d40*/  FSEL R157, R157, -INF , P1 ;  /* 0xff8000009d9d7808 */ /* 0x008fe20000800000 */
[----:B------:R-:W-:Y:S01]  /*3d50*/  IMAD R246, R5, 0x2, R248 ;  /* 0x0000000205f67824 */ /* 0x000fe200078e02f8 */
[C---:B------:R-:W-:Y:S01]  /*3d60*/  ISETP.GT.AND P6, PT, R10.reuse, 0x50, PT ;  /* 0x000000500a00780c */ /* 0x040fe20003fc4270 */
[----:B------:R-:W-:Y:S01]  /*3d70*/  LDSM.16.MT88.4 R92, [R248+0x4100] ;  /* 0x00410000f85c783b */ /* 0x000fe20000004200 */
[----:B------:R-:W-:Y:S01]  /*3d80*/  ISETP.GT.AND P1, PT, R10, 0x51, PT ;  /* 0x000000510a00780c */ /* 0x000fe20003f24270 */
[----:B------:R-:W-:Y:S01]  /*3d90*/  IMAD R244, R3, 0x2, R246 ;  /* 0x0000000203f47824 */ /* 0x000fe200078e02f6 */
[----:B------:R-:W-:Y:S01]  /*3da0*/  FMNMX.FTZ R0, R18, R21, !PT ;  /* 0x0000001512007209 */ /* 0x000fe20007810000 */
[----:B------:R2:W3:Y:S01]  /*3db0*/  MUFU.TANH R165, R61 ;  /* 0x0000003d00a57308 */ /* 0x0004e20000002400 */
[----:B----4-:R-:W-:Y:S01]  /*3dc0*/  FSEL R155, R155, -INF , P0 ;  /* 0xff8000009b9b7808 */ /* 0x010fe20000000000 */
[----:B------:R-:W-:Y:S01]  /*3dd0*/  IMAD R245, R3, 0x2, R248 ;  /* 0x0000000203f57824 */ /* 0x000fe200078e02f8 */
[----:B------:R-:W-:Y:S01]  /*3de0*/  ISETP.GT.AND P0, PT, R10, 0x58, PT ;  /* 0x000000580a00780c */ /* 0x000fe20003f04270 */
[----:B------:R-:W-:Y:S01]  /*3df0*/  LDSM.16.MT88.4 R100, [R244+0x100] ;  /* 0x00010000f464783b */ /* 0x000fe20000004200 */
[----:B------:R-:W-:Y:S01]  /*3e00*/  FMNMX.FTZ R0, R19, R0, !PT ;  /* 0x0000000013007209 */ /* 0x000fe20007810000 */
[----:B------:R-:W-:-:S02]  /*3e10*/  UIMAD.WIDE.U32 UR22, UR22, UR4, URZ ;  /* 0x00000004161672a5 */ /* 0x000fc4000f8e003f */
[----:B------:R-:W4:Y:S01]  /*3e20*/  MUFU.TANH R163, R56 ;  /* 0x0000003800a37308 */ /* 0x000f220000002400 */
[----:B-1----:R-:W-:Y:S01]  /*3e30*/  FSEL R167, R167, -INF , P6 ;  /* 0xff800000a7a77808 */ /* 0x002fe20003000000 */
[----:B------:R-:W-:Y:S01]  /*3e40*/  LDSM.16.MT88.4 R124, [R248+0x100] ;  /* 0x00010000f87c783b */ /* 0x000fe20000004200 */
[C---:B------:R-:W-:Y:S01]  /*3e50*/  ISETP.GT.AND P6, PT, R10.reuse, 0x59, PT ;  /* 0x000000590a00780c */ /* 0x040fe20003fc4270 */
[----:B------:R-:W-:Y:S01]  /*3e60*/  @UP1 USHF.R.U32.HI UR10, URZ, UR5, UR23 ;  /* 0x000000053f0a1299 */ /* 0x000fe20008011617 */
[----:B------:R-:W-:Y:S01]  /*3e70*/  FMNMX.FTZ R0, R15, R0, !PT ;  /* 0x000000000f007209 */ /* 0x000fe20007810000 */
[----:B------:R-:W-:Y:S02]  /*3e80*/  LDSM.16.MT88.4 R116, [R246+0x100] ;  /* 0x00010000f674783b */ /* 0x000fe40000004200 */
[----:B------:R-:W1:Y:S01]  /*3e90*/  MUFU.TANH R161, R57 ;  /* 0x0000003900a17308 */ /* 0x000e620000002400 */
[----:B--2---:R-:W-:Y:S01]  /*3ea0*/  FMUL.FTZ R61, R73, c[0x0][0x320] ;  /* 0x0000c800493d7a20 */ /* 0x004fe20000410000 */
[----:B---3--:R-:W-:Y:S01]  /*3eb0*/  FSEL R165, R165, -INF , P1 ;  /* 0xff800000a5a57808 */ /* 0x008fe20000800000 */
[----:B------:R-:W-:Y:S01]  /*3ec0*/  LDSM.16.MT88.4 R108, [R245+0x100] ;  /* 0x00010000f56c783b */ /* 0x000fe20000004200 */
[C---:B------:R-:W-:Y:S01]  /*3ed0*/  ISETP.GT.AND P1, PT, R10.reuse, 0x60, PT ;  /* 0x000000600a00780c */ /* 0x040fe20003f24270 */
[----:B------:R-:W-:Y:S01]  /*3ee0*/  UIADD3 UR10, UR10, UR8, -UR12 ;  /* 0x000000080a0a7290 */ /* 0x000fe2000fffe80c */
[----:B------:R-:W-:Y:S01]  /*3ef0*/  FMNMX.FTZ R0, R13, R0, !PT ;  /* 0x000000000d007209 */ /* 0x000fe20007810000 */
[----:B------:R-:W-:Y:S01]  /*3f00*/  LDSM.16.MT88.4 R84, [R246+0x4100] ;  /* 0x00410000f654783b */ /* 0x000fe20000004200 */
[----:B------:R-:W2:Y:S01]  /*3f10*/  MUFU.TANH R151, R52 ;  /* 0x0000003400977308 */ /* 0x000ea20000002400 */
[----:B----4-:R-:W-:Y:S01]  /*3f20*/  FSEL R163, R163, -INF , P0 ;  /* 0xff800000a3a37808 */ /* 0x010fe20000000000 */
[----:B------:R-:W-:Y:S01]  /*3f30*/  USHF.R.S32.HI UR4, URZ, 0x1f, UR10 ;  /* 0x0000001f3f047899 */ /* 0x000fe2000801140a */
[----:B------:R-:W-:Y:S01]  /*3f40*/  ISETP.GT.AND P0, PT, R10, 0x61, PT ;  /* 0x000000610a00780c */ /* 0x000fe20003f04270 */
[----:B------:R-:W-:Y:S01]  /*3f50*/  LDSM.16.MT88.4 R76, [R245+0x4100] ;  /* 0x00410000f54c783b */ /* 0x000fe20000004200 */
[----:B------:R-:W-:Y:S01]  /*3f60*/  FMNMX.FTZ R0, R11, R0, !PT ;  /* 0x000000000b007209 */ /* 0x000fe20007810000 */
[----:B------:R-:W-:-:S02]  /*3f70*/  ULEA.HI UR4, UR4, UR10, URZ, 0x7 ;  /* 0x0000000a04047291 */ /* 0x000fc4000f8f383f */
[----:B------:R-:W3:Y:S01]  /*3f80*/  MUFU.TANH R149, R53 ;  /* 0x0000003500957308 */ /* 0x000ee20000002400 */
[----:B-1----:R-:W-:Y:S01]  /*3f90*/  FSEL R161, R161, -INF , P6 ;  /* 0xff800000a1a17808 */ /* 0x002fe20003000000 */
[----:B------:R-:W-:Y:S01]  /*3fa0*/  USHF.R.S32.HI UR5, URZ, 0x7, UR4 ;  /* 0x000000073f057899 */ /* 0x000fe20008011404 */
[C---:B------:R-:W-:Y:S01]  /*3fb0*/  ISETP.GT.AND P6, PT, R10.reuse, 0x68, PT ;  /* 0x000000680a00780c */ /* 0x040fe20003fc4270 */
[----:B------:R-:W-:Y:S01]  /*3fc0*/  UIADD3 UR10, UR7, -0x2, URZ ;  /* 0xfffffffe070a7890 */ /* 0x000fe2000fffe03f */
[----:B------:R-:W-:Y:S01]  /*3fd0*/  FMNMX.FTZ R0, R7, R0, !PT ;  /* 0x0000000007007209 */ /* 0x000fe20007810000 */
[----:B------:R-:W-:Y:S02]  /*3fe0*/  UISETP.LT.AND UP0, UPT, URZ, UR5, UPT ;  /* 0x000000053f00728c */ /* 0x000fe4000bf01270 */
[----:B------:R-:W1:Y:S01]  /*3ff0*/  MUFU.TANH R147, R48 ;  /* 0x0000003000937308 */ /* 0x000e620000002400 */
[----:B--2---:R-:W-:Y:S01]  /*4000*/  FSEL R151, R151, -INF , P1 ;  /* 0xff80000097977808 */ /* 0x004fe20000800000 */
[----:B------:R-:W-:Y:S01]  /*4010*/  USEL UR5, URZ, UR5, !UP0 ;  /* 0x000000053f057287 */ /* 0x000fe2000c000000 */
[----:B------:R-:W-:-:S02]  /*4020*/  ISETP.GT.AND P1, PT, R10, 0x69, PT ;  /* 0x000000690a00780c */ /* 0x000fc40003f24270 */
[----:B------:R-:W-:Y:S01]  /*4030*/  FMNMX.FTZ R0, R9, R0, !PT ;  /* 0x0000000009007209 */ /* 0x000fe20007810000 */
[----:B------:R-:W-:Y:S02]  /*4040*/  UISETP.GE.AND UP0, UPT, UR10, UR5, UPT ;  /* 0x000000050a00728c */ /* 0x000fe4000bf06270 */
[----:B------:R-:W2:Y:S01]  /*4050*/  MUFU.TANH R145, R49 ;  /* 0x0000003100917308 */ /* 0x000ea20000002400 */
[----:B---3--:R-:W-:Y:S02]  /*4060*/  FSEL R149, R149, -INF , P0 ;  /* 0xff80000095957808 */ /* 0x008fe40000000000 */
[----:B------:R-:W-:Y:S02]  /*4070*/  ISETP.GT.AND P0, PT, R10, 0x70, PT ;  /* 0x000000700a00780c */ /* 0x000fe40003f04270 */
[----:B------:R-:W-:-:S03]  /*4080*/  FMNMX.FTZ R0, R39, R0, !PT ;  /* 0x0000000027007209 */ /* 0x000fc60007810000 */
[----:B------:R-:W-:Y:S01]  /*4090*/  MUFU.TANH R16, R16 ;  /* 0x0000001000107308 */ /* 0x000fe20000002400 */
[----:B-1----:R-:W-:Y:S02]  /*40a0*/  FSEL R147, R147, -INF , P6 ;  /* 0xff80000093937808 */ /* 0x002fe40003000000 */
[----:B------:R-:W-:Y:S02]  /*40b0*/  ISETP.GT.AND P6, PT, R10, 0x71, PT ;  /* 0x000000710a00780c */ /* 0x000fe40003fc4270 */
[----:B------:R-:W-:-:S03]  /*40c0*/  FMNMX.FTZ R0, R31, R0, !PT ;  /* 0x000000001f007209 */ /* 0x000fc60007810000 */
[----:B------:R-:W1:Y:S01]  /*40d0*/  MUFU.TANH R65, R45 ;  /* 0x0000002d00417308 */ /* 0x000e620000002400 */
[----:B--2---:R-:W-:Y:S02]  /*40e0*/  FSEL R145, R145, -INF , P1 ;  /* 0xff80000091917808 */ /* 0x004fe40000800000 */
[----:B------:R-:W-:Y:S02]  /*40f0*/  ISETP.GT.AND P1, PT, R10, 0x78, PT ;  /* 0x000000780a00780c */ /* 0x000fe40003f24270 */
[----:B------:R-:W-:-:S03]  /*4100*/  FMNMX.FTZ R0, R29, R0, !PT ;  /* 0x000000001d007209 */ /* 0x000fc60007810000 */
[----:B------:R-:W-:Y:S01]  /*4110*/  MUFU.TANH R12, R12 ;  /* 0x0000000c000c7308 */ /* 0x000fe20000002400 */
[----:B------:R-:W-:-:S04]  /*4120*/  FMNMX.FTZ R0, R37, R0, !PT ;  /* 0x0000000025007209 */ /* 0x000fc80007810000 */
[----:B------:R-:W-:-:S03]  /*4130*/  FMNMX.FTZ R0, R133, R0, !PT ;  /* 0x0000000085007209 */ /* 0x000fc60007810000 */
[----:B------:R-:W-:Y:S01]  /*4140*/  MUFU.TANH R61, R61 ;  /* 0x0000003d003d7308 */ /* 0x000fe20000002400 */
[----:B-1----:R-:W-:Y:S02]  /*4150*/  FSEL R65, R65, -INF , P6 ;  /* 0xff80000041417808 */ /* 0x002fe40003000000 */
[----:B------:R-:W-:Y:S02]  /*4160*/  ISETP.GT.AND P6, PT, R22, RZ, PT ;  /* 0x000000ff1600720c */ /* 0x000fe40003fc4270 */
[----:B------:R-:W-:-:S03]  /*4170*/  FMNMX.FTZ R0, R143, R0, !PT ;  /* 0x000000008f007209 */ /* 0x000fc60007810000 */
[----:B------:R-:W1:Y:S01]  /*4180*/  MUFU.TANH R8, R8 ;  /* 0x0000000800087308 */ /* 0x000e620000002400 */
[----:B------:R-:W-:-:S04]  /*4190*/  FMNMX.FTZ R0, R141, R0, !PT ;  /* 0x000000008d007209 */ /* 0x000fc80007810000 */
[----:B------:R-:W-:-:S03]  /*41a0*/  FMNMX.FTZ R0, R135, R0, !PT ;  /* 0x0000000087007209 */ /* 0x000fc60007810000 */
[----:B------:R-:W-:Y:S01]  /*41b0*/  MUFU.TANH R17, R17 ;  /* 0x0000001100117308 */ /* 0x000fe20000002400 */
[----:B------:R-:W-:-:S04]  /*41c0*/  FMNMX.FTZ R0, R153, R0, !PT ;  /* 0x0000000099007209 */ /* 0x000fc80007810000 */
[----:B------:R-:W-:-:S03]  /*41d0*/  FMNMX.FTZ R0, R159, R0, !PT ;  /* 0x000000009f007209 */ /* 0x000fc60007810000 */
[----:B------:R2:W-:Y:S01]  /*41e0*/  MUFU.TANH R40, R26 ;  /* 0x0000001a00287308 */ /* 0x0005e20000002400 */
[----:B------:R-:W-:-:S04]  /*41f0*/  FMNMX.FTZ R0, R157, R0, !PT ;  /* 0x000000009d007209 */ /* 0x000fc80007810000 */
[----:B------:R-:W-:-:S03]  /*4200*/  FMNMX.FTZ R0, R155, R0, !PT ;  /* 0x000000009b007209 */ /* 0x000fc60007810000 */
[----:B------:R-:W3:Y:S01]  /*4210*/  MUFU.TANH R23, R23 ;  /* 0x0000001700177308 */ /* 0x000ee20000002400 */
[----:B------:R-:W-:-:S04]  /*4220*/  FMNMX.FTZ R0, R167, R0, !PT ;  /* 0x00000000a7007209 */ /* 0x000fc80007810000 */
[----:B------:R-:W-:Y:S01]  /*4230*/  FMNMX.FTZ R0, R165, R0, !PT ;  /* 0x00000000a5007209 */ /* 0x000fe20007810000 */
[----:B--2---:R-:W-:Y:S02]  /*4240*/  FMUL.FTZ R26, R35, c[0x0][0x320] ;  /* 0x0000c800231a7a20 */ /* 0x004fe40000410000 */
[----:B------:R2:W-:Y:S01]  /*4250*/  MUFU.TANH R164, R67 ;  /* 0x0000004300a47308 */ /* 0x0005e20000002400 */
[----:B------:R-:W-:Y:S01]  /*4260*/  FMNMX.FTZ R0, R163, R0, !PT ;  /* 0x00000000a3007209 */ /* 0x000fe20007810000 */
[----:B------:R-:W-:Y:S03]  /*4270*/  LDSM.16.MT88.4 R32, [R246+0x4900] ;  /* 0x00490000f620783b */ /* 0x000fe60000004200 */
[----:B------:R-:W-:-:S03]  /*4280*/  FMNMX.FTZ R0, R161, R0, !PT ;  /* 0x00000000a1007209 */ /* 0x000fc60007810000 */
[----:B------:R-:W4:Y:S01]  /*4290*/  MUFU.TANH R26, R26 ;  /* 0x0000001a001a7308 */ /* 0x000f220000002400 */
[----:B------:R-:W-:-:S04]  /*42a0*/  FMNMX.FTZ R0, R151, R0, !PT ;  /* 0x0000000097007209 */ /* 0x000fc80007810000 */
[----:B------:R-:W-:Y:S02]  /*42b0*/  FMNMX.FTZ R0, R149, R0, !PT ;  /* 0x0000000095007209 */ /* 0x000fe40007810000 */
[----:B--2---:R-:W-:Y:S01]  /*42c0*/  FSEL R67, R16, -INF , P0 ;  /* 0xff80000010437808 */ /* 0x004fe20000000000 */
[----:B------:R2:W-:Y:S01]  /*42d0*/  MUFU.TANH R172, R63 ;  /* 0x0000003f00ac7308 */ /* 0x0005e20000002400 */
[----:B------:R-:W-:Y:S02]  /*42e0*/  ISETP.GT.AND P0, PT, R10, 0x79, PT ;  /* 0x000000790a00780c */ /* 0x000fe40003f04270 */
[----:B-1----:R-:W-:Y:S02]  /*42f0*/  FSEL R16, R8, -INF , P6 ;  /* 0xff80000008107808 */ /* 0x002fe40003000000 */
[----:B------:R-:W-:Y:S02]  /*4300*/  FSEL R61, R61, -INF , P0 ;  /* 0xff8000003d3d7808 */ /* 0x000fe40000000000 */
[----:B------:R-:W-:Y:S01]  /*4310*/  ISETP.GT.AND P0, PT, R22, 0x8, PT ;  /* 0x000000081600780c */ /* 0x000fe20003f04270 */
[----:B------:R-:W-:Y:S01]  /*4320*/  MUFU.TANH R20, R20 ;  /* 0x0000001400147308 */ /* 0x000fe20000002400 */
[----:B------:R-:W-:-:S02]  /*4330*/  FMNMX.FTZ R0, R147, R0, !PT ;  /* 0x0000000093007209 */ /* 0x000fc40007810000 */
[----:B---3--:R-:W-:Y:S02]  /*4340*/  FSEL R4, R23, -INF , P0 ;  /* 0xff80000017047808 */ /* 0x008fe40000000000 */
[----:B------:R-:W-:Y:S02]  /*4350*/  ISETP.GT.AND P0, PT, R22, 0x10, PT ;  /* 0x000000101600780c */ /* 0x000fe40003f04270 */
[----:B------:R-:W-:Y:S01]  /*4360*/  FMNMX.FTZ R0, R145, R0, !PT ;  /* 0x0000000091007209 */ /* 0x000fe20007810000 */
[----:B------:R-:W1:Y:S01]  /*4370*/  MUFU.TANH R25, R25 ;  /* 0x0000001900197308 */ /* 0x000e620000002400 */
[----:B--2---:R-:W-:Y:S02]  /*4380*/  FSEL R63, R12, -INF , P1 ;  /* 0xff8000000c3f7808 */ /* 0x004fe40000800000 */
[----:B------:R-:W-:Y:S02]  /*4390*/  ISETP.GT.AND P1, PT, R22, 0x1, PT ;  /* 0x000000011600780c */ /* 0x000fe40003f24270 */
[----:B------:R-:W-:-:S02]  /*43a0*/  FMNMX.FTZ R0, R67, R0, !PT ;  /* 0x0000000043007209 */ /* 0x000fc40007810000 */
[----:B------:R-:W-:Y:S01]  /*43b0*/  FSEL R6, R17, -INF , P1 ;  /* 0xff80000011067808 */ /* 0x000fe20000800000 */
[----:B------:R-:W-:Y:S01]  /*43c0*/  MUFU.TANH R27, R27 ;  /* 0x0000001b001b7308 */ /* 0x000fe20000002400 */
[----:B------:R-:W-:Y:S02]  /*43d0*/  ISETP.GT.AND P1, PT, R22, 0x9, PT ;  /* 0x000000091600780c */ /* 0x000fe40003f24270 */
[----:B------:R-:W-:Y:S02]  /*43e0*/  FMNMX.FTZ R23, R16, R6, !PT ;  /* 0x0000000610177209 */ /* 0x000fe40007810000 */
[----:B----4-:R-:W-:Y:S02]  /*43f0*/  FSEL R26, R26, -INF , P1 ;  /* 0xff8000001a1a7808 */ /* 0x010fe40000800000 */
[----:B------:R-:W-:Y:S01]  /*4400*/  FMNMX.FTZ R23, R4, R23, !PT ;  /* 0x0000001704177209 */ /* 0x000fe20007810000 */
[----:B------:R-:W2:Y:S01]  /*4410*/  MUFU.TANH R30, R30 ;  /* 0x0000001e001e7308 */ /* 0x000ea20000002400 */
[----:B------:R-:W-:-:S02]  /*4420*/  ISETP.GT.AND P1, PT, R22, 0x11, PT ;  /* 0x000000111600780c */ /* 0x000fc40003f24270 */
[----:B------:R-:W-:Y:S02]  /*4430*/  FMNMX.FTZ R23, R26, R23, !PT ;  /* 0x000000171a177209 */ /* 0x000fe40007810000 */
[----:B-1----:R-:W-:Y:S02]  /*4440*/  FSEL R10, R25, -INF , P1 ;  /* 0xff800000190a7808 */ /* 0x002fe40000800000 */
[----:B------:R-:W-:Y:S01]  /*4450*/  ISETP.GT.AND P1, PT, R22, 0x19, PT ;  /* 0x000000191600780c */ /* 0x000fe20003f24270 */
[----:B------:R1:W-:Y:S01]  /*4460*/  MUFU.TANH R156, R14 ;  /* 0x0000000e009c7308 */ /* 0x0003e20000002400 */
[----:B------:R-:W-:-:S04]  /*4470*/  FMNMX.FTZ R0, R65, R0, !PT ;  /* 0x0000000041007209 */ /* 0x000fc80007810000 */
[----:B------:R-:W-:-:S03]  /*4480*/  FMNMX.FTZ R0, R63, R0, !PT ;  /* 0x000000003f007209 */ /* 0x000fc60007810000 */
[----:B------:R-:W3:Y:S01]  /*4490*/  MUFU.TANH R140, R140 ;  /* 0x0000008c008c7308 */ /* 0x000ee20000002400 */
[----:B--2---:R-:W-:Y:S02]  /*44a0*/  FSEL R12, R30, -INF , P1 ;  /* 0xff8000001e0c7808 */ /* 0x004fe40000800000 */
[----:B------:R-:W-:Y:S02]  /*44b0*/  ISETP.GT.AND P1, PT, R22, 0x21, PT ;  /* 0x000000211600780c */ /* 0x000fe40003f24270 */
[----:B------:R-:W-:Y:S02]  /*44c0*/  FMNMX.FTZ R0, R61, R0, !PT ;  /* 0x000000003d007209 */ /* 0x000fe40007810000 */
[----:B------:R-:W-:Y:S01]  /*44d0*/  FSEL R180, R180, -INF , P1 ;  /* 0xff800000b4b47808 */ /* 0x000fe20000800000 */
[----:B------:R-:W2:Y:S01]  /*44e0*/  MUFU.TANH R158, R158 ;  /* 0x0000009e009e7308 */ /* 0x000ea20000002400 */
[----:B-1----:R-:W-:Y:S01]  /*44f0*/  FSEL R14, R20, -INF , P0 ;  /* 0xff800000140e7808 */ /* 0x002fe20000000000 */
[----:B------:R-:W1:Y:S01]  /*4500*/  SHFL.BFLY PT, R17, R0, 0x2, 0x1f ;  /* 0x0c401f0000117f89 */ /* 0x000e6200000e0000 */
[----:B------:R-:W-:-:S02]  /*4510*/  ISETP.GT.AND P0, PT, R22, 0x18, PT ;  /* 0x000000181600780c */ /* 0x000fc40003f04270 */
[----:B------:R-:W-:Y:S02]  /*4520*/  FMNMX.FTZ R23, R14, R23, !PT ;  /* 0x000000170e177209 */ /* 0x000fe40007810000 */
[----:B------:R-:W-:Y:S01]  /*4530*/  FSEL R8, R27, -INF , P0 ;  /* 0xff8000001b087808 */ /* 0x000fe20000000000 */
[----:B------:R-:W4:Y:S01]  /*4540*/  MUFU.TANH R146, R146 ;  /* 0x0000009200927308 */ /* 0x000f220000002400 */
[----:B------:R-:W-:Y:S02]  /*4550*/  FMNMX.FTZ R23, R10, R23, !PT ;  /* 0x000000170a177209 */ /* 0x000fe40007810000 */
[----:B------:R-:W-:Y:S02]  /*4560*/  ISETP.GT.AND P0, PT, R22, 0x20, PT ;  /* 0x000000201600780c */ /* 0x000fe40003f04270 */
[----:B------:R-:W-:Y:S02]  /*4570*/  FMNMX.FTZ R23, R8, R23, !PT ;  /* 0x0000001708177209 */ /* 0x000fe40007810000 */
[----:B------:R-:W-:Y:S01]  /*4580*/  FSEL R40, R40, -INF , P0 ;  /* 0xff80000028287808 */ /* 0x000fe20000000000 */
[----:B------:R-:W5:Y:S01]  /*4590*/  MUFU.TANH R150, R150 ;  /* 0x0000009600967308 */ /* 0x000f620000002400 */
[----:B------:R-:W-:-:S02]  /*45a0*/  FMNMX.FTZ R23, R12, R23, !PT ;  /* 0x000000170c177209 */ /* 0x000fc40007810000 */
[----:B------:R-:W-:Y:S02]  /*45b0*/  ISETP.GT.AND P0, PT, R22, 0x28, PT ;  /* 0x000000281600780c */ /* 0x000fe40003f04270 */
[----:B------:R-:W-:Y:S02]  /*45c0*/  FMNMX.FTZ R23, R40, R23, !PT ;  /* 0x0000001728177209 */ /* 0x000fe40007810000 */
[----:B------:R-:W-:Y:S01]  /*45d0*/  ISETP.GT.AND P1, PT, R22, 0x29, PT ;  /* 0x000000291600780c */ /* 0x000fe20003f24270 */
[----:B------:R-:W1:Y:S01]  /*45e0*/  MUFU.TANH R178, R70 ;  /* 0x0000004600b27308 */ /* 0x000e620000002400 */
[----:B------:R-:W-:Y:S02]  /*45f0*/  FSEL R142, R142, -INF , P0 ;  /* 0xff8000008e8e7808 */ /* 0x000fe40000000000 */
[----:B------:R-:W-:Y:S02]  /*4600*/  FMNMX.FTZ R23, R180, R23, !PT ;  /* 0x00000017b4177209 */ /* 0x000fe40007810000 */
[----:B------:R-:W-:-:S02]  /*4610*/  ISETP.GT.AND P0, PT, R22, 0x30, PT ;  /* 0x000000301600780c */ /* 0x000fc40003f04270 */
[----:B---3--:R-:W-:Y:S01]  /*4620*/  FSEL R140, R140, -INF , P1 ;  /* 0xff8000008c8c7808 */ /* 0x008fe20000800000 */
[----:B------:R-:W3:Y:S01]  /*4630*/  MUFU.TANH R160, R71 ;  /* 0x0000004700a07308 */ /* 0x000ee20000002400 */
[----:B------:R-:W-:Y:S02]  /*4640*/  FMNMX.FTZ R23, R142, R23, !PT ;  /* 0x000000178e177209 */ /* 0x000fe40007810000 */
[----:B------:R-:W-:Y:S02]  /*4650*/  ISETP.GT.AND P1, PT, R22, 0x31, PT ;  /* 0x000000311600780c */ /* 0x000fe40003f24270 */
[----:B--2---:R-:W-:Y:S02]  /*4660*/  FSEL R158, R158, -INF , P0 ;  /* 0xff8000009e9e7808 */ /* 0x004fe40000000000 */
[----:B------:R-:W-:Y:S01]  /*4670*/  FMNMX.FTZ R23, R140, R23, !PT ;  /* 0x000000178c177209 */ /* 0x000fe20007810000 */
[----:B------:R-:W2:Y:S01]  /*4680*/  MUFU.TANH R176, R66 ;  /* 0x0000004200b07308 */ /* 0x000ea20000002400 */
[----:B------:R-:W-:-:S02]  /*4690*/  ISETP.GT.AND P0, PT, R22, 0x38, PT ;  /* 0x000000381600780c */ /* 0x000fc40003f04270 */
[----:B----4-:R-:W-:Y:S02]  /*46a0*/  FSEL R146, R146, -INF , P1 ;  /* 0xff80000092927808 */ /* 0x010fe40000800000 */
[----:B------:R-:W-:Y:S02]  /*46b0*/  FMNMX.FTZ R23, R158, R23, !PT ;  /* 0x000000179e177209 */ /* 0x000fe40007810000 */
[----:B------:R-:W-:Y:S01]  /*46c0*/  ISETP.GT.AND P1, PT, R22, 0x39, PT ;  /* 0x000000391600780c */ /* 0x000fe20003f24270 */
[----:B------:R4:W2:Y:S01]  /*46d0*/  MUFU.TANH R174, R62 ;  /* 0x0000003e00ae7308 */ /* 0x0008a20000002400 */
[----:B-----5:R-:W-:Y:S02]  /*46e0*/  FSEL R150, R150, -INF , P0 ;  /* 0xff80000096967808 */ /* 0x020fe40000000000 */
[----:B------:R-:W-:Y:S02]  /*46f0*/  FMNMX.FTZ R23, R146, R23, !PT ;  /* 0x0000001792177209 */ /* 0x000fe40007810000 */
[----:B------:R-:W-:-:S02]  /*4700*/  ISETP.GT.AND P0, PT, R22, 0x40, PT ;  /* 0x000000401600780c */ /* 0x000fc40003f04270 */
[----:B------:R-:W-:Y:S01]  /*4710*/  FSEL R156, R156, -INF , P1 ;  /* 0xff8000009c9c7808 */ /* 0x000fe20000800000 */
[----:B------:R-:W5:Y:S01]  /*4720*/  MUFU.TANH R166, R58 ;  /* 0x0000003a00a67308 */ /* 0x000f620000002400 */
[----:B------:R-:W-:Y:S02]  /*4730*/  FMNMX.FTZ R23, R150, R23, !PT ;  /* 0x0000001796177209 */ /* 0x000fe40007810000 */
[----:B------:R-:W-:Y:S02]  /*4740*/  ISETP.GT.AND P1, PT, R22, 0x41, PT ;  /* 0x000000411600780c */ /* 0x000fe40003f24270 */
[----:B-1----:R-:W-:Y:S02]  /*4750*/  FSEL R178, R178, -INF , P0 ;  /* 0xff800000b2b27808 */ /* 0x002fe40000000000 */
[----:B------:R-:W-:Y:S01]  /*4760*/  FMNMX.FTZ R23, R156, R23, !PT ;  /* 0x000000179c177209 */ /* 0x000fe20007810000 */
[----:B------:R-:W1:Y:S01]  /*4770*/  MUFU.TANH R162, R59 ;  /* 0x0000003b00a27308 */ /* 0x000e620000002400 */
[----:B------:R-:W-:Y:S01]  /*4780*/  ISETP.GT.AND P0, PT, R22, 0x48, PT ;  /* 0x000000481600780c */ /* 0x000fe20003f04270 */
[----:B----4-:R-:W-:Y:S01]  /*4790*/  FMUL.FTZ R62, R74, c[0x0][0x320] ;  /* 0x0000c8004a3e7a20 */ /* 0x010fe20000410000 */
[----:B---3--:R-:W-:-:S02]  /*47a0*/  FSEL R160, R160, -INF , P1 ;  /* 0xff800000a0a07808 */ /* 0x008fc40000800000 */
[----:B------:R-:W-:Y:S02]  /*47b0*/  FMNMX.FTZ R23, R178, R23, !PT ;  /* 0x00000017b2177209 */ /* 0x000fe40007810000 */
[----:B------:R-:W-:Y:S01]  /*47c0*/  ISETP.GT.AND P1, PT, R22, 0x49, PT ;  /* 0x000000491600780c */ /* 0x000fe20003f24270 */
[----:B------:R-:W3:Y:S01]  /*47d0*/  MUFU.TANH R154, R54 ;  /* 0x00000036009a7308 */ /* 0x000ee20000002400 */
[----:B--2---:R-:W-:Y:S02]  /*47e0*/  FSEL R176, R176, -INF , P0 ;  /* 0xff800000b0b07808 */ /* 0x004fe40000000000 */
[----:B------:R-:W-:Y:S02]  /*47f0*/  FMNMX.FTZ R23, R160, R23, !PT ;  /* 0x00000017a0177209 */ /* 0x000fe40007810000 */
[----:B------:R-:W-:Y:S02]  /*4800*/  ISETP.GT.AND P0, PT, R22, 0x50, PT ;  /* 0x000000501600780c */ /* 0x000fe40003f04270 */
[----:B------:R-:W-:Y:S01]  /*4810*/  FSEL R164, R164, -INF , P1 ;  /* 0xff800000a4a47808 */ /* 0x000fe20000800000 */
[----:B------:R-:W2:Y:S01]  /*4820*/  MUFU.TANH R152, R55 ;  /* 0x0000003700987308 */ /* 0x000ea20000002400 */
[----:B------:R-:W-:-:S02]  /*4830*/  FMNMX.FTZ R23, R176, R23, !PT ;  /* 0x00000017b0177209 */ /* 0x000fc40007810000 */
[----:B------:R-:W-:Y:S02]  /*4840*/  ISETP.GT.AND P1, PT, R22, 0x51, PT ;  /* 0x000000511600780c */ /* 0x000fe40003f24270 */
[----:B------:R-:W-:Y:S02]  /*4850*/  FSEL R174, R174, -INF , P0 ;  /* 0xff800000aeae7808 */ /* 0x000fe40000000000 */
[----:B------:R-:W-:Y:S01]  /*4860*/  FMNMX.FTZ R23, R164, R23, !PT ;  /* 0x00000017a4177209 */ /* 0x000fe20007810000 */
[----:B------:R-:W4:Y:S01]  /*4870*/  MUFU.TANH R148, R50 ;  /* 0x0000003200947308 */ /* 0x000f220000002400 */
[----:B------:R-:W-:Y:S02]  /*4880*/  ISETP.GT.AND P0, PT, R22, 0x58, PT ;  /* 0x000000581600780c */ /* 0x000fe40003f04270 */
[----:B------:R-:W-:Y:S02]  /*4890*/  FSEL R172, R172, -INF , P1 ;  /* 0xff800000acac7808 */ /* 0x000fe40000800000 */
[----:B------:R-:W-:-:S02]  /*48a0*/  FMNMX.FTZ R23, R174, R23, !PT ;  /* 0x00000017ae177209 */ /* 0x000fc40007810000 */
[----:B------:R-:W-:Y:S01]  /*48b0*/  ISETP.GT.AND P1, PT, R22, 0x59, PT ;  /* 0x000000591600780c */ /* 0x000fe20003f24270 */
[----:B------:R-:W2:Y:S01]  /*48c0*/  MUFU.TANH R144, R51 ;  /* 0x0000003300907308 */ /* 0x000ea20000002400 */
[----:B-----5:R-:W-:Y:S02]  /*48d0*/  FSEL R166, R166, -INF , P0 ;  /* 0xff800000a6a67808 */ /* 0x020fe40000000000 */
[----:B------:R-:W-:Y:S02]  /*48e0*/  FMNMX.FTZ R23, R172, R23, !PT ;  /* 0x00000017ac177209 */ /* 0x000fe40007810000 */
[----:B------:R-:W-:Y:S02]  /*48f0*/  ISETP.GT.AND P0, PT, R22, 0x60, PT ;  /* 0x000000601600780c */ /* 0x000fe40003f04270 */
[----:B-1----:R-:W-:Y:S01]  /*4900*/  FSEL R162, R162, -INF , P1 ;  /* 0xff800000a2a27808 */ /* 0x002fe20000800000 */
[----:B------:R-:W1:Y:S01]  /*4910*/  MUFU.TANH R66, R46 ;  /* 0x0000002e00427308 */ /* 0x000e620000002400 */
[----:B------:R-:W-:-:S02]  /*4920*/  FMNMX.FTZ R23, R166, R23, !PT ;  /* 0x00000017a6177209 */ /* 0x000fc40007810000 */
[----:B------:R-:W-:Y:S02]  /*4930*/  ISETP.GT.AND P1, PT, R22, 0x61, PT ;  /* 0x000000611600780c */ /* 0x000fe40003f24270 */
[----:B---3--:R-:W-:Y:S02]  /*4940*/  FSEL R154, R154, -INF , P0 ;  /* 0xff8000009a9a7808 */ /* 0x008fe40000000000 */
[----:B------:R-:W-:Y:S01]  /*4950*/  FMNMX.FTZ R23, R162, R23, !PT ;  /* 0x00000017a2177209 */ /* 0x000fe20007810000 */
[----:B------:R-:W3:Y:S01]  /*4960*/  MUFU.TANH R64, R47 ;  /* 0x0000002f00407308 */ /* 0x000ee20000002400 */
[----:B------:R-:W-:Y:S02]  /*4970*/  ISETP.GT.AND P0, PT, R22, 0x68, PT ;  /* 0x000000681600780c */ /* 0x000fe40003f04270 */
[----:B--2---:R-:W-:Y:S02]  /*4980*/  FSEL R152, R152, -INF , P1 ;  /* 0xff80000098987808 */ /* 0x004fe40000800000 */
[----:B------:R-:W-:-:S02]  /*4990*/  FMNMX.FTZ R23, R154, R23, !PT ;  /* 0x000000179a177209 */ /* 0x000fc40007810000 */
[----:B------:R-:W-:Y:S01]  /*49a0*/  ISETP.GT.AND P1, PT, R22, 0x69, PT ;  /* 0x000000691600780c */ /* 0x000fe20003f24270 */
[----:B------:R-:W2:Y:S01]  /*49b0*/  MUFU.TANH R62, R62 ;  /* 0x0000003e003e7308 */ /* 0x000ea20000002400 */
[----:B----4-:R-:W-:Y:S02]  /*49c0*/  FSEL R148, R148, -INF , P0 ;  /* 0xff80000094947808 */ /* 0x010fe40000000000 */
[----:B------:R-:W-:Y:S02]  /*49d0*/  FMNMX.FTZ R23, R152, R23, !PT ;  /* 0x0000001798177209 */ /* 0x000fe40007810000 */
[----:B------:R-:W-:Y:S02]  /*49e0*/  ISETP.GT.AND P0, PT, R22, 0x70, PT ;  /* 0x000000701600780c */ /* 0x000fe40003f04270 */
[----:B------:R-:W-:Y:S01]  /*49f0*/  FSEL R144, R144, -INF , P1 ;  /* 0xff80000090907808 */ /* 0x000fe20000800000 */
[----:B------:R-:W4:Y:S01]  /*4a00*/  MUFU.TANH R60, R75 ;  /* 0x0000004b003c7308 */ /* 0x000f220000002400 */
[----:B------:R-:W-:-:S02]  /*4a10*/  FMNMX.FTZ R23, R148, R23, !PT ;  /* 0x0000001794177209 */ /* 0x000fc40007810000 */
[----:B------:R-:W-:Y:S02]  /*4a20*/  ISETP.GT.AND P1, PT, R22, 0x71, PT ;  /* 0x000000711600780c */ /* 0x000fe40003f24270 */
[----:B-1----:R-:W-:Y:S02]  /*4a30*/  FSEL R66, R66, -INF , P0 ;  /* 0xff80000042427808 */ /* 0x002fe40000000000 */
[----:B------:R-:W-:Y:S02]  /*4a40*/  FMNMX.FTZ R23, R144, R23, !PT ;  /* 0x0000001790177209 */ /* 0x000fe40007810000 */
[----:B------:R-:W-:Y:S02]  /*4a50*/  ISETP.GT.AND P0, PT, R22, 0x78, PT ;  /* 0x000000781600780c */ /* 0x000fe40003f04270 */
[----:B---3--:R-:W-:Y:S02]  /*4a60*/  FSEL R64, R64, -INF , P1 ;  /* 0xff80000040407808 */ /* 0x008fe40000800000 */
[----:B------:R-:W-:-:S02]  /*4a70*/  FMNMX.FTZ R23, R66, R23, !PT ;  /* 0x0000001742177209 */ /* 0x000fc40007810000 */
[----:B------:R-:W-:Y:S02]  /*4a80*/  ISETP.GT.AND P1, PT, R22, 0x79, PT ;  /* 0x000000791600780c */ /* 0x000fe40003f24270 */
[----:B--2---:R-:W-:Y:S02]  /*4a90*/  FSEL R62, R62, -INF , P0 ;  /* 0xff8000003e3e7808 */ /* 0x004fe40000000000 */
[----:B------:R-:W-:Y:S02]  /*4aa0*/  FMNMX.FTZ R23, R64, R23, !PT ;  /* 0x0000001740177209 */ /* 0x000fe40007810000 */
[----:B----4-:R-:W-:Y:S02]  /*4ab0*/  FSEL R60, R60, -INF , P1 ;  /* 0xff8000003c3c7808 */ /* 0x010fe40000800000 */
[----:B------:R-:W-:-:S04]  /*4ac0*/  FMNMX.FTZ R23, R62, R23, !PT ;  /* 0x000000173e177209 */ /* 0x000fc80007810000 */
[----:B------:R-:W-:Y:S02]  /*4ad0*/  FMNMX.FTZ R20, R60, R23, !PT ;  /* 0x000000173c147209 */ /* 0x000fe40007810000 */
[----:B------:R-:W-:-:S03]  /*4ae0*/  FMNMX.FTZ R23, R17, R0, !PT ;  /* 0x0000000011177209 */ /* 0x000fc60007810000 */
        /* <DEDUP_REMOVED lines=10> */
[--C-:B------:R-:W-:Y:S01]  /*4b90*/  FFMA.FTZ R54, R19, c[0x0][0x2d0], -R134.reuse ;  /* 0x0000b40013367a23 */ /* 0x100fe20000010886 */
[----:B------:R-:W-:Y:S01]  /*4ba0*/  LDSM.16.MT88.4 R20, [R246+0x900] ;  /* 0x00090000f614783b */ /* 0x000fe20000004200 */
[--C-:B------:R-:W-:Y:S01]  /*4bb0*/  FFMA.FTZ R51, R15, c[0x0][0x2d0], -R134.reuse ;  /* 0x0000b4000f337a23 */ /* 0x100fe20000010886 */
[----:B------:R-:W-:Y:S01]  /*4bc0*/  MUFU.EX2 R56, R56 ;  /* 0x0000003800387308 */ /* 0x000fe20000000800 */
[--C-:B------:R-:W-:Y:S01]  /*4bd0*/  FFMA.FTZ R47, R7, c[0x0][0x2d0], -R134.reuse ;  /* 0x0000b400072f7a23 */ /* 0x100fe20000010886 */
[----:B-1----:R-:W-:Y:S01]  /*4be0*/  FMNMX.FTZ R132, R132, R17, !PT ;  /* 0x0000001184847209 */ /* 0x002fe20007810000 */
[----:B------:R-:W-:-:S02]  /*4bf0*/  FFMA.FTZ R49, R11, c[0x0][0x2d0], -R134 ;  /* 0x0000b4000b317a23 */ /* 0x000fc40000010886 */
[--C-:B------:R-:W-:Y:S01]  /*4c00*/  FFMA.FTZ R46, R9, c[0x0][0x2d0], -R134.reuse ;  /* 0x0000b400092e7a23 */ /* 0x100fe20000010886 */
[C---:B------:R-:W-:Y:S01]  /*4c10*/  FSETP.NEU.FTZ.AND P0, PT, R132.reuse, -INF , PT ;  /* 0xff8000008400780b */ /* 0x040fe20003f1d000 */
[----:B------:R-:W-:Y:S01]  /*4c20*/  FMUL.FTZ R59, R132, c[0x0][0x2d0] ;  /* 0x0000b400843b7a20 */ /* 0x000fe20000410000 */
[----:B------:R-:W1:Y:S01]  /*4c30*/  MUFU.EX2 R55, R55 ;  /* 0x0000003700377308 */ /* 0x000e620000000800 */
[--C-:B------:R-:W-:Y:S02]  /*4c40*/  FFMA.FTZ R52, R13, c[0x0][0x2d0], -R134.reuse ;  /* 0x0000b4000d347a23 */ /* 0x100fe40000010886 */
[--C-:B------:R-:W-:Y:S01]  /*4c50*/  FFMA.FTZ R43, R39, c[0x0][0x2d0], -R134.reuse ;  /* 0x0000b400272b7a23 */ /* 0x100fe20000010886 */
[----:B------:R-:W-:Y:S01]  /*4c60*/  FSEL R59, R59, RZ, P0 ;  /* 0x000000ff3b3b7208 */ /* 0x000fe20000000000 */
[--C-:B------:R-:W-:Y:S01]  /*4c70*/  FFMA.FTZ R42, R31, c[0x0][0x2d0], -R134.reuse ;  /* 0x0000b4001f2a7a23 */ /* 0x100fe20000010886 */
[----:B------:R-:W-:Y:S01]  /*4c80*/  PLOP3.LUT P0, PT, PT, PT, UP0, 0x80, 0x0 ;  /* 0x000000000000781c */ /* 0x000fe20003f0f008 */
[----:B------:R-:W-:Y:S01]  /*4c90*/  FFMA.FTZ R39, R29, c[0x0][0x2d0], -R134 ;  /* 0x0000b4001d277a23 */ /* 0x000fe20000010886 */
[----:B------:R-:W-:Y:S01]  /*4ca0*/  MUFU.EX2 R54, R54 ;  /* 0x0000003600367308 */ /* 0x000fe20000000800 */
[--C-:B------:R-:W-:Y:S01]  /*4cb0*/  FFMA.FTZ R58, R16, c[0x0][0x2d0], -R59.reuse ;  /* 0x0000b400103a7a23 */ /* 0x100fe2000001083b */
[----:B------:R-:W-:Y:S01]  /*4cc0*/  LDSM.16.MT88.4 R28, [R245+0x4900] ;  /* 0x00490000f51c783b */ /* 0x000fe20000004200 */
[----:B------:R-:W-:-:S02]  /*4cd0*/  FFMA.FTZ R57, R6, c[0x0][0x2d0], -R59 ;  /* 0x0000b40006397a23 */ /* 0x000fc4000001083b */
[--C-:B------:R-:W-:Y:S01]  /*4ce0*/  FFMA.FTZ R53, R4, c[0x0][0x2d0], -R59.reuse ;  /* 0x0000b40004357a23 */ /* 0x100fe2000001083b */
[----:B------:R-:W-:Y:S01]  /*4cf0*/  LDSM.16.MT88.4 R16, [R245+0x900] ;  /* 0x00090000f510783b */ /* 0x000fe20000004200 */
[--C-:B------:R-:W-:Y:S01]  /*4d00*/  FFMA.FTZ R48, R26, c[0x0][0x2d0], -R59.reuse ;  /* 0x0000b4001a307a23 */ /* 0x100fe2000001083b */
[----:B------:R-:W2:Y:S01]  /*4d10*/  MUFU.EX2 R51, R51 ;  /* 0x0000003300337308 */ /* 0x000ea20000000800 */
[--C-:B------:R-:W-:Y:S01]  /*4d20*/  FFMA.FTZ R45, R10, c[0x0][0x2d0], -R59.reuse ;  /* 0x0000b4000a2d7a23 */ /* 0x100fe2000001083b */
[----:B------:R-:W3:Y:S01]  /*4d30*/  LDSM.16.MT88.4 R4, [R244+0x4100] ;  /* 0x00410000f404783b */ /* 0x000ee20000004200 */
[--C-:B------:R-:W-:Y:S01]  /*4d40*/  FFMA.FTZ R44, R8, c[0x0][0x2d0], -R59.reuse ;  /* 0x0000b400082c7a23 */ /* 0x100fe2000001083b */
[----:B-1----:R-:W-:Y:S01]  /*4d50*/  F2FP.PACK_AB R68, R55, R56 ;  /* 0x000000383744723e */ /* 0x002fe200000000ff */
[--C-:B------:R-:W-:Y:S01]  /*4d60*/  FFMA.FTZ R50, R14, c[0x0][0x2d0], -R59.reuse ;  /* 0x0000b4000e327a23 */ /* 0x100fe2000001083b */
[----:B------:R-:W1:Y:S01]  /*4d70*/  LDSM.16.MT88.4 R8, [R244+0x900] ;  /* 0x00090000f408783b */ /* 0x000e620000004200 */
[--C-:B------:R-:W-:Y:S01]  /*4d80*/  FFMA.FTZ R41, R12, c[0x0][0x2d0], -R59.reuse ;  /* 0x0000b4000c297a23 */ /* 0x100fe2000001083b */
[----:B------:R-:W-:Y:S01]  /*4d90*/  MUFU.EX2 R58, R58 ;  /* 0x0000003a003a7308 */ /* 0x000fe20000000800 */
[----:B------:R-:W-:Y:S01]  /*4da0*/  FFMA.FTZ R38, R37, c[0x0][0x2d0], -R134 ;  /* 0x0000b40025267a23 */ /* 0x000fe20000010886 */
[----:B------:R-:W4:Y:S01]  /*4db0*/  LDSM.16.MT88.4 R12, [R248+0x4900] ;  /* 0x00490000f80c783b */ /* 0x000f220000004200 */
[----:B------:R-:W-:-:S02]  /*4dc0*/  FFMA.FTZ R40, R40, c[0x0][0x2d0], -R59 ;  /* 0x0000b40028287a23 */ /* 0x000fc4000001083b */
[--C-:B------:R-:W-:Y:S01]  /*4dd0*/  FFMA.FTZ R37, R180, c[0x0][0x2d0], -R59.reuse ;  /* 0x0000b400b4257a23 */ /* 0x100fe2000001083b */
[----:B------:R-:W5:Y:S01]  /*4de0*/  LDSM.16.MT88.4 R24, [R248+0x900] ;  /* 0x00090000f818783b */ /* 0x000f620000004200 */
[--C-:B------:R-:W-:Y:S01]  /*4df0*/  FFMA.FTZ R3, R142, c[0x0][0x2d0], -R59.reuse ;  /* 0x0000b4008e037a23 */ /* 0x100fe2000001083b */
[----:B------:R-:W3:Y:S01]  /*4e00*/  MUFU.EX2 R57, R57 ;  /* 0x0000003900397308 */ /* 0x000ee20000000800 */
[----:B--2---:R-:W-:Y:S01]  /*4e10*/  F2FP.PACK_AB R70, R51, R54 ;  /* 0x000000363346723e */ /* 0x004fe200000000ff */
[----:B------:R-:W-:Y:S02]  /*4e20*/  FFMA.FTZ R2, R140, c[0x0][0x2d0], -R59 ;  /* 0x0000b4008c027a23 */ /* 0x000fe4000001083b */
[--C-:B------:R-:W-:Y:S02]  /*4e30*/  FFMA.FTZ R140, R143, c[0x0][0x2d0], -R134.reuse ;  /* 0x0000b4008f8c7a23 */ /* 0x100fe40000010886 */
[--C-:B------:R-:W-:Y:S02]  /*4e40*/  FFMA.FTZ R142, R141, c[0x0][0x2d0], -R134.reuse ;  /* 0x0000b4008d8e7a23 */ /* 0x100fe40000010886 */
[----:B------:R-:W-:Y:S01]  /*4e50*/  MUFU.EX2 R53, R53 ;  /* 0x0000003500357308 */ /* 0x000fe20000000800 */
[----:B------:R-:W-:-:S02]  /*4e60*/  FFMA.FTZ R133, R133, c[0x0][0x2d0], -R134 ;  /* 0x0000b40085857a23 */ /* 0x000fc40000010886 */
[--C-:B------:R-:W-:Y:S02]  /*4e70*/  FFMA.FTZ R135, R135, c[0x0][0x2d0], -R134.reuse ;  /* 0x0000b40087877a23 */ /* 0x100fe40000010886 */
[--C-:B------:R-:W-:Y:S02]  /*4e80*/  FFMA.FTZ R141, R158, c[0x0][0x2d0], -R59.reuse ;  /* 0x0000b4009e8d7a23 */ /* 0x100fe4000001083b */
[--C-:B------:R-:W-:Y:S01]  /*4e90*/  FFMA.FTZ R146, R146, c[0x0][0x2d0], -R59.reuse ;  /* 0x0000b40092927a23 */ /* 0x100fe2000001083b */
[----:B------:R-:W2:Y:S01]  /*4ea0*/  MUFU.EX2 R48, R48 ;  /* 0x0000003000307308 */ /* 0x000ea20000000800 */
[----:B---3--:R-:W-:Y:S01]  /*4eb0*/  F2FP.PACK_AB R69, R57, R58 ;  /* 0x0000003a3945723e */ /* 0x008fe200000000ff */
[--C-:B------:R-:W-:Y:S02]  /*4ec0*/  FFMA.FTZ R150, R150, c[0x0][0x2d0], -R59.reuse ;  /* 0x0000b40096967a23 */ /* 0x100fe4000001083b */
[----:B------:R-:W-:Y:S02]  /*4ed0*/  FFMA.FTZ R143, R156, c[0x0][0x2d0], -R59 ;  /* 0x0000b4009c8f7a23 */ /* 0x000fe4000001083b */
[----:B------:R-:W-:-:S02]  /*4ee0*/  FFMA.FTZ R156, R159, c[0x0][0x2d0], -R134 ;  /* 0x0000b4009f9c7a23 */ /* 0x000fc40000010886 */
[----:B------:R-:W-:Y:S01]  /*4ef0*/  MUFU.EX2 R52, R52 ;  /* 0x0000003400347308 */ /* 0x000fe20000000800 */
[--C-:B------:R-:W-:Y:S02]  /*4f00*/  FFMA.FTZ R158, R157, c[0x0][0x2d0], -R134.reuse ;  /* 0x0000b4009d9e7a23 */ /* 0x100fe40000010886 */
[--C-:B------:R-:W-:Y:S02]  /*4f10*/  FFMA.FTZ R153, R153, c[0x0][0x2d0], -R134.reuse ;  /* 0x0000b40099997a23 */ /* 0x100fe40000010886 */
[----:B------:R-:W-:Y:S02]  /*4f20*/  FFMA.FTZ R155, R155, c[0x0][0x2d0], -R134 ;  /* 0x0000b4009b9b7a23 */ /* 0x000fe40000010886 */
[--C-:B------:R-:W-:Y:S01]  /*4f30*/  FFMA.FTZ R157, R178, c[0x0][0x2d0], -R59.reuse ;  /* 0x0000b400b29d7a23 */ /* 0x100fe2000001083b */
[----:B--2---:R-:W-:Y:S01]  /*4f40*/  F2FP.PACK_AB R71, R48, R53 ;  /* 0x000000353047723e */ /* 0x004fe200000000ff */
[----:B------:R-:W2:Y:S01]  /*4f50*/  MUFU.EX2 R49, R49 ;  /* 0x0000003100317308 */ /* 0x000ea20000000800 */
[----:B------:R-:W-:-:S02]  /*4f60*/  FFMA.FTZ R160, R160, c[0x0][0x2d0], -R59 ;  /* 0x0000b400a0a07a23 */ /* 0x000fc4000001083b */
[--C-:B------:R-:W-:Y:S02]  /*4f70*/  FFMA.FTZ R159, R176, c[0x0][0x2d0], -R59.reuse ;  /* 0x0000b400b09f7a23 */ /* 0x100fe4000001083b */
[--C-:B------:R-:W-:Y:S01]  /*4f80*/  FFMA.FTZ R164, R164, c[0x0][0x2d0], -R59.reuse ;  /* 0x0000b400a4a47a23 */ /* 0x100fe2000001083b */
        /* <DEDUP_REMOVED lines=20> */
[----:B------:R-:W3:Y:S01]  /*50d0*/  MUFU.EX2 R45, R45 ;  /* 0x0000002d002d7308 */ /* 0x000ee20000000800 */
[----:B------:R-:W-:-:S02]  /*50e0*/  FFMA.FTZ R152, R152, c[0x0][0x2d0], -R59 ;  /* 0x0000b40098987a23 */ /* 0x000fc4000001083b */
[--C-:B------:R-:W-:Y:S02]  /*50f0*/  FFMA.FTZ R148, R148, c[0x0][0x2d0], -R59.reuse ;  /* 0x0000b40094947a23 */ /* 0x100fe4000001083b */
[----:B------:R-:W-:Y:S01]  /*5100*/  FFMA.FTZ R63, R63, c[0x0][0x2d0], -R134 ;  /* 0x0000b4003f3f7a23 */ /* 0x000fe20000010886 */
        /* <DEDUP_REMOVED lines=8> */
[----:B------:R-:W1:Y:S01]  /*5190*/  MUFU.EX2 R41, R41 ;  /* 0x0000002900297308 */ /* 0x000e620000000800 */
[----:B------:R-:W-:-:S02]  /*51a0*/  FADD.FTZ R54, R54, R55 ;  /* 0x0000003736367221 */ /* 0x000fc40000010000 */
[----:B------:R-:W-:Y:S02]  /*51b0*/  FADD.FTZ R53, R48, R53 ;  /* 0x0000003530357221 */ /* 0x000fe40000010000 */
[----:B------:R-:W-:Y:S01]  /*51c0*/  FADD.FTZ R51, R51, R54 ;  /* 0x0000003633337221 */ /* 0x000fe20000010000 */
[C---:B------:R-:W-:Y:S02]  /*51d0*/  HMMA.16816.F32 R112, R68.reuse, R108, RZ ;  /* 0x0000006c4470723c */ /* 0x040fe400000018ff */
[----:B------:R-:W-:Y:S06]  /*51e0*/  MUFU.EX2 R43, R43 ;  /* 0x0000002b002b7308 */ /* 0x000fec0000000800 */
[C---:B------:R-:W-:Y:S02]  /*51f0*/  HMMA.16816.F32 R88, R68.reuse, R84, RZ ;  /* 0x000000544458723c */ /* 0x040fe400000018ff */
[----:B------:R-:W1:Y:S06]  /*5200*/  MUFU.EX2 R42, R42 ;  /* 0x0000002a002a7308 */ /* 0x000e6c0000000800 */
[C---:B------:R-:W-:Y:S02]  /*5210*/  HMMA.16816.F32 R80, R68.reuse, R76, RZ ;  /* 0x0000004c4450723c */ /* 0x040fe400000018ff */
[----:B------:R-:W-:Y:S06]  /*5220*/  MUFU.EX2 R39, R39 ;  /* 0x0000002700277308 */ /* 0x000fec0000000800 */
[C---:B------:R-:W-:Y:S02]  /*5230*/  HMMA.16816.F32 R124, R68.reuse, R126, RZ ;  /* 0x0000007e447c723c */ /* 0x040fe400000018ff */
[----:B------:R-:W-:Y:S06]  /*5240*/  MUFU.EX2 R38, R38 ;  /* 0x0000002600267308 */ /* 0x000fec0000000800 */
        /* <DEDUP_REMOVED lines=10> */
[----:B--2---:R-:W-:Y:S01]  /*52f0*/  F2FP.PACK_AB R4, R49, R52 ;  /* 0x000000343104723e */ /* 0x004fe200000000ff */
[----:B------:R-:W-:Y:S01]  /*5300*/  HMMA.16816.F32 R68, R68, R6, RZ ;  /* 0x000000064444723c */ /* 0x000fe200000018ff */
[----:B---3--:R-:W-:Y:S01]  /*5310*/  F2FP.PACK_AB R5, R45, R50 ;  /* 0x000000322d05723e */ /* 0x008fe200000000ff */
[----:B------:R-:W2:Y:S01]  /*5320*/  MUFU.EX2 R140, R140 ;  /* 0x0000008c008c7308 */ /* 0x000ea20000000800 */
[----:B------:R-:W-:-:S04]  /*5330*/  FADD.FTZ R50, R50, R53 ;  /* 0x0000003532327221 */ /* 0x000fc80000010000 */
[----:B------:R-:W-:Y:S01]  /*5340*/  F2FP.PACK_AB R6, R46, R47 ;  /* 0x0000002f2e06723e */ /* 0x000fe200000000ff */
[----:B------:R-:W-:Y:S01]  /*5350*/  FADD.FTZ R45, R45, R50 ;  /* 0x000000322d2d7221 */ /* 0x000fe20000010000 */
[----:B-1----:R-:W-:Y:S01]  /*5360*/  F2FP.PACK_AB R7, R41, R44 ;  /* 0x0000002c2907723e */ /* 0x002fe200000000ff */
[----:B------:R-:W-:Y:S02]  /*5370*/  MUFU.EX2 R142, R142 ;  /* 0x0000008e008e7308 */ /* 0x000fe40000000800 */
[----:B------:R-:W-:-:S04]  /*5380*/  FADD.FTZ R44, R44, R45 ;  /* 0x0000002d2c2c7221 */ /* 0x000fc80000010000 */
[C---:B------:R-:W-:Y:S01]  /*5390*/  HMMA.16816.F32 R104, R4.reuse, R8, R104 ;  /* 0x000000080468723c */ /* 0x040fe20000001868 */
[----:B------:R-:W-:Y:S01]  /*53a0*/  FADD.FTZ R41, R41, R44 ;  /* 0x0000002c29297221 */ /* 0x000fe20000010000 */
[----:B------:R-:W-:Y:S06]  /*53b0*/  MUFU.EX2 R135, R135 ;  /* 0x0000008700877308 */ /* 0x000fec0000000800 */
[C---:B------:R-:W-:Y:S01]  /*53c0*/  HMMA.16816.F32 R100, R4.reuse, R10, R100 ;  /* 0x0000000a0464723c */ /* 0x040fe20000001864 */
[----:B------:R-:W1:Y:S01]  /*53d0*/  LDSM.16.MT88.4 R8, [R244+0x4900] ;  /* 0x00490000f408783b */ /* 0x000e620000004200 */
[----:B------:R-:W-:Y:S06]  /*53e0*/  MUFU.EX2 R141, R141 ;  /* 0x0000008d008d7308 */ /* 0x000fec0000000800 */
[C---:B----4-:R-:W-:Y:S02]  /*53f0*/  HMMA.16816.F32 R96, R4.reuse, R12, R96 ;  /* 0x0000000c0460723c */ /* 0x050fe40000001860 */
[----:B------:R-:W3:Y:S06]  /*5400*/  MUFU.EX2 R146, R146 ;  /* 0x0000009200927308 */ /* 0x000eec0000000800 */
[C---:B------:R-:W-:Y:S01]  /*5410*/  HMMA.16816.F32 R92, R4.reuse, R14, R92 ;  /* 0x0000000e045c723c */ /* 0x040fe2000000185c */
[----:B------:R-:W4:Y:S01]  /*5420*/  LDSM.16.MT88.4 R12, [R244+0x1100] ;  /* 0x00110000f40c783b */ /* 0x000f220000004200 */
[----:B------:R-:W-:Y:S06]  /*5430*/  MUFU.EX2 R150, R150 ;  /* 0x0000009600967308 */ /* 0x000fec0000000800 */
[C---:B-----5:R-:W-:Y:S02]  /*5440*/  HMMA.16816.F32 R128, R4.reuse, R24, R128 ;  /* 0x000000180480723c */ /* 0x060fe40000001880 */
[----:B------:R-:W5:Y:S06]  /*5450*/  MUFU.EX2 R143, R143 ;  /* 0x0000008f008f7308 */ /* 0x000f6c0000000800 */
        /* <DEDUP_REMOVED lines=19> */
[----:B------:R-:W2:Y:S06]  /*5590*/  MUFU.EX2 R164, R164 ;  /* 0x000000a400a47308 */ /* 0x000eac0000000800 */
[C---:B------:R-:W-:Y:S01]  /*55a0*/  HMMA.16816.F32 R76, R4.reuse, R30, R76 ;  /* 0x0000001e044c723c */ /* 0x040fe2000000184c */
[----:B------:R-:W-:Y:S01]  /*55b0*/  LDSM.16.MT88.4 R28, [R245+0x5100] ;  /* 0x00510000f51c783b */ /* 0x000fe20000004200 */
[----:B------:R-:W-:Y:S06]  /*55c0*/  MUFU.EX2 R167, R167 ;  /* 0x000000a700a77308 */ /* 0x000fec0000000800 */
[C---:B-1----:R-:W-:Y:S02]  /*55d0*/  HMMA.16816.F32 R72, R4.reuse, R8, R72 ;  /* 0x000000080448723c */ /* 0x042fe40000001848 */
[----:B------:R-:W1:Y:S06]  /*55e0*/  MUFU.EX2 R176, R176 ;  /* 0x000000b000b07308 */ /* 0x000e6c0000000800 */
[----:B------:R-:W-:Y:S01]  /*55f0*/  HMMA.16816.F32 R68, R4, R10, R68 ;  /* 0x0000000a0444723c */ /* 0x000fe20000001844 */
[----:B------:R-:W1:Y:S01]  /*5600*/  LDSM.16.MT88.4 R8, [R248+0x5100] ;  /* 0x00510000f808783b */ /* 0x000e620000004200 */
[----:B------:R-:W-:Y:S05]  /*5610*/  MUFU.EX2 R178, R178 ;  /* 0x000000b200b27308 */ /* 0x000fea0000000800 */
[----:B------:R-:W-:-:S02]  /*5620*/  F2FP.PACK_AB R4, R42, R43 ;  /* 0x0000002b2a04723e */ /* 0x000fc400000000ff */
[----:B------:R-:W-:Y:S01]  /*5630*/  F2FP.PACK_AB R5, R37, R40 ;  /* 0x000000282505723e */ /* 0x000fe200000000ff */
[----:B------:R-:W-:Y:S01]  /*5640*/  MUFU.EX2 R161, R161 ;  /* 0x000000a100a17308 */ /* 0x000fe20000000800 */
[----:B------:R-:W-:Y:S01]  /*5650*/  F2FP.PACK_AB R6, R38, R39 ;  /* 0x000000272606723e */ /* 0x000fe200000000ff */
[----:B------:R-:W-:Y:S01]  /*5660*/  FADD.FTZ R40, R40, R41 ;  /* 0x0000002928287221 */ /* 0x000fe20000010000 */
[----:B------:R-:W-:-:S03]  /*5670*/  F2FP.PACK_AB R7, R2, R3 ;  /* 0x000000030207723e */ /* 0x000fc600000000ff */
[----:B------:R-:W-:Y:S02]  /*5680*/  FADD.FTZ R40, R37, R40 ;  /* 0x0000002825287221 */ /* 0x000fe40000010000 */
[----:B------:R-:W-:Y:S02]  /*5690*/  MUFU.EX2 R163, R163 ;  /* 0x000000a300a37308 */ /* 0x000fe40000000800 */
[----:B----4-:R-:W-:Y:S01]  /*56a0*/  HMMA.16816.F32 R104, R4, R12, R104 ;  /* 0x0000000c0468723c */ /* 0x010fe20000001868 */
[----:B------:R-:W-:-:S04]  /*56b0*/  FADD.FTZ R3, R3, R40 ;  /* 0x0000002803037221 */ /* 0x000fc80000010000 */
[----:B------:R-:W-:Y:S01]  /*56c0*/  FADD.FTZ R2, R2, R3 ;  /* 0x0000000302027221 */ /* 0x000fe20000010000 */
[----:B------:R-:W4:Y:S02]  /*56d0*/  MUFU.EX2 R172, R172 ;  /* 0x000000ac00ac7308 */ /* 0x000f240000000800 */
[C---:B------:R-:W-:Y:S01]  /*56e0*/  HMMA.16816.F32 R100, R4.reuse, R14, R100 ;  /* 0x0000000e0464723c */ /* 0x040fe20000001864 */
[----:B------:R-:W2:Y:S05]  /*56f0*/  LDSM.16.MT88.4 R12, [R244+0x5100] ;  /* 0x00510000f40c783b */ /* 0x000eaa0000004200 */
[----:B------:R-:W-:Y:S02]  /*5700*/  MUFU.EX2 R165, R165 ;  /* 0x000000a500a57308 */ /* 0x000fe40000000800 */
[C---:B------:R-:W-:Y:S06]  /*5710*/  HMMA.16816.F32 R128, R4.reuse, R24, R128 ;  /* 0x000000180480723c */ /* 0x040fec0000001880 */
[----:B------:R-:W2:Y:S02]  /*5720*/  MUFU.EX2 R162, R162 ;  /* 0x000000a200a27308 */ /* 0x000ea40000000800 */
[C---:B-1----:R-:W-:Y:S06]  /*5730*/  HMMA.16816.F32 R96, R4.reuse, R8, R96 ;  /* 0x000000080460723c */ /* 0x042fec0000001860 */
[----:B------:R-:W-:Y:S02]  /*5740*/  MUFU.EX2 R151, R151 ;  /* 0x0000009700977308 */ /* 0x000fe40000000800 */
[C---:B------:R-:W-:Y:S01]  /*5750*/  HMMA.16816.F32 R92, R4.reuse, R10, R92 ;  /* 0x0000000a045c723c */ /* 0x040fe2000000185c */
[----:B------:R-:W1:Y:S05]  /*5760*/  LDSM.16.MT88.4 R8, [R244+0x1900] ;  /* 0x00190000f408783b */ /* 0x000e6a0000004200 */
[----:B------:R-:W1:Y:S02]  /*5770*/  MUFU.EX2 R166, R166 ;  /* 0x000000a600a67308 */ /* 0x000e640000000800 */
[C---:B------:R-:W-:Y:S01]  /*5780*/  HMMA.16816.F32 R124, R4.reuse, R26, R124 ;  /* 0x0000001a047c723c */ /* 0x040fe2000000187c */
[----:B------:R-:W-:Y:S05]  /*5790*/  LDSM.16.MT88.4 R24, [R248+0x1900] ;  /* 0x00190000f818783b */ /* 0x000fea0000004200 */
[----:B------:R-:W-:Y:S02]  /*57a0*/  MUFU.EX2 R174, R174 ;  /* 0x000000ae00ae7308 */ /* 0x000fe40000000800 */
[C---:B------:R-:W-:Y:S06]  /*57b0*/  HMMA.16816.F32 R120, R4.reuse, R20, R120 ;  /* 0x000000140478723c */ /* 0x040fec0000001878 */
[----:B------:R-:W-:Y:S02]  /*57c0*/  MUFU.EX2 R145, R145 ;  /* 0x0000009100917308 */ /* 0x000fe40000000800 */
[C---:B--2---:R-:W-:Y:S06]  /*57d0*/  HMMA.16816.F32 R72, R4.reuse, R12, R72 ;  /* 0x0000000c0448723c */ /* 0x044fec0000001848 */
[----:B------:R-:W-:Y:S02]  /*57e0*/  MUFU.EX2 R147, R147 ;  /* 0x0000009300937308 */ /* 0x000fe40000000800 */
[C---:B------:R-:W-:Y:S01]  /*57f0*/  HMMA.16816.F32 R68, R4.reuse, R14, R68 ;  /* 0x0000000e0444723c */ /* 0x040fe20000001844 */
[----:B------:R-:W2:Y:S05]  /*5800*/  LDSM.16.MT88.4 R12, [R248+0x5900] ;  /* 0x00590000f80c783b */ /* 0x000eaa0000004200 */
[----:B------:R-:W1:Y:S02]  /*5810*/  MUFU.EX2 R152, R152 ;  /* 0x0000009800987308 */ /* 0x000e640000000800 */
[C---:B------:R-:W-:Y:S01]  /*5820*/  HMMA.16816.F32 R116, R4.reuse, R22, R116 ;  /* 0x000000160474723c */ /* 0x040fe20000001874 */
[----:B------:R-:W1:Y:S05]  /*5830*/  LDSM.16.MT88.4 R20, [R246+0x1900] ;  /* 0x00190000f614783b */ /* 0x000e6a0000004200 */
[----:B------:R-:W-:Y:S02]  /*5840*/  MUFU.EX2 R63, R63 ;  /* 0x0000003f003f7308 */ /* 0x000fe40000000800 */
[C---:B------:R-:W-:Y:S06]  /*5850*/  HMMA.16816.F32 R112, R4.reuse, R16, R112 ;  /* 0x000000100470723c */ /* 0x040fec0000001870 */
[----:B------:R-:W-:Y:S02]  /*5860*/  MUFU.EX2 R64, R64 ;  /* 0x0000004000407308 */ /* 0x000fe40000000800 */
[C---:B------:R-:W-:Y:S01]  /*5870*/  HMMA.16816.F32 R108, R4.reuse, R18, R108 ;  /* 0x00000012046c723c */ /* 0x040fe2000000186c */
[----:B------:R-:W1:Y:S07]  /*5880*/  LDSM.16.MT88.4 R16, [R245+0x1900] ;  /* 0x00190000f510783b */ /* 0x000e6e0000004200 */
[C---:B------:R-:W-:Y:S08]  /*5890*/  HMMA.16816.F32 R88, R4.reuse, R32, R88 ;  /* 0x000000200458723c */ /* 0x040ff00000001858 */
[C---:B------:R-:W-:Y:S01]  /*58a0*/  HMMA.16816.F32 R84, R4.reuse, R34, R84 ;  /* 0x000000220454723c */ /* 0x040fe20000001854 */
[----:B------:R-:W2:Y:S07]  /*58b0*/  LDSM.16.MT88.4 R32, [R246+0x5900] ;  /* 0x00590000f620783b */ /* 0x000eae0000004200 */
[C---:B------:R-:W-:Y:S08]  /*58c0*/  HMMA.16816.F32 R80, R4.reuse, R28, R80 ;  /* 0x0000001c0450723c */ /* 0x040ff00000001850 */
[----:B------:R-:W-:Y:S01]  /*58d0*/  HMMA.16816.F32 R76, R4, R30, R76 ;  /* 0x0000001e044c723c */ /* 0x000fe2000000184c */
[----:B------:R-:W4:Y:S06]  /*58e0*/  LDSM.16.MT88.4 R28, [R245+0x5900] ;  /* 0x00590000f51c783b */ /* 0x000f2c0000004200 */
[----:B------:R-:W-:-:S02]  /*58f0*/  F2FP.PACK_AB R4, R140, R133 ;  /* 0x000000858c04723e */ /* 0x000fc400000000ff */
[C---:B---3--:R-:W-:Y:S01]  /*5900*/  F2FP.PACK_AB R5, R146.reuse, R141 ;  /* 0x0000008d9205723e */ /* 0x048fe200000000ff */
[----:B------:R-:W-:Y:S01]  /*5910*/  FADD.FTZ R141, R141, R2 ;  /* 0x000000028d8d7221 */ /* 0x000fe20000010000 */
[----:B------:R-:W-:Y:S02]  /*5920*/  F2FP.PACK_AB R6, R135, R142 ;  /* 0x0000008e8706723e */ /* 0x000fe400000000ff */
[----:B-----5:R-:W-:Y:S01]  /*5930*/  F2FP.PACK_AB R7, R143, R150 ;  /* 0x000000968f07723e */ /* 0x020fe200000000ff */
[----:B------:R-:W-:-:S04]  /*5940*/  FADD.FTZ R141, R146, R141 ;  /* 0x0000008d928d7221 */ /* 0x000fc80000010000 */
[----:B------:R-:W-:Y:S02]  /*5950*/  FADD.FTZ R150, R150, R141 ;  /* 0x0000008d96967221 */ /* 0x000fe40000010000 */
[----:B-1----:R-:W-:Y:S02]  /*5960*/  HMMA.16816.F32 R104, R4, R8, R104 ;  /* 0x000000080468723c */ /* 0x002fe40000001868 */
[----:B------:R-:W-:-:S06]  /*5970*/  FADD.FTZ R150, R143, R150 ;  /* 0x000000968f967221 */ /* 0x000fcc0000010000 */
[C---:B------:R-:W-:Y:S01]  /*5980*/  HMMA.16816.F32 R100, R4.reuse, R10, R100 ;  /* 0x0000000a0464723c */ /* 0x040fe20000001864 */
[----:B------:R-:W1:Y:S07]  /*5990*/  LDSM.16.MT88.4 R8, [R244+0x5900] ;  /* 0x00590000f408783b */ /* 0x000e6e0000004200 */
[C---:B--2---:R-:W-:Y:S08]  /*59a0*/  HMMA.16816.F32 R96, R4.reuse, R12, R96 ;  /* 0x0000000c0460723c */ /* 0x044ff00000001860 */
[C---:B------:R-:W-:Y:S01]  /*59b0*/  HMMA.16816.F32 R92, R4.reuse, R14, R92 ;  /* 0x0000000e045c723c */ /* 0x040fe2000000185c */
[----:B------:R-:W2:Y:S07]  /*59c0*/  LDSM.16.MT88.4 R12, [R244+0x2100] ;  /* 0x00210000f40c783b */ /* 0x000eae0000004200 */
[C---:B------:R-:W-:Y:S08]  /*59d0*/  HMMA.16816.F32 R128, R4.reuse, R24, R128 ;  /* 0x000000180480723c */ /* 0x040ff00000001880 */
        /* <DEDUP_REMOVED lines=8> */
[C---:B------:R-:W-:Y:S08]  /*5a60*/  HMMA.16816.F32 R88, R4.reuse, R32, R88 ;  /* 0x000000200458723c */ /* 0x040ff00000001858 */
[C---:B------:R-:W-:Y:S01]  /*5a70*/  HMMA.16816.F32 R84, R4.reuse, R34, R84 ;  /* 0x000000220454723c */ /* 0x040fe20000001854 */
[----:B------:R-:W-:Y:S07]  /*5a80*/  LDSM.16.MT88.4 R32, [R246+0x6100] ;  /* 0x00610000f620783b */ /* 0x000fee0000004200 */
[C---:B----4-:R-:W-:Y:S08]  /*5a90*/  HMMA.16816.F32 R80, R4.reuse, R28, R80 ;  /* 0x0000001c0450723c */ /* 0x050ff00000001850 */
[C---:B------:R-:W-:Y:S01]  /*5aa0*/  HMMA.16816.F32 R76, R4.reuse, R30, R76 ;  /* 0x0000001e044c723c */ /* 0x040fe2000000184c */
[----:B------:R-:W-:Y:S07]  /*5ab0*/  LDSM.16.MT88.4 R28, [R245+0x6100] ;  /* 0x00610000f51c783b */ /* 0x000fee0000004200 */
[C---:B-1----:R-:W-:Y:S08]  /*5ac0*/  HMMA.16816.F32 R72, R4.reuse, R8, R72 ;  /* 0x000000080448723c */ /* 0x042ff00000001848 */
[----:B------:R-:W-:Y:S01]  /*5ad0*/  HMMA.16816.F32 R68, R4, R10, R68 ;  /* 0x0000000a0444723c */ /* 0x000fe20000001844 */
[----:B------:R-:W1:Y:S06]  /*5ae0*/  LDSM.16.MT88.4 R8, [R248+0x6100] ;  /* 0x00610000f808783b */ /* 0x000e6c0000004200 */
[----:B------:R-:W-:-:S02]  /*5af0*/  F2FP.PACK_AB R4, R156, R153 ;  /* 0x000000999c04723e */ /* 0x000fc400000000ff */
[----:B------:R-:W-:Y:S01]  /*5b00*/  F2FP.PACK_AB R5, R160, R157 ;  /* 0x0000009da005723e */ /* 0x000fe200000000ff */
[----:B------:R-:W-:Y:S01]  /*5b10*/  FADD.FTZ R157, R157, R150 ;  /* 0x000000969d9d7221 */ /* 0x000fe20000010000 */
[----:B------:R-:W-:Y:S02]  /*5b20*/  F2FP.PACK_AB R6, R155, R158 ;  /* 0x0000009e9b06723e */ /* 0x000fe400000000ff */
[----:B------:R-:W-:Y:S01]  /*5b30*/  F2FP.PACK_AB R7, R164, R159 ;  /* 0x0000009fa407723e */ /* 0x000fe200000000ff */
[----:B------:R-:W-:-:S04]  /*5b40*/  FADD.FTZ R160, R160, R157 ;  /* 0x0000009da0a07221 */ /* 0x000fc80000010000 */
[----:B------:R-:W-:Y:S02]  /*5b50*/  FADD.FTZ R159, R159, R160 ;  /* 0x000000a09f9f7221 */ /* 0x000fe40000010000 */
[----:B--2---:R-:W-:Y:S02]  /*5b60*/  HMMA.16816.F32 R104, R4, R12, R104 ;  /* 0x0000000c0468723c */ /* 0x004fe40000001868 */
[----:B------:R-:W-:-:S06]  /*5b70*/  FADD.FTZ R164, R164, R159 ;  /* 0x0000009fa4a47221 */ /* 0x000fcc0000010000 */
[C---:B------:R-:W-:Y:S01]  /*5b80*/  HMMA.16816.F32 R100, R4.reuse, R14, R100 ;  /* 0x0000000e0464723c */ /* 0x040fe20000001864 */
[----:B------:R-:W2:Y:S07]  /*5b90*/  LDSM.16.MT88.4 R12, [R244+0x6100] ;  /* 0x00610000f40c783b */ /* 0x000eae0000004200 */
[C---:B---3--:R-:W-:Y:S08]  /*5ba0*/  HMMA.16816.F32 R128, R4.reuse, R24, R128 ;  /* 0x000000180480723c */ /* 0x048ff00000001880 */
[C---:B-1----:R-:W-:Y:S08]  /*5bb0*/  HMMA.16816.F32 R96, R4.reuse, R8, R96 ;  /* 0x000000080460723c */ /* 0x042ff00000001860 */
[C---:B------:R-:W-:Y:S01]  /*5bc0*/  HMMA.16816.F32 R92, R4.reuse, R10, R92 ;  /* 0x0000000a045c723c */ /* 0x040fe2000000185c */
[----:B------:R-:W1:Y:S07]  /*5bd0*/  LDSM.16.MT88.4 R8, [R244+0x2900] ;  /* 0x00290000f408783b */ /* 0x000e6e0000004200 */
[C---:B------:R-:W-:Y:S01]  /*5be0*/  HMMA.16816.F32 R124, R4.reuse, R26, R124 ;  /* 0x0000001a047c723c */ /* 0x040fe2000000187c */
[----:B------:R-:W3:Y:S07]  /*5bf0*/  LDSM.16.MT88.4 R24, [R248+0x2900] ;  /* 0x00290000f818783b */ /* 0x000eee0000004200 */
[C---:B------:R-:W-:Y:S08]  /*5c00*/  HMMA.16816.F32 R120, R4.reuse, R20, R120 ;  /* 0x000000140478723c */ /* 0x040ff00000001878 */
[C---:B--2---:R-:W-:Y:S08]  /*5c10*/  HMMA.16816.F32 R72, R4.reuse, R12, R72 ;  /* 0x0000000c0448723c */ /* 0x044ff00000001848 */
[C---:B------:R-:W-:Y:S01]  /*5c20*/  HMMA.16816.F32 R68, R4.reuse, R14, R68 ;  /* 0x0000000e0444723c */ /* 0x040fe20000001844 */
[----:B------:R-:W2:Y:S07]  /*5c30*/  LDSM.16.MT88.4 R12, [R248+0x6900] ;  /* 0x00690000f80c783b */ /* 0x000eae0000004200 */
[C---:B------:R-:W-:Y:S01]  /*5c40*/  HMMA.16816.F32 R116, R4.reuse, R22, R116 ;  /* 0x000000160474723c */ /* 0x040fe20000001874 */
[----:B------:R-:W4:Y:S07]  /*5c50*/  LDSM.16.MT88.4 R20, [R246+0x2900] ;  /* 0x00290000f614783b */ /* 0x000f2e0000004200 */
[C---:B------:R-:W-:Y:S08]  /*5c60*/  HMMA.16816.F32 R88, R4.reuse, R32, R88 ;  /* 0x000000200458723c */ /* 0x040ff00000001858 */
[C---:B------:R-:W-:Y:S01]  /*5c70*/  HMMA.16816.F32 R84, R4.reuse, R34, R84 ;  /* 0x000000220454723c */ /* 0x040fe20000001854 */
[----:B------:R-:W5:Y:S07]  /*5c80*/  LDSM.16.MT88.4 R32, [R246+0x6900] ;  /* 0x00690000f620783b */ /* 0x000f6e0000004200 */
[C---:B------:R-:W-:Y:S08]  /*5c90*/  HMMA.16816.F32 R80, R4.reuse, R28, R80 ;  /* 0x0000001c0450723c */ /* 0x040ff00000001850 */
[C---:B------:R-:W-:Y:S01]  /*5ca0*/  HMMA.16816.F32 R76, R4.reuse, R30, R76 ;  /* 0x0000001e044c723c */ /* 0x040fe2000000184c */
[----:B------:R-:W2:Y:S07]  /*5cb0*/  LDSM.16.MT88.4 R28, [R245+0x6900] ;  /* 0x00690000f51c783b */ /* 0x000eae0000004200 */
[C---:B------:R-:W-:Y:S08]  /*5cc0*/  HMMA.16816.F32 R112, R4.reuse, R16, R112 ;  /* 0x000000100470723c */ /* 0x040ff00000001870 */
[----:B------:R-:W-:Y:S01]  /*5cd0*/  HMMA.16816.F32 R108, R4, R18, R108 ;  /* 0x00000012046c723c */ /* 0x000fe2000000186c */
[----:B------:R-:W2:Y:S06]  /*5ce0*/  LDSM.16.MT88.4 R16, [R245+0x2900] ;  /* 0x00290000f510783b */ /* 0x000eac0000004200 */
[----:B------:R-:W-:-:S02]  /*5cf0*/  F2FP.PACK_AB R4, R176, R167 ;  /* 0x000000a7b004723e */ /* 0x000fc400000000ff */
[----:B------:R-:W-:Y:S01]  /*5d00*/  F2FP.PACK_AB R5, R172, R163 ;  /* 0x000000a3ac05723e */ /* 0x000fe200000000ff */
[----:B------:R-:W-:Y:S01]  /*5d10*/  FADD.FTZ R163, R163, R164 ;  /* 0x000000a4a3a37221 */ /* 0x000fe20000010000 */
[----:B------:R-:W-:Y:S02]  /*5d20*/  F2FP.PACK_AB R6, R161, R178 ;  /* 0x000000b2a106723e */ /* 0x000fe400000000ff */
[----:B------:R-:W-:Y:S01]  /*5d30*/  F2FP.PACK_AB R7, R162, R165 ;  /* 0x000000a5a207723e */ /* 0x000fe200000000ff */
[----:B------:R-:W-:-:S04]  /*5d40*/  FADD.FTZ R172, R172, R163 ;  /* 0x000000a3acac7221 */ /* 0x000fc80000010000 */
[----:B------:R-:W-:Y:S02]  /*5d50*/  FADD.FTZ R165, R165, R172 ;  /* 0x000000aca5a57221 */ /* 0x000fe40000010000 */
[----:B-1----:R-:W-:Y:S02]  /*5d60*/  HMMA.16816.F32 R104, R4, R8, R104 ;  /* 0x000000080468723c */ /* 0x002fe40000001868 */
[----:B------:R-:W-:-:S06]  /*5d70*/  FADD.FTZ R162, R162, R165 ;  /* 0x000000a5a2a27221 */ /* 0x000fcc0000010000 */
[C---:B------:R-:W-:Y:S01]  /*5d80*/  HMMA.16816.F32 R100, R4.reuse, R10, R100 ;  /* 0x0000000a0464723c */ /* 0x040fe20000001864 */
[----:B------:R-:W1:Y:S07]  /*5d90*/  LDSM.16.MT88.4 R8, [R244+0x6900] ;  /* 0x00690000f408783b */ /* 0x000e6e0000004200 */
[C---:B---3--:R-:W-:Y:S08]  /*5da0*/  HMMA.16816.F32 R128, R4.reuse, R24, R128 ;  /* 0x000000180480723c */ /* 0x048ff00000001880 */
[C---:B------:R-:W-:Y:S01]  /*5db0*/  HMMA.16816.F32 R124, R4.reuse, R26, R124 ;  /* 0x0000001a047c723c */ /* 0x040fe2000000187c */
[----:B------:R-:W3:Y:S07]  /*5dc0*/  LDSM.16.MT88.4 R24, [R248+0x3100] ;  /* 0x00310000f818783b */ /* 0x000eee0000004200 */
[C---:B--2---:R-:W-:Y:S08]  /*5dd0*/  HMMA.16816.F32 R96, R4.reuse, R12, R96 ;  /* 0x0000000c0460723c */ /* 0x044ff00000001860 */
[C---:B------:R-:W-:Y:S01]  /*5de0*/  HMMA.16816.F32 R92, R4.reuse, R14, R92 ;  /* 0x0000000e045c723c */ /* 0x040fe2000000185c */
[----:B------:R-:W2:Y:S07]  /*5df0*/  LDSM.16.MT88.4 R12, [R244+0x3100] ;  /* 0x00310000f40c783b */ /* 0x000eae0000004200 */
[C---:B----4-:R-:W-:Y:S08]  /*5e00*/  HMMA.16816.F32 R120, R4.reuse, R20, R120 ;  /* 0x000000140478723c */ /* 0x050ff00000001878 */
[C---:B------:R-:W-:Y:S01]  /*5e10*/  HMMA.16816.F32 R116, R4.reuse, R22, R116 ;  /* 0x000000160474723c */ /* 0x040fe20000001874 */
[----:B------:R-:W4:Y:S07]  /*5e20*/  LDSM.16.MT88.4 R20, [R246+0x3100] ;  /* 0x00310000f614783b */ /* 0x000f2e0000004200 */
[C---:B-----5:R-:W-:Y:S01]  /*5e30*/  HMMA.16816.F32 R88, R4.reuse, R32, R88 ;  /* 0x000000200458723c */ /* 0x060fe20000001858 */
[----:B------:R-:W-:Y:S06]  /*5e40*/  MUFU.EX2 R32, R148 ;  /* 0x0000009400207308 */ /* 0x000fec0000000800 */
[----:B------:R-:W-:Y:S01]  /*5e50*/  FFMA.FTZ R33, R144, c[0x0][0x2d0], -R59 ;  /* 0x0000b40090217a23 */ /* 0x000fe2000001083b */
[C---:B------:R-:W-:Y:S05]  /*5e60*/  HMMA.16816.F32 R80, R4.reuse, R28, R80 ;  /* 0x0000001c0450723c */ /* 0x040fea0000001850 */
[----:B------:R-:W5:Y:S03]  /*5e70*/  MUFU.EX2 R33, R33 ;  /* 0x0000002100217308 */ /* 0x000f660000000800 */
[C---:B------:R-:W-:Y:S01]  /*5e80*/  HMMA.16816.F32 R76, R4.reuse, R30, R76 ;  /* 0x0000001e044c723c */ /* 0x040fe2000000184c */
[----:B------:R-:W2:Y:S07]  /*5e90*/  LDSM.16.MT88.4 R28, [R246+0x7100] ;  /* 0x00710000f61c783b */ /* 0x000eae0000004200 */
[C---:B------:R-:W-:Y:S08]  /*5ea0*/  HMMA.16816.F32 R112, R4.reuse, R16, R112 ;  /* 0x000000100470723c */ /* 0x040ff00000001870 */
[C---:B------:R-:W-:Y:S01]  /*5eb0*/  HMMA.16816.F32 R108, R4.reuse, R18, R108 ;  /* 0x00000012046c723c */ /* 0x040fe2000000186c */
[----:B------:R-:W2:Y:S07]  /*5ec0*/  LDSM.16.MT88.4 R16, [R245+0x3100] ;  /* 0x00310000f510783b */ /* 0x000eae0000004200 */
[C---:B------:R-:W-:Y:S07]  /*5ed0*/  HMMA.16816.F32 R84, R4.reuse, R34, R84 ;  /* 0x000000220454723c */ /* 0x040fee0000001854 */
[--C-:B------:R-:W-:Y:S01]  /*5ee0*/  FFMA.FTZ R34, R67, c[0x0][0x2d0], -R134.reuse ;  /* 0x0000b40043227a23 */ /* 0x100fe20000010886 */
[----:B-1----:R-:W-:Y:S01]  /*5ef0*/  HMMA.16816.F32 R72, R4, R8, R72 ;  /* 0x000000080448723c */ /* 0x002fe20000001848 */
[----:B------:R-:W-:-:S02]  /*5f00*/  FFMA.FTZ R35, R65, c[0x0][0x2d0], -R134 ;  /* 0x0000b40041237a23 */ /* 0x000fc40000010886 */
[----:B------:R-:W-:Y:S02]  /*5f10*/  FFMA.FTZ R134, R61, c[0x0][0x2d0], -R134 ;  /* 0x0000b4003d867a23 */ /* 0x000fe40000010886 */
[----:B------:R-:W-:Y:S01]  /*5f20*/  FFMA.FTZ R61, R66, c[0x0][0x2d0], -R59 ;  /* 0x0000b400423d7a23 */ /* 0x000fe2000001083b */
[----:B------:R-:W-:Y:S02]  /*5f30*/  MUFU.EX2 R34, R34 ;  /* 0x0000002200227308 */ /* 0x000fe40000000800 */
[----:B------:R-:W-:Y:S01]  /*5f40*/  HMMA.16816.F32 R68, R4, R10, R68 ;  /* 0x0000000a0444723c */ /* 0x000fe20000001844 */
[----:B------:R-:W1:Y:S05]  /*5f50*/  LDSM.16.MT88.4 R8, [R248+0x7100] ;  /* 0x00710000f808783b */ /* 0x000e6a0000004200 */
[----:B------:R-:W1:Y:S01]  /*5f60*/  MUFU.EX2 R35, R35 ;  /* 0x0000002300237308 */ /* 0x000e620000000800 */
[----:B------:R-:W-:-:S02]  /*5f70*/  F2FP.PACK_AB R4, R166, R151 ;  /* 0x00000097a604723e */ /* 0x000fc400000000ff */
[C---:B------:R-:W-:Y:S01]  /*5f80*/  F2FP.PACK_AB R5, R152.reuse, R147 ;  /* 0x000000939805723e */ /* 0x040fe200000000ff */
[----:B------:R-:W-:Y:S01]  /*5f90*/  FADD.FTZ R147, R147, R162 ;  /* 0x000000a293937221 */ /* 0x000fe20000010000 */
[----:B------:R-:W-:Y:S02]  /*5fa0*/  F2FP.PACK_AB R6, R145, R174 ;  /* 0x000000ae9106723e */ /* 0x000fe400000000ff */
[----:B-----5:R-:W-:Y:S01]  /*5fb0*/  F2FP.PACK_AB R7, R33, R32 ;  /* 0x000000202107723e */ /* 0x020fe200000000ff */
[----:B------:R-:W-:Y:S01]  /*5fc0*/  MUFU.EX2 R134, R134 ;  /* 0x0000008600867308 */ /* 0x000fe20000000800 */
[----:B------:R-:W-:-:S04]  /*5fd0*/  FADD.FTZ R147, R152, R147 ;  /* 0x0000009398937221 */ /* 0x000fc80000010000 */
[----:B------:R-:W-:Y:S01]  /*5fe0*/  FADD.FTZ R32, R32, R147 ;  /* 0x0000009320207221 */ /* 0x000fe20000010000 */
[----:B---3--:R-:W-:Y:S02]  /*5ff0*/  HMMA.16816.F32 R128, R4, R24, R128 ;  /* 0x000000180480723c */ /* 0x008fe40000001880 */
[----:B------:R-:W3:Y:S01]  /*6000*/  MUFU.EX2 R61, R61 ;  /* 0x0000003d003d7308 */ /* 0x000ee20000000800 */
[----:B------:R-:W-:-:S05]  /*6010*/  FADD.FTZ R32, R33, R32 ;  /* 0x0000002021207221 */ /* 0x000fca0000010000 */
[C---:B------:R-:W-:Y:S01]  /*6020*/  HMMA.16816.F32 R124, R4.reuse, R26, R124 ;  /* 0x0000001a047c723c */ /* 0x040fe2000000187c */
[----:B------:R-:W5:Y:S07]  /*6030*/  LDSM.16.MT88.4 R24, [R245+0x7100] ;  /* 0x00710000f518783b */ /* 0x000f6e0000004200 */
[C---:B--2---:R-:W-:Y:S08]  /*6040*/  HMMA.16816.F32 R104, R4.reuse, R12, R104 ;  /* 0x0000000c0468723c */ /* 0x044ff00000001868 */
[C---:B------:R-:W-:Y:S01]  /*6050*/  HMMA.16816.F32 R100, R4.reuse, R14, R100 ;  /* 0x0000000e0464723c */ /* 0x040fe20000001864 */
[----:B------:R-:W2:Y:S07]  /*6060*/  LDSM.16.MT88.4 R12, [R244+0x7100] ;  /* 0x00710000f40c783b */ /* 0x000eae0000004200 */
[C---:B----4-:R-:W-:Y:S08]  /*6070*/  HMMA.16816.F32 R120, R4.reuse, R20, R120 ;  /* 0x000000140478723c */ /* 0x050ff00000001878 */
[C---:B------:R-:W-:Y:S01]  /*6080*/  HMMA.16816.F32 R116, R4.reuse, R22, R116 ;  /* 0x000000160474723c */ /* 0x040fe20000001874 */
[----:B------:R-:W4:Y:S07]  /*6090*/  LDSM.16.MT88.4 R20, [R248+0x3900] ;  /* 0x00390000f814783b */ /* 0x000f2e0000004200 */
[C---:B------:R-:W-:Y:S01]  /*60a0*/  HMMA.16816.F32 R88, R4.reuse, R28, R88 ;  /* 0x0000001c0458723c */ /* 0x040fe20000001858 */
[----:B------:R-:W-:Y:S06]  /*60b0*/  MUFU.EX2 R28, R62 ;  /* 0x0000003e001c7308 */ /* 0x000fec0000000800 */
[----:B------:R-:W-:Y:S01]  /*60c0*/  FFMA.FTZ R29, R60, c[0x0][0x2d0], -R59 ;  /* 0x0000b4003c1d7a23 */ /* 0x000fe2000001083b */
[C---:B------:R-:W-:Y:S05]  /*60d0*/  HMMA.16816.F32 R112, R4.reuse, R16, R112 ;  /* 0x000000100470723c */ /* 0x040fea0000001870 */
[----:B------:R-:W2:Y:S03]  /*60e0*/  MUFU.EX2 R29, R29 ;  /* 0x0000001d001d7308 */ /* 0x000ea60000000800 */
[C---:B------:R-:W-:Y:S01]  /*60f0*/  HMMA.16816.F32 R108, R4.reuse, R18, R108 ;  /* 0x00000012046c723c */ /* 0x040fe2000000186c */
[----:B------:R-:W-:Y:S07]  /*6100*/  LDSM.16.MT88.4 R16, [R245+0x3900] ;  /* 0x00390000f510783b */ /* 0x000fee0000004200 */
[C---:B-1----:R-:W-:Y:S08]  /*6110*/  HMMA.16816.F32 R96, R4.reuse, R8, R96 ;  /* 0x000000080460723c */ /* 0x042ff00000001860 */
[C---:B------:R-:W-:Y:S01]  /*6120*/  HMMA.16816.F32 R92, R4.reuse, R10, R92 ;  /* 0x0000000a045c723c */ /* 0x040fe2000000185c */
[----:B------:R-:W1:Y:S07]  /*6130*/  LDSM.16.MT88.4 R8, [R246+0x3900] ;  /* 0x00390000f608783b */ /* 0x000e6e0000004200 */
[C---:B------:R-:W-:Y:S08]  /*6140*/  HMMA.16816.F32 R84, R4.reuse, R30, R84 ;  /* 0x0000001e0454723c */ /* 0x040ff00000001854 */
[C---:B-----5:R-:W-:Y:S08]  /*6150*/  HMMA.16816.F32 R80, R4.reuse, R24, R80 ;  /* 0x000000180450723c */ /* 0x060ff00000001850 */
[C---:B------:R-:W-:Y:S08]  /*6160*/  HMMA.16816.F32 R76, R4.reuse, R26, R76 ;  /* 0x0000001a044c723c */ /* 0x040ff0000000184c */
[C---:B--2---:R-:W-:Y:S08]  /*6170*/  HMMA.16816.F32 R72, R4.reuse, R12, R72 ;  /* 0x0000000c0448723c */ /* 0x044ff00000001848 */
[----:B------:R-:W-:Y:S01]  /*6180*/  HMMA.16816.F32 R68, R4, R14, R68 ;  /* 0x0000000e0444723c */ /* 0x000fe20000001844 */
[----:B------:R-:W2:Y:S06]  /*6190*/  LDSM.16.MT88.4 R12, [R244+0x3900] ;  /* 0x00390000f40c783b */ /* 0x000eac0000004200 */
[----:B------:R-:W-:-:S02]  /*61a0*/  F2FP.PACK_AB R4, R35, R34 ;  /* 0x000000222304723e */ /* 0x000fc400000000ff */
[----:B---3--:R-:W-:Y:S01]  /*61b0*/  F2FP.PACK_AB R5, R64, R61 ;  /* 0x0000003d4005723e */ /* 0x008fe200000000ff */
[----:B------:R-:W-:Y:S01]  /*61c0*/  FADD.FTZ R61, R61, R32 ;  /* 0x000000203d3d7221 */ /* 0x000fe20000010000 */
[----:B------:R-:W-:Y:S02]  /*61d0*/  F2FP.PACK_AB R6, R134, R63 ;  /* 0x0000003f8606723e */ /* 0x000fe400000000ff */
[----:B------:R-:W-:Y:S01]  /*61e0*/  F2FP.PACK_AB R7, R29, R28 ;  /* 0x0000001c1d07723e */ /* 0x000fe200000000ff */
[----:B------:R-:W-:-:S04]  /*61f0*/  FADD.FTZ R61, R64, R61 ;  /* 0x0000003d403d7221 */ /* 0x000fc80000010000 */
[----:B------:R-:W-:Y:S02]  /*6200*/  FADD.FTZ R28, R28, R61 ;  /* 0x0000003d1c1c7221 */ /* 0x000fe40000010000 */
[C---:B----4-:R-:W-:Y:S07]  /*6210*/  HMMA.16816.F32 R128, R4.reuse, R20, R128 ;  /* 0x000000140480723c */ /* 0x050fee0000001880 */
        /* <DEDUP_REMOVED lines=25> */
[----:B-1----:R-:W-:Y:S03]  /*63b0*/  HMMA.16816.F32 R96, R4, R8, R96 ;  /* 0x000000080460723c */ /* 0x002fe60000001860 */
[----:B------:R-:W-:-:S04]  /*63c0*/  FADD.FTZ R2, R155, R2 ;  /* 0x000000029b027221 */ /* 0x000fc80000010000 */
[----:B------:R-:W-:Y:S01]  /*63d0*/  FADD.FTZ R167, R167, R2 ;  /* 0x00000002a7a77221 */ /* 0x000fe20000010000 */
[----:B------:R-:W-:Y:S01]  /*63e0*/  HMMA.16816.F32 R92, R4, R10, R92 ;  /* 0x0000000a045c723c */ /* 0x000fe2000000185c */
[----:B------:R-:W1:Y:S01]  /*63f0*/  LDSM.16.MT88.4 R8, [R244+0x7900] ;  /* 0x00790000f408783b */ /* 0x000e620000004200 */
[----:B------:R-:W-:Y:S02]  /*6400*/  FADD.FTZ R2, R29, R28 ;  /* 0x0000001c1d027221 */ /* 0x000fe40000010000 */
[----:B------:R-:W-:-:S03]  /*6410*/  FADD.FTZ R167, R176, R167 ;  /* 0x000000a7b0a77221 */ /* 0x000fc60000010000 */
[----:B------:R4:W-:Y:S01]  /*6420*/  STL [R1+0x24], R2 ;  /* 0x0000240201007387 */ /* 0x0009e20000100800 */
[----:B------:R-:W-:Y:S01]  /*6430*/  FADD.FTZ R178, R178, R167 ;  /* 0x000000a7b2b27221 */ /* 0x000fe20000010000 */
[----:B---3--:R-:W-:Y:S03]  /*6440*/  HMMA.16816.F32 R88, R4, R16, R88 ;  /* 0x000000100458723c */ /* 0x008fe60000001858 */
[----:B------:R-:W-:-:S04]  /*6450*/  FADD.FTZ R178, R161, R178 ;  /* 0x000000b2a1b27221 */ /* 0x000fc80000010000 */
[----:B------:R-:W-:Y:S01]  /*6460*/  FADD.FTZ R151, R151, R178 ;  /* 0x000000b297977221 */ /* 0x000fe20000010000 */
[----:B------:R-:W-:Y:S03]  /*6470*/  HMMA.16816.F32 R84, R4, R18, R84 ;  /* 0x000000120454723c */ /* 0x000fe60000001854 */
[----:B------:R-:W-:-:S04]  /*6480*/  FADD.FTZ R151, R166, R151 ;  /* 0x00000097a6977221 */ /* 0x000fc80000010000 */
[----:B------:R-:W-:Y:S01]  /*6490*/  FADD.FTZ R174, R174, R151 ;  /* 0x00000097aeae7221 */ /* 0x000fe20000010000 */
[----:B--2---:R-:W-:Y:S03]  /*64a0*/  HMMA.16816.F32 R80, R4, R12, R80 ;  /* 0x0000000c0450723c */ /* 0x004fe60000001850 */
[----:B------:R-:W-:-:S04]  /*64b0*/  FADD.FTZ R145, R145, R174 ;  /* 0x000000ae91917221 */ /* 0x000fc80000010000 */
[----:B------:R-:W-:Y:S01]  /*64c0*/  FADD.FTZ R34, R34, R145 ;  /* 0x0000009122227221 */ /* 0x000fe20000010000 */
[----:B------:R-:W-:Y:S03]  /*64d0*/  HMMA.16816.F32 R76, R4, R14, R76 ;  /* 0x0000000e044c723c */ /* 0x000fe6000000184c */
[----:B------:R-:W-:-:S04]  /*64e0*/  FADD.FTZ R34, R35, R34 ;  /* 0x0000002223227221 */ /* 0x000fc80000010000 */
[----:B------:R-:W-:Y:S01]  /*64f0*/  FADD.FTZ R63, R63, R34 ;  /* 0x000000223f3f7221 */ /* 0x000fe20000010000 */
[----:B-1----:R-:W-:Y:S03]  /*6500*/  HMMA.16816.F32 R72, R4, R8, R72 ;  /* 0x000000080448723c */ /* 0x002fe60000001848 */
[----:B------:R-:W-:-:S05]  /*6510*/  FADD.FTZ R3, R134, R63 ;  /* 0x0000003f86037221 */ /* 0x000fca0000010000 */
[----:B------:R4:W-:Y:S01]  /*6520*/  STL [R1+0x20], R3 ;  /* 0x0000200301007387 */ /* 0x0009e20000100800 */
[----:B------:R-:W-:Y:S01]  /*6530*/  HMMA.16816.F32 R68, R4, R10, R68 ;  /* 0x0000000a0444723c */ /* 0x000fe20000001844 */
[----:B------:R-:W-:Y:S07]  /*6540*/  @!P0 BRA `(.L_x_557) ;  /* 0x00004ab000008947 */ /* 0x000fee0003800000 */
[----:B------:R-:W-:Y:S01]  /*6550*/  PLOP3.LUT P1, PT, PT, PT, UP1, 0x80, 0x0 ;  /* 0x000000000000781c */ /* 0x000fe20003f2f018 */
[----:B----4-:R-:W-:Y:S01]  /*6560*/  IMAD.MOV.U32 R3, RZ, RZ, R0 ;  /* 0x000000ffff037224 */ /* 0x010fe200078e0000 */
[----:B------:R-:W-:Y:S01]  /*6570*/  PLOP3.LUT P0, PT, PT, PT, UP1, 0x80, 0x0 ;  /* 0x000000000000781c */ /* 0x000fe20003f0f018 */
[C---:B------:R-:W-:Y:S01]  /*6580*/  IMAD.SHL.U32 R6, R177.reuse, 0x2, RZ ;  /* 0x00000002b1067824 */ /* 0x040fe200078e00ff */
[----:B------:R-:W-:Y:S01]  /*6590*/  SHF.L.U64.HI R4, R177, 0x1, R36 ;  /* 0x00000001b1047819 */ /* 0x000fe20000010224 */
[----:B------:R-:W-:Y:S01]  /*65a0*/  IMAD.MOV.U32 R2, RZ, RZ, R132 ;  /* 0x000000ffff027224 */ /* 0x000fe200078e0084 */
[----:B------:R-:W-:Y:S01]  /*65b0*/  SHF.L.U64.HI R5, R173, 0x1, R175 ;  /* 0x00000001ad057819 */ /* 0x000fe200000102af */
[----:B------:R-:W-:Y:S02]  /*65c0*/  UMOV UR4, 0xffffff80 ;  /* 0xffffff8000047882 */ /* 0x000fe40000000000 */
[----:B------:R1:W-:Y:S04]  /*65d0*/  STL [R1+0x50], R4 ;  /* 0x0000500401007387 */ /* 0x0003e80000100800 */
[----:B------:R-:W-:Y:S01]  /*65e0*/  @P1 IMAD.HI.U32 R0, R179, c[0x0][0x2c8], RZ ;  /* 0x0000b200b3001a27 */ /* 0x000fe200078e00ff */
[----:B------:R2:W-:Y:S04]  /*65f0*/  STL [R1+0x4c], R6 ;  /* 0x00004c0601007387 */ /* 0x0005e80000100800 */
[----:B------:R-:W-:Y:S01]  /*6600*/  @P0 SHF.R.U32.HI R0, RZ, c[0x0][0x2cc], R0 ;  /* 0x0000b300ff000a19 */ /* 0x000fe20000011600 */
[----:B------:R2:W-:Y:S01]  /*6610*/  STL [R1+0x48], R5 ;  /* 0x0000480501007387 */ /* 0x0005e20000100800 */
[----:B-1----:R-:W-:-:S05]  /*6620*/  IMAD.SHL.U32 R4, R173, 0x2, RZ ;  /* 0x00000002ad047824 */ /* 0x002fca00078e00ff */
[----:B------:R2:W-:Y:S04]  /*6630*/  STL [R1+0x44], R4 ;  /* 0x0000440401007387 */ /* 0x0005e80000100800 */
[----:B------:R2:W-:Y:S02]  /*6640*/  @P0 STL [R1+0x40], R0 ;  /* 0x0000400001000387 */ /* 0x0005e40000100800 */
.L_x_560:
[----:B------:R-:W-:Y:S04]  /*6650*/  DEPBAR.LE SB0, 0x0 ;  /* 0x000080000000791a */ /* 0x000fe80000000000 */
[----:B------:R-:W-:Y:S01]  /*6660*/  BAR.SYNC.DEFER_BLOCKING 0x0 ;  /* 0x0000000000007b1d */ /* 0x000fe20000010000 */
[----:B------:R-:W-:Y:S05]  /*6670*/  ISETP.LE.AND P0, PT, RZ, UR10, PT ;  /* 0x0000000aff007c0c */ /* 0x000fea000bf03270 */
[----:B------:R1:W3:Y:S04]  /*6680*/  LDSM.16.M88.4 R132, [R250+0x8100] ;  /* 0x00810000fa84783b */ /* 0x0002e80000000200 */
[----:B------:R1:W4:Y:S04]  /*6690*/  LDSM.16.M88.4 R140, [R250+0x8900] ;  /* 0x00890000fa8c783b */ /* 0x0003280000000200 */
[----:B------:R1:W2:Y:S04]  /*66a0*/  LDSM.16.M88.4 R144, [R250+0x9100] ;  /* 0x00910000fa90783b */ /* 0x0002a80000000200 */
[----:B------:R1:W1:Y:S04]  /*66b0*/  LDSM.16.M88.4 R148, [R250+0x9900] ;  /* 0x00990000fa94783b */ /* 0x0002680000000200 */
        /* <DEDUP_REMOVED lines=9> */
[----:B------:R1:W1:Y:S04]  /*6750*/  LDSM.16.M88.4 R192, [R239] ;  /* 0x00000000efc0783b */ /* 0x0002680000000200 */
[----:B------:R1:W1:Y:S04]  /*6760*/  LDSM.16.M88.4 R196, [R238] ;  /* 0x00000000eec4783b */ /* 0x0002680000000200 */
[----:B------:R1:W1:Y:S01]  /*6770*/  LDSM.16.M88.4 R200, [R237] ;  /* 0x00000000edc8783b */ /* 0x0002620000000200 */
[----:B------:R-:W-:-:S05]  /*6780*/  @!P0 BRA `(.L_x_558) ;  /* 0x000003b000008947 */ /* 0x000fca0003800000 */
[----:B--234-:R-:W2:Y:S01]  /*6790*/  LDL R20, [R1+0x4c] ;  /* 0x00004c0001147983 */ /* 0x01cea20000100800 */
[----:B------:R-:W-:Y:S01]  /*67a0*/  SEL R28, RZ, 0x10, P4 ;  /* 0x00000010ff1c7807 */ /* 0x000fe20002000000 */
[----:B------:R-:W-:Y:S01]  /*67b0*/  IMAD.WIDE.U32 R6, R252, c[0x0][0x208], RZ ;  /* 0x00008200fc067a25 */ /* 0x000fe200078e00ff */
[----:B------:R-:W-:Y:S01]  /*67c0*/  SHF.R.S32.HI R5, RZ, 0x1f, R252 ;  /* 0x0000001fff057819 */ /* 0x000fe200000114fc */
[----:B------:R-:W3:Y:S01]  /*67d0*/  LDL R21, [R1+0x44] ;  /* 0x0000440001157983 */ /* 0x000ee20000100800 */
[----:B------:R-:W-:Y:S03]  /*67e0*/  SHF.R.S32.HI R4, RZ, 0x1f, R251 ;  /* 0x0000001fff047819 */ /* 0x000fe600000114fb */
[----:B------:R-:W4:Y:S01]  /*67f0*/  LDL R29, [R1+0x50] ;  /* 0x00005000011d7983 */ /* 0x000f220000100800 */
[----:B------:R-:W-:Y:S02]  /*6800*/  IMAD R5, R5, c[0x0][0x208], RZ ;  /* 0x0000820005057a24 */ /* 0x000fe400078e02ff */
[----:B------:R-:W-:Y:S01]  /*6810*/  IMAD R4, R4, c[0x0][0x218], RZ ;  /* 0x0000860004047a24 */ /* 0x000fe200078e02ff */
[----:B------:R-:W5:Y:S01]  /*6820*/  LDL R25, [R1+0x48] ;  /* 0x0000480001197983 */ /* 0x000f620000100800 */
[----:B------:R-:W-:Y:S02]  /*6830*/  IMAD R5, R252, c[0x0][0x20c], R5 ;  /* 0x00008300fc057a24 */ /* 0x000fe400078e0205 */
[----:B------:R-:W-:Y:S01]  /*6840*/  IMAD R4, R251, c[0x0][0x21c], R4 ;  /* 0x00008700fb047a24 */ /* 0x000fe200078e0204 */
[----:B------:R-:W5:Y:S01]  /*6850*/  LDL R22, [R1+0x1c] ;  /* 0x00001c0001167983 */ /* 0x000f620000100800 */
[----:B------:R-:W-:Y:S03]  /*6860*/  IMAD.IADD R7, R7, 0x1, R5 ;  /* 0x0000000107077824 */ /* 0x000fe600078e0205 */
[----:B------:R-:W5:Y:S01]  /*6870*/  LDL R30, [R1+0x18] ;  /* 0x00001800011e7983 */ /* 0x000f620000100800 */
[----:B------:R-:W-:Y:S03]  /*6880*/  IMAD.WIDE.U32 R6, R251, c[0x0][0x218], R6 ;  /* 0x00008600fb067a25 */ /* 0x000fe600078e0006 */
[----:B------:R-:W5:Y:S02]  /*6890*/  LDL R27, [R1+0x14] ;  /* 0x00001400011b7983 */ /* 0x000f640000100800 */
[----:B------:R-:W-:Y:S02]  /*68a0*/  IADD3 R0, P0, R6, UR24, RZ ;  /* 0x0000001806007c10 */ /* 0x000fe4000ff1e0ff */
[----:B------:R-:W5:Y:S02]  /*68b0*/  LDL R26, [R1+0x10] ;  /* 0x00001000011a7983 */ /* 0x000f640000100800 */
[----:B------:R-:W-:Y:S02]  /*68c0*/  IADD3.X R7, R7, UR16, R4, P0, !PT ;  /* 0x0000001007077c10 */ /* 0x000fe400087fe404 */
[----:B------:R-:W5:Y:S01]  /*68d0*/  LDL R24, [R1+0xc] ;  /* 0x00000c0001187983 */ /* 0x000f620000100800 */
[C---:B------:R-:W-:Y:S03]  /*68e0*/  LEA R19, P0, R0.reuse, c[0x0][0x1f8], 0x1 ;  /* 0x00007e0000137a11 */ /* 0x040fe600078008ff */
[----:B------:R-:W5:Y:S01]  /*68f0*/  LDL R23, [R1+0x8] ;  /* 0x0000080001177983 */ /* 0x000f620000100800 */
[----:B------:R-:W-:Y:S02]  /*6900*/  LEA.HI.X R18, R0, c[0x0][0x1fc], R7, 0x1, P0 ;  /* 0x00007f0000127a11 */ /* 0x000fe400000f0c07 */
[----:B------:R-:W-:Y:S01]  /*6910*/  IADD3 R0, -R28, 0x10, RZ ;  /* 0x000000101c007810 */ /* 0x000fe20007ffe1ff */
[----:B------:R-:W2:Y:S03]  /*6920*/  SHFL.IDX PT, R14, R19, RZ, 0x181f ;  /* 0x00181fff130e7589 */ /* 0x000ea600000e0000 */
[----:B------:R-:W-:Y:S01]  /*6930*/  LOP3.LUT R0, R0, 0xf, RZ, 0xc0, !PT ;  /* 0x0000000f00007812 */ /* 0x000fe200078ec0ff */
[----:B------:R-:W-:Y:S04]  /*6940*/  SHFL.IDX PT, R10, R18, RZ, 0x181f ;  /* 0x00181fff120a7589 */ /* 0x000fe800000e0000 */
[----:B------:R-:W1:Y:S04]  /*6950*/  SHFL.IDX PT, R8, R19, 0x1, 0x181f ;  /* 0x00381f0013087f89 */ /* 0x000e6800000e0000 */
[----:B------:R-:W1:Y:S04]  /*6960*/  SHFL.IDX PT, R9, R18, 0x1, 0x181f ;  /* 0x00381f0012097f89 */ /* 0x000e6800000e0000 */
[----:B------:R-:W1:Y:S04]  /*6970*/  SHFL.IDX PT, R6, R19, 0x2, 0x181f ;  /* 0x00581f0013067f89 */ /* 0x000e6800000e0000 */
[----:B------:R-:W1:Y:S04]  /*6980*/  SHFL.IDX PT, R7, R18, 0x2, 0x181f ;  /* 0x00581f0012077f89 */ /* 0x000e6800000e0000 */
[----:B------:R-:W1:Y:S04]  /*6990*/  SHFL.IDX PT, R5, R19, 0x3, 0x181f ;  /* 0x00781f0013057f89 */ /* 0x000e6800000e0000 */
[----:B------:R1:W1:Y:S01]  /*69a0*/  SHFL.IDX PT, R4, R18, 0x3, 0x181f ;  /* 0x00781f0012047f89 */ /* 0x00026200000e0000 */
[-C--:B--2---:R-:W-:Y:S02]  /*69b0*/  IADD3 R16, P1, R14, R20.reuse, RZ ;  /* 0x000000140e107210 */ /* 0x084fe40007f3e0ff */
[-C--:B-1----:R-:W-:Y:S02]  /*69c0*/  IADD3 R12, P6, R8, R20.reuse, RZ ;  /* 0x00000014080c7210 */ /* 0x082fe40007fde0ff */
[-C--:B---3--:R-:W-:Y:S01]  /*69d0*/  IADD3 R14, P0, R14, R21.reuse, RZ ;  /* 0x000000150e0e7210 */ /* 0x088fe20007f1e0ff */
[--C-:B----4-:R-:W-:Y:S01]  /*69e0*/  IMAD.X R17, R10, 0x1, R29.reuse, P1 ;  /* 0x000000010a117824 */ /* 0x110fe200008e061d */
[-C--:B------:R-:W-:Y:S01]  /*69f0*/  IADD3 R8, P1, R8, R21.reuse, RZ ;  /* 0x0000001508087210 */ /* 0x080fe20007f3e0ff */
[C---:B------:R-:W-:Y:S02]  /*6a00*/  IMAD.X R13, R9.reuse, 0x1, R29, P6 ;  /* 0x00000001090d7824 */ /* 0x040fe400030e061d */
[--C-:B-----5:R-:W-:Y:S01]  /*6a10*/  IMAD.X R15, R10, 0x1, R25.reuse, P0 ;  /* 0x000000010a0f7824 */ /* 0x120fe200000e0619 */
[CC--:B------:R-:W-:Y:S01]  /*6a20*/  IADD3 R10, P0, R6.reuse, R20.reuse, RZ ;  /* 0x00000014060a7210 */ /* 0x0c0fe20007f1e0ff */
[----:B------:R-:W-:Y:S01]  /*6a30*/  IMAD.X R9, R9, 0x1, R25, P1 ;  /* 0x0000000109097824 */ /* 0x000fe200008e0619 */
[----:B------:R-:W-:Y:S01]  /*6a40*/  IADD3 R6, P6, R6, R21, RZ ;  /* 0x0000001506067210 */ /* 0x000fe20007fde0ff */
[----:B------:R1:W-:Y:S02]  /*6a50*/  LDGSTS.E.BYPASS.LTC128B.128 [R22], [R16.64], !P5 ;  /* 0x0000000010167fae */ /* 0x0003e4000e901d4e */
[C---:B------:R-:W-:Y:S01]  /*6a60*/  IMAD.X R11, R7.reuse, 0x1, R29, P0 ;  /* 0x00000001070b7824 */ /* 0x040fe200000e061d */
[----:B------:R-:W-:Y:S01]  /*6a70*/  IADD3 R18, P1, P0, R0, R5, R21 ;  /* 0x0000000500127210 */ /* 0x000fe2000783e015 */
[----:B------:R1:W-:Y:S01]  /*6a80*/  LDGSTS.E.BYPASS.LTC128B.128 [R30], [R14.64], !P4 ;  /* 0x000000000e1e7fae */ /* 0x0003e2000e101d4e */
[--C-:B------:R-:W-:Y:S01]  /*6a90*/  IMAD.X R7, R7, 0x1, R25.reuse, P6 ;  /* 0x0000000107077824 */ /* 0x100fe200030e0619 */
[----:B------:R-:W-:Y:S02]  /*6aa0*/  IADD3 R20, P6, R5, R20, RZ ;  /* 0x0000001405147210 */ /* 0x000fe40007fde0ff */
[----:B------:R1:W-:Y:S01]  /*6ab0*/  LDGSTS.E.BYPASS.LTC128B.128 [R27], [R12.64], !P5 ;  /* 0x000000000c1b7fae */ /* 0x0003e2000e901d4e */
[----:B------:R-:W-:Y:S02]  /*6ac0*/  IADD3.X R19, RZ, R4, R25, P1, P0 ;  /* 0x00000004ff137210 */ /* 0x000fe40000fe0419 */
[----:B------:R-:W-:Y:S01]  /*6ad0*/  IMAD.X R21, R4, 0x1, R29, P6 ;  /* 0x0000000104157824 */ /* 0x000fe200030e061d */
[----:B------:R1:W-:Y:S01]  /*6ae0*/  LDGSTS.E.BYPASS.LTC128B.128 [R26], [R8.64], !P4 ;  /* 0x00000000081a7fae */ /* 0x0003e2000e101d4e */
[----:B------:R-:W-:Y:S03]  /*6af0*/  ISETP.NE.U32.AND P6, PT, R28, RZ, PT ;  /* 0x000000ff1c00720c */ /* 0x000fe60003fc5070 */
[----:B------:R1:W-:Y:S04]  /*6b00*/  LDGSTS.E.BYPASS.LTC128B.128 [R24], [R10.64], !P5 ;  /* 0x000000000a187fae */ /* 0x0003e8000e901d4e */
[----:B------:R1:W-:Y:S04]  /*6b10*/  LDGSTS.E.BYPASS.LTC128B.128 [R23], [R6.64], !P4 ;  /* 0x0000000006177fae */ /* 0x0003e8000e101d4e */
[----:B------:R1:W-:Y:S04]  /*6b20*/  LDGSTS.E.BYPASS.LTC128B.128 [R22+0x3000], [R20.64], !P5 ;  /* 0x0300000014167fae */ /* 0x0003e8000e901d4e */
[----:B------:R1:W-:Y:S02]  /*6b30*/  LDGSTS.E.BYPASS.LTC128B.128.ZFILL [R22+0x7000], [R18.64], P6 ;  /* 0x0700000012167fae */ /* 0x0003e4000b141d4e */
.L_x_558:
[C---:B-1234-:R-:W-:Y:S01]  /*6b40*/  HMMA.16816.F32 R4, R136.reuse, R132, RZ ;  /* 0x000000848804723c */ /* 0x05efe200000018ff */
[----:B------:R-:W0:Y:S01]  /*6b50*/  LDGDEPBAR ;  /* 0x00000000000079af */ /* 0x000e220000000000 */
[----:B------:R-:W-:Y:S06]  /*6b60*/  UISETP.GE.AND UP0, UPT, UR10, 0x1, UPT ;  /* 0x000000010a00788c */ /* 0x000fec000bf06270 */
[C---:B------:R-:W-:Y:S01]  /*6b70*/  HMMA.16816.F32 R8, R136.reuse, R134, RZ ;  /* 0x000000868808723c */ /* 0x040fe200000018ff */
[----:B------:R-:W1:Y:S01]  /*6b80*/  LDSM.16.M88.4 R132, [R247+0x8100] ;  /* 0x00810000f784783b */ /* 0x000e620000000200 */
[----:B------:R-:W-:Y:S06]  /*6b90*/  PLOP3.LUT P0, PT, PT, PT, UP0, 0x80, 0x0 ;  /* 0x000000000000781c */ /* 0x000fec0003f0f008 */
[C---:B------:R-:W-:Y:S08]  /*6ba0*/  HMMA.16816.F32 R12, R136.reuse, R140, RZ ;  /* 0x0000008c880c723c */ /* 0x040ff000000018ff */
[C---:B------:R-:W-:Y:S01]  /*6bb0*/  HMMA.16816.F32 R16, R136.reuse, R142, RZ ;  /* 0x0000008e8810723c */ /* 0x040fe200000018ff */
[----:B------:R-:W2:Y:S07]  /*6bc0*/  LDSM.16.M88.4 R140, [R247+0x8900] ;  /* 0x00890000f78c783b */ /* 0x000eae0000000200 */
[C---:B------:R-:W-:Y:S08]  /*6bd0*/  HMMA.16816.F32 R20, R136.reuse, R144, RZ ;  /* 0x000000908814723c */ /* 0x040ff000000018ff */
[C---:B------:R-:W-:Y:S01]  /*6be0*/  HMMA.16816.F32 R24, R136.reuse, R146, RZ ;  /* 0x000000928818723c */ /* 0x040fe200000018ff */
[----:B------:R-:W3:Y:S07]  /*6bf0*/  LDSM.16.M88.4 R144, [R247+0x9100] ;  /* 0x00910000f790783b */ /* 0x000eee0000000200 */
[C---:B------:R-:W-:Y:S08]  /*6c00*/  HMMA.16816.F32 R28, R136.reuse, R148, RZ ;  /* 0x00000094881c723c */ /* 0x040ff000000018ff */
[C---:B------:R-:W-:Y:S01]  /*6c10*/  HMMA.16816.F32 R32, R136.reuse, R150, RZ ;  /* 0x000000968820723c */ /* 0x040fe200000018ff */
[----:B------:R-:W4:Y:S07]  /*6c20*/  LDSM.16.M88.4 R148, [R247+0x9900] ;  /* 0x00990000f794783b */ /* 0x000f2e0000000200 */
[C---:B------:R-:W-:Y:S08]  /*6c30*/  HMMA.16816.F32 R36, R136.reuse, R152, RZ ;  /* 0x000000988824723c */ /* 0x040ff000000018ff */
[C---:B------:R-:W-:Y:S01]  /*6c40*/  HMMA.16816.F32 R40, R136.reuse, R154, RZ ;  /* 0x0000009a8828723c */ /* 0x040fe200000018ff */
[----:B------:R-:W5:Y:S07]  /*6c50*/  LDSM.16.M88.4 R152, [R247+0xa100] ;  /* 0x00a10000f798783b */ /* 0x000f6e0000000200 */
[C---:B------:R-:W-:Y:S08]  /*6c60*/  HMMA.16816.F32 R44, R136.reuse, R156, RZ ;  /* 0x0000009c882c723c */ /* 0x040ff000000018ff */
[C---:B------:R-:W-:Y:S01]  /*6c70*/  HMMA.16816.F32 R48, R136.reuse, R158, RZ ;  /* 0x0000009e8830723c */ /* 0x040fe200000018ff */
[----:B------:R-:W1:Y:S07]  /*6c80*/  LDSM.16.M88.4 R156, [R247+0xa900] ;  /* 0x00a90000f79c783b */ /* 0x000e6e0000000200 */
[C---:B------:R-:W-:Y:S08]  /*6c90*/  HMMA.16816.F32 R52, R136.reuse, R160, RZ ;  /* 0x000000a08834723c */ /* 0x040ff000000018ff */
[C---:B------:R-:W-:Y:S01]  /*6ca0*/  HMMA.16816.F32 R56, R136.reuse, R162, RZ ;  /* 0x000000a28838723c */ /* 0x040fe200000018ff */
[----:B------:R-:W1:Y:S07]  /*6cb0*/  LDSM.16.M88.4 R160, [R247+0xb100] ;  /* 0x00b10000f7a0783b */ /* 0x000e6e0000000200 */
        /* <DEDUP_REMOVED lines=22> */
[C---:B------:R-:W-:Y:S01]  /*6e20*/  HMMA.16816.F32 R8, R204.reuse, R134, R8 ;  /* 0x00000086cc08723c */ /* 0x040fe20000001808 */
[----:B------:R-:W1:Y:S07]  /*6e30*/  LDSM.16.M88.4 R132, [R236] ;  /* 0x00000000ec84783b */ /* 0x000e6e0000000200 */
        /* <DEDUP_REMOVED lines=41> */
[----:B------:R-:W1:Y:S07]  /*70d0*/  LDSM.16.M88.4 R160, [R235] ;  /* 0x00000000eba0783b */ /* 0x000e6e0000000200 */
[C---:B------:R-:W-:Y:S08]  /*70e0*/  HMMA.16816.F32 R60, R208.reuse, R164, R60 ;  /* 0x000000a4d03c723c */ /* 0x040ff0000000183c */
[----:B------:R-:W-:Y:S01]  /*70f0*/  HMMA.16816.F32 R64, R208, R166, R64 ;  /* 0x000000a6d040723c */ /* 0x000fe20000001840 */
[----:B------:R-:W2:Y:S07]  /*7100*/  LDSM.16.M88.4 R164, [R234] ;  /* 0x00000000eaa4783b */ /* 0x000eae0000000200 */
        /* <DEDUP_REMOVED lines=8> */
[----:B------:R-:W1:Y:S07]  /*7190*/  LDSM.16.M88.4 R132, [R231] ;  /* 0x00000000e784783b */ /* 0x000e6e0000000200 */
[C---:B--2---:R-:W-:Y:S08]  /*71a0*/  HMMA.16816.F32 R28, R212.reuse, R140, R28 ;  /* 0x0000008cd41c723c */ /* 0x044ff0000000181c */
[C---:B------:R-:W-:Y:S01]  /*71b0*/  HMMA.16816.F32 R32, R212.reuse, R142, R32 ;  /* 0x0000008ed420723c */ /* 0x040fe20000001820 */
[----:B------:R-:W2:Y:S07]  /*71c0*/  LDSM.16.M88.4 R140, [R230] ;  /* 0x00000000e68c783b */ /* 0x000eae0000000200 */
[C---:B---3--:R-:W-:Y:S08]  /*71d0*/  HMMA.16816.F32 R36, R212.reuse, R144, R36 ;  /* 0x00000090d424723c */ /* 0x048ff00000001824 */
[C---:B------:R-:W-:Y:S01]  /*71e0*/  HMMA.16816.F32 R40, R212.reuse, R146, R40 ;  /* 0x00000092d428723c */ /* 0x040fe20000001828 */
[----:B------:R-:W3:Y:S07]  /*71f0*/  LDSM.16.M88.4 R144, [R229] ;  /* 0x00000000e590783b */ /* 0x000eee0000000200 */
[C---:B----4-:R-:W-:Y:S08]  /*7200*/  HMMA.16816.F32 R44, R212.reuse, R148, R44 ;  /* 0x00000094d42c723c */ /* 0x050ff0000000182c */
[C---:B------:R-:W-:Y:S01]  /*7210*/  HMMA.16816.F32 R48, R212.reuse, R150, R48 ;  /* 0x00000096d430723c */ /* 0x040fe20000001830 */
[----:B------:R-:W4:Y:S07]  /*7220*/  LDSM.16.M88.4 R148, [R228] ;  /* 0x00000000e494783b */ /* 0x000f2e0000000200 */
[C---:B-----5:R-:W-:Y:S08]  /*7230*/  HMMA.16816.F32 R52, R212.reuse, R152, R52 ;  /* 0x00000098d434723c */ /* 0x060ff00000001834 */
[C---:B------:R-:W-:Y:S01]  /*7240*/  HMMA.16816.F32 R56, R212.reuse, R154, R56 ;  /* 0x0000009ad438723c */ /* 0x040fe20000001838 */
[----:B------:R-:W-:Y:S07]  /*7250*/  LDSM.16.M88.4 R152, [R247+0xd100] ;  /* 0x00d10000f798783b */ /* 0x000fee0000000200 */
        /* <DEDUP_REMOVED lines=25> */
[----:B------:R-:W-:Y:S08]  /*73f0*/  HMMA.16816.F32 R64, R216, R150, R64 ;  /* 0x00000096d840723c */ /* 0x000ff00000001840 */
[C---:B-1----:R-:W-:Y:S08]  /*7400*/  HMMA.16816.F32 R4, R220.reuse, R132, R4 ;  /* 0x00000084dc04723c */ /* 0x042ff00000001804 */
[C---:B------:R-:W-:Y:S01]  /*7410*/  HMMA.16816.F32 R8, R220.reuse, R134, R8 ;  /* 0x00000086dc08723c */ /* 0x040fe20000001808 */
[----:B------:R-:W1:Y:S07]  /*7420*/  LDSM.16.M88.4 R132, [R236+0x4800] ;  /* 0x00480000ec84783b */ /* 0x000e6e0000000200 */
[C---:B--2---:R-:W-:Y:S08]  /*7430*/  HMMA.16816.F32 R12, R220.reuse, R140, R12 ;  /* 0x0000008cdc0c723c */ /* 0x044ff0000000180c */
[C---:B------:R-:W-:Y:S01]  /*7440*/  HMMA.16816.F32 R16, R220.reuse, R142, R16 ;  /* 0x0000008edc10723c */ /* 0x040fe20000001810 */
[----:B------:R-:W2:Y:S07]  /*7450*/  LDSM.16.M88.4 R140, [R236+0x5000] ;  /* 0x00500000ec8c783b */ /* 0x000eae0000000200 */
        /* <DEDUP_REMOVED lines=12> */
[C---:B---3--:R-:W-:Y:S08]  /*7520*/  HMMA.16816.F32 R4, R224.reuse, R144, R4 ;  /* 0x00000090e004723c */ /* 0x048ff00000001804 */
[C---:B------:R-:W-:Y:S08]  /*7530*/  HMMA.16816.F32 R8, R224.reuse, R146, R8 ;  /* 0x00000092e008723c */ /* 0x040ff00000001808 */
[C---:B-1----:R-:W-:Y:S08]  /*7540*/  HMMA.16816.F32 R12, R224.reuse, R132, R12 ;  /* 0x00000084e00c723c */ /* 0x042ff0000000180c */
[C---:B------:R-:W-:Y:S01]  /*7550*/  HMMA.16816.F32 R16, R224.reuse, R134, R16 ;  /* 0x00000086e010723c */ /* 0x040fe20000001810 */
[----:B------:R-:W1:Y:S03]  /*7560*/  LDSM.16.M88.4 R132, [R236+0x5800] ;  /* 0x00580000ec84783b */ /* 0x000e660000000200 */
[----:B------:R-:W-:Y:S02]  /*7570*/  FMUL.FTZ R175, R7, c[0x0][0x320] ;  /* 0x0000c80007af7a20 */ /* 0x000fe40000410000 */
[----:B------:R-:W-:Y:S02]  /*7580*/  FMUL.FTZ R172, R4, c[0x0][0x320] ;  /* 0x0000c80004ac7a20 */ /* 0x000fe40000410000 */
[C---:B--2---:R-:W-:Y:S02]  /*7590*/  HMMA.16816.F32 R20, R224.reuse, R140, R20 ;  /* 0x0000008ce014723c */ /* 0x044fe40000001814 */
        /* <DEDUP_REMOVED lines=23> */
[----:B------:R-:W5:Y:S02]  /*7710*/  LDSM.16.M88.4 R132, [R236+0x6800] ;  /* 0x00680000ec84783b */ /* 0x000f640000000200 */
[----:B------:R-:W-:Y:S02]  /*7720*/  FMUL.FTZ R189, R20, c[0x0][0x320] ;  /* 0x0000c80014bd7a20 */ /* 0x000fe40000410000 */
[----:B------:R-:W-:Y:S02]  /*7730*/  FMUL.FTZ R186, R21, c[0x0][0x320] ;  /* 0x0000c80015ba7a20 */ /* 0x000fe40000410000 */
[C---:B---3--:R-:W-:Y:S03]  /*7740*/  HMMA.16816.F32 R36, R224.reuse, R140, R36 ;  /* 0x0000008ce024723c */ /* 0x048fe60000001824 */
[----:B------:R-:W3:Y:S01]  /*7750*/  MUFU.TANH R176, R176 ;  /* 0x000000b000b07308 */ /* 0x000ee20000002400 */
[----:B------:R-:W-:Y:S02]  /*7760*/  FMUL.FTZ R202, R22, c[0x0][0x320] ;  /* 0x0000c80016ca7a20 */ /* 0x000fe40000410000 */
[----:B------:R-:W-:Y:S02]  /*7770*/  FMUL.FTZ R191, R23, c[0x0][0x320] ;  /* 0x0000c80017bf7a20 */ /* 0x000fe40000410000 */
[C---:B------:R-:W-:Y:S01]  /*7780*/  HMMA.16816.F32 R40, R224.reuse, R142, R40 ;  /* 0x0000008ee028723c */ /* 0x040fe20000001828 */
[----:B------:R-:W1:Y:S03]  /*7790*/  LDSM.16.M88.4 R140, [R236+0x7000] ;  /* 0x00700000ec8c783b */ /* 0x000e660000000200 */
        /* <DEDUP_REMOVED lines=12> */
[----:B------:R-:W2:Y:S01]  /*7860*/  MUFU.TANH R179, R179 ;  /* 0x000000b300b37308 */ /* 0x000ea20000002400 */
[C---:B-----5:R-:W-:Y:S03]  /*7870*/  HMMA.16816.F32 R44, R224.reuse, R132, R44 ;  /* 0x00000084e02c723c */ /* 0x060fe6000000182c */
[----:B------:R-:W-:Y:S02]  /*7880*/  FMUL.FTZ R196, R33, c[0x0][0x320] ;  /* 0x0000c80021c47a20 */ /* 0x000fe40000410000 */
[----:B------:R-:W-:Y:S02]  /*7890*/  FMUL.FTZ R203, R35, c[0x0][0x320] ;  /* 0x0000c80023cb7a20 */ /* 0x000fe40000410000 */
[----:B------:R-:W-:Y:S01]  /*78a0*/  FMUL.FTZ R5, R36, c[0x0][0x320] ;  /* 0x0000c80024057a20 */ /* 0x000fe20000410000 */
[C---:B------:R-:W-:Y:S01]  /*78b0*/  HMMA.16816.F32 R48, R224.reuse, R134, R48 ;  /* 0x00000086e030723c */ /* 0x040fe20000001830 */
[----:B------:R-:W2:Y:S01]  /*78c0*/  MUFU.TANH R181, R181 ;  /* 0x000000b500b57308 */ /* 0x000ea20000002400 */
[----:B------:R-:W5:Y:S01]  /*78d0*/  LDSM.16.M88.4 R132, [R236+0x7800] ;  /* 0x00780000ec84783b */ /* 0x000f620000000200 */
[----:B------:R-:W-:Y:S04]  /*78e0*/  DEPBAR.LE SB0, 0x0 ;  /* 0x000080000000791a */ /* 0x000fe80000000000 */
[----:B------:R-:W-:Y:S01]  /*78f0*/  FMUL.FTZ R198, R37, c[0x0][0x320] ;  /* 0x0000c80025c67a20 */ /* 0x000fe20000410000 */
[C---:B-1----:R-:W-:Y:S03]  /*7900*/  HMMA.16816.F32 R52, R224.reuse, R140, R52 ;  /* 0x0000008ce034723c */ /* 0x042fe60000001834 */
[----:B------:R-:W1:Y:S01]  /*7910*/  MUFU.TANH R178, R178 ;  /* 0x000000b200b27308 */ /* 0x000e620000002400 */
        /* <DEDUP_REMOVED lines=17> */
[C---:B-----5:R-:W-:Y:S03]  /*7a30*/  HMMA.16816.F32 R60, R224.reuse, R132, R60 ;  /* 0x00000084e03c723c */ /* 0x060fe6000000183c */
[----:B------:R-:W-:Y:S02]  /*7a40*/  FMUL.FTZ R27, R50, c[0x0][0x320] ;  /* 0x0000c800321b7a20 */ /* 0x000fe40000410000 */
[----:B------:R-:W-:Y:S02]  /*7a50*/  FMUL.FTZ R26, R51, c[0x0][0x320] ;  /* 0x0000c800331a7a20 */ /* 0x000fe40000410000 */
[----:B------:R-:W-:Y:S01]  /*7a60*/  FMUL.FTZ R17, R52, c[0x0][0x320] ;  /* 0x0000c80034117a20 */ /* 0x000fe20000410000 */
[----:B------:R-:W-:Y:S01]  /*7a70*/  HMMA.16816.F32 R64, R224, R134, R64 ;  /* 0x00000086e040723c */ /* 0x000fe20000001840 */
[----:B------:R-:W1:Y:S03]  /*7a80*/  MUFU.TANH R182, R182 ;  /* 0x000000b600b67308 */ /* 0x000e660000002400 */
[----:B------:R-:W-:Y:S02]  /*7a90*/  FMUL.FTZ R34, R54, c[0x0][0x320] ;  /* 0x0000c80036227a20 */ /* 0x000fe40000410000 */
        /* <DEDUP_REMOVED lines=16> */
[----:B------:R-:W-:Y:S07]  /*7ba0*/  FMUL.FTZ R67, R67, c[0x0][0x320] ;  /* 0x0000c80043437a20 */ /* 0x000fee0000410000 */
        /* <DEDUP_REMOVED lines=43> */
[----:B------:R-:W1:Y:S10]  /*7e60*/  MUFU.TANH R30, R30 ;  /* 0x0000001e001e7308 */ /* 0x000e740000002400 */
[----:B------:R1:W1:Y:S10]  /*7e70*/  MUFU.TANH R151, R66 ;  /* 0x0000004200977308 */ /* 0x0002740000002400 */
[----:B------:R1:W1:Y:S01]  /*7e80*/  MUFU.TANH R133, R67 ;  /* 0x0000004300857308 */ /* 0x0002620000002400 */
[----:B------:R-:W-:-:S05]  /*7e90*/  @!P0 BRA `(.L_x_559) ;  /* 0x0000046000008947 */ /* 0x000fca0003800000 */
[----:B--234-:R-:W2:Y:S01]  /*7ea0*/  LDL R152, [R1+0x4] ;  /* 0x0000040001987983 */ /* 0x01cea20000100800 */
[----:B------:R-:W-:Y:S01]  /*7eb0*/  ULEA UR7, UR10, UR11, 0x7 ;  /* 0x0000000b0a077291 */ /* 0x000fe2000f8e383f */
[----:B------:R-:W-:Y:S02]  /*7ec0*/  IMAD.MOV.U32 R251, RZ, RZ, RZ ;  /* 0x000000fffffb7224 */ /* 0x000fe400078e00ff */
[----:B------:R-:W3:Y:S03]  /*7ed0*/  LDL R148, [R1+0x44] ;  /* 0x0000440001947983 */ /* 0x000ee60000100800 */
[----:B------:R-:W-:Y:S01]  /*7ee0*/  IMAD.U32 R252, RZ, RZ, UR7 ;  /* 0x00000007fffc7e24 */ /* 0x000fe2000f8e00ff */
[----:B------:R-:W4:Y:S04]  /*7ef0*/  LDL R153, [R1+0x4c] ;  /* 0x00004c0001997983 */ /* 0x000f280000100800 */
[----:B------:R-:W5:Y:S04]  /*7f00*/  LDL R150, [R1+0x50] ;  /* 0x0000500001967983 */ /* 0x000f680000100800 */
[----:B------:R-:W4:Y:S04]  /*7f10*/  LDL R149, [R1+0x48] ;  /* 0x0000480001957983 */ /* 0x000f280000100800 */
[----:B------:R-:W4:Y:S01]  /*7f20*/  LDL R48, [R1] ;  /* 0x0000000001307983 */ /* 0x000f220000100800 */
[----:B--2---:R-:W-:Y:S01]  /*7f30*/  IADD3 R252, R252, -0x80, R152 ;  /* 0xffffff80fcfc7810 */ /* 0x004fe20007ffe098 */
[----:B---3--:R-:W-:Y:S01]  /*7f40*/  IMAD.MOV.U32 R152, RZ, RZ, R148 ;  /* 0x000000ffff987224 */ /* 0x008fe200078e0094 */
[----:B------:R-:W-:Y:S03]  /*7f50*/  SEL R148, RZ, 0x10, P4 ;  /* 0x00000010ff947807 */ /* 0x000fe60002000000 */
        /* <DEDUP_REMOVED lines=23> */
[----:B------:R-:W4:Y:S01]  /*80d0*/  SHFL.IDX PT, R36, R35, RZ, 0x181f ;  /* 0x00181fff23247589 */ /* 0x000f2200000e0000 */
[----:B------:R-:W-:Y:S03]  /*80e0*/  IADD3 R4, -R148, 0x10, RZ ;  /* 0x0000001094047810 */ /* 0x000fe60007ffe1ff */
[----:B------:R-:W5:Y:S01]  /*80f0*/  SHFL.IDX PT, R28, R31, RZ, 0x181f ;  /* 0x00181fff1f1c7589 */ /* 0x000f6200000e0000 */
[----:B------:R-:W-:Y:S03]  /*8100*/  LOP3.LUT R4, R4, 0xf, RZ, 0xc0, !PT ;  /* 0x0000000f04047812 */ /* 0x000fe600078ec0ff */
[----:B------:R-:W2:Y:S04]  /*8110*/  SHFL.IDX PT, R20, R35, 0x1, 0x181f ;  /* 0x00381f0023147f89 */ /* 0x000ea800000e0000 */
[----:B------:R-:W3:Y:S04]  /*8120*/  SHFL.IDX PT, R24, R31, 0x1, 0x181f ;  /* 0x00381f001f187f89 */ /* 0x000ee800000e0000 */
[----:B------:R-:W1:Y:S04]  /*8130*/  SHFL.IDX PT, R12, R35, 0x2, 0x181f ;  /* 0x00581f00230c7f89 */ /* 0x000e6800000e0000 */
[----:B------:R-:W1:Y:S04]  /*8140*/  SHFL.IDX PT, R16, R31, 0x2, 0x181f ;  /* 0x00581f001f107f89 */ /* 0x000e6800000e0000 */
[----:B------:R-:W1:Y:S01]  /*8150*/  SHFL.IDX PT, R29, R35, 0x3, 0x181f ;  /* 0x00781f00231d7f89 */ /* 0x000e6200000e0000 */
[CC--:B----4-:R-:W-:Y:S02]  /*8160*/  IADD3 R38, P1, R36.reuse, R153.reuse, RZ ;  /* 0x0000009924267210 */ /* 0x0d0fe40007f3e0ff */
[-C--:B------:R-:W-:Y:S01]  /*8170*/  IADD3 R36, P0, R36, R152.reuse, RZ ;  /* 0x0000009824247210 */ /* 0x080fe20007f1e0ff */
[----:B------:R-:W4:Y:S02]  /*8180*/  SHFL.IDX PT, R8, R31, 0x3, 0x181f ;  /* 0x00781f001f087f89 */ /* 0x000f2400000e0000 */
[--C-:B-----5:R-:W-:Y:S01]  /*8190*/  IMAD.X R39, R28, 0x1, R150.reuse, P1 ;  /* 0x000000011c277824 */ /* 0x120fe200008e0696 */
[-C--:B--2---:R-:W-:Y:S01]  /*81a0*/  IADD3 R32, P6, R20, R153.reuse, RZ ;  /* 0x0000009914207210 */ /* 0x084fe20007fde0ff */
[--C-:B------:R-:W-:Y:S01]  /*81b0*/  IMAD.X R37, R28, 0x1, R149.reuse, P0 ;  /* 0x000000011c257824 */ /* 0x100fe200000e0695 */
[-C--:B------:R-:W-:Y:S02]  /*81c0*/  IADD3 R40, P1, R20, R152.reuse, RZ ;  /* 0x0000009814287210 */ /* 0x080fe40007f3e0ff */
[----:B------:R2:W-:Y:S01]  /*81d0*/  LDGSTS.E.BYPASS.LTC128B.128 [R48+0x8100], [R38.64], !P5 ;  /* 0x0810000026307fae */ /* 0x0005e2000e901d4e */
[--C-:B---3--:R-:W-:Y:S03]  /*81e0*/  IMAD.X R33, R24, 0x1, R150.reuse, P6 ;  /* 0x0000000118217824 */ /* 0x108fe600030e0696 */
[----:B------:R2:W-:Y:S01]  /*81f0*/  LDGSTS.E.BYPASS.LTC128B.128 [R48+0xc100], [R36.64], !P4 ;  /* 0x0c10000024307fae */ /* 0x0005e2000e101d4e */
[----:B-1----:R-:W-:Y:S01]  /*8200*/  IADD3 R44, P6, R12, R152, RZ ;  /* 0x000000980c2c7210 */ /* 0x002fe20007fde0ff */
[--C-:B------:R-:W-:Y:S01]  /*8210*/  IMAD.X R41, R24, 0x1, R149.reuse, P1 ;  /* 0x0000000118297824 */ /* 0x100fe200008e0695 */
[-C--:B------:R-:W-:Y:S01]  /*8220*/  IADD3 R42, P0, R12, R153.reuse, RZ ;  /* 0x000000990c2a7210 */ /* 0x080fe20007f1e0ff */
[----:B------:R2:W-:Y:S02]  /*8230*/  LDGSTS.E.BYPASS.LTC128B.128 [R48+0x9100], [R32.64], !P5 ;  /* 0x0910000020307fae */ /* 0x0005e4000e901d4e */
[C-C-:B------:R-:W-:Y:S02]  /*8240*/  IMAD.X R45, R16.reuse, 0x1, R149.reuse, P6 ;  /* 0x00000001102d7824 */ /* 0x140fe400030e0695 */
[----:B------:R2:W-:Y:S01]  /*8250*/  LDGSTS.E.BYPASS.LTC128B.128 [R48+0xd100], [R40.64], !P4 ;  /* 0x0d10000028307fae */ /* 0x0005e2000e101d4e */
[----:B------:R-:W-:Y:S01]  /*8260*/  IADD3 R46, P6, R29, R153, RZ ;  /* 0x000000991d2e7210 */ /* 0x000fe20007fde0ff */
[----:B------:R-:W-:Y:S01]  /*8270*/  IMAD.X R43, R16, 0x1, R150, P0 ;  /* 0x00000001102b7824 */ /* 0x000fe200000e0696 */
[----:B------:R-:W-:Y:S03]  /*8280*/  IADD3 R28, P1, P0, R4, R29, R152 ;  /* 0x0000001d041c7210 */ /* 0x000fe6000783e098 */
[----:B----4-:R-:W-:Y:S01]  /*8290*/  IMAD.X R47, R8, 0x1, R150, P6 ;  /* 0x00000001082f7824 */ /* 0x010fe200030e0696 */
[----:B------:R2:W-:Y:S01]  /*82a0*/  LDGSTS.E.BYPASS.LTC128B.128 [R48+0xa100], [R42.64], !P5 ;  /* 0x0a1000002a307fae */ /* 0x0005e2000e901d4e */
[----:B------:R-:W-:Y:S02]  /*82b0*/  ISETP.NE.U32.AND P6, PT, R148, RZ, PT ;  /* 0x000000ff9400720c */ /* 0x000fe40003fc5070 */
[----:B------:R-:W-:Y:S01]  /*82c0*/  IADD3.X R29, RZ, R8, R149, P1, P0 ;  /* 0x00000008ff1d7210 */ /* 0x000fe20000fe0495 */
[----:B------:R2:W-:Y:S04]  /*82d0*/  LDGSTS.E.BYPASS.LTC128B.128 [R48+0xe100], [R44.64], !P4 ;  /* 0x0e1000002c307fae */ /* 0x0005e8000e101d4e */
[----:B------:R2:W-:Y:S06]  /*82e0*/  LDGSTS.E.BYPASS.LTC128B.128 [R48+0xb100], [R46.64], !P5 ;  /* 0x0b1000002e307fae */ /* 0x0005ec000e901d4e */
[----:B------:R2:W-:Y:S02]  /*82f0*/  LDGSTS.E.BYPASS.LTC128B.128.ZFILL [R48+0xf100], [R28.64], P6 ;  /* 0x0f1000001c307fae */ /* 0x0005e4000b141d4e */
.L_x_559:
[----:B--234-:R-:W2:Y:S01]  /*8300*/  LDL R4, [R1+0x40] ;  /* 0x0000400001047983 */ /* 0x01cea20000100800 */
[----:B------:R-:W-:Y:S01]  /*8310*/  PLOP3.LUT P0, PT, PT, PT, UP1, 0x80, 0x0 ;  /* 0x000000000000781c */ /* 0x000fe20003f0f018 */
[----:B------:R-:W-:Y:S02]  /*8320*/  UIMAD UR7, UR10, UR4, 0x1 ;  /* 0x000000010a0774a4 */ /* 0x000fe4000f8e0204 */
[----:B------:R3:W2:Y:S01]  /*8330*/  LDL R8, [R1+0x34] ;  /* 0x0000340001087983 */ /* 0x0006a20000100800 */
[----:B------:R-:W-:Y:S02]  /*8340*/  UISETP.GT.AND UP0, UPT, UR10, UR5, UPT ;  /* 0x000000050a00728c */ /* 0x000fe4000bf04270 */
[----:B------:R-:W-:Y:S01]  /*8350*/  UIADD3 UR10, UR10, -0x1, URZ ;  /* 0xffffffff0a0a7890 */ /* 0x000fe2000fffe03f */
[----:B------:R-:W4:Y:S04]  /*8360*/  LDL R12, [R1+0x38] ;  /* 0x00003800010c7983 */ /* 0x000f280000100800 */
[----:B------:R-:W-:Y:S08]  /*8370*/  LDSM.16.MT88.4 R44, [R248+0x4100] ;  /* 0x00410000f82c783b */ /* 0x000ff00000004200 */
[----:B-1----:R-:W-:Y:S08]  /*8380*/  LDSM.16.MT88.4 R52, [R246+0x4100] ;  /* 0x00410000f634783b */ /* 0x002ff00000004200 */
[----:B------:R-:W-:Y:S08]  /*8390*/  LDSM.16.MT88.4 R60, [R245+0x4100] ;  /* 0x00410000f53c783b */ /* 0x000ff00000004200 */
[----:B------:R-:W0:Y:S01]  /*83a0*/  LDGDEPBAR ;  /* 0x00000000000079af */ /* 0x000e220000000000 */
[----:B--2---:R-:W-:Y:S02]  /*83b0*/  @P0 IMAD.MOV.U32 R8, RZ, RZ, R4 ;  /* 0x000000ffff080224 */ /* 0x004fe400078e0004 */
[----:B------:R-:W-:Y:S05]  /*83c0*/  IMAD.U32 R4, RZ, RZ, UR8 ;  /* 0x00000008ff047e24 */ /* 0x000fea000f8e00ff */
[----:B------:R-:W1:Y:S01]  /*83d0*/  SHFL.IDX PT, R31, R8, 0x1, 0x1c1f ;  /* 0x003c1f00081f7f89 */ /* 0x000e6200000e0000 */
[----:B----4-:R-:W-:Y:S04]  /*83e0*/  IADD3 R4, R4, UR7, -R12 ;  /* 0x0000000704047c10 */ /* 0x010fe8000fffe80c */
[----:B------:R-:W-:Y:S03]  /*83f0*/  IADD3 R20, R4, -UR12, RZ ;  /* 0x8000000c04147c10 */ /* 0x000fe6000fffe0ff */
[----:B------:R-:W2:Y:S02]  /*8400*/  SHFL.IDX PT, R29, R8, RZ, 0x1c1f ;  /* 0x001c1fff081d7589 */ /* 0x000ea400000e0000 */
[----:B-1----:R-:W-:Y:S05]  /*8410*/  IMAD.IADD R24, R20, 0x1, R31 ;  /* 0x0000000114187824 */ /* 0x002fea00078e021f */
[C---:B------:R-:W-:Y:S02]  /*8420*/  ISETP.GT.AND P0, PT, R24.reuse, 0x8, PT ;  /* 0x000000081800780c */ /* 0x040fe40003f04270 */
[----:B------:R-:W-:Y:S01]  /*8430*/  ISETP.GT.AND P1, PT, R24, 0x1, PT ;  /* 0x000000011800780c */ /* 0x000fe20003f24270 */
[----:B--2---:R-:W-:Y:S01]  /*8440*/  IMAD.IADD R20, R20, 0x1, R29 ;  /* 0x0000000114147824 */ /* 0x004fe200078e021d */
[----:B------:R-:W-:Y:S02]  /*8450*/  FSEL R31, R177, -INF , P0 ;  /* 0xff800000b11f7808 */ /* 0x000fe40000000000 */
[C---:B------:R-:W-:Y:S02]  /*8460*/  ISETP.GT.AND P0, PT, R24.reuse, 0x11, PT ;  /* 0x000000111800780c */ /* 0x040fe40003f04270 */
[----:B------:R-:W-:Y:S02]  /*8470*/  FSEL R33, R175, -INF , P1 ;  /* 0xff800000af217808 */ /* 0x000fe40000800000 */
[----:B------:R-:W-:Y:S02]  /*8480*/  ISETP.GT.AND P1, PT, R24, 0x10, PT ;  /* 0x000000101800780c */ /* 0x000fe40003f24270 */
[----:B------:R-:W-:Y:S02]  /*8490*/  FSEL R49, R183, -INF , P0 ;  /* 0xff800000b7317808 */ /* 0x000fe40000000000 */
[----:B------:R-:W-:Y:S02]  /*84a0*/  ISETP.GT.AND P0, PT, R20, 0x1, PT ;  /* 0x000000011400780c */ /* 0x000fe40003f04270 */
[----:B------:R-:W-:Y:S02]  /*84b0*/  ISETP.GT.AND P6, PT, R24, RZ, PT ;  /* 0x000000ff1800720c */ /* 0x000fe40003fc4270 */
        /* <DEDUP_REMOVED lines=11> */
[----:B------:R-:W-:Y:S02]  /*8570*/  ISETP.GT.AND P6, PT, R20, RZ, PT ;  /* 0x000000ff1400720c */ /* 0x000fe40003fc4270 */
        /* <DEDUP_REMOVED lines=11> */
[----:B------:R-:W-:Y:S02]  /*8630*/  FSEL R65, R185, -INF , P6 ;  /* 0xff800000b9417808 */ /* 0x000fe40003000000 */
[----:B------:R-:W-:Y:S02]  /*8640*/  ISETP.GT.AND P6, PT, R20, 0x9, PT ;  /* 0x000000091400780c */ /* 0x000fe40003fc4270 */
        /* <DEDUP_REMOVED lines=8> */
[----:B------:R-:W-:Y:S02]  /*86d0*/  FMNMX.FTZ R0, R35, R2, !PT ;  /* 0x0000000223007209 */ /* 0x000fe40007810000 */
[----:B------:R-:W-:Y:S02]  /*86e0*/  FMNMX.FTZ R7, R4, R3, !PT ;  /* 0x0000000304077209 */ /* 0x000fe40007810000 */
[----:B------:R-:W-:Y:S02]  /*86f0*/  FSEL R28, R189, -INF , P1 ;  /* 0xff800000bd1c7808 */ /* 0x000fe40000800000 */
[C---:B------:R-:W-:Y:S02]  /*8700*/  ISETP.GT.AND P0, PT, R20.reuse, 0x28, PT ;  /* 0x000000281400780c */ /* 0x040fe40003f04270 */
[----:B------:R-:W-:Y:S02]  /*8710*/  FSEL R181, R197, -INF , P6 ;  /* 0xff800000c5b57808 */ /* 0x000fe40003000000 */
[----:B------:R-:W-:Y:S02]  /*8720*/  ISETP.GT.AND P6, PT, R20, 0x18, PT ;  /* 0x000000181400780c */ /* 0x000fe40003fc4270 */
[----:B------:R-:W-:Y:S02]  /*8730*/  ISETP.GT.AND P1, PT, R24, 0x39, PT ;  /* 0x000000391800780c */ /* 0x000fe40003f24270 */
[----:B------:R-:W-:Y:S02]  /*8740*/  FMNMX.FTZ R0, R33, R0, !PT ;  /* 0x0000000021007209 */ /* 0x000fe40007810000 */
[----:B------:R-:W-:Y:S02]  /*8750*/  FMNMX.FTZ R7, R8, R7, !PT ;  /* 0x0000000708077209 */ /* 0x000fe40007810000 */
[----:B------:R-:W-:Y:S02]  /*8760*/  FMNMX.FTZ R0, R31, R0, !PT ;  /* 0x000000001f007209 */ /* 0x000fe40007810000 */
[----:B------:R-:W-:Y:S02]  /*8770*/  FSEL R48, R180, -INF , P6 ;  /* 0xff800000b4307808 */ /* 0x000fe40003000000 */
[----:B------:R-:W-:Y:S02]  /*8780*/  ISETP.GT.AND P6, PT, R24, 0x31, PT ;  /* 0x000000311800780c */ /* 0x000fe40003fc4270 */
[----:B------:R-:W-:Y:S02]  /*8790*/  FSEL R191, R203, -INF , P1 ;  /* 0xff800000cbbf7808 */ /* 0x000fe40000800000 */
[----:B------:R-:W-:Y:S02]  /*87a0*/  ISETP.GT.AND P1, PT, R20, 0x29, PT ;  /* 0x000000291400780c */ /* 0x000fe40003f24270 */
[----:B------:R-:W-:Y:S02]  /*87b0*/  FMNMX.FTZ R7, R16, R7, !PT ;  /* 0x0000000710077209 */ /* 0x000fe40007810000 */
[----:B------:R-:W-:Y:S02]  /*87c0*/  FSEL R174, R188, -INF , P0 ;  /* 0xff800000bcae7808 */ /* 0x000fe40000000000 */
[----:B------:R-:W-:Y:S02]  /*87d0*/  ISETP.GT.AND P0, PT, R24, 0x41, PT ;  /* 0x000000411800780c */ /* 0x000fe40003f04270 */
[----:B------:R-:W-:Y:S02]  /*87e0*/  FMNMX.FTZ R0, R29, R0, !PT ;  /* 0x000000001d007209 */ /* 0x000fe40007810000 */
[----:B------:R-:W-:Y:S02]  /*87f0*/  FMNMX.FTZ R7, R12, R7, !PT ;  /* 0x000000070c077209 */ /* 0x000fe40007810000 */
        /* <DEDUP_REMOVED lines=12> */
[----:B------:R-:W-:Y:S02]  /*88c0*/  FSEL R180, R192, -INF , P0 ;  /* 0xff800000c0b47808 */ /* 0x000fe40000000000 */
[----:B------:R-:W-:Y:S02]  /*88d0*/  ISETP.GT.AND P0, PT, R24, 0x50, PT ;  /* 0x000000501800780c */ /* 0x000fe40003f04270 */
[----:B------:R-:W-:Y:S02]  /*88e0*/  FSEL R197, R14, -INF , P6 ;  /* 0xff8000000ec57808 */ /* 0x000fe40003000000 */
[----:B------:R-:W-:Y:S02]  /*88f0*/  ISETP.GT.AND P6, PT, R20, 0x30, PT ;  /* 0x000000301400780c */ /* 0x000fe40003fc4270 */
[----:B------:R-:W-:Y:S02]  /*8900*/  FMNMX.FTZ R0, R49, R0, !PT ;  /* 0x0000000031007209 */ /* 0x000fe40007810000 */
[----:B------:R-:W-:Y:S02]  /*8910*/  FSEL R182, R193, -INF , P1 ;  /* 0xff800000c1b67808 */ /* 0x000fe40000800000 */
[----:B------:R-:W-:Y:S02]  /*8920*/  FSEL R193, R22, -INF , P0 ;  /* 0xff80000016c17808 */ /* 0x000fe40000000000 */
[----:B------:R-:W-:Y:S02]  /*8930*/  ISETP.GT.AND P0, PT, R20, 0x40, PT ;  /* 0x000000401400780c */ /* 0x000fe40003f04270 */
[----:B------:R-:W-:Y:S02]  /*8940*/  FMNMX.FTZ R7, R40, R7, !PT ;  /* 0x0000000728077209 */ /* 0x000fe40007810000 */
[----:B------:R-:W-:Y:S02]  /*8950*/  FMNMX.FTZ R0, R57, R0, !PT ;  /* 0x0000000039007209 */ /* 0x000fe40007810000 */
[----:B------:R-:W-:Y:S02]  /*8960*/  FSEL R178, R194, -INF , P6 ;  /* 0xff800000c2b27808 */ /* 0x000fe40003000000 */
[----:B------:R-:W-:Y:S02]  /*8970*/  FSEL R194, R5, -INF , P0 ;  /* 0xff80000005c27808 */ /* 0x000fe40000000000 */
        /* <DEDUP_REMOVED lines=11> */
[----:B------:R-:W-:Y:S02]  /*8a30*/  ISETP.GT.AND P6, PT, R24, 0x49, PT ;  /* 0x000000491800780c */ /* 0x000fe40003fc4270 */
[----:B------:R-:W-:Y:S02]  /*8a40*/  FMNMX.FTZ R0, R185, R0, !PT ;  /* 0x00000000b9007209 */ /* 0x000fe40007810000 */
[----:B------:R-:W-:Y:S02]  /*8a50*/  FMNMX.FTZ R5, R178, R5, !PT ;  /* 0x00000005b2057209 */ /* 0x000fe40007810000 */
[----:B------:R-:W-:Y:S02]  /*8a60*/  FSEL R199, R18, -INF , P6 ;  /* 0xff80000012c77808 */ /* 0x000fe40003000000 */
[----:B------:R-:W-:Y:S02]  /*8a70*/  ISETP.GT.AND P6, PT, R20, 0x39, PT ;  /* 0x000000391400780c */ /* 0x000fe40003fc4270 */
[----:B------:R-:W-:Y:S02]  /*8a80*/  FMNMX.FTZ R0, R187, R0, !PT ;  /* 0x00000000bb007209 */ /* 0x000fe40007810000 */
[----:B------:R-:W-:Y:S02]  /*8a90*/  FMNMX.FTZ R5, R180, R5, !PT ;  /* 0x00000005b4057209 */ /* 0x000fe40007810000 */
[----:B------:R-:W-:Y:S02]  /*8aa0*/  ISETP.GT.AND P1, PT, R24, 0x51, PT ;  /* 0x000000511800780c */ /* 0x000fe40003f24270 */
[----:B------:R-:W-:Y:S02]  /*8ab0*/  FSEL R188, R196, -INF , P6 ;  /* 0xff800000c4bc7808 */ /* 0x000fe40003000000 */
[----:B------:R-:W-:Y:S02]  /*8ac0*/  FMNMX.FTZ R0, R195, R0, !PT ;  /* 0x00000000c3007209 */ /* 0x000fe40007810000 */
[----:B------:R-:W-:Y:S02]  /*8ad0*/  FMNMX.FTZ R5, R182, R5, !PT ;  /* 0x00000005b6057209 */ /* 0x000fe40007810000 */
[----:B------:R-:W-:Y:S02]  /*8ae0*/  FSEL R189, R21, -INF , P1 ;  /* 0xff80000015bd7808 */ /* 0x000fe40000800000 */
[----:B------:R-:W-:Y:S02]  /*8af0*/  ISETP.GT.AND P1, PT, R20, 0x41, PT ;  /* 0x000000411400780c */ /* 0x000fe40003f24270 */
[----:B------:R-:W-:Y:S02]  /*8b00*/  ISETP.GT.AND P6, PT, R24, 0x58, PT ;  /* 0x000000581800780c */ /* 0x000fe40003fc4270 */
[----:B------:R-:W-:Y:S02]  /*8b10*/  FMNMX.FTZ R0, R191, R0, !PT ;  /* 0x00000000bf007209 */ /* 0x000fe40007810000 */
[----:B------:R-:W-:Y:S02]  /*8b20*/  FMNMX.FTZ R5, R188, R5, !PT ;  /* 0x00000005bc057209 */ /* 0x000fe40007810000 */
[----:B------:R-:W-:Y:S02]  /*8b30*/  ISETP.GT.AND P0, PT, R24, 0x59, PT ;  /* 0x000000591800780c */ /* 0x000fe40003f04270 */
[----:B------:R-:W-:Y:S02]  /*8b40*/  FSEL R183, R27, -INF , P6 ;  /* 0xff8000001bb77808 */ /* 0x000fe40003000000 */
[----:B------:R-:W-:Y:S02]  /*8b50*/  ISETP.GT.AND P6, PT, R20, 0x48, PT ;  /* 0x000000481400780c */ /* 0x000fe40003fc4270 */
[----:B------:R-:W-:Y:S02]  /*8b60*/  FSEL R196, R198, -INF , P1 ;  /* 0xff800000c6c47808 */ /* 0x000fe40000800000 */
        /* <DEDUP_REMOVED lines=32> */
[----:B------:R-:W-:Y:S02]  /*8d70*/  FSEL R184, R15, -INF , P1 ;  /* 0xff8000000fb87808 */ /* 0x000fe40000800000 */
[----:B------:R-:W-:Y:S02]  /*8d80*/  FSEL R157, R157, -INF , P6 ;  /* 0xff8000009d9d7808 */ /* 0x000fe40003000000 */
[----:B------:R-:W-:Y:S02]  /*8d90*/  ISETP.GT.AND P6, PT, R20, 0x60, PT ;  /* 0x000000601400780c */ /* 0x000fe40003fc4270 */
[----:B------:R-:W-:Y:S02]  /*8da0*/  FMNMX.FTZ R0, R183, R0, !PT ;  /* 0x00000000b7007209 */ /* 0x000fe40007810000 */
[----:B------:R-:W-:Y:S02]  /*8db0*/  FMNMX.FTZ R7, R186, R5, !PT ;  /* 0x00000005ba077209 */ /* 0x000fe40007810000 */
[C---:B------:R-:W-:Y:S02]  /*8dc0*/  ISETP.GT.AND P0, PT, R24.reuse, 0x71, PT ;  /* 0x000000711800780c */ /* 0x040fe40003f04270 */
[----:B------:R-:W-:Y:S02]  /*8dd0*/  ISETP.GT.AND P1, PT, R24, 0x78, PT ;  /* 0x000000781800780c */ /* 0x000fe40003f24270 */
[----:B------:R-:W-:Y:S02]  /*8de0*/  FSEL R172, R17, -INF , P6 ;  /* 0xff80000011ac7808 */ /* 0x000fe40003000000 */
[----:B------:R-:W-:Y:S02]  /*8df0*/  ISETP.GT.AND P6, PT, R20, 0x61, PT ;  /* 0x000000611400780c */ /* 0x000fe40003fc4270 */
        /* <DEDUP_REMOVED lines=8> */
[----:B------:R-:W-:Y:S02]  /*8e80*/  FMNMX.FTZ R7, R172, R7, !PT ;  /* 0x00000007ac077209 */ /* 0x000fe40007810000 */
[----:B------:R-:W-:Y:S02]  /*8e90*/  FSEL R133, R133, -INF , P0 ;  /* 0xff80000085857808 */ /* 0x000fe40000000000 */
        /* <DEDUP_REMOVED lines=17> */
[----:B------:R-:W-:Y:S01]  /*8fb0*/  FSEL R154, R154, -INF , P1 ;  /* 0xff8000009a9a7808 */ /* 0x000fe20000800000 */
[----:B------:R-:W-:Y:S01]  /*8fc0*/  LDSM.16.MT88.4 R20, [R246+0x100] ;  /* 0x00010000f614783b */ /* 0x000fe20000004200 */
[----:B------:R-:W-:Y:S02]  /*8fd0*/  FMNMX.FTZ R7, R158, R7, !PT ;  /* 0x000000079e077209 */ /* 0x000fe40007810000 */
[----:B------:R-:W-:Y:S02]  /*8fe0*/  FMNMX.FTZ R0, R155, R0, !PT ;  /* 0x000000009b007209 */ /* 0x000fe40007810000 */
[----:B------:R-:W-:Y:S02]  /*8ff0*/  FSEL R152, R30, -INF , P0 ;  /* 0xff8000001e987808 */ /* 0x000fe40000000000 */
[----:B------:R-:W-:Y:S02]  /*9000*/  FMNMX.FTZ R7, R154, R7, !PT ;  /* 0x000000079a077209 */ /* 0x000fe40007810000 */
[----:B------:R-:W-:Y:S02]  /*9010*/  FMNMX.FTZ R0, R151, R0, !PT ;  /* 0x0000000097007209 */ /* 0x000fe40007810000 */
[----:B------:R-:W-:Y:S02]  /*9020*/  FMNMX.FTZ R9, R152, R7, !PT ;  /* 0x0000000798097209 */ /* 0x000fe40007810000 */
[----:B------:R-:W-:Y:S03]  /*9030*/  FMNMX.FTZ R5, R133, R0, !PT ;  /* 0x0000000085057209 */ /* 0x000fe60007810000 */
[----:B------:R-:W1:Y:S08]  /*9040*/  SHFL.BFLY PT, R10, R9, 0x2, 0x1f ;  /* 0x0c401f00090a7f89 */ /* 0x000e7000000e0000 */
[----:B------:R-:W2:Y:S01]  /*9050*/  SHFL.BFLY PT, R0, R5, 0x2, 0x1f ;  /* 0x0c401f0005007f89 */ /* 0x000ea200000e0000 */
[----:B-1----:R-:W-:Y:S07]  /*9060*/  FMNMX.FTZ R6, R10, R9, !PT ;  /* 0x000000090a067209 */ /* 0x002fee0007810000 */
[----:B------:R-:W-:Y:S01]  /*9070*/  SHFL.BFLY PT, R7, R6, 0x1, 0x1f ;  /* 0x0c201f0006077f89 */ /* 0x000fe200000e0000 */
[----:B--2---:R-:W-:Y:S07]  /*9080*/  FMNMX.FTZ R5, R5, R0, !PT ;  /* 0x0000000005057209 */ /* 0x004fee0007810000 */
[----:B------:R-:W1:Y:S02]  /*9090*/  SHFL.BFLY PT, R0, R5, 0x1, 0x1f ;  /* 0x0c201f0005007f89 */ /* 0x000e6400000e0000 */
[----:B-1----:R-:W-:Y:S02]  /*90a0*/  FMNMX.FTZ R132, R0, R5, !PT ;  /* 0x0000000500847209 */ /* 0x002fe40007810000 */
[----:B------:R-:W-:Y:S02]  /*90b0*/  FMNMX.FTZ R0, R6, R7, !PT ;  /* 0x0000000706007209 */ /* 0x000fe40007810000 */
[C---:B------:R-:W-:Y:S01]  /*90c0*/  FSETP.NEU.FTZ.AND P1, PT, R132.reuse, -INF , PT ;  /* 0xff8000008400780b */ /* 0x040fe20003f3d000 */
[----:B------:R-:W-:Y:S01]  /*90d0*/  FMUL.FTZ R150, R132, c[0x0][0x2d0] ;  /* 0x0000b40084967a20 */ /* 0x000fe20000410000 */
[C---:B------:R-:W-:Y:S01]  /*90e0*/  FSETP.NEU.FTZ.AND P0, PT, R0.reuse, -INF , PT ;  /* 0xff8000000000780b */ /* 0x040fe20003f1d000 */
[----:B------:R-:W-:Y:S01]  /*90f0*/  FMUL.FTZ R153, R0, c[0x0][0x2d0] ;  /* 0x0000b40000997a20 */ /* 0x000fe20000410000 */
[----:B------:R-:W-:Y:S02]  /*9100*/  FSEL R5, R132, RZ, P1 ;  /* 0x000000ff84057208 */ /* 0x000fe40000800000 */
[----:B------:R-:W-:Y:S02]  /*9110*/  FSEL R150, R150, RZ, P1 ;  /* 0x000000ff96967208 */ /* 0x000fe40000800000 */
[----:B------:R-:W-:Y:S01]  /*9120*/  FSEL R153, R153, RZ, P0 ;  /* 0x000000ff99997208 */ /* 0x000fe20000000000 */
[----:B------:R-:W-:Y:S02]  /*9130*/  FADD.FTZ R5, -R5, R2 ;  /* 0x0000000205057221 */ /* 0x000fe40000010100 */
[--C-:B------:R-:W-:Y:S02]  /*9140*/  FFMA.FTZ R135, R31, c[0x0][0x2d0], -R150.reuse ;  /* 0x0000b4001f877a23 */ /* 0x100fe40000010896 */
[--C-:B------:R-:W-:Y:S01]  /*9150*/  FFMA.FTZ R148, R4, c[0x0][0x2d0], -R153.reuse ;  /* 0x0000b40004947a23 */ /* 0x100fe20000010899 */
[----:B------:R-:W-:Y:S01]  /*9160*/  FSEL R4, R0, RZ, P0 ;  /* 0x000000ff00047208 */ /* 0x000fe20000000000 */
[----:B------:R-:W-:Y:S01]  /*9170*/  FFMA.FTZ R145, R12, c[0x0][0x2d0], -R153 ;  /* 0x0000b4000c917a23 */ /* 0x000fe20000010899 */
[----:B------:R-:W-:Y:S01]  /*9180*/  PLOP3.LUT P0, PT, PT, PT, UP0, 0x80, 0x0 ;  /* 0x000000000000781c */ /* 0x000fe20003f0f008 */
[----:B------:R-:W1:Y:S01]  /*9190*/  LDSM.16.MT88.4 R12, [R248+0x100] ;  /* 0x00010000f80c783b */ /* 0x000e620000004200 */
[--C-:B------:R-:W-:Y:S01]  /*91a0*/  FFMA.FTZ R134, R29, c[0x0][0x2d0], -R150.reuse ;  /* 0x0000b4001d867a23 */ /* 0x100fe20000010896 */
[----:B------:R-:W-:Y:S01]  /*91b0*/  MUFU.EX2 R135, R135 ;  /* 0x0000008700877308 */ /* 0x000fe20000000800 */
[----:B------:R-:W-:Y:S02]  /*91c0*/  FADD.FTZ R4, -R4, R3 ;  /* 0x0000000304047221 */ /* 0x000fe40000010100 */
[--C-:B------:R-:W-:Y:S02]  /*91d0*/  FFMA.FTZ R149, R35, c[0x0][0x2d0], -R150.reuse ;  /* 0x0000b40023957a23 */ /* 0x100fe40000010896 */
[--C-:B------:R-:W-:Y:S02]  /*91e0*/  FFMA.FTZ R144, R33, c[0x0][0x2d0], -R150.reuse ;  /* 0x0000b40021907a23 */ /* 0x100fe40000010896 */
[--C-:B------:R-:W-:Y:S02]  /*91f0*/  FFMA.FTZ R147, R8, c[0x0][0x2d0], -R153.reuse ;  /* 0x0000b40008937a23 */ /* 0x100fe40000010899 */
[--C-:B------:R-:W-:Y:S01]  /*9200*/  FFMA.FTZ R146, R16, c[0x0][0x2d0], -R153.reuse ;  /* 0x0000b40010927a23 */ /* 0x100fe20000010899 */
[----:B------:R-:W-:Y:S01]  /*9210*/  MUFU.EX2 R149, R149 ;  /* 0x0000009500957308 */ /* 0x000fe20000000800 */
[----:B------:R-:W-:Y:S02]  /*9220*/  FMUL.FTZ R3, R4, c[0x0][0x2d0] ;  /* 0x0000b40004037a20 */ /* 0x000fe40000410000 */
[----:B------:R-:W-:Y:S02]  /*9230*/  FMUL.FTZ R2, R5, c[0x0][0x2d0] ;  /* 0x0000b40005027a20 */ /* 0x000fe40000410000 */
        /* <DEDUP_REMOVED lines=9> */
[----:B------:R-:W4:Y:S01]  /*92d0*/  MUFU.EX2 R2, R2 ;  /* 0x0000000200027308 */ /* 0x000f220000000800 */
[--C-:B------:R-:W-:Y:S02]  /*92e0*/  FFMA.FTZ R191, R191, c[0x0][0x2d0], -R150.reuse ;  /* 0x0000b400bfbf7a23 */ /* 0x100fe40000010896 */
[--C-:B------:R-:W-:Y:S02]  /*92f0*/  FFMA.FTZ R194, R194, c[0x0][0x2d0], -R153.reuse ;  /* 0x0000b400c2c27a23 */ /* 0x100fe40000010899 */
[--C-:B------:R-:W-:Y:S02]  /*9300*/  FFMA.FTZ R197, R197, c[0x0][0x2d0], -R150.reuse ;  /* 0x0000b400c5c57a23 */ /* 0x100fe40000010896 */
[--C-:B------:R-:W-:Y:S02]  /*9310*/  FFMA.FTZ R198, R198, c[0x0][0x2d0], -R153.reuse ;  /* 0x0000b400c6c67a23 */ /* 0x100fe40000010899 */
[--C-:B------:R-:W-:Y:S01]  /*9320*/  FFMA.FTZ R199, R199, c[0x0][0x2d0], -R150.reuse ;  /* 0x0000b400c7c77a23 */ /* 0x100fe20000010896 */
[----:B------:R-:W5:Y:S01]  /*9330*/  MUFU.EX2 R144, R144 ;  /* 0x0000009000907308 */ /* 0x000f620000000800 */
[--C-:B------:R-:W-:Y:S02]  /*9340*/  FFMA.FTZ R192, R192, c[0x0][0x2d0], -R153.reuse ;  /* 0x0000b400c0c07a23 */ /* 0x100fe40000010899 */
[----:B------:R-:W-:Y:S02]  /*9350*/  FFMA.FTZ R189, R189, c[0x0][0x2d0], -R150 ;  /* 0x0000b400bdbd7a23 */ /* 0x000fe40000010896 */
[C---:B--2---:R-:W-:Y:S02]  /*9360*/  FMUL.FTZ R4, R3.reuse, R128 ;  /* 0x0000008003047220 */ /* 0x044fe40000410000 */
[C---:B------:R-:W-:Y:S02]  /*9370*/  FMUL.FTZ R5, R3.reuse, R129 ;  /* 0x0000008103057220 */ /* 0x040fe40000410000 */
[C---:B------:R-:W-:Y:S01]  /*9380*/  FMUL.FTZ R8, R3.reuse, R124 ;  /* 0x0000007c03087220 */ /* 0x040fe20000410000 */
[----:B------:R-:W2:Y:S01]  /*9390*/  MUFU.EX2 R134, R134 ;  /* 0x0000008600867308 */ /* 0x000ea20000000800 */
[C---:B------:R-:W-:Y:S02]  /*93a0*/  FMUL.FTZ R9, R3.reuse, R125 ;  /* 0x0000007d03097220 */ /* 0x040fe40000410000 */
[----:B------:R-:W-:Y:S02]  /*93b0*/  IMAD.MOV.U32 R129, RZ, RZ, R28 ;  /* 0x000000ffff817224 */ /* 0x000fe400078e001c */
[C---:B----4-:R-:W-:Y:S01]  /*93c0*/  FMUL.FTZ R6, R2.reuse, R130 ;  /* 0x0000008202067220 */ /* 0x050fe20000410000 */
[----:B------:R-:W4:Y:S01]  /*93d0*/  LDSM.16.MT88.4 R28, [R245+0x100] ;  /* 0x00010000f51c783b */ /* 0x000f220000004200 */
[C---:B------:R-:W-:Y:S02]  /*93e0*/  FMUL.FTZ R7, R2.reuse, R131 ;  /* 0x0000008302077220 */ /* 0x040fe40000410000 */
[C---:B------:R-:W-:Y:S01]  /*93f0*/  FMUL.FTZ R10, R2.reuse, R126 ;  /* 0x0000007e020a7220 */ /* 0x040fe20000410000 */
[----:B------:R-:W-:Y:S01]  /*9400*/  MUFU.EX2 R148, R148 ;  /* 0x0000009400947308 */ /* 0x000fe20000000800 */
[----:B------:R-:W-:Y:S02]  /*9410*/  FMUL.FTZ R11, R2, R127 ;  /* 0x0000007f020b7220 */ /* 0x000fe40000410000 */
[C---:B------:R-:W-:Y:S01]  /*9420*/  FMUL.FTZ R16, R3.reuse, R116 ;  /* 0x0000007403107220 */ /* 0x040fe20000410000 */
[----:B-----5:R-:W-:Y:S01]  /*9430*/  F2FP.PACK_AB R141, R144, R149 ;  /* 0x00000095908d723e */ /* 0x020fe200000000ff */
[C---:B------:R-:W-:Y:S01]  /*9440*/  FMUL.FTZ R17, R3.reuse, R117 ;  /* 0x0000007503117220 */ /* 0x040fe20000410000 */
[----:B------:R-:W-:Y:S01]  /*9450*/  LDSM.16.MT88.4 R124, [R248+0x3900] ;  /* 0x00390000f87c783b */ /* 0x000fe20000004200 */
[C---:B------:R-:W-:Y:S02]  /*9460*/  FMUL.FTZ R18, R2.reuse, R118 ;  /* 0x0000007602127220 */ /* 0x040fe40000410000 */
[----:B------:R-:W-:Y:S01]  /*9470*/  FMUL.FTZ R19, R2, R119 ;  /* 0x0000007702137220 */ /* 0x000fe20000410000 */
[----:B------:R-:W5:Y:S01]  /*9480*/  MUFU.EX2 R147, R147 ;  /* 0x0000009300937308 */ /* 0x000f620000000800 */
[----:B------:R-:W-:Y:S02]  /*9490*/  IMAD.MOV.U32 R128, RZ, RZ, R36 ;  /* 0x000000ffff807224 */ /* 0x000fe400078e0024 */
[C---:B------:R-:W-:Y:S01]  /*94a0*/  FMUL.FTZ R24, R3.reuse, R108 ;  /* 0x0000006c03187220 */ /* 0x040fe20000410000 */
[----:B--2---:R-:W-:Y:S01]  /*94b0*/  F2FP.PACK_AB R143, R134, R135 ;  /* 0x00000087868f723e */ /* 0x004fe200000000ff */
[----:B------:R-:W2:Y:S01]  /*94c0*/  LDSM.16.MT88.4 R36, [R244+0x100] ;  /* 0x00010000f424783b */ /* 0x000ea20000004200 */
[C---:B------:R-:W-:Y:S02]  /*94d0*/  FMUL.FTZ R25, R3.reuse, R109 ;  /* 0x0000006d03197220 */ /* 0x040fe40000410000 */
[C---:B------:R-:W-:Y:S02]  /*94e0*/  FMUL.FTZ R26, R2.reuse, R110 ;  /* 0x0000006e021a7220 */ /* 0x040fe40000410000 */
[----:B------:R-:W-:Y:S01]  /*94f0*/  MUFU.EX2 R146, R146 ;  /* 0x0000009200927308 */ /* 0x000fe20000000800 */
[C---:B------:R-:W-:Y:S02]  /*9500*/  FMUL.FTZ R27, R2.reuse, R111 ;  /* 0x0000006f021b7220 */ /* 0x040fe40000410000 */
[C---:B------:R-:W-:Y:S01]  /*9510*/  FMUL.FTZ R33, R3.reuse, R101 ;  /* 0x0000006503217220 */ /* 0x040fe20000410000 */
[----:B------:R-:W-:Y:S01]  /*9520*/  LDSM.16.MT88.4 R116, [R246+0x3900] ;  /* 0x00390000f674783b */ /* 0x000fe20000004200 */
[C---:B------:R-:W-:Y:S02]  /*9530*/  FMUL.FTZ R34, R2.reuse, R102 ;  /* 0x0000006602227220 */ /* 0x040fe40000410000 */
[C---:B------:R-:W-:Y:S02]  /*9540*/  FMUL.FTZ R35, R2.reuse, R103 ;  /* 0x0000006702237220 */ /* 0x040fe40000410000 */
[C---:B------:R-:W-:Y:S01]  /*9550*/  FMUL.FTZ R42, R2.reuse, R94 ;  /* 0x0000005e022a7220 */ /* 0x040fe20000410000 */
[----:B------:R-:W1:Y:S01]  /*9560*/  MUFU.EX2 R145, R145 ;  /* 0x0000009100917308 */ /* 0x000e620000000800 */
[C---:B------:R-:W-:Y:S01]  /*9570*/  FMUL.FTZ R43, R2.reuse, R95 ;  /* 0x0000005f022b7220 */ /* 0x040fe20000410000 */
[----:B------:R-:W-:Y:S01]  /*9580*/  LDSM.16.MT88.4 R108, [R245+0x3900] ;  /* 0x00390000f56c783b */ /* 0x000fe20000004200 */
[----:B------:R-:W-:Y:S01]  /*9590*/  FMUL.FTZ R48, R3, R84 ;  /* 0x0000005403307220 */ /* 0x000fe20000410000 */
[----:B-----5:R-:W-:Y:S01]  /*95a0*/  F2FP.PACK_AB R140, R147, R148 ;  /* 0x00000094938c723e */ /* 0x020fe200000000ff */
[C---:B------:R-:W-:Y:S02]  /*95b0*/  FMUL.FTZ R50, R2.reuse, R86 ;  /* 0x0000005602327220 */ /* 0x040fe40000410000 */
[C---:B------:R-:W-:Y:S02]  /*95c0*/  FMUL.FTZ R51, R2.reuse, R87 ;  /* 0x0000005702337220 */ /* 0x040fe40000410000 */
[C---:B------:R-:W-:Y:S01]  /*95d0*/  FMUL.FTZ R56, R3.reuse, R76 ;  /* 0x0000004c03387220 */ /* 0x040fe20000410000 */
[----:B------:R-:W-:Y:S01]  /*95e0*/  MUFU.EX2 R156, R156 ;  /* 0x0000009c009c7308 */ /* 0x000fe20000000800 */
[C---:B------:R-:W-:Y:S02]  /*95f0*/  FMUL.FTZ R58, R2.reuse, R78 ;  /* 0x0000004e023a7220 */ /* 0x040fe40000410000 */
[C---:B------:R-:W-:Y:S02]  /*9600*/  FMUL.FTZ R59, R2.reuse, R79 ;  /* 0x0000004f023b7220 */ /* 0x040fe40000410000 */
[C---:B------:R-:W-:Y:S02]  /*9610*/  FMUL.FTZ R64, R3.reuse, R68 ;  /* 0x0000004403407220 */ /* 0x040fe40000410000 */
[----:B------:R-:W-:Y:S02]  /*9620*/  FMUL.FTZ R65, R3, R69 ;  /* 0x0000004503417220 */ /* 0x000fe40000410000 */
[C---:B------:R-:W-:Y:S01]  /*9630*/  FMUL.FTZ R66, R2.reuse, R70 ;  /* 0x0000004602427220 */ /* 0x040fe20000410000 */
[----:B------:R-:W5:Y:S01]  /*9640*/  MUFU.EX2 R159, R159 ;  /* 0x0000009f009f7308 */ /* 0x000f620000000800 */
[----:B------:R-:W-:Y:S02]  /*9650*/  FMUL.FTZ R67, R2, R71 ;  /* 0x0000004702437220 */ /* 0x000fe40000410000 */
        /* <DEDUP_REMOVED lines=10> */
[----:B------:R-:W-:Y:S03]  /*9700*/  MUFU.EX2 R174, R174 ;  /* 0x000000ae00ae7308 */ /* 0x000fe60000000800 */
[----:B------:R-:W-:Y:S01]  /*9710*/  FMUL.FTZ R13, R3, R121 ;  /* 0x00000079030d7220 */ /* 0x000fe20000410000 */
[----:B-----5:R-:W-:Y:S01]  /*9720*/  F2FP.PACK_AB R70, R159, R156 ;  /* 0x0000009c9f46723e */ /* 0x020fe200000000ff */
[--C-:B------:R-:W-:Y:S02]  /*9730*/  FFMA.FTZ R163, R163, c[0x0][0x2d0], -R150.reuse ;  /* 0x0000b400a3a37a23 */ /* 0x100fe40000010896 */
[C---:B------:R-:W-:Y:S03]  /*9740*/  FMUL.FTZ R14, R2.reuse, R122 ;  /* 0x0000007a020e7220 */ /* 0x040fe60000410000 */
[----:B------:R-:W-:Y:S01]  /*9750*/  MUFU.EX2 R177, R177 ;  /* 0x000000b100b17308 */ /* 0x000fe20000000800 */
[----:B------:R-:W-:Y:S02]  /*9760*/  FMUL.FTZ R15, R2, R123 ;  /* 0x0000007b020f7220 */ /* 0x000fe40000410000 */
[--C-:B------:R-:W-:Y:S02]  /*9770*/  FFMA.FTZ R160, R160, c[0x0][0x2d0], -R153.reuse ;  /* 0x0000b400a0a07a23 */ /* 0x100fe40000010899 */
[--C-:B------:R-:W-:Y:S02]  /*9780*/  FFMA.FTZ R157, R157, c[0x0][0x2d0], -R150.reuse ;  /* 0x0000b4009d9d7a23 */ /* 0x100fe40000010896 */
[--C-:B------:R-:W-:Y:S01]  /*9790*/  FFMA.FTZ R154, R154, c[0x0][0x2d0], -R153.reuse ;  /* 0x0000b4009a9a7a23 */ /* 0x100fe20000010899 */
[C---:B------:R-:W-:Y:S02]  /*97a0*/  HMMA.16816.F32 R12, R140.reuse, R20, R12 ;  /* 0x000000148c0c723c */ /* 0x040fe4000000180c */
[----:B------:R-:W-:Y:S01]  /*97b0*/  MUFU.EX2 R178, R178 ;  /* 0x000000b200b27308 */ /* 0x000fe20000000800 */
[--C-:B------:R-:W-:Y:S04]  /*97c0*/  FFMA.FTZ R151, R151, c[0x0][0x2d0], -R150.reuse ;  /* 0x0000b40097977a23 */ /* 0x100fe80000010896 */
[C---:B------:R-:W-:Y:S01]  /*97d0*/  FMUL.FTZ R21, R3.reuse, R113 ;  /* 0x0000007103157220 */ /* 0x040fe20000410000 */
[C---:B------:R-:W-:Y:S04]  /*97e0*/  HMMA.16816.F32 R16, R140.reuse, R22, R16 ;  /* 0x000000168c10723c */ /* 0x040fe80000001810 */
[----:B------:R-:W-:Y:S01]  /*97f0*/  FMUL.FTZ R20, R3, R112 ;  /* 0x0000007003147220 */ /* 0x000fe20000410000 */
[----:B------:R-:W-:Y:S01]  /*9800*/  MUFU.EX2 R185, R185 ;  /* 0x000000b900b97308 */ /* 0x000fe20000000800 */
[--C-:B------:R-:W-:Y:S02]  /*9810*/  FFMA.FTZ R112, R57, c[0x0][0x2d0], -R150.reuse ;  /* 0x0000b40039707a23 */ /* 0x100fe40000010896 */
[C---:B------:R-:W-:Y:S04]  /*9820*/  FMUL.FTZ R22, R2.reuse, R114 ;  /* 0x0000007202167220 */ /* 0x040fe80000410000 */
[----:B------:R-:W-:Y:S02]  /*9830*/  FMUL.FTZ R23, R2, R115 ;  /* 0x0000007302177220 */ /* 0x000fe40000410000 */
[C---:B------:R-:W-:Y:S01]  /*9840*/  FMUL.FTZ R57, R3.reuse, R77 ;  /* 0x0000004d03397220 */ /* 0x040fe20000410000 */
[----:B------:R-:W1:Y:S01]  /*9850*/  MUFU.EX2 R112, R112 ;  /* 0x0000007000707308 */ /* 0x000e620000000800 */
[----:B------:R-:W-:Y:S03]  /*9860*/  LDSM.16.MT88.4 R76, [R248+0x900] ;  /* 0x00090000f84c783b */ /* 0x000fe60000004200 */
[C---:B----4-:R-:W-:Y:S06]  /*9870*/  HMMA.16816.F32 R20, R140.reuse, R28, R20 ;  /* 0x0000001c8c14723c */ /* 0x050fec0000001814 */
[----:B------:R-:W-:Y:S01]  /*9880*/  MUFU.EX2 R182, R182 ;  /* 0x000000b600b67308 */ /* 0x000fe20000000800 */
[C---:B------:R-:W-:Y:S01]  /*9890*/  FMUL.FTZ R28, R3.reuse, R104 ;  /* 0x00000068031c7220 */ /* 0x040fe20000410000 */
[C---:B------:R-:W-:Y:S04]  /*98a0*/  HMMA.16816.F32 R24, R140.reuse, R30, R24 ;  /* 0x0000001e8c18723c */ /* 0x040fe80000001818 */
[----:B------:R-:W-:Y:S02]  /*98b0*/  FMUL.FTZ R29, R3, R105 ;  /* 0x00000069031d7220 */ /* 0x000fe40000410000 */
[--C-:B------:R-:W-:Y:S02]  /*98c0*/  FFMA.FTZ R104, R32, c[0x0][0x2d0], -R153.reuse ;  /* 0x0000b40020687a23 */ /* 0x100fe40000010899 */
[C---:B------:R-:W-:Y:S01]  /*98d0*/  FMUL.FTZ R30, R2.reuse, R106 ;  /* 0x0000006a021e7220 */ /* 0x040fe20000410000 */
[----:B------:R-:W-:Y:S03]  /*98e0*/  MUFU.EX2 R191, R191 ;  /* 0x000000bf00bf7308 */ /* 0x000fe60000000800 */
[----:B------:R-:W-:Y:S01]  /*98f0*/  FMUL.FTZ R31, R2, R107 ;  /* 0x0000006b021f7220 */ /* 0x000fe20000410000 */
[----:B-1----:R-:W-:Y:S01]  /*9900*/  F2FP.PACK_AB R71, R161, R112 ;  /* 0x00000070a147723e */ /* 0x002fe200000000ff */
[C---:B------:R-:W-:Y:S02]  /*9910*/  FMUL.FTZ R32, R3.reuse, R100 ;  /* 0x0000006403207220 */ /* 0x040fe40000410000 */
[----:B------:R-:W4:Y:S01]  /*9920*/  LDL.LU R100, [R1+0x24] ;  /* 0x0000240001647983 */ /* 0x000f220000300800 */
[--C-:B------:R-:W-:Y:S02]  /*9930*/  FFMA.FTZ R105, R40, c[0x0][0x2d0], -R153.reuse ;  /* 0x0000b40028697a23 */ /* 0x100fe40000010899 */
[C---:B--2---:R-:W-:Y:S01]  /*9940*/  HMMA.16816.F32 R28, R140.reuse, R36, R28 ;  /* 0x000000248c1c723c */ /* 0x044fe2000000181c */
[----:B------:R-:W2:Y:S01]  /*9950*/  LDL.LU R113, [R1+0x20] ;  /* 0x0000200001717983 */ /* 0x000ea20000300800 */
[----:B------:R-:W-:Y:S01]  /*9960*/  MUFU.EX2 R104, R104 ;  /* 0x0000006800687308 */ /* 0x000fe20000000800 */
[----:B------:R-:W-:Y:S02]  /*9970*/  FMUL.FTZ R40, R3, R92 ;  /* 0x0000005c03287220 */ /* 0x000fe40000410000 */
[--C-:B------:R-:W-:Y:S02]  /*9980*/  FFMA.FTZ R106, R41, c[0x0][0x2d0], -R150.reuse ;  /* 0x0000b400296a7a23 */ /* 0x100fe40000010896 */
[C---:B------:R-:W-:Y:S01]  /*9990*/  FMUL.FTZ R36, R3.reuse, R96 ;  /* 0x0000006003247220 */ /* 0x040fe20000410000 */
[C---:B------:R-:W-:Y:S04]  /*99a0*/  HMMA.16816.F32 R32, R140.reuse, R38, R32 ;  /* 0x000000268c20723c */ /* 0x040fe80000001820 */
[C---:B------:R-:W-:Y:S01]  /*99b0*/  FMUL.FTZ R37, R3.reuse, R97 ;  /* 0x0000006103257220 */ /* 0x040fe20000410000 */
[----:B------:R-:W1:Y:S01]  /*99c0*/  MUFU.EX2 R105, R105 ;  /* 0x0000006900697308 */ /* 0x000e620000000800 */
[----:B------:R-:W-:Y:S02]  /*99d0*/  FMUL.FTZ R41, R3, R93 ;  /* 0x0000005d03297220 */ /* 0x000fe40000410000 */
[C---:B------:R-:W-:Y:S01]  /*99e0*/  FMUL.FTZ R38, R2.reuse, R98 ;  /* 0x0000006202267220 */ /* 0x040fe20000410000 */
[----:B------:R-:W-:Y:S03]  /*99f0*/  LDSM.16.MT88.4 R92, [R244+0x5100] ;  /* 0x00510000f45c783b */ /* 0x000fe60000004200 */
[C---:B------:R-:W-:Y:S02]  /*9a00*/  FMUL.FTZ R39, R2.reuse, R99 ;  /* 0x0000006302277220 */ /* 0x040fe40000410000 */
[--C-:B------:R-:W-:Y:S01]  /*9a10*/  FFMA.FTZ R107, R49, c[0x0][0x2d0], -R150.reuse ;  /* 0x0000b400316b7a23 */ /* 0x100fe20000010896 */
[----:B------:R-:W-:Y:S01]  /*9a20*/  MUFU.EX2 R106, R106 ;  /* 0x0000006a006a7308 */ /* 0x000fe20000000800 */
[C---:B------:R-:W-:Y:S01]  /*9a30*/  FMUL.FTZ R49, R3.reuse, R85 ;  /* 0x0000005503317220 */ /* 0x040fe20000410000 */
[----:B------:R-:W-:Y:S02]  /*9a40*/  LDSM.16.MT88.4 R96, [R244+0x7100] ;  /* 0x00710000f460783b */ /* 0x000fe40000004200 */
[C---:B------:R-:W-:Y:S06]  /*9a50*/  HMMA.16816.F32 R36, R140.reuse, R44, R36 ;  /* 0x0000002c8c24723c */ /* 0x040fec0000001824 */
[----:B------:R-:W5:Y:S01]  /*9a60*/  LDSM.16.MT88.4 R84, [R244+0x4100] ;  /* 0x00410000f454783b */ /* 0x000f620000004200 */
[C---:B------:R-:W-:Y:S01]  /*9a70*/  FMUL.FTZ R44, R3.reuse, R88 ;  /* 0x00000058032c7220 */ /* 0x040fe20000410000 */
[C---:B------:R-:W-:Y:S01]  /*9a80*/  HMMA.16816.F32 R40, R140.reuse, R46, R40 ;  /* 0x0000002e8c28723c */ /* 0x040fe20000001828 */
[----:B------:R-:W3:Y:S03]  /*9a90*/  MUFU.EX2 R107, R107 ;  /* 0x0000006b006b7308 */ /* 0x000ee60000000800 */
[----:B------:R-:W-:Y:S01]  /*9aa0*/  FMUL.FTZ R45, R3, R89 ;  /* 0x00000059032d7220 */ /* 0x000fe20000410000 */
[----:B-1----:R-:W-:Y:S02]  /*9ab0*/  F2FP.PACK_AB R68, R105, R104 ;  /* 0x000000686944723e */ /* 0x002fe400000000ff */
[C---:B------:R-:W-:Y:S02]  /*9ac0*/  FMUL.FTZ R46, R2.reuse, R90 ;  /* 0x0000005a022e7220 */ /* 0x040fe40000410000 */
[C---:B------:R-:W-:Y:S02]  /*9ad0*/  FMUL.FTZ R47, R2.reuse, R91 ;  /* 0x0000005b022f7220 */ /* 0x040fe40000410000 */
[----:B------:R-:W-:Y:S01]  /*9ae0*/  LDSM.16.MT88.4 R88, [R244+0x4900] ;  /* 0x00490000f458783b */ /* 0x000fe20000004200 */
[----:B------:R-:W-:Y:S04]  /*9af0*/  MUFU.EX2 R194, R194 ;  /* 0x000000c200c27308 */ /* 0x000fe80000000800 */
[C---:B------:R-:W-:Y:S06]  /*9b00*/  HMMA.16816.F32 R44, R140.reuse, R52, R44 ;  /* 0x000000348c2c723c */ /* 0x040fec000000182c */
[----:B------:R-:W-:Y:S01]  /*9b10*/  MUFU.EX2 R197, R197 ;  /* 0x000000c500c57308 */ /* 0x000fe20000000800 */
[C---:B------:R-:W-:Y:S01]  /*9b20*/  FMUL.FTZ R52, R3.reuse, R80 ;  /* 0x0000005003347220 */ /* 0x040fe20000410000 */
[C---:B------:R-:W-:Y:S04]  /*9b30*/  HMMA.16816.F32 R48, R140.reuse, R54, R48 ;  /* 0x000000368c30723c */ /* 0x040fe80000001830 */
[----:B------:R-:W-:Y:S01]  /*9b40*/  FMUL.FTZ R53, R3, R81 ;  /* 0x0000005103357220 */ /* 0x000fe20000410000 */
[----:B---3--:R-:W-:Y:S02]  /*9b50*/  F2FP.PACK_AB R69, R107, R106 ;  /* 0x0000006a6b45723e */ /* 0x008fe400000000ff */
[C---:B------:R-:W-:Y:S01]  /*9b60*/  FMUL.FTZ R54, R2.reuse, R82 ;  /* 0x0000005202367220 */ /* 0x040fe20000410000 */
[----:B------:R-:W-:Y:S01]  /*9b70*/  MUFU.EX2 R198, R198 ;  /* 0x000000c600c67308 */ /* 0x000fe20000000800 */
[C---:B------:R-:W-:Y:S02]  /*9b80*/  FMUL.FTZ R55, R2.reuse, R83 ;  /* 0x0000005302377220 */ /* 0x040fe40000410000 */
[----:B------:R-:W-:Y:S05]  /*9b90*/  LDSM.16.MT88.4 R80, [R245+0x900] ;  /* 0x00090000f550783b */ /* 0x000fea0000004200 */
[C---:B------:R-:W-:Y:S02]  /*9ba0*/  HMMA.16816.F32 R52, R140.reuse, R60, R52 ;  /* 0x0000003c8c34723c */ /* 0x040fe40000001834 */
[----:B------:R-:W-:Y:S05]  /*9bb0*/  MUFU.EX2 R199, R199 ;  /* 0x000000c700c77308 */ /* 0x000fea0000000800 */
[C---:B------:R-:W-:Y:S01]  /*9bc0*/  FMUL.FTZ R60, R3.reuse, R72 ;  /* 0x00000048033c7220 */ /* 0x040fe20000410000 */
[C---:B------:R-:W-:Y:S04]  /*9bd0*/  HMMA.16816.F32 R56, R140.reuse, R62, R56 ;  /* 0x0000003e8c38723c */ /* 0x040fe80000001838 */
[----:B------:R-:W-:Y:S01]  /*9be0*/  FMUL.FTZ R61, R3, R73 ;  /* 0x00000049033d7220 */ /* 0x000fe20000410000 */
[----:B------:R-:W-:Y:S02]  /*9bf0*/  MUFU.EX2 R192, R192 ;  /* 0x000000c000c07308 */ /* 0x000fe40000000800 */
[C---:B------:R-:W-:Y:S02]  /*9c00*/  FMUL.FTZ R62, R2.reuse, R74 ;  /* 0x0000004a023e7220 */ /* 0x040fe40000410000 */
[----:B------:R-:W-:Y:S02]  /*9c10*/  FMUL.FTZ R63, R2, R75 ;  /* 0x0000004b023f7220 */ /* 0x000fe40000410000 */
[----:B------:R-:W1:Y:S04]  /*9c20*/  LDSM.16.MT88.4 R72, [R246+0x900] ;  /* 0x00090000f648783b */ /* 0x000e680000004200 */
[----:B------:R-:W-:Y:S01]  /*9c30*/  MUFU.EX2 R189, R189 ;  /* 0x000000bd00bd7308 */ /* 0x000fe20000000800 */
[C---:B-----5:R-:W-:Y:S08]  /*9c40*/  HMMA.16816.F32 R60, R140.reuse, R84, R60 ;  /* 0x000000548c3c723c */ /* 0x060ff0000000183c */
[----:B------:R-:W-:Y:S01]  /*9c50*/  HMMA.16816.F32 R64, R140, R86, R64 ;  /* 0x000000568c40723c */ /* 0x000fe20000001840 */
[----:B------:R-:W3:Y:S01]  /*9c60*/  LDSM.16.MT88.4 R84, [R244+0x900] ;  /* 0x00090000f454783b */ /* 0x000ee20000004200 */
[----:B------:R-:W-:Y:S05]  /*9c70*/  MUFU.EX2 R186, R186 ;  /* 0x000000ba00ba7308 */ /* 0x000fea0000000800 */
[--C-:B------:R-:W-:Y:S01]  /*9c80*/  FFMA.FTZ R140, R129, c[0x0][0x2d0], -R153.reuse ;  /* 0x0000b400818c7a23 */ /* 0x100fe20000010899 */
[C---:B------:R-:W-:Y:S04]  /*9c90*/  HMMA.16816.F32 R4, R68.reuse, R76, R4 ;  /* 0x0000004c4404723c */ /* 0x040fe80000001804 */
[----:B------:R-:W-:Y:S01]  /*9ca0*/  MUFU.EX2 R183, R183 ;  /* 0x000000b700b77308 */ /* 0x000fe20000000800 */
[--C-:B------:R-:W-:Y:S02]  /*9cb0*/  FFMA.FTZ R141, R128, c[0x0][0x2d0], -R153.reuse ;  /* 0x0000b400808d7a23 */ /* 0x100fe40000010899 */
[--C-:B------:R-:W-:Y:S01]  /*9cc0*/  FFMA.FTZ R142, R202, c[0x0][0x2d0], -R150.reuse ;  /* 0x0000b400ca8e7a23 */ /* 0x100fe20000010896 */
[C---:B------:R-:W-:Y:S01]  /*9cd0*/  HMMA.16816.F32 R8, R68.reuse, R78, R8 ;  /* 0x0000004e4408723c */ /* 0x040fe20000001808 */
[----:B------:R-:W5:Y:S03]  /*9ce0*/  LDSM.16.MT88.4 R76, [R248+0x4900] ;  /* 0x00490000f84c783b */ /* 0x000f660000004200 */
[--C-:B------:R-:W-:Y:S02]  /*9cf0*/  FFMA.FTZ R143, R175, c[0x0][0x2d0], -R150.reuse ;  /* 0x0000b400af8f7a23 */ /* 0x100fe40000010896 */
[----:B------:R-:W-:Y:S01]  /*9d00*/  MUFU.EX2 R140, R140 ;  /* 0x0000008c008c7308 */ /* 0x000fe20000000800 */
[--C-:B------:R-:W-:Y:S02]  /*9d10*/  FFMA.FTZ R175, R176, c[0x0][0x2d0], -R153.reuse ;  /* 0x0000b400b0af7a23 */ /* 0x100fe40000010899 */
[--C-:B------:R-:W-:Y:S01]  /*9d20*/  FFMA.FTZ R176, R181, c[0x0][0x2d0], -R150.reuse ;  /* 0x0000b400b5b07a23 */ /* 0x100fe20000010896 */
[C---:B-1----:R-:W-:Y:S03]  /*9d30*/  HMMA.16816.F32 R12, R68.reuse, R72, R12 ;  /* 0x00000048440c723c */ /* 0x042fe6000000180c */
[--C-:B------:R-:W-:Y:S03]  /*9d40*/  FFMA.FTZ R181, R180, c[0x0][0x2d0], -R153.reuse ;  /* 0x0000b400b4b57a23 */ /* 0x100fe60000010899 */
[----:B------:R-:W1:Y:S01]  /*9d50*/  MUFU.EX2 R141, R141 ;  /* 0x0000008d008d7308 */ /* 0x000e620000000800 */
[--C-:B------:R-:W-:Y:S01]  /*9d60*/  FFMA.FTZ R180, R187, c[0x0][0x2d0], -R150.reuse ;  /* 0x0000b400bbb47a23 */ /* 0x100fe20000010896 */
[C---:B------:R-:W-:Y:S01]  /*9d70*/  HMMA.16816.F32 R16, R68.reuse, R74, R16 ;  /* 0x0000004a4410723c */ /* 0x040fe20000001810 */
[----:B------:R-:W1:Y:S03]  /*9d80*/  LDSM.16.MT88.4 R72, [R246+0x4900] ;  /* 0x00490000f648783b */ /* 0x000e660000004200 */
[--C-:B------:R-:W-:Y:S02]  /*9d90*/  FFMA.FTZ R187, R188, c[0x0][0x2d0], -R153.reuse ;  /* 0x0000b400bcbb7a23 */ /* 0x100fe40000010899 */
[--C-:B------:R-:W-:Y:S02]  /*9da0*/  FFMA.FTZ R188, R195, c[0x0][0x2d0], -R150.reuse ;  /* 0x0000b400c3bc7a23 */ /* 0x100fe40000010896 */
[----:B------:R-:W-:Y:S01]  /*9db0*/  MUFU.EX2 R142, R142 ;  /* 0x0000008e008e7308 */ /* 0x000fe20000000800 */
[C---:B------:R-:W-:Y:S03]  /*9dc0*/  HMMA.16816.F32 R20, R68.reuse, R80, R20 ;  /* 0x000000504414723c */ /* 0x040fe60000001814 */
[--C-:B------:R-:W-:Y:S02]  /*9dd0*/  FFMA.FTZ R195, R196, c[0x0][0x2d0], -R153.reuse ;  /* 0x0000b400c4c37a23 */ /* 0x100fe40000010899 */
[--C-:B------:R-:W-:Y:S03]  /*9de0*/  FFMA.FTZ R196, R201, c[0x0][0x2d0], -R150.reuse ;  /* 0x0000b400c9c47a23 */ /* 0x100fe60000010896 */
[C---:B------:R-:W-:Y:S01]  /*9df0*/  HMMA.16816.F32 R24, R68.reuse, R82, R24 ;  /* 0x000000524418723c */ /* 0x040fe20000001818 */
[----:B------:R-:W1:Y:S01]  /*9e00*/  LDSM.16.MT88.4 R80, [R245+0x4900] ;  /* 0x00490000f550783b */ /* 0x000e620000004200 */
[----:B------:R-:W1:Y:S02]  /*9e10*/  MUFU.EX2 R143, R143 ;  /* 0x0000008f008f7308 */ /* 0x000e640000000800 */
[--C-:B------:R-:W-:Y:S02]  /*9e20*/  FFMA.FTZ R201, R200, c[0x0][0x2d0], -R153.reuse ;  /* 0x0000b400c8c97a23 */ /* 0x100fe40000010899 */
[--C-:B------:R-:W-:Y:S02]  /*9e30*/  FFMA.FTZ R200, R203, c[0x0][0x2d0], -R150.reuse ;  /* 0x0000b400cbc87a23 */ /* 0x100fe40000010896 */
[C---:B---3--:R-:W-:Y:S04]  /*9e40*/  HMMA.16816.F32 R28, R68.reuse, R84, R28 ;  /* 0x00000054441c723c */ /* 0x048fe8000000181c */
[----:B------:R-:W3:Y:S01]  /*9e50*/  MUFU.EX2 R175, R175 ;  /* 0x000000af00af7308 */ /* 0x000ee20000000800 */
[--C-:B------:R-:W-:Y:S02]  /*9e60*/  FFMA.FTZ R203, R190, c[0x0][0x2d0], -R153.reuse ;  /* 0x0000b400becb7a23 */ /* 0x100fe40000010899 */
[--C-:B------:R-:W-:Y:S01]  /*9e70*/  FFMA.FTZ R190, R193, c[0x0][0x2d0], -R150.reuse ;  /* 0x0000b400c1be7a23 */ /* 0x100fe20000010896 */
[C---:B------:R-:W-:Y:S01]  /*9e80*/  HMMA.16816.F32 R32, R68.reuse, R86, R32 ;  /* 0x000000564420723c */ /* 0x040fe20000001820 */
[----:B------:R-:W3:Y:S03]  /*9e90*/  LDSM.16.MT88.4 R84, [R248+0x1100] ;  /* 0x00110000f854783b */ /* 0x000ee60000004200 */
[--C-:B------:R-:W-:Y:S02]  /*9ea0*/  FFMA.FTZ R193, R184, c[0x0][0x2d0], -R153.reuse ;  /* 0x0000b400b8c17a23 */ /* 0x100fe40000010899 */
[----:B------:R-:W3:Y:S01]  /*9eb0*/  MUFU.EX2 R176, R176 ;  /* 0x000000b000b07308 */ /* 0x000ee20000000800 */
[--C-:B------:R-:W-:Y:S01]  /*9ec0*/  FFMA.FTZ R184, R179, c[0x0][0x2d0], -R150.reuse ;  /* 0x0000b400b3b87a23 */ /* 0x100fe20000010896 */
[C---:B-----5:R-:W-:Y:S04]  /*9ed0*/  HMMA.16816.F32 R36, R68.reuse, R76, R36 ;  /* 0x0000004c4424723c */ /* 0x060fe80000001824 */
[--C-:B------:R-:W-:Y:S02]  /*9ee0*/  FFMA.FTZ R179, R166, c[0x0][0x2d0], -R153.reuse ;  /* 0x0000b400a6b37a23 */ /* 0x100fe40000010899 */
[--C-:B------:R-:W-:Y:S02]  /*9ef0*/  FFMA.FTZ R166, R173, c[0x0][0x2d0], -R150.reuse ;  /* 0x0000b400ada67a23 */ /* 0x100fe40000010896 */
[C---:B------:R-:W-:Y:S01]  /*9f00*/  HMMA.16816.F32 R40, R68.reuse, R78, R40 ;  /* 0x0000004e4428723c */ /* 0x040fe20000001828 */
[----:B------:R-:W5:Y:S01]  /*9f10*/  LDSM.16.MT88.4 R76, [R246+0x1100] ;  /* 0x00110000f64c783b */ /* 0x000f620000004200 */
[----:B------:R-:W2:Y:S02]  /*9f20*/  MUFU.EX2 R181, R181 ;  /* 0x000000b500b57308 */ /* 0x000ea40000000800 */
[--C-:B------:R-:W-:Y:S02]  /*9f30*/  FFMA.FTZ R173, R162, c[0x0][0x2d0], -R153.reuse ;  /* 0x0000b400a2ad7a23 */ /* 0x100fe40000010899 */
[--C-:B------:R-:W-:Y:S02]  /*9f40*/  FFMA.FTZ R162, R165, c[0x0][0x2d0], -R150.reuse ;  /* 0x0000b400a5a27a23 */ /* 0x100fe40000010896 */
[C---:B-1----:R-:W-:Y:S04]  /*9f50*/  HMMA.16816.F32 R44, R68.reuse, R72, R44 ;  /* 0x00000048442c723c */ /* 0x042fe8000000182c */
[----:B------:R-:W1:Y:S01]  /*9f60*/  MUFU.EX2 R180, R180 ;  /* 0x000000b400b47308 */ /* 0x000e620000000800 */
[--C-:B------:R-:W-:Y:S02]  /*9f70*/  FFMA.FTZ R165, R158, c[0x0][0x2d0], -R153.reuse ;  /* 0x0000b4009ea57a23 */ /* 0x100fe40000010899 */
[----:B------:R-:W-:Y:S01]  /*9f80*/  FFMA.FTZ R153, R152, c[0x0][0x2d0], -R153 ;  /* 0x0000b40098997a23 */ /* 0x000fe20000010899 */
[C---:B------:R-:W-:Y:S01]  /*9f90*/  HMMA.16816.F32 R48, R68.reuse, R74, R48 ;  /* 0x0000004a4430723c */ /* 0x040fe20000001830 */
[----:B------:R-:W1:Y:S03]  /*9fa0*/  LDSM.16.MT88.4 R72, [R245+0x1100] ;  /* 0x00110000f548783b */ /* 0x000e660000004200 */
[--C-:B------:R-:W-:Y:S02]  /*9fb0*/  FFMA.FTZ R158, R155, c[0x0][0x2d0], -R150.reuse ;  /* 0x0000b4009b9e7a23 */ /* 0x100fe40000010896 */
[----:B------:R-:W-:Y:S01]  /*9fc0*/  MUFU.EX2 R153, R153 ;  /* 0x0000009900997308 */ /* 0x000fe20000000800 */
[----:B------:R-:W-:Y:S01]  /*9fd0*/  FFMA.FTZ R150, R133, c[0x0][0x2d0], -R150 ;  /* 0x0000b40085967a23 */ /* 0x000fe20000010896 */
[C---:B------:R-:W-:Y:S08]  /*9fe0*/  HMMA.16816.F32 R52, R68.reuse, R80, R52 ;  /* 0x000000504434723c */ /* 0x040ff00000001834 */
[C---:B------:R-:W-:Y:S01]  /*9ff0*/  HMMA.16816.F32 R56, R68.reuse, R82, R56 ;  /* 0x000000524438723c */ /* 0x040fe20000001838 */
[----:B------:R-:W1:Y:S01]  /*a000*/  LDSM.16.MT88.4 R80, [R244+0x1100] ;  /* 0x00110000f450783b */ /* 0x000e620000004200 */
[----:B------:R-:W-:Y:S06]  /*a010*/  MUFU.EX2 R150, R150 ;  /* 0x0000009600967308 */ /* 0x000fec0000000800 */
[C---:B------:R-:W-:Y:S04]  /*a020*/  HMMA.16816.F32 R60, R68.reuse, R88, R60 ;  /* 0x00000058443c723c */ /* 0x040fe8000000183c */
[----:B------:R-:W1:Y:S04]  /*a030*/  MUFU.EX2 R187, R187 ;  /* 0x000000bb00bb7308 */ /* 0x000e680000000800 */
[----:B------:R-:W-:Y:S01]  /*a040*/  HMMA.16816.F32 R64, R68, R90, R64 ;  /* 0x0000005a4440723c */ /* 0x000fe20000001840 */
[----:B------:R-:W-:Y:S05]  /*a050*/  LDSM.16.MT88.4 R88, [R245+0x5100] ;  /* 0x00510000f558783b */ /* 0x000fea0000004200 */
[----:B------:R-:W1:Y:S01]  /*a060*/  MUFU.EX2 R188, R188 ;  /* 0x000000bc00bc7308 */ /* 0x000e620000000800 */
[----:B------:R-:W-:Y:S02]  /*a070*/  F2FP.PACK_AB R68, R141, R140 ;  /* 0x0000008c8d44723e */ /* 0x000fe400000000ff */
[----:B------:R-:W-:Y:S03]  /*a080*/  F2FP.PACK_AB R69, R143, R142 ;  /* 0x0000008e8f45723e */ /* 0x000fe600000000ff */
[----:B---3--:R-:W-:Y:S02]  /*a090*/  F2FP.PACK_AB R70, R175, R174 ;  /* 0x000000aeaf46723e */ /* 0x008fe400000000ff */
[----:B------:R-:W-:Y:S02]  /*a0a0*/  F2FP.PACK_AB R71, R177, R176 ;  /* 0x000000b0b147723e */ /* 0x000fe400000000ff */
[----:B------:R-:W3:Y:S05]  /*a0b0*/  MUFU.EX2 R195, R195 ;  /* 0x000000c300c37308 */ /* 0x000eea0000000800 */
[C---:B------:R-:W-:Y:S05]  /*a0c0*/  HMMA.16816.F32 R4, R68.reuse, R84, R4 ;  /* 0x000000544404723c */ /* 0x040fea0000001804 */
[----:B------:R-:W1:Y:S03]  /*a0d0*/  MUFU.EX2 R196, R196 ;  /* 0x000000c400c47308 */ /* 0x000e660000000800 */
[C---:B------:R-:W-:Y:S01]  /*a0e0*/  HMMA.16816.F32 R8, R68.reuse, R86, R8 ;  /* 0x000000564408723c */ /* 0x040fe20000001808 */
[----:B------:R-:W3:Y:S06]  /*a0f0*/  LDSM.16.MT88.4 R84, [R248+0x5100] ;  /* 0x00510000f854783b */ /* 0x000eec0000004200 */
[----:B------:R-:W2:Y:S01]  /*a100*/  MUFU.EX2 R201, R201 ;  /* 0x000000c900c97308 */ /* 0x000ea20000000800 */
[C---:B-----5:R-:W-:Y:S08]  /*a110*/  HMMA.16816.F32 R12, R68.reuse, R76, R12 ;  /* 0x0000004c440c723c */ /* 0x060ff0000000180c */
[C---:B------:R-:W-:Y:S01]  /*a120*/  HMMA.16816.F32 R16, R68.reuse, R78, R16 ;  /* 0x0000004e4410723c */ /* 0x040fe20000001810 */
[----:B------:R-:W5:Y:S01]  /*a130*/  LDSM.16.MT88.4 R76, [R246+0x5100] ;  /* 0x00510000f64c783b */ /* 0x000f620000004200 */
[----:B------:R-:W3:Y:S06]  /*a140*/  MUFU.EX2 R200, R200 ;  /* 0x000000c800c87308 */ /* 0x000eec0000000800 */
[C---:B-1----:R-:W-:Y:S04]  /*a150*/  HMMA.16816.F32 R20, R68.reuse, R72, R20 ;  /* 0x000000484414723c */ /* 0x042fe80000001814 */
[----:B------:R-:W1:Y:S01]  /*a160*/  MUFU.EX2 R203, R203 ;  /* 0x000000cb00cb7308 */ /* 0x000e620000000800 */
[----:B----4-:R-:W-:Y:S03]  /*a170*/  FFMA.FTZ R149, R2, R100, R149 ;  /* 0x0000006402957223 */ /* 0x010fe60000010095 */
[C---:B------:R-:W-:Y:S01]  /*a180*/  HMMA.16816.F32 R24, R68.reuse, R74, R24 ;  /* 0x0000004a4418723c */ /* 0x040fe20000001818 */
[----:B------:R-:W4:Y:S03]  /*a190*/  LDSM.16.MT88.4 R72, [R248+0x1900] ;  /* 0x00190000f848783b */ /* 0x000f260000004200 */
[----:B--2---:R-:W-:Y:S02]  /*a1a0*/  FFMA.FTZ R148, R3, R113, R148 ;  /* 0x0000007103947223 */ /* 0x004fe40000010094 */
[----:B------:R-:W2:Y:S01]  /*a1b0*/  MUFU.EX2 R190, R190 ;  /* 0x000000be00be7308 */ /* 0x000ea20000000800 */
[----:B------:R-:W-:Y:S01]  /*a1c0*/  FADD.FTZ R144, R144, R149 ;  /* 0x0000009590907221 */ /* 0x000fe20000010000 */
[C---:B------:R-:W-:Y:S01]  /*a1d0*/  HMMA.16816.F32 R28, R68.reuse, R80, R28 ;  /* 0x00000050441c723c */ /* 0x040fe2000000181c */
[----:B------:R-:W-:Y:S03]  /*a1e0*/  LDSM.16.MT88.4 R100, [R244+0x3900] ;  /* 0x00390000f464783b */ /* 0x000fe60000004200 */
[----:B------:R-:W-:Y:S02]  /*a1f0*/  FADD.FTZ R135, R135, R144 ;  /* 0x0000009087877221 */ /* 0x000fe40000010000 */
[----:B------:R-:W-:Y:S02]  /*a200*/  FADD.FTZ R147, R147, R148 ;  /* 0x0000009493937221 */ /* 0x000fe40000010000 */
[C---:B------:R-:W-:Y:S01]  /*a210*/  HMMA.16816.F32 R32, R68.reuse, R82, R32 ;  /* 0x000000524420723c */ /* 0x040fe20000001820 */
[----:B------:R-:W1:Y:S01]  /*a220*/  LDSM.16.MT88.4 R80, [R246+0x1900] ;  /* 0x00190000f650783b */ /* 0x000e620000004200 */
[----:B------:R-:W1:Y:S02]  /*a230*/  MUFU.EX2 R193, R193 ;  /* 0x000000c100c17308 */ /* 0x000e640000000800 */
[----:B------:R-:W-:Y:S02]  /*a240*/  FADD.FTZ R135, R134, R135 ;  /* 0x0000008786877221 */ /* 0x000fe40000010000 */
[----:B------:R-:W-:Y:S02]  /*a250*/  FADD.FTZ R146, R146, R147 ;  /* 0x0000009392927221 */ /* 0x000fe40000010000 */
[C---:B---3--:R-:W-:Y:S04]  /*a260*/  HMMA.16816.F32 R36, R68.reuse, R84, R36 ;  /* 0x000000544424723c */ /* 0x048fe80000001824 */
[----:B------:R-:W3:Y:S01]  /*a270*/  MUFU.EX2 R184, R184 ;  /* 0x000000b800b87308 */ /* 0x000ee20000000800 */
[----:B------:R-:W-:Y:S02]  /*a280*/  FADD.FTZ R106, R106, R135 ;  /* 0x000000876a6a7221 */ /* 0x000fe40000010000 */
[----:B------:R-:W-:Y:S01]  /*a290*/  FADD.FTZ R145, R145, R146 ;  /* 0x0000009291917221 */ /* 0x000fe20000010000 */
[C---:B------:R-:W-:Y:S01]  /*a2a0*/  HMMA.16816.F32 R40, R68.reuse, R86, R40 ;  /* 0x000000564428723c */ /* 0x040fe20000001828 */
[----:B------:R-:W-:Y:S03]  /*a2b0*/  LDSM.16.MT88.4 R84, [R244+0x1900] ;  /* 0x00190000f454783b */ /* 0x000fe60000004200 */
[----:B------:R-:W-:Y:S02]  /*a2c0*/  FADD.FTZ R107, R107, R106 ;  /* 0x0000006a6b6b7221 */ /* 0x000fe40000010000 */
[----:B------:R-:W-:Y:S01]  /*a2d0*/  MUFU.EX2 R172, R172 ;  /* 0x000000ac00ac7308 */ /* 0x000fe20000000800 */
[----:B------:R-:W-:Y:S01]  /*a2e0*/  FADD.FTZ R104, R104, R145 ;  /* 0x0000009168687221 */ /* 0x000fe20000010000 */
[C---:B-----5:R-:W-:Y:S04]  /*a2f0*/  HMMA.16816.F32 R44, R68.reuse, R76, R44 ;  /* 0x0000004c442c723c */ /* 0x060fe8000000182c */
[----:B------:R-:W-:Y:S02]  /*a300*/  FADD.FTZ R2, R112, R107 ;  /* 0x0000006b70027221 */ /* 0x000fe40000010000 */
[----:B------:R-:W-:Y:S02]  /*a310*/  FADD.FTZ R105, R105, R104 ;  /* 0x0000006869697221 */ /* 0x000fe40000010000 */
[C---:B------:R-:W-:Y:S01]  /*a320*/  HMMA.16816.F32 R48, R68.reuse, R78, R48 ;  /* 0x0000004e4430723c */ /* 0x040fe20000001830 */
[----:B------:R-:W5:Y:S01]  /*a330*/  LDSM.16.MT88.4 R76, [R245+0x1900] ;  /* 0x00190000f54c783b */ /* 0x000f620000004200 */
[----:B------:R-:W1:Y:S02]  /*a340*/  MUFU.EX2 R179, R179 ;  /* 0x000000b300b37308 */ /* 0x000e640000000800 */
        /* <DEDUP_REMOVED lines=9> */
[----:B------:R-:W1:Y:S01]  /*a3e0*/  MUFU.EX2 R167, R167 ;  /* 0x000000a700a77308 */ /* 0x000e620000000800 */
[----:B------:R-:W-:Y:S01]  /*a3f0*/  FADD.FTZ R140, R140, R159 ;  /* 0x0000009f8c8c7221 */ /* 0x000fe20000010000 */
[C---:B------:R-:W-:Y:S04]  /*a400*/  HMMA.16816.F32 R60, R68.reuse, R92, R60 ;  /* 0x0000005c443c723c */ /* 0x040fe8000000183c */
[----:B------:R-:W-:Y:S02]  /*a410*/  FADD.FTZ R176, R176, R143 ;  /* 0x0000008fb0b07221 */ /* 0x000fe40000010000 */
[----:B------:R-:W-:Y:S02]  /*a420*/  FADD.FTZ R141, R141, R140 ;  /* 0x0000008c8d8d7221 */ /* 0x000fe40000010000 */
[----:B------:R-:W-:Y:S01]  /*a430*/  HMMA.16816.F32 R64, R68, R94, R64 ;  /* 0x0000005e4440723c */ /* 0x000fe20000001840 */
[----:B------:R-:W-:Y:S01]  /*a440*/  LDSM.16.MT88.4 R92, [R244+0x6100] ;  /* 0x00610000f45c783b */ /* 0x000fe20000004200 */
[----:B------:R-:W-:Y:S02]  /*a450*/  MUFU.EX2 R164, R164 ;  /* 0x000000a400a47308 */ /* 0x000fe40000000800 */
[----:B------:R-:W-:Y:S02]  /*a460*/  FADD.FTZ R176, R177, R176 ;  /* 0x000000b0b1b07221 */ /* 0x000fe40000010000 */
[----:B------:R-:W-:Y:S01]  /*a470*/  FADD.FTZ R174, R174, R141 ;  /* 0x0000008daeae7221 */ /* 0x000fe20000010000 */
[----:B------:R-:W-:Y:S02]  /*a480*/  F2FP.PACK_AB R68, R181, R178 ;  /* 0x000000b2b544723e */ /* 0x000fe400000000ff */
[C---:B------:R-:W-:Y:S03]  /*a490*/  F2FP.PACK_AB R69, R180.reuse, R185 ;  /* 0x000000b9b445723e */ /* 0x040fe600000000ff */
[----:B------:R-:W-:Y:S01]  /*a4a0*/  F2FP.PACK_AB R70, R187, R182 ;  /* 0x000000b6bb46723e */ /* 0x000fe200000000ff */
[----:B------:R-:W1:Y:S01]  /*a4b0*/  MUFU.EX2 R173, R173 ;  /* 0x000000ad00ad7308 */ /* 0x000e620000000800 */
[----:B------:R-:W-:Y:S01]  /*a4c0*/  F2FP.PACK_AB R71, R191, R188 ;  /* 0x000000bcbf47723e */ /* 0x000fe200000000ff */
[----:B------:R-:W-:Y:S02]  /*a4d0*/  FADD.FTZ R185, R185, R176 ;  /* 0x000000b0b9b97221 */ /* 0x000fe40000010000 */
[----:B------:R-:W-:Y:S02]  /*a4e0*/  FADD.FTZ R175, R175, R174 ;  /* 0x000000aeafaf7221 */ /* 0x000fe40000010000 */
[----:B------:R-:W-:Y:S02]  /*a4f0*/  FADD.FTZ R185, R180, R185 ;  /* 0x000000b9b4b97221 */ /* 0x000fe40000010000 */
[C---:B----4-:R-:W-:Y:S02]  /*a500*/  HMMA.16816.F32 R4, R68.reuse, R72, R4 ;  /* 0x000000484404723c */ /* 0x050fe40000001804 */
[----:B------:R-:W-:Y:S01]  /*a510*/  MUFU.EX2 R162, R162 ;  /* 0x000000a200a27308 */ /* 0x000fe20000000800 */
[----:B------:R-:W-:Y:S02]  /*a520*/  FADD.FTZ R188, R188, R185 ;  /* 0x000000b9bcbc7221 */ /* 0x000fe40000010000 */
[----:B------:R-:W-:Y:S02]  /*a530*/  FADD.FTZ R178, R178, R175 ;  /* 0x000000afb2b27221 */ /* 0x000fe40000010000 */
[----:B------:R-:W-:Y:S01]  /*a540*/  FADD.FTZ R188, R191, R188 ;  /* 0x000000bcbfbc7221 */ /* 0x000fe20000010000 */
[C---:B------:R-:W-:Y:S01]  /*a550*/  HMMA.16816.F32 R8, R68.reuse, R74, R8 ;  /* 0x0000004a4408723c */ /* 0x040fe20000001808 */
[----:B------:R-:W4:Y:S03]  /*a560*/  LDSM.16.MT88.4 R72, [R248+0x5900] ;  /* 0x00590000f848783b */ /* 0x000f260000004200 */
[----:B------:R-:W2:Y:S01]  /*a570*/  MUFU.EX2 R163, R163 ;  /* 0x000000a300a37308 */ /* 0x000ea20000000800 */
[----:B------:R-:W-:Y:S03]  /*a580*/  FADD.FTZ R181, R181, R178 ;  /* 0x000000b2b5b57221 */ /* 0x000fe60000010000 */
[C---:B-1----:R-:W-:Y:S04]  /*a590*/  HMMA.16816.F32 R12, R68.reuse, R80, R12 ;  /* 0x00000050440c723c */ /* 0x042fe8000000180c */
[----:B------:R-:W-:Y:S02]  /*a5a0*/  FADD.FTZ R182, R182, R181 ;  /* 0x000000b5b6b67221 */ /* 0x000fe40000010000 */
[----:B------:R-:W-:Y:S02]  /*a5b0*/  MUFU.EX2 R160, R160 ;  /* 0x000000a000a07308 */ /* 0x000fe40000000800 */
[C---:B------:R-:W-:Y:S01]  /*a5c0*/  HMMA.16816.F32 R16, R68.reuse, R82, R16 ;  /* 0x000000524410723c */ /* 0x040fe20000001810 */
[----:B------:R-:W1:Y:S03]  /*a5d0*/  LDSM.16.MT88.4 R80, [R246+0x5900] ;  /* 0x00590000f650783b */ /* 0x000e660000004200 */
[----:B------:R-:W-:Y:S04]  /*a5e0*/  FADD.FTZ R187, R187, R182 ;  /* 0x000000b6bbbb7221 */ /* 0x000fe80000010000 */
[C---:B-----5:R-:W-:Y:S01]  /*a5f0*/  HMMA.16816.F32 R20, R68.reuse, R76, R20 ;  /* 0x0000004c4414723c */ /* 0x060fe20000001814 */
[----:B------:R-:W5:Y:S07]  /*a600*/  MUFU.EX2 R165, R165 ;  /* 0x000000a500a57308 */ /* 0x000f6e0000000800 */
[C---:B------:R-:W-:Y:S01]  /*a610*/  HMMA.16816.F32 R24, R68.reuse, R78, R24 ;  /* 0x0000004e4418723c */ /* 0x040fe20000001818 */
[----:B------:R-:W2:Y:S02]  /*a620*/  LDSM.16.MT88.4 R76, [R244+0x5900] ;  /* 0x00590000f44c783b */ /* 0x000ea40000004200 */
[----:B------:R-:W-:Y:S05]  /*a630*/  MUFU.EX2 R157, R157 ;  /* 0x0000009d009d7308 */ /* 0x000fea0000000800 */
[C---:B------:R-:W-:Y:S05]  /*a640*/  HMMA.16816.F32 R28, R68.reuse, R84, R28 ;  /* 0x00000054441c723c */ /* 0x040fea000000181c */
[----:B------:R-:W1:Y:S03]  /*a650*/  MUFU.EX2 R158, R158 ;  /* 0x0000009e009e7308 */ /* 0x000e660000000800 */
[C---:B------:R-:W-:Y:S01]  /*a660*/  HMMA.16816.F32 R32, R68.reuse, R86, R32 ;  /* 0x000000564420723c */ /* 0x040fe20000001820 */
[----:B------:R-:W2:Y:S06]  /*a670*/  LDSM.16.MT88.4 R84, [R248+0x2100] ;  /* 0x00210000f854783b */ /* 0x000eac0000004200 */
[----:B------:R-:W2:Y:S01]  /*a680*/  MUFU.EX2 R154, R154 ;  /* 0x0000009a009a7308 */ /* 0x000ea20000000800 */
[C---:B----4-:R-:W-:Y:S08]  /*a690*/  HMMA.16816.F32 R36, R68.reuse, R72, R36 ;  /* 0x000000484424723c */ /* 0x050ff00000001824 */
[C---:B------:R-:W-:Y:S01]  /*a6a0*/  HMMA.16816.F32 R40, R68.reuse, R74, R40 ;  /* 0x0000004a4428723c */ /* 0x040fe20000001828 */
[----:B------:R-:W4:Y:S01]  /*a6b0*/  LDSM.16.MT88.4 R72, [R246+0x2100] ;  /* 0x00210000f648783b */ /* 0x000f220000004200 */
[----:B------:R-:W2:Y:S06]  /*a6c0*/  MUFU.EX2 R151, R151 ;  /* 0x0000009700977308 */ /* 0x000eac0000000800 */
[C---:B-1----:R-:W-:Y:S08]  /*a6d0*/  HMMA.16816.F32 R44, R68.reuse, R80, R44 ;  /* 0x00000050442c723c */ /* 0x042ff0000000182c */
[C---:B------:R-:W-:Y:S01]  /*a6e0*/  HMMA.16816.F32 R48, R68.reuse, R82, R48 ;  /* 0x000000524430723c */ /* 0x040fe20000001830 */
[----:B------:R-:W-:Y:S07]  /*a6f0*/  LDSM.16.MT88.4 R80, [R244+0x2100] ;  /* 0x00210000f450783b */ /* 0x000fee0000004200 */
[C---:B------:R-:W-:Y:S08]  /*a700*/  HMMA.16816.F32 R52, R68.reuse, R88, R52 ;  /* 0x000000584434723c */ /* 0x040ff00000001834 */
[C---:B------:R-:W-:Y:S01]  /*a710*/  HMMA.16816.F32 R56, R68.reuse, R90, R56 ;  /* 0x0000005a4438723c */ /* 0x040fe20000001838 */
[----:B------:R-:W-:Y:S07]  /*a720*/  LDSM.16.MT88.4 R88, [R245+0x6100] ;  /* 0x00610000f558783b */ /* 0x000fee0000004200 */
[C---:B--2---:R-:W-:Y:S08]  /*a730*/  HMMA.16816.F32 R60, R68.reuse, R76, R60 ;  /* 0x0000004c443c723c */ /* 0x044ff0000000183c */
[----:B------:R-:W-:Y:S01]  /*a740*/  HMMA.16816.F32 R64, R68, R78, R64 ;  /* 0x0000004e4440723c */ /* 0x000fe20000001840 */
[----:B------:R-:W1:Y:S06]  /*a750*/  LDSM.16.MT88.4 R76, [R245+0x2100] ;  /* 0x00210000f54c783b */ /* 0x000e6c0000004200 */
        /* <DEDUP_REMOVED lines=9> */
[C---:B------:R-:W-:Y:S03]  /*a7f0*/  HMMA.16816.F32 R4, R68.reuse, R84, R4 ;  /* 0x000000544404723c */ /* 0x040fe60000001804 */
[----:B------:R-:W-:Y:S02]  /*a800*/  FADD.FTZ R201, R201, R198 ;  /* 0x000000c6c9c97221 */ /* 0x000fe40000010000 */
[----:B------:R-:W-:Y:S03]  /*a810*/  FADD.FTZ R200, R200, R197 ;  /* 0x000000c5c8c87221 */ /* 0x000fe60000010000 */
[C---:B------:R-:W-:Y:S01]  /*a820*/  HMMA.16816.F32 R8, R68.reuse, R86, R8 ;  /* 0x000000564408723c */ /* 0x040fe20000001808 */
[----:B------:R-:W2:Y:S03]  /*a830*/  LDSM.16.MT88.4 R84, [R248+0x6100] ;  /* 0x00610000f854783b */ /* 0x000ea60000004200 */
[----:B------:R-:W-:Y:S04]  /*a840*/  FADD.FTZ R199, R199, R200 ;  /* 0x000000c8c7c77221 */ /* 0x000fe80000010000 */
        /* <DEDUP_REMOVED lines=8> */
[----:B------:R-:W1:Y:S07]  /*a8d0*/  LDSM.16.MT88.4 R80, [R246+0x2900] ;  /* 0x00290000f650783b */ /* 0x000e6e0000004200 */
[C---:B--2---:R-:W-:Y:S08]  /*a8e0*/  HMMA.16816.F32 R36, R68.reuse, R84, R36 ;  /* 0x000000544424723c */ /* 0x044ff00000001824 */
[C---:B------:R-:W-:Y:S01]  /*a8f0*/  HMMA.16816.F32 R40, R68.reuse, R86, R40 ;  /* 0x000000564428723c */ /* 0x040fe20000001828 */
[----:B------:R-:W2:Y:S07]  /*a900*/  LDSM.16.MT88.4 R84, [R245+0x2900] ;  /* 0x00290000f554783b */ /* 0x000eae0000004200 */
[C---:B----4-:R-:W-:Y:S08]  /*a910*/  HMMA.16816.F32 R44, R68.reuse, R72, R44 ;  /* 0x00000048442c723c */ /* 0x050ff0000000182c */
[C---:B------:R-:W-:Y:S01]  /*a920*/  HMMA.16816.F32 R48, R68.reuse, R74, R48 ;  /* 0x0000004a4430723c */ /* 0x040fe20000001830 */
[----:B------:R-:W4:Y:S07]  /*a930*/  LDSM.16.MT88.4 R72, [R244+0x2900] ;  /* 0x00290000f448783b */ /* 0x000f2e0000004200 */
        /* <DEDUP_REMOVED lines=11> */
[----:B---3--:R-:W-:Y:S01]  /*a9f0*/  F2FP.PACK_AB R71, R184, R183 ;  /* 0x000000b7b847723e */ /* 0x008fe200000000ff */
[----:B------:R-:W-:Y:S02]  /*aa00*/  FADD.FTZ R190, R190, R199 ;  /* 0x000000c7bebe7221 */ /* 0x000fe40000010000 */
[----:B------:R-:W-:Y:S02]  /*aa10*/  FADD.FTZ R186, R186, R203 ;  /* 0x000000cbbaba7221 */ /* 0x000fe40000010000 */
[----:B------:R-:W-:Y:S02]  /*aa20*/  FADD.FTZ R190, R189, R190 ;  /* 0x000000bebdbe7221 */ /* 0x000fe40000010000 */
[C---:B-1----:R-:W-:Y:S03]  /*aa30*/  HMMA.16816.F32 R4, R68.reuse, R76, R4 ;  /* 0x0000004c4404723c */ /* 0x042fe60000001804 */
[----:B------:R-:W-:Y:S02]  /*aa40*/  FADD.FTZ R193, R193, R186 ;  /* 0x000000bac1c17221 */ /* 0x000fe40000010000 */
[----:B------:R-:W-:Y:S03]  /*aa50*/  FADD.FTZ R183, R183, R190 ;  /* 0x000000beb7b77221 */ /* 0x000fe60000010000 */
[C---:B------:R-:W-:Y:S01]  /*aa60*/  HMMA.16816.F32 R8, R68.reuse, R78, R8 ;  /* 0x0000004e4408723c */ /* 0x040fe20000001808 */
[----:B------:R-:W1:Y:S03]  /*aa70*/  LDSM.16.MT88.4 R76, [R246+0x6900] ;  /* 0x00690000f64c783b */ /* 0x000e660000004200 */
[----:B------:R-:W-:Y:S04]  /*aa80*/  FADD.FTZ R183, R184, R183 ;  /* 0x000000b7b8b77221 */ /* 0x000fe80000010000 */
[C---:B------:R-:W-:Y:S08]  /*aa90*/  HMMA.16816.F32 R12, R68.reuse, R80, R12 ;  /* 0x00000050440c723c */ /* 0x040ff0000000180c */
[C---:B------:R-:W-:Y:S01]  /*aaa0*/  HMMA.16816.F32 R16, R68.reuse, R82, R16 ;  /* 0x000000524410723c */ /* 0x040fe20000001810 */
[----:B------:R-:W3:Y:S07]  /*aab0*/  LDSM.16.MT88.4 R80, [R245+0x6900] ;  /* 0x00690000f550783b */ /* 0x000eee0000004200 */
[C---:B--2---:R-:W-:Y:S08]  /*aac0*/  HMMA.16816.F32 R20, R68.reuse, R84, R20 ;  /* 0x000000544414723c */ /* 0x044ff00000001814 */
[C---:B------:R-:W-:Y:S01]  /*aad0*/  HMMA.16816.F32 R24, R68.reuse, R86, R24 ;  /* 0x000000564418723c */ /* 0x040fe20000001818 */
[----:B------:R-:W-:Y:S07]  /*aae0*/  LDSM.16.MT88.4 R84, [R244+0x3100] ;  /* 0x00310000f454783b */ /* 0x000fee0000004200 */
[C---:B----4-:R-:W-:Y:S08]  /*aaf0*/  HMMA.16816.F32 R28, R68.reuse, R72, R28 ;  /* 0x00000048441c723c */ /* 0x050ff0000000181c */
        /* <DEDUP_REMOVED lines=8> */
[C---:B---3--:R-:W-:Y:S08]  /*ab80*/  HMMA.16816.F32 R52, R68.reuse, R80, R52 ;  /* 0x000000504434723c */ /* 0x048ff00000001834 */
[C---:B------:R-:W-:Y:S01]  /*ab90*/  HMMA.16816.F32 R56, R68.reuse, R82, R56 ;  /* 0x000000524438723c */ /* 0x040fe20000001838 */
[----:B------:R-:W3:Y:S07]  /*aba0*/  LDSM.16.MT88.4 R80, [R246+0x3100] ;  /* 0x00310000f650783b */ /* 0x000eee0000004200 */
[C---:B--2---:R-:W-:Y:S08]  /*abb0*/  HMMA.16816.F32 R60, R68.reuse, R72, R60 ;  /* 0x00000048443c723c */ /* 0x044ff0000000183c */
[----:B------:R-:W-:Y:S01]  /*abc0*/  HMMA.16816.F32 R64, R68, R74, R64 ;  /* 0x0000004a4440723c */ /* 0x000fe20000001840 */
[----:B------:R-:W2:Y:S06]  /*abd0*/  LDSM.16.MT88.4 R72, [R245+0x3100] ;  /* 0x00310000f548783b */ /* 0x000eac0000004200 */
        /* <DEDUP_REMOVED lines=15> */
[C---:B---3--:R-:W-:Y:S08]  /*acd0*/  HMMA.16816.F32 R12, R68.reuse, R80, R12 ;  /* 0x00000050440c723c */ /* 0x048ff0000000180c */
[C---:B------:R-:W-:Y:S08]  /*ace0*/  HMMA.16816.F32 R16, R68.reuse, R82, R16 ;  /* 0x000000524410723c */ /* 0x040ff00000001810 */
[C---:B--2---:R-:W-:Y:S08]  /*acf0*/  HMMA.16816.F32 R20, R68.reuse, R72, R20 ;  /* 0x000000484414723c */ /* 0x044ff00000001814 */
[C---:B------:R-:W-:Y:S08]  /*ad00*/  HMMA.16816.F32 R24, R68.reuse, R74, R24 ;  /* 0x0000004a4418723c */ /* 0x040ff00000001818 */
[C---:B------:R-:W-:Y:S08]  /*ad10*/  HMMA.16816.F32 R28, R68.reuse, R84, R28 ;  /* 0x00000054441c723c */ /* 0x040ff0000000181c */
[C---:B------:R-:W-:Y:S01]  /*ad20*/  HMMA.16816.F32 R32, R68.reuse, R86, R32 ;  /* 0x000000564420723c */ /* 0x040fe20000001820 */
[----:B------:R-:W-:Y:S07]  /*ad30*/  LDSM.16.MT88.4 R84, [R246+0x7900] ;  /* 0x00790000f654783b */ /* 0x000fee0000004200 */
[C---:B-1----:R-:W-:Y:S08]  /*ad40*/  HMMA.16816.F32 R36, R68.reuse, R76, R36 ;  /* 0x0000004c4424723c */ /* 0x042ff00000001824 */
[C---:B------:R-:W-:Y:S01]  /*ad50*/  HMMA.16816.F32 R40, R68.reuse, R78, R40 ;  /* 0x0000004e4428723c */ /* 0x040fe20000001828 */
[----:B------:R-:W-:Y:S07]  /*ad60*/  LDSM.16.MT88.4 R76, [R245+0x7900] ;  /* 0x00790000f54c783b */ /* 0x000fee0000004200 */
[C---:B------:R-:W-:Y:S08]  /*ad70*/  HMMA.16816.F32 R44, R68.reuse, R88, R44 ;  /* 0x00000058442c723c */ /* 0x040ff0000000182c */
[C---:B------:R-:W-:Y:S08]  /*ad80*/  HMMA.16816.F32 R48, R68.reuse, R90, R48 ;  /* 0x0000005a4430723c */ /* 0x040ff00000001830 */
[C---:B------:R-:W-:Y:S08]  /*ad90*/  HMMA.16816.F32 R52, R68.reuse, R92, R52 ;  /* 0x0000005c4434723c */ /* 0x040ff00000001834 */
[C---:B------:R-:W-:Y:S01]  /*ada0*/  HMMA.16816.F32 R56, R68.reuse, R94, R56 ;  /* 0x0000005e4438723c */ /* 0x040fe20000001838 */
[----:B------:R-:W1:Y:S07]  /*adb0*/  LDSM.16.MT88.4 R92, [R248+0x7900] ;  /* 0x00790000f85c783b */ /* 0x000e6e0000004200 */
[C---:B------:R-:W-:Y:S08]  /*adc0*/  HMMA.16816.F32 R60, R68.reuse, R96, R60 ;  /* 0x00000060443c723c */ /* 0x040ff0000000183c */
[----:B------:R-:W-:Y:S07]  /*add0*/  HMMA.16816.F32 R64, R68, R98, R64 ;  /* 0x000000624440723c */ /* 0x000fee0000001840 */
[----:B-----5:R-:W-:Y:S01]  /*ade0*/  F2FP.PACK_AB R68, R165, R160 ;  /* 0x000000a0a544723e */ /* 0x020fe200000000ff */
        /* <DEDUP_REMOVED lines=8> */
[C---:B------:R-:W-:Y:S01]  /*ae70*/  HMMA.16816.F32 R128, R68.reuse, R124, R4 ;  /* 0x0000007c4480723c */ /* 0x040fe20000001804 */
[----:B------:R-:W2:Y:S02]  /*ae80*/  LDSM.16.MT88.4 R4, [R244+0x7900] ;  /* 0x00790000f404783b */ /* 0x000ea40000004200 */
[----:B------:R-:W-:Y:S02]  /*ae90*/  FADD.FTZ R3, R153, R154 ;  /* 0x0000009a99037221 */ /* 0x000fe40000010000 */
[----:B------:R-:W-:Y:S03]  /*aea0*/  FADD.FTZ R151, R151, R158 ;  /* 0x0000009e97977221 */ /* 0x000fe60000010000 */
[C---:B------:R-:W-:Y:S04]  /*aeb0*/  HMMA.16816.F32 R124, R68.reuse, R126, R8 ;  /* 0x0000007e447c723c */ /* 0x040fe80000001808 */
[----:B------:R-:W-:Y:S04]  /*aec0*/  FADD.FTZ R2, R150, R151 ;  /* 0x0000009796027221 */ /* 0x000fe80000010000 */
[C---:B------:R-:W-:Y:S01]  /*aed0*/  HMMA.16816.F32 R120, R68.reuse, R116, R12 ;  /* 0x000000744478723c */ /* 0x040fe2000000180c */
[----:B------:R3:W-:Y:S04]  /*aee0*/  STL [R1+0x24], R2 ;  /* 0x0000240201007387 */ /* 0x0007e80000100800 */
[----:B------:R4:W-:Y:S03]  /*aef0*/  STL [R1+0x20], R3 ;  /* 0x0000200301007387 */ /* 0x0009e60000100800 */
[C---:B------:R-:W-:Y:S08]  /*af00*/  HMMA.16816.F32 R116, R68.reuse, R118, R16 ;  /* 0x000000764474723c */ /* 0x040ff00000001810 */
[C---:B------:R-:W-:Y:S08]  /*af10*/  HMMA.16816.F32 R112, R68.reuse, R108, R20 ;  /* 0x0000006c4470723c */ /* 0x040ff00000001814 */
[C---:B------:R-:W-:Y:S04]  /*af20*/  HMMA.16816.F32 R108, R68.reuse, R110, R24 ;  /* 0x0000006e446c723c */ /* 0x040fe80000001818 */
[----:B---3--:R-:W-:Y:S02]  /*af30*/  IMAD.MOV.U32 R2, RZ, RZ, R132 ;  /* 0x000000ffff027224 */ /* 0x008fe400078e0084 */
[----:B----4-:R-:W-:Y:S02]  /*af40*/  IMAD.MOV.U32 R3, RZ, RZ, R0 ;  /* 0x000000ffff037224 */ /* 0x010fe400078e0000 */
[C---:B------:R-:W-:Y:S08]  /*af50*/  HMMA.16816.F32 R104, R68.reuse, R100, R28 ;  /* 0x000000644468723c */ /* 0x040ff0000000181c */
[C---:B------:R-:W-:Y:S08]  /*af60*/  HMMA.16816.F32 R100, R68.reuse, R102, R32 ;  /* 0x000000664464723c */ /* 0x040ff00000001820 */
[C---:B-1----:R-:W-:Y:S08]  /*af70*/  HMMA.16816.F32 R96, R68.reuse, R92, R36 ;  /* 0x0000005c4460723c */ /* 0x042ff00000001824 */
        /* <DEDUP_REMOVED lines=8> */
.L_x_557:
[----:B------:R-:W-:-:S13]  /*b000*/  ISETP.LE.AND P0, PT, RZ, UR10, PT ;  /* 0x0000000aff007c0c */ /* 0x000fda000bf03270 */
[----:B------:R-:W-:Y:S05]  /*b010*/  @!P0 BRA `(.L_x_561) ;  /* 0x0000414000008947 */ /* 0x000fea0003800000 */
[----:B------:R-:W2:Y:S01]  /*b020*/  LDL.LU R4, [R1+0x2c] ;  /* 0x00002c0001047983 */ /* 0x000ea20000300800 */
[----:B------:R-:W-:Y:S02]  /*b030*/  IMAD.MOV.U32 R135, RZ, RZ, R132 ;  /* 0x000000ffff877224 */ /* 0x000fe400078e0084 */
[----:B----4-:R-:W-:Y:S01]  /*b040*/  IMAD.MOV.U32 R3, RZ, RZ, R0 ;  /* 0x000000ffff037224 */ /* 0x010fe200078e0000 */
[----:B------:R-:W3:Y:S01]  /*b050*/  LDL.LU R5, [R1+0x30] ;  /* 0x0000300001057983 */ /* 0x000ee20000300800 */
[----:B--2---:R-:W-:Y:S02]  /*b060*/  SHF.R.S32.HI R192, RZ, 0x1f, R4 ;  /* 0x0000001fffc07819 */ /* 0x004fe40000011404 */
[C---:B------:R-:W-:Y:S02]  /*b070*/  SHF.L.U32 R193, R4.reuse, 0x1, RZ ;  /* 0x0000000104c17819 */ /* 0x040fe400000006ff */
[----:B------:R-:W-:Y:S02]  /*b080*/  SHF.L.U64.HI R192, R4, 0x1, R192 ;  /* 0x0000000104c07819 */ /* 0x000fe400000102c0 */
[----:B------:R-:W3:Y:S02]  /*b090*/  LDL.LU R4, [R1+0x28] ;  /* 0x0000280001047983 */ /* 0x000ee40000300800 */
[C---:B---3--:R-:W-:Y:S01]  /*b0a0*/  SHF.L.U64.HI R194, R4.reuse, 0x1, R5 ;  /* 0x0000000104c27819 */ /* 0x048fe20000010205 */
[----:B------:R-:W-:Y:S01]  /*b0b0*/  IMAD.SHL.U32 R195, R4, 0x2, RZ ;  /* 0x0000000204c37824 */ /* 0x000fe200078e00ff */
[----:B------:R-:W-:Y:S05]  /*b0c0*/  BRA `(.L_x_562) ;  /* 0x000003e000007947 */ /* 0x000fea0003800000 */
.L_x_564:
[----:B------:R-:W2:Y:S01]  /*b0d0*/  LDL R2, [R1+0x4] ;  /* 0x0000040001027983 */ /* 0x000ea20000100800 */
[----:B------:R-:W-:Y:S01]  /*b0e0*/  ULEA UR4, UR10, UR11, 0x7 ;  /* 0x0000000b0a047291 */ /* 0x000fe2000f8e383f */
[----:B------:R-:W-:Y:S02]  /*b0f0*/  IMAD.MOV.U32 R251, RZ, RZ, RZ ;  /* 0x000000fffffb7224 */ /* 0x000fe400078e00ff */
[----:B------:R-:W3:Y:S03]  /*b100*/  LDL R20, [R1] ;  /* 0x0000000001147983 */ /* 0x000ee60000100800 */
[----:B------:R-:W-:Y:S05]  /*b110*/  IMAD.U32 R252, RZ, RZ, UR4 ;  /* 0x00000004fffc7e24 */ /* 0x000fea000f8e00ff */
[----:B--2---:R-:W-:Y:S05]  /*b120*/  IADD3 R252, R252, -0x80, R2 ;  /* 0xffffff80fcfc7810 */ /* 0x004fea0007ffe002 */
        /* <DEDUP_REMOVED lines=25> */
[----:B------:R-:W4:Y:S04]  /*b2c0*/  SHFL.IDX PT, R6, R12, 0x1, 0x181f ;  /* 0x00381f000c067f89 */ /* 0x000f2800000e0000 */
[----:B------:R-:W5:Y:S04]  /*b2d0*/  SHFL.IDX PT, R7, R0, 0x1, 0x181f ;  /* 0x00381f0000077f89 */ /* 0x000f6800000e0000 */
[----:B------:R-:W5:Y:S04]  /*b2e0*/  SHFL.IDX PT, R4, R12, 0x2, 0x181f ;  /* 0x00581f000c047f89 */ /* 0x000f6800000e0000 */
[----:B------:R-:W5:Y:S04]  /*b2f0*/  SHFL.IDX PT, R5, R0, 0x2, 0x181f ;  /* 0x00581f0000057f89 */ /* 0x000f6800000e0000 */
[----:B------:R-:W5:Y:S01]  /*b300*/  SHFL.IDX PT, R2, R12, 0x3, 0x181f ;  /* 0x00781f000c027f89 */ /* 0x000f6200000e0000 */
[C---:B-1----:R-:W-:Y:S02]  /*b310*/  IADD3 R10, P6, R8.reuse, R193, RZ ;  /* 0x000000c1080a7210 */ /* 0x042fe40007fde0ff */
[----:B------:R-:W-:Y:S01]  /*b320*/  IADD3 R14, P1, R8, R195, RZ ;  /* 0x000000c3080e7210 */ /* 0x000fe20007f3e0ff */
[----:B------:R-:W1:Y:S02]  /*b330*/  SHFL.IDX PT, R13, R0, 0x3, 0x181f ;  /* 0x00781f00000d7f89 */ /* 0x000e6400000e0000 */
[C-C-:B--2---:R-:W-:Y:S01]  /*b340*/  IMAD.X R11, R9.reuse, 0x1, R192.reuse, P6 ;  /* 0x00000001090b7824 */ /* 0x144fe200030e06c0 */
[-C--:B------:R-:W-:Y:S02]  /*b350*/  IADD3.X R15, R9, R194.reuse, RZ, P1, !PT ;  /* 0x000000c2090f7210 */ /* 0x080fe40000ffe4ff */
[C---:B----4-:R-:W-:Y:S02]  /*b360*/  IADD3 R8, P0, R6.reuse, R193, RZ ;  /* 0x000000c106087210 */ /* 0x050fe40007f1e0ff */
[----:B---3--:R2:W-:Y:S01]  /*b370*/  LDGSTS.E.BYPASS.LTC128B.128 [R20+0x8100], [R10.64], !P5 ;  /* 0x081000000a147fae */ /* 0x0085e2000e901d4e */
[----:B------:R-:W-:Y:S02]  /*b380*/  IADD3 R6, P1, R6, R195, RZ ;  /* 0x000000c306067210 */ /* 0x000fe40007f3e0ff */
[C---:B-----5:R-:W-:Y:S01]  /*b390*/  IMAD.X R9, R7.reuse, 0x1, R192, P0 ;  /* 0x0000000107097824 */ /* 0x060fe200000e06c0 */
[----:B------:R2:W-:Y:S01]  /*b3a0*/  LDGSTS.E.BYPASS.LTC128B.128 [R20+0xc100], [R14.64], !P4 ;  /* 0x0c1000000e147fae */ /* 0x0005e2000e101d4e */
[C---:B------:R-:W-:Y:S01]  /*b3b0*/  IADD3 R16, P0, R4.reuse, R193, RZ ;  /* 0x000000c104107210 */ /* 0x040fe20007f1e0ff */
[----:B------:R-:W-:Y:S01]  /*b3c0*/  IMAD.X R7, R7, 0x1, R194, P1 ;  /* 0x0000000107077824 */ /* 0x000fe200008e06c2 */
[----:B------:R-:W-:Y:S01]  /*b3d0*/  IADD3 R18, P6, R4, R195, RZ ;  /* 0x000000c304127210 */ /* 0x000fe20007fde0ff */
[----:B------:R2:W-:Y:S02]  /*b3e0*/  LDGSTS.E.BYPASS.LTC128B.128 [R20+0x9100], [R8.64], !P5 ;  /* 0x0910000008147fae */ /* 0x0005e4000e901d4e */
[C-C-:B------:R-:W-:Y:S01]  /*b3f0*/  IMAD.X R17, R5.reuse, 0x1, R192.reuse, P0 ;  /* 0x0000000105117824 */ /* 0x140fe200000e06c0 */
[----:B------:R-:W-:Y:S01]  /*b400*/  IADD3.X R19, R5, R194, RZ, P6, !PT ;  /* 0x000000c205137210 */ /* 0x000fe200037fe4ff */
[----:B------:R2:W-:Y:S01]  /*b410*/  LDGSTS.E.BYPASS.LTC128B.128 [R20+0xd100], [R6.64], !P4 ;  /* 0x0d10000006147fae */ /* 0x0005e2000e101d4e */
[C---:B------:R-:W-:Y:S02]  /*b420*/  IADD3 R4, P1, R2.reuse, R193, RZ ;  /* 0x000000c102047210 */ /* 0x040fe40007f3e0ff */
[----:B------:R-:W-:Y:S01]  /*b430*/  IADD3 R12, P0, R2, R195, RZ ;  /* 0x000000c3020c7210 */ /* 0x000fe20007f1e0ff */
[----:B------:R2:W-:Y:S02]  /*b440*/  LDGSTS.E.BYPASS.LTC128B.128 [R20+0xa100], [R16.64], !P5 ;  /* 0x0a10000010147fae */ /* 0x0005e4000e901d4e */
[C---:B-1----:R-:W-:Y:S02]  /*b450*/  IMAD.X R5, R13.reuse, 0x1, R192, P1 ;  /* 0x000000010d057824 */ /* 0x042fe400008e06c0 */
[----:B------:R2:W-:Y:S01]  /*b460*/  LDGSTS.E.BYPASS.LTC128B.128 [R20+0xe100], [R18.64], !P4 ;  /* 0x0e10000012147fae */ /* 0x0005e2000e101d4e */
[----:B------:R-:W-:Y:S03]  /*b470*/  IMAD.X R13, R13, 0x1, R194, P0 ;  /* 0x000000010d0d7824 */ /* 0x000fe600000e06c2 */
[----:B------:R2:W-:Y:S04]  /*b480*/  LDGSTS.E.BYPASS.LTC128B.128 [R20+0xb100], [R4.64], !P5 ;  /* 0x0b10000004147fae */ /* 0x0005e8000e901d4e */
[----:B------:R2:W-:Y:S01]  /*b490*/  LDGSTS.E.BYPASS.LTC128B.128 [R20+0xf100], [R12.64], !P4 ;  /* 0x0f1000000c147fae */ /* 0x0005e2000e101d4e */
[----:B------:R-:W-:-:S05]  /*b4a0*/  BRA `(.L_x_563) ;  /* 0x0000180000007947 */ /* 0x000fca0003800000 */
.L_x_562:
[----:B------:R-:W2:Y:S01]  /*b4b0*/  LDL R134, [R1+0x1c] ;  /* 0x00001c0001867983 */ /* 0x000ea20000100800 */
[----:B------:R-:W-:Y:S04]  /*b4c0*/  DEPBAR.LE SB0, 0x0 ;  /* 0x000080000000791a */ /* 0x000fe80000000000 */
[----:B------:R-:W3:Y:S01]  /*b4d0*/  LDL R187, [R1+0x18] ;  /* 0x0000180001bb7983 */ /* 0x000ee20000100800 */
[----:B------:R-:W-:Y:S01]  /*b4e0*/  SHF.R.S32.HI R29, RZ, 0x1f, R252 ;  /* 0x0000001fff1d7819 */ /* 0x000fe200000114fc */
[C---:B------:R-:W-:Y:S01]  /*b4f0*/  IMAD.WIDE.U32 R38, R252.reuse, c[0x0][0x208], RZ ;  /* 0x00008200fc267a25 */ /* 0x040fe200078e00ff */
[----:B------:R-:W-:Y:S01]  /*b500*/  SHF.R.S32.HI R37, RZ, 0x1f, R251 ;  /* 0x0000001fff257819 */ /* 0x000fe200000114fb */
[----:B------:R-:W4:Y:S01]  /*b510*/  LDL R186, [R1+0x14] ;  /* 0x0000140001ba7983 */ /* 0x000f220000100800 */
[----:B------:R-:W-:Y:S01]  /*b520*/  UISETP.GE.AND UP0, UPT, UR10, 0x1, UPT ;  /* 0x000000010a00788c */ /* 0x000fe2000bf06270 */
[----:B------:R-:W-:Y:S02]  /*b530*/  IMAD R29, R29, c[0x0][0x208], RZ ;  /* 0x000082001d1d7a24 */ /* 0x000fe400078e02ff */
[----:B------:R-:W5:Y:S01]  /*b540*/  LDL R185, [R1+0x10] ;  /* 0x0000100001b97983 */ /* 0x000f620000100800 */
[----:B------:R-:W-:Y:S02]  /*b550*/  IMAD R37, R37, c[0x0][0x218], RZ ;  /* 0x0000860025257a24 */ /* 0x000fe400078e02ff */
[----:B------:R-:W-:Y:S01]  /*b560*/  IMAD R29, R252, c[0x0][0x20c], R29 ;  /* 0x00008300fc1d7a24 */ /* 0x000fe200078e021d */
[----:B------:R-:W5:Y:S01]  /*b570*/  LDL R184, [R1+0xc] ;  /* 0x00000c0001b87983 */ /* 0x000f620000100800 */
[----:B------:R-:W-:Y:S03]  /*b580*/  IMAD R37, R251, c[0x0][0x21c], R37 ;  /* 0x00008700fb257a24 */ /* 0x000fe600078e0225 */
[----:B------:R-:W5:Y:S01]  /*b590*/  LDL R176, [R1+0x8] ;  /* 0x0000080001b07983 */ /* 0x000f620000100800 */
[----:B------:R-:W-:Y:S03]  /*b5a0*/  IADD3 R39, R39, R29, RZ ;  /* 0x0000001d27277210 */ /* 0x000fe60007ffe0ff */
[----:B------:R-:W-:Y:S02]  /*b5b0*/  BAR.SYNC.DEFER_BLOCKING 0x0 ;  /* 0x0000000000007b1d */ /* 0x000fe40000010000 */
[----:B------:R-:W-:Y:S05]  /*b5c0*/  IMAD.WIDE.U32 R38, R251, c[0x0][0x218], R38 ;  /* 0x00008600fb267a25 */ /* 0x000fea00078e0026 */
[----:B------:R-:W-:Y:S04]  /*b5d0*/  IADD3 R0, P0, R38, UR24, RZ ;  /* 0x0000001826007c10 */ /* 0x000fe8000ff1e0ff */
[----:B------:R-:W-:Y:S02]  /*b5e0*/  IADD3.X R37, R39, UR16, R37, P0, !PT ;  /* 0x0000001027257c10 */ /* 0x000fe400087fe425 */
[C---:B------:R-:W-:Y:S04]  /*b5f0*/  LEA R60, P0, R0.reuse, c[0x0][0x1f8], 0x1 ;  /* 0x00007e00003c7a11 */ /* 0x040fe800078008ff */
[----:B------:R-:W-:Y:S01]  /*b600*/  LEA.HI.X R2, R0, c[0x0][0x1fc], R37, 0x1, P0 ;  /* 0x00007f0000027a11 */ /* 0x000fe200000f0c25 */
[----:B------:R-:W1:Y:S08]  /*b610*/  LDSM.16.M88.4 R8, [R250+0x8100] ;  /* 0x00810000fa08783b */ /* 0x000e700000000200 */
[----:B------:R-:W1:Y:S08]  /*b620*/  LDSM.16.M88.4 R16, [R250+0x8900] ;  /* 0x00890000fa10783b */ /* 0x000e700000000200 */
[----:B------:R-:W1:Y:S08]  /*b630*/  LDSM.16.M88.4 R24, [R250+0x9100] ;  /* 0x00910000fa18783b */ /* 0x000e700000000200 */
[----:B------:R-:W1:Y:S08]  /*b640*/  LDSM.16.M88.4 R32, [R250+0x9900] ;  /* 0x00990000fa20783b */ /* 0x000e700000000200 */
[----:B------:R-:W1:Y:S02]  /*b650*/  LDSM.16.M88.4 R40, [R250+0xa100] ;  /* 0x00a10000fa28783b */ /* 0x000e640000000200 */
[C---:B-1----:R-:W-:Y:S06]  /*b660*/  HMMA.16816.F32 R4, R136.reuse, R8, RZ ;  /* 0x000000088804723c */ /* 0x042fec00000018ff */
[----:B------:R-:W-:Y:S02]  /*b670*/  LDSM.16.M88.4 R48, [R250+0xa900] ;  /* 0x00a90000fa30783b */ /* 0x000fe40000000200 */
[C---:B------:R-:W-:Y:S06]  /*b680*/  HMMA.16816.F32 R8, R136.reuse, R10, RZ ;  /* 0x0000000a8808723c */ /* 0x040fec00000018ff */
[----:B------:R-:W-:Y:S02]  /*b690*/  LDSM.16.M88.4 R56, [R250+0xb100] ;  /* 0x00b10000fa38783b */ /* 0x000fe40000000200 */
[C---:B------:R-:W-:Y:S06]  /*b6a0*/  HMMA.16816.F32 R12, R136.reuse, R16, RZ ;  /* 0x00000010880c723c */ /* 0x040fec00000018ff */
[----:B------:R-:W-:Y:S02]  /*b6b0*/  LDSM.16.M88.4 R64, [R250+0xb900] ;  /* 0x00b90000fa40783b */ /* 0x000fe40000000200 */
[C---:B------:R-:W-:Y:S06]  /*b6c0*/  HMMA.16816.F32 R16, R136.reuse, R18, RZ ;  /* 0x000000128810723c */ /* 0x040fec00000018ff */
[----:B------:R-:W-:Y:S02]  /*b6d0*/  LDSM.16.M88.4 R140, [R249] ;  /* 0x00000000f98c783b */ /* 0x000fe40000000200 */
[C---:B------:R-:W-:Y:S06]  /*b6e0*/  HMMA.16816.F32 R20, R136.reuse, R24, RZ ;  /* 0x000000188814723c */ /* 0x040fec00000018ff */
[----:B------:R-:W-:Y:S02]  /*b6f0*/  LDSM.16.M88.4 R144, [R243] ;  /* 0x00000000f390783b */ /* 0x000fe40000000200 */
[C---:B------:R-:W-:Y:S06]  /*b700*/  HMMA.16816.F32 R24, R136.reuse, R26, RZ ;  /* 0x0000001a8818723c */ /* 0x040fec00000018ff */
[----:B------:R-:W-:Y:S02]  /*b710*/  LDSM.16.M88.4 R148, [R242] ;  /* 0x00000000f294783b */ /* 0x000fe40000000200 */
[C---:B------:R-:W-:Y:S06]  /*b720*/  HMMA.16816.F32 R28, R136.reuse, R32, RZ ;  /* 0x00000020881c723c */ /* 0x040fec00000018ff */
[----:B------:R-:W1:Y:S02]  /*b730*/  SHFL.IDX PT, R52, R60, RZ, 0x181f ;  /* 0x00181fff3c347589 */ /* 0x000e6400000e0000 */
[C---:B------:R-:W-:Y:S06]  /*b740*/  HMMA.16816.F32 R32, R136.reuse, R34, RZ ;  /* 0x000000228820723c */ /* 0x040fec00000018ff */
[----:B------:R-:W1:Y:S02]  /*b750*/  SHFL.IDX PT, R53, R2, RZ, 0x181f ;  /* 0x00181fff02357589 */ /* 0x000e6400000e0000 */
[C---:B------:R-:W-:Y:S06]  /*b760*/  HMMA.16816.F32 R36, R136.reuse, R40, RZ ;  /* 0x000000288824723c */ /* 0x040fec00000018ff */
[----:B------:R-:W1:Y:S02]  /*b770*/  SHFL.IDX PT, R54, R60, 0x1, 0x181f ;  /* 0x00381f003c367f89 */ /* 0x000e6400000e0000 */
[C---:B------:R-:W-:Y:S01]  /*b780*/  HMMA.16816.F32 R40, R136.reuse, R42, RZ ;  /* 0x0000002a8828723c */ /* 0x040fe200000018ff */
[C---:B-1----:R-:W-:Y:S05]  /*b790*/  IADD3 R62, P0, R52.reuse, R193, RZ ;  /* 0x000000c1343e7210 */ /* 0x042fea0007f1e0ff */
[----:B------:R-:W-:Y:S01]  /*b7a0*/  LDSM.16.M88.4 R152, [R241] ;  /* 0x00000000f198783b */ /* 0x000fe20000000200 */
[----:B------:R-:W-:Y:S01]  /*b7b0*/  IADD3 R180, P6, R52, R195, RZ ;  /* 0x000000c334b47210 */ /* 0x000fe20007fde0ff */
[C---:B------:R-:W-:Y:S01]  /*b7c0*/  HMMA.16816.F32 R44, R136.reuse, R48, RZ ;  /* 0x00000030882c723c */ /* 0x040fe200000018ff */
[C---:B------:R-:W-:Y:S05]  /*b7d0*/  IADD3.X R63, R53.reuse, R192, RZ, P0, !PT ;  /* 0x000000c0353f7210 */ /* 0x040fea00007fe4ff */
[----:B------:R-:W-:Y:S01]  /*b7e0*/  LDSM.16.M88.4 R156, [R240] ;  /* 0x00000000f09c783b */ /* 0x000fe20000000200 */
[----:B------:R-:W-:Y:S01]  /*b7f0*/  IADD3.X R181, R53, R194, RZ, P6, !PT ;  /* 0x000000c235b57210 */ /* 0x000fe200037fe4ff */
[C---:B------:R-:W-:Y:S01]  /*b800*/  HMMA.16816.F32 R48, R136.reuse, R50, RZ ;  /* 0x000000328830723c */ /* 0x040fe200000018ff */
[C---:B------:R-:W-:Y:S05]  /*b810*/  IADD3 R182, P1, R54.reuse, R193, RZ ;  /* 0x000000c136b67210 */ /* 0x040fea0007f3e0ff */
[----:B------:R-:W-:Y:S01]  /*b820*/  LDSM.16.M88.4 R160, [R239] ;  /* 0x00000000efa0783b */ /* 0x000fe20000000200 */
[----:B------:R-:W-:Y:S02]  /*b830*/  IADD3 R178, P0, R54, R195, RZ ;  /* 0x000000c336b27210 */ /* 0x000fe40007f1e0ff */
[C---:B------:R-:W-:Y:S05]  /*b840*/  HMMA.16816.F32 R52, R136.reuse, R56, RZ ;  /* 0x000000388834723c */ /* 0x040fea00000018ff */
[----:B------:R-:W-:Y:S03]  /*b850*/  LDSM.16.M88.4 R164, [R238] ;  /* 0x00000000eea4783b */ /* 0x000fe60000000200 */
[C---:B------:R-:W-:Y:S05]  /*b860*/  HMMA.16816.F32 R56, R136.reuse, R58, RZ ;  /* 0x0000003a8838723c */ /* 0x040fea00000018ff */
[----:B------:R-:W-:Y:S08]  /*b870*/  LDSM.16.M88.4 R172, [R237] ;  /* 0x00000000edac783b */ /* 0x000ff00000000200 */
[----:B------:R-:W1:Y:S08]  /*b880*/  SHFL.IDX PT, R61, R2, 0x1, 0x181f ;  /* 0x00381f00023d7f89 */ /* 0x000e7000000e0000 */
[----:B------:R-:W1:Y:S08]  /*b890*/  SHFL.IDX PT, R0, R60, 0x2, 0x181f ;  /* 0x00581f003c007f89 */ /* 0x000e7000000e0000 */
[----:B------:R-:W1:Y:S02]  /*b8a0*/  SHFL.IDX PT, R132, R60, 0x3, 0x181f ;  /* 0x00781f003c847f89 */ /* 0x000e6400000e0000 */
[C---:B-1----:R-:W-:Y:S06]  /*b8b0*/  IADD3.X R183, R61.reuse, R192, RZ, P1, !PT ;  /* 0x000000c03db77210 */ /* 0x042fec0000ffe4ff */
[----:B------:R-:W1:Y:S01]  /*b8c0*/  SHFL.IDX PT, R133, R2, 0x2, 0x181f ;  /* 0x00581f0002857f89 */ /* 0x000e6200000e0000 */
[----:B------:R-:W-:Y:S02]  /*b8d0*/  IADD3.X R179, R61, R194, RZ, P0, !PT ;  /* 0x000000c23db37210 */ /* 0x000fe400007fe4ff */
[C---:B------:R-:W-:Y:S05]  /*b8e0*/  IADD3 R190, P0, R0.reuse, R193, RZ ;  /* 0x000000c100be7210 */ /* 0x040fea0007f1e0ff */
[----:B------:R-:W1:Y:S01]  /*b8f0*/  SHFL.IDX PT, R177, R2, 0x3, 0x181f ;  /* 0x00781f0002b17f89 */ /* 0x000e6200000e0000 */
[----:B------:R-:W-:Y:S02]  /*b900*/  IADD3 R196, P6, R0, R195, RZ ;  /* 0x000000c300c47210 */ /* 0x000fe40007fde0ff */
[C---:B------:R-:W-:Y:S02]  /*b910*/  IADD3 R188, P1, R132.reuse, R193, RZ ;  /* 0x000000c184bc7210 */ /* 0x040fe40007f3e0ff */
[C---:B-1----:R-:W-:Y:S02]  /*b920*/  IADD3.X R191, R133.reuse, R192, RZ, P0, !PT ;  /* 0x000000c085bf7210 */ /* 0x042fe400007fe4ff */
[----:B------:R-:W-:Y:S02]  /*b930*/  IADD3.X R197, R133, R194, RZ, P6, !PT ;  /* 0x000000c285c57210 */ /* 0x000fe400037fe4ff */
[----:B------:R-:W-:Y:S02]  /*b940*/  IADD3 R132, P0, R132, R195, RZ ;  /* 0x000000c384847210 */ /* 0x000fe40007f1e0ff */
[C---:B------:R-:W-:Y:S02]  /*b950*/  IADD3.X R189, R177.reuse, R192, RZ, P1, !PT ;  /* 0x000000c0b1bd7210 */ /* 0x040fe40000ffe4ff */
[----:B------:R-:W-:Y:S02]  /*b960*/  IADD3.X R133, R177, R194, RZ, P0, !PT ;  /* 0x000000c2b1857210 */ /* 0x000fe400007fe4ff */
[----:B------:R-:W-:Y:S01]  /*b970*/  PLOP3.LUT P0, PT, PT, PT, UP0, 0x80, 0x0 ;  /* 0x000000000000781c */ /* 0x000fe20003f0f008 */
[----:B--2---:R1:W-:Y:S08]  /*b980*/  LDGSTS.E.BYPASS.LTC128B.128 [R134], [R62.64], !P5 ;  /* 0x000000003e867fae */ /* 0x0043f0000e901d4e */
[----:B---3--:R2:W-:Y:S08]  /*b990*/  LDGSTS.E.BYPASS.LTC128B.128 [R187], [R180.64], !P4 ;  /* 0x00000000b4bb7fae */ /* 0x0085f0000e101d4e */
[----:B----4-:R2:W-:Y:S08]  /*b9a0*/  LDGSTS.E.BYPASS.LTC128B.128 [R186], [R182.64], !P5 ;  /* 0x00000000b6ba7fae */ /* 0x0105f0000e901d4e */
[----:B-----5:R3:W-:Y:S01]  /*b9b0*/  LDGSTS.E.BYPASS.LTC128B.128 [R185], [R178.64], !P4 ;  /* 0x00000000b2b97fae */ /* 0x0207e2000e101d4e */
[C---:B-1----:R-:W-:Y:S07]  /*b9c0*/  HMMA.16816.F32 R60, R136.reuse, R64, RZ ;  /* 0x00000040883c723c */ /* 0x042fee00000018ff */
[----:B------:R1:W-:Y:S01]  /*b9d0*/  LDGSTS.E.BYPASS.LTC128B.128 [R184], [R190.64], !P5 ;  /* 0x00000000beb87fae */ /* 0x0003e2000e901d4e */
[----:B------:R-:W-:Y:S07]  /*b9e0*/  HMMA.16816.F32 R64, R136, R66, RZ ;  /* 0x000000428840723c */ /* 0x000fee00000018ff */
[----:B------:R3:W-:Y:S01]  /*b9f0*/  LDGSTS.E.BYPASS.LTC128B.128 [R176], [R196.64], !P4 ;  /* 0x00000000c4b07fae */ /* 0x0007e2000e101d4e */
[C---:B------:R-:W-:Y:S07]  /*ba00*/  HMMA.16816.F32 R4, R168.reuse, R140, R4 ;  /* 0x0000008ca804723c */ /* 0x040fee0000001804 */
[----:B------:R4:W-:Y:S01]  /*ba10*/  LDGSTS.E.BYPASS.LTC128B.128 [R134+0x3000], [R188.64], !P5 ;  /* 0x03000000bc867fae */ /* 0x0009e2000e901d4e */
[C---:B------:R-:W-:Y:S07]  /*ba20*/  HMMA.16816.F32 R8, R168.reuse, R142, R8 ;  /* 0x0000008ea808723c */ /* 0x040fee0000001808 */
[----:B------:R5:W-:Y:S01]  /*ba30*/  LDGSTS.E.BYPASS.LTC128B.128 [R134+0x7000], [R132.64], !P4 ;  /* 0x0700000084867fae */ /* 0x000be2000e101d4e */
[C---:B------:R-:W-:Y:S07]  /*ba40*/  HMMA.16816.F32 R12, R168.reuse, R144, R12 ;  /* 0x00000090a80c723c */ /* 0x040fee000000180c */
[----:B--2---:R-:W-:Y:S01]  /*ba50*/  LDSM.16.M88.4 R180, [R247+0x8900] ;  /* 0x00890000f7b4783b */ /* 0x004fe20000000200 */
[C---:B------:R-:W-:Y:S07]  /*ba60*/  HMMA.16816.F32 R16, R168.reuse, R146, R16 ;  /* 0x00000092a810723c */ /* 0x040fee0000001810 */
[----:B------:R-:W0:Y:S01]  /*ba70*/  LDGDEPBAR ;  /* 0x00000000000079af */ /* 0x000e220000000000 */
[C---:B------:R-:W-:Y:S07]  /*ba80*/  HMMA.16816.F32 R20, R168.reuse, R148, R20 ;  /* 0x00000094a814723c */ /* 0x040fee0000001814 */
[----:B---3--:R-:W2:Y:S01]  /*ba90*/  LDSM.16.M88.4 R176, [R247+0x8100] ;  /* 0x00810000f7b0783b */ /* 0x008ea20000000200 */
[C---:B------:R-:W-:Y:S07]  /*baa0*/  HMMA.16816.F32 R24, R168.reuse, R150, R24 ;  /* 0x00000096a818723c */ /* 0x040fee0000001818 */
[----:B-1----:R-:W1:Y:S01]  /*bab0*/  LDSM.16.M88.4 R184, [R247+0x9100] ;  /* 0x00910000f7b8783b */ /* 0x002e620000000200 */
[C---:B------:R-:W-:Y:S07]  /*bac0*/  HMMA.16816.F32 R28, R168.reuse, R152, R28 ;  /* 0x00000098a81c723c */ /* 0x040fee000000181c */
[----:B------:R-:W3:Y:S01]  /*bad0*/  LDSM.16.M88.4 R140, [R247+0x9900] ;  /* 0x00990000f78c783b */ /* 0x000ee20000000200 */
[C---:B------:R-:W-:Y:S07]  /*bae0*/  HMMA.16816.F32 R32, R168.reuse, R154, R32 ;  /* 0x0000009aa820723c */ /* 0x040fee0000001820 */
[----:B------:R-:W1:Y:S01]  /*baf0*/  LDSM.16.M88.4 R144, [R247+0xa100] ;  /* 0x00a10000f790783b */ /* 0x000e620000000200 */
[C---:B------:R-:W-:Y:S07]  /*bb00*/  HMMA.16816.F32 R36, R168.reuse, R156, R36 ;  /* 0x0000009ca824723c */ /* 0x040fee0000001824 */
[----:B------:R-:W1:Y:S01]  /*bb10*/  LDSM.16.M88.4 R148, [R247+0xa900] ;  /* 0x00a90000f794783b */ /* 0x000e620000000200 */
[C---:B------:R-:W-:Y:S07]  /*bb20*/  HMMA.16816.F32 R40, R168.reuse, R158, R40 ;  /* 0x0000009ea828723c */ /* 0x040fee0000001828 */
[----:B------:R-:W1:Y:S01]  /*bb30*/  LDSM.16.M88.4 R152, [R247+0xb100] ;  /* 0x00b10000f798783b */ /* 0x000e620000000200 */
[C---:B------:R-:W-:Y:S07]  /*bb40*/  HMMA.16816.F32 R44, R168.reuse, R160, R44 ;  /* 0x000000a0a82c723c */ /* 0x040fee000000182c */
[----:B------:R-:W1:Y:S01]  /*bb50*/  LDSM.16.M88.4 R156, [R247+0xb900] ;  /* 0x00b90000f79c783b */ /* 0x000e620000000200 */
[C---:B------:R-:W-:Y:S07]  /*bb60*/  HMMA.16816.F32 R48, R168.reuse, R162, R48 ;  /* 0x000000a2a830723c */ /* 0x040fee0000001830 */
[----:B------:R-:W1:Y:S01]  /*bb70*/  LDSM.16.M88.4 R160, [R236] ;  /* 0x00000000eca0783b */ /* 0x000e620000000200 */
[C---:B------:R-:W-:Y:S07]  /*bb80*/  HMMA.16816.F32 R52, R168.reuse, R164, R52 ;  /* 0x000000a4a834723c */ /* 0x040fee0000001834 */
[----:B----4-:R-:W-:Y:S01]  /*bb90*/  LDSM.16.M88.4 R188, [R247+0xf900] ;  /* 0x00f90000f7bc783b */ /* 0x010fe20000000200 */
[C---:B------:R-:W-:Y:S07]  /*bba0*/  HMMA.16816.F32 R56, R168.reuse, R166, R56 ;  /* 0x000000a6a838723c */ /* 0x040fee0000001838 */
[----:B------:R-:W4:Y:S01]  /*bbb0*/  LDSM.16.M88.4 R164, [R236+0x800] ;  /* 0x00080000eca4783b */ /* 0x000f220000000200 */
        /* <DEDUP_REMOVED lines=8> */
[----:B------:R-:W-:Y:S07]  /*bc40*/  LDSM.16.M88.4 R180, [R236+0x3800] ;  /* 0x00380000ecb4783b */ /* 0x000fee0000000200 */
[C---:B-1----:R-:W-:Y:S08]  /*bc50*/  HMMA.16816.F32 R20, R204.reuse, R184, R20 ;  /* 0x000000b8cc14723c */ /* 0x042ff00000001814 */
[C---:B------:R-:W-:Y:S01]  /*bc60*/  HMMA.16816.F32 R24, R204.reuse, R186, R24 ;  /* 0x000000bacc18723c */ /* 0x040fe20000001818 */
[----:B------:R-:W-:Y:S07]  /*bc70*/  LDSM.16.M88.4 R184, [R247+0xf100] ;  /* 0x00f10000f7b8783b */ /* 0x000fee0000000200 */
[C---:B---3--:R-:W-:Y:S08]  /*bc80*/  HMMA.16816.F32 R28, R204.reuse, R140, R28 ;  /* 0x0000008ccc1c723c */ /* 0x048ff0000000181c */
[C---:B------:R-:W-:Y:S01]  /*bc90*/  HMMA.16816.F32 R32, R204.reuse, R142, R32 ;  /* 0x0000008ecc20723c */ /* 0x040fe20000001820 */
[----:B------:R-:W1:Y:S07]  /*bca0*/  LDSM.16.M88.4 R140, [R236+0x2000] ;  /* 0x00200000ec8c783b */ /* 0x000e6e0000000200 */
[C---:B------:R-:W-:Y:S08]  /*bcb0*/  HMMA.16816.F32 R36, R204.reuse, R144, R36 ;  /* 0x00000090cc24723c */ /* 0x040ff00000001824 */
[C---:B------:R-:W-:Y:S01]  /*bcc0*/  HMMA.16816.F32 R40, R204.reuse, R146, R40 ;  /* 0x00000092cc28723c */ /* 0x040fe20000001828 */
[----:B------:R-:W3:Y:S07]  /*bcd0*/  LDSM.16.M88.4 R144, [R236+0x2800] ;  /* 0x00280000ec90783b */ /* 0x000eee0000000200 */
        /* <DEDUP_REMOVED lines=12> */
[C---:B----4-:R-:W-:Y:S08]  /*bda0*/  HMMA.16816.F32 R12, R208.reuse, R164, R12 ;  /* 0x000000a4d00c723c */ /* 0x050ff0000000180c */
[C---:B------:R-:W-:Y:S01]  /*bdb0*/  HMMA.16816.F32 R16, R208.reuse, R166, R16 ;  /* 0x000000a6d010723c */ /* 0x040fe20000001810 */
[----:B------:R-:W4:Y:S07]  /*bdc0*/  LDSM.16.M88.4 R164, [R250+0xd900] ;  /* 0x00d90000faa4783b */ /* 0x000f2e0000000200 */
[C---:B------:R-:W-:Y:S08]  /*bdd0*/  HMMA.16816.F32 R20, R208.reuse, R172, R20 ;  /* 0x000000acd014723c */ /* 0x040ff00000001814 */
[C---:B------:R-:W-:Y:S01]  /*bde0*/  HMMA.16816.F32 R24, R208.reuse, R174, R24 ;  /* 0x000000aed018723c */ /* 0x040fe20000001818 */
[----:B------:R-:W4:Y:S07]  /*bdf0*/  LDSM.16.M88.4 R172, [R250+0xe100] ;  /* 0x00e10000faac783b */ /* 0x000f2e0000000200 */
[C---:B--2---:R-:W-:Y:S08]  /*be00*/  HMMA.16816.F32 R28, R208.reuse, R176, R28 ;  /* 0x000000b0d01c723c */ /* 0x044ff0000000181c */
[C---:B------:R-:W-:Y:S01]  /*be10*/  HMMA.16816.F32 R32, R208.reuse, R178, R32 ;  /* 0x000000b2d020723c */ /* 0x040fe20000001820 */
[----:B------:R-:W-:Y:S07]  /*be20*/  LDSM.16.M88.4 R176, [R235] ;  /* 0x00000000ebb0783b */ /* 0x000fee0000000200 */
[C---:B-1----:R-:W-:Y:S08]  /*be30*/  HMMA.16816.F32 R36, R208.reuse, R140, R36 ;  /* 0x0000008cd024723c */ /* 0x042ff00000001824 */
[C---:B------:R-:W-:Y:S01]  /*be40*/  HMMA.16816.F32 R40, R208.reuse, R142, R40 ;  /* 0x0000008ed028723c */ /* 0x040fe20000001828 */
[----:B------:R-:W1:Y:S07]  /*be50*/  LDSM.16.M88.4 R140, [R250+0xe900] ;  /* 0x00e90000fa8c783b */ /* 0x000e6e0000000200 */
[C---:B---3--:R-:W-:Y:S08]  /*be60*/  HMMA.16816.F32 R44, R208.reuse, R144, R44 ;  /* 0x00000090d02c723c */ /* 0x048ff0000000182c */
[C---:B------:R-:W-:Y:S01]  /*be70*/  HMMA.16816.F32 R48, R208.reuse, R146, R48 ;  /* 0x00000092d030723c */ /* 0x040fe20000001830 */
[----:B------:R-:W2:Y:S07]  /*be80*/  LDSM.16.M88.4 R144, [R250+0xf100] ;  /* 0x00f10000fa90783b */ /* 0x000eae0000000200 */
[C---:B------:R-:W-:Y:S08]  /*be90*/  HMMA.16816.F32 R52, R208.reuse, R148, R52 ;  /* 0x00000094d034723c */ /* 0x040ff00000001834 */
[C---:B------:R-:W-:Y:S01]  /*bea0*/  HMMA.16816.F32 R56, R208.reuse, R150, R56 ;  /* 0x00000096d038723c */ /* 0x040fe20000001838 */
[----:B------:R-:W3:Y:S07]  /*beb0*/  LDSM.16.M88.4 R148, [R250+0xf900] ;  /* 0x00f90000fa94783b */ /* 0x000eee0000000200 */
[C---:B------:R-:W-:Y:S08]  /*bec0*/  HMMA.16816.F32 R60, R208.reuse, R180, R60 ;  /* 0x000000b4d03c723c */ /* 0x040ff0000000183c */
[----:B------:R-:W-:Y:S01]  /*bed0*/  HMMA.16816.F32 R64, R208, R182, R64 ;  /* 0x000000b6d040723c */ /* 0x000fe20000001840 */
[----:B------:R-:W1:Y:S07]  /*bee0*/  LDSM.16.M88.4 R180, [R234] ;  /* 0x00000000eab4783b */ /* 0x000e6e0000000200 */
        /* <DEDUP_REMOVED lines=11> */
[----:B------:R-:W-:Y:S07]  /*bfa0*/  LDSM.16.M88.4 R164, [R247+0xd100] ;  /* 0x00d10000f7a4783b */ /* 0x000fee0000000200 */
[C---:B------:R-:W-:Y:S08]  /*bfb0*/  HMMA.16816.F32 R36, R212.reuse, R172, R36 ;  /* 0x000000acd424723c */ /* 0x040ff00000001824 */
[C---:B------:R-:W-:Y:S01]  /*bfc0*/  HMMA.16816.F32 R40, R212.reuse, R174, R40 ;  /* 0x000000aed428723c */ /* 0x040fe20000001828 */
[----:B------:R-:W-:Y:S07]  /*bfd0*/  LDSM.16.M88.4 R172, [R247+0xd900] ;  /* 0x00d90000f7ac783b */ /* 0x000fee0000000200 */
[C---:B-1----:R-:W-:Y:S08]  /*bfe0*/  HMMA.16816.F32 R44, R212.reuse, R140, R44 ;  /* 0x0000008cd42c723c */ /* 0x042ff0000000182c */
[C---:B------:R-:W-:Y:S01]  /*bff0*/  HMMA.16816.F32 R48, R212.reuse, R142, R48 ;  /* 0x0000008ed430723c */ /* 0x040fe20000001830 */
[----:B------:R-:W1:Y:S07]  /*c000*/  LDSM.16.M88.4 R140, [R230] ;  /* 0x00000000e68c783b */ /* 0x000e6e0000000200 */
[C---:B--2---:R-:W-:Y:S08]  /*c010*/  HMMA.16816.F32 R52, R212.reuse, R144, R52 ;  /* 0x00000090d434723c */ /* 0x044ff00000001834 */
[C---:B------:R-:W-:Y:S01]  /*c020*/  HMMA.16816.F32 R56, R212.reuse, R146, R56 ;  /* 0x00000092d438723c */ /* 0x040fe20000001838 */
[----:B------:R-:W2:Y:S07]  /*c030*/  LDSM.16.M88.4 R144, [R229] ;  /* 0x00000000e590783b */ /* 0x000eae0000000200 */
[C---:B---3--:R-:W-:Y:S08]  /*c040*/  HMMA.16816.F32 R60, R212.reuse, R148, R60 ;  /* 0x00000094d43c723c */ /* 0x048ff0000000183c */
[----:B------:R-:W-:Y:S01]  /*c050*/  HMMA.16816.F32 R64, R212, R150, R64 ;  /* 0x00000096d440723c */ /* 0x000fe20000001840 */
[----:B------:R-:W3:Y:S07]  /*c060*/  LDSM.16.M88.4 R148, [R228] ;  /* 0x00000000e494783b */ /* 0x000eee0000000200 */
        /* <DEDUP_REMOVED lines=8> */
[----:B------:R-:W4:Y:S07]  /*c0f0*/  LDSM.16.M88.4 R152, [R247+0xc100] ;  /* 0x00c10000f798783b */ /* 0x000f2e0000000200 */
[C---:B------:R-:W-:Y:S08]  /*c100*/  HMMA.16816.F32 R28, R216.reuse, R156, R28 ;  /* 0x0000009cd81c723c */ /* 0x040ff0000000181c */
[C---:B------:R-:W-:Y:S01]  /*c110*/  HMMA.16816.F32 R32, R216.reuse, R158, R32 ;  /* 0x0000009ed820723c */ /* 0x040fe20000001820 */
[----:B------:R-:W3:Y:S07]  /*c120*/  LDSM.16.M88.4 R156, [R247+0xc900] ;  /* 0x00c90000f79c783b */ /* 0x000eee0000000200 */
[C---:B------:R-:W-:Y:S08]  /*c130*/  HMMA.16816.F32 R36, R216.reuse, R160, R36 ;  /* 0x000000a0d824723c */ /* 0x040ff00000001824 */
[C---:B------:R-:W-:Y:S01]  /*c140*/  HMMA.16816.F32 R40, R216.reuse, R162, R40 ;  /* 0x000000a2d828723c */ /* 0x040fe20000001828 */
[----:B------:R-:W4:Y:S07]  /*c150*/  LDSM.16.M88.4 R160, [R236+0x4000] ;  /* 0x00400000eca0783b */ /* 0x000f2e0000000200 */
[C---:B-1----:R-:W-:Y:S08]  /*c160*/  HMMA.16816.F32 R44, R216.reuse, R140, R44 ;  /* 0x0000008cd82c723c */ /* 0x042ff0000000182c */
[C---:B------:R-:W-:Y:S01]  /*c170*/  HMMA.16816.F32 R48, R216.reuse, R142, R48 ;  /* 0x0000008ed830723c */ /* 0x040fe20000001830 */
[----:B------:R-:W1:Y:S07]  /*c180*/  LDSM.16.M88.4 R140, [R236+0x4800] ;  /* 0x00480000ec8c783b */ /* 0x000e6e0000000200 */
[C---:B--2---:R-:W-:Y:S08]  /*c190*/  HMMA.16816.F32 R52, R216.reuse, R144, R52 ;  /* 0x00000090d834723c */ /* 0x044ff00000001834 */
[C---:B------:R-:W-:Y:S08]  /*c1a0*/  HMMA.16816.F32 R56, R216.reuse, R146, R56 ;  /* 0x00000092d838723c */ /* 0x040ff00000001838 */
[C---:B---3--:R-:W-:Y:S08]  /*c1b0*/  HMMA.16816.F32 R60, R216.reuse, R148, R60 ;  /* 0x00000094d83c723c */ /* 0x048ff0000000183c */
[----:B------:R-:W-:Y:S08]  /*c1c0*/  HMMA.16816.F32 R64, R216, R150, R64 ;  /* 0x00000096d840723c */ /* 0x000ff00000001840 */
[C---:B----4-:R-:W-:Y:S08]  /*c1d0*/  HMMA.16816.F32 R4, R220.reuse, R152, R4 ;  /* 0x00000098dc04723c */ /* 0x050ff00000001804 */
        /* <DEDUP_REMOVED lines=26> */
[----:B------:R-:W-:Y:S01]  /*c380*/  MUFU.TANH R141, R9 ;  /* 0x00000009008d7308 */ /* 0x000fe20000002400 */
[----:B------:R-:W-:Y:S02]  /*c390*/  FMUL.FTZ R0, R7, c[0x0][0x320] ;  /* 0x0000c80007007a20 */ /* 0x000fe40000410000 */
[----:B------:R-:W2:Y:S01]  /*c3a0*/  LDSM.16.M88.4 R4, [R236+0x5000] ;  /* 0x00500000ec04783b */ /* 0x000ea20000000200 */
[----:B------:R-:W-:Y:S02]  /*c3b0*/  FMUL.FTZ R148, R8, c[0x0][0x320] ;  /* 0x0000c80008947a20 */ /* 0x000fe40000410000 */
[----:B------:R-:W-:Y:S02]  /*c3c0*/  FMUL.FTZ R13, R13, c[0x0][0x320] ;  /* 0x0000c8000d0d7a20 */ /* 0x000fe40000410000 */
[----:B------:R-:W-:Y:S02]  /*c3d0*/  FMUL.FTZ R14, R14, c[0x0][0x320] ;  /* 0x0000c8000e0e7a20 */ /* 0x000fe40000410000 */
[----:B------:R-:W-:Y:S01]  /*c3e0*/  MUFU.TANH R140, R10 ;  /* 0x0000000a008c7308 */ /* 0x000fe20000002400 */
[----:B------:R-:W-:Y:S02]  /*c3f0*/  FMUL.FTZ R152, R16, c[0x0][0x320] ;  /* 0x0000c80010987a20 */ /* 0x000fe40000410000 */
[----:B------:R-:W-:Y:S01]  /*c400*/  FMUL.FTZ R15, R15, c[0x0][0x320] ;  /* 0x0000c8000f0f7a20 */ /* 0x000fe20000410000 */
[----:B-1----:R1:W-:Y:S01]  /*c410*/  STL [R1+0x48], R2 ;  /* 0x0000480201007387 */ /* 0x0023e20000100800 */
[----:B------:R-:W-:Y:S02]  /*c420*/  FMUL.FTZ R17, R17, c[0x0][0x320] ;  /* 0x0000c80011117a20 */ /* 0x000fe40000410000 */
[----:B------:R-:W-:Y:S02]  /*c430*/  FMUL.FTZ R18, R18, c[0x0][0x320] ;  /* 0x0000c80012127a20 */ /* 0x000fe40000410000 */
[----:B------:R-:W-:Y:S01]  /*c440*/  FMUL.FTZ R19, R19, c[0x0][0x320] ;  /* 0x0000c80013137a20 */ /* 0x000fe20000410000 */
[----:B------:R-:W3:Y:S10]  /*c450*/  MUFU.TANH R0, R0 ;  /* 0x0000000000007308 */ /* 0x000ef40000002400 */
[----:B------:R-:W-:Y:S10]  /*c460*/  MUFU.TANH R144, R144 ;  /* 0x0000009000907308 */ /* 0x000ff40000002400 */
[----:B-1----:R1:W4:Y:S01]  /*c470*/  MUFU.TANH R2, R11 ;  /* 0x0000000b00027308 */ /* 0x0023220000002400 */
[C---:B--2---:R-:W-:Y:S01]  /*c480*/  HMMA.16816.F32 R20, R224.reuse, R4, R20 ;  /* 0x00000004e014723c */ /* 0x044fe20000001814 */
[----:B---3--:R2:W-:Y:S08]  /*c490*/  STL [R1+0x44], R0 ;  /* 0x0000440001007387 */ /* 0x0085f00000100800 */
[----:B------:R-:W-:Y:S01]  /*c4a0*/  MUFU.TANH R145, R145 ;  /* 0x0000009100917308 */ /* 0x000fe20000002400 */
[C---:B------:R-:W-:Y:S01]  /*c4b0*/  HMMA.16816.F32 R24, R224.reuse, R6, R24 ;  /* 0x00000006e018723c */ /* 0x040fe20000001818 */
[----:B------:R-:W-:Y:S08]  /*c4c0*/  LDSM.16.M88.4 R4, [R236+0x6000] ;  /* 0x00600000ec04783b */ /* 0x000ff00000000200 */
[----:B------:R-:W-:Y:S01]  /*c4d0*/  MUFU.TANH R148, R148 ;  /* 0x0000009400947308 */ /* 0x000fe20000002400 */
[----:B-1----:R-:W1:Y:S04]  /*c4e0*/  LDSM.16.M88.4 R8, [R236+0x5800] ;  /* 0x00580000ec08783b */ /* 0x002e680000000200 */
[----:B------:R-:W-:Y:S02]  /*c4f0*/  FMUL.FTZ R156, R20, c[0x0][0x320] ;  /* 0x0000c800149c7a20 */ /* 0x000fe40000410000 */
[----:B--2---:R-:W-:Y:S03]  /*c500*/  FMUL.FTZ R0, R12, c[0x0][0x320] ;  /* 0x0000c8000c007a20 */ /* 0x004fe60000410000 */
[----:B------:R-:W-:Y:S01]  /*c510*/  MUFU.TANH R142, R14 ;  /* 0x0000000e008e7308 */ /* 0x000fe20000002400 */
[----:B------:R-:W-:Y:S01]  /*c520*/  FMUL.FTZ R21, R21, c[0x0][0x320] ;  /* 0x0000c80015157a20 */ /* 0x000fe20000410000 */
[----:B----4-:R2:W-:Y:S01]  /*c530*/  STL [R1+0x4c], R2 ;  /* 0x00004c0201007387 */ /* 0x0105e20000100800 */
[----:B------:R-:W-:Y:S02]  /*c540*/  FMUL.FTZ R22, R22, c[0x0][0x320] ;  /* 0x0000c80016167a20 */ /* 0x000fe40000410000 */
[----:B------:R-:W-:Y:S02]  /*c550*/  FMUL.FTZ R187, R24, c[0x0][0x320] ;  /* 0x0000c80018bb7a20 */ /* 0x000fe40000410000 */
[----:B------:R-:W-:Y:S02]  /*c560*/  FMUL.FTZ R23, R23, c[0x0][0x320] ;  /* 0x0000c80017177a20 */ /* 0x000fe40000410000 */
[----:B------:R-:W-:Y:S01]  /*c570*/  FMUL.FTZ R25, R25, c[0x0][0x320] ;  /* 0x0000c80019197a20 */ /* 0x000fe20000410000 */
[----:B------:R-:W-:Y:S01]  /*c580*/  MUFU.TANH R160, R15 ;  /* 0x0000000f00a07308 */ /* 0x000fe20000002400 */
[----:B------:R-:W-:Y:S02]  /*c590*/  FMUL.FTZ R26, R26, c[0x0][0x320] ;  /* 0x0000c8001a1a7a20 */ /* 0x000fe40000410000 */
[----:B------:R-:W-:Y:S07]  /*c5a0*/  FMUL.FTZ R27, R27, c[0x0][0x320] ;  /* 0x0000c8001b1b7a20 */ /* 0x000fee0000410000 */
[----:B------:R-:W-:Y:S10]  /*c5b0*/  MUFU.TANH R152, R152 ;  /* 0x0000009800987308 */ /* 0x000ff40000002400 */
[----:B--2---:R-:W2:Y:S01]  /*c5c0*/  MUFU.TANH R2, R0 ;  /* 0x0000000000027308 */ /* 0x004ea20000002400 */
[C---:B-1----:R-:W-:Y:S09]  /*c5d0*/  HMMA.16816.F32 R28, R224.reuse, R8, R28 ;  /* 0x00000008e01c723c */ /* 0x042ff2000000181c */
[----:B------:R-:W1:Y:S01]  /*c5e0*/  MUFU.TANH R0, R13 ;  /* 0x0000000d00007308 */ /* 0x000e620000002400 */
[C---:B------:R-:W-:Y:S01]  /*c5f0*/  HMMA.16816.F32 R32, R224.reuse, R10, R32 ;  /* 0x0000000ae020723c */ /* 0x040fe20000001820 */
[----:B------:R-:W3:Y:S08]  /*c600*/  LDSM.16.M88.4 R8, [R236+0x6800] ;  /* 0x00680000ec08783b */ /* 0x000ef00000000200 */
[----:B------:R-:W4:Y:S01]  /*c610*/  MUFU.TANH R157, R17 ;  /* 0x00000011009d7308 */ /* 0x000f220000002400 */
[C---:B------:R-:W-:Y:S01]  /*c620*/  HMMA.16816.F32 R36, R224.reuse, R4, R36 ;  /* 0x00000004e024723c */ /* 0x040fe20000001824 */
[----:B--2---:R-:W-:Y:S03]  /*c630*/  STL [R1+0x40], R2 ;  /* 0x0000400201007387 */ /* 0x004fe60000100800 */
[----:B------:R-:W-:Y:S04]  /*c640*/  FMUL.FTZ R164, R28, c[0x0][0x320] ;  /* 0x0000c8001ca47a20 */ /* 0x000fe80000410000 */
[C---:B------:R-:W-:Y:S01]  /*c650*/  HMMA.16816.F32 R40, R224.reuse, R6, R40 ;  /* 0x00000006e028723c */ /* 0x040fe20000001828 */
[----:B------:R-:W2:Y:S01]  /*c660*/  MUFU.TANH R154, R18 ;  /* 0x00000012009a7308 */ /* 0x000ea20000002400 */
[----:B------:R-:W2:Y:S02]  /*c670*/  LDSM.16.M88.4 R4, [R236+0x7000] ;  /* 0x00700000ec04783b */ /* 0x000ea40000000200 */
[----:B------:R-:W-:Y:S02]  /*c680*/  FMUL.FTZ R29, R29, c[0x0][0x320] ;  /* 0x0000c8001d1d7a20 */ /* 0x000fe40000410000 */
[----:B------:R-:W-:Y:S02]  /*c690*/  FMUL.FTZ R30, R30, c[0x0][0x320] ;  /* 0x0000c8001e1e7a20 */ /* 0x000fe40000410000 */
[----:B------:R-:W-:Y:S02]  /*c6a0*/  FMUL.FTZ R172, R32, c[0x0][0x320] ;  /* 0x0000c80020ac7a20 */ /* 0x000fe40000410000 */
[----:B-1----:R1:W-:Y:S01]  /*c6b0*/  STL [R1+0x3c], R0 ;  /* 0x00003c0001007387 */ /* 0x0023e20000100800 */
[----:B------:R-:W1:Y:S01]  /*c6c0*/  MUFU.TANH R167, R19 ;  /* 0x0000001300a77308 */ /* 0x000e620000002400 */
[----:B------:R-:W-:Y:S02]  /*c6d0*/  FMUL.FTZ R31, R31, c[0x0][0x320] ;  /* 0x0000c8001f1f7a20 */ /* 0x000fe40000410000 */
[----:B------:R-:W-:Y:S02]  /*c6e0*/  FMUL.FTZ R33, R33, c[0x0][0x320] ;  /* 0x0000c80021217a20 */ /* 0x000fe40000410000 */
[----:B------:R-:W-:Y:S02]  /*c6f0*/  FMUL.FTZ R34, R34, c[0x0][0x320] ;  /* 0x0000c80022227a20 */ /* 0x000fe40000410000 */
[----:B------:R-:W-:Y:S02]  /*c700*/  FMUL.FTZ R35, R35, c[0x0][0x320] ;  /* 0x0000c80023237a20 */ /* 0x000fe40000410000 */
[----:B------:R-:W-:Y:S01]  /*c710*/  FMUL.FTZ R37, R37, c[0x0][0x320] ;  /* 0x0000c80025257a20 */ /* 0x000fe20000410000 */
[----:B------:R-:W4:Y:S01]  /*c720*/  MUFU.TANH R156, R156 ;  /* 0x0000009c009c7308 */ /* 0x000f220000002400 */
[----:B------:R-:W-:Y:S01]  /*c730*/  FMUL.FTZ R38, R38, c[0x0][0x320] ;  /* 0x0000c80026267a20 */ /* 0x000fe20000410000 */
[C---:B---3--:R-:W-:Y:S03]  /*c740*/  HMMA.16816.F32 R44, R224.reuse, R8, R44 ;  /* 0x00000008e02c723c */ /* 0x048fe6000000182c */
[----:B------:R-:W-:Y:S02]  /*c750*/  FMUL.FTZ R198, R40, c[0x0][0x320] ;  /* 0x0000c80028c67a20 */ /* 0x000fe40000410000 */
[----:B------:R-:W-:Y:S03]  /*c760*/  FMUL.FTZ R39, R39, c[0x0][0x320] ;  /* 0x0000c80027277a20 */ /* 0x000fe60000410000 */
[----:B------:R-:W3:Y:S01]  /*c770*/  MUFU.TANH R183, R21 ;  /* 0x0000001500b77308 */ /* 0x000ee20000002400 */
[C---:B------:R-:W-:Y:S01]  /*c780*/  HMMA.16816.F32 R48, R224.reuse, R10, R48 ;  /* 0x0000000ae030723c */ /* 0x040fe20000001830 */
[----:B------:R-:W3:Y:S01]  /*c790*/  LDSM.16.M88.4 R8, [R236+0x7800] ;  /* 0x00780000ec08783b */ /* 0x000ee20000000200 */
[----:B------:R-:W-:Y:S04]  /*c7a0*/  DEPBAR.LE SB0, 0x0 ;  /* 0x000080000000791a */ /* 0x000fe80000000000 */
[----:B-1----:R-:W-:Y:S02]  /*c7b0*/  FMUL.FTZ R0, R36, c[0x0][0x320] ;  /* 0x0000c80024007a20 */ /* 0x002fe40000410000 */
[----:B------:R-:W-:Y:S01]  /*c7c0*/  FMUL.FTZ R41, R41, c[0x0][0x320] ;  /* 0x0000c80029297a20 */ /* 0x000fe20000410000 */
[----:B------:R-:W1:Y:S01]  /*c7d0*/  MUFU.TANH R158, R22 ;  /* 0x00000016009e7308 */ /* 0x000e620000002400 */
[----:B------:R-:W-:Y:S01]  /*c7e0*/  BAR.SYNC.DEFER_BLOCKING 0x0 ;  /* 0x0000000000007b1d */ /* 0x000fe20000010000 */
[C---:B--2---:R-:W-:Y:S05]  /*c7f0*/  HMMA.16816.F32 R52, R224.reuse, R4, R52 ;  /* 0x00000004e034723c */ /* 0x044fea0000001834 */
[----:B------:R-:W-:Y:S02]  /*c800*/  FMUL.FTZ R188, R44, c[0x0][0x320] ;  /* 0x0000c8002cbc7a20 */ /* 0x000fe40000410000 */
[----:B------:R-:W-:Y:S01]  /*c810*/  FMUL.FTZ R42, R42, c[0x0][0x320] ;  /* 0x0000c8002a2a7a20 */ /* 0x000fe20000410000 */
[----:B-----5:R2:W1:Y:S01]  /*c820*/  MUFU.TANH R132, R0 ;  /* 0x0000000000847308 */ /* 0x0204620000002400 */
        /* <DEDUP_REMOVED lines=10> */
[----:B------:R-:W-:Y:S01]  /*c8d0*/  FMUL.FTZ R50, R50, c[0x0][0x320] ;  /* 0x0000c80032327a20 */ /* 0x000fe20000410000 */
[C---:B---3--:R-:W-:Y:S03]  /*c8e0*/  HMMA.16816.F32 R60, R224.reuse, R8, R60 ;  /* 0x00000008e03c723c */ /* 0x048fe6000000183c */
        /* <DEDUP_REMOVED lines=20> */
[----:B--2---:R-:W-:Y:S09]  /*ca30*/  FMUL.FTZ R0, R67, c[0x0][0x320] ;  /* 0x0000c80043007a20 */ /* 0x004ff20000410000 */
[----:B------:R3:W2:Y:S10]  /*ca40*/  MUFU.TANH R201, R29 ;  /* 0x0000001d00c97308 */ /* 0x0006b40000002400 */
[----:B------:R3:W1:Y:S10]  /*ca50*/  MUFU.TANH R166, R30 ;  /* 0x0000001e00a67308 */ /* 0x0006740000002400 */
[----:B------:R3:W1:Y:S10]  /*ca60*/  MUFU.TANH R203, R31 ;  /* 0x0000001f00cb7308 */ /* 0x0006740000002400 */
[----:B------:R-:W1:Y:S10]  /*ca70*/  MUFU.TANH R172, R172 ;  /* 0x000000ac00ac7308 */ /* 0x000e740000002400 */
[----:B------:R3:W1:Y:S10]  /*ca80*/  MUFU.TANH R176, R33 ;  /* 0x0000002100b07308 */ /* 0x0006740000002400 */
[----:B------:R3:W1:Y:S10]  /*ca90*/  MUFU.TANH R182, R34 ;  /* 0x0000002200b67308 */ /* 0x0006740000002400 */
[----:B------:R3:W1:Y:S10]  /*caa0*/  MUFU.TANH R186, R35 ;  /* 0x0000002300ba7308 */ /* 0x0006740000002400 */
        /* <DEDUP_REMOVED lines=30> */
[----:B------:R3:W1:Y:S02]  /*cc90*/  MUFU.TANH R133, R0 ;  /* 0x0000000000857308 */ /* 0x0006640000002400 */
[----:B-1234-:R-:W-:-:S05]  /*cca0*/  @P0 BRA `(.L_x_564) ;  /* 0xffffe42000000947 */ /* 0x01efca000383ffff */
.L_x_563:
[----:B--2---:R-:W2:Y:S01]  /*ccb0*/  LDL.LU R13, [R1+0x48] ;  /* 0x00004800010d7983 */ /* 0x004ea20000300800 */
[----:B------:R-:W-:Y:S02]  /*ccc0*/  FMNMX.FTZ R0, R144, R3, !PT ;  /* 0x0000000390007209 */ /* 0x000fe40007810000 */
[----:B------:R-:W-:Y:S01]  /*ccd0*/  MOV R48, R142 ;  /* 0x0000008e00307202 */ /* 0x000fe20000000f00 */
[----:B------:R-:W3:Y:S01]  /*cce0*/  LDL.LU R12, [R1+0x44] ;  /* 0x00004400010c7983 */ /* 0x000ee20000300800 */
[----:B------:R-:W-:Y:S02]  /*ccf0*/  FMNMX.FTZ R5, R145, R0, !PT ;  /* 0x0000000091057209 */ /* 0x000fe40007810000 */
[----:B------:R-:W-:Y:S01]  /*cd00*/  MOV R40, R143 ;  /* 0x0000008f00287202 */ /* 0x000fe20000000f00 */
[----:B------:R-:W4:Y:S01]  /*cd10*/  LDL.LU R10, [R1+0x4c] ;  /* 0x00004c00010a7983 */ /* 0x000f220000300800 */
[----:B------:R-:W-:Y:S02]  /*cd20*/  FMNMX.FTZ R0, R148, R5, !PT ;  /* 0x0000000594007209 */ /* 0x000fe40007810000 */
[----:B------:R-:W-:Y:S01]  /*cd30*/  MOV R43, R132 ;  /* 0x00000084002b7202 */ /* 0x000fe20000000f00 */
[----:B------:R-:W5:Y:S01]  /*cd40*/  LDL.LU R32, [R1+0x40] ;  /* 0x0000400001207983 */ /* 0x000f620000300800 */
[----:B------:R-:W-:Y:S02]  /*cd50*/  FMNMX.FTZ R5, R141, R0, !PT ;  /* 0x000000008d057209 */ /* 0x000fe40007810000 */
[----:B------:R-:W-:Y:S01]  /*cd60*/  MOV R41, R150 ;  /* 0x0000009600297202 */ /* 0x000fe20000000f00 */
[----:B------:R-:W4:Y:S01]  /*cd70*/  LDL.LU R49, [R1+0x3c] ;  /* 0x00003c0001317983 */ /* 0x000f220000300800 */
        /* <DEDUP_REMOVED lines=11> */
[----:B---3--:R-:W-:Y:S04]  /*ce30*/  FMNMX.FTZ R7, R12, R7, !PT ;  /* 0x000000070c077209 */ /* 0x008fe80007810000 */
[----:B------:R-:W-:Y:S02]  /*ce40*/  FMNMX.FTZ R7, R140, R7, !PT ;  /* 0x000000078c077209 */ /* 0x000fe40007810000 */
[----:B-----5:R-:W-:Y:S02]  /*ce50*/  FMNMX.FTZ R5, R32, R5, !PT ;  /* 0x0000000520057209 */ /* 0x020fe40007810000 */
[----:B----4-:R-:W-:Y:S02]  /*ce60*/  FMNMX.FTZ R7, R10, R7, !PT ;  /* 0x000000070a077209 */ /* 0x010fe40007810000 */
        /* <DEDUP_REMOVED lines=67> */
[----:B------:R-:W-:Y:S02]  /*d2a0*/  FMUL.FTZ R148, R132, c[0x0][0x2d0] ;  /* 0x0000b40084947a20 */ /* 0x000fe40000410000 */
[----:B------:R-:W-:Y:S01]  /*d2b0*/  FFMA.FTZ R143, R141, c[0x0][0x2d0], -R150 ;  /* 0x0000b4008d8f7a23 */ /* 0x000fe20000010896 */
[----:B------:R-:W-:Y:S01]  /*d2c0*/  MUFU.EX2 R146, R146 ;  /* 0x0000009200927308 */ /* 0x000fe20000000800 */
[--C-:B------:R-:W-:Y:S02]  /*d2d0*/  FFMA.FTZ R142, R13, c[0x0][0x2d0], -R148.reuse ;  /* 0x0000b4000d8e7a23 */ /* 0x100fe40000010894 */
[--C-:B------:R-:W-:Y:S02]  /*d2e0*/  FFMA.FTZ R141, R12, c[0x0][0x2d0], -R148.reuse ;  /* 0x0000b4000c8d7a23 */ /* 0x100fe40000010894 */
[----:B------:R-:W1:Y:S01]  /*d2f0*/  LDSM.16.MT88.4 R12, [R248+0x100] ;  /* 0x00010000f80c783b */ /* 0x000e620000004200 */
[----:B------:R-:W-:Y:S02]  /*d300*/  FMUL.FTZ R3, R2, c[0x0][0x2d0] ;  /* 0x0000b40002037a20 */ /* 0x000fe40000410000 */
[----:B------:R-:W-:Y:S02]  /*d310*/  FADD.FTZ R2, -R132, R135 ;  /* 0x0000008784027221 */ /* 0x000fe40000010100 */
[----:B------:R-:W-:Y:S01]  /*d320*/  FFMA.FTZ R135, R10, c[0x0][0x2d0], -R148 ;  /* 0x0000b4000a877a23 */ /* 0x000fe20000010894 */
[----:B------:R-:W-:Y:S01]  /*d330*/  MUFU.EX2 R144, R144 ;  /* 0x0000009000907308 */ /* 0x000fe20000000800 */
[----:B------:R-:W-:Y:S02]  /*d340*/  FFMA.FTZ R145, R145, c[0x0][0x2d0], -R150 ;  /* 0x0000b40091917a23 */ /* 0x000fe40000010896 */
[----:B------:R-:W-:Y:S02]  /*d350*/  FFMA.FTZ R140, R140, c[0x0][0x2d0], -R148 ;  /* 0x0000b4008c8c7a23 */ /* 0x000fe40000010894 */
[----:B------:R-:W-:Y:S02]  /*d360*/  FMUL.FTZ R6, R2, c[0x0][0x2d0] ;  /* 0x0000b40002067a20 */ /* 0x000fe40000410000 */
[--C-:B------:R-:W-:Y:S02]  /*d370*/  FFMA.FTZ R152, R152, c[0x0][0x2d0], -R150.reuse ;  /* 0x0000b40098987a23 */ /* 0x100fe40000010896 */
[----:B------:R-:W-:Y:S01]  /*d380*/  FFMA.FTZ R157, R157, c[0x0][0x2d0], -R150 ;  /* 0x0000b4009d9d7a23 */ /* 0x000fe20000010896 */
[----:B------:R-:W2:Y:S01]  /*d390*/  MUFU.EX2 R3, R3 ;  /* 0x0000000300037308 */ /* 0x000ea20000000800 */
[--C-:B------:R-:W-:Y:S02]  /*d3a0*/  FFMA.FTZ R154, R154, c[0x0][0x2d0], -R148.reuse ;  /* 0x0000b4009a9a7a23 */ /* 0x100fe40000010894 */
[----:B------:R-:W-:Y:S02]  /*d3b0*/  FFMA.FTZ R167, R167, c[0x0][0x2d0], -R148 ;  /* 0x0000b400a7a77a23 */ /* 0x000fe40000010894 */
[--C-:B------:R-:W-:Y:S02]  /*d3c0*/  FFMA.FTZ R156, R156, c[0x0][0x2d0], -R150.reuse ;  /* 0x0000b4009c9c7a23 */ /* 0x100fe40000010896 */
[----:B------:R-:W-:Y:S02]  /*d3d0*/  FFMA.FTZ R183, R183, c[0x0][0x2d0], -R150 ;  /* 0x0000b400b7b77a23 */ /* 0x000fe40000010896 */
[--C-:B------:R-:W-:Y:S01]  /*d3e0*/  FFMA.FTZ R158, R158, c[0x0][0x2d0], -R148.reuse ;  /* 0x0000b4009e9e7a23 */ /* 0x100fe20000010894 */
[----:B------:R-:W3:Y:S01]  /*d3f0*/  MUFU.EX2 R2, R6 ;  /* 0x0000000600027308 */ /* 0x000ee20000000800 */
[--C-:B------:R-:W-:Y:S02]  /*d400*/  FFMA.FTZ R185, R185, c[0x0][0x2d0], -R148.reuse ;  /* 0x0000b400b9b97a23 */ /* 0x100fe40000010894 */
[--C-:B------:R-:W-:Y:S02]  /*d410*/  FFMA.FTZ R162, R162, c[0x0][0x2d0], -R148.reuse ;  /* 0x0000b400a2a27a23 */ /* 0x100fe40000010894 */
[----:B------:R-:W-:Y:S02]  /*d420*/  FFMA.FTZ R191, R191, c[0x0][0x2d0], -R148 ;  /* 0x0000b400bfbf7a23 */ /* 0x000fe40000010894 */
[--C-:B------:R-:W-:Y:S02]  /*d430*/  FFMA.FTZ R164, R164, c[0x0][0x2d0], -R150.reuse ;  /* 0x0000b400a4a47a23 */ /* 0x100fe40000010896 */
[----:B------:R-:W-:Y:S01]  /*d440*/  FFMA.FTZ R201, R201, c[0x0][0x2d0], -R150 ;  /* 0x0000b400c9c97a23 */ /* 0x000fe20000010896 */
[----:B------:R-:W4:Y:S01]  /*d450*/  MUFU.EX2 R145, R145 ;  /* 0x0000009100917308 */ /* 0x000f220000000800 */
[--C-:B------:R-:W-:Y:S02]  /*d460*/  FFMA.FTZ R166, R166, c[0x0][0x2d0], -R148.reuse ;  /* 0x0000b400a6a67a23 */ /* 0x100fe40000010894 */
[----:B------:R-:W-:Y:S02]  /*d470*/  FFMA.FTZ R203, R203, c[0x0][0x2d0], -R148 ;  /* 0x0000b400cbcb7a23 */ /* 0x000fe40000010894 */
[C---:B--2---:R-:W-:Y:S02]  /*d480*/  FMUL.FTZ R4, R3.reuse, R128 ;  /* 0x0000008003047220 */ /* 0x044fe40000410000 */
[C---:B------:R-:W-:Y:S02]  /*d490*/  FMUL.FTZ R5, R3.reuse, R129 ;  /* 0x0000008103057220 */ /* 0x040fe40000410000 */
[C---:B------:R-:W-:Y:S01]  /*d4a0*/  FMUL.FTZ R8, R3.reuse, R124 ;  /* 0x0000007c03087220 */ /* 0x040fe20000410000 */
[----:B------:R-:W2:Y:S01]  /*d4b0*/  MUFU.EX2 R143, R143 ;  /* 0x0000008f008f7308 */ /* 0x000ea20000000800 */
[C---:B------:R-:W-:Y:S01]  /*d4c0*/  FMUL.FTZ R9, R3.reuse, R125 ;  /* 0x0000007d03097220 */ /* 0x040fe20000410000 */
[----:B------:R-:W-:Y:S01]  /*d4d0*/  MOV R125, R42 ;  /* 0x0000002a007d7202 */ /* 0x000fe20000000f00 */
[C---:B------:R-:W-:Y:S01]  /*d4e0*/  FMUL.FTZ R16, R3.reuse, R116 ;  /* 0x0000007403107220 */ /* 0x040fe20000410000 */
[----:B------:R-:W-:Y:S01]  /*d4f0*/  MOV R124, R41 ;  /* 0x00000029007c7202 */ /* 0x000fe20000000f00 */
[C---:B---3--:R-:W-:Y:S02]  /*d500*/  FMUL.FTZ R6, R2.reuse, R130 ;  /* 0x0000008202067220 */ /* 0x048fe40000410000 */
[C---:B------:R-:W-:Y:S02]  /*d510*/  FMUL.FTZ R7, R2.reuse, R131 ;  /* 0x0000008302077220 */ /* 0x040fe40000410000 */
[C---:B------:R-:W-:Y:S01]  /*d520*/  FMUL.FTZ R10, R2.reuse, R126 ;  /* 0x0000007e020a7220 */ /* 0x040fe20000410000 */
[----:B------:R-:W-:Y:S01]  /*d530*/  MUFU.EX2 R142, R142 ;  /* 0x0000008e008e7308 */ /* 0x000fe20000000800 */
[C---:B------:R-:W-:Y:S01]  /*d540*/  FMUL.FTZ R11, R2.reuse, R127 ;  /* 0x0000007f020b7220 */ /* 0x040fe20000410000 */
[----:B------:R-:W-:Y:S01]  /*d550*/  MOV R126, R43 ;  /* 0x0000002b007e7202 */ /* 0x000fe20000000f00 */
[----:B------:R-:W-:Y:S01]  /*d560*/  FMUL.FTZ R17, R3, R117 ;  /* 0x0000007503117220 */ /* 0x000fe20000410000 */
[----:B----4-:R-:W-:Y:S01]  /*d570*/  F2FP.PACK_AB R128, R145, R146 ;  /* 0x000000929180723e */ /* 0x010fe200000000ff */
[C---:B------:R-:W-:Y:S01]  /*d580*/  FMUL.FTZ R18, R2.reuse, R118 ;  /* 0x0000007602127220 */ /* 0x040fe20000410000 */
[----:B------:R-:W-:Y:S01]  /*d590*/  MOV R127, R40 ;  /* 0x00000028007f7202 */ /* 0x000fe20000000f00 */
[C---:B------:R-:W-:Y:S02]  /*d5a0*/  FMUL.FTZ R19, R2.reuse, R119 ;  /* 0x0000007702137220 */ /* 0x040fe40000410000 */
[C---:B------:R-:W-:Y:S01]  /*d5b0*/  FMUL.FTZ R24, R3.reuse, R108 ;  /* 0x0000006c03187220 */ /* 0x040fe20000410000 */
[----:B------:R-:W3:Y:S01]  /*d5c0*/  MUFU.EX2 R141, R141 ;  /* 0x0000008d008d7308 */ /* 0x000ee20000000800 */
[----:B------:R-:W-:Y:S01]  /*d5d0*/  FMUL.FTZ R25, R3, R109 ;  /* 0x0000006d03197220 */ /* 0x000fe20000410000 */
[----:B------:R-:W-:Y:S01]  /*d5e0*/  LDSM.16.MT88.4 R116, [R246+0x3900] ;  /* 0x00390000f674783b */ /* 0x000fe20000004200 */
[C---:B------:R-:W-:Y:S01]  /*d5f0*/  FMUL.FTZ R26, R2.reuse, R110 ;  /* 0x0000006e021a7220 */ /* 0x040fe20000410000 */
[----:B--2---:R-:W-:Y:S01]  /*d600*/  F2FP.PACK_AB R130, R143, R144 ;  /* 0x000000908f82723e */ /* 0x004fe200000000ff */
[C---:B------:R-:W-:Y:S02]  /*d610*/  FMUL.FTZ R27, R2.reuse, R111 ;  /* 0x0000006f021b7220 */ /* 0x040fe40000410000 */
[C---:B------:R-:W-:Y:S02]  /*d620*/  FMUL.FTZ R33, R3.reuse, R101 ;  /* 0x0000006503217220 */ /* 0x040fe40000410000 */
[C---:B------:R-:W-:Y:S01]  /*d630*/  FMUL.FTZ R34, R2.reuse, R102 ;  /* 0x0000006602227220 */ /* 0x040fe20000410000 */
[----:B------:R-:W-:Y:S01]  /*d640*/  MUFU.EX2 R140, R140 ;  /* 0x0000008c008c7308 */ /* 0x000fe20000000800 */
[C---:B------:R-:W-:Y:S01]  /*d650*/  FMUL.FTZ R35, R2.reuse, R103 ;  /* 0x0000006702237220 */ /* 0x040fe20000410000 */
[----:B------:R-:W-:Y:S01]  /*d660*/  LDSM.16.MT88.4 R108, [R245+0x3900] ;  /* 0x00390000f56c783b */ /* 0x000fe20000004200 */
[C---:B------:R-:W-:Y:S02]  /*d670*/  FMUL.FTZ R40, R3.reuse, R92 ;  /* 0x0000005c03287220 */ /* 0x040fe40000410000 */
[----:B------:R-:W-:Y:S02]  /*d680*/  FMUL.FTZ R41, R3, R93 ;  /* 0x0000005d03297220 */ /* 0x000fe40000410000 */
[C---:B------:R-:W-:Y:S02]  /*d690*/  FMUL.FTZ R42, R2.reuse, R94 ;  /* 0x0000005e022a7220 */ /* 0x040fe40000410000 */
[C---:B------:R-:W-:Y:S01]  /*d6a0*/  FMUL.FTZ R43, R2.reuse, R95 ;  /* 0x0000005f022b7220 */ /* 0x040fe20000410000 */
[----:B------:R-:W2:Y:S01]  /*d6b0*/  MUFU.EX2 R135, R135 ;  /* 0x0000008700877308 */ /* 0x000ea20000000800 */
[C---:B------:R-:W-:Y:S01]  /*d6c0*/  FMUL.FTZ R50, R2.reuse, R86 ;  /* 0x0000005602327220 */ /* 0x040fe20000410000 */
[----:B------:R-:W-:Y:S01]  /*d6d0*/  LDSM.16.MT88.4 R92, [R245+0x5100] ;  /* 0x00510000f55c783b */ /* 0x000fe20000004200 */
[C---:B------:R-:W-:Y:S01]  /*d6e0*/  FMUL.FTZ R51, R2.reuse, R87 ;  /* 0x0000005702337220 */ /* 0x040fe20000410000 */
[----:B---3--:R-:W-:Y:S01]  /*d6f0*/  F2FP.PACK_AB R129, R141, R142 ;  /* 0x0000008e8d81723e */ /* 0x008fe200000000ff */
[C---:B------:R-:W-:Y:S02]  /*d700*/  FMUL.FTZ R56, R3.reuse, R76 ;  /* 0x0000004c03387220 */ /* 0x040fe40000410000 */
[C---:B------:R-:W-:Y:S02]  /*d710*/  FMUL.FTZ R57, R3.reuse, R77 ;  /* 0x0000004d03397220 */ /* 0x040fe40000410000 */
[C---:B------:R-:W-:Y:S01]  /*d720*/  FMUL.FTZ R58, R2.reuse, R78 ;  /* 0x0000004e023a7220 */ /* 0x040fe20000410000 */
[----:B------:R-:W-:Y:S01]  /*d730*/  MUFU.EX2 R152, R152 ;  /* 0x0000009800987308 */ /* 0x000fe20000000800 */
[C---:B------:R-:W-:Y:S02]  /*d740*/  FMUL.FTZ R59, R2.reuse, R79 ;  /* 0x0000004f023b7220 */ /* 0x040fe40000410000 */
[----:B------:R-:W-:Y:S01]  /*d750*/  LDSM.16.MT88.4 R76, [R248+0x900] ;  /* 0x00090000f84c783b */ /* 0x000fe20000004200 */
[C---:B------:R-:W-:Y:S02]  /*d760*/  FMUL.FTZ R64, R3.reuse, R68 ;  /* 0x0000004403407220 */ /* 0x040fe40000410000 */
[----:B------:R-:W-:Y:S02]  /*d770*/  FMUL.FTZ R65, R3, R69 ;  /* 0x0000004503417220 */ /* 0x000fe40000410000 */
[C---:B------:R-:W-:Y:S02]  /*d780*/  FMUL.FTZ R66, R2.reuse, R70 ;  /* 0x0000004602427220 */ /* 0x040fe40000410000 */
[----:B------:R-:W-:Y:S01]  /*d790*/  FMUL.FTZ R67, R2, R71 ;  /* 0x0000004702437220 */ /* 0x000fe20000410000 */
[----:B------:R-:W3:Y:S01]  /*d7a0*/  MUFU.EX2 R157, R157 ;  /* 0x0000009d009d7308 */ /* 0x000ee20000000800 */
[--C-:B------:R-:W-:Y:S01]  /*d7b0*/  FFMA.FTZ R172, R172, c[0x0][0x2d0], -R150.reuse ;  /* 0x0000b400acac7a23 */ /* 0x100fe20000010896 */
[----:B--2---:R-:W-:Y:S01]  /*d7c0*/  F2FP.PACK_AB R131, R135, R140 ;  /* 0x0000008c8783723e */ /* 0x004fe200000000ff */
[----:B------:R-:W-:Y:S02]  /*d7d0*/  FFMA.FTZ R176, R176, c[0x0][0x2d0], -R150 ;  /* 0x0000b400b0b07a23 */ /* 0x000fe40000010896 */
[--C-:B------:R-:W-:Y:S02]  /*d7e0*/  FFMA.FTZ R182, R182, c[0x0][0x2d0], -R148.reuse ;  /* 0x0000b400b6b67a23 */ /* 0x100fe40000010894 */
[--C-:B------:R-:W-:Y:S02]  /*d7f0*/  FFMA.FTZ R186, R186, c[0x0][0x2d0], -R148.reuse ;  /* 0x0000b400baba7a23 */ /* 0x100fe40000010894 */
[C---:B-1----:R-:W-:Y:S01]  /*d800*/  HMMA.16816.F32 R4, R128.reuse, R12, R4 ;  /* 0x0000000c8004723c */ /* 0x042fe20000001804 */
[----:B------:R-:W-:Y:S04]  /*d810*/  MUFU.EX2 R154, R154 ;  /* 0x0000009a009a7308 */ /* 0x000fe80000000800 */
[----:B------:R-:W-:Y:S02]  /*d820*/  FFMA.FTZ R202, R202, c[0x0][0x2d0], -R148 ;  /* 0x0000b400caca7a23 */ /* 0x000fe40000010894 */
[C---:B------:R-:W-:Y:S01]  /*d830*/  FMUL.FTZ R12, R3.reuse, R120 ;  /* 0x00000078030c7220 */ /* 0x040fe20000410000 */
[C---:B------:R-:W-:Y:S01]  /*d840*/  HMMA.16816.F32 R8, R128.reuse, R14, R8 ;  /* 0x0000000e8008723c */ /* 0x040fe20000001808 */
[----:B------:R-:W2:Y:S02]  /*d850*/  LDL.LU R120, [R1+0x20] ;  /* 0x0000200001787983 */ /* 0x000ea40000300800 */
[----:B------:R-:W1:Y:S01]  /*d860*/  MUFU.EX2 R167, R167 ;  /* 0x000000a700a77308 */ /* 0x000e620000000800 */
[----:B------:R-:W-:Y:S01]  /*d870*/  FMUL.FTZ R13, R3, R121 ;  /* 0x00000079030d7220 */ /* 0x000fe20000410000 */
[----:B---3--:R-:W-:Y:S02]  /*d880*/  F2FP.PACK_AB R70, R157, R152 ;  /* 0x000000989d46723e */ /* 0x008fe400000000ff */
[C---:B------:R-:W-:Y:S02]  /*d890*/  FMUL.FTZ R14, R2.reuse, R122 ;  /* 0x0000007a020e7220 */ /* 0x040fe40000410000 */
[----:B------:R-:W-:Y:S03]  /*d8a0*/  FMUL.FTZ R15, R2, R123 ;  /* 0x0000007b020f7220 */ /* 0x000fe60000410000 */
[--C-:B------:R-:W-:Y:S01]  /*d8b0*/  FFMA.FTZ R198, R198, c[0x0][0x2d0], -R150.reuse ;  /* 0x0000b400c6c67a23 */ /* 0x100fe20000010896 */
[----:B------:R-:W-:Y:S01]  /*d8c0*/  MUFU.EX2 R156, R156 ;  /* 0x0000009c009c7308 */ /* 0x000fe20000000800 */
[----:B------:R-:W-:Y:S02]  /*d8d0*/  FFMA.FTZ R200, R200, c[0x0][0x2d0], -R150 ;  /* 0x0000b400c8c87a23 */ /* 0x000fe40000010896 */
[C---:B------:R-:W-:Y:S03]  /*d8e0*/  HMMA.16816.F32 R12, R128.reuse, R20, R12 ;  /* 0x00000014800c723c */ /* 0x040fe6000000180c */
[--C-:B------:R-:W-:Y:S02]  /*d8f0*/  FFMA.FTZ R196, R196, c[0x0][0x2d0], -R148.reuse ;  /* 0x0000b400c4c47a23 */ /* 0x100fe40000010894 */
[----:B------:R-:W-:Y:S02]  /*d900*/  FFMA.FTZ R190, R190, c[0x0][0x2d0], -R148 ;  /* 0x0000b400bebe7a23 */ /* 0x000fe40000010894 */
[C---:B------:R-:W-:Y:S01]  /*d910*/  FMUL.FTZ R20, R3.reuse, R112 ;  /* 0x0000007003147220 */ /* 0x040fe20000410000 */
[C---:B------:R-:W-:Y:S01]  /*d920*/  HMMA.16816.F32 R16, R128.reuse, R22, R16 ;  /* 0x000000168010723c */ /* 0x040fe20000001810 */
[----:B------:R-:W-:Y:S03]  /*d930*/  MUFU.EX2 R183, R183 ;  /* 0x000000b700b77308 */ /* 0x000fe60000000800 */
[----:B------:R-:W-:Y:S01]  /*d940*/  FMUL.FTZ R21, R3, R113 ;  /* 0x0000007103157220 */ /* 0x000fe20000410000 */
[----:B-1----:R-:W-:Y:S01]  /*d950*/  F2FP.PACK_AB R71, R167, R154 ;  /* 0x0000009aa747723e */ /* 0x002fe200000000ff */
[--C-:B------:R-:W-:Y:S02]  /*d960*/  FFMA.FTZ R188, R188, c[0x0][0x2d0], -R150.reuse ;  /* 0x0000b400bcbc7a23 */ /* 0x100fe40000010896 */
[C---:B------:R-:W-:Y:S02]  /*d970*/  FMUL.FTZ R23, R2.reuse, R115 ;  /* 0x0000007302177220 */ /* 0x040fe40000410000 */
[----:B------:R-:W3:Y:S01]  /*d980*/  LDL.LU R115, [R1+0x24] ;  /* 0x0000240001737983 */ /* 0x000ee20000300800 */
[----:B------:R-:W-:Y:S01]  /*d990*/  MUFU.EX2 R158, R158 ;  /* 0x0000009e009e7308 */ /* 0x000fe20000000800 */
[----:B------:R-:W-:Y:S02]  /*d9a0*/  FMUL.FTZ R22, R2, R114 ;  /* 0x0000007202167220 */ /* 0x000fe40000410000 */
[----:B------:R-:W-:Y:S02]  /*d9b0*/  FFMA.FTZ R184, R184, c[0x0][0x2d0], -R150 ;  /* 0x0000b400b8b87a23 */ /* 0x000fe40000010896 */
[--C-:B------:R-:W-:Y:S02]  /*d9c0*/  FFMA.FTZ R180, R180, c[0x0][0x2d0], -R148.reuse ;  /* 0x0000b400b4b47a23 */ /* 0x100fe40000010894 */
[----:B------:R-:W-:Y:S01]  /*d9d0*/  FFMA.FTZ R178, R178, c[0x0][0x2d0], -R148 ;  /* 0x0000b400b2b27a23 */ /* 0x000fe20000010894 */
[C---:B------:R-:W-:Y:S02]  /*d9e0*/  HMMA.16816.F32 R20, R128.reuse, R28, R20 ;  /* 0x0000001c8014723c */ /* 0x040fe40000001814 */
[----:B------:R-:W-:Y:S01]  /*d9f0*/  MUFU.EX2 R185, R185 ;  /* 0x000000b900b97308 */ /* 0x000fe20000000800 */
[--C-:B------:R-:W-:Y:S02]  /*da00*/  FFMA.FTZ R174, R174, c[0x0][0x2d0], -R150.reuse ;  /* 0x0000b400aeae7a23 */ /* 0x100fe40000010896 */
[--C-:B------:R-:W-:Y:S02]  /*da10*/  FFMA.FTZ R199, R199, c[0x0][0x2d0], -R150.reuse ;  /* 0x0000b400c7c77a23 */ /* 0x100fe40000010896 */
[C---:B------:R-:W-:Y:S01]  /*da20*/  FMUL.FTZ R28, R3.reuse, R104 ;  /* 0x00000068031c7220 */ /* 0x040fe20000410000 */
[C---:B------:R-:W-:Y:S04]  /*da30*/  HMMA.16816.F32 R24, R128.reuse, R30, R24 ;  /* 0x0000001e8018723c */ /* 0x040fe80000001818 */
[C---:B------:R-:W-:Y:S01]  /*da40*/  FMUL.FTZ R29, R3.reuse, R105 ;  /* 0x00000069031d7220 */ /* 0x040fe20000410000 */
[----:B------:R-:W-:Y:S01]  /*da50*/  MUFU.EX2 R162, R162 ;  /* 0x000000a200a27308 */ /* 0x000fe20000000800 */
[--C-:B------:R-:W-:Y:S02]  /*da60*/  FFMA.FTZ R104, R32, c[0x0][0x2d0], -R150.reuse ;  /* 0x0000b40020687a23 */ /* 0x100fe40000010896 */
[C---:B------:R-:W-:Y:S04]  /*da70*/  FMUL.FTZ R30, R2.reuse, R106 ;  /* 0x0000006a021e7220 */ /* 0x040fe80000410000 */
[----:B------:R-:W-:Y:S02]  /*da80*/  FMUL.FTZ R31, R2, R107 ;  /* 0x0000006b021f7220 */ /* 0x000fe40000410000 */
[----:B------:R-:W-:Y:S01]  /*da90*/  FMUL.FTZ R32, R3, R100 ;  /* 0x0000006403207220 */ /* 0x000fe20000410000 */
[----:B------:R-:W-:Y:S01]  /*daa0*/  MUFU.EX2 R104, R104 ;  /* 0x0000006800687308 */ /* 0x000fe20000000800 */
[----:B------:R-:W-:Y:S01]  /*dab0*/  LDSM.16.MT88.4 R100, [R246+0x1900] ;  /* 0x00190000f664783b */ /* 0x000fe20000004200 */
[----:B------:R-:W-:Y:S02]  /*dac0*/  FFMA.FTZ R105, R49, c[0x0][0x2d0], -R150 ;  /* 0x0000b40031697a23 */ /* 0x000fe40000010896 */
[C---:B------:R-:W-:Y:S03]  /*dad0*/  HMMA.16816.F32 R28, R128.reuse, R36, R28 ;  /* 0x00000024801c723c */ /* 0x040fe6000000181c */
[C---:B------:R-:W-:Y:S02]  /*dae0*/  FMUL.FTZ R49, R3.reuse, R85 ;  /* 0x0000005503317220 */ /* 0x040fe40000410000 */
[--C-:B------:R-:W-:Y:S01]  /*daf0*/  FFMA.FTZ R106, R48, c[0x0][0x2d0], -R148.reuse ;  /* 0x0000b400306a7a23 */ /* 0x100fe20000010894 */
[----:B------:R-:W1:Y:S01]  /*db00*/  MUFU.EX2 R105, R105 ;  /* 0x0000006900697308 */ /* 0x000e620000000800 */
[C---:B------:R-:W-:Y:S01]  /*db10*/  FMUL.FTZ R36, R3.reuse, R96 ;  /* 0x0000006003247220 */ /* 0x040fe20000410000 */
[C---:B------:R-:W-:Y:S04]  /*db20*/  HMMA.16816.F32 R32, R128.reuse, R38, R32 ;  /* 0x000000268020723c */ /* 0x040fe80000001820 */
[C---:B------:R-:W-:Y:S02]  /*db30*/  FMUL.FTZ R37, R3.reuse, R97 ;  /* 0x0000006103257220 */ /* 0x040fe40000410000 */
[----:B------:R-:W-:Y:S02]  /*db40*/  FMUL.FTZ R48, R3, R84 ;  /* 0x0000005403307220 */ /* 0x000fe40000410000 */
[C---:B------:R-:W-:Y:S01]  /*db50*/  FMUL.FTZ R38, R2.reuse, R98 ;  /* 0x0000006202267220 */ /* 0x040fe20000410000 */
[----:B------:R-:W4:Y:S01]  /*db60*/  LDSM.16.MT88.4 R84, [R244+0x4100] ;  /* 0x00410000f454783b */ /* 0x000f220000004200 */
[----:B------:R-:W-:Y:S02]  /*db70*/  MUFU.EX2 R106, R106 ;  /* 0x0000006a006a7308 */ /* 0x000fe40000000800 */
[----:B------:R-:W-:Y:S02]  /*db80*/  FMUL.FTZ R39, R2, R99 ;  /* 0x0000006302277220 */ /* 0x000fe40000410000 */
[----:B------:R-:W-:Y:S02]  /*db90*/  FFMA.FTZ R107, R160, c[0x0][0x2d0], -R148 ;  /* 0x0000b400a06b7a23 */ /* 0x000fe40000010894 */
[--C-:B------:R-:W-:Y:S01]  /*dba0*/  FFMA.FTZ R160, R187, c[0x0][0x2d0], -R150.reuse ;  /* 0x0000b400bba07a23 */ /* 0x100fe20000010896 */
[----:B------:R-:W-:Y:S01]  /*dbb0*/  LDSM.16.MT88.4 R96, [R244+0x5100] ;  /* 0x00510000f460783b */ /* 0x000fe20000004200 */
[----:B------:R-:W-:Y:S01]  /*dbc0*/  FFMA.FTZ R187, R127, c[0x0][0x2d0], -R150 ;  /* 0x0000b4007fbb7a23 */ /* 0x000fe20000010896 */
[C---:B------:R-:W-:Y:S01]  /*dbd0*/  HMMA.16816.F32 R36, R128.reuse, R44, R36 ;  /* 0x0000002c8024723c */ /* 0x040fe20000001824 */
[----:B------:R-:W5:Y:S02]  /*dbe0*/  MUFU.EX2 R107, R107 ;  /* 0x0000006b006b7308 */ /* 0x000f640000000800 */
[----:B-1----:R-:W-:Y:S01]  /*dbf0*/  F2FP.PACK_AB R68, R105, R104 ;  /* 0x000000686944723e */ /* 0x002fe200000000ff */
[--C-:B------:R-:W-:Y:S02]  /*dc00*/  FFMA.FTZ R197, R197, c[0x0][0x2d0], -R148.reuse ;  /* 0x0000b400c5c57a23 */ /* 0x100fe40000010894 */
[----:B------:R-:W-:Y:S02]  /*dc10*/  FFMA.FTZ R189, R189, c[0x0][0x2d0], -R148 ;  /* 0x0000b400bdbd7a23 */ /* 0x000fe40000010894 */
[C---:B------:R-:W-:Y:S03]  /*dc20*/  HMMA.16816.F32 R40, R128.reuse, R46, R40 ;  /* 0x0000002e8028723c */ /* 0x040fe60000001828 */
[----:B------:R-:W-:Y:S01]  /*dc30*/  MUFU.EX2 R160, R160 ;  /* 0x000000a000a07308 */ /* 0x000fe20000000800 */
[C---:B------:R-:W-:Y:S02]  /*dc40*/  FMUL.FTZ R44, R3.reuse, R88 ;  /* 0x00000058032c7220 */ /* 0x040fe40000410000 */
[----:B------:R-:W-:Y:S02]  /*dc50*/  FMUL.FTZ R45, R3, R89 ;  /* 0x00000059032d7220 */ /* 0x000fe40000410000 */
[C---:B------:R-:W-:Y:S04]  /*dc60*/  FMUL.FTZ R46, R2.reuse, R90 ;  /* 0x0000005a022e7220 */ /* 0x040fe80000410000 */
[C---:B------:R-:W-:Y:S01]  /*dc70*/  FMUL.FTZ R47, R2.reuse, R91 ;  /* 0x0000005b022f7220 */ /* 0x040fe20000410000 */
[----:B------:R-:W1:Y:S01]  /*dc80*/  MUFU.EX2 R187, R187 ;  /* 0x000000bb00bb7308 */ /* 0x000e620000000800 */
[----:B------:R-:W-:Y:S01]  /*dc90*/  LDSM.16.MT88.4 R88, [R244+0x900] ;  /* 0x00090000f458783b */ /* 0x000fe20000004200 */
[--C-:B------:R-:W-:Y:S01]  /*dca0*/  FFMA.FTZ R181, R181, c[0x0][0x2d0], -R150.reuse ;  /* 0x0000b400b5b57a23 */ /* 0x100fe20000010896 */
[----:B-----5:R-:W-:Y:S01]  /*dcb0*/  F2FP.PACK_AB R69, R107, R106 ;  /* 0x0000006a6b45723e */ /* 0x020fe200000000ff */
[----:B------:R-:W-:Y:S02]  /*dcc0*/  FFMA.FTZ R179, R179, c[0x0][0x2d0], -R150 ;  /* 0x0000b400b3b37a23 */ /* 0x000fe40000010896 */
[C---:B------:R-:W-:Y:S03]  /*dcd0*/  HMMA.16816.F32 R44, R128.reuse, R52, R44 ;  /* 0x00000034802c723c */ /* 0x040fe6000000182c */
[--C-:B------:R-:W-:Y:S01]  /*dce0*/  FFMA.FTZ R177, R177, c[0x0][0x2d0], -R148.reuse ;  /* 0x0000b400b1b17a23 */ /* 0x100fe20000010894 */
[----:B------:R-:W5:Y:S01]  /*dcf0*/  MUFU.EX2 R191, R191 ;  /* 0x000000bf00bf7308 */ /* 0x000f620000000800 */
[----:B------:R-:W-:Y:S02]  /*dd00*/  FFMA.FTZ R175, R175, c[0x0][0x2d0], -R148 ;  /* 0x0000b400afaf7a23 */ /* 0x000fe40000010894 */
[C---:B------:R-:W-:Y:S01]  /*dd10*/  FMUL.FTZ R52, R3.reuse, R80 ;  /* 0x0000005003347220 */ /* 0x040fe20000410000 */
[C---:B------:R-:W-:Y:S04]  /*dd20*/  HMMA.16816.F32 R48, R128.reuse, R54, R48 ;  /* 0x000000368030723c */ /* 0x040fe80000001830 */
[----:B------:R-:W-:Y:S02]  /*dd30*/  FMUL.FTZ R53, R3, R81 ;  /* 0x0000005103357220 */ /* 0x000fe40000410000 */
[----:B------:R-:W-:Y:S01]  /*dd40*/  MUFU.EX2 R164, R164 ;  /* 0x000000a400a47308 */ /* 0x000fe20000000800 */
[C---:B------:R-:W-:Y:S02]  /*dd50*/  FMUL.FTZ R54, R2.reuse, R82 ;  /* 0x0000005202367220 */ /* 0x040fe40000410000 */
[C---:B------:R-:W-:Y:S02]  /*dd60*/  FMUL.FTZ R55, R2.reuse, R83 ;  /* 0x0000005302377220 */ /* 0x040fe40000410000 */
[----:B------:R-:W1:Y:S01]  /*dd70*/  LDSM.16.MT88.4 R80, [R246+0x900] ;  /* 0x00090000f650783b */ /* 0x000e620000004200 */
[--C-:B------:R-:W-:Y:S02]  /*dd80*/  FFMA.FTZ R173, R173, c[0x0][0x2d0], -R150.reuse ;  /* 0x0000b400adad7a23 */ /* 0x100fe40000010896 */
[----:B------:R-:W-:Y:S02]  /*dd90*/  FFMA.FTZ R165, R165, c[0x0][0x2d0], -R150 ;  /* 0x0000b400a5a57a23 */ /* 0x000fe40000010896 */
[C---:B------:R-:W-:Y:S01]  /*dda0*/  HMMA.16816.F32 R52, R128.reuse, R60, R52 ;  /* 0x0000003c8034723c */ /* 0x040fe20000001834 */
[----:B------:R-:W-:Y:S02]  /*ddb0*/  MUFU.EX2 R201, R201 ;  /* 0x000000c900c97308 */ /* 0x000fe40000000800 */
[--C-:B------:R-:W-:Y:S02]  /*ddc0*/  FFMA.FTZ R163, R163, c[0x0][0x2d0], -R148.reuse ;  /* 0x0000b400a3a37a23 */ /* 0x100fe40000010894 */
[----:B------:R-:W-:Y:S02]  /*ddd0*/  FFMA.FTZ R161, R161, c[0x0][0x2d0], -R148 ;  /* 0x0000b400a1a17a23 */ /* 0x000fe40000010894 */
        /* <DEDUP_REMOVED lines=8> */
[----:B------:R-:W5:Y:S01]  /*de60*/  LDSM.16.MT88.4 R72, [R245+0x900] ;  /* 0x00090000f548783b */ /* 0x000f620000004200 */
[----:B------:R-:W-:Y:S02]  /*de70*/  FFMA.FTZ R159, R159, c[0x0][0x2d0], -R150 ;  /* 0x0000b4009f9f7a23 */ /* 0x000fe40000010896 */
[--C-:B------:R-:W-:Y:S02]  /*de80*/  FFMA.FTZ R153, R153, c[0x0][0x2d0], -R148.reuse ;  /* 0x0000b40099997a23 */ /* 0x100fe40000010894 */
[C---:B----4-:R-:W-:Y:S03]  /*de90*/  HMMA.16816.F32 R60, R128.reuse, R84, R60 ;  /* 0x00000054803c723c */ /* 0x050fe6000000183c */
[----:B------:R-:W-:Y:S01]  /*dea0*/  FFMA.FTZ R151, R151, c[0x0][0x2d0], -R148 ;  /* 0x0000b40097977a23 */ /* 0x000fe20000010894 */
[----:B------:R-:W-:Y:S01]  /*deb0*/  MUFU.EX2 R172, R172 ;  /* 0x000000ac00ac7308 */ /* 0x000fe20000000800 */
[----:B------:R-:W-:Y:S02]  /*dec0*/  FFMA.FTZ R149, R149, c[0x0][0x2d0], -R150 ;  /* 0x0000b40095957a23 */ /* 0x000fe40000010896 */
[----:B------:R-:W-:Y:S01]  /*ded0*/  FFMA.FTZ R134, R134, c[0x0][0x2d0], -R148 ;  /* 0x0000b40086867a23 */ /* 0x000fe20000010894 */
[----:B------:R-:W-:Y:S01]  /*dee0*/  HMMA.16816.F32 R64, R128, R86, R64 ;  /* 0x000000568040723c */ /* 0x000fe20000001840 */
[----:B------:R-:W4:Y:S05]  /*def0*/  LDSM.16.MT88.4 R84, [R248+0x4900] ;  /* 0x00490000f854783b */ /* 0x000f2a0000004200 */
[----:B------:R-:W-:Y:S02]  /*df00*/  MUFU.EX2 R176, R176 ;  /* 0x000000b000b07308 */ /* 0x000fe40000000800 */
[C---:B------:R-:W-:Y:S08]  /*df10*/  HMMA.16816.F32 R4, R68.reuse, R76, R4 ;  /* 0x0000004c4404723c */ /* 0x040ff00000001804 */
[C---:B------:R-:W-:Y:S01]  /*df20*/  HMMA.16816.F32 R8, R68.reuse, R78, R8 ;  /* 0x0000004e4408723c */ /* 0x040fe20000001808 */
[----:B------:R-:W4:Y:S01]  /*df30*/  LDSM.16.MT88.4 R76, [R246+0x4900] ;  /* 0x00490000f64c783b */ /* 0x000f220000004200 */
[----:B------:R-:W-:Y:S06]  /*df40*/  MUFU.EX2 R182, R182 ;  /* 0x000000b600b67308 */ /* 0x000fec0000000800 */
[C---:B-1----:R-:W-:Y:S04]  /*df50*/  HMMA.16816.F32 R12, R68.reuse, R80, R12 ;  /* 0x00000050440c723c */ /* 0x042fe8000000180c */
[----:B------:R-:W-:Y:S04]  /*df60*/  MUFU.EX2 R186, R186 ;  /* 0x000000ba00ba7308 */ /* 0x000fe80000000800 */
[C---:B------:R-:W-:Y:S01]  /*df70*/  HMMA.16816.F32 R16, R68.reuse, R82, R16 ;  /* 0x000000524410723c */ /* 0x040fe20000001810 */
[----:B------:R-:W-:Y:S05]  /*df80*/  LDSM.16.MT88.4 R80, [R244+0x4900] ;  /* 0x00490000f450783b */ /* 0x000fea0000004200 */
[----:B------:R-:W-:Y:S02]  /*df90*/  MUFU.EX2 R202, R202 ;  /* 0x000000ca00ca7308 */ /* 0x000fe40000000800 */
[C---:B-----5:R-:W-:Y:S08]  /*dfa0*/  HMMA.16816.F32 R20, R68.reuse, R72, R20 ;  /* 0x000000484414723c */ /* 0x060ff00000001814 */
[C---:B------:R-:W-:Y:S01]  /*dfb0*/  HMMA.16816.F32 R24, R68.reuse, R74, R24 ;  /* 0x0000004a4418723c */ /* 0x040fe20000001818 */
[----:B------:R-:W1:Y:S01]  /*dfc0*/  LDSM.16.MT88.4 R72, [R245+0x4900] ;  /* 0x00490000f548783b */ /* 0x000e620000004200 */
[----:B------:R-:W-:Y:S06]  /*dfd0*/  MUFU.EX2 R198, R198 ;  /* 0x000000c600c67308 */ /* 0x000fec0000000800 */
[C---:B------:R-:W-:Y:S04]  /*dfe0*/  HMMA.16816.F32 R28, R68.reuse, R88, R28 ;  /* 0x00000058441c723c */ /* 0x040fe8000000181c */
[----:B------:R-:W-:Y:S04]  /*dff0*/  MUFU.EX2 R200, R200 ;  /* 0x000000c800c87308 */ /* 0x000fe80000000800 */
[C---:B------:R-:W-:Y:S01]  /*e000*/  HMMA.16816.F32 R32, R68.reuse, R90, R32 ;  /* 0x0000005a4420723c */ /* 0x040fe20000001820 */
[----:B------:R-:W-:Y:S05]  /*e010*/  LDSM.16.MT88.4 R88, [R246+0x5100] ;  /* 0x00510000f658783b */ /* 0x000fea0000004200 */
[----:B------:R-:W-:Y:S02]  /*e020*/  MUFU.EX2 R196, R196 ;  /* 0x000000c400c47308 */ /* 0x000fe40000000800 */
[C---:B----4-:R-:W-:Y:S08]  /*e030*/  HMMA.16816.F32 R36, R68.reuse, R84, R36 ;  /* 0x000000544424723c */ /* 0x050ff00000001824 */
[C---:B------:R-:W-:Y:S01]  /*e040*/  HMMA.16816.F32 R40, R68.reuse, R86, R40 ;  /* 0x000000564428723c */ /* 0x040fe20000001828 */
[----:B------:R-:W-:Y:S01]  /*e050*/  LDSM.16.MT88.4 R84, [R244+0x1100] ;  /* 0x00110000f454783b */ /* 0x000fe20000004200 */
[----:B------:R-:W-:Y:S06]  /*e060*/  MUFU.EX2 R190, R190 ;  /* 0x000000be00be7308 */ /* 0x000fec0000000800 */
[C---:B------:R-:W-:Y:S04]  /*e070*/  HMMA.16816.F32 R44, R68.reuse, R76, R44 ;  /* 0x0000004c442c723c */ /* 0x040fe8000000182c */
[----:B------:R-:W-:Y:S04]  /*e080*/  MUFU.EX2 R188, R188 ;  /* 0x000000bc00bc7308 */ /* 0x000fe80000000800 */
[C---:B------:R-:W-:Y:S01]  /*e090*/  HMMA.16816.F32 R48, R68.reuse, R78, R48 ;  /* 0x0000004e4430723c */ /* 0x040fe20000001830 */
[----:B------:R-:W4:Y:S05]  /*e0a0*/  LDSM.16.MT88.4 R76, [R248+0x1100] ;  /* 0x00110000f84c783b */ /* 0x000f2a0000004200 */
[----:B------:R-:W-:Y:S02]  /*e0b0*/  MUFU.EX2 R184, R184 ;  /* 0x000000b800b87308 */ /* 0x000fe40000000800 */
[C---:B-1----:R-:W-:Y:S08]  /*e0c0*/  HMMA.16816.F32 R52, R68.reuse, R72, R52 ;  /* 0x000000484434723c */ /* 0x042ff00000001834 */
[C---:B------:R-:W-:Y:S01]  /*e0d0*/  HMMA.16816.F32 R56, R68.reuse, R74, R56 ;  /* 0x0000004a4438723c */ /* 0x040fe20000001838 */
[----:B------:R-:W1:Y:S01]  /*e0e0*/  LDSM.16.MT88.4 R72, [R246+0x1100] ;  /* 0x00110000f648783b */ /* 0x000e620000004200 */
[----:B------:R-:W-:Y:S02]  /*e0f0*/  MUFU.EX2 R180, R180 ;  /* 0x000000b400b47308 */ /* 0x000fe40000000800 */
[----:B--2---:R-:W-:Y:S04]  /*e100*/  FFMA.FTZ R146, R3, R120, R146 ;  /* 0x0000007803927223 */ /* 0x004fe80000010092 */
[C---:B------:R-:W-:Y:S04]  /*e110*/  HMMA.16816.F32 R60, R68.reuse, R80, R60 ;  /* 0x00000050443c723c */ /* 0x040fe8000000183c */
[----:B------:R-:W-:Y:S01]  /*e120*/  MUFU.EX2 R178, R178 ;  /* 0x000000b200b27308 */ /* 0x000fe20000000800 */
[----:B------:R-:W-:Y:S03]  /*e130*/  FADD.FTZ R145, R145, R146 ;  /* 0x0000009291917221 */ /* 0x000fe60000010000 */
[----:B------:R-:W-:Y:S01]  /*e140*/  HMMA.16816.F32 R64, R68, R82, R64 ;  /* 0x000000524440723c */ /* 0x000fe20000001840 */
[----:B------:R-:W2:Y:S03]  /*e150*/  LDSM.16.MT88.4 R80, [R245+0x1100] ;  /* 0x00110000f550783b */ /* 0x000ea60000004200 */
[----:B------:R-:W-:Y:S02]  /*e160*/  FADD.FTZ R144, R144, R145 ;  /* 0x0000009190907221 */ /* 0x000fe40000010000 */
[----:B------:R-:W-:Y:S01]  /*e170*/  MUFU.EX2 R174, R174 ;  /* 0x000000ae00ae7308 */ /* 0x000fe20000000800 */
[----:B------:R-:W-:Y:S01]  /*e180*/  F2FP.PACK_AB R68, R183, R156 ;  /* 0x0000009cb744723e */ /* 0x000fe200000000ff */
[----:B------:R-:W-:Y:S01]  /*e190*/  FADD.FTZ R143, R143, R144 ;  /* 0x000000908f8f7221 */ /* 0x000fe20000010000 */
[----:B------:R-:W-:Y:S03]  /*e1a0*/  F2FP.PACK_AB R69, R185, R158 ;  /* 0x0000009eb945723e */ /* 0x000fe600000000ff */
[----:B------:R-:W-:Y:S01]  /*e1b0*/  F2FP.PACK_AB R70, R187, R160 ;  /* 0x000000a0bb46723e */ /* 0x000fe200000000ff */
[----:B------:R-:W-:Y:S01]  /*e1c0*/  FADD.FTZ R104, R104, R143 ;  /* 0x0000008f68687221 */ /* 0x000fe20000010000 */
[----:B------:R-:W-:Y:S02]  /*e1d0*/  F2FP.PACK_AB R71, R191, R162 ;  /* 0x000000a2bf47723e */ /* 0x000fe400000000ff */
[----:B------:R-:W-:Y:S01]  /*e1e0*/  MUFU.EX2 R199, R199 ;  /* 0x000000c700c77308 */ /* 0x000fe20000000800 */
[----:B------:R-:W-:Y:S04]  /*e1f0*/  FADD.FTZ R105, R105, R104 ;  /* 0x0000006869697221 */ /* 0x000fe80000010000 */
[C---:B----4-:R-:W-:Y:S03]  /*e200*/  HMMA.16816.F32 R4, R68.reuse, R76, R4 ;  /* 0x0000004c4404723c */ /* 0x050fe60000001804 */
[----:B---3--:R-:W-:Y:S02]  /*e210*/  FFMA.FTZ R142, R2, R115, R142 ;  /* 0x00000073028e7223 */ /* 0x008fe4000001008e */
[----:B------:R-:W-:Y:S01]  /*e220*/  MUFU.EX2 R197, R197 ;  /* 0x000000c500c57308 */ /* 0x000fe20000000800 */
[----:B------:R-:W-:Y:S02]  /*e230*/  FADD.FTZ R152, R152, R105 ;  /* 0x0000006998987221 */ /* 0x000fe40000010000 */
[C---:B------:R-:W-:Y:S01]  /*e240*/  HMMA.16816.F32 R8, R68.reuse, R78, R8 ;  /* 0x0000004e4408723c */ /* 0x040fe20000001808 */
[----:B------:R-:W3:Y:S03]  /*e250*/  LDSM.16.MT88.4 R76, [R248+0x5100] ;  /* 0x00510000f84c783b */ /* 0x000ee60000004200 */
[----:B------:R-:W-:Y:S02]  /*e260*/  FADD.FTZ R157, R157, R152 ;  /* 0x000000989d9d7221 */ /* 0x000fe40000010000 */
[----:B------:R-:W-:Y:S01]  /*e270*/  FADD.FTZ R141, R141, R142 ;  /* 0x0000008e8d8d7221 */ /* 0x000fe20000010000 */
[----:B------:R-:W-:Y:S01]  /*e280*/  MUFU.EX2 R189, R189 ;  /* 0x000000bd00bd7308 */ /* 0x000fe20000000800 */
[C---:B-1----:R-:W-:Y:S04]  /*e290*/  HMMA.16816.F32 R12, R68.reuse, R72, R12 ;  /* 0x00000048440c723c */ /* 0x042fe8000000180c */
[----:B------:R-:W-:Y:S02]  /*e2a0*/  FADD.FTZ R156, R156, R157 ;  /* 0x0000009d9c9c7221 */ /* 0x000fe40000010000 */
[----:B------:R-:W-:Y:S02]  /*e2b0*/  FADD.FTZ R140, R140, R141 ;  /* 0x0000008d8c8c7221 */ /* 0x000fe40000010000 */
[C---:B------:R-:W-:Y:S01]  /*e2c0*/  HMMA.16816.F32 R16, R68.reuse, R74, R16 ;  /* 0x0000004a4410723c */ /* 0x040fe20000001810 */
[----:B------:R-:W1:Y:S01]  /*e2d0*/  LDSM.16.MT88.4 R72, [R248+0x1900] ;  /* 0x00190000f848783b */ /* 0x000e620000004200 */
[----:B------:R-:W-:Y:S02]  /*e2e0*/  MUFU.EX2 R181, R181 ;  /* 0x000000b500b57308 */ /* 0x000fe40000000800 */
[----:B------:R-:W-:Y:S02]  /*e2f0*/  FADD.FTZ R183, R183, R156 ;  /* 0x0000009cb7b77221 */ /* 0x000fe40000010000 */
[----:B------:R-:W-:Y:S02]  /*e300*/  FADD.FTZ R135, R135, R140 ;  /* 0x0000008c87877221 */ /* 0x000fe40000010000 */
[C---:B--2---:R-:W-:Y:S04]  /*e310*/  HMMA.16816.F32 R20, R68.reuse, R80, R20 ;  /* 0x000000504414723c */ /* 0x044fe80000001814 */
[----:B------:R-:W-:Y:S01]  /*e320*/  MUFU.EX2 R179, R179 ;  /* 0x000000b300b37308 */ /* 0x000fe20000000800 */
[----:B------:R-:W-:Y:S02]  /*e330*/  FADD.FTZ R160, R160, R183 ;  /* 0x000000b7a0a07221 */ /* 0x000fe40000010000 */
[----:B------:R-:W-:Y:S01]  /*e340*/  FADD.FTZ R106, R106, R135 ;  /* 0x000000876a6a7221 */ /* 0x000fe20000010000 */
[C---:B------:R-:W-:Y:S01]  /*e350*/  HMMA.16816.F32 R24, R68.reuse, R82, R24 ;  /* 0x000000524418723c */ /* 0x040fe20000001818 */
[----:B------:R-:W2:Y:S03]  /*e360*/  LDSM.16.MT88.4 R80, [R245+0x1900] ;  /* 0x00190000f550783b */ /* 0x000ea60000004200 */
[----:B------:R-:W-:Y:S01]  /*e370*/  FADD.FTZ R187, R187, R160 ;  /* 0x000000a0bbbb7221 */ /* 0x000fe20000010000 */
[----:B------:R-:W-:Y:S01]  /*e380*/  MOV R135, R132 ;  /* 0x0000008400877202 */ /* 0x000fe20000000f00 */
[----:B------:R-:W-:Y:S01]  /*e390*/  MUFU.EX2 R177, R177 ;  /* 0x000000b100b17308 */ /* 0x000fe20000000800 */
[----:B------:R-:W-:Y:S01]  /*e3a0*/  FADD.FTZ R107, R107, R106 ;  /* 0x0000006a6b6b7221 */ /* 0x000fe20000010000 */
[C---:B------:R-:W-:Y:S04]  /*e3b0*/  HMMA.16816.F32 R28, R68.reuse, R84, R28 ;  /* 0x00000054441c723c */ /* 0x040fe8000000181c */
[----:B------:R-:W-:Y:S04]  /*e3c0*/  FADD.FTZ R154, R154, R107 ;  /* 0x0000006b9a9a7221 */ /* 0x000fe80000010000 */
[C---:B------:R-:W-:Y:S01]  /*e3d0*/  HMMA.16816.F32 R32, R68.reuse, R86, R32 ;  /* 0x000000564420723c */ /* 0x040fe20000001820 */
[----:B------:R-:W-:Y:S01]  /*e3e0*/  LDSM.16.MT88.4 R84, [R246+0x5900] ;  /* 0x00590000f654783b */ /* 0x000fe20000004200 */
[----:B------:R-:W-:Y:S02]  /*e3f0*/  MUFU.EX2 R175, R175 ;  /* 0x000000af00af7308 */ /* 0x000fe40000000800 */
[----:B------:R-:W-:Y:S04]  /*e400*/  FADD.FTZ R167, R167, R154 ;  /* 0x0000009aa7a77221 */ /* 0x000fe80000010000 */
[C---:B---3--:R-:W-:Y:S04]  /*e410*/  HMMA.16816.F32 R36, R68.reuse, R76, R36 ;  /* 0x0000004c4424723c */ /* 0x048fe80000001824 */
[----:B------:R-:W-:Y:S01]  /*e420*/  MUFU.EX2 R173, R173 ;  /* 0x000000ad00ad7308 */ /* 0x000fe20000000800 */
[----:B------:R-:W-:Y:S03]  /*e430*/  FADD.FTZ R158, R158, R167 ;  /* 0x000000a79e9e7221 */ /* 0x000fe60000010000 */
[C---:B------:R-:W-:Y:S01]  /*e440*/  HMMA.16816.F32 R40, R68.reuse, R78, R40 ;  /* 0x0000004e4428723c */ /* 0x040fe20000001828 */
[----:B------:R-:W3:Y:S03]  /*e450*/  LDSM.16.MT88.4 R76, [R244+0x1900] ;  /* 0x00190000f44c783b */ /* 0x000ee60000004200 */
[----:B------:R-:W-:Y:S02]  /*e460*/  FADD.FTZ R185, R185, R158 ;  /* 0x0000009eb9b97221 */ /* 0x000fe40000010000 */
[----:B------:R-:W-:Y:S02]  /*e470*/  MUFU.EX2 R165, R165 ;  /* 0x000000a500a57308 */ /* 0x000fe40000000800 */
[C---:B------:R-:W-:Y:S04]  /*e480*/  HMMA.16816.F32 R44, R68.reuse, R88, R44 ;  /* 0x00000058442c723c */ /* 0x040fe8000000182c */
[----:B------:R-:W-:Y:S03]  /*e490*/  FADD.FTZ R162, R162, R185 ;  /* 0x000000b9a2a27221 */ /* 0x000fe60000010000 */
[----:B------:R-:W-:Y:S01]  /*e4a0*/  FFMA.FTZ R88, R125, c[0x0][0x2d0], -R150 ;  /* 0x0000b4007d587a23 */ /* 0x000fe20000010896 */
[C---:B------:R-:W-:Y:S01]  /*e4b0*/  HMMA.16816.F32 R48, R68.reuse, R90, R48 ;  /* 0x0000005a4430723c */ /* 0x040fe20000001830 */
[----:B------:R-:W-:Y:S03]  /*e4c0*/  MUFU.EX2 R163, R163 ;  /* 0x000000a300a37308 */ /* 0x000fe60000000800 */
[--C-:B------:R-:W-:Y:S02]  /*e4d0*/  FFMA.FTZ R89, R124, c[0x0][0x2d0], -R148.reuse ;  /* 0x0000b4007c597a23 */ /* 0x100fe40000010894 */
[----:B------:R-:W-:Y:S02]  /*e4e0*/  FFMA.FTZ R148, R133, c[0x0][0x2d0], -R148 ;  /* 0x0000b40085947a23 */ /* 0x000fe40000010894 */
[C---:B------:R-:W-:Y:S03]  /*e4f0*/  HMMA.16816.F32 R52, R68.reuse, R92, R52 ;  /* 0x0000005c4434723c */ /* 0x040fe60000001834 */
[----:B------:R-:W4:Y:S01]  /*e500*/  MUFU.EX2 R114, R88 ;  /* 0x0000005800727308 */ /* 0x000f220000000800 */
[--C-:B------:R-:W-:Y:S02]  /*e510*/  FFMA.FTZ R90, R126, c[0x0][0x2d0], -R150.reuse ;  /* 0x0000b4007e5a7a23 */ /* 0x100fe40000010896 */
[----:B------:R-:W-:Y:S01]  /*e520*/  LDSM.16.MT88.4 R124, [R248+0x3900] ;  /* 0x00390000f87c783b */ /* 0x000fe20000004200 */
[----:B------:R-:W-:Y:S01]  /*e530*/  FFMA.FTZ R150, R147, c[0x0][0x2d0], -R150 ;  /* 0x0000b40093967a23 */ /* 0x000fe20000010896 */
[C---:B------:R-:W-:Y:S04]  /*e540*/  HMMA.16816.F32 R56, R68.reuse, R94, R56 ;  /* 0x0000005e4438723c */ /* 0x040fe80000001838 */
[----:B------:R-:W-:Y:S01]  /*e550*/  FADD.FTZ R191, R191, R162 ;  /* 0x000000a2bfbf7221 */ /* 0x000fe20000010000 */
[----:B------:R-:W5:Y:S01]  /*e560*/  MUFU.EX2 R112, R90 ;  /* 0x0000005a00707308 */ /* 0x000f620000000800 */
[----:B------:R-:W-:Y:S02]  /*e570*/  LDSM.16.MT88.4 R92, [R245+0x6100] ;  /* 0x00610000f55c783b */ /* 0x000fe40000004200 */
[C---:B------:R-:W-:Y:S07]  /*e580*/  HMMA.16816.F32 R60, R68.reuse, R96, R60 ;  /* 0x00000060443c723c */ /* 0x040fee000000183c */
[----:B------:R2:W2:Y:S01]  /*e590*/  MUFU.EX2 R113, R89 ;  /* 0x0000005900717308 */ /* 0x0004a20000000800 */
[----:B------:R-:W-:Y:S01]  /*e5a0*/  HMMA.16816.F32 R64, R68, R98, R64 ;  /* 0x000000624440723c */ /* 0x000fe20000001840 */
[----:B------:R-:W-:Y:S03]  /*e5b0*/  LDSM.16.MT88.4 R96, [R246+0x2900] ;  /* 0x00290000f660783b */ /* 0x000fe60000004200 */
[----:B----4-:R-:W-:Y:S03]  /*e5c0*/  MOV R147, R114 ;  /* 0x0000007200937202 */ /* 0x010fe60000000f00 */
[----:B------:R-:W-:Y:S01]  /*e5d0*/  F2FP.PACK_AB R68, R201, R164 ;  /* 0x000000a4c944723e */ /* 0x000fe200000000ff */
[----:B------:R-:W-:Y:S01]  /*e5e0*/  FADD.FTZ R164, R164, R187 ;  /* 0x000000bba4a47221 */ /* 0x000fe20000010000 */
[----:B------:R-:W-:Y:S01]  /*e5f0*/  F2FP.PACK_AB R69, R203, R166 ;  /* 0x000000a6cb45723e */ /* 0x000fe200000000ff */
[----:B------:R-:W-:Y:S02]  /*e600*/  MUFU.EX2 R150, R150 ;  /* 0x0000009600967308 */ /* 0x000fe40000000800 */
[----:B------:R-:W-:Y:S01]  /*e610*/  F2FP.PACK_AB R70, R176, R172 ;  /* 0x000000acb046723e */ /* 0x000fe200000000ff */
[----:B------:R-:W-:Y:S01]  /*e620*/  FADD.FTZ R201, R201, R164 ;  /* 0x000000a4c9c97221 */ /* 0x000fe20000010000 */
[----:B------:R-:W-:Y:S01]  /*e630*/  F2FP.PACK_AB R71, R186, R182 ;  /* 0x000000b6ba47723e */ /* 0x000fe200000000ff */
[----:B------:R-:W-:Y:S02]  /*e640*/  FADD.FTZ R166, R166, R191 ;  /* 0x000000bfa6a67221 */ /* 0x000fe40000010000 */
[----:B------:R-:W-:Y:S02]  /*e650*/  FADD.FTZ R201, R172, R201 ;  /* 0x000000c9acc97221 */ /* 0x000fe40000010000 */
[----:B------:R-:W-:Y:S01]  /*e660*/  FADD.FTZ R203, R203, R166 ;  /* 0x000000a6cbcb7221 */ /* 0x000fe20000010000 */
[----:B------:R-:W-:Y:S01]  /*e670*/  MUFU.EX2 R133, R148 ;  /* 0x0000009400857308 */ /* 0x000fe20000000800 */
[C---:B-1----:R-:W-:Y:S01]  /*e680*/  HMMA.16816.F32 R4, R68.reuse, R72, R4 ;  /* 0x000000484404723c */ /* 0x042fe20000001804 */
[----:B--2---:R-:W-:Y:S02]  /*e690*/  LDSM.16.MT88.4 R88, [R246+0x6100] ;  /* 0x00610000f658783b */ /* 0x004fe40000004200 */
[----:B------:R-:W-:Y:S02]  /*e6a0*/  FADD.FTZ R176, R176, R201 ;  /* 0x000000c9b0b07221 */ /* 0x000fe40000010000 */
[----:B------:R-:W-:Y:S03]  /*e6b0*/  FADD.FTZ R203, R182, R203 ;  /* 0x000000cbb6cb7221 */ /* 0x000fe60000010000 */
[C---:B------:R-:W-:Y:S01]  /*e6c0*/  HMMA.16816.F32 R8, R68.reuse, R74, R8 ;  /* 0x0000004a4408723c */ /* 0x040fe20000001808 */
[----:B------:R-:W1:Y:S01]  /*e6d0*/  MUFU.EX2 R161, R161 ;  /* 0x000000a100a17308 */ /* 0x000e620000000800 */
[----:B------:R-:W2:Y:S02]  /*e6e0*/  LDSM.16.MT88.4 R72, [R248+0x5900] ;  /* 0x00590000f848783b */ /* 0x000ea40000004200 */
[----:B------:R-:W-:Y:S04]  /*e6f0*/  FADD.FTZ R186, R186, R203 ;  /* 0x000000cbbaba7221 */ /* 0x000fe80000010000 */
[C---:B------:R-:W-:Y:S03]  /*e700*/  HMMA.16816.F32 R12, R68.reuse, R100, R12 ;  /* 0x00000064440c723c */ /* 0x040fe6000000180c */
[----:B------:R-:W-:Y:S05]  /*e710*/  MUFU.EX2 R155, R155 ;  /* 0x0000009b009b7308 */ /* 0x000fea0000000800 */
[C---:B------:R-:W-:Y:S01]  /*e720*/  HMMA.16816.F32 R16, R68.reuse, R102, R16 ;  /* 0x000000664410723c */ /* 0x040fe20000001810 */
[----:B------:R-:W-:Y:S04]  /*e730*/  LDSM.16.MT88.4 R100, [R244+0x3900] ;  /* 0x00390000f464783b */ /* 0x000fe80000004200 */
[----:B------:R-:W4:Y:S03]  /*e740*/  MUFU.EX2 R159, R159 ;  /* 0x0000009f009f7308 */ /* 0x000f260000000800 */
[C---:B------:R-:W-:Y:S07]  /*e750*/  HMMA.16816.F32 R20, R68.reuse, R80, R20 ;  /* 0x000000504414723c */ /* 0x040fee0000001814 */
[----:B------:R-:W-:Y:S01]  /*e760*/  MUFU.EX2 R153, R153 ;  /* 0x0000009900997308 */ /* 0x000fe20000000800 */
[C---:B------:R-:W-:Y:S01]  /*e770*/  HMMA.16816.F32 R24, R68.reuse, R82, R24 ;  /* 0x000000524418723c */ /* 0x040fe20000001818 */
[----:B------:R-:W1:Y:S07]  /*e780*/  LDSM.16.MT88.4 R80, [R245+0x5900] ;  /* 0x00590000f550783b */ /* 0x000e6e0000004200 */
[C---:B---3--:R-:W-:Y:S01]  /*e790*/  HMMA.16816.F32 R28, R68.reuse, R76, R28 ;  /* 0x0000004c441c723c */ /* 0x048fe2000000181c */
[----:B------:R-:W3:Y:S07]  /*e7a0*/  MUFU.EX2 R151, R151 ;  /* 0x0000009700977308 */ /* 0x000eee0000000800 */
[C---:B------:R-:W-:Y:S01]  /*e7b0*/  HMMA.16816.F32 R32, R68.reuse, R78, R32 ;  /* 0x0000004e4420723c */ /* 0x040fe20000001820 */
[----:B------:R-:W3:Y:S02]  /*e7c0*/  LDSM.16.MT88.4 R76, [R244+0x5900] ;  /* 0x00590000f44c783b */ /* 0x000ee40000004200 */
[----:B------:R-:W1:Y:S05]  /*e7d0*/  MUFU.EX2 R149, R149 ;  /* 0x0000009500957308 */ /* 0x000e6a0000000800 */
[C---:B--2---:R-:W-:Y:S05]  /*e7e0*/  HMMA.16816.F32 R36, R68.reuse, R72, R36 ;  /* 0x000000484424723c */ /* 0x044fea0000001824 */
[----:B------:R-:W2:Y:S03]  /*e7f0*/  MUFU.EX2 R134, R134 ;  /* 0x0000008600867308 */ /* 0x000ea60000000800 */
[C---:B------:R-:W-:Y:S01]  /*e800*/  HMMA.16816.F32 R40, R68.reuse, R74, R40 ;  /* 0x0000004a4428723c */ /* 0x040fe20000001828 */
[----:B------:R-:W2:Y:S07]  /*e810*/  LDSM.16.MT88.4 R72, [R248+0x2100] ;  /* 0x00210000f848783b */ /* 0x000eae0000004200 */
[C---:B------:R-:W-:Y:S08]  /*e820*/  HMMA.16816.F32 R44, R68.reuse, R84, R44 ;  /* 0x00000054442c723c */ /* 0x040ff0000000182c */
[C---:B------:R-:W-:Y:S01]  /*e830*/  HMMA.16816.F32 R48, R68.reuse, R86, R48 ;  /* 0x000000564430723c */ /* 0x040fe20000001830 */
[----:B------:R-:W2:Y:S07]  /*e840*/  LDSM.16.MT88.4 R84, [R246+0x2100] ;  /* 0x00210000f654783b */ /* 0x000eae0000004200 */
[C---:B-1----:R-:W-:Y:S08]  /*e850*/  HMMA.16816.F32 R52, R68.reuse, R80, R52 ;  /* 0x000000504434723c */ /* 0x042ff00000001834 */
[C---:B------:R-:W-:Y:S01]  /*e860*/  HMMA.16816.F32 R56, R68.reuse, R82, R56 ;  /* 0x000000524438723c */ /* 0x040fe20000001838 */
[----:B------:R-:W1:Y:S07]  /*e870*/  LDSM.16.MT88.4 R80, [R245+0x2100] ;  /* 0x00210000f550783b */ /* 0x000e6e0000004200 */
[C---:B---3--:R-:W-:Y:S08]  /*e880*/  HMMA.16816.F32 R60, R68.reuse, R76, R60 ;  /* 0x0000004c443c723c */ /* 0x048ff0000000183c */
[----:B------:R-:W-:Y:S01]  /*e890*/  HMMA.16816.F32 R64, R68, R78, R64 ;  /* 0x0000004e4440723c */ /* 0x000fe20000001840 */
[----:B------:R-:W3:Y:S06]  /*e8a0*/  LDSM.16.MT88.4 R76, [R244+0x2100] ;  /* 0x00210000f44c783b */ /* 0x000eec0000004200 */
[----:B-----5:R-:W-:Y:S02]  /*e8b0*/  F2FP.PACK_AB R68, R114, R112 ;  /* 0x000000707244723e */ /* 0x020fe400000000ff */
[----:B------:R-:W-:Y:S03]  /*e8c0*/  F2FP.PACK_AB R69, R202, R113 ;  /* 0x00000071ca45723e */ /* 0x000fe600000000ff */
[----:B------:R-:W-:Y:S02]  /*e8d0*/  F2FP.PACK_AB R70, R200, R198 ;  /* 0x000000c6c846723e */ /* 0x000fe400000000ff */
[----:B------:R-:W-:Y:S07]  /*e8e0*/  F2FP.PACK_AB R71, R190, R196 ;  /* 0x000000c4be47723e */ /* 0x000fee00000000ff */
[C---:B--2---:R-:W-:Y:S08]  /*e8f0*/  HMMA.16816.F32 R4, R68.reuse, R72, R4 ;  /* 0x000000484404723c */ /* 0x044ff00000001804 */
[C---:B------:R-:W-:Y:S01]  /*e900*/  HMMA.16816.F32 R8, R68.reuse, R74, R8 ;  /* 0x0000004a4408723c */ /* 0x040fe20000001808 */
[----:B------:R-:W2:Y:S07]  /*e910*/  LDSM.16.MT88.4 R72, [R248+0x6100] ;  /* 0x00610000f848783b */ /* 0x000eae0000004200 */
[C---:B------:R-:W-:Y:S08]  /*e920*/  HMMA.16816.F32 R12, R68.reuse, R84, R12 ;  /* 0x00000054440c723c */ /* 0x040ff0000000180c */
[C---:B------:R-:W-:Y:S01]  /*e930*/  HMMA.16816.F32 R16, R68.reuse, R86, R16 ;  /* 0x000000564410723c */ /* 0x040fe20000001810 */
[----:B------:R-:W5:Y:S07]  /*e940*/  LDSM.16.MT88.4 R84, [R244+0x6100] ;  /* 0x00610000f454783b */ /* 0x000f6e0000004200 */
[C---:B-1----:R-:W-:Y:S08]  /*e950*/  HMMA.16816.F32 R20, R68.reuse, R80, R20 ;  /* 0x000000504414723c */ /* 0x042ff00000001814 */
        /* <DEDUP_REMOVED lines=21> */
[C---:B-1----:R-:W-:Y:S08]  /*eab0*/  HMMA.16816.F32 R4, R68.reuse, R80, R4 ;  /* 0x000000504404723c */ /* 0x042ff00000001804 */
[C---:B------:R-:W-:Y:S01]  /*eac0*/  HMMA.16816.F32 R8, R68.reuse, R82, R8 ;  /* 0x000000524408723c */ /* 0x040fe20000001808 */
[----:B------:R-:W1:Y:S07]  /*ead0*/  LDSM.16.MT88.4 R80, [R248+0x6900] ;  /* 0x00690000f850783b */ /* 0x000e6e0000004200 */
[C---:B------:R-:W-:Y:S08]  /*eae0*/  HMMA.16816.F32 R12, R68.reuse, R96, R12 ;  /* 0x00000060440c723c */ /* 0x040ff0000000180c */
[C---:B------:R-:W-:Y:S01]  /*eaf0*/  HMMA.16816.F32 R16, R68.reuse, R98, R16 ;  /* 0x000000624410723c */ /* 0x040fe20000001810 */
[----:B------:R-:W-:Y:S07]  /*eb00*/  LDSM.16.MT88.4 R96, [R244+0x7100] ;  /* 0x00710000f460783b */ /* 0x000fee0000004200 */
[C---:B---3--:R-:W-:Y:S08]  /*eb10*/  HMMA.16816.F32 R20, R68.reuse, R76, R20 ;  /* 0x0000004c4414723c */ /* 0x048ff00000001814 */
[C---:B------:R-:W-:Y:S01]  /*eb20*/  HMMA.16816.F32 R24, R68.reuse, R78, R24 ;  /* 0x0000004e4418723c */ /* 0x040fe20000001818 */
[----:B------:R-:W3:Y:S07]  /*eb30*/  LDSM.16.MT88.4 R76, [R245+0x6900] ;  /* 0x00690000f54c783b */ /* 0x000eee0000004200 */
        /* <DEDUP_REMOVED lines=13> */
[----:B------:R-:W-:Y:S01]  /*ec10*/  HMMA.16816.F32 R64, R68, R74, R64 ;  /* 0x0000004a4440723c */ /* 0x000fe20000001840 */
[----:B------:R-:W2:Y:S06]  /*ec20*/  LDSM.16.MT88.4 R72, [R245+0x3100] ;  /* 0x00310000f548783b */ /* 0x000eac0000004200 */
[----:B------:R-:W-:Y:S02]  /*ec30*/  F2FP.PACK_AB R68, R179, R181 ;  /* 0x000000b5b344723e */ /* 0x000fe400000000ff */
[----:B------:R-:W-:Y:S03]  /*ec40*/  F2FP.PACK_AB R69, R175, R177 ;  /* 0x000000b1af45723e */ /* 0x000fe600000000ff */
[----:B------:R-:W-:Y:S02]  /*ec50*/  F2FP.PACK_AB R70, R165, R173 ;  /* 0x000000ada546723e */ /* 0x000fe400000000ff */
[----:B------:R-:W-:Y:S07]  /*ec60*/  F2FP.PACK_AB R71, R161, R163 ;  /* 0x000000a3a147723e */ /* 0x000fee00000000ff */
[C---:B-1----:R-:W-:Y:S08]  /*ec70*/  HMMA.16816.F32 R4, R68.reuse, R80, R4 ;  /* 0x000000504404723c */ /* 0x042ff00000001804 */
[C---:B------:R-:W-:Y:S01]  /*ec80*/  HMMA.16816.F32 R8, R68.reuse, R82, R8 ;  /* 0x000000524408723c */ /* 0x040fe20000001808 */
[----:B------:R-:W1:Y:S07]  /*ec90*/  LDSM.16.MT88.4 R80, [R248+0x7100] ;  /* 0x00710000f850783b */ /* 0x000e6e0000004200 */
[C---:B---3--:R-:W-:Y:S08]  /*eca0*/  HMMA.16816.F32 R12, R68.reuse, R76, R12 ;  /* 0x0000004c440c723c */ /* 0x048ff0000000180c */
[C---:B------:R-:W-:Y:S01]  /*ecb0*/  HMMA.16816.F32 R16, R68.reuse, R78, R16 ;  /* 0x0000004e4410723c */ /* 0x040fe20000001810 */
[----:B------:R-:W-:Y:S07]  /*ecc0*/  LDSM.16.MT88.4 R76, [R245+0x7900] ;  /* 0x00790000f54c783b */ /* 0x000fee0000004200 */
[C---:B--2---:R-:W-:Y:S07]  /*ecd0*/  HMMA.16816.F32 R20, R68.reuse, R72, R20 ;  /* 0x000000484414723c */ /* 0x044fee0000001814 */
[----:B------:R-:W-:Y:S01]  /*ece0*/  MOV R73, R113 ;  /* 0x0000007100497202 */ /* 0x000fe20000000f00 */
[C---:B------:R-:W-:Y:S04]  /*ecf0*/  HMMA.16816.F32 R24, R68.reuse, R74, R24 ;  /* 0x0000004a4418723c */ /* 0x040fe80000001818 */
[----:B------:R-:W-:Y:S04]  /*ed00*/  MOV R72, R112 ;  /* 0x0000007000487202 */ /* 0x000fe80000000f00 */
[C---:B------:R-:W-:Y:S08]  /*ed10*/  HMMA.16816.F32 R28, R68.reuse, R84, R28 ;  /* 0x00000054441c723c */ /* 0x040ff0000000181c */
[C---:B------:R-:W-:Y:S01]  /*ed20*/  HMMA.16816.F32 R32, R68.reuse, R86, R32 ;  /* 0x000000564420723c */ /* 0x040fe20000001820 */
[----:B------:R-:W-:Y:S07]  /*ed30*/  LDSM.16.MT88.4 R84, [R246+0x7900] ;  /* 0x00790000f654783b */ /* 0x000fee0000004200 */
[C---:B-1----:R-:W-:Y:S08]  /*ed40*/  HMMA.16816.F32 R36, R68.reuse, R80, R36 ;  /* 0x000000504424723c */ /* 0x042ff00000001824 */
[C---:B------:R-:W-:Y:S08]  /*ed50*/  HMMA.16816.F32 R40, R68.reuse, R82, R40 ;  /* 0x000000524428723c */ /* 0x040ff00000001828 */
[C---:B------:R-:W-:Y:S08]  /*ed60*/  HMMA.16816.F32 R44, R68.reuse, R88, R44 ;  /* 0x00000058442c723c */ /* 0x040ff0000000182c */
[C---:B------:R-:W-:Y:S08]  /*ed70*/  HMMA.16816.F32 R48, R68.reuse, R90, R48 ;  /* 0x0000005a4430723c */ /* 0x040ff00000001830 */
[C---:B------:R-:W-:Y:S08]  /*ed80*/  HMMA.16816.F32 R52, R68.reuse, R92, R52 ;  /* 0x0000005c4434723c */ /* 0x040ff00000001834 */
[C---:B------:R-:W-:Y:S01]  /*ed90*/  HMMA.16816.F32 R56, R68.reuse, R94, R56 ;  /* 0x0000005e4438723c */ /* 0x040fe20000001838 */
[----:B------:R-:W1:Y:S07]  /*eda0*/  LDSM.16.MT88.4 R92, [R248+0x7900] ;  /* 0x00790000f85c783b */ /* 0x000e6e0000004200 */
[C---:B------:R-:W-:Y:S08]  /*edb0*/  HMMA.16816.F32 R60, R68.reuse, R96, R60 ;  /* 0x00000060443c723c */ /* 0x040ff0000000183c */
[----:B------:R-:W-:Y:S07]  /*edc0*/  HMMA.16816.F32 R64, R68, R98, R64 ;  /* 0x000000624440723c */ /* 0x000fee0000001840 */
[----:B----4-:R-:W-:Y:S02]  /*edd0*/  F2FP.PACK_AB R68, R159, R155 ;  /* 0x0000009b9f44723e */ /* 0x010fe400000000ff */
[----:B------:R-:W-:Y:S03]  /*ede0*/  F2FP.PACK_AB R69, R151, R153 ;  /* 0x000000999745723e */ /* 0x000fe600000000ff */
[----:B------:R-:W-:Y:S02]  /*edf0*/  F2FP.PACK_AB R70, R150, R149 ;  /* 0x000000959646723e */ /* 0x000fe400000000ff */
[----:B------:R-:W-:Y:S07]  /*ee00*/  F2FP.PACK_AB R71, R133, R134 ;  /* 0x000000868547723e */ /* 0x000fee00000000ff */
[C---:B------:R-:W-:Y:S01]  /*ee10*/  HMMA.16816.F32 R128, R68.reuse, R124, R4 ;  /* 0x0000007c4480723c */ /* 0x040fe20000001804 */
[----:B------:R-:W2:Y:S07]  /*ee20*/  LDSM.16.MT88.4 R4, [R244+0x7900] ;  /* 0x00790000f404783b */ /* 0x000eae0000004200 */
        /* <DEDUP_REMOVED lines=36> */
[----:B------:R-:W-:Y:S01]  /*f070*/  FADD.FTZ R2, R159, R2 ;  /* 0x000000029f027221 */ /* 0x000fe20000010000 */
[C---:B--2---:R-:W-:Y:S03]  /*f080*/  HMMA.16816.F32 R72, R68.reuse, R4, R60 ;  /* 0x000000044448723c */ /* 0x044fe6000000183c */
[----:B------:R-:W-:Y:S04]  /*f090*/  FADD.FTZ R149, R149, R2 ;  /* 0x0000000295957221 */ /* 0x000fe80000010000 */
[----:B------:R-:W-:Y:S01]  /*f0a0*/  FADD.FTZ R4, R163, R8 ;  /* 0x00000008a3047221 */ /* 0x000fe20000010000 */
[----:B------:R-:W-:Y:S04]  /*f0b0*/  HMMA.16816.F32 R68, R68, R6, R64 ;  /* 0x000000064444723c */ /* 0x000fe80000001840 */
[----:B------:R-:W-:Y:S02]  /*f0c0*/  FADD.FTZ R4, R161, R4 ;  /* 0x00000004a1047221 */ /* 0x000fe40000010000 */
[----:B------:R-:W-:Y:S02]  /*f0d0*/  FADD.FTZ R3, R150, R149 ;  /* 0x0000009596037221 */ /* 0x000fe40000010000 */
[----:B------:R-:W-:Y:S03]  /*f0e0*/  FADD.FTZ R4, R153, R4 ;  /* 0x0000000499047221 */ /* 0x000fe60000010000 */
[----:B------:R1:W-:Y:S01]  /*f0f0*/  STL [R1+0x20], R3 ;  /* 0x0000200301007387 */ /* 0x0003e20000100800 */
[----:B------:R-:W-:Y:S04]  /*f100*/  FADD.FTZ R151, R151, R4 ;  /* 0x0000000497977221 */ /* 0x000fe80000010000 */
[----:B------:R-:W-:Y:S04]  /*f110*/  FADD.FTZ R134, R134, R151 ;  /* 0x0000009786867221 */ /* 0x000fe80000010000 */
[----:B------:R-:W-:Y:S05]  /*f120*/  FADD.FTZ R2, R133, R134 ;  /* 0x0000008685027221 */ /* 0x000fea0000010000 */
[----:B------:R2:W-:Y:S01]  /*f130*/  STL [R1+0x24], R2 ;  /* 0x0000240201007387 */ /* 0x0005e20000100800 */
[----:B-1----:R-:W-:Y:S01]  /*f140*/  MOV R3, R0 ;  /* 0x0000000000037202 */ /* 0x002fe20000000f00 */
[----:B--2---:R-:W-:-:S05]  /*f150*/  @P0 BRA `(.L_x_562) ;  /* 0xffffc35000000947 */ /* 0x004fca000383ffff */
.L_x_561:
[----:B------:R-:W2:Y:S04]  /*f160*/  LDL.LU R4, [R1+0x20] ;  /* 0x0000200001047983 */ /* 0x000ea80000300800 */
[----:B----4-:R-:W3:Y:S01]  /*f170*/  LDL.LU R2, [R1+0x24] ;  /* 0x0000240001027983 */ /* 0x010ee20000300800 */
[----:B------:R-:W-:-:S02]  /*f180*/  MOV R3, RZ ;  /* 0x000000ff00037202 */ /* 0x000fc40000000f00 */
[----:B------:R-:W-:Y:S01]  /*f190*/  PLOP3.LUT P2, PT, PT, PT, PT, 0x8, 0x0 ;  /* 0x000000000000781c */ /* 0x000fe20003f4e170 */
[----:B--2---:R-:W1:Y:S04]  /*f1a0*/  SHFL.BFLY PT, R6, R4, 0x2, 0x1f ;  /* 0x0c401f0004067f89 */ /* 0x004e6800000e0000 */
[----:B---3--:R-:W2:Y:S01]  /*f1b0*/  SHFL.BFLY PT, R7, R2, 0x2, 0x1f ;  /* 0x0c401f0002077f89 */ /* 0x008ea200000e0000 */
[----:B-1----:R-:W-:Y:S01]  /*f1c0*/  FADD.FTZ R6, R6, R4 ;  /* 0x0000000406067221 */ /* 0x002fe20000010000 */
[----:B------:R-:W-:Y:S01]  /*f1d0*/  MOV R4, RZ ;  /* 0x000000ff00047202 */ /* 0x000fe20000000f00 */
        /* <DEDUP_REMOVED lines=49> */
[----:B------:R-:W-:Y:S01]  /*f4f0*/  FMUL.FTZ R69, R4, R69 ;  /* 0x0000004504457220 */ /* 0x000fe20000410000 */
[----:B------:R-:W-:Y:S01]  /*f500*/  MOV R4, 0xff800000 ;  /* 0xff80000000047802 */ /* 0x000fe20000000f00 */
        /* <DEDUP_REMOVED lines=34> */
.L_x_555:
[----:B------:R-:W-:Y:S01]  /*f730*/  USHF.R.S32.HI UR8, URZ, 0x1f, UR9 ;  /* 0x0000001f3f087899 */ /* 0x000fe20008011409 */
        /* <DEDUP_REMOVED lines=48> */
[----:B------:R-:W-:Y:S01]  /*fa40*/  F2FP.PACK_AB R88, R89, R88 ;  /* 0x000000585958723e */ /* 0x000fe200000000ff */
[----:B------:R-:W-:Y:S01]  /*fa50*/  IMAD.SHL.U32 R13, R12, 0x2, RZ ;  /* 0x000000020c0d7824 */ /* 0x000fe200078e00ff */
[----:B------:R-:W-:Y:S01]  /*fa60*/  BAR.SYNC.DEFER_BLOCKING 0x1, 0x100 ;  /* 0x0044000000007b1d */ /* 0x000fe20000010000 */
[----:B------:R-:W-:-:S02]  /*fa70*/  F2FP.PACK_AB R90, R91, R90 ;  /* 0x0000005a5b5a723e */ /* 0x000fc400000000ff */
[----:B------:R-:W-:Y:S02]  /*fa80*/  F2FP.PACK_AB R84, R85, R84 ;  /* 0x000000545554723e */ /* 0x000fe400000000ff */
[C---:B------:R-:W-:Y:S02]  /*fa90*/  IADD3 R10, R13.reuse, 0x80, RZ ;  /* 0x000000800d0a7810 */ /* 0x040fe40007ffe0ff */
[----:B------:R-:W-:Y:S02]  /*faa0*/  IADD3 R15, R13, 0x70, RZ ;  /* 0x000000700d0f7810 */ /* 0x000fe40007ffe0ff */
[----:B------:R-:W-:Y:S02]  /*fab0*/  @P0 IADD3 R15, R10, 0x10, RZ ;  /* 0x000000100a0f0810 */ /* 0x000fe40007ffe0ff */
[----:B------:R-:W-:Y:S01]  /*fac0*/  SEL R10, R9, 0xffffffe0, !P1 ;  /* 0xffffffe0090a7807 */ /* 0x000fe20004800000 */
[----:B------:R-:W-:Y:S01]  /*fad0*/  IMAD.MOV.U32 R9, RZ, RZ, 0x40 ;  /* 0x00000040ff097424 */ /* 0x000fe200078e00ff */
[----:B------:R-:W-:-:S02]  /*fae0*/  F2FP.PACK_AB R86, R87, R86 ;  /* 0x000000565756723e */ /* 0x000fc400000000ff */
[----:B------:R-:W-:Y:S01]  /*faf0*/  F2FP.PACK_AB R80, R81, R80 ;  /* 0x000000505150723e */ /* 0x000fe200000000ff */
[----:B------:R-:W-:Y:S01]  /*fb00*/  IMAD.IADD R17, R13, 0x1, R10 ;  /* 0x000000010d117824 */ /* 0x000fe200078e020a */
[----:B------:R-:W-:Y:S01]  /*fb10*/  SEL R12, R9, 0xffffffc0, !P2 ;  /* 0xffffffc0090c7807 */ /* 0x000fe20005000000 */
[--C-:B------:R-:W-:Y:S01]  /*fb20*/  IMAD.IADD R9, R10, 0x1, R15.reuse ;  /* 0x000000010a097824 */ /* 0x100fe200078e020f */
[----:B------:R-:W-:Y:S02]  /*fb30*/  F2FP.PACK_AB R82, R83, R82 ;  /* 0x000000525352723e */ /* 0x000fe400000000ff */
[----:B------:R-:W-:Y:S01]  /*fb40*/  F2FP.PACK_AB R76, R77, R76 ;  /* 0x0000004c4d4c723e */ /* 0x000fe200000000ff */
[--C-:B------:R-:W-:Y:S01]  /*fb50*/  IMAD.IADD R19, R13, 0x1, R12.reuse ;  /* 0x000000010d137824 */ /* 0x100fe200078e020c */
[----:B------:R-:W-:Y:S01]  /*fb60*/  F2FP.PACK_AB R78, R79, R78 ;  /* 0x0000004e4f4e723e */ /* 0x000fe200000000ff */
[----:B------:R-:W-:Y:S01]  /*fb70*/  STS [R13+0x80], R128 ;  /* 0x000080800d007388 */ /* 0x000fe20000000800 */
[C---:B------:R-:W-:Y:S01]  /*fb80*/  IMAD.IADD R21, R12.reuse, 0x1, R15 ;  /* 0x000000010c157824 */ /* 0x040fe200078e020f */
[----:B------:R-:W-:Y:S01]  /*fb90*/  F2FP.PACK_AB R72, R73, R72 ;  /* 0x000000484948723e */ /* 0x000fe200000000ff */
[----:B------:R-:W-:Y:S01]  /*fba0*/  IMAD.IADD R23, R12, 0x1, R17 ;  /* 0x000000010c177824 */ /* 0x000fe200078e0211 */
[----:B------:R-:W-:Y:S01]  /*fbb0*/  STS [R13+0x480], R130 ;  /* 0x000480820d007388 */ /* 0x000fe20000000800 */
[----:B------:R-:W-:Y:S01]  /*fbc0*/  IMAD.IADD R25, R9, 0x1, R12 ;  /* 0x0000000109197824 */ /* 0x000fe200078e020c */
[----:B------:R-:W-:Y:S01]  /*fbd0*/  F2FP.PACK_AB R74, R75, R74 ;  /* 0x0000004a4b4a723e */ /* 0x000fe200000000ff */
[----:B------:R-:W-:Y:S01]  /*fbe0*/  IMAD.U32 R12, RZ, RZ, UR4 ;  /* 0x00000004ff0c7e24 */ /* 0x000fe2000f8e00ff */
[----:B------:R-:W-:Y:S01]  /*fbf0*/  STS [R15], R124 ;  /* 0x0000007c0f007388 */ /* 0x000fe20000000800 */
[----:B------:R-:W-:-:S02]  /*fc00*/  F2FP.PACK_AB R68, R69, R68 ;  /* 0x000000444544723e */ /* 0x000fc400000000ff */
        /* <DEDUP_REMOVED lines=23> */
[----:B-1----:R-:W-:Y:S01]  /*fd80*/  IMAD.U32 R13, RZ, RZ, UR5 ;  /* 0x00000005ff0d7e24 */ /* 0x002fe2000f8e00ff */
[----:B------:R-:W-:-:S02]  /*fd90*/  ULDC.64 UR4, c[0x0][0x508] ;  /* 0x0001420000047ab9 */ /* 0x000fc40000000a00 */
        /* <DEDUP_REMOVED lines=8> */
[----:B------:R-:W-:Y:S01]  /*fe20*/  BAR.SYNC.DEFER_BLOCKING 0x1, 0x100 ;  /* 0x0044000000007b1d */ /* 0x000fe20000010000 */
[----:B------:R-:W-:-:S04]  /*fe30*/  UISETP.NE.U32.AND UP0, UPT, URZ, UR4, UPT ;  /* 0x000000043f00728c */ /* 0x000fc8000bf05070 */
[----:B------:R-:W-:Y:S01]  /*fe40*/  UISETP.NE.AND.EX UP0, UPT, URZ, UR5, UPT, UP0 ;  /* 0x000000053f00728c */ /* 0x000fe2000bf05300 */
[----:B------:R-:W3:Y:S02]  /*fe50*/  @P1 LDG.E R6, [R12.64] ;  /* 0x0000000e0c061981 */ /* 0x000ee4000c1e1900 */
[----:B------:R-:W-:-:S03]  /*fe60*/  ULDC.64 UR4, c[0x0][0x508] ;  /* 0x0001420000047ab9 */ /* 0x000fc60000000a00 */
[----:B------:R-:W-:-:S05]  /*fe70*/  PLOP3.LUT P0, PT, PT, PT, UP0, 0x80, 0x0 ;  /* 0x000000000000781c */ /* 0x000fca0003f0f008 */
[----:B------:R-:W-:Y:S01]  /*fe80*/  @UP0 UIMAD.WIDE UR4, UR13, UR6, UR4 ;  /* 0x000000060d0402a5 */ /* 0x000fe2000f8e0204 */
[----:B--2---:R-:W-:-:S05]  /*fe90*/  IMAD.MOV.U32 R9, RZ, RZ, c[0x0][0x388] ;  /* 0x0000e200ff097624 */ /* 0x004fca00078e00ff */
[----:B------:R-:W-:Y:S02]  /*fea0*/  IMAD.U32 R14, RZ, RZ, UR4 ;  /* 0x00000004ff0e7e24 */ /* 0x000fe4000f8e00ff */
[----:B------:R-:W-:-:S05]  /*feb0*/  IMAD.U32 R15, RZ, RZ, UR5 ;  /* 0x00000005ff0f7e24 */ /* 0x000fca000f8e00ff */
[----:B------:R1:W5:Y:S01]  /*fec0*/  @P0 LDG.E R9, [R14.64] ;  /* 0x0000000e0e090981 */ /* 0x000362000c1e1900 */
[----:B------:R-:W-:Y:S02]  /*fed0*/  UMOV UR16, URZ ;  /* 0x0000003f00107c82 */ /* 0x000fe40008000000 */
[----:B------:R-:W-:Y:S01]  /*fee0*/  UMOV UR17, URZ ;  /* 0x0000003f00117c82 */ /* 0x000fe20008000000 */
[----:B---3--:R-:W2:Y:S02]  /*fef0*/  @P1 R2UR UR5, R6 ;  /* 0x00000000060513c2 */ /* 0x008ea400000e0000 */
[----:B--2---:R-:W-:Y:S02]  /*ff00*/  @UP1 USHF.R.S32.HI UR4, URZ, 0x1f, UR5 ;  /* 0x0000001f3f041899 */ /* 0x004fe40008011405 */
[----:B------:R-:W-:-:S05]  /*ff10*/  @UP1 UMOV UR16, UR5 ;  /* 0x0000000500101c82 */ /* 0x000fca0008000000 */
[----:B------:R-:W-:Y:S01]  /*ff20*/  @UP1 UMOV UR17, UR4 ;  /* 0x0000000400111c82 */ /* 0x000fe20008000000 */
[----:B------:R-:W-:Y:S05]  /*ff30*/  @P0 BRA `(.L_x_566) ;  /* 0x0000004000000947 */ /* 0x000fea0003800000 */
[----:B-1----:R-:W-:Y:S05]  /*ff40*/  @!P1 BRA `(.L_x_566) ;  /* 0x0000003000009947 */ /* 0x002fea0003800000 */
[----:B-----5:R-:W2:Y:S04]  /*ff50*/  LDG.E R9, [R12.64] ;  /* 0x0000000e0c097981 */ /* 0x020ea8000c1e1900 */
[----:B------:R-:W2:Y:S02]  /*ff60*/  LDG.E R6, [R12.64+0x4] ;  /* 0x0000040e0c067981 */ /* 0x000ea4000c1e1900 */
[----:B--2---:R-:W-:Y:S02]  /*ff70*/  IADD3 R9, -R9, R6, RZ ;  /* 0x0000000609097210 */ /* 0x004fe40007ffe1ff */
.L_x_566:
[----:B-1----:R-:W-:Y:S01]  /*ff80*/  LOP3.LUT R3, R8, 0xffffffe0, RZ, 0xc0, !PT ;  /* 0xffffffe008037812 */ /* 0x002fe200078ec0ff */
[----:B------:R-:W1:Y:S01]  /*ff90*/  S2R R39, SR_CTAID.X ;  /* 0x0000000000277919 */ /* 0x000e620000002500 */
[----:B------:R-:W-:Y:S01]  /*ffa0*/  SHF.R.S32.HI R13, RZ, 0x1f, R2 ;  /* 0x0000001fff0d7819 */ /* 0x000fe20000011402 */
[----:B------:R-:W-:Y:S01]  /*ffb0*/  IMAD.MOV.U32 R10, RZ, RZ, c[0x0][0x4e8] ;  /* 0x00013a00ff0a7624 */ /* 0x000fe200078e00ff */
[----:B------:R-:W-:Y:S01]  /*ffc0*/  LEA.HI R6, R11, R11, RZ, 0x1 ;  /* 0x0000000b0b067211 */ /* 0x000fe200078f08ff */
[----:B------:R-:W-:Y:S01]  /*ffd0*/  IMAD.IADD R3, R0, 0x1, -R3 ;  /* 0x0000000100037824 */ /* 0x000fe200078e0a03 */
[----:B------:R-:W-:Y:S01]  /*ffe0*/  LEA.HI R13, R13, R2, RZ, 0x3 ;  /* 0x000000020d0d7211 */ /* 0x000fe200078f18ff */
[----:B------:R-:W-:Y:S01]  /*fff0*/  ULDC.64 UR4, c[0x0][0x490] ;  /* 0x0001240000047ab9 */ /* 0x000fe20000000a00 */
[----:B------:R-:W-:Y:S01]  /*10000*/  LOP3.LUT R6, R6, 0x1ffffffe, RZ, 0xc0, !PT ;  /* 0x1ffffffe06067812 */ /* 0x000fe200078ec0ff */
[----:B------:R-:W-:Y:S01]  /*10010*/  UIMAD UR11, UR8, UR4, URZ ;  /* 0x00000004080b72a4 */ /* 0x000fe2000f8e023f */
[----:B------:R-:W-:Y:S01]  /*10020*/  SHF.R.S32.HI R8, RZ, 0x1f, R3 ;  /* 0x0000001fff087819 */ /* 0x000fe20000011403 */
[----:B------:R-:W-:Y:S01]  /*10030*/  USHF.R.S32.HI UR10, URZ, 0x1f, UR13 ;  /* 0x0000001f3f0a7899 */ /* 0x000fe2000801140d */
[----:B------:R-:W-:Y:S01]  /*10040*/  LOP3.LUT R13, R13, 0xffffff8, RZ, 0xc0, !PT ;  /* 0x0ffffff80d0d7812 */ /* 0x000fe200078ec0ff */
[----:B------:R-:W-:Y:S01]  /*10050*/  IMAD.IADD R11, R11, 0x1, -R6 ;  /* 0x000000010b0b7824 */ /* 0x000fe200078e0a06 */
[----:B------:R-:W-:Y:S01]  /*10060*/  LEA.HI R8, R8, R3, RZ, 0x2 ;  /* 0x0000000308087211 */ /* 0x000fe200078f10ff */
[----:B------:R-:W-:Y:S01]  /*10070*/  UMOV UR20, UR16 ;  /* 0x0000001000147c82 */ /* 0x000fe20008000000 */
[----:B------:R-:W-:Y:S01]  /*10080*/  ISETP.NE.AND P1, PT, R10, 0x1, PT ;  /* 0x000000010a00780c */ /* 0x000fe20003f25270 */
[----:B------:R-:W-:Y:S01]  /*10090*/  IMAD.IADD R2, R2, 0x1, -R13 ;  /* 0x0000000102027824 */ /* 0x000fe200078e0a0d */
[----:B------:R-:W-:Y:S01]  /*100a0*/  SHF.R.S32.HI R13, RZ, 0x2, R8 ;  /* 0x00000002ff0d7819 */ /* 0x000fe20000011408 */
[----:B------:R-:W-:Y:S01]  /*100b0*/  UMOV UR21, UR17 ;  /* 0x0000001100157c82 */ /* 0x000fe20008000000 */
[----:B------:R-:W-:Y:S01]  /*100c0*/  LOP3.LUT P2, RZ, R3, 0x3, RZ, 0xc0, !PT ;  /* 0x0000000303ff7812 */ /* 0x000fe2000784c0ff */
[----:B------:R-:W-:Y:S01]  /*100d0*/  UIMAD.WIDE.U32 UR20, UR9, UR4, UR20 ;  /* 0x00000004091472a5 */ /* 0x000fe2000f8e0014 */
[----:B------:R-:W-:Y:S01]  /*100e0*/  BSSY B0, `(.L_x_567) ;  /* 0x0000073000007945 */ /* 0x000fe20003800000 */
[----:B------:R-:W-:Y:S01]  /*100f0*/  IMAD R2, R2, 0x10, R13 ;  /* 0x0000001002027824 */ /* 0x000fe200078e020d */
[----:B------:R-:W-:-:S02]  /*10100*/  UIMAD UR11, UR9, UR5, UR11 ;  /* 0x00000005090b72a4 */ /* 0x000fc4000f8e020b */
[----:B------:R-:W-:Y:S01]  /*10110*/  USEL UR10, UR10, URZ, !UP1 ;  /* 0x0000003f0a0a7287 */ /* 0x000fe2000c800000 */
[----:B------:R-:W-:Y:S01]  /*10120*/  IMAD R6, R11, 0x8, R2 ;  /* 0x000000080b067824 */ /* 0x000fe200078e0202 */
[----:B------:R-:W-:Y:S02]  /*10130*/  ULDC.64 UR6, c[0x0][0x498] ;  /* 0x0001260000067ab9 */ /* 0x000fe40000000a00 */
[----:B------:R-:W-:Y:S01]  /*10140*/  UIADD3 UR21, UR21, UR11, URZ ;  /* 0x0000000b15157290 */ /* 0x000fe2000fffe03f */
[----:B-1----:R-:W-:Y:S01]  /*10150*/  IMAD R6, R39, 0x80, R6 ;  /* 0x0000008027067824 */ /* 0x002fe200078e0206 */
[----:B------:R-:W-:Y:S02]  /*10160*/  USEL UR13, UR13, URZ, !UP1 ;  /* 0x0000003f0d0d7287 */ /* 0x000fe4000c800000 */
[----:B------:R-:W-:Y:S01]  /*10170*/  UIMAD UR11, UR10, UR6, URZ ;  /* 0x000000060a0b72a4 */ /* 0x000fe2000f8e023f */
[----:B------:R-:W-:Y:S01]  /*10180*/  @P1 IMAD.HI.U32 R8, R6, c[0x0][0x4ec], RZ ;  /* 0x00013b0006081a27 */ /* 0x000fe200078e00ff */
[----:B------:R-:W-:-:S02]  /*10190*/  UIMAD.WIDE.U32 UR20, UR13, UR6, UR20 ;  /* 0x000000060d1472a5 */ /* 0x000fc4000f8e0014 */
[----:B------:R-:W-:Y:S01]  /*101a0*/  UIMAD UR7, UR13, UR7, UR11 ;  /* 0x000000070d0772a4 */ /* 0x000fe2000f8e020b */
[----:B------:R-:W-:Y:S01]  /*101b0*/  IMAD.MOV.U32 R14, RZ, RZ, R6 ;  /* 0x000000ffff0e7224 */ /* 0x000fe200078e0006 */
[----:B------:R-:W-:Y:S01]  /*101c0*/  @P1 SHF.R.U32.HI R14, RZ, c[0x0][0x4f0], R8 ;  /* 0x00013c00ff0e1a19 */ /* 0x000fe20000011608 */
[----:B------:R-:W-:Y:S02]  /*101d0*/  ULDC.64 UR4, c[0x0][0x3a0] ;  /* 0x0000e80000047ab9 */ /* 0x000fe40000000a00 */
[----:B------:R-:W-:Y:S01]  /*101e0*/  UIMAD.WIDE.U32 UR18, UR16, UR4, URZ ;  /* 0x00000004101272a5 */ /* 0x000fe2000f8e003f */
[--C-:B------:R-:W-:Y:S01]  /*101f0*/  SHF.R.S32.HI R8, RZ, 0x1f, R14.reuse ;  /* 0x0000001fff087819 */ /* 0x100fe2000001140e */
[----:B------:R-:W-:Y:S01]  /*10200*/  IMAD.MOV R11, RZ, RZ, -R14 ;  /* 0x000000ffff0b7224 */ /* 0x000fe200078e0a0e */
[----:B------:R-:W-:Y:S01]  /*10210*/  MOV R3, UR7 ;  /* 0x0000000700037c02 */ /* 0x000fe20008000f00 */
[----:B------:R-:W-:Y:S01]  /*10220*/  UIMAD UR4, UR17, UR4, URZ ;  /* 0x00000004110472a4 */ /* 0x000fe2000f8e023f */
[----:B------:R-:W-:Y:S01]  /*10230*/  IADD3 R14, P0, R14, UR20, RZ ;  /* 0x000000140e0e7c10 */ /* 0x000fe2000ff1e0ff */
[----:B------:R-:W-:Y:S01]  /*10240*/  IMAD R11, R11, c[0x0][0x4e8], R6 ;  /* 0x00013a000b0b7a24 */ /* 0x000fe200078e0206 */
[CC--:B------:R-:W-:Y:S01]  /*10250*/  LEA.HI R6, R5.reuse, R0.reuse, RZ, 0x3 ;  /* 0x0000000005067211 */ /* 0x0c0fe200078f18ff */
[----:B------:R-:W-:Y:S01]  /*10260*/  UIMAD UR16, UR16, UR5, UR4 ;  /* 0x00000005101072a4 */ /* 0x000fe2000f8e0204 */
[----:B------:R-:W-:-:S02]  /*10270*/  LEA.HI R5, R5, R0, RZ, 0x6 ;  /* 0x0000000005057211 */ /* 0x000fc400078f30ff */
[----:B------:R-:W-:Y:S01]  /*10280*/  LOP3.LUT R13, R6, 0xfffffff8, RZ, 0xc0, !PT ;  /* 0xfffffff8060d7812 */ /* 0x000fe200078ec0ff */
[----:B------:R-:W-:Y:S01]  /*10290*/  ULDC.64 UR4, c[0x0][0x3e8] ;  /* 0x0000fa0000047ab9 */ /* 0x000fe20000000a00 */
[----:B------:R-:W-:Y:S01]  /*102a0*/  SHF.R.S32.HI R6, RZ, 0x3, R6 ;  /* 0x00000003ff067819 */ /* 0x000fe20000011406 */
[----:B------:R-:W-:Y:S01]  /*102b0*/  UIADD3 UR17, UR19, UR16, URZ ;  /* 0x0000001013117290 */ /* 0x000fe2000fffe03f */
[----:B------:R-:W-:Y:S01]  /*102c0*/  IADD3.X R15, R8, UR21, R3, P0, !PT ;  /* 0x00000015080f7c10 */ /* 0x000fe200087fe403 */
[----:B------:R-:W-:Y:S01]  /*102d0*/  IMAD.IADD R13, R0, 0x1, -R13 ;  /* 0x00000001000d7824 */ /* 0x000fe200078e0a0d */
[----:B------:R-:W-:Y:S01]  /*102e0*/  SHF.R.S32.HI R0, RZ, 0x1f, R11 ;  /* 0x0000001fff007819 */ /* 0x000fe2000001140b */
[----:B------:R-:W-:Y:S01]  /*102f0*/  UIMAD UR8, UR8, UR4, URZ ;  /* 0x00000004080872a4 */ /* 0x000fe2000f8e023f */
[----:B------:R-:W-:Y:S01]  /*10300*/  IMAD.SHL.U32 R3, R6, 0x40, RZ ;  /* 0x0000004006037824 */ /* 0x000fe200078e00ff */
[----:B------:R-:W-:Y:S01]  /*10310*/  UMOV UR16, UR18 ;  /* 0x0000001200107c82 */ /* 0x000fe20008000000 */
[----:B------:R-:W-:Y:S01]  /*10320*/  IMAD R8, R13, 0x20, R6 ;  /* 0x000000200d087824 */ /* 0x000fe200078e0206 */
[----:B------:R-:W-:Y:S01]  /*10330*/  UIMAD UR8, UR9, UR5, UR8 ;  /* 0x00000005090872a4 */ /* 0x000fe2000f8e0208 */
[----:B------:R-:W-:Y:S01]  /*10340*/  IMAD R0, R0, c[0x0][0x488], RZ ;  /* 0x0001220000007a24 */ /* 0x000fe200078e02ff */
[----:B------:R-:W-:Y:S01]  /*10350*/  UIMAD.WIDE.U32 UR16, UR9, UR4, UR16 ;  /* 0x00000004091072a5 */ /* 0x000fe2000f8e0010 */
[----:B------:R-:W-:Y:S01]  /*10360*/  IMAD.WIDE.U32 R14, R11, c[0x0][0x488], R14 ;  /* 0x000122000b0e7a25 */ /* 0x000fe200078e000e */
[----:B------:R-:W-:Y:S01]  /*10370*/  LOP3.LUT R3, R3, 0x1c0, RZ, 0xc0, !PT ;  /* 0x000001c003037812 */ /* 0x000fe200078ec0ff */
[----:B------:R-:W-:-:S02]  /*10380*/  ULDC.64 UR4, c[0x0][0x3f0] ;  /* 0x0000fc0000047ab9 */ /* 0x000fc40000000a00 */
[----:B------:R-:W-:Y:S01]  /*10390*/  IMAD R11, R11, c[0x0][0x48c], R0 ;  /* 0x000123000b0b7a24 */ /* 0x000fe200078e0200 */
[C---:B------:R-:W-:Y:S01]  /*103a0*/  LEA R12, P0, R14.reuse, c[0x0][0x450], 0x2 ;  /* 0x000114000e0c7a11 */ /* 0x040fe200078010ff */
[----:B------:R-:W-:Y:S01]  /*103b0*/  IMAD.SHL.U32 R0, R13, 0x8, RZ ;  /* 0x000000080d007824 */ /* 0x000fe200078e00ff */
[----:B------:R-:W-:Y:S01]  /*103c0*/  UIADD3 UR9, UR17, UR8, URZ ;  /* 0x0000000811097290 */ /* 0x000fe2000fffe03f */
[----:B------:R-:W-:Y:S01]  /*103d0*/  IMAD R13, R39, 0x80, R8 ;  /* 0x00000080270d7824 */ /* 0x000fe200078e0208 */
[----:B------:R-:W-:Y:S01]  /*103e0*/  IADD3 R11, R15, R11, RZ ;  /* 0x0000000b0f0b7210 */ /* 0x000fe20007ffe0ff */
[----:B------:R-:W-:Y:S01]  /*103f0*/  UIMAD UR10, UR10, UR4, URZ ;  /* 0x000000040a0a72a4 */ /* 0x000fe2000f8e023f */
[----:B------:R-:W-:Y:S01]  /*10400*/  LOP3.LUT R10, R3, 0x38, R0, 0xf8, !PT ;  /* 0x00000038030a7812 */ /* 0x000fe200078ef800 */
[----:B------:R-:W-:Y:S01]  /*10410*/  @P1 IMAD.HI.U32 R16, R13, c[0x0][0x4ec], RZ ;  /* 0x00013b000d101a27 */ /* 0x000fe200078e00ff */
[----:B------:R-:W-:Y:S01]  /*10420*/  LEA.HI.X R11, R14, c[0x0][0x454], R11, 0x2, P0 ;  /* 0x000115000e0b7a11 */ /* 0x000fe200000f140b */
[----:B------:R-:W-:Y:S01]  /*10430*/  UMOV UR8, UR16 ;  /* 0x0000001000087c82 */ /* 0x000fe20008000000 */
[----:B------:R-:W-:Y:S01]  /*10440*/  SHF.R.U32.HI R3, RZ, 0x3, R3 ;  /* 0x00000003ff037819 */ /* 0x000fe20000011603 */
[--C-:B------:R-:W-:Y:S01]  /*10450*/  IMAD.MOV.U32 R8, RZ, RZ, R13.reuse ;  /* 0x000000ffff087224 */ /* 0x100fe200078e000d */
[----:B------:R-:W-:Y:S01]  /*10460*/  @P1 SHF.R.U32.HI R8, RZ, c[0x0][0x4f0], R16 ;  /* 0x00013c00ff081a19 */ /* 0x000fe20000011610 */
[----:B------:R-:W-:Y:S01]  /*10470*/  UIMAD UR5, UR13, UR5, UR10 ;  /* 0x000000050d0572a4 */ /* 0x000fe2000f8e020a */
[----:B------:R-:W-:Y:S01]  /*10480*/  SHFL.IDX PT, R42, R12, RZ, 0x1c1f ;  /* 0x001c1fff0c2a7589 */ /* 0x000fe200000e0000 */
[----:B------:R-:W-:Y:S01]  /*10490*/  UIMAD.WIDE.U32 UR8, UR13, UR4, UR8 ;  /* 0x000000040d0872a5 */ /* 0x000fe2000f8e0008 */
[----:B------:R-:W-:Y:S01]  /*104a0*/  LOP3.LUT R3, R10, R3, RZ, 0x3c, !PT ;  /* 0x000000030a037212 */ /* 0x000fe200078e3cff */
[--C-:B------:R-:W-:Y:S01]  /*104b0*/  IMAD.MOV R32, RZ, RZ, -R8.reuse ;  /* 0x000000ffff207224 */ /* 0x100fe200078e0a08 */
[----:B------:R-:W1:Y:S01]  /*104c0*/  SHFL.IDX PT, R43, R11, RZ, 0x1c1f ;  /* 0x001c1fff0b2b7589 */ /* 0x000e6200000e0000 */
[----:B------:R-:W-:Y:S01]  /*104d0*/  UIADD3 UR5, UR9, UR5, URZ ;  /* 0x0000000509057290 */ /* 0x000fe2000fffe03f */
[----:B------:R-:W-:Y:S01]  /*104e0*/  SHF.R.S32.HI R10, RZ, 0x1f, R8 ;  /* 0x0000001fff0a7819 */ /* 0x000fe20000011408 */
[----:B------:R-:W-:Y:S01]  /*104f0*/  IMAD R32, R32, c[0x0][0x4e8], R13 ;  /* 0x00013a0020207a24 */ /* 0x000fe200078e020d */
[----:B------:R-:W-:Y:S01]  /*10500*/  SHFL.IDX PT, R34, R12, 0x1, 0x1c1f ;  /* 0x003c1f000c227f89 */ /* 0x000fe200000e0000 */
[----:B------:R-:W-:Y:S01]  /*10510*/  IMAD R13, R39, 0x80, R2 ;  /* 0x00000080270d7824 */ /* 0x000fe200078e0202 */
[----:B------:R-:W-:Y:S01]  /*10520*/  IADD3 R36, R0, 0x40, RZ ;  /* 0x0000004000247810 */ /* 0x000fe20007ffe0ff */
[----:B-----5:R-:W-:Y:S01]  /*10530*/  IMAD R2, R9, c[0x0][0x4e8], RZ ;  /* 0x00013a0009027a24 */ /* 0x020fe200078e02ff */
[----:B------:R-:W2:Y:S01]  /*10540*/  SHFL.IDX PT, R35, R11, 0x1, 0x1c1f ;  /* 0x003c1f000b237f89 */ /* 0x000ea200000e0000 */
[----:B------:R-:W-:Y:S01]  /*10550*/  IMAD.U32 R15, RZ, RZ, UR9 ;  /* 0x00000009ff0f7e24 */ /* 0x000fe2000f8e00ff */
[C---:B------:R-:W-:Y:S01]  /*10560*/  IADD3 R9, R13.reuse, 0x8, RZ ;  /* 0x000000080d097810 */ /* 0x040fe20007ffe0ff */
[----:B------:R-:W-:Y:S01]  /*10570*/  IMAD.U32 R14, RZ, RZ, UR8 ;  /* 0x00000008ff0e7e24 */ /* 0x000fe2000f8e00ff */
[-C--:B------:R-:W-:Y:S01]  /*10580*/  ISETP.GE.OR P0, PT, R13, R2.reuse, P2 ;  /* 0x000000020d00720c */ /* 0x080fe20001706670 */
[----:B------:R-:W-:Y:S01]  /*10590*/  IMAD.U32 R15, RZ, RZ, UR5 ;  /* 0x00000005ff0f7e24 */ /* 0x000fe2000f8e00ff */
[----:B------:R-:W-:Y:S01]  /*105a0*/  ISETP.GE.OR P2, PT, R9, R2, P2 ;  /* 0x000000020900720c */ /* 0x000fe20001746670 */
[----:B------:R-:W-:Y:S01]  /*105b0*/  IMAD R17, R10, c[0x0][0x3e0], RZ ;  /* 0x0000f8000a117a24 */ /* 0x000fe200078e02ff */
[----:B------:R-:W-:Y:S01]  /*105c0*/  SHF.L.U32 R10, R5, 0x3, RZ ;  /* 0x00000003050a7819 */ /* 0x000fe200000006ff */
[----:B------:R-:W-:-:S03]  /*105d0*/  IMAD.WIDE.U32 R14, R8, c[0x0][0x3e0], R14 ;  /* 0x0000f800080e7a25 */ /* 0x000fc600078e000e */
[----:B------:R-:W-:Y:S01]  /*105e0*/  LOP3.LUT R10, R3, 0x7ffffe00, R10, 0xf8, !PT ;  /* 0x7ffffe00030a7812 */ /* 0x000fe200078ef80a */
[----:B------:R-:W-:Y:S01]  /*105f0*/  IMAD R17, R8, c[0x0][0x3e4], R17 ;  /* 0x0000f90008117a24 */ /* 0x000fe200078e0211 */
[----:B------:R-:W-:Y:S01]  /*10600*/  SHF.R.S32.HI R8, RZ, 0x1f, R32 ;  /* 0x0000001fff087819 */ /* 0x000fe20000011420 */
[----:B------:R-:W-:Y:S02]  /*10610*/  IMAD R39, R39, 0x80, R6 ;  /* 0x0000008027277824 */ /* 0x000fe400078e0206 */
[----:B------:R-:W-:Y:S01]  /*10620*/  IMAD.IADD R15, R15, 0x1, R17 ;  /* 0x000000010f0f7824 */ /* 0x000fe200078e0211 */
[----:B-1----:R1:W-:Y:S01]  /*10630*/  @!P0 ST.E [R42.64], R4 ;  /* 0x000000042a008985 */ /* 0x0023e2000c10190e */
[----:B------:R-:W-:Y:S02]  /*10640*/  IMAD R5, R8, c[0x0][0x3d8], RZ ;  /* 0x0000f60008057a24 */ /* 0x000fe400078e02ff */
[----:B------:R-:W-:Y:S02]  /*10650*/  IMAD.SHL.U32 R40, R10, 0x2, RZ ;  /* 0x000000020a287824 */ /* 0x000fe400078e00ff */
[C---:B------:R-:W-:Y:S01]  /*10660*/  IMAD R3, R32.reuse, c[0x0][0x3dc], R5 ;  /* 0x0000f70020037a24 */ /* 0x040fe200078e0205 */
[----:B--2---:R1:W-:Y:S01]  /*10670*/  @!P2 ST.E [R34.64], R7 ;  /* 0x000000072200a985 */ /* 0x0043e2000c10190e */
[----:B------:R-:W-:-:S03]  /*10680*/  IMAD.WIDE.U32 R32, R32, c[0x0][0x3d8], R14 ;  /* 0x0000f60020207a25 */ /* 0x000fc600078e000e */
[----:B------:R1:W2:Y:S01]  /*10690*/  LDS.128 R28, [R40+0x1080] ;  /* 0x00108000281c7984 */ /* 0x0002a20000000c00 */
[----:B------:R-:W-:Y:S01]  /*106a0*/  IMAD.IADD R3, R33, 0x1, R3 ;  /* 0x0000000121037824 */ /* 0x000fe200078e0203 */
[C---:B------:R-:W-:Y:S02]  /*106b0*/  LEA R38, P0, R32.reuse, c[0x0][0x380], 0x1 ;  /* 0x0000e00020267a11 */ /* 0x040fe400078008ff */
[----:B------:R1:W3:Y:S02]  /*106c0*/  LDS.128 R24, [R40+0x2080] ;  /* 0x0020800028187984 */ /* 0x0002e40000000c00 */
[----:B------:R-:W-:Y:S02]  /*106d0*/  LEA.HI.X R37, R32, c[0x0][0x384], R3, 0x1, P0 ;  /* 0x0000e10020257a11 */ /* 0x000fe400000f0c03 */
[----:B------:R1:W4:Y:S01]  /*106e0*/  LDS.128 R20, [R40+0x3080] ;  /* 0x0030800028147984 */ /* 0x0003220000000c00 */
[----:B------:R-:W-:-:S03]  /*106f0*/  ISETP.GE.AND P0, PT, R39, R2, PT ;  /* 0x000000022700720c */ /* 0x000fc60003f06270 */
[----:B------:R1:W1:Y:S04]  /*10700*/  LDS.128 R16, [R40+0x5080] ;  /* 0x0050800028107984 */ /* 0x0002680000000c00 */
[----:B------:R1:W1:Y:S04]  /*10710*/  LDS.128 R12, [R40+0x6080] ;  /* 0x00608000280c7984 */ /* 0x0002680000000c00 */
[----:B------:R1:W1:Y:S04]  /*10720*/  LDS.128 R8, [R40+0x7080] ;  /* 0x0070800028087984 */ /* 0x0002680000000c00 */
[----:B------:R1:W1:Y:S04]  /*10730*/  SHFL.IDX PT, R42, R38, RZ, 0x181f ;  /* 0x00181fff262a7589 */ /* 0x00026800000e0000 */
[----:B------:R1:W1:Y:S01]  /*10740*/  SHFL.IDX PT, R43, R37, RZ, 0x181f ;  /* 0x00181fff252b7589 */ /* 0x00026200000e0000 */
[----:B------:R-:W-:Y:S05]  /*10750*/  @P0 BRA `(.L_x_568) ;  /* 0x000000b000000947 */ /* 0x000fea0003800000 */
[----:B-1----:R-:W1:Y:S01]  /*10760*/  LDS.128 R32, [R40+0x80] ;  /* 0x0000800028207984 */ /* 0x002e620000000c00 */
[----:B------:R-:W-:-:S02]  /*10770*/  ISETP.GE.AND P0, PT, R36, c[0x0][0x3c8], PT ;  /* 0x0000f20024007a0c */ /* 0x000fc40003f06270 */
[----:B------:R-:W-:Y:S01]  /*10780*/  ISETP.GE.AND P1, PT, R0, c[0x0][0x3c8], PT ;  /* 0x0000f20000007a0c */ /* 0x000fe20003f26270 */
[----:B------:R-:W5:Y:S10]  /*10790*/  LDS.128 R4, [R40+0x4080] ;  /* 0x0040800028047984 */ /* 0x000f740000000c00 */
[----:B------:R-:W-:-:S02]  /*107a0*/  @!P0 SHF.R.S32.HI R3, RZ, 0x1f, R36 ;  /* 0x0000001fff038819 */ /* 0x000fc40000011424 */
[----:B------:R-:W-:Y:S02]  /*107b0*/  @!P1 IMAD.WIDE R44, R0, 0x2, R42 ;  /* 0x00000002002c9825 */ /* 0x000fe400078e022a */
[----:B------:R-:W-:-:S04]  /*107c0*/  @!P0 LEA.HI R3, R3, R36, RZ, 0x3 ;  /* 0x0000002403038211 */ /* 0x000fc800078f18ff */
[----:B------:R-:W-:-:S05]  /*107d0*/  @!P0 LOP3.LUT R3, R3, 0xfffffff8, RZ, 0xc0, !PT ;  /* 0xfffffff803038812 */ /* 0x000fca00078ec0ff */
[----:B------:R-:W-:Y:S01]  /*107e0*/  @!P0 IMAD.WIDE R42, R3, 0x2, R42 ;  /* 0x00000002032a8825 */ /* 0x000fe200078e022a */
[----:B-1----:R1:W-:Y:S04]  /*107f0*/  @!P1 ST.E.128 [R44.64], R32 ;  /* 0x000000202c009985 */ /* 0x0023e8000c101d0e */
[----:B-----5:R1:W-:Y:S02]  /*10800*/  @!P0 ST.E.128 [R42.64], R4 ;  /* 0x000000042a008985 */ /* 0x0203e4000c101d0e */
.L_x_568:
[----:B------:R-:W-:Y:S05]  /*10810*/  BSYNC B0 ;  /* 0x0000000000007941 */ /* 0x000fea0003800000 */
.L_x_567:
        /* <DEDUP_REMOVED lines=15> */
.L_x_570:
[----:B------:R-:W-:Y:S05]  /*10910*/  BSYNC B0 ;  /* 0x0000000000007941 */ /* 0x000fea0003800000 */
.L_x_569:
        /* <DEDUP_REMOVED lines=15> */
.L_x_572:
[----:B------:R-:W-:Y:S05]  /*10a10*/  BSYNC B0 ;  /* 0x0000000000007941 */ /* 0x000fea0003800000 */
.L_x_571:
        /* <DEDUP_REMOVED lines=16> */
.L_x_565:
        /* <DEDUP_REMOVED lines=31> */
.L_x_573:
[----:B-1----:R-:W1:Y:S01]  /*10d10*/  S2R R0, SR_TID.X ;  /* 0x0000000000007919 */ /* 0x002e620000002100 */
[----:B------:R-:W-:Y:S01]  /*10d20*/  USHF.R.S32.HI UR6, URZ, 0x1f, UR13 ;  /* 0x0000001f3f067899 */ /* 0x000fe2000801140d */
[----:B------:R-:W-:Y:S01]  /*10d30*/  BSSY B0, `(.L_x_574) ;  /* 0x0000029000007945 */ /* 0x000fe20003800000 */
[----:B------:R-:W-:-:S02]  /*10d40*/  USEL UR13, UR13, URZ, !UP1 ;  /* 0x0000003f0d0d7287 */ /* 0x000fc4000c800000 */
[----:B------:R-:W-:Y:S01]  /*10d50*/  USEL UR6, UR6, URZ, !UP1 ;  /* 0x0000003f06067287 */ /* 0x000fe2000c800000 */
[----:B-1----:R-:W-:-:S13]  /*10d60*/  ISETP.GT.AND P0, PT, R0, 0x7f, PT ;  /* 0x0000007f0000780c */ /* 0x002fda0003f04270 */
        /* <DEDUP_REMOVED lines=31> */
[----:B------:R-:W-:Y:S02]  /*10f60*/  IMAD R2, R5, c[0x0][0x48c], R2 ;  /* 0x0001230005027a24 */ /* 0x000fe400078e0202 */
[----:B------:R-:W-:-:S03]  /*10f70*/  IMAD.MOV.U32 R5, RZ, RZ, -0x800000 ;  /* 0xff800000ff057424 */ /* 0x000fc600078e00ff */
[----:B------:R-:W-:Y:S02]  /*10f80*/  IADD3 R3, R7, R2, RZ ;  /* 0x0000000207037210 */ /* 0x000fe40007ffe0ff */
[----:B------:R-:W-:-:S04]  /*10f90*/  LEA R2, P0, R6, c[0x0][0x450], 0x2 ;  /* 0x0001140006027a11 */ /* 0x000fc800078010ff */
[----:B------:R-:W-:-:S05]  /*10fa0*/  LEA.HI.X R3, R6, c[0x0][0x454], R3, 0x2, P0 ;  /* 0x0001150006037a11 */ /* 0x000fca00000f1403 */
[----:B------:R1:W-:Y:S04]  /*10fb0*/  STG.E [R2.64], R5 ;  /* 0x0000000502007986 */ /* 0x0003e8000c10190e */
.L_x_575:
[----:B------:R-:W-:Y:S05]  /*10fc0*/  BSYNC B0 ;  /* 0x0000000000007941 */ /* 0x000fea0003800000 */
.L_x_574:
[----:B-1----:R-:W1:Y:S01]  /*10fd0*/  S2R R2, SR_CTAID.X ;  /* 0x0000000000027919 */ /* 0x002e620000002500 */
[----:B------:R-:W-:Y:S01]  /*10fe0*/  SHF.R.S32.HI R3, RZ, 0x1f, R0 ;  /* 0x0000001fff037819 */ /* 0x000fe20000011400 */
        /* <DEDUP_REMOVED lines=16> */
[----:B------:R-:W-:Y:S01]  /*110f0*/  UIMAD.WIDE.U32 UR16, UR9, UR4, UR16 ;  /* 0x00000004091072a5 */ /* 0x000fe2000f8e0010 */
[----:B------:R-:W-:Y:S01]  /*11100*/  SHF.L.U32 R9, R0, 0x3, RZ ;  /* 0x0000000300097819 */ /* 0x000fe200000006ff */
[----:B------:R-:W-:Y:S02]  /*11110*/  UIMAD UR7, UR9, UR5, UR7 ;  /* 0x00000005090772a4 */ /* 0x000fe4000f8e0207 */
[C---:B-1----:R-:W-:Y:S01]  /*11120*/  IMAD R5, R2.reuse, 0x80, R5 ;  /* 0x0000008002057824 */ /* 0x042fe200078e0205 */
[----:B------:R-:W-:Y:S01]  /*11130*/  ULDC.64 UR4, c[0x0][0x3f0] ;  /* 0x0000fc0000047ab9 */ /* 0x000fe20000000a00 */
[----:B------:R-:W-:Y:S01]  /*11140*/  IMAD R3, R2, 0x80, R3 ;  /* 0x0000008002037824 */ /* 0x000fe200078e0203 */
[----:B------:R-:W-:Y:S01]  /*11150*/  UIMAD UR6, UR6, UR4, URZ ;  /* 0x00000004060672a4 */ /* 0x000fe2000f8e023f */
[----:B------:R-:W-:Y:S01]  /*11160*/  @P0 IMAD.HI.U32 R4, R5, c[0x0][0x4ec], RZ ;  /* 0x00013b0005040a27 */ /* 0x000fe200078e00ff */
[----:B------:R-:W-:Y:S01]  /*11170*/  UIADD3 UR17, UR7, UR17, URZ ;  /* 0x0000001107117290 */ /* 0x000fe2000fffe03f */
[----:B------:R-:W-:Y:S01]  /*11180*/  MOV R7, R5 ;  /* 0x0000000500077202 */ /* 0x000fe20000000f00 */
[----:B------:R-:W-:Y:S01]  /*11190*/  UIMAD UR5, UR13, UR5, UR6 ;  /* 0x000000050d0572a4 */ /* 0x000fe2000f8e0206 */
[----:B------:R-:W-:Y:S01]  /*111a0*/  IADD3 R0, R9, 0x40, RZ ;  /* 0x0000004009007810 */ /* 0x000fe20007ffe0ff */
[----:B------:R-:W-:Y:S01]  /*111b0*/  UIMAD.WIDE.U32 UR16, UR13, UR4, UR16 ;  /* 0x000000040d1072a5 */ /* 0x000fe2000f8e0010 */
[----:B------:R-:W-:-:S03]  /*111c0*/  @P0 SHF.R.U32.HI R7, RZ, c[0x0][0x4f0], R4 ;  /* 0x00013c00ff070a19 */ /* 0x000fc60000011604 */
        /* <DEDUP_REMOVED lines=31> */
.L_x_577:
[----:B------:R-:W-:Y:S05]  /*113c0*/  BSYNC B0 ;  /* 0x0000000000007941 */ /* 0x000fea0003800000 */
.L_x_576:
[----:B------:R-:W-:Y:S01]  /*113d0*/  IADD3 R11, R3, 0x20, RZ ;  /* 0x00000020030b7810 */ /* 0x000fe20007ffe0ff */
[----:B--23--:R2:W3:Y:S01]  /*113e0*/  SHFL.IDX PT, R7, R4, 0x1, 0x181f ;  /* 0x00381f0004077f89 */ /* 0x00c4e200000e0000 */
[----:B------:R-:W-:Y:S02]  /*113f0*/  BSSY B0, `(.L_x_578) ;  /* 0x000000d000007945 */ /* 0x000fe40003800000 */
[----:B------:R-:W-:Y:S01]  /*11400*/  ISETP.GE.AND P0, PT, R11, R8, PT ;  /* 0x000000080b00720c */ /* 0x000fe20003f06270 */
[----:B------:R2:W4:-:S12]  /*11410*/  SHFL.IDX PT, R6, R5, 0x1, 0x181f ;  /* 0x00381f0005067f89 */ /* 0x00051800000e0000 */
[----:B------:R-:W-:Y:S05]  /*11420*/  @P0 BRA `(.L_x_579) ;  /* 0x0000009000000947 */ /* 0x000fea0003800000 */
[----:B------:R-:W-:Y:S02]  /*11430*/  ISETP.GE.AND P0, PT, R0, c[0x0][0x3c8], PT ;  /* 0x0000f20000007a0c */ /* 0x000fe40003f06270 */
[----:B------:R-:W-:-:S11]  /*11440*/  ISETP.GE.AND P1, PT, R9, c[0x0][0x3c8], PT ;  /* 0x0000f20009007a0c */ /* 0x000fd60003f26270 */
[----:B------:R-:W-:-:S04]  /*11450*/  @!P0 SHF.R.S32.HI R11, RZ, 0x1f, R0 ;  /* 0x0000001fff0b8819 */ /* 0x000fc80000011400 */
[----:B------:R-:W-:Y:S01]  /*11460*/  @!P0 LEA.HI R2, R11, R0, RZ, 0x3 ;  /* 0x000000000b028211 */ /* 0x000fe200078f18ff */
[----:B---34-:R-:W-:-:S03]  /*11470*/  @!P1 IMAD.WIDE R10, R9, 0x2, R6 ;  /* 0x00000002090a9825 */ /* 0x018fc600078e0206 */
[----:B------:R-:W-:Y:S02]  /*11480*/  @!P0 LOP3.LUT R2, R2, 0xfffffff8, RZ, 0xc0, !PT ;  /* 0xfffffff802028812 */ /* 0x000fe400078ec0ff */
[----:B------:R3:W-:Y:S03]  /*11490*/  @!P1 ST.E.128 [R10.64], RZ ;  /* 0x000000ff0a009985 */ /* 0x0007e6000c101d0e */
[----:B------:R-:W-:-:S05]  /*114a0*/  @!P0 IMAD.WIDE R6, R2, 0x2, R6 ;  /* 0x0000000202068825 */ /* 0x000fca00078e0206 */
[----:B------:R3:W-:Y:S02]  /*114b0*/  @!P0 ST.E.128 [R6.64], RZ ;  /* 0x000000ff06008985 */ /* 0x0007e4000c101d0e */
.L_x_579:
[----:B------:R-:W-:Y:S05]  /*114c0*/  BSYNC B0 ;  /* 0x0000000000007941 */ /* 0x000fea0003800000 */
.L_x_578:
        /* <DEDUP_REMOVED lines=9> */
[----:B------:R-:W-:Y:S01]  /*11560*/  @!P0 LEA.HI R2, R11, R0, RZ, 0x3 ;  /* 0x000000000b028211 */ /* 0x000fe200078f18ff */
[----:B-1--4-:R-:W-:-:S03]  /*11570*/  @!P1 IMAD.WIDE R10, R9, 0x2, R6 ;  /* 0x00000002090a9825 */ /* 0x012fc600078e0206 */
[----:B------:R-:W-:Y:S02]  /*11580*/  @!P0 LOP3.LUT R2, R2, 0xfffffff8, RZ, 0xc0, !PT ;  /* 0xfffffff802028812 */ /* 0x000fe400078ec0ff */
[----:B------:R1:W-:Y:S03]  /*11590*/  @!P1 ST.E.128 [R10.64], RZ ;  /* 0x000000ff0a009985 */ /* 0x0003e6000c101d0e */
[----:B------:R-:W-:-:S05]  /*115a0*/  @!P0 IMAD.WIDE R6, R2, 0x2, R6 ;  /* 0x0000000202068825 */ /* 0x000fca00078e0206 */
[----:B------:R1:W-:Y:S02]  /*115b0*/  @!P0 ST.E.128 [R6.64], RZ ;  /* 0x000000ff06008985 */ /* 0x0003e4000c101d0e */
.L_x_581:
[----:B------:R-:W-:Y:S05]  /*115c0*/  BSYNC B0 ;  /* 0x0000000000007941 */ /* 0x000fea0003800000 */
.L_x_580:
[----:B------:R-:W-:Y:S01]  /*115d0*/  IADD3 R3, R3, 0x60, RZ ;  /* 0x0000006003037810 */ /* 0x000fe20007ffe0ff */
[----:B-1----:R1:W2:Y:S03]  /*115e0*/  SHFL.IDX PT, R7, R4, 0x3, 0x181f ;  /* 0x00781f0004077f89 */ /* 0x0022a600000e0000 */
        /* <DEDUP_REMOVED lines=8> */
[----:B--2---:R-:W-:-:S04]  /*11670*/  SHF.R.S32.HI R3, RZ, 0x1f, R0 ;  /* 0x0000001fff037819 */ /* 0x004fc80000011400 */
[----:B------:R-:W-:-:S04]  /*11680*/  LEA.HI R3, R3, R0, RZ, 0x3 ;  /* 0x0000000003037211 */ /* 0x000fc800078f18ff */
[----:B------:R-:W-:-:S05]  /*11690*/  LOP3.LUT R3, R3, 0xfffffff8, RZ, 0xc0, !PT ;  /* 0xfffffff803037812 */ /* 0x000fca00078ec0ff */
[----:B------:R-:W-:-:S05]  /*116a0*/  IMAD.WIDE R6, R3, 0x2, R6 ;  /* 0x0000000203067825 */ /* 0x000fca00078e0206 */
[----:B------:R-:W-:Y:S01]  /*116b0*/  ST.E.128 [R6.64], RZ ;  /* 0x000000ff06007985 */ /* 0x000fe2000c101d0e */
[----:B------:R-:W-:Y:S05]  /*116c0*/  EXIT ;  /* 0x000000000000794d */ /* 0x000fea0003800000 */
.L_x_582:
        /* <DEDUP_REMOVED lines=11> */
.L_x_2174:


//--------------------- .text._ZN7cutlass13device_kernelIN5flash19enable_sm80_to_sm89INS1_16FlashAttnFwdSm80INS1_25CollectiveMainloopFwdSm80ILi8ELi1ELb1EN4cute5tupleIJNS5_1CILi128EEES8_S8_EEELi128ENS_6half_tEfNS_4arch4Sm80ELb1ELb0ELb1ELb1ELb1ELb1ELb1ELb0EEENS1_21CollectiveEpilogueFwdIS9_NS6_IJNS7_ILi1EEESF_SF_EEESA_SC_Li256ELb1ELb1ELb0ELb0EEENS1_19SingleTileSchedulerILb1ELb0ELb1ELi128EEEEEEEEEvNT_6ParamsE --------------------------
	.section	.text._ZN7cutlass13device_kernelIN5flash19enable_sm80_to_sm89INS1_16FlashAttnFwdSm80INS1_25CollectiveMainloopFwdSm80ILi8ELi1ELb1EN4cute5tupleIJNS5_1CILi128EEES8_S8_EEELi128ENS_6half_tEfNS_4arch4Sm80ELb1ELb0ELb1ELb1ELb1ELb1ELb1ELb0EEENS1_21CollectiveEpilogueFwdIS9_NS6_IJNS7_ILi1EEESF_SF_EEESA_SC_Li256ELb1ELb1ELb0ELb0EEENS1_19SingleTileSchedulerILb1ELb0ELb1ELi128EEEEEEEEEvNT_6ParamsE,"ax",@progbits
	.sectioninfo	@"SHI_REGISTERS=255"
	.align	128
.text._ZN7cutlass13device_kernelIN5flash19enable_sm80_to_sm89INS1_16FlashAttnFwdSm80INS1_25CollectiveMainloopFwdSm80ILi8ELi1ELb1EN4cute5tupleIJNS5_1CILi128EEES8_S8_EEELi128ENS_6half_tEfNS_4arch4Sm80ELb1ELb0ELb1ELb1ELb1ELb1ELb1ELb0EEENS1_21CollectiveEpilogueFwdIS9_NS6_IJNS7_ILi1EEESF_SF_EEESA_SC_Li256ELb1ELb1ELb0ELb0EEENS1_19SingleTileSchedulerILb1ELb0ELb1ELi128EEEEEEEEEvNT_6ParamsE:
        .type           _ZN7cutlass13device_kernelIN5flash19enable_sm80_to_sm89INS1_16FlashAttnFwdSm80INS1_25CollectiveMainloopFwdSm80ILi8ELi1ELb1EN4cute5tupleIJNS5_1CILi128EEES8_S8_EEELi128ENS_6half_tEfNS_4arch4Sm80ELb1ELb0ELb1ELb1ELb1ELb1ELb1ELb0EEENS1_21CollectiveEpilogueFwdIS9_NS6_IJNS7_ILi1EEESF_SF_EEESA_SC_Li256ELb1ELb1ELb0ELb0EEENS1_19SingleTileSchedulerILb1ELb0ELb1ELi128EEEEEEEEEvNT_6ParamsE,@function
        .size           _ZN7cutlass13device_kernelIN5flash19enable_sm80_to_sm89INS1_16FlashAttnFwdSm80INS1_25CollectiveMainloopFwdSm80ILi8ELi1ELb1EN4cute5tupleIJNS5_1CILi128EEES8_S8_EEELi128ENS_6half_tEfNS_4arch4Sm80ELb1ELb0ELb1ELb1ELb1ELb1ELb1ELb0EEENS1_21CollectiveEpilogueFwdIS9_NS6_IJNS7_ILi1EEESF_SF_EEESA_SC_Li256ELb1ELb1ELb0ELb0EEENS1_19SingleTileSchedulerILb1ELb0ELb1ELi128EEEEEEEEEvNT_6ParamsE,(.L_x_2175 - _ZN7cutlass13device_kernelIN5flash19enable_sm80_to_sm89INS1_16FlashAttnFwdSm80INS1_25CollectiveMainloopFwdSm80ILi8ELi1ELb1EN4cute5tupleIJNS5_1CILi128EEES8_S8_EEELi128ENS_6half_tEfNS_4arch4Sm80ELb1ELb0ELb1ELb1ELb1ELb1ELb1ELb0EEENS1_21CollectiveEpilogueFwdIS9_NS6_IJNS7_ILi1EEESF_SF_EEESA_SC_Li256ELb1ELb1ELb0ELb0EEENS1_19SingleTileSchedulerILb1ELb0ELb1ELi128EEEEEEEEEvNT_6ParamsE)
        .other          _ZN7cutlass13device_kernelIN5flash19enable_sm80_to_sm89INS1_16FlashAttnFwdSm80INS1_25CollectiveMainloopFwdSm80ILi8ELi1ELb1EN4cute5tupleIJNS5_1CILi128EEES8_S8_EEELi128ENS_6half_tEfNS_4arch4Sm80ELb1ELb0ELb1ELb1ELb1ELb1ELb1ELb0EEENS1_21CollectiveEpilogueFwdIS9_NS6_IJNS7_ILi1EEESF_SF_EEESA_SC_Li256ELb1ELb1ELb0ELb0EEENS1_19SingleTileSchedulerILb1ELb0ELb1ELi128EEEEEEEEEvNT_6ParamsE,@"STO_CUDA_ENTRY STV_DEFAULT"
_ZN7cutlass13device_kernelIN5flash19enable_sm80_to_sm89INS1_16FlashAttnFwdSm80INS1_25CollectiveMainloopFwdSm80ILi8ELi1ELb1EN4cute5tupleIJNS5_1CILi128EEES8_S8_EEELi128ENS_6half_tEfNS_4arch4Sm80ELb1ELb0ELb1ELb1ELb1ELb1ELb1ELb0EEENS1_21CollectiveEpilogueFwdIS9_NS6_IJNS7_ILi1EEESF_SF_EEESA_SC_Li256ELb1ELb1ELb0ELb0EEENS1_19SingleTileSchedulerILb1ELb0ELb1ELi128EEEEEEEEEvNT_6ParamsE:
        /* <DEDUP_REMOVED lines=21> */
.L_x_584:
[----:B------:R-:W-:-:S04]  /*0150*/  ISETP.NE.U32.AND P0, PT, RZ, c[0x0][0x560], PT ;  /* 0x00015800ff007a0c */ /* 0x000fc80003f05070 */
[----:B------:R-:W-:-:S13]  /*0160*/  ISETP.NE.AND.EX P0, PT, RZ, c[0x0][0x564], PT, P0 ;  /* 0x00015900ff007a0c */ /* 0x000fda0003f05300 */
[----:B------:R-:W-:Y:S05]  /*0170*/  @!P0 BRA `(.L_x_586) ;  /* 0x000000a000008947 */ /* 0x000fea0003800000 */
[----:B------:R-:W-:Y:S02]  /*0180*/  ULDC.64 UR4, c[0x0][0x560] ;  /* 0x0001580000047ab9 */ /* 0x000fe40000000a00 */
[----:B------:R-:W-:-:S06]  /*0190*/  UIMAD.WIDE UR4, UR21, UR7, UR4 ;  /* 0x00000007150472a5 */ /* 0x000fcc000f8e0204 */
[----:B------:R-:W-:Y:S02]  /*01a0*/  MOV R2, UR4 ;  /* 0x0000000400027c02 */ /* 0x000fe40008000f00 */
[----:B------:R-:W-:-:S05]  /*01b0*/  MOV R3, UR5 ;  /* 0x0000000500037c02 */ /* 0x000fca0008000f00 */
[----:B------:R1:W2:Y:S04]  /*01c0*/  LDG.E R0, [R2.64] ;  /* 0x0000001602007981 */ /* 0x0002a8000c1e1900 */
[----:B-1----:R-:W3:Y:S01]  /*01d0*/  LDG.E R2, [R2.64+0x4] ;  /* 0x0000041602027981 */ /* 0x002ee2000c1e1900 */
[----:B--2---:R-:W1:Y:S08]  /*01e0*/  R2UR UR4, R0 ;  /* 0x00000000000473c2 */ /* 0x004e7000000e0000 */
[----:B---3--:R-:W1:Y:S02]  /*01f0*/  R2UR UR5, R2 ;  /* 0x00000000020573c2 */ /* 0x008e6400000e0000 */
[----:B-1----:R-:W-:Y:S01]  /*0200*/  UIADD3 UR5, -UR4, UR5, URZ ;  /* 0x0000000504057290 */ /* 0x002fe2000fffe13f */
[----:B------:R-:W-:Y:S05]  /*0210*/  BRA `(.L_x_585) ;  /* 0x0000001000007947 */ /* 0x000fea0003800000 */
.L_x_586:
[----:B------:R-:W-:Y:S02]  /*0220*/  ULDC UR5, c[0x0][0x54c] ;  /* 0x0001530000057ab9 */ /* 0x000fe40000000800 */
.L_x_585:
[----:B------:R-:W-:Y:S02]  /*0230*/  ULDC UR4, c[0x0][0x548] ;  /* 0x0001520000047ab9 */ /* 0x000fe40000000800 */
[----:B------:R-:W-:-:S02]  /*0240*/  USHF.L.U32 UR14, UR14, 0x7, URZ ;  /* 0x000000070e0e7899 */ /* 0x000fc4000800063f */
[----:B------:R-:W-:-:S04]  /*0250*/  UIMAD UR4, UR5, UR4, URZ ;  /* 0x00000004050472a4 */ /* 0x000fc8000f8e023f */
[----:B------:R-:W-:-:S04]  /*0260*/  UISETP.GE.AND UP0, UPT, UR14, UR4, UPT ;  /* 0x000000040e00728c */ /* 0x000fc8000bf06270 */
[----:B------:R-:W-:Y:S01]  /*0270*/  USEL UR21, UR21, 0xffffffff, !UP0 ;  /* 0xffffffff15157887 */ /* 0x000fe2000c000000 */
[----:B------:R-:W-:Y:S05]  /*0280*/  BRA `(.L_x_587) ;  /* 0x000001b000007947 */ /* 0x000fea0003800000 */
.L_x_583:
        /* <DEDUP_REMOVED lines=8> */
.L_x_588:
        /* <DEDUP_REMOVED lines=13> */
.L_x_590:
[----:B------:R-:W-:Y:S02]  /*03e0*/  ULDC UR5, c[0x0][0x54c] ;  /* 0x0001530000057ab9 */ /* 0x000fe40000000800 */
.L_x_589:
[----:B------:R-:W-:Y:S02]  /*03f0*/  ULDC UR4, c[0x0][0x548] ;  /* 0x0001520000047ab9 */ /* 0x000fe40000000800 */
[----:B------:R-:W-:-:S02]  /*0400*/  USHF.L.U32 UR14, UR14, 0x7, URZ ;  /* 0x000000070e0e7899 */ /* 0x000fc4000800063f */
[----:B------:R-:W-:-:S04]  /*0410*/  UIMAD UR4, UR5, UR4, URZ ;  /* 0x00000004050472a4 */ /* 0x000fc8000f8e023f */
[----:B------:R-:W-:-:S04]  /*0420*/  UISETP.GE.AND UP0, UPT, UR14, UR4, UPT ;  /* 0x000000040e00728c */ /* 0x000fc8000bf06270 */
[----:B------:R-:W-:-:S06]  /*0430*/  USEL UR21, UR21, 0xffffffff, !UP0 ;  /* 0xffffffff15157887 */ /* 0x000fcc000c000000 */
.L_x_587:
        /* <DEDUP_REMOVED lines=34> */
[----:B------:R3:W4:Y:S01]  /*0660*/  @P2 LDG.E R7, [R4.64] ;  /* 0x0000001604072981 */ /* 0x000722000c1e1900 */
[----:B------:R-:W-:Y:S01]  /*0670*/  UIMAD.WIDE UR4, UR21, UR7, UR4 ;  /* 0x00000007150472a5 */ /* 0x000fe2000f8e0204 */
[----:B------:R-:W-:Y:S01]  /*0680*/  MOV R24, RZ ;  /* 0x000000ff00187202 */ /* 0x000fe20000000f00 */
[----:B------:R-:W-:Y:S01]  /*0690*/  IMAD.MOV.U32 R8, RZ, RZ, RZ ;  /* 0x000000ffff087224 */ /* 0x000fe200078e00ff */
[----:B------:R-:W4:Y:S03]  /*06a0*/  @P3 LDG.E R6, [R10.64] ;  /* 0x000000160a063981 */ /* 0x000f26000c1e1900 */
[----:B-1----:R-:W-:Y:S01]  /*06b0*/  IMAD.U32 R2, RZ, RZ, UR4 ;  /* 0x00000004ff027e24 */ /* 0x002fe2000f8e00ff */
[----:B------:R-:W-:Y:S01]  /*06c0*/  MOV R3, UR5 ;  /* 0x0000000500037c02 */ /* 0x000fe20008000f00 */
[----:B---3--:R-:W-:Y:S01]  /*06d0*/  IMAD.U32 R4, RZ, RZ, UR8 ;  /* 0x00000008ff047e24 */ /* 0x008fe2000f8e00ff */
[----:B------:R-:W-:-:S03]  /*06e0*/  MOV R5, UR9 ;  /* 0x0000000900057c02 */ /* 0x000fc60008000f00 */
[----:B------:R1:W5:Y:S04]  /*06f0*/  @P1 LDG.E R8, [R2.64] ;  /* 0x0000001602081981 */ /* 0x000368000c1e1900 */
[----:B------:R1:W5:Y:S01]  /*0700*/  @P4 LDG.E R24, [R4.64] ;  /* 0x0000001604184981 */ /* 0x000362000c1e1900 */
[----:B------:R-:W3:Y:S01]  /*0710*/  S2UR UR13, SR_CTAID.Y ;  /* 0x00000000000d79c3 */ /* 0x000ee20000002600 */
[----:B------:R-:W-:Y:S02]  /*0720*/  UMOV UR16, URZ ;  /* 0x0000003f00107c82 */ /* 0x000fe40008000000 */
[----:B------:R-:W-:Y:S02]  /*0730*/  ULDC UR20, c[0x0][0x168] ;  /* 0x00005a0000147ab9 */ /* 0x000fe40000000800 */
[----:B------:R-:W-:-:S02]  /*0740*/  UMOV UR17, URZ ;  /* 0x0000003f00117c82 */ /* 0x000fc40008000000 */
[----:B------:R-:W-:Y:S02]  /*0750*/  ULDC UR4, c[0x0][0x2ac] ;  /* 0x0000ab0000047ab9 */ /* 0x000fe40000000800 */
[----:B------:R-:W-:Y:S02]  /*0760*/  ULDC UR19, c[0x0][0x1d0] ;  /* 0x0000740000137ab9 */ /* 0x000fe40000000800 */
[----:B------:R-:W-:Y:S02]  /*0770*/  UIMAD UR19, UR4, UR19, URZ ;  /* 0x00000013041372a4 */ /* 0x000fe4000f8e023f */
[----:B------:R-:W-:Y:S02]  /*0780*/  ULDC UR18, c[0x0][0x228] ;  /* 0x00008a0000127ab9 */ /* 0x000fe40000000800 */
[----:B---3--:R-:W-:Y:S01]  /*0790*/  USHF.R.S32.HI UR12, URZ, 0x1f, UR13 ;  /* 0x0000001f3f0c7899 */ /* 0x008fe2000801140d */
[----:B--2---:R1:W2:Y:S08]  /*07a0*/  @P0 R2UR UR20, R0 ;  /* 0x00000000001403c2 */ /* 0x0042b000000e0000 */
[----:B----4-:R1:W3:Y:S08]  /*07b0*/  @P2 R2UR UR16, R7 ;  /* 0x00000000071023c2 */ /* 0x0102f000000e0000 */
[----:B------:R1:W4:Y:S01]  /*07c0*/  @P3 R2UR UR17, R6 ;  /* 0x00000000061133c2 */ /* 0x00032200000e0000 */
[----:B------:R-:W-:Y:S05]  /*07d0*/  @P0 BRA `(.L_x_591) ;  /* 0x0000006000000947 */ /* 0x000fea0003800000 */
[----:B------:R-:W-:Y:S05]  /*07e0*/  @!P3 BRA `(.L_x_591) ;  /* 0x000000500000b947 */ /* 0x000fea0003800000 */
[----:B-1--4-:R-:W4:Y:S04]  /*07f0*/  LDG.E R6, [R10.64] ;  /* 0x000000160a067981 */ /* 0x012f28000c1e1900 */
[----:B---3--:R-:W3:Y:S01]  /*0800*/  LDG.E R0, [R10.64+0x4] ;  /* 0x000004160a007981 */ /* 0x008ee2000c1e1900 */
[----:B--2-4-:R-:W1:Y:S08]  /*0810*/  R2UR UR20, R6 ;  /* 0x00000000061473c2 */ /* 0x014e7000000e0000 */
[----:B---3--:R-:W1:Y:S02]  /*0820*/  R2UR UR4, R0 ;  /* 0x00000000000473c2 */ /* 0x008e6400000e0000 */
[----:B-1----:R-:W-:-:S06]  /*0830*/  UIADD3 UR20, -UR20, UR4, URZ ;  /* 0x0000000414147290 */ /* 0x002fcc000fffe13f */
.L_x_591:
[----:B------:R-:W-:-:S04]  /*0840*/  ISETP.NE.U32.AND P0, PT, RZ, c[0x0][0x368], PT ;  /* 0x0000da00ff007a0c */ /* 0x000fc80003f05070 */
[----:B------:R-:W-:-:S13]  /*0850*/  ISETP.NE.AND.EX P0, PT, RZ, c[0x0][0x36c], PT, P0 ;  /* 0x0000db00ff007a0c */ /* 0x000fda0003f05300 */
[----:B------:R-:W-:Y:S05]  /*0860*/  @!P0 BRA `(.L_x_592) ;  /* 0x0000007000008947 */ /* 0x000fea0003800000 */
[----:B------:R-:W-:Y:S02]  /*0870*/  ULDC.64 UR4, c[0x0][0x368] ;  /* 0x0000da0000047ab9 */ /* 0x000fe40000000a00 */
[----:B------:R-:W-:-:S06]  /*0880*/  UIMAD.WIDE UR4, UR21, UR7, UR4 ;  /* 0x00000007150472a5 */ /* 0x000fcc000f8e0204 */
[----:B-1----:R-:W-:Y:S02]  /*0890*/  MOV R4, UR4 ;  /* 0x0000000400047c02 */ /* 0x002fe40008000f00 */
[----:B------:R-:W-:-:S05]  /*08a0*/  MOV R5, UR5 ;  /* 0x0000000500057c02 */ /* 0x000fca0008000f00 */
[----:B----4-:R-:W4:Y:S02]  /*08b0*/  LDG.E R0, [R4.64] ;  /* 0x0000001604007981 */ /* 0x010f24000c1e1900 */
[----:B----4-:R1:W4:Y:S02]  /*08c0*/  R2UR UR19, R0 ;  /* 0x00000000001373c2 */ /* 0x01032400000e0000 */
[----:B-1--4-:R-:W-:Y:S05]  /*08d0*/  BRA `(.L_x_593) ;  /* 0x0000006000007947 */ /* 0x012fea0003800000 */
.L_x_592:
[----:B------:R-:W-:Y:S05]  /*08e0*/  @!P4 BRA `(.L_x_593) ;  /* 0x000000500000c947 */ /* 0x000fea0003800000 */
[----:B-1--4-:R1:W4:Y:S04]  /*08f0*/  LDG.E R0, [R4.64] ;  /* 0x0000001604007981 */ /* 0x012328000c1e1900 */
[----:B-1-3--:R-:W3:Y:S01]  /*0900*/  LDG.E R4, [R4.64+0x4] ;  /* 0x0000041604047981 */ /* 0x00aee2000c1e1900 */
[----:B----4-:R-:W1:Y:S08]  /*0910*/  R2UR UR19, R0 ;  /* 0x00000000001373c2 */ /* 0x010e7000000e0000 */
[----:B---3--:R-:W1:Y:S02]  /*0920*/  R2UR UR4, R4 ;  /* 0x00000000040473c2 */ /* 0x008e6400000e0000 */
[----:B-1----:R-:W-:-:S06]  /*0930*/  UIADD3 UR19, -UR19, UR4, URZ ;  /* 0x0000000413137290 */ /* 0x002fcc000fffe13f */
.L_x_593:
[----:B-1--4-:R1:W4:Y:S01]  /*0940*/  @P1 LDG.E R5, [R2.64] ;  /* 0x0000001602051981 */ /* 0x012322000c1e1900 */
[----:B------:R-:W-:-:S03]  /*0950*/  ULDC.64 UR4, c[0x0][0x378] ;  /* 0x0000de0000047ab9 */ /* 0x000fc60000000a00 */
[----:B---3--:R1:W3:Y:S01]  /*0960*/  @P1 LDG.E R4, [R2.64+0x4] ;  /* 0x0000041602041981 */ /* 0x0082e2000c1e1900 */
[----:B------:R-:W-:-:S04]  /*0970*/  UISETP.NE.U32.AND UP0, UPT, URZ, UR4, UPT ;  /* 0x000000043f00728c */ /* 0x000fc8000bf05070 */
[----:B------:R-:W-:-:S03]  /*0980*/  UISETP.NE.AND.EX UP0, UPT, URZ, UR5, UPT, UP0 ;  /* 0x000000053f00728c */ /* 0x000fc6000bf05300 */
[----:B------:R-:W-:-:S03]  /*0990*/  ULDC.64 UR4, c[0x0][0x378] ;  /* 0x0000de0000047ab9 */ /* 0x000fc60000000a00 */
[----:B------:R-:W-:-:S05]  /*09a0*/  PLOP3.LUT P0, PT, PT, PT, UP0, 0x80, 0x0 ;  /* 0x000000000000781c */ /* 0x000fca0003f0f008 */
[----:B------:R-:W-:-:S06]  /*09b0*/  @UP0 UIMAD.WIDE UR4, UR21, UR7, UR4 ;  /* 0x00000007150402a5 */ /* 0x000fcc000f8e0204 */
[----:B-1----:R-:W-:Y:S02]  /*09c0*/  IMAD.U32 R2, RZ, RZ, UR4 ;  /* 0x00000004ff027e24 */ /* 0x002fe4000f8e00ff */
[----:B------:R-:W-:-:S05]  /*09d0*/  IMAD.U32 R3, RZ, RZ, UR5 ;  /* 0x00000005ff037e24 */ /* 0x000fca000f8e00ff */
[----:B--2---:R-:W2:Y:S01]  /*09e0*/  @P0 LDG.E R0, [R2.64] ;  /* 0x0000001602000981 */ /* 0x004ea2000c1e1900 */
[----:B------:R-:W-:Y:S02]  /*09f0*/  ULDC UR6, c[0x0][0x2c4] ;  /* 0x0000b10000067ab9 */ /* 0x000fe40000000800 */
[----:B------:R-:W-:Y:S02]  /*0a00*/  UISETP.NE.AND UP2, UPT, UR6, 0x1, UPT ;  /* 0x000000010600788c */ /* 0x000fe4000bf45270 */
[----:B------:R-:W-:Y:S02]  /*0a10*/  UIADD3 UR6, -UR16, UR19, URZ ;  /* 0x0000001310067290 */ /* 0x000fe4000fffe13f */
[----:B------:R-:W-:-:S07]  /*0a20*/  UMOV UR15, UR19 ;  /* 0x00000013000f7c82 */ /* 0x000fce0008000000 */
[----:B------:R-:W-:Y:S01]  /*0a30*/  @UP2 UIADD3 UR24, UR14, 0x7f, URZ ;  /* 0x0000007f0e182890 */ /* 0x000fe2000fffe03f */
[----:B----4-:R-:W1:Y:S08]  /*0a40*/  @P1 R2UR UR4, R5 ;  /* 0x00000000050413c2 */ /* 0x010e7000000e0000 */
[----:B---3--:R-:W1:Y:S02]  /*0a50*/  @P1 R2UR UR5, R4 ;  /* 0x00000000040513c2 */ /* 0x008e6400000e0000 */
[----:B-1----:R-:W-:-:S03]  /*0a60*/  @UP3 UIADD3 UR18, -UR4, UR5, URZ ;  /* 0x0000000504123290 */ /* 0x002fc6000fffe13f */
[----:B------:R-:W-:-:S03]  /*0a70*/  ULDC.64 UR4, c[0x0][0x2c8] ;  /* 0x0000b20000047ab9 */ /* 0x000fc60000000a00 */
[----:B--2---:R1:W2:Y:S01]  /*0a80*/  @P0 R2UR UR15, R0 ;  /* 0x00000000000f03c2 */ /* 0x0042a200000e0000 */
[----:B------:R-:W-:Y:S02]  /*0a90*/  UIMAD.WIDE.U32 UR24, UR24, UR4, URZ ;  /* 0x00000004181872a5 */ /* 0x000fe4000f8e003f */
[----:B------:R-:W-:Y:S02]  /*0aa0*/  UIADD3 UR11, UR6, UR18, URZ ;  /* 0x00000012060b7290 */ /* 0x000fe4000fffe03f */
[----:B------:R-:W-:Y:S02]  /*0ab0*/  UIADD3 UR4, UR14, 0x7f, URZ ;  /* 0x0000007f0e047890 */ /* 0x000fe4000fffe03f */
[----:B------:R-:W-:Y:S02]  /*0ac0*/  UIADD3 UR9, UR11, 0x80, -UR20 ;  /* 0x000000800b097890 */ /* 0x000fe4000fffe814 */
[----:B------:R-:W-:Y:S02]  /*0ad0*/  @UP2 USHF.R.U32.HI UR4, URZ, UR5, UR25 ;  /* 0x000000053f042299 */ /* 0x000fe40008011619 */
[----:B------:R-:W-:-:S02]  /*0ae0*/  UIADD3 UR10, UR11, 0x7f, URZ ;  /* 0x0000007f0b0a7890 */ /* 0x000fc4000fffe03f */
[----:B------:R-:W-:Y:S02]  /*0af0*/  UIADD3 UR5, UR9, UR4, URZ ;  /* 0x0000000409057290 */ /* 0x000fe4000fffe03f */
[----:B------:R-:W-:Y:S02]  /*0b00*/  USHF.R.S32.HI UR8, URZ, 0x1f, UR10 ;  /* 0x0000001f3f087899 */ /* 0x000fe4000801140a */
[----:B------:R-:W-:Y:S02]  /*0b10*/  USHF.R.S32.HI UR4, URZ, 0x1f, UR5 ;  /* 0x0000001f3f047899 */ /* 0x000fe40008011405 */
[----:B------:R-:W-:Y:S02]  /*0b20*/  ULEA.HI UR10, UR8, UR10, URZ, 0x7 ;  /* 0x0000000a080a7291 */ /* 0x000fe4000f8f383f */
[----:B------:R-:W-:Y:S02]  /*0b30*/  ULEA.HI UR4, UR4, UR5, URZ, 0x7 ;  /* 0x0000000504047291 */ /* 0x000fe4000f8f383f */
[----:B------:R-:W-:-:S02]  /*0b40*/  USHF.R.S32.HI UR10, URZ, 0x7, UR10 ;  /* 0x000000073f0a7899 */ /* 0x000fc4000801140a */
[----:B------:R-:W-:-:S04]  /*0b50*/  USHF.R.S32.HI UR4, URZ, 0x7, UR4 ;  /* 0x000000073f047899 */ /* 0x000fc80008011404 */
[----:B------:R-:W-:-:S04]  /*0b60*/  UISETP.LT.AND UP0, UPT, UR10, UR4, UPT ;  /* 0x000000040a00728c */ /* 0x000fc8000bf01270 */
[----:B------:R-:W-:Y:S02]  /*0b70*/  USEL UR5, UR10, UR4, UP0 ;  /* 0x000000040a057287 */ /* 0x000fe40008000000 */
[----:B------:R-:W-:Y:S02]  /*0b80*/  UIADD3 UR4, -UR6, URZ, URZ ;  /* 0x0000003f06047290 */ /* 0x000fe4000fffe13f */
[----:B------:R-:W-:Y:S02]  /*0b90*/  ULEA UR6, UR5, -UR6, 0x7 ;  /* 0x8000000605067291 */ /* 0x000fe4000f8e383f */
[----:B------:R-:W-:Y:S02]  /*0ba0*/  UISETP.LT.AND UP1, UPT, URZ, UR4, UPT ;  /* 0x000000043f00728c */ /* 0x000fe4000bf21270 */
[----:B------:R-:W-:Y:S02]  /*0bb0*/  UISETP.LT.AND UP0, UPT, UR6, UR18, UPT ;  /* 0x000000120600728c */ /* 0x000fe4000bf01270 */
[----:B------:R-:W-:-:S02]  /*0bc0*/  USEL UR4, URZ, UR4, !UP1 ;  /* 0x000000043f047287 */ /* 0x000fc4000c800000 */
[----:B------:R-:W-:Y:S02]  /*0bd0*/  USEL UR5, UR6, UR18, UP0 ;  /* 0x0000001206057287 */ /* 0x000fe40008000000 */
[----:B------:R-:W-:Y:S02]  /*0be0*/  USHF.R.U32.HI UR8, URZ, 0x7, UR4 ;  /* 0x000000073f087899 */ /* 0x000fe40008011604 */
[----:B------:R-:W-:-:S05]  /*0bf0*/  UISETP.GT.AND UP0, UPT, UR5, UR4, UPT ;  /* 0x000000040500728c */ /* 0x000fca000bf04270 */
[----:B------:R-:W-:-:S06]  /*0c00*/  UMOV UR6, UR8 ;  /* 0x0000000800067c82 */ /* 0x000fcc0008000000 */
        /* <DEDUP_REMOVED lines=16> */
[----:B------:R-:W-:-:S03]  /*0d10*/  ULDC.64 UR4, c[0x0][0x240] ;  /* 0x0000900000047ab9 */ /* 0x000fc60000000a00 */
[----:B------:R-:W-:Y:S01]  /*0d20*/  LEA.HI R0, R4, R174, RZ, 0x3 ;  /* 0x000000ae04007211 */ /* 0x000fe200078f18ff */
[----:B------:R1:W2:Y:S01]  /*0d30*/  @P4 LDG.E R23, [R2.64] ;  /* 0x0000001602174981 */ /* 0x0002a2000c1e1900 */
[----:B------:R-:W-:Y:S01]  /*0d40*/  UIMAD UR4, UR12, UR4, URZ ;  /* 0x000000040c0472a4 */ /* 0x000fe2000f8e023f */
[----:B------:R-:W-:Y:S01]  /*0d50*/  IMAD.MOV.U32 R146, RZ, RZ, c[0x0][0x238] ;  /* 0x00008e00ff927624 */ /* 0x000fe200078e00ff */
[----:B------:R-:W-:Y:S01]  /*0d60*/  SHF.R.S32.HI R95, RZ, 0x3, R0 ;  /* 0x00000003ff5f7819 */ /* 0x000fe20000011400 */
[----:B------:R-:W-:Y:S01]  /*0d70*/  USHF.R.S32.HI UR24, URZ, 0x1f, UR21 ;  /* 0x0000001f3f187899 */ /* 0x000fe20008011415 */
[----:B------:R-:W-:Y:S01]  /*0d80*/  LOP3.LUT R0, R0, 0xfffffff8, RZ, 0xc0, !PT ;  /* 0xfffffff800007812 */ /* 0x000fe200078ec0ff */
[----:B------:R-:W-:Y:S01]  /*0d90*/  UIADD3 UR25, UR6, -0x1, URZ ;  /* 0xffffffff06197890 */ /* 0x000fe2000fffe03f */
[----:B------:R-:W-:Y:S01]  /*0da0*/  SHF.R.S32.HI R7, RZ, 0x1f, R95 ;  /* 0x0000001fff077819 */ /* 0x000fe2000001145f */
[----:B------:R-:W-:Y:S01]  /*0db0*/  UIMAD UR7, UR13, UR5, UR4 ;  /* 0x000000050d0772a4 */ /* 0x000fe2000f8e0204 */
[C---:B-----5:R-:W-:Y:S01]  /*0dc0*/  IADD3 R118, P0, R95.reuse, R8, RZ ;  /* 0x000000085f767210 */ /* 0x060fe20007f1e0ff */
[----:B------:R-:W-:Y:S01]  /*0dd0*/  IMAD.IADD R22, R174, 0x1, -R0 ;  /* 0x00000001ae167824 */ /* 0x000fe200078e0a00 */
[----:B------:R-:W-:Y:S01]  /*0de0*/  USEL UR27, UR21, URZ, !UP3 ;  /* 0x0000003f151b7287 */ /* 0x000fe2000d800000 */
[----:B------:R-:W-:Y:S01]  /*0df0*/  IADD3 R142, -R95, UR18, RZ ;  /* 0x000000125f8e7c10 */ /* 0x000fe2000fffe1ff */
[----:B------:R-:W-:Y:S01]  /*0e00*/  USEL UR26, UR24, URZ, !UP3 ;  /* 0x0000003f181a7287 */ /* 0x000fe2000d800000 */
[----:B------:R-:W-:Y:S01]  /*0e10*/  IMAD.SHL.U32 R20, R22, 0x8, RZ ;  /* 0x0000000816147824 */ /* 0x000fe200078e00ff */
[----:B------:R-:W-:Y:S01]  /*0e20*/  LEA.HI.X.SX32 R119, R8, R7, 0x1, P0 ;  /* 0x0000000708777211 */ /* 0x000fe200000f0eff */
[----:B------:R-:W-:Y:S01]  /*0e30*/  ULDC.64 UR4, c[0x0][0x248] ;  /* 0x0000920000047ab9 */ /* 0x000fe20000000a00 */
[----:B------:R-:W-:Y:S01]  /*0e40*/  IMAD.MOV.U32 R157, RZ, RZ, 0x7 ;  /* 0x00000007ff9d7424 */ /* 0x000fe200078e00ff */
[----:B------:R-:W-:Y:S01]  /*0e50*/  UIMAD UR4, UR26, UR4, URZ ;  /* 0x000000041a0472a4 */ /* 0x000fe2000f8e023f */
[----:B------:R-:W-:Y:S01]  /*0e60*/  SHF.R.S32.HI R21, RZ, 0x1f, R20 ;  /* 0x0000001fff157819 */ /* 0x000fe20000011414 */
[----:B------:R-:W-:Y:S01]  /*0e70*/  IMAD R0, R119, c[0x0][0x238], RZ ;  /* 0x00008e0077007a24 */ /* 0x000fe200078e02ff */
[----:B------:R-:W-:Y:S01]  /*0e80*/  LEA.HI R4, R4, R174, RZ, 0x6 ;  /* 0x000000ae04047211 */ /* 0x000fe200078f30ff */
[----:B------:R-:W-:Y:S01]  /*0e90*/  IMAD.U32 R98, RZ, RZ, UR27 ;  /* 0x0000001bff627e24 */ /* 0x000fe2000f8e00ff */
[----:B------:R-:W-:Y:S01]  /*0ea0*/  UIMAD UR4, UR27, UR5, UR4 ;  /* 0x000000051b0472a4 */ /* 0x000fe2000f8e0204 */
[----:B------:R-:W-:Y:S01]  /*0eb0*/  IMAD R0, R118, c[0x0][0x23c], R0 ;  /* 0x00008f0076007a24 */ /* 0x000fe200078e0200 */
[----:B------:R-:W-:Y:S01]  /*0ec0*/  SHF.L.U64.HI R165, R146, R157, c[0x0][0x23c] ;  /* 0x00008f0092a57619 */ /* 0x000fe2000001029d */
[----:B-1----:R-:W-:Y:S01]  /*0ed0*/  IMAD.WIDE.U32 R2, R118, c[0x0][0x238], R20 ;  /* 0x00008e0076027a25 */ /* 0x002fe200078e0014 */
[----:B------:R-:W-:Y:S01]  /*0ee0*/  USHF.R.S32.HI UR5, URZ, 0x1f, UR25 ;  /* 0x0000001f3f057899 */ /* 0x000fe20008011419 */
[C---:B------:R-:W-:Y:S01]  /*0ef0*/  IADD3 R91, R20.reuse, 0x40, RZ ;  /* 0x00000040145b7810 */ /* 0x040fe20007ffe0ff */
[----:B------:R-:W-:Y:S01]  /*0f00*/  USHF.R.S32.HI UR28, URZ, 0x1f, UR15 ;  /* 0x0000001f3f1c7899 */ /* 0x000fe2000801140f */
[----:B------:R-:W-:Y:S01]  /*0f10*/  IMAD.IADD R3, R3, 0x1, R0 ;  /* 0x0000000103037824 */ /* 0x000fe200078e0200 */
[----:B------:R-:W-:Y:S01]  /*0f20*/  ISETP.GE.AND P6, PT, R20, c[0x0][0x1d4], PT ;  /* 0x0000750014007a0c */ /* 0x000fe20003fc6270 */
[----:B------:R-:W-:Y:S01]  /*0f30*/  IMAD.U32 R0, RZ, RZ, UR13 ;  /* 0x0000000dff007e24 */ /* 0x000fe2000f8e00ff */
[----:B------:R-:W-:Y:S01]  /*0f40*/  ISETP.GE.AND P5, PT, R91, c[0x0][0x1d4], PT ;  /* 0x000075005b007a0c */ /* 0x000fe20003fa6270 */
[----:B------:R-:W-:Y:S01]  /*0f50*/  IMAD.SHL.U32 R173, R146, 0x80, RZ ;  /* 0x0000008092ad7824 */ /* 0x000fe200078e00ff */
[C---:B------:R-:W-:Y:S01]  /*0f60*/  IADD3 R155, R95.reuse, 0x20, RZ ;  /* 0x000000205f9b7810 */ /* 0x040fe20007ffe0ff */
[----:B------:R-:W-:Y:S01]  /*0f70*/  IMAD.WIDE.U32 R2, R0, c[0x0][0x240], R2 ;  /* 0x0000900000027a25 */ /* 0x000fe200078e0002 */
[----:B------:R-:W-:-:S02]  /*0f80*/  IADD3 R153, R95, 0x60, RZ ;  /* 0x000000605f997810 */ /* 0x000fc40007ffe0ff */
[----:B------:R-:W-:Y:S01]  /*0f90*/  IADD3 R154, R95, 0x40, RZ ;  /* 0x000000405f9a7810 */ /* 0x000fe20007ffe0ff */
[----:B------:R-:W-:Y:S01]  /*0fa0*/  IMAD.U32 R0, RZ, RZ, UR25 ;  /* 0x00000019ff007e24 */ /* 0x000fe2000f8e00ff */
[----:B------:R-:W-:Y:S01]  /*0fb0*/  IADD3 R3, R3, UR7, RZ ;  /* 0x0000000703037c10 */ /* 0x000fe2000fffe0ff */
[----:B------:R-:W-:Y:S01]  /*0fc0*/  IMAD.MOV.U32 R25, RZ, RZ, c[0x0][0x23c] ;  /* 0x00008f00ff197624 */ /* 0x000fe200078e00ff */
[----:B------:R-:W-:Y:S01]  /*0fd0*/  ULDC.64 UR6, c[0x0][0x280] ;  /* 0x0000a00000067ab9 */ /* 0x000fe20000000a00 */
[----:B------:R-:W-:Y:S01]  /*0fe0*/  IMAD R6, R0, -0x80, R142 ;  /* 0xffffff8000067824 */ /* 0x000fe200078e028e */
[----:B------:R-:W-:Y:S01]  /*0ff0*/  UIMAD UR6, UR28, UR6, URZ ;  /* 0x000000061c0672a4 */ /* 0x000fe2000f8e023f */
[----:B------:R-:W-:Y:S01]  /*1000*/  IMAD.WIDE.U32 R130, R98, c[0x0][0x248], R2 ;  /* 0x0000920062827a25 */ /* 0x000fe200078e0002 */
[----:B------:R-:W-:Y:S01]  /*1010*/  IADD3 R141, R24, UR19, RZ ;  /* 0x00000013188d7c10 */ /* 0x000fe2000fffe0ff */
[----:B------:R-:W-:Y:S01]  /*1020*/  ULDC UR19, c[0x0][0x294] ;  /* 0x0000a50000137ab9 */ /* 0x000fe20000000800 */
[----:B------:R-:W-:Y:S01]  /*1030*/  ISETP.GE.AND P0, PT, R6, 0x1, PT ;  /* 0x000000010600780c */ /* 0x000fe20003f06270 */
[----:B------:R-:W-:Y:S01]  /*1040*/  IMAD.SHL.U32 R3, R95, 0x40, RZ ;  /* 0x000000405f037824 */ /* 0x000fe200078e00ff */
[----:B------:R-:W-:Y:S01]  /*1050*/  IADD3 R127, R131, UR4, RZ ;  /* 0x00000004837f7c10 */ /* 0x000fe2000fffe0ff */
[----:B------:R-:W-:Y:S01]  /*1060*/  IMAD.SHL.U32 R0, R4, 0x8, RZ ;  /* 0x0000000804007824 */ /* 0x000fe200078e00ff */
[----:B------:R-:W-:Y:S01]  /*1070*/  ISETP.GE.AND P2, PT, R6, 0x21, PT ;  /* 0x000000210600780c */ /* 0x000fe20003f46270 */
[----:B------:R-:W-:Y:S01]  /*1080*/  IMAD R2, R165, UR25, RZ ;  /* 0x00000019a5027c24 */ /* 0x000fe2000f8e02ff */
[----:B------:R-:W-:Y:S01]  /*1090*/  LOP3.LUT R129, R3, 0x1c0, RZ, 0xc0, !PT ;  /* 0x000001c003817812 */ /* 0x000fe200078ec0ff */
[----:B------:R-:W-:Y:S01]  /*10a0*/  IMAD.MOV.U32 R126, RZ, RZ, R130 ;  /* 0x000000ffff7e7224 */ /* 0x000fe200078e0082 */
[----:B------:R-:W-:Y:S01]  /*10b0*/  LOP3.LUT R133, R0, 0xfffffe00, RZ, 0xc0, !PT ;  /* 0xfffffe0000857812 */ /* 0x000fe200078ec0ff */
[----:B------:R-:W-:Y:S01]  /*10c0*/  IMAD R2, R173, UR5, R2 ;  /* 0x00000005ad027c24 */ /* 0x000fe2000f8e0202 */
[----:B------:R-:W-:Y:S01]  /*10d0*/  LOP3.LUT R77, R129, 0x38, R20, 0xf8, !PT ;  /* 0x00000038814d7812 */ /* 0x000fe200078ef814 */
[----:B------:R-:W-:Y:S01]  /*10e0*/  IMAD.WIDE.U32 R14, R173, UR25, R126 ;  /* 0x00000019ad0e7c25 */ /* 0x000fe2000f8e007e */
[----:B------:R-:W-:Y:S01]  /*10f0*/  SHF.R.U32.HI R166, RZ, 0x3, R129 ;  /* 0x00000003ffa67819 */ /* 0x000fe20000011681 */
[----:B------:R-:W-:Y:S01]  /*1100*/  ULDC.64 UR4, c[0x0][0x260] ;  /* 0x0000980000047ab9 */ /* 0x000fe20000000a00 */
[----:B------:R-:W-:Y:S01]  /*1110*/  P2R R144, PR, RZ, 0x20 ;  /* 0x00000020ff907803 */ /* 0x000fe20000000000 */
[----:B------:R-:W-:Y:S01]  /*1120*/  IMAD.IADD R3, R15, 0x1, R2 ;  /* 0x000000010f037824 */ /* 0x000fe200078e0202 */
[----:B------:R-:W-:Y:S01]  /*1130*/  LOP3.LUT R77, R133, R77, R166, 0xf6, !PT ;  /* 0x0000004d854d7212 */ /* 0x000fe200078ef6a6 */
[----:B------:R-:W-:Y:S01]  /*1140*/  IMAD.U32 R0, RZ, RZ, UR13 ;  /* 0x0000000dff007e24 */ /* 0x000fe2000f8e00ff */
[----:B------:R-:W-:Y:S01]  /*1150*/  @P0 LEA R4, P1, R14, c[0x0][0x220], 0x1 ;  /* 0x000088000e040a11 */ /* 0x000fe200078208ff */
[----:B------:R-:W-:Y:S01]  /*1160*/  UIMAD UR4, UR12, UR4, URZ ;  /* 0x000000040c0472a4 */ /* 0x000fe2000f8e023f */
[----:B------:R-:W-:Y:S01]  /*1170*/  IMAD.SHL.U32 R32, R22, 0x4, RZ ;  /* 0x0000000416207824 */ /* 0x000fe200078e00ff */
[----:B------:R-:W-:Y:S01]  /*1180*/  P2R R145, PR, RZ, 0x40 ;  /* 0x00000040ff917803 */ /* 0x000fe20000000000 */
[----:B------:R-:W-:Y:S01]  /*1190*/  IMAD.SHL.U32 R77, R77, 0x2, RZ ;  /* 0x000000024d4d7824 */ /* 0x000fe200078e00ff */
[----:B------:R-:W-:Y:S01]  /*11a0*/  @P0 LEA.HI.X R5, R14, c[0x0][0x224], R3, 0x1, P1 ;  /* 0x000089000e050a11 */ /* 0x000fe200008f0c03 */
[----:B------:R-:W-:Y:S01]  /*11b0*/  UIMAD UR4, UR13, UR5, UR4 ;  /* 0x000000050d0472a4 */ /* 0x000fe2000f8e0204 */
[----:B------:R-:W-:Y:S01]  /*11c0*/  SHF.R.S32.HI R33, RZ, 0x1f, R32 ;  /* 0x0000001fff217819 */ /* 0x000fe20000011420 */
[C---:B------:R-:W-:Y:S01]  /*11d0*/  IMAD.WIDE.U32 R18, R95.reuse, c[0x0][0x290], R20 ;  /* 0x0000a4005f127a25 */ /* 0x040fe200078e0014 */
[----:B------:R-:W-:Y:S01]  /*11e0*/  ISETP.GE.AND P1, PT, R6, 0x41, PT ;  /* 0x000000410600780c */ /* 0x000fe20003f26270 */
[----:B------:R-:W-:Y:S01]  /*11f0*/  @!PT LDS RZ, [RZ] ;  /* 0x00000000fffff984 */ /* 0x000fe20000000800 */
[----:B------:R-:W-:Y:S01]  /*1200*/  @!PT LDS RZ, [RZ] ;  /* 0x00000000fffff984 */ /* 0x000fe20000000800 */
[----:B------:R-:W-:Y:S01]  /*1210*/  @!PT LDS RZ, [RZ] ;  /* 0x00000000fffff984 */ /* 0x000fe20000000800 */
[----:B------:R1:W-:Y:S01]  /*1220*/  @P0 LDGSTS.E.BYPASS.LTC128B.128 [R77+0x8100], [R4.64], !P6 ;  /* 0x08100000044d0fae */ /* 0x0003e2000f101d56 */
[----:B------:R-:W-:Y:S01]  /*1230*/  IADD3 R34, R32, 0x20, RZ ;  /* 0x0000002020227810 */ /* 0x000fe20007ffe0ff */
[----:B------:R-:W-:-:S02]  /*1240*/  IMAD.WIDE.U32 R8, R95, c[0x0][0x290], R32 ;  /* 0x0000a4005f087a25 */ /* 0x000fc400078e0020 */
[----:B------:R1:W-:Y:S01]  /*1250*/  @P0 LDGSTS.E.BYPASS.LTC128B.128 [R77+0xc100], [R4.64+0x80], !P5 ;  /* 0x0c100080044d0fae */ /* 0x0003e2000e901d56 */
[----:B------:R-:W-:Y:S01]  /*1260*/  ISETP.GT.AND P0, PT, R6, 0x60, PT ;  /* 0x000000600600780c */ /* 0x000fe20003f04270 */
[----:B------:R-:W-:Y:S02]  /*1270*/  IMAD.MOV.U32 R150, RZ, RZ, 0x6 ;  /* 0x00000006ff967424 */ /* 0x000fe400078e00ff */
[----:B------:R-:W-:Y:S02]  /*1280*/  IMAD.MOV.U32 R152, RZ, RZ, 0x5 ;  /* 0x00000005ff987424 */ /* 0x000fe400078e00ff */
[----:B------:R-:W-:Y:S02]  /*1290*/  IMAD.SHL.U32 R148, R146, 0x40, RZ ;  /* 0x0000004092947824 */ /* 0x000fe400078e00ff */
[----:B------:R-:W-:Y:S02]  /*12a0*/  IMAD.MOV.U32 R176, RZ, RZ, c[0x0][0x2b8] ;  /* 0x0000ae00ffb07624 */ /* 0x000fe400078e00ff */
[----:B------:R-:W-:-:S02]  /*12b0*/  IMAD.MOV.U32 R175, RZ, RZ, c[0x0][0x27c] ;  /* 0x00009f00ffaf7624 */ /* 0x000fc400078e00ff */
[----:B------:R-:W-:Y:S02]  /*12c0*/  IMAD.MOV.U32 R147, RZ, RZ, c[0x0][0x27c] ;  /* 0x00009f00ff937624 */ /* 0x000fe400078e00ff */
[----:B------:R-:W-:Y:S02]  /*12d0*/  IMAD.U32 R90, RZ, RZ, UR25 ;  /* 0x00000019ff5a7e24 */ /* 0x000fe4000f8e00ff */
[----:B------:R-:W-:Y:S02]  /*12e0*/  IMAD.SHL.U32 R147, R147, 0x2, RZ ;  /* 0x0000000293937824 */ /* 0x000fe400078e00ff */
[----:B------:R-:W-:Y:S02]  /*12f0*/  IMAD R117, R22, 0x20, R95 ;  /* 0x0000002016757824 */ /* 0x000fe400078e025f */
[----:B-1----:R-:W-:Y:S01]  /*1300*/  IMAD.WIDE.U32 R4, R0, c[0x0][0x260], R20 ;  /* 0x0000980000047a25 */ /* 0x002fe200078e0014 */
[----:B------:R-:W-:-:S03]  /*1310*/  @P2 LEA R0, P3, R146, R14, 0x5 ;  /* 0x0000000e92002211 */ /* 0x000fc600078628ff */
[----:B------:R-:W-:Y:S01]  /*1320*/  IMAD.MOV.U32 R12, RZ, RZ, R4 ;  /* 0x000000ffff0c7224 */ /* 0x000fe200078e0004 */
[----:B------:R-:W-:Y:S02]  /*1330*/  @P2 LEA.HI.X R2, R146, R3, R25, 0x5, P3 ;  /* 0x0000000392022211 */ /* 0x000fe400018f2c19 */
[----:B------:R-:W-:Y:S01]  /*1340*/  IADD3 R13, R5, UR4, RZ ;  /* 0x00000004050d7c10 */ /* 0x000fe2000fffe0ff */
[----:B------:R-:W-:Y:S01]  /*1350*/  IMAD R5, R7, c[0x0][0x280], RZ ;  /* 0x0000a00007057a24 */ /* 0x000fe200078e02ff */
[----:B------:R-:W-:Y:S01]  /*1360*/  @P2 LEA R16, P3, R0, c[0x0][0x220], 0x1 ;  /* 0x0000880000102a11 */ /* 0x000fe200078608ff */
[----:B------:R-:W-:Y:S02]  /*1370*/  ULDC.64 UR4, c[0x0][0x290] ;  /* 0x0000a40000047ab9 */ /* 0x000fe40000000a00 */
[----:B------:R-:W-:Y:S01]  /*1380*/  IMAD.WIDE.U32 R98, R98, c[0x0][0x268], R12 ;  /* 0x00009a0062627a25 */ /* 0x000fe200078e000c */
[----:B------:R-:W-:Y:S01]  /*1390*/  @P2 LEA.HI.X R17, R0, c[0x0][0x224], R2, 0x1, P3 ;  /* 0x0000890000112a11 */ /* 0x000fe200018f0c02 */
[----:B------:R-:W-:Y:S01]  /*13a0*/  UIMAD UR4, UR28, UR4, URZ ;  /* 0x000000041c0472a4 */ /* 0x000fe2000f8e023f */
[----:B------:R-:W-:Y:S01]  /*13b0*/  ISETP.GE.AND P3, PT, R20, c[0x0][0x27c], PT ;  /* 0x00009f0014007a0c */ /* 0x000fe20003f66270 */
[C---:B------:R-:W-:Y:S01]  /*13c0*/  IMAD R2, R95.reuse, c[0x0][0x284], R5 ;  /* 0x0000a1005f027a24 */ /* 0x040fe200078e0205 */
[----:B------:R-:W-:Y:S01]  /*13d0*/  UIMAD UR28, UR15, UR7, UR6 ;  /* 0x000000070f1c72a4 */ /* 0x000fe2000f8e0206 */
[----:B------:R-:W-:Y:S01]  /*13e0*/  IMAD.WIDE.U32 R4, R95, c[0x0][0x280], R32 ;  /* 0x0000a0005f047a25 */ /* 0x000fe200078e0020 */
[----:B------:R1:W-:Y:S01]  /*13f0*/  @P2 LDGSTS.E.BYPASS.LTC128B.128 [R77+0x9100], [R16.64], !P6 ;  /* 0x09100000104d2fae */ /* 0x0003e2000f101d56 */
[----:B------:R-:W-:Y:S01]  /*1400*/  P2R R143, PR, RZ, 0x8 ;  /* 0x00000008ff8f7803 */ /* 0x000fe20000000000 */
[----:B------:R-:W-:Y:S01]  /*1410*/  UIMAD UR29, UR15, UR5, UR4 ;  /* 0x000000050f1d72a4 */ /* 0x000fe2000f8e0204 */
[----:B------:R-:W-:Y:S01]  /*1420*/  IMAD R0, R7, c[0x0][0x290], RZ ;  /* 0x0000a40007007a24 */ /* 0x000fe200078e02ff */
[----:B------:R1:W-:Y:S01]  /*1430*/  @P2 LDGSTS.E.BYPASS.LTC128B.128 [R77+0xd100], [R16.64+0x80], !P5 ;  /* 0x0d100080104d2fae */ /* 0x0003e2000e901d56 */
[----:B------:R-:W-:Y:S01]  /*1440*/  IMAD.IADD R11, R5, 0x1, R2 ;  /* 0x00000001050b7824 */ /* 0x000fe200078e0202 */
[----:B------:R-:W-:Y:S01]  /*1450*/  SEL R5, RZ, c[0x0][0x27c], !P3 ;  /* 0x00009f00ff057a07 */ /* 0x000fe20005800000 */
[----:B------:R-:W-:Y:S01]  /*1460*/  IMAD.WIDE.U32 R6, R95, c[0x0][0x280], R20 ;  /* 0x0000a0005f067a25 */ /* 0x000fe200078e0014 */
[----:B------:R-:W-:-:S02]  /*1470*/  ULDC.64 UR4, c[0x0][0x1e8] ;  /* 0x00007a0000047ab9 */ /* 0x000fc40000000a00 */
[----:B------:R-:W-:Y:S01]  /*1480*/  UIMAD UR31, UR12, UR4, URZ ;  /* 0x000000040c1f72a4 */ /* 0x000fe2000f8e023f */
[----:B------:R-:W-:Y:S01]  /*1490*/  IMAD.IADD R7, R2, 0x1, R7 ;  /* 0x0000000102077824 */ /* 0x000fe200078e0207 */
[----:B------:R-:W-:Y:S01]  /*14a0*/  UIMAD.WIDE.U32 UR32, UR13, UR4, URZ ;  /* 0x000000040d2072a5 */ /* 0x000fe2000f8e003f */
[----:B------:R-:W-:Y:S01]  /*14b0*/  IMAD R0, R95, c[0x0][0x294], R0 ;  /* 0x0000a5005f007a24 */ /* 0x000fe200078e0200 */
[----:B------:R-:W-:Y:S01]  /*14c0*/  UIMAD UR31, UR13, UR5, UR31 ;  /* 0x000000050d1f72a4 */ /* 0x000fe2000f8e021f */
[----:B------:R-:W-:Y:S01]  /*14d0*/  IMAD.IADD R2, R20, 0x1, R5 ;  /* 0x0000000114027824 */ /* 0x000fe200078e0205 */
[----:B------:R-:W-:Y:S01]  /*14e0*/  ULDC.64 UR6, c[0x0][0x268] ;  /* 0x00009a0000067ab9 */ /* 0x000fe20000000a00 */
[----:B------:R-:W-:Y:S01]  /*14f0*/  IMAD.IADD R9, R9, 0x1, R0 ;  /* 0x0000000109097824 */ /* 0x000fe200078e0200 */
[----:B------:R-:W-:Y:S01]  /*1500*/  ULDC.64 UR4, c[0x0][0x210] ;  /* 0x0000840000047ab9 */ /* 0x000fe20000000a00 */
[----:B------:R-:W-:Y:S01]  /*1510*/  IMAD.IADD R5, R0, 0x1, R19 ;  /* 0x0000000100057824 */ /* 0x000fe200078e0213 */
[----:B------:R-:W-:Y:S01]  /*1520*/  SHF.R.S32.HI R0, RZ, 0x1f, R2 ;  /* 0x0000001fff007819 */ /* 0x000fe20000011402 */
[----:B------:R-:W-:Y:S01]  /*1530*/  IMAD.MOV.U32 R10, RZ, RZ, R4 ;  /* 0x000000ffff0a7224 */ /* 0x000fe200078e0004 */
[----:B------:R-:W-:Y:S01]  /*1540*/  UIMAD UR34, UR12, UR4, URZ ;  /* 0x000000040c2272a4 */ /* 0x000fe2000f8e023f */
[----:B------:R-:W-:Y:S01]  /*1550*/  IMAD.MOV.U32 R4, RZ, RZ, R18 ;  /* 0x000000ffff047224 */ /* 0x000fe200078e0012 */
[CC--:B------:R-:W-:Y:S01]  /*1560*/  LEA.HI R15, R0.reuse, R2.reuse, RZ, 0x3 ;  /* 0x00000002000f7211 */ /* 0x0c0fe200078f18ff */
[----:B------:R-:W-:Y:S01]  /*1570*/  IMAD.U32 R12, RZ, RZ, UR15 ;  /* 0x0000000fff0c7e24 */ /* 0x000fe2000f8e00ff */
[----:B------:R-:W-:Y:S01]  /*1580*/  LEA.HI R18, R0, R2, RZ, 0x6 ;  /* 0x0000000200127211 */ /* 0x000fe200078f30ff */
[----:B------:R-:W-:Y:S01]  /*1590*/  IMAD.U32 R0, RZ, RZ, UR15 ;  /* 0x0000000fff007e24 */ /* 0x000fe2000f8e00ff */
[----:B------:R-:W-:Y:S01]  /*15a0*/  UIMAD UR6, UR26, UR6, URZ ;  /* 0x000000061a0672a4 */ /* 0x000fe2000f8e023f */
[----:B------:R-:W-:Y:S01]  /*15b0*/  IMAD.WIDE.U32 R106, R12, c[0x0][0x280], R10 ;  /* 0x0000a0000c6a7a25 */ /* 0x000fe200078e000a */
[----:B------:R-:W-:Y:S01]  /*15c0*/  UIMAD.WIDE.U32 UR36, UR13, UR4, URZ ;  /* 0x000000040d2472a5 */ /* 0x000fe2000f8e003f */
[----:B------:R-:W-:Y:S01]  /*15d0*/  LOP3.LUT R93, R15, 0xfffffff8, RZ, 0xc0, !PT ;  /* 0xfffffff80f5d7812 */ /* 0x000fe200078ec0ff */
[----:B------:R-:W-:Y:S01]  /*15e0*/  UIMAD UR34, UR13, UR5, UR34 ;  /* 0x000000050d2272a4 */ /* 0x000fe2000f8e0222 */
[----:B------:R-:W-:Y:S01]  /*15f0*/  IMAD.WIDE.U32 R102, R0, c[0x0][0x280], R6 ;  /* 0x0000a00000667a25 */ /* 0x000fe200078e0006 */
[----:B------:R-:W-:Y:S01]  /*1600*/  UIMAD UR6, UR27, UR7, UR6 ;  /* 0x000000071b0672a4 */ /* 0x000fe2000f8e0206 */
[----:B------:R-:W-:Y:S01]  /*1610*/  SHF.R.S32.HI R114, RZ, 0x3, R15 ;  /* 0x00000003ff727819 */ /* 0x000fe2000001140f */
[----:B------:R-:W-:Y:S01]  /*1620*/  ULDC.64 UR4, c[0x0][0x2b0] ;  /* 0x0000ac0000047ab9 */ /* 0x000fe20000000a00 */
[----:B------:R-:W-:Y:S01]  /*1630*/  IMAD.WIDE.U32 R6, R146, 0x40, RZ ;  /* 0x0000004092067825 */ /* 0x000fe200078e00ff */
[----:B------:R-:W-:Y:S01]  /*1640*/  IADD3 R112, R107, UR28, RZ ;  /* 0x0000001c6b707c10 */ /* 0x000fe2000fffe0ff */
[----:B------:R-:W-:Y:S01]  /*1650*/  UIADD3 UR31, UR33, UR31, URZ ;  /* 0x0000001f211f7290 */ /* 0x000fe2000fffe03f */
[----:B------:R-:W-:Y:S01]  /*1660*/  IADD3 R108, R99, UR6, RZ ;  /* 0x00000006636c7c10 */ /* 0x000fe2000fffe0ff */
[----:B------:R-:W-:Y:S01]  /*1670*/  IMAD.SHL.U32 R11, R25, 0x40, RZ ;  /* 0x00000040190b7824 */ /* 0x000fe200078e00ff */
[----:B------:R-:W-:Y:S01]  /*1680*/  @P1 IADD3 R0, P2, R14, R6, RZ ;  /* 0x000000060e001210 */ /* 0x000fe20007f5e0ff */
[----:B------:R-:W-:Y:S01]  /*1690*/  IMAD.U32 R2, RZ, RZ, UR15 ;  /* 0x0000000fff027e24 */ /* 0x000fe2000f8e00ff */
[----:B------:R-:W-:Y:S01]  /*16a0*/  IADD3 R123, P3, R6, 0x80, RZ ;  /* 0x00000080067b7810 */ /* 0x000fe20007f7e0ff */
[----:B------:R-:W-:Y:S01]  /*16b0*/  IMAD.IADD R11, R7, 0x1, R11 ;  /* 0x00000001070b7824 */ /* 0x000fe200078e020b */
[----:B------:R-:W-:Y:S01]  /*16c0*/  IADD3 R110, R103, UR28, RZ ;  /* 0x0000001c676e7c10 */ /* 0x000fe2000fffe0ff */
[----:B------:R-:W-:Y:S01]  /*16d0*/  IMAD.WIDE.U32 R100, R2, c[0x0][0x290], R4 ;  /* 0x0000a40002647a25 */ /* 0x000fe200078e0004 */
[----:B------:R-:W-:Y:S01]  /*16e0*/  SHF.R.S32.HI R113, RZ, 0x1f, R93 ;  /* 0x0000001fff717819 */ /* 0x000fe2000001145d */
[----:B------:R-:W-:-:S02]  /*16f0*/  UIADD3 UR34, UR37, UR34, URZ ;  /* 0x0000002225227290 */ /* 0x000fc4000fffe03f */
[----:B------:R-:W-:Y:S01]  /*1700*/  @P1 IMAD.X R4, R11, 0x1, R3, P2 ;  /* 0x000000010b041824 */ /* 0x000fe200010e0603 */
[----:B------:R-:W-:Y:S01]  /*1710*/  @P1 LEA R6, P2, R0, c[0x0][0x220], 0x1 ;  /* 0x0000880000061a11 */ /* 0x000fe200078408ff */
[----:B------:R-:W-:Y:S01]  /*1720*/  IMAD.WIDE.U32 R104, R2, c[0x0][0x290], R8 ;  /* 0x0000a40002687a25 */ /* 0x000fe200078e0008 */
[----:B------:R-:W-:Y:S02]  /*1730*/  SHF.R.S32.HI R9, RZ, 0x1f, R153 ;  /* 0x0000001fff097819 */ /* 0x000fe40000011499 */
[----:B------:R-:W-:Y:S01]  /*1740*/  @P1 LEA.HI.X R7, R0, c[0x0][0x224], R4, 0x1, P2 ;  /* 0x0000890000071a11 */ /* 0x000fe200010f0c04 */
[----:B------:R-:W-:Y:S01]  /*1750*/  IMAD.SHL.U32 R0, R155, 0x40, RZ ;  /* 0x000000409b007824 */ /* 0x000fe200078e00ff */
[----:B------:R-:W-:Y:S01]  /*1760*/  SHF.R.S32.HI R4, RZ, 0x1f, R154 ;  /* 0x0000001fff047819 */ /* 0x000fe2000001149a */
[----:B------:R-:W-:Y:S01]  /*1770*/  IMAD.SHL.U32 R5, R154, 0x40, RZ ;  /* 0x000000409a057824 */ /* 0x000fe200078e00ff */
[----:B------:R-:W-:Y:S01]  /*1780*/  SHF.R.S32.HI R8, RZ, 0x1f, R155 ;  /* 0x0000001fff087819 */ /* 0x000fe2000001149b */
[----:B------:R-:W-:Y:S01]  /*1790*/  IMAD.SHL.U32 R10, R153, 0x40, RZ ;  /* 0x00000040990a7824 */ /* 0x000fe200078e00ff */
[----:B------:R-:W-:Y:S01]  /*17a0*/  LOP3.LUT R128, R0, 0x1c0, RZ, 0xc0, !PT ;  /* 0x000001c000807812 */ /* 0x000fe200078ec0ff */
[----:B------:R-:W-:Y:S01]  /*17b0*/  @P0 IMAD.MOV.U32 R2, RZ, RZ, R14 ;  /* 0x000000ffff020224 */ /* 0x000fe200078e000e */
[----:B------:R-:W-:Y:S01]  /*17c0*/  LEA.HI R0, R9, R153, RZ, 0x3 ;  /* 0x0000009909007211 */ /* 0x000fe200078f18ff */
[----:B------:R-:W-:Y:S01]  /*17d0*/  @P0 IMAD R12, R25, 0x60, RZ ;  /* 0x00000060190c0824 */ /* 0x000fe200078e02ff */
[----:B------:R-:W-:Y:S01]  /*17e0*/  LEA.HI R4, R4, R154, RZ, 0x3 ;  /* 0x0000009a04047211 */ /* 0x000fe200078f18ff */
[----:B------:R-:W-:Y:S01]  /*17f0*/  @P0 IMAD.WIDE.U32 R2, R146, 0x60, R2 ;  /* 0x0000006092020825 */ /* 0x000fe200078e0002 */
[----:B------:R-:W-:Y:S01]  /*1800*/  LEA.HI R8, R8, R155, RZ, 0x3 ;  /* 0x0000009b08087211 */ /* 0x000fe200078f18ff */
[----:B------:R1:W-:Y:S01]  /*1810*/  @P1 LDGSTS.E.BYPASS.LTC128B.128 [R77+0xa100], [R6.64], !P6 ;  /* 0x0a100000064d1fae */ /* 0x0003e2000f101d56 */
[----:B------:R-:W-:Y:S01]  /*1820*/  LOP3.LUT R125, R5, 0x1c0, RZ, 0xc0, !PT ;  /* 0x000001c0057d7812 */ /* 0x000fe200078ec0ff */
[----:B------:R-:W-:Y:S01]  /*1830*/  IMAD.SHL.U32 R0, R0, 0x40, RZ ;  /* 0x0000004000007824 */ /* 0x000fe200078e00ff */
[----:B------:R-:W-:Y:S01]  /*1840*/  LOP3.LUT R124, R10, 0x1c0, RZ, 0xc0, !PT ;  /* 0x000001c00a7c7812 */ /* 0x000fe200078ec0ff */
[----:B------:R-:W-:Y:S01]  /*1850*/  IMAD.SHL.U32 R4, R4, 0x40, RZ ;  /* 0x0000004004047824 */ /* 0x000fe200078e00ff */
[----:B------:R-:W-:Y:S01]  /*1860*/  SHF.R.U32.HI R164, RZ, 0x3, R128 ;  /* 0x00000003ffa47819 */ /* 0x000fe20000011680 */
[----:B------:R-:W-:Y:S01]  /*1870*/  IMAD.SHL.U32 R5, R8, 0x40, RZ ;  /* 0x0000004008057824 */ /* 0x000fe200078e00ff */
[----:B------:R-:W-:Y:S01]  /*1880*/  LOP3.LUT R134, R0, 0xfffffe00, RZ, 0xc0, !PT ;  /* 0xfffffe0000867812 */ /* 0x000fe200078ec0ff */
[----:B------:R-:W-:Y:S01]  /*1890*/  IMAD.SHL.U32 R0, R18, 0x80, RZ ;  /* 0x0000008012007824 */ /* 0x000fe200078e00ff */
[----:B------:R-:W-:Y:S01]  /*18a0*/  LOP3.LUT R135, R4, 0xfffffe00, RZ, 0xc0, !PT ;  /* 0xfffffe0004877812 */ /* 0x000fe200078ec0ff */
[----:B------:R-:W-:Y:S01]  /*18b0*/  @P0 IMAD.IADD R3, R3, 0x1, R12 ;  /* 0x0000000103030824 */ /* 0x000fe200078e020c */
[----:B------:R-:W-:Y:S01]  /*18c0*/  LOP3.LUT R4, R128, 0x38, R15, 0xf8, !PT ;  /* 0x0000003880047812 */ /* 0x000fe200078ef80f */
[----:B------:R1:W-:Y:S01]  /*18d0*/  @P1 LDGSTS.E.BYPASS.LTC128B.128 [R77+0xe100], [R6.64+0x80], !P5 ;  /* 0x0e100080064d1fae */ /* 0x0003e2000e901d56 */
[----:B------:R-:W-:Y:S01]  /*18e0*/  LOP3.LUT R136, R5, 0xfffffe00, RZ, 0xc0, !PT ;  /* 0xfffffe0005887812 */ /* 0x000fe200078ec0ff */
[----:B------:R-:W-:Y:S01]  /*18f0*/  IMAD.X R120, RZ, RZ, R11, P3 ;  /* 0x000000ffff787224 */ /* 0x000fe200018e060b */
[----:B------:R-:W-:-:S02]  /*1900*/  LOP3.LUT R5, R129, 0x38, R15, 0xf8, !PT ;  /* 0x0000003881057812 */ /* 0x000fc400078ef80f */
[----:B------:R-:W-:Y:S02]  /*1910*/  SHF.R.U32.HI R163, RZ, 0x3, R125 ;  /* 0x00000003ffa37819 */ /* 0x000fe4000001167d */
[----:B------:R-:W-:Y:S02]  /*1920*/  SHF.R.U32.HI R162, RZ, 0x3, R124 ;  /* 0x00000003ffa27819 */ /* 0x000fe4000001167c */
[--C-:B------:R-:W-:Y:S02]  /*1930*/  LOP3.LUT R8, R125, 0x38, R15.reuse, 0xf8, !PT ;  /* 0x000000387d087812 */ /* 0x100fe400078ef80f */
[----:B------:R-:W-:Y:S02]  /*1940*/  LOP3.LUT R10, R124, 0x38, R15, 0xf8, !PT ;  /* 0x000000387c0a7812 */ /* 0x000fe400078ef80f */
[----:B------:R-:W-:Y:S02]  /*1950*/  LOP3.LUT R0, R0, 0xffffe000, RZ, 0xc0, !PT ;  /* 0xffffe00000007812 */ /* 0x000fe400078ec0ff */
[----:B------:R-:W-:-:S02]  /*1960*/  LOP3.LUT R4, R4, R164, RZ, 0x3c, !PT ;  /* 0x000000a404047212 */ /* 0x000fc400078e3cff */
[----:B------:R-:W-:Y:S02]  /*1970*/  LOP3.LUT R9, R5, R166, RZ, 0x3c, !PT ;  /* 0x000000a605097212 */ /* 0x000fe400078e3cff */
[----:B------:R-:W-:Y:S02]  /*1980*/  LOP3.LUT R8, R8, R163, RZ, 0x3c, !PT ;  /* 0x000000a308087212 */ /* 0x000fe400078e3cff */
[----:B------:R-:W-:Y:S02]  /*1990*/  LOP3.LUT R5, R10, R162, RZ, 0x3c, !PT ;  /* 0x000000a20a057212 */ /* 0x000fe400078e3cff */
[-C--:B------:R-:W-:Y:S02]  /*19a0*/  IADD3 R10, R4, R0.reuse, R136 ;  /* 0x00000000040a7210 */ /* 0x080fe40007ffe088 */
[----:B------:R-:W-:Y:S02]  /*19b0*/  @P0 LEA R4, P2, R2, c[0x0][0x220], 0x1 ;  /* 0x0000880002040a11 */ /* 0x000fe400078408ff */
[-C--:B------:R-:W-:Y:S01]  /*19c0*/  IADD3 R13, R9, R0.reuse, R133 ;  /* 0x00000000090d7210 */ /* 0x080fe20007ffe085 */
[----:B------:R-:W-:Y:S01]  /*19d0*/  IMAD.SHL.U32 R139, R10, 0x2, RZ ;  /* 0x000000020a8b7824 */ /* 0x000fe200078e00ff */
[----:B------:R-:W-:-:S02]  /*19e0*/  IADD3 R9, R8, R0, R135 ;  /* 0x0000000008097210 */ /* 0x000fc40007ffe087 */
[----:B------:R-:W-:Y:S01]  /*19f0*/  IADD3 R8, R5, R0, R134 ;  /* 0x0000000005087210 */ /* 0x000fe20007ffe086 */
[----:B------:R-:W-:Y:S01]  /*1a00*/  IMAD.MOV.U32 R0, RZ, RZ, c[0x0][0x290] ;  /* 0x0000a400ff007624 */ /* 0x000fe200078e00ff */
[----:B------:R-:W-:Y:S01]  /*1a10*/  @P0 LEA.HI.X R5, R2, c[0x0][0x224], R3, 0x1, P2 ;  /* 0x0000890002050a11 */ /* 0x000fe200010f0c03 */
[----:B------:R-:W-:Y:S01]  /*1a20*/  IMAD.MOV.U32 R2, RZ, RZ, c[0x0][0x280] ;  /* 0x0000a000ff027624 */ /* 0x000fe200078e00ff */
[-C--:B------:R-:W-:Y:S01]  /*1a30*/  SHF.L.U64.HI R146, R146, R150.reuse, c[0x0][0x23c] ;  /* 0x00008f0092927619 */ /* 0x080fe20000010296 */
[----:B------:R-:W-:Y:S01]  /*1a40*/  IMAD.SHL.U32 R167, R0, 0x40, RZ ;  /* 0x0000004000a77824 */ /* 0x000fe200078e00ff */
[----:B------:R-:W-:Y:S01]  /*1a50*/  IADD3 R111, R105, UR29, RZ ;  /* 0x0000001d696f7c10 */ /* 0x000fe2000fffe0ff */
[----:B------:R1:W-:Y:S01]  /*1a60*/  @P0 LDGSTS.E.BYPASS.LTC128B.128 [R77+0xb100], [R4.64], !P6 ;  /* 0x0b100000044d0fae */ /* 0x0003e2000f101d56 */
[----:B------:R-:W-:Y:S01]  /*1a70*/  SHF.L.U64.HI R149, R2, R150, c[0x0][0x284] ;  /* 0x0000a10002957619 */ /* 0x000fe20000010296 */
[----:B------:R-:W-:Y:S01]  /*1a80*/  IMAD.SHL.U32 R168, R0, 0x80, RZ ;  /* 0x0000008000a87824 */ /* 0x000fe200078e00ff */
[CC--:B------:R-:W-:Y:S01]  /*1a90*/  SHF.L.U64.HI R156, R2.reuse, R157.reuse, c[0x0][0x284] ;  /* 0x0000a100029c7619 */ /* 0x0c0fe2000001029d */
[----:B------:R1:W-:Y:S01]  /*1aa0*/  @P0 LDGSTS.E.BYPASS.LTC128B.128 [R77+0xf100], [R4.64+0x80], !P5 ;  /* 0x0f100080044d0fae */ /* 0x0003e2000e901d56 */
[----:B------:R-:W-:Y:S01]  /*1ab0*/  SHF.L.U64.HI R151, R2, R152, c[0x0][0x284] ;  /* 0x0000a10002977619 */ /* 0x000fe20000010298 */
[C---:B------:R-:W-:Y:S01]  /*1ac0*/  IMAD.SHL.U32 R169, R0.reuse, 0x20, RZ ;  /* 0x0000002000a97824 */ /* 0x040fe200078e00ff */
[C---:B------:R-:W-:Y:S01]  /*1ad0*/  SHF.L.U64.HI R150, R0.reuse, R150, c[0x0][0x294] ;  /* 0x0000a50000967619 */ /* 0x040fe20000010296 */
[----:B------:R-:W0:Y:S01]  /*1ae0*/  LDGDEPBAR ;  /* 0x00000000000079af */ /* 0x000e220000000000 */
[C---:B------:R-:W-:Y:S01]  /*1af0*/  SHF.L.U64.HI R157, R0.reuse, R157, c[0x0][0x294] ;  /* 0x0000a500009d7619 */ /* 0x040fe2000001029d */
[C---:B------:R-:W-:Y:S01]  /*1b00*/  IMAD.WIDE.U32 R158, R0.reuse, 0x60, RZ ;  /* 0x00000060009e7825 */ /* 0x040fe200078e00ff */
[----:B------:R-:W-:-:S02]  /*1b10*/  SHF.L.U64.HI R152, R0, R152, c[0x0][0x294] ;  /* 0x0000a50000987619 */ /* 0x000fc40000010298 */
[----:B------:R-:W-:Y:S01]  /*1b20*/  SHF.R.S32.HI R0, RZ, 0x1f, R91 ;  /* 0x0000001fff007819 */ /* 0x000fe2000001145b */
[----:B------:R-:W-:Y:S01]  /*1b30*/  IMAD.WIDE.U32 R160, R2, 0x60, RZ ;  /* 0x0000006002a07825 */ /* 0x000fe200078e00ff */
[----:B------:R-:W-:Y:S02]  /*1b40*/  ISETP.GE.AND P5, PT, R20, c[0x0][0x1d4], PT ;  /* 0x0000750014007a0c */ /* 0x000fe40003fa6270 */
[----:B------:R-:W-:Y:S01]  /*1b50*/  LEA.HI R0, R0, R91, RZ, 0x3 ;  /* 0x0000005b00007211 */ /* 0x000fe200078f18ff */
[C---:B------:R-:W-:Y:S01]  /*1b60*/  IMAD.SHL.U32 R170, R2.reuse, 0x40, RZ ;  /* 0x0000004002aa7824 */ /* 0x040fe200078e00ff */
[----:B------:R-:W-:Y:S01]  /*1b70*/  IADD3 R109, R101, UR29, RZ ;  /* 0x0000001d656d7c10 */ /* 0x000fe2000fffe0ff */
[----:B------:R-:W-:Y:S01]  /*1b80*/  IMAD.SHL.U32 R171, R2, 0x80, RZ ;  /* 0x0000008002ab7824 */ /* 0x000fe200078e00ff */
[----:B------:R-:W-:Y:S01]  /*1b90*/  LOP3.LUT R82, R0, 0xfffffff8, RZ, 0xc0, !PT ;  /* 0xfffffff800527812 */ /* 0x000fe200078ec0ff */
[----:B------:R-:W-:Y:S01]  /*1ba0*/  IMAD.SHL.U32 R172, R2, 0x20, RZ ;  /* 0x0000002002ac7824 */ /* 0x000fe200078e00ff */
[----:B------:R-:W-:Y:S01]  /*1bb0*/  BAR.SYNC.DEFER_BLOCKING 0x0 ;  /* 0x0000000000007b1d */ /* 0x000fe20000010000 */
[----:B------:R-:W-:Y:S01]  /*1bc0*/  IMAD.SHL.U32 R140, R13, 0x2, RZ ;  /* 0x000000020d8c7824 */ /* 0x000fe200078e00ff */
[----:B------:R-:W-:Y:S01]  /*1bd0*/  SHF.R.S32.HI R92, RZ, 0x1f, R82 ;  /* 0x0000001fff5c7819 */ /* 0x000fe20000011452 */
[----:B------:R-:W-:Y:S01]  /*1be0*/  IMAD.SHL.U32 R138, R9, 0x2, RZ ;  /* 0x00000002098a7824 */ /* 0x000fe200078e00ff */
[----:B------:R-:W-:Y:S01]  /*1bf0*/  ISETP.NE.AND P1, PT, R176, 0x1, PT ;  /* 0x00000001b000780c */ /* 0x000fe20003f25270 */
[----:B------:R-:W-:Y:S01]  /*1c00*/  IMAD.SHL.U32 R137, R8, 0x2, RZ ;  /* 0x0000000208897824 */ /* 0x000fe200078e00ff */
[----:B------:R-:W-:Y:S01]  /*1c10*/  ISETP.GE.AND P0, PT, R175, 0x1, PT ;  /* 0x00000001af00780c */ /* 0x000fe20003f06270 */
[----:B--2---:R-:W2:Y:S02]  /*1c20*/  @P4 R2UR UR30, R23 ;  /* 0x00000000171e43c2 */ /* 0x004ea400000e0000 */
[----:B--2---:R-:W-:-:S02]  /*1c30*/  @UP0 USHF.R.S32.HI UR39, URZ, 0x1f, UR30 ;  /* 0x0000001f3f270899 */ /* 0x004fc4000801141e */
[----:B------:R-:W-:Y:S02]  /*1c40*/  @UP0 UMOV UR38, UR30 ;  /* 0x0000001e00260c82 */ /* 0x000fe40008000000 */
[----:B------:R-:W-:Y:S02]  /*1c50*/  @!UP0 UMOV UR38, UR21 ;  /* 0x0000001500268c82 */ /* 0x000fe40008000000 */
[----:B------:R-:W-:Y:S02]  /*1c60*/  UIMAD.WIDE.U32 UR26, UR38, UR4, URZ ;  /* 0x00000004261a72a5 */ /* 0x000fe4000f8e003f */
[----:B------:R-:W-:Y:S02]  /*1c70*/  @!UP0 UMOV UR39, UR24 ;  /* 0x0000001800278c82 */ /* 0x000fe40008000000 */
[----:B------:R-:W-:-:S03]  /*1c80*/  UIMAD UR7, UR39, UR4, URZ ;  /* 0x00000004270772a4 */ /* 0x000fc6000f8e023f */
[----:B------:R-:W-:Y:S02]  /*1c90*/  ULDC UR4, c[0x0][0x284] ;  /* 0x0000a10000047ab9 */ /* 0x000fe40000000800 */
[----:B------:R-:W-:-:S03]  /*1ca0*/  UIMAD UR7, UR38, UR5, UR7 ;  /* 0x00000005260772a4 */ /* 0x000fc6000f8e0207 */
[----:B------:R-:W-:Y:S02]  /*1cb0*/  UMOV UR5, 0x60 ;  /* 0x0000006000057882 */ /* 0x000fe40000000000 */
[----:B------:R-:W-:Y:S02]  /*1cc0*/  UIMAD UR19, UR5, UR19, URZ ;  /* 0x00000013051372a4 */ /* 0x000fe4000f8e023f */
[----:B------:R-:W-:Y:S02]  /*1cd0*/  UIMAD UR4, UR5, UR4, URZ ;  /* 0x00000004050472a4 */ /* 0x000fe4000f8e023f */
[----:B------:R-:W-:Y:S02]  /*1ce0*/  UIADD3 UR7, UR27, UR7, URZ ;  /* 0x000000071b077290 */ /* 0x000fe4000fffe03f */
[----:B------:R-:W-:Y:S02]  /*1cf0*/  IADD3 R122, R159, UR19, RZ ;  /* 0x000000139f7a7c10 */ /* 0x000fe4000fffe0ff */
[----:B------:R-:W-:Y:S01]  /*1d00*/  IADD3 R121, R161, UR4, RZ ;  /* 0x00000004a1797c10 */ /* 0x000fe2000fffe0ff */
[----:B-1----:R-:W-:-:S02]  /*1d10*/  ULDC.U8 UR4, c[0x0][0x298] ;  /* 0x0000a60000047ab9 */ /* 0x002fc40000000000 */
.L_x_641:
[----:B------:R-:W-:Y:S01]  /*1d20*/  IMAD.SHL.U32 R97, R90, 0x80, RZ ;  /* 0x000000805a617824 */ /* 0x000fe200078e00ff */
[----:B------:R-:W-:Y:S04]  /*1d30*/  DEPBAR.LE SB0, 0x0 ;  /* 0x000080000000791a */ /* 0x000fe80000000000 */
[----:B------:R-:W-:Y:S01]  /*1d40*/  IMAD.IADD R0, R117, 0x1, R97 ;  /* 0x0000000175007824 */ /* 0x000fe200078e0261 */
[----:B------:R-:W-:Y:S01]  /*1d50*/  ISETP.NE.AND P1, PT, R176, 0x1, PT ;  /* 0x00000001b000780c */ /* 0x000fe20003f25270 */
[----:B------:R-:W-:Y:S01]  /*1d60*/  IMAD.MOV.U32 R94, RZ, RZ, RZ ;  /* 0x000000ffff5e7224 */ /* 0x000fe200078e00ff */
[----:B------:R-:W-:Y:S01]  /*1d70*/  ISETP.GE.AND P2, PT, R175, 0x1, PT ;  /* 0x00000001af00780c */ /* 0x000fe20003f46270 */
[----:B-1----:R-:W-:Y:S01]  /*1d80*/  IMAD.IADD R4, R141, 0x1, R0 ;  /* 0x000000018d047824 */ /* 0x002fe200078e0200 */
[----:B------:R-:W-:Y:S01]  /*1d90*/  ISETP.GE.AND P0, PT, R0, UR18, PT ;  /* 0x0000001200007c0c */ /* 0x000fe2000bf06270 */
[----:B------:R-:W-:Y:S02]  /*1da0*/  BSSY B2, `(.L_x_595) ;  /* 0x0000544000027945 */ /* 0x000fe40003800000 */
[----:B------:R-:W-:Y:S01]  /*1db0*/  IMAD.MOV.U32 R0, RZ, RZ, R4 ;  /* 0x000000ffff007224 */ /* 0x000fe200078e0004 */
[----:B------:R-:W-:Y:S05]  /*1dc0*/  ISETP.GT.OR P0, PT, R117, 0x7f, P0 ;  /* 0x0000007f7500780c */ /* 0x000fea0000704670 */
[----:B------:R-:W-:Y:S05]  /*1dd0*/  @P1 IMAD.HI.U32 R2, R4, c[0x0][0x2bc], RZ ;  /* 0x0000af0004021a27 */ /* 0x000fea00078e00ff */
[----:B------:R-:W-:Y:S04]  /*1de0*/  @P1 SHF.R.U32.HI R0, RZ, c[0x0][0x2c0], R2 ;  /* 0x0000b000ff001a19 */ /* 0x000fe80000011602 */
[C---:B------:R-:W-:Y:S04]  /*1df0*/  @!P0 IADD3 R3, P1, R0.reuse, UR26, RZ ;  /* 0x0000001a00038c10 */ /* 0x040fe8000ff3e0ff */
[----:B------:R-:W-:Y:S01]  /*1e00*/  @!P0 LEA.HI.X.SX32 R5, R0, UR7, 0x1, P1 ;  /* 0x0000000700058c11 */ /* 0x000fe200088f0eff */
[----:B------:R-:W-:Y:S01]  /*1e10*/  IMAD.MOV R0, RZ, RZ, -R0 ;  /* 0x000000ffff007224 */ /* 0x000fe200078e0a00 */
[C---:B------:R-:W-:Y:S03]  /*1e20*/  @!P0 LEA R2, P1, R3.reuse, c[0x0][0x2a0], 0x2 ;  /* 0x0000a80003028a11 */ /* 0x040fe600078210ff */
[----:B------:R-:W-:Y:S01]  /*1e30*/  IMAD R96, R0, c[0x0][0x2b8], R4 ;  /* 0x0000ae0000607a24 */ /* 0x000fe200078e0204 */
[----:B------:R-:W-:Y:S04]  /*1e40*/  @!P0 LEA.HI.X R3, R3, c[0x0][0x2a4], R5, 0x2, P1 ;  /* 0x0000a90003038a11 */ /* 0x000fe800008f1405 */
[----:B------:R-:W-:Y:S01]  /*1e50*/  SHF.R.S32.HI R115, RZ, 0x1f, R96 ;  /* 0x0000001fff737819 */ /* 0x000fe20000011460 */
[----:B------:R1:W2:Y:S04]  /*1e60*/  @!P0 LDG.E R94, [R2.64] ;  /* 0x00000016025e8981 */ /* 0x0002a8000c1e1900 */
[----:B------:R-:W-:Y:S01]  /*1e70*/  IMAD R0, R115, c[0x0][0x1e0], RZ ;  /* 0x0000780073007a24 */ /* 0x000fe200078e02ff */
[----:B------:R-:W-:Y:S03]  /*1e80*/  BAR.SYNC.DEFER_BLOCKING 0x0 ;  /* 0x0000000000007b1d */ /* 0x000fe60000010000 */
[C---:B------:R-:W-:Y:S02]  /*1e90*/  IMAD R0, R96.reuse, c[0x0][0x1e4], R0 ;  /* 0x0000790060007a24 */ /* 0x040fe400078e0200 */
[----:B-1----:R-:W-:Y:S04]  /*1ea0*/  IMAD.WIDE.U32 R2, R96, c[0x0][0x1e0], RZ ;  /* 0x0000780060027a25 */ /* 0x002fe800078e00ff */
        /* <DEDUP_REMOVED lines=14> */
[----:B------:R-:W-:Y:S04]  /*1f90*/  IMAD.WIDE.U32 R36, R171, R90, RZ ;  /* 0x0000005aab247225 */ /* 0x000fe800078e00ff */
[C---:B------:R-:W-:Y:S02]  /*1fa0*/  IMAD R3, R0.reuse, R171, R3 ;  /* 0x000000ab00037224 */ /* 0x040fe400078e0203 */
[----:B------:R-:W-:Y:S01]  /*1fb0*/  IMAD R0, R0, R168, R2 ;  /* 0x000000a800007224 */ /* 0x000fe200078e0202 */
[----:B------:R-:W-:Y:S01]  /*1fc0*/  IADD3 R2, -R97, UR18, RZ ;  /* 0x0000001261027c10 */ /* 0x000fe2000fffe1ff */
[----:B------:R-:W-:Y:S01]  /*1fd0*/  IMAD.WIDE.U32 R68, R168, R90, RZ ;  /* 0x0000005aa8447225 */ /* 0x000fe200078e00ff */
[----:B------:R-:W-:Y:S02]  /*1fe0*/  IADD3 R41, R37, R3, RZ ;  /* 0x0000000325297210 */ /* 0x000fe40007ffe0ff */
[----:B------:R-:W-:Y:S02]  /*1ff0*/  IMNMX R89, R2, 0x80, PT ;  /* 0x0000008002597817 */ /* 0x000fe40003800200 */
        /* <DEDUP_REMOVED lines=30> */
.L_x_599:
[----:B------:R-:W-:Y:S05]  /*21e0*/  BSYNC B0 ;  /* 0x0000000000007941 */ /* 0x000fea0003800000 */
.L_x_598:
        /* <DEDUP_REMOVED lines=39> */
.L_x_601:
[----:B------:R-:W-:Y:S05]  /*2460*/  BSYNC B0 ;  /* 0x0000000000007941 */ /* 0x000fea0003800000 */
.L_x_600:
        /* <DEDUP_REMOVED lines=40> */
.L_x_603:
[----:B------:R-:W-:Y:S05]  /*26f0*/  BSYNC B0 ;  /* 0x0000000000007941 */ /* 0x000fea0003800000 */
.L_x_602:
        /* <DEDUP_REMOVED lines=38> */
.L_x_605:
[----:B------:R-:W-:Y:S05]  /*2960*/  BSYNC B0 ;  /* 0x0000000000007941 */ /* 0x000fea0003800000 */
.L_x_604:
        /* <DEDUP_REMOVED lines=72> */
.L_x_609:
[----:B------:R-:W-:Y:S05]  /*2df0*/  BSYNC B0 ;  /* 0x0000000000007941 */ /* 0x000fea0003800000 */
.L_x_608:
        /* <DEDUP_REMOVED lines=8> */
[----:B------:R-:W-:Y:S01]  /*2e80*/  @!P0 HADD2.F32 R0, -RZ, R28.H0_H0 ;  /* 0x2000001cff008230 */ /* 0x000fe20000004100 */
[--C-:B------:R-:W-:Y:S01]  /*2e90*/  @!P0 SHF.R.U64 R4, R12, 0x10, R13.reuse ;  /* 0x000000100c048819 */ /* 0x100fe2000000120d */
[----:B------:R-:W-:Y:S01]  /*2ea0*/  @!P0 HADD2.F32 R6, -RZ, R58.H0_H0 ;  /* 0x2000003aff068230 */ /* 0x000fe20000004100 */
[----:B------:R-:W-:Y:S02]  /*2eb0*/  @!P0 SHF.R.U32.HI R12, RZ, 0x10, R13 ;  /* 0x00000010ff0c8819 */ /* 0x000fe4000001160d */
[--C-:B------:R-:W-:Y:S01]  /*2ec0*/  @!P0 SHF.R.U64 R13, R44, 0x10, R45.reuse ;  /* 0x000000102c0d8819 */ /* 0x100fe2000000122d */
        /* <DEDUP_REMOVED lines=10> */
[CC--:B------:R-:W-:Y:S01]  /*2f70*/  @!P0 FMUL.FTZ R38, R5.reuse, R0.reuse ;  /* 0x0000000005268220 */ /* 0x0c0fe20000410000 */
[----:B------:R-:W-:Y:S01]  /*2f80*/  @!P0 HADD2.F32 R3, -RZ, R3.H0_H0 ;  /* 0x20000003ff038230 */ /* 0x000fe20000004100 */
[C---:B------:R-:W-:Y:S02]  /*2f90*/  @!P0 FMUL.FTZ R0, R2.reuse, R0 ;  /* 0x0000000002008220 */ /* 0x040fe40000410000 */
[-C--:B------:R-:W-:Y:S02]  /*2fa0*/  @!P0 FFMA.FTZ R45, R2, R6.reuse, -R38 ;  /* 0x00000006022d8223 */ /* 0x080fe40000010826 */
[----:B------:R-:W-:Y:S01]  /*2fb0*/  @!P0 FFMA.FTZ R0, R5, R6, R0 ;  /* 0x0000000605008223 */ /* 0x000fe20000010000 */
[----:B------:R-:W-:Y:S01]  /*2fc0*/  @!P0 MOV R5, R10 ;  /* 0x0000000a00058202 */ /* 0x000fe20000000f00 */
[-C--:B------:R-:W-:Y:S02]  /*2fd0*/  @!P0 FMUL.FTZ R38, R7, R4.reuse ;  /* 0x0000000407268220 */ /* 0x080fe40000410000 */
        /* <DEDUP_REMOVED lines=15> */
[C---:B------:R-:W-:Y:S02]  /*30d0*/  @!P0 FMUL.FTZ R3, R6.reuse, R3 ;  /* 0x0000000306038220 */ /* 0x040fe40000410000 */
        /* <DEDUP_REMOVED lines=11> */
.L_x_607:
[----:B------:R-:W-:Y:S05]  /*3190*/  BSYNC B1 ;  /* 0x0000000000017941 */ /* 0x000fea0003800000 */
.L_x_606:
        /* <DEDUP_REMOVED lines=11> */
[----:B------:R-:W-:Y:S01]  /*3250*/  @!P0 HADD2.F32 R0, -RZ, R29.H0_H0 ;  /* 0x2000001dff008230 */ /* 0x000fe20000004100 */
[----:B------:R-:W-:Y:S01]  /*3260*/  @!P0 SHF.R.U64 R4, R14, 0x10, R15 ;  /* 0x000000100e048819 */ /* 0x000fe2000000120f */
[----:B------:R-:W-:Y:S01]  /*3270*/  @!P0 HADD2.F32 R6, -RZ, R59.H0_H0 ;  /* 0x2000003bff068230 */ /* 0x000fe20000004100 */
[----:B------:R-:W-:Y:S02]  /*3280*/  @!P0 SHF.R.U64 R13, R46, 0x10, R47 ;  /* 0x000000102e0d8819 */ /* 0x000fe4000000122f */
[----:B------:R-:W-:Y:S01]  /*3290*/  @!P0 SHF.R.U32.HI R7, RZ, 0x10, R15 ;  /* 0x00000010ff078819 */ /* 0x000fe2000001160f */
[----:B------:R-:W-:Y:S01]  /*32a0*/  @!P0 HADD2.F32 R4, -RZ, R4.H0_H0 ;  /* 0x20000004ff048230 */ /* 0x000fe20000004100 */
[----:B------:R-:W-:Y:S01]  /*32b0*/  @!P0 SHF.R.U32.HI R46, RZ, 0x10, R47 ;  /* 0x00000010ff2e8819 */ /* 0x000fe2000001162f */
[----:B------:R-:W-:Y:S02]  /*32c0*/  @!P0 HADD2.F32 R13, -RZ, R13.H0_H0 ;  /* 0x2000000dff0d8230 */ /* 0x000fe40000004100 */
[----:B------:R-:W-:Y:S02]  /*32d0*/  @!P0 HADD2.F32 R15, -RZ, R59.H1_H1 ;  /* 0x3000003bff0f8230 */ /* 0x000fe40000004100 */
        /* <DEDUP_REMOVED lines=40> */
.L_x_613:
[----:B------:R-:W-:Y:S05]  /*3560*/  BSYNC B0 ;  /* 0x0000000000007941 */ /* 0x000fea0003800000 */
.L_x_612:
        /* <DEDUP_REMOVED lines=57> */
.L_x_611:
[----:B------:R-:W-:Y:S05]  /*3900*/  BSYNC B1 ;  /* 0x0000000000017941 */ /* 0x000fea0003800000 */
.L_x_610:
[----:B-1----:R1:W4:Y:S01]  /*3910*/  SHFL.IDX PT, R38, R87, 0x2, 0x181f ;  /* 0x00581f0057267f89 */ /* 0x00232200000e0000 */
[----:B------:R-:W-:Y:S03]  /*3920*/  BSSY B1, `(.L_x_614) ;  /* 0x0000075000017945 */ /* 0x000fe60003800000 */
        /* <DEDUP_REMOVED lines=58> */
.L_x_617:
[----:B------:R-:W-:Y:S05]  /*3cd0*/  BSYNC B0 ;  /* 0x0000000000007941 */ /* 0x000fea0003800000 */
.L_x_616:
[----:B------:R-:W-:Y:S11]  /*3ce0*/  ISETP.GE.AND P0, PT, R91, c[0x0][0x1d4], PT ;  /* 0x000075005b007a0c */ /* 0x000ff60003f06270 */
[----:B------:R-:W-:Y:S02]  /*3cf0*/  @!UPT UIADD3 URZ, URZ, URZ, URZ ;  /* 0x0000003f3f3ff290 */ /* 0x000fe4000fffe03f */
        /* <DEDUP_REMOVED lines=55> */
.L_x_615:
[----:B------:R-:W-:Y:S05]  /*4070*/  BSYNC B1 ;  /* 0x0000000000017941 */ /* 0x000fea0003800000 */
.L_x_614:
[----:B--2---:R2:W1:Y:S04]  /*4080*/  SHFL.IDX PT, R29, R87, 0x3, 0x181f ;  /* 0x00781f00571d7f89 */ /* 0x00446800000e0000 */
[----:B------:R2:W4:Y:S01]  /*4090*/  SHFL.IDX PT, R28, R88, 0x3, 0x181f ;  /* 0x00781f00581c7f89 */ /* 0x00052200000e0000 */
[----:B------:R-:W-:-:S05]  /*40a0*/  @P2 BRA `(.L_x_618) ;  /* 0x0000313000002947 */ /* 0x000fca0003800000 */
[----:B------:R-:W-:Y:S01]  /*40b0*/  BSSY B0, `(.L_x_619) ;  /* 0x0000038000007945 */ /* 0x000fe20003800000 */
[----:B------:R-:W-:-:S05]  /*40c0*/  @P5 BRA `(.L_x_620) ;  /* 0x0000036000005947 */ /* 0x000fca0003800000 */
[C---:B----4-:R-:W-:Y:S01]  /*40d0*/  LEA R22, P0, R20.reuse, R28, 0x1 ;  /* 0x0000001c14167211 */ /* 0x050fe200078008ff */
[----:B------:R-:W4:Y:S03]  /*40e0*/  LDS.128 R8, [R77+0xb100] ;  /* 0x00b100004d087984 */ /* 0x000f260000000c00 */
[----:B-1----:R-:W-:Y:S02]  /*40f0*/  LEA.HI.X R23, R20, R29, R21, 0x1, P0 ;  /* 0x0000001d14177211 */ /* 0x002fe400000f0c15 */
        /* <DEDUP_REMOVED lines=51> */
.L_x_620:
[----:B------:R-:W-:Y:S05]  /*4430*/  BSYNC B0 ;  /* 0x0000000000007941 */ /* 0x000fea0003800000 */
.L_x_619:
[----:B------:R-:W-:Y:S11]  /*4440*/  ISETP.GE.AND P0, PT, R91, c[0x0][0x1d4], PT ;  /* 0x000075005b007a0c */ /* 0x000ff60003f06270 */
[----:B------:R-:W-:Y:S02]  /*4450*/  @!UPT UIADD3 URZ, URZ, URZ, URZ ;  /* 0x0000003f3f3ff290 */ /* 0x000fe4000fffe03f */
[----:B------:R-:W-:-:S05]  /*4460*/  @P0 BRA `(.L_x_618) ;  /* 0x00002d7000000947 */ /* 0x000fca0003800000 */
[C---:B-1--4-:R-:W-:Y:S01]  /*4470*/  LEA R22, P0, R82.reuse, R28, 0x1 ;  /* 0x0000001c52167211 */ /* 0x052fe200078008ff */
[----:B------:R-:W1:Y:S03]  /*4480*/  LDS.128 R8, [R77+0xf100] ;  /* 0x00f100004d087984 */ /* 0x000e660000000c00 */
        /* <DEDUP_REMOVED lines=53> */
.L_x_597:
[----:B------:R-:W-:Y:S01]  /*47e0*/  ISETP.GE.AND P0, PT, R155, R89, PT ;  /* 0x000000599b00720c */ /* 0x000fe20003f06270 */
[----:B------:R-:W-:Y:S01]  /*47f0*/  CS2R R62, SRZ ;  /* 0x00000000003e7805 */ /* 0x000fe2000001ff00 */
[----:B------:R-:W-:Y:S01]  /*4800*/  ISETP.NE.AND P6, PT, R143, RZ, PT ;  /* 0x000000ff8f00720c */ /* 0x000fe20003fc5270 */
[----:B------:R-:W-:Y:S01]  /*4810*/  CS2R R60, SRZ ;  /* 0x00000000003c7805 */ /* 0x000fe2000001ff00 */
[----:B------:R-:W-:Y:S01]  /*4820*/  ISETP.GE.OR P4, PT, R20, c[0x0][0x27c], P0 ;  /* 0x00009f0014007a0c */ /* 0x000fe20000786670 */
[----:B------:R-:W-:Y:S01]  /*4830*/  CS2R R58, SRZ ;  /* 0x00000000003a7805 */ /* 0x000fe2000001ff00 */
[----:B------:R-:W-:Y:S01]  /*4840*/  IADD3 R132, -R147, c[0x0][0x1d4], RZ ;  /* 0x0000750093847a10 */ /* 0x000fe20007ffe1ff */
        /* <DEDUP_REMOVED lines=10> */
[----:B------:R-:W-:Y:S01]  /*48f0*/  @!P4 IADD3 R0, P1, P0, R102, R36, R172 ;  /* 0x000000246600c210 */ /* 0x000fe2000783e0ac */
[----:B------:R-:W-:Y:S01]  /*4900*/  CS2R R44, SRZ ;  /* 0x00000000002c7805 */ /* 0x000fe2000001ff00 */
[----:B------:R1:W2:Y:S01]  /*4910*/  SHFL.IDX PT, R75, R87, RZ, 0x181f ;  /* 0x00181fff574b7589 */ /* 0x0002a200000e0000 */
[----:B------:R-:W-:Y:S01]  /*4920*/  BSSY B0, `(.L_x_621) ;  /* 0x00000d7000007945 */ /* 0x000fe20003800000 */
[----:B------:R-:W-:Y:S02]  /*4930*/  @!P4 IADD3.X R2, R110, R41, R151, P1, P0 ;  /* 0x000000296e02c210 */ /* 0x000fe40000fe0497 */
[----:B------:R-:W-:Y:S04]  /*4940*/  @!P4 IADD3 R3, P1, P0, R100, R68, R169 ;  /* 0x000000446403c210 */ /* 0x000fe8000783e0a9 */
[C---:B------:R-:W-:Y:S01]  /*4950*/  @!P4 IADD3.X R8, R109.reuse, R43, R152, P1, P0 ;  /* 0x0000002b6d08c210 */ /* 0x040fe20000fe0498 */
[----:B------:R1:W3:Y:S01]  /*4960*/  SHFL.IDX PT, R74, R88, RZ, 0x181f ;  /* 0x00181fff584a7589 */ /* 0x0002e200000e0000 */
[----:B------:R-:W-:Y:S04]  /*4970*/  ISETP.GE.AND P0, PT, R154, R89, PT ;  /* 0x000000599a00720c */ /* 0x000fe80003f06270 */
[----:B------:R-:W-:Y:S11]  /*4980*/  ISETP.GE.OR P2, PT, R20, c[0x0][0x27c], P0 ;  /* 0x00009f0014007a0c */ /* 0x000ff60000746670 */
[----:B------:R-:W-:Y:S02]  /*4990*/  @!UPT UIADD3 URZ, URZ, URZ, URZ ;  /* 0x0000003f3f3ff290 */ /* 0x000fe4000fffe03f */
[----:B------:R-:W-:Y:S04]  /*49a0*/  @!P2 IADD3 R6, P1, P0, R102, R170, R36 ;  /* 0x000000aa6606a210 */ /* 0x000fe8000783e024 */
[----:B------:R-:W-:Y:S02]  /*49b0*/  @!P2 IADD3.X R9, R110, R149, R41, P1, P0 ;  /* 0x000000956e09a210 */ /* 0x000fe40000fe0429 */
        /* <DEDUP_REMOVED lines=26> */
[-C--:B------:R-:W-:Y:S04]  /*4b60*/  ISETP.GE.AND P0, PT, R95, R89.reuse, PT ;  /* 0x000000595f00720c */ /* 0x080fe80003f06270 */
[----:B------:R-:W-:Y:S01]  /*4b70*/  ISETP.GE.OR P0, PT, R20, c[0x0][0x27c], P0 ;  /* 0x00009f0014007a0c */ /* 0x000fe20000706670 */
[----:B------:R-:W4:Y:S08]  /*4b80*/  @!P1 LDG.E.128 R64, [R12.64] ;  /* 0x000000160c409981 */ /* 0x000f30000c1e1d00 */
[----:B------:R-:W4:Y:S04]  /*4b90*/  @!P1 LDG.E.128 R28, [R10.64] ;  /* 0x000000160a1c9981 */ /* 0x000f28000c1e1d00 */
        /* <DEDUP_REMOVED lines=8> */
[C---:B------:R-:W-:Y:S04]  /*4c20*/  @!P0 LEA R2, P1, R68.reuse, c[0x0][0x288], 0x1 ;  /* 0x0000a20044028a11 */ /* 0x040fe800078208ff */
[----:B------:R-:W-:Y:S02]  /*4c30*/  @!P0 LEA.HI.X R3, R68, c[0x0][0x28c], R0, 0x1, P1 ;  /* 0x0000a30044038a11 */ /* 0x000fe400008f0c00 */
[----:B------:R-:W-:Y:S03]  /*4c40*/  ISETP.GE.AND P1, PT, R20, c[0x0][0x27c], PT ;  /* 0x00009f0014007a0c */ /* 0x000fe60003f26270 */
[----:B------:R1:W5:Y:S01]  /*4c50*/  @!P0 LDG.E.128 R4, [R2.64] ;  /* 0x0000001602048981 */ /* 0x000362000c1e1d00 */
[----:B------:R-:W-:Y:S01]  /*4c60*/  ISETP.GE.OR P0, PT, R95, R89, P5 ;  /* 0x000000595f00720c */ /* 0x000fe20002f06670 */
[----:B--2---:R-:W-:Y:S02]  /*4c70*/  IMAD.MOV.U32 R8, RZ, RZ, R58 ;  /* 0x000000ffff087224 */ /* 0x004fe400078e003a */
[----:B-1----:R-:W-:Y:S02]  /*4c80*/  IMAD.MOV.U32 R3, RZ, RZ, R59 ;  /* 0x000000ffff037224 */ /* 0x002fe400078e003b */
[----:B------:R-:W-:Y:S02]  /*4c90*/  IMAD.MOV.U32 R2, RZ, RZ, R56 ;  /* 0x000000ffff027224 */ /* 0x000fe400078e0038 */
[----:B------:R-:W-:Y:S01]  /*4ca0*/  IMAD.MOV.U32 R0, RZ, RZ, R57 ;  /* 0x000000ffff007224 */ /* 0x000fe200078e0039 */
[----:B------:R-:W-:Y:S01]  /*4cb0*/  PRMT R69, R3, 0x5410, R8 ;  /* 0x0000541003457816 */ /* 0x000fe20000000008 */
[----:B---3--:R-:W-:Y:S02]  /*4cc0*/  IMAD.MOV.U32 R8, RZ, RZ, R18 ;  /* 0x000000ffff087224 */ /* 0x008fe400078e0012 */
        /* <DEDUP_REMOVED lines=17> */
[----:B----4-:R-:W-:Y:S02]  /*4de0*/  IMAD.MOV.U32 R8, RZ, RZ, R66 ;  /* 0x000000ffff087224 */ /* 0x010fe400078e0042 */
        /* <DEDUP_REMOVED lines=13> */
[----:B-----5:R-:W-:Y:S01]  /*4ec0*/  IMAD.MOV.U32 R3, RZ, RZ, R4 ;  /* 0x000000ffff037224 */ /* 0x020fe200078e0004 */
[----:B------:R-:W-:Y:S01]  /*4ed0*/  SEL R0, R147, R132, !P6 ;  /* 0x0000008493007207 */ /* 0x000fe20007000000 */
[----:B------:R-:W1:Y:S01]  /*4ee0*/  LDS.128 R12, [R140+0x8100] ;  /* 0x008100008c0c7984 */ /* 0x000e620000000c00 */
[----:B------:R-:W-:Y:S01]  /*4ef0*/  MOV R9, R5 ;  /* 0x0000000500097202 */ /* 0x000fe20000000f00 */
[----:B------:R-:W-:Y:S01]  /*4f00*/  IMAD.MOV.U32 R41, RZ, RZ, R44 ;  /* 0x000000ffff297224 */ /* 0x000fe200078e002c */
[----:B------:R-:W-:Y:S01]  /*4f10*/  SHF.R.S32.HI R2, RZ, 0x1f, R0 ;  /* 0x0000001fff027819 */ /* 0x000fe20000011400 */
[----:B------:R-:W-:Y:S01]  /*4f20*/  IMAD.MOV.U32 R10, RZ, RZ, R6 ;  /* 0x000000ffff0a7224 */ /* 0x000fe200078e0006 */
[----:B------:R-:W-:Y:S01]  /*4f30*/  @!P1 SHF.R.U32.HI R8, RZ, 0x10, R5 ;  /* 0x00000010ff089819 */ /* 0x000fe20000011605 */
[----:B------:R-:W-:Y:S01]  /*4f40*/  IMAD.MOV.U32 R48, RZ, RZ, R46 ;  /* 0x000000ffff307224 */ /* 0x000fe200078e002e */
[----:B------:R-:W-:Y:S01]  /*4f50*/  LEA.HI R0, R2, R0, RZ, 0x4 ;  /* 0x0000000002007211 */ /* 0x000fe200078f20ff */
[----:B------:R-:W-:Y:S01]  /*4f60*/  @!P1 HADD2.F32 R3, -RZ, R3.H0_H0 ;  /* 0x20000003ff039230 */ /* 0x000fe20000004100 */
[----:B------:R-:W-:Y:S02]  /*4f70*/  @!P1 SHF.R.U64 R42, R44, 0x10, R45 ;  /* 0x000000102c2a9819 */ /* 0x000fe4000000122d */
[----:B------:R-:W-:Y:S02]  /*4f80*/  LEA.HI.SX32 R0, R0, R114, 0x1c ;  /* 0x0000007200007211 */ /* 0x000fe400078fe2ff */
[--C-:B------:R-:W-:Y:S01]  /*4f90*/  @!P1 SHF.R.U64 R11, R6, 0x10, R7.reuse ;  /* 0x00000010060b9819 */ /* 0x100fe20000001207 */
[----:B------:R-:W-:Y:S01]  /*4fa0*/  @!P1 HADD2.F32 R42, -RZ, R42.H0_H0 ;  /* 0x2000002aff2a9230 */ /* 0x000fe20000004100 */
[----:B------:R-:W-:Y:S02]  /*4fb0*/  SHF.R.S32.HI R2, RZ, 0x1f, R0 ;  /* 0x0000001fff027819 */ /* 0x000fe40000011400 */
[----:B------:R-:W-:Y:S02]  /*4fc0*/  SHF.L.U32 R76, R0, 0x3, RZ ;  /* 0x00000003004c7819 */ /* 0x000fe400000006ff */
[----:B------:R-:W-:Y:S02]  /*4fd0*/  LEA.HI R0, R2, R0, RZ, 0x3 ;  /* 0x0000000002007211 */ /* 0x000fe400078f18ff */
[----:B------:R-:W-:Y:S02]  /*4fe0*/  LEA R80, P0, R93, R74, 0x1 ;  /* 0x0000004a5d507211 */ /* 0x000fe400078008ff */
[----:B------:R-:W-:Y:S01]  /*4ff0*/  LOP3.LUT R2, R129, 0x38, R76, 0xf8, !PT ;  /* 0x0000003881027812 */ /* 0x000fe200078ef84c */
[----:B------:R-:W-:Y:S01]  /*5000*/  IMAD.SHL.U32 R0, R0, 0x400, RZ ;  /* 0x0000040000007824 */ /* 0x000fe200078e00ff */
[----:B------:R-:W-:Y:S02]  /*5010*/  @!P1 SHF.R.U32.HI R23, RZ, 0x10, R7 ;  /* 0x00000010ff179819 */ /* 0x000fe40000011607 */
[----:B------:R-:W-:Y:S02]  /*5020*/  LOP3.LUT R2, R2, R166, RZ, 0x3c, !PT ;  /* 0x000000a602027212 */ /* 0x000fe400078e3cff */
[----:B------:R-:W-:Y:S02]  /*5030*/  LOP3.LUT R52, R0, 0x7fffe000, RZ, 0xc0, !PT ;  /* 0x7fffe00000347812 */ /* 0x000fe400078ec0ff */
[----:B------:R-:W-:Y:S02]  /*5040*/  LEA.HI.X R81, R93, R75, R113, 0x1, P0 ;  /* 0x0000004b5d517211 */ /* 0x000fe400000f0c71 */
[----:B------:R-:W-:Y:S02]  /*5050*/  IADD3 R52, R2, R52, R133 ;  /* 0x0000003402347210 */ /* 0x000fe40007ffe085 */
[----:B------:R-:W-:Y:S02]  /*5060*/  ISETP.GE.AND P0, PT, R76, c[0x0][0x1d4], PT ;  /* 0x000075004c007a0c */ /* 0x000fe40003f06270 */
[----:B------:R-:W-:Y:S02]  /*5070*/  SHF.L.U32 R52, R52, 0x1, RZ ;  /* 0x0000000134347819 */ /* 0x000fe400000006ff */
[----:B------:R-:W-:Y:S01]  /*5080*/  @!P1 SHF.R.U64 R2, R4, 0x10, R5 ;  /* 0x0000001004029819 */ /* 0x000fe20000001205 */
[----:B-1----:R-:W-:Y:S01]  /*5090*/  @!P1 IMAD.MOV.U32 R0, RZ, RZ, R12 ;  /* 0x000000ffff009224 */ /* 0x002fe200078e000c */
[----:B------:R-:W-:Y:S01]  /*50a0*/  MOV R22, R7 ;  /* 0x0000000700167202 */ /* 0x000fe20000000f00 */
[----:B------:R-:W-:Y:S01]  /*50b0*/  @!P1 HADD2.F32 R7, -RZ, R41.H0_H0 ;  /* 0x20000029ff079230 */ /* 0x000fe20000004100 */
[----:B------:R-:W1:Y:S01]  /*50c0*/  LDS.128 R52, [R52+0x8100] ;  /* 0x0081000034347984 */ /* 0x000e620000000c00 */
[----:B------:R-:W-:Y:S01]  /*50d0*/  @!P1 HADD2.F32 R2, -RZ, R2.H0_H0 ;  /* 0x20000002ff029230 */ /* 0x000fe20000004100 */
[----:B------:R-:W-:Y:S01]  /*50e0*/  MOV R43, R45 ;  /* 0x0000002d002b7202 */ /* 0x000fe20000000f00 */
[----:B------:R-:W-:Y:S01]  /*50f0*/  @!P1 HADD2.F32 R5, -RZ, R0.H0_H0 ;  /* 0x20000000ff059230 */ /* 0x000fe20000004100 */
[----:B------:R-:W-:Y:S01]  /*5100*/  @!P1 SHF.R.U32.HI R44, RZ, 0x10, R45 ;  /* 0x00000010ff2c9819 */ /* 0x000fe2000001162d */
[----:B------:R-:W-:Y:S01]  /*5110*/  @!P0 IMAD.WIDE R74, R76, 0x2, R74 ;  /* 0x000000024c4a8825 */ /* 0x000fe200078e024a */
[--C-:B------:R-:W-:Y:S02]  /*5120*/  @!P1 SHF.R.U32.HI R51, RZ, 0x10, R47.reuse ;  /* 0x00000010ff339819 */ /* 0x100fe4000001162f */
[----:B------:R-:W-:Y:S01]  /*5130*/  @!P1 SHF.R.U64 R49, R46, 0x10, R47 ;  /* 0x000000102e319819 */ /* 0x000fe2000000122f */
[----:B------:R-:W-:Y:S01]  /*5140*/  @!P1 HADD2.F32 R44, -RZ, R44.H0_H0 ;  /* 0x2000002cff2c9230 */ /* 0x000fe20000004100 */
[----:B------:R-:W-:Y:S01]  /*5150*/  MOV R50, R47 ;  /* 0x0000002f00327202 */ /* 0x000fe20000000f00 */
[----:B------:R-:W-:Y:S02]  /*5160*/  @!P1 HADD2.F32 R46, -RZ, R48.H0_H0 ;  /* 0x20000030ff2e9230 */ /* 0x000fe40000004100 */
[----:B------:R-:W-:Y:S01]  /*5170*/  @!P1 HADD2.F32 R48, -RZ, R49.H0_H0 ;  /* 0x20000031ff309230 */ /* 0x000fe20000004100 */
[----:B-1----:R-:W-:Y:S05]  /*5180*/  @!P1 MOV R4, R52 ;  /* 0x0000003400049202 */ /* 0x002fea0000000f00 */
[--C-:B------:R-:W-:Y:S02]  /*5190*/  @!P1 HADD2.F32 R6, -RZ, R4.reuse.H0_H0 ;  /* 0x20000004ff069230 */ /* 0x100fe40000004100 */
[----:B------:R-:W-:Y:S02]  /*51a0*/  @!P1 HADD2.F32 R41, -RZ, R4.H1_H1 ;  /* 0x30000004ff299230 */ /* 0x000fe40000004100 */
[----:B------:R-:W-:Y:S01]  /*51b0*/  @!P1 HADD2.F32 R4, -RZ, R0.H1_H1 ;  /* 0x30000000ff049230 */ /* 0x000fe20000004100 */
[-C--:B------:R-:W-:Y:S02]  /*51c0*/  @!P1 FMUL.FTZ R0, R5, R3.reuse ;  /* 0x0000000305009220 */ /* 0x080fe40000410000 */
[C---:B------:R-:W-:Y:S02]  /*51d0*/  @!P1 FMUL.FTZ R45, R6.reuse, R3 ;  /* 0x00000003062d9220 */ /* 0x040fe40000410000 */
[-C--:B------:R-:W-:Y:S02]  /*51e0*/  @!P1 FMUL.FTZ R3, R41, R2.reuse ;  /* 0x0000000229039220 */ /* 0x080fe40000410000 */
[----:B------:R-:W-:Y:S02]  /*51f0*/  @!P1 FFMA.FTZ R0, R6, R7, R0 ;  /* 0x0000000706009223 */ /* 0x000fe40000010000 */
[----:B------:R-:W-:Y:S02]  /*5200*/  @!P1 IMAD.MOV.U32 R6, RZ, RZ, R53 ;  /* 0x000000ffff069224 */ /* 0x000fe400078e0035 */
[C---:B------:R-:W-:Y:S02]  /*5210*/  @!P1 FMUL.FTZ R2, R4.reuse, R2 ;  /* 0x0000000204029220 */ /* 0x040fe40000410000 */
[-C--:B------:R-:W-:Y:S01]  /*5220*/  @!P1 FFMA.FTZ R85, R4, R42.reuse, -R3 ;  /* 0x0000002a04559223 */ /* 0x080fe20000010803 */
[----:B------:R-:W-:Y:S01]  /*5230*/  @!P1 MOV R4, R13 ;  /* 0x0000000d00049202 */ /* 0x000fe20000000f00 */
[----:B------:R-:W-:Y:S01]  /*5240*/  @!P1 FFMA.FTZ R86, R5, R7, -R45 ;  /* 0x0000000705569223 */ /* 0x000fe2000001082d */
[----:B------:R-:W-:Y:S01]  /*5250*/  @!P1 HADD2.F32 R5, -RZ, R8.H0_H0 ;  /* 0x20000008ff059230 */ /* 0x000fe20000004100 */
[----:B------:R-:W-:Y:S01]  /*5260*/  @!P1 FFMA.FTZ R2, R41, R42, R2 ;  /* 0x0000002a29029223 */ /* 0x000fe20000010002 */
[--C-:B------:R-:W-:Y:S01]  /*5270*/  @!P1 HADD2.F32 R41, -RZ, R6.reuse.H0_H0 ;  /* 0x20000006ff299230 */ /* 0x100fe20000004100 */
[----:B------:R-:W-:Y:S01]  /*5280*/  @!P1 IMAD.MOV.U32 R8, RZ, RZ, R54 ;  /* 0x000000ffff089224 */ /* 0x000fe200078e0036 */
[----:B------:R-:W-:Y:S02]  /*5290*/  @!P1 HADD2.F32 R3, -RZ, R9.H0_H0 ;  /* 0x20000009ff039230 */ /* 0x000fe40000004100 */
[----:B------:R-:W-:Y:S01]  /*52a0*/  @!P1 HADD2.F32 R42, -RZ, R43.H0_H0 ;  /* 0x2000002bff2a9230 */ /* 0x000fe20000004100 */
[----:B------:R-:W-:Y:S01]  /*52b0*/  @!P1 F2FP.PACK_AB R0, R2, R0 ;  /* 0x000000000200923e */ /* 0x000fe200000000ff */
[----:B------:R-:W-:Y:S02]  /*52c0*/  @!P1 HADD2.F32 R43, -RZ, R6.H1_H1 ;  /* 0x30000006ff2b9230 */ /* 0x000fe40000004100 */
        /* <DEDUP_REMOVED lines=19> */
[----:B------:R-:W-:Y:S01]  /*5400*/  @!P1 FMUL.FTZ R6, R45, R5 ;  /* 0x000000052d069220 */ /* 0x000fe20000410000 */
[----:B------:R-:W-:Y:S01]  /*5410*/  @!P1 HADD2.F32 R49, -RZ, R10.H1_H1 ;  /* 0x3000000aff319230 */ /* 0x000fe20000004100 */
[C---:B------:R-:W-:Y:S02]  /*5420*/  @!P1 FFMA.FTZ R78, R8.reuse, R48, -R11 ;  /* 0x00000030084e9223 */ /* 0x040fe4000001080b */
[C---:B------:R-:W-:Y:S02]  /*5430*/  @!P1 FFMA.FTZ R79, R9.reuse, R46, -R6 ;  /* 0x0000002e094f9223 */ /* 0x040fe40000010806 */
[----:B------:R-:W-:Y:S01]  /*5440*/  @!P1 FMUL.FTZ R6, R8, R7 ;  /* 0x0000000708069220 */ /* 0x000fe20000410000 */
[----:B------:R-:W-:Y:S01]  /*5450*/  @!P1 HADD2.F32 R7, -RZ, R22.H0_H0 ;  /* 0x20000016ff079230 */ /* 0x000fe20000004100 */
[----:B------:R-:W-:Y:S01]  /*5460*/  @!P1 IMAD.MOV.U32 R8, RZ, RZ, R15 ;  /* 0x000000ffff089224 */ /* 0x000fe200078e000f */
[----:B------:R-:W-:Y:S01]  /*5470*/  @!P1 HADD2.F32 R22, -RZ, R10.H0_H0 ;  /* 0x2000000aff169230 */ /* 0x000fe20000004100 */
[----:B------:R-:W-:Y:S01]  /*5480*/  @!P1 FMUL.FTZ R5, R9, R5 ;  /* 0x0000000509059220 */ /* 0x000fe20000410000 */
[----:B------:R-:W-:Y:S01]  /*5490*/  @!P1 HADD2.F32 R9, -RZ, R23.H0_H0 ;  /* 0x20000017ff099230 */ /* 0x000fe20000004100 */
[----:B------:R-:W-:Y:S01]  /*54a0*/  @!P1 FFMA.FTZ R4, R43, R44, R4 ;  /* 0x0000002c2b049223 */ /* 0x000fe20000010004 */
[--C-:B------:R-:W-:Y:S01]  /*54b0*/  @!P1 HADD2.F32 R11, -RZ, R8.reuse.H0_H0 ;  /* 0x20000008ff0b9230 */ /* 0x100fe20000004100 */
[----:B------:R-:W-:Y:S01]  /*54c0*/  @!P1 FFMA.FTZ R5, R45, R46, R5 ;  /* 0x0000002e2d059223 */ /* 0x000fe20000010005 */
[----:B------:R-:W-:Y:S01]  /*54d0*/  @!P1 HADD2.F32 R10, -RZ, R8.H1_H1 ;  /* 0x30000008ff0a9230 */ /* 0x000fe20000004100 */
[----:B------:R-:W-:Y:S01]  /*54e0*/  @!P1 FMUL.FTZ R8, R22, R7 ;  /* 0x0000000716089220 */ /* 0x000fe20000410000 */
[----:B------:R-:W-:Y:S01]  /*54f0*/  @!P1 F2FP.PACK_AB R3, R4, R3 ;  /* 0x000000030403923e */ /* 0x000fe200000000ff */
[----:B------:R-:W-:Y:S01]  /*5500*/  @!P1 HADD2.F32 R23, -RZ, R50.H0_H0 ;  /* 0x20000032ff179230 */ /* 0x000fe20000004100 */
[----:B------:R-:W-:Y:S01]  /*5510*/  @!P1 FMUL.FTZ R7, R11, R7 ;  /* 0x000000070b079220 */ /* 0x000fe20000410000 */
[----:B------:R-:W-:Y:S01]  /*5520*/  @!P1 HADD2.F32 R50, -RZ, R51.H0_H0 ;  /* 0x20000033ff329230 */ /* 0x000fe20000004100 */
[----:B------:R-:W-:Y:S02]  /*5530*/  @!P1 FMUL.FTZ R51, R49, R9 ;  /* 0x0000000931339220 */ /* 0x000fe40000410000 */
[----:B------:R-:W-:Y:S01]  /*5540*/  @!P1 FFMA.FTZ R76, R11, R23, -R8 ;  /* 0x000000170b4c9223 */ /* 0x000fe20000010808 */
[----:B------:R-:W-:Y:S01]  /*5550*/  @!P1 F2FP.PACK_AB R11, R78, R79 ;  /* 0x0000004f4e0b923e */ /* 0x000fe200000000ff */
        /* <DEDUP_REMOVED lines=9> */
[----:B------:R-:W-:Y:S01]  /*55f0*/  @!P1 IMAD.MOV.U32 R14, RZ, RZ, R11 ;  /* 0x000000ffff0e9224 */ /* 0x000fe200078e000b */
[----:B------:R-:W-:Y:S01]  /*5600*/  @!P1 MOV R13, R10 ;  /* 0x0000000a000d9202 */ /* 0x000fe20000000f00 */
[----:B------:R-:W-:Y:S01]  /*5610*/  @!P1 IMAD.MOV.U32 R53, RZ, RZ, R3 ;  /* 0x000000ffff359224 */ /* 0x000fe200078e0003 */
[----:B------:R-:W-:Y:S02]  /*5620*/  @!P1 MOV R15, R41 ;  /* 0x00000029000f9202 */ /* 0x000fe40000000f00 */
[----:B------:R-:W-:Y:S02]  /*5630*/  @!P1 F2FP.PACK_AB R5, R6, R5 ;  /* 0x000000050605923e */ /* 0x000fe400000000ff */
[----:B------:R-:W-:Y:S01]  /*5640*/  @!P1 F2FP.PACK_AB R7, R8, R7 ;  /* 0x000000070807923e */ /* 0x000fe200000000ff */
[----:B------:R1:W-:Y:S01]  /*5650*/  ST.E.128 [R80.64], R12 ;  /* 0x0000000c50007985 */ /* 0x0003e2000c101d16 */
[----:B------:R-:W-:Y:S02]  /*5660*/  @!P1 MOV R54, R5 ;  /* 0x0000000500369202 */ /* 0x000fe40000000f00 */
[----:B------:R-:W-:Y:S05]  /*5670*/  @!P1 MOV R55, R7 ;  /* 0x0000000700379202 */ /* 0x000fea0000000f00 */
[----:B------:R1:W-:Y:S02]  /*5680*/  @!P0 ST.E.128 [R74.64], R52 ;  /* 0x000000344a008985 */ /* 0x0003e4000c101d16 */
.L_x_622:
[----:B------:R-:W-:Y:S05]  /*5690*/  BSYNC B0 ;  /* 0x0000000000007941 */ /* 0x000fea0003800000 */
.L_x_621:
[----:B-----5:R2:W3:Y:S01]  /*56a0*/  SHFL.IDX PT, R5, R87, 0x1, 0x181f ;  /* 0x00381f0057057f89 */ /* 0x0204e200000e0000 */
[----:B------:R-:W-:Y:S01]  /*56b0*/  ISETP.GE.OR P0, PT, R155, R89, P5 ;  /* 0x000000599b00720c */ /* 0x000fe20002f06670 */
[----:B------:R-:W-:Y:S02]  /*56c0*/  BSSY B0, `(.L_x_623) ;  /* 0x0000078000007945 */ /* 0x000fe40003800000 */
[----:B------:R2:W4:Y:S10]  /*56d0*/  SHFL.IDX PT, R4, R88, 0x1, 0x181f ;  /* 0x00381f0058047f89 */ /* 0x00053400000e0000 */
[----:B------:R-:W-:-:S05]  /*56e0*/  @P0 BRA `(.L_x_624) ;  /* 0x0000075000000947 */ /* 0x000fca0003800000 */
[----:B------:R-:W-:Y:S01]  /*56f0*/  SEL R0, R147, R132, !P6 ;  /* 0x0000008493007207 */ /* 0x000fe20007000000 */
[----:B-1----:R-:W1:Y:S01]  /*5700*/  LDS.128 R12, [R139+0x8100] ;  /* 0x008100008b0c7984 */ /* 0x002e620000000c00 */
[C---:B----4-:R-:W-:Y:S01]  /*5710*/  LEA R54, P0, R93.reuse, R4, 0x1 ;  /* 0x000000045d367211 */ /* 0x050fe200078008ff */
[----:B------:R-:W-:Y:S01]  /*5720*/  @!P1 HADD2.F32 R10, -RZ, R68.H0_H0 ;  /* 0x20000044ff0a9230 */ /* 0x000fe20000004100 */
[----:B------:R-:W-:Y:S01]  /*5730*/  SHF.R.S32.HI R2, RZ, 0x1f, R0 ;  /* 0x0000001fff027819 */ /* 0x000fe20000011400 */
[----:B------:R-:W-:Y:S01]  /*5740*/  @!P1 HADD2.F32 R42, -RZ, R69.H0_H0 ;  /* 0x20000045ff2a9230 */ /* 0x000fe20000004100 */
[----:B---3--:R-:W-:Y:S02]  /*5750*/  LEA.HI.X R55, R93, R5, R113, 0x1, P0 ;  /* 0x000000055d377211 */ /* 0x008fe400000f0c71 */
[----:B------:R-:W-:Y:S02]  /*5760*/  LEA.HI R0, R2, R0, RZ, 0x4 ;  /* 0x0000000002007211 */ /* 0x000fe400078f20ff */
[----:B------:R-:W-:Y:S02]  /*5770*/  @!P1 SHF.R.U32.HI R6, RZ, 0x10, R17 ;  /* 0x00000010ff069819 */ /* 0x000fe40000011611 */
[----:B------:R-:W-:Y:S02]  /*5780*/  LEA.HI.SX32 R0, R0, R114, 0x1c ;  /* 0x0000007200007211 */ /* 0x000fe400078fe2ff */
[--C-:B------:R-:W-:Y:S02]  /*5790*/  @!P1 SHF.R.U32.HI R23, RZ, 0x10, R59.reuse ;  /* 0x00000010ff179819 */ /* 0x100fe4000001163b */
[----:B------:R-:W-:Y:S02]  /*57a0*/  SHF.R.S32.HI R3, RZ, 0x1f, R0 ;  /* 0x0000001fff037819 */ /* 0x000fe40000011400 */
[----:B------:R-:W-:Y:S01]  /*57b0*/  SHF.L.U32 R2, R0, 0x3, RZ ;  /* 0x0000000300027819 */ /* 0x000fe200000006ff */
[----:B------:R-:W-:Y:S01]  /*57c0*/  @!P1 HADD2.F32 R44, -RZ, R23.H0_H0 ;  /* 0x20000017ff2c9230 */ /* 0x000fe20000004100 */
[----:B------:R-:W-:Y:S01]  /*57d0*/  LEA.HI R0, R3, R0, RZ, 0x3 ;  /* 0x0000000003007211 */ /* 0x000fe200078f18ff */
[----:B------:R-:W-:Y:S01]  /*57e0*/  @!P1 HADD2.F32 R23, -RZ, R69.H1_H1 ;  /* 0x30000045ff179230 */ /* 0x000fe20000004100 */
[----:B------:R-:W-:Y:S02]  /*57f0*/  ISETP.GE.AND P0, PT, R2, c[0x0][0x1d4], PT ;  /* 0x0000750002007a0c */ /* 0x000fe40003f06270 */
[----:B------:R-:W-:Y:S01]  /*5800*/  LOP3.LUT R3, R128, 0x38, R2, 0xf8, !PT ;  /* 0x0000003880037812 */ /* 0x000fe200078ef802 */
[----:B------:R-:W-:Y:S01]  /*5810*/  IMAD.SHL.U32 R0, R0, 0x400, RZ ;  /* 0x0000040000007824 */ /* 0x000fe200078e00ff */
[----:B------:R-:W-:Y:S02]  /*5820*/  @!P1 SHF.R.U64 R58, R58, 0x10, R59 ;  /* 0x000000103a3a9819 */ /* 0x000fe4000000123b */
[----:B------:R-:W-:Y:S02]  /*5830*/  LOP3.LUT R3, R3, R164, RZ, 0x3c, !PT ;  /* 0x000000a403037212 */ /* 0x000fe400078e3cff */
[----:B------:R-:W-:Y:S02]  /*5840*/  LOP3.LUT R0, R0, 0x7fffe000, RZ, 0xc0, !PT ;  /* 0x7fffe00000007812 */ /* 0x000fe400078ec0ff */
[----:B------:R-:W-:Y:S02]  /*5850*/  @!P1 SHF.R.U32.HI R22, RZ, 0x10, R57 ;  /* 0x00000010ff169819 */ /* 0x000fe40000011639 */
[----:B------:R-:W-:Y:S01]  /*5860*/  IADD3 R0, R3, R0, R136 ;  /* 0x0000000003007210 */ /* 0x000fe20007ffe088 */
[----:B------:R-:W-:Y:S01]  /*5870*/  @!P0 IMAD.WIDE R74, R2, 0x2, R4 ;  /* 0x00000002024a8825 */ /* 0x000fe200078e0204 */
[--C-:B------:R-:W-:Y:S01]  /*5880*/  @!P1 SHF.R.U64 R9, R18, 0x10, R19.reuse ;  /* 0x0000001012099819 */ /* 0x100fe20000001213 */
[----:B------:R-:W-:Y:S01]  /*5890*/  @!P1 HADD2.F32 R4, -RZ, R35.H0_H0 ;  /* 0x20000023ff049230 */ /* 0x000fe20000004100 */
[----:B------:R-:W-:Y:S02]  /*58a0*/  SHF.L.U32 R48, R0, 0x1, RZ ;  /* 0x0000000100307819 */ /* 0x000fe400000006ff */
[----:B------:R-:W-:Y:S01]  /*58b0*/  @!P1 SHF.R.U32.HI R8, RZ, 0x10, R19 ;  /* 0x00000010ff089819 */ /* 0x000fe20000011613 */
[----:B-1----:R-:W-:Y:S01]  /*58c0*/  @!P1 IMAD.MOV.U32 R3, RZ, RZ, R12 ;  /* 0x000000ffff039224 */ /* 0x002fe200078e000c */
[----:B------:R-:W-:Y:S01]  /*58d0*/  @!P1 SHF.R.U64 R0, R16, 0x10, R17 ;  /* 0x0000001010009819 */ /* 0x000fe20000001211 */
[----:B------:R-:W-:Y:S01]  /*58e0*/  @!P1 HADD2.F32 R9, -RZ, R9.H0_H0 ;  /* 0x20000009ff099230 */ /* 0x000fe20000004100 */
[----:B------:R-:W1:Y:S01]  /*58f0*/  LDS.128 R48, [R48+0x8100] ;  /* 0x0081000030307984 */ /* 0x000e620000000c00 */
[----:B------:R-:W-:Y:S01]  /*5900*/  @!P1 SHF.R.U64 R16, R56, 0x10, R57 ;  /* 0x0000001038109819 */ /* 0x000fe20000001239 */
[--C-:B------:R-:W-:Y:S02]  /*5910*/  @!P1 HADD2.F32 R5, -RZ, R3.reuse.H0_H0 ;  /* 0x20000003ff059230 */ /* 0x100fe40000004100 */
[----:B------:R-:W-:Y:S02]  /*5920*/  @!P1 HADD2.F32 R2, -RZ, R0.H0_H0 ;  /* 0x20000000ff029230 */ /* 0x000fe40000004100 */
[----:B------:R-:W-:Y:S01]  /*5930*/  @!P1 HADD2.F32 R3, -RZ, R3.H1_H1 ;  /* 0x30000003ff039230 */ /* 0x000fe20000004100 */
[----:B------:R-:W-:Y:S01]  /*5940*/  @!P1 FMUL.FTZ R0, R5, R4 ;  /* 0x0000000405009220 */ /* 0x000fe20000410000 */
[----:B------:R-:W-:Y:S02]  /*5950*/  @!P1 HADD2.F32 R16, -RZ, R16.H0_H0 ;  /* 0x20000010ff109230 */ /* 0x000fe40000004100 */
[----:B------:R-:W-:Y:S01]  /*5960*/  @!P1 HADD2.F32 R19, -RZ, R22.H0_H0 ;  /* 0x20000016ff139230 */ /* 0x000fe20000004100 */
[----:B-1----:R-:W-:Y:S05]  /*5970*/  @!P1 MOV R11, R48 ;  /* 0x00000030000b9202 */ /* 0x002fea0000000f00 */
[--C-:B------:R-:W-:Y:S02]  /*5980*/  @!P1 HADD2.F32 R7, -RZ, R11.reuse.H0_H0 ;  /* 0x2000000bff079230 */ /* 0x100fe40000004100 */
[----:B------:R-:W-:Y:S03]  /*5990*/  @!P1 HADD2.F32 R11, -RZ, R11.H1_H1 ;  /* 0x3000000bff0b9230 */ /* 0x000fe60000004100 */
[----:B------:R-:W-:Y:S02]  /*59a0*/  @!P1 FMUL.FTZ R17, R7, R4 ;  /* 0x0000000407119220 */ /* 0x000fe40000410000 */
[----:B------:R-:W-:Y:S02]  /*59b0*/  @!P1 FMUL.FTZ R4, R11, R2 ;  /* 0x000000020b049220 */ /* 0x000fe40000410000 */
[-C--:B------:R-:W-:Y:S02]  /*59c0*/  @!P1 FFMA.FTZ R0, R7, R10.reuse, R0 ;  /* 0x0000000a07009223 */ /* 0x080fe40000010000 */
[----:B------:R-:W-:Y:S01]  /*59d0*/  @!P1 FFMA.FTZ R59, R5, R10, -R17 ;  /* 0x0000000a053b9223 */ /* 0x000fe20000010811 */
[----:B------:R-:W-:Y:S01]  /*59e0*/  @!P1 HADD2.F32 R5, -RZ, R6.H0_H0 ;  /* 0x20000006ff059230 */ /* 0x000fe20000004100 */
[----:B------:R-:W-:Y:S01]  /*59f0*/  @!P1 IMAD.MOV.U32 R10, RZ, RZ, R49 ;  /* 0x000000ffff0a9224 */ /* 0x000fe200078e0031 */
[----:B------:R-:W-:Y:S01]  /*5a00*/  @!P1 HADD2.F32 R17, -RZ, R68.H1_H1 ;  /* 0x30000044ff119230 */ /* 0x000fe20000004100 */
[C---:B------:R-:W-:Y:S02]  /*5a10*/  @!P1 FMUL.FTZ R2, R3.reuse, R2 ;  /* 0x0000000203029220 */ /* 0x040fe40000410000 */
[-C--:B------:R-:W-:Y:S01]  /*5a20*/  @!P1 FFMA.FTZ R57, R3, R16.reuse, -R4 ;  /* 0x0000001003399223 */ /* 0x080fe20000010804 */
[----:B------:R-:W-:Y:S01]  /*5a30*/  @!P1 MOV R4, R13 ;  /* 0x0000000d00049202 */ /* 0x000fe20000000f00 */
[----:B------:R-:W-:Y:S01]  /*5a40*/  @!P1 FFMA.FTZ R2, R11, R16, R2 ;  /* 0x000000100b029223 */ /* 0x000fe20000010002 */
[--C-:B------:R-:W-:Y:S02]  /*5a50*/  @!P1 HADD2.F32 R16, -RZ, R10.reuse.H0_H0 ;  /* 0x2000000aff109230 */ /* 0x100fe40000004100 */
[----:B------:R-:W-:Y:S02]  /*5a60*/  @!P1 HADD2.F32 R3, -RZ, R35.H1_H1 ;  /* 0x30000023ff039230 */ /* 0x000fe40000004100 */
[----:B------:R-:W-:Y:S01]  /*5a70*/  @!P1 HADD2.F32 R18, -RZ, R10.H1_H1 ;  /* 0x3000000aff129230 */ /* 0x000fe20000004100 */
[----:B------:R-:W-:Y:S01]  /*5a80*/  @!P1 IMAD.MOV.U32 R10, RZ, RZ, R51 ;  /* 0x000000ffff0a9224 */ /* 0x000fe200078e0033 */
[--C-:B------:R-:W-:Y:S01]  /*5a90*/  @!P1 HADD2.F32 R7, -RZ, R4.reuse.H0_H0 ;  /* 0x20000004ff079230 */ /* 0x100fe20000004100 */
[----:B------:R-:W-:Y:S01]  /*5aa0*/  @!P1 F2FP.PACK_AB R0, R2, R0 ;  /* 0x000000000200923e */ /* 0x000fe200000000ff */
[----:B------:R-:W-:Y:S01]  /*5ab0*/  @!P1 HADD2.F32 R6, -RZ, R4.H1_H1 ;  /* 0x30000004ff069230 */ /* 0x000fe20000004100 */
[----:B------:R-:W-:Y:S01]  /*5ac0*/  @!P1 FMUL.FTZ R4, R16, R3 ;  /* 0x0000000310049220 */ /* 0x000fe20000410000 */
[--C-:B------:R-:W-:Y:S01]  /*5ad0*/  @!P1 HADD2.F32 R41, -RZ, R10.reuse.H0_H0 ;  /* 0x2000000aff299230 */ /* 0x100fe20000004100 */
[----:B------:R-:W-:Y:S01]  /*5ae0*/  @!P1 FMUL.FTZ R11, R18, R5 ;  /* 0x00000005120b9220 */ /* 0x000fe20000410000 */
[----:B------:R-:W-:Y:S01]  /*5af0*/  @!P1 MOV R48, R0 ;  /* 0x0000000000309202 */ /* 0x000fe20000000f00 */
[C---:B------:R-:W-:Y:S01]  /*5b00*/  @!P1 FFMA.FTZ R56, R7.reuse, R17, -R4 ;  /* 0x0000001107389223 */ /* 0x040fe20000010804 */
[----:B------:R-:W-:Y:S01]  /*5b10*/  @!P1 HADD2.F32 R43, -RZ, R10.H1_H1 ;  /* 0x3000000aff2b9230 */ /* 0x000fe20000004100 */
[C---:B------:R-:W-:Y:S01]  /*5b20*/  @!P1 FMUL.FTZ R4, R6.reuse, R5 ;  /* 0x0000000506049220 */ /* 0x040fe20000410000 */
[----:B------:R-:W-:Y:S01]  /*5b30*/  @!P1 MOV R5, R15 ;  /* 0x0000000f00059202 */ /* 0x000fe20000000f00 */
[----:B------:R-:W-:Y:S01]  /*5b40*/  @!P1 FMUL.FTZ R3, R7, R3 ;  /* 0x0000000307039220 */ /* 0x000fe20000410000 */
[----:B------:R-:W-:Y:S01]  /*5b50*/  @!P1 HADD2.F32 R7, -RZ, R36.H0_H0 ;  /* 0x20000024ff079230 */ /* 0x000fe20000004100 */
[----:B------:R-:W-:Y:S01]  /*5b60*/  @!P1 FFMA.FTZ R53, R6, R19, -R11 ;  /* 0x0000001306359223 */ /* 0x000fe2000001080b */
[----:B------:R-:W-:Y:S01]  /*5b70*/  @!P1 HADD2.F32 R6, -RZ, R8.H0_H0 ;  /* 0x20000008ff069230 */ /* 0x000fe20000004100 */
[----:B------:R-:W-:Y:S01]  /*5b80*/  @!P1 FFMA.FTZ R3, R16, R17, R3 ;  /* 0x0000001110039223 */ /* 0x000fe20000010003 */
[--C-:B------:R-:W-:Y:S01]  /*5b90*/  @!P1 HADD2.F32 R8, -RZ, R5.reuse.H0_H0 ;  /* 0x20000005ff089230 */ /* 0x100fe20000004100 */
[-C--:B------:R-:W-:Y:S01]  /*5ba0*/  @!P1 FMUL.FTZ R10, R41, R7.reuse ;  /* 0x00000007290a9220 */ /* 0x080fe20000410000 */
[----:B------:R-:W-:Y:S01]  /*5bb0*/  @!P1 HADD2.F32 R5, -RZ, R5.H1_H1 ;  /* 0x30000005ff059230 */ /* 0x000fe20000004100 */
[----:B------:R-:W-:Y:S02]  /*5bc0*/  @!P1 FMUL.FTZ R11, R43, R6 ;  /* 0x000000062b0b9220 */ /* 0x000fe40000410000 */
[C---:B------:R-:W-:Y:S01]  /*5bd0*/  @!P1 FFMA.FTZ R52, R8.reuse, R42, -R10 ;  /* 0x0000002a08349223 */ /* 0x040fe2000001080a */
[----:B------:R-:W-:Y:S01]  /*5be0*/  @!P1 MOV R10, R50 ;  /* 0x00000032000a9202 */ /* 0x000fe20000000f00 */
[----:B------:R-:W-:Y:S02]  /*5bf0*/  @!P1 FMUL.FTZ R7, R8, R7 ;  /* 0x0000000708079220 */ /* 0x000fe40000410000 */
[C---:B------:R-:W-:Y:S02]  /*5c00*/  @!P1 FMUL.FTZ R8, R5.reuse, R6 ;  /* 0x0000000605089220 */ /* 0x040fe40000410000 */
[----:B------:R-:W-:Y:S01]  /*5c10*/  @!P1 IMAD.MOV.U32 R6, RZ, RZ, R14 ;  /* 0x000000ffff069224 */ /* 0x000fe200078e000e */
[--C-:B------:R-:W-:Y:S01]  /*5c20*/  @!P1 HADD2.F32 R22, -RZ, R10.reuse.H0_H0 ;  /* 0x2000000aff169230 */ /* 0x100fe20000004100 */
[----:B------:R-:W-:Y:S01]  /*5c30*/  @!P1 FFMA.FTZ R47, R5, R44, -R11 ;  /* 0x0000002c052f9223 */ /* 0x000fe2000001080b */
[----:B------:R-:W-:Y:S01]  /*5c40*/  @!P1 HADD2.F32 R35, -RZ, R10.H1_H1 ;  /* 0x3000000aff239230 */ /* 0x000fe20000004100 */
[----:B------:R-:W-:Y:S01]  /*5c50*/  @!P1 FFMA.FTZ R4, R18, R19, R4 ;  /* 0x0000001312049223 */ /* 0x000fe20000010004 */
[----:B------:R-:W-:Y:S02]  /*5c60*/  @!P1 HADD2.F32 R5, -RZ, R36.H1_H1 ;  /* 0x30000024ff059230 */ /* 0x000fe40000004100 */
[----:B------:R-:W-:Y:S01]  /*5c70*/  @!P1 F2FP.PACK_AB R16, R47, R52 ;  /* 0x000000342f10923e */ /* 0x000fe200000000ff */
[----:B------:R-:W-:Y:S01]  /*5c80*/  @!P1 FMUL.FTZ R45, R35, R9 ;  /* 0x00000009232d9220 */ /* 0x000fe20000410000 */
[----:B------:R-:W-:Y:S01]  /*5c90*/  @!P1 F2FP.PACK_AB R3, R4, R3 ;  /* 0x000000030403923e */ /* 0x000fe200000000ff */
[--C-:B------:R-:W-:Y:S01]  /*5ca0*/  @!P1 HADD2.F32 R11, -RZ, R6.reuse.H0_H0 ;  /* 0x20000006ff0b9230 */ /* 0x100fe20000004100 */
        /* <DEDUP_REMOVED lines=18> */
[----:B------:R-:W-:Y:S01]  /*5dd0*/  @!P1 F2FP.PACK_AB R5, R6, R5 ;  /* 0x000000050605923e */ /* 0x000fe200000000ff */
[----:B------:R-:W-:Y:S01]  /*5de0*/  @!P1 IMAD.MOV.U32 R49, RZ, RZ, R3 ;  /* 0x000000ffff319224 */ /* 0x000fe200078e0003 */
[----:B------:R-:W-:Y:S02]  /*5df0*/  @!P1 F2FP.PACK_AB R7, R8, R7 ;  /* 0x000000070807923e */ /* 0x000fe400000000ff */
[----:B------:R1:W-:Y:S01]  /*5e00*/  ST.E.128 [R54.64], R12 ;  /* 0x0000000c36007985 */ /* 0x0003e2000c101d16 */
[----:B------:R-:W-:Y:S02]  /*5e10*/  @!P1 MOV R50, R5 ;  /* 0x0000000500329202 */ /* 0x000fe40000000f00 */
[----:B------:R-:W-:Y:S05]  /*5e20*/  @!P1 MOV R51, R7 ;  /* 0x0000000700339202 */ /* 0x000fea0000000f00 */
[----:B------:R1:W-:Y:S02]  /*5e30*/  @!P0 ST.E.128 [R74.64], R48 ;  /* 0x000000304a008985 */ /* 0x0003e4000c101d16 */
.L_x_624:
[----:B------:R-:W-:Y:S05]  /*5e40*/  BSYNC B0 ;  /* 0x0000000000007941 */ /* 0x000fea0003800000 */
.L_x_623:
[----:B---3--:R3:W1:Y:S01]  /*5e50*/  SHFL.IDX PT, R5, R87, 0x2, 0x181f ;  /* 0x00581f0057057f89 */ /* 0x00866200000e0000 */
[----:B------:R-:W-:Y:S01]  /*5e60*/  ISETP.GE.OR P0, PT, R154, R89, P5 ;  /* 0x000000599a00720c */ /* 0x000fe20002f06670 */
[----:B------:R-:W-:Y:S02]  /*5e70*/  BSSY B0, `(.L_x_625) ;  /* 0x0000078000007945 */ /* 0x000fe40003800000 */
[----:B----4-:R3:W4:Y:S10]  /*5e80*/  SHFL.IDX PT, R4, R88, 0x2, 0x181f ;  /* 0x00581f0058047f89 */ /* 0x01073400000e0000 */
[----:B------:R-:W-:-:S05]  /*5e90*/  @P0 BRA `(.L_x_626) ;  /* 0x0000075000000947 */ /* 0x000fca0003800000 */
[----:B------:R-:W-:Y:S01]  /*5ea0*/  SEL R0, R147, R132, !P6 ;  /* 0x0000008493007207 */ /* 0x000fe20007000000 */
[----:B-1----:R-:W1:Y:S01]  /*5eb0*/  LDS.128 R12, [R138+0x8100] ;  /* 0x008100008a0c7984 */ /* 0x002e620000000c00 */
[C---:B----4-:R-:W-:Y:S01]  /*5ec0*/  LEA R50, P0, R93.reuse, R4, 0x1 ;  /* 0x000000045d327211 */ /* 0x050fe200078008ff */
[----:B------:R-:W-:Y:S01]  /*5ed0*/  @!P1 HADD2.F32 R10, -RZ, R70.H0_H0 ;  /* 0x20000046ff0a9230 */ /* 0x000fe20000004100 */
[----:B------:R-:W-:Y:S01]  /*5ee0*/  SHF.R.S32.HI R2, RZ, 0x1f, R0 ;  /* 0x0000001fff027819 */ /* 0x000fe20000011400 */
[--C-:B------:R-:W-:Y:S01]  /*5ef0*/  @!P1 HADD2.F32 R23, -RZ, R71.reuse.H1_H1 ;  /* 0x30000047ff179230 */ /* 0x100fe20000004100 */
[----:B------:R-:W-:Y:S02]  /*5f00*/  LEA.HI.X R51, R93, R5, R113, 0x1, P0 ;  /* 0x000000055d337211 */ /* 0x000fe400000f0c71 */
[----:B------:R-:W-:Y:S02]  /*5f10*/  LEA.HI R0, R2, R0, RZ, 0x4 ;  /* 0x0000000002007211 */ /* 0x000fe400078f20ff */
[----:B------:R-:W-:Y:S02]  /*5f20*/  @!P1 SHF.R.U64 R16, R60, 0x10, R61 ;  /* 0x000000103c109819 */ /* 0x000fe4000000123d */
[----:B------:R-:W-:Y:S02]  /*5f30*/  LEA.HI.SX32 R0, R0, R114, 0x1c ;  /* 0x0000007200007211 */ /* 0x000fe400078fe2ff */
[----:B------:R-:W-:Y:S01]  /*5f40*/  @!P1 SHF.R.U32.HI R6, RZ, 0x10, R25 ;  /* 0x00000010ff069819 */ /* 0x000fe20000011619 */
[----:B------:R-:W-:Y:S01]  /*5f50*/  @!P1 HADD2.F32 R16, -RZ, R16.H0_H0 ;  /* 0x20000010ff109230 */ /* 0x000fe20000004100 */
[----:B------:R-:W-:Y:S02]  /*5f60*/  SHF.R.S32.HI R3, RZ, 0x1f, R0 ;  /* 0x0000001fff037819 */ /* 0x000fe40000011400 */
[----:B------:R-:W-:Y:S02]  /*5f70*/  SHF.L.U32 R2, R0, 0x3, RZ ;  /* 0x0000000300027819 */ /* 0x000fe400000006ff */
[----:B------:R-:W-:Y:S02]  /*5f80*/  LEA.HI R0, R3, R0, RZ, 0x3 ;  /* 0x0000000003007211 */ /* 0x000fe400078f18ff */
[----:B------:R-:W-:Y:S02]  /*5f90*/  ISETP.GE.AND P0, PT, R2, c[0x0][0x1d4], PT ;  /* 0x0000750002007a0c */ /* 0x000fe40003f06270 */
[----:B------:R-:W-:Y:S01]  /*5fa0*/  LOP3.LUT R3, R125, 0x38, R2, 0xf8, !PT ;  /* 0x000000387d037812 */ /* 0x000fe200078ef802 */
[----:B------:R-:W-:Y:S01]  /*5fb0*/  IMAD.SHL.U32 R0, R0, 0x400, RZ ;  /* 0x0000040000007824 */ /* 0x000fe200078e00ff */
[--C-:B------:R-:W-:Y:S02]  /*5fc0*/  @!P1 SHF.R.U32.HI R8, RZ, 0x10, R27.reuse ;  /* 0x00000010ff089819 */ /* 0x100fe4000001161b */
[----:B------:R-:W-:Y:S02]  /*5fd0*/  LOP3.LUT R3, R3, R163, RZ, 0x3c, !PT ;  /* 0x000000a303037212 */ /* 0x000fe400078e3cff */
[----:B------:R-:W-:Y:S02]  /*5fe0*/  LOP3.LUT R0, R0, 0x7fffe000, RZ, 0xc0, !PT ;  /* 0x7fffe00000007812 */ /* 0x000fe400078ec0ff */
[----:B------:R-:W-:Y:S01]  /*5ff0*/  @!P1 SHF.R.U64 R9, R26, 0x10, R27 ;  /* 0x000000101a099819 */ /* 0x000fe2000000121b */
[----:B------:R-:W-:Y:S01]  /*6000*/  @!P1 HADD2.F32 R27, -RZ, R71.H0_H0 ;  /* 0x20000047ff1b9230 */ /* 0x000fe20000004100 */
[----:B------:R-:W-:Y:S01]  /*6010*/  IADD3 R0, R3, R0, R135 ;  /* 0x0000000003007210 */ /* 0x000fe20007ffe087 */
[----:B------:R-:W-:Y:S01]  /*6020*/  @!P0 IMAD.WIDE R54, R2, 0x2, R4 ;  /* 0x0000000202368825 */ /* 0x000fe200078e0204 */
[----:B------:R-:W-:Y:S01]  /*6030*/  @!P1 HADD2.F32 R4, -RZ, R37.H0_H0 ;  /* 0x20000025ff049230 */ /* 0x000fe20000004100 */
[----:B------:R-:W-:Y:S01]  /*6040*/  @!P1 SHF.R.U32.HI R19, RZ, 0x10, R61 ;  /* 0x00000010ff139819 */ /* 0x000fe2000001163d */
[----:B------:R-:W-:Y:S01]  /*6050*/  @!P1 HADD2.F32 R9, -RZ, R9.H0_H0 ;  /* 0x20000009ff099230 */ /* 0x000fe20000004100 */
[----:B------:R-:W-:Y:S01]  /*6060*/  SHF.L.U32 R44, R0, 0x1, RZ ;  /* 0x00000001002c7819 */ /* 0x000fe200000006ff */
[----:B-1----:R-:W-:Y:S01]  /*6070*/  @!P1 IMAD.MOV.U32 R3, RZ, RZ, R12 ;  /* 0x000000ffff039224 */ /* 0x002fe200078e000c */
[----:B------:R-:W-:Y:S01]  /*6080*/  @!P1 SHF.R.U64 R0, R24, 0x10, R25 ;  /* 0x0000001018009819 */ /* 0x000fe20000001219 */
[----:B------:R-:W-:Y:S01]  /*6090*/  @!P1 HADD2.F32 R19, -RZ, R19.H0_H0 ;  /* 0x20000013ff139230 */ /* 0x000fe20000004100 */
[--C-:B------:R-:W-:Y:S02]  /*60a0*/  @!P1 SHF.R.U32.HI R22, RZ, 0x10, R63.reuse ;  /* 0x00000010ff169819 */ /* 0x100fe4000001163f */
[----:B------:R-:W1:Y:S01]  /*60b0*/  LDS.128 R44, [R44+0x8100] ;  /* 0x008100002c2c7984 */ /* 0x000e620000000c00 */
[--C-:B------:R-:W-:Y:S01]  /*60c0*/  @!P1 HADD2.F32 R5, -RZ, R3.reuse.H0_H0 ;  /* 0x20000003ff059230 */ /* 0x100fe20000004100 */
[----:B------:R-:W-:Y:S01]  /*60d0*/  @!P1 SHF.R.U64 R25, R62, 0x10, R63 ;  /* 0x000000103e199819 */ /* 0x000fe2000000123f */
        /* <DEDUP_REMOVED lines=40> */
[----:B------:R-:W-:Y:S01]  /*6360*/  @!P1 FMUL.FTZ R10, R26, R7 ;  /* 0x000000071a0a9220 */ /* 0x000fe20000410000 */
[----:B------:R-:W-:Y:S01]  /*6370*/  @!P1 HADD2.F32 R5, -RZ, R5.H1_H1 ;  /* 0x30000005ff059230 */ /* 0x000fe20000004100 */
[----:B------:R-:W-:Y:S02]  /*6380*/  @!P1 FMUL.FTZ R11, R35, R6 ;  /* 0x00000006230b9220 */ /* 0x000fe40000410000 */
[C---:B------:R-:W-:Y:S01]  /*6390*/  @!P1 FFMA.FTZ R42, R8.reuse, R27, -R10 ;  /* 0x0000001b082a9223 */ /* 0x040fe2000001080a */
[----:B------:R-:W-:Y:S01]  /*63a0*/  @!P1 MOV R10, R46 ;  /* 0x0000002e000a9202 */ /* 0x000fe20000000f00 */
[----:B------:R-:W-:Y:S02]  /*63b0*/  @!P1 FMUL.FTZ R7, R8, R7 ;  /* 0x0000000708079220 */ /* 0x000fe40000410000 */
[C---:B------:R-:W-:Y:S02]  /*63c0*/  @!P1 FMUL.FTZ R8, R5.reuse, R6 ;  /* 0x0000000605089220 */ /* 0x040fe40000410000 */
[----:B------:R-:W-:Y:S01]  /*63d0*/  @!P1 IMAD.MOV.U32 R6, RZ, RZ, R14 ;  /* 0x000000ffff069224 */ /* 0x000fe200078e000e */
[----:B------:R-:W-:Y:S01]  /*63e0*/  @!P1 HADD2.F32 R22, -RZ, R10.H0_H0 ;  /* 0x2000000aff169230 */ /* 0x000fe20000004100 */
[----:B------:R-:W-:Y:S01]  /*63f0*/  @!P1 FFMA.FTZ R41, R5, R36, -R11 ;  /* 0x0000002405299223 */ /* 0x000fe2000001080b */
[----:B------:R-:W-:Y:S01]  /*6400*/  @!P1 HADD2.F32 R5, -RZ, R38.H1_H1 ;  /* 0x30000026ff059230 */ /* 0x000fe20000004100 */
[----:B------:R-:W-:Y:S01]  /*6410*/  @!P1 FFMA.FTZ R4, R18, R19, R4 ;  /* 0x0000001312049223 */ /* 0x000fe20000010004 */
[----:B------:R-:W-:Y:S02]  /*6420*/  @!P1 HADD2.F32 R24, -RZ, R10.H1_H1 ;  /* 0x3000000aff189230 */ /* 0x000fe40000004100 */
[----:B------:R-:W-:Y:S01]  /*6430*/  @!P1 F2FP.PACK_AB R16, R41, R42 ;  /* 0x0000002a2910923e */ /* 0x000fe200000000ff */
[--C-:B------:R-:W-:Y:S01]  /*6440*/  @!P1 HADD2.F32 R11, -RZ, R6.reuse.H0_H0 ;  /* 0x20000006ff0b9230 */ /* 0x100fe20000004100 */
[----:B------:R-:W-:Y:S01]  /*6450*/  @!P1 F2FP.PACK_AB R3, R4, R3 ;  /* 0x000000030403923e */ /* 0x000fe200000000ff */
[----:B------:R-:W-:Y:S01]  /*6460*/  @!P1 FMUL.FTZ R37, R24, R9 ;  /* 0x0000000918259220 */ /* 0x000fe20000410000 */
[----:B------:R-:W-:Y:S01]  /*6470*/  @!P1 HADD2.F32 R10, -RZ, R6.H1_H1 ;  /* 0x30000006ff0a9230 */ /* 0x000fe20000004100 */
[-C--:B------:R-:W-:Y:S01]  /*6480*/  @!P1 FMUL.FTZ R6, R22, R5.reuse ;  /* 0x0000000516069220 */ /* 0x080fe20000410000 */
[----:B------:R-:W-:Y:S01]  /*6490*/  @!P1 MOV R15, R16 ;  /* 0x00000010000f9202 */ /* 0x000fe20000000f00 */
        /* <DEDUP_REMOVED lines=21> */
.L_x_626:
[----:B------:R-:W-:Y:S05]  /*65f0*/  BSYNC B0 ;  /* 0x0000000000007941 */ /* 0x000fea0003800000 */
.L_x_625:
[----:B------:R2:W3:Y:S01]  /*6600*/  SHFL.IDX PT, R43, R87, 0x3, 0x181f ;  /* 0x00781f00572b7f89 */ /* 0x0004e200000e0000 */
[----:B------:R-:W-:Y:S03]  /*6610*/  ISETP.GE.OR P0, PT, R153, R89, P5 ;  /* 0x000000599900720c */ /* 0x000fe60002f06670 */
[----:B------:R2:W4:Y:S10]  /*6620*/  SHFL.IDX PT, R42, R88, 0x3, 0x181f ;  /* 0x00781f00582a7f89 */ /* 0x00053400000e0000 */
[----:B------:R-:W-:-:S05]  /*6630*/  @P0 BRA `(.L_x_618) ;  /* 0x00000ba000000947 */ /* 0x000fca0003800000 */
[----:B------:R-:W-:Y:S01]  /*6640*/  SEL R0, R147, R132, !P6 ;  /* 0x0000008493007207 */ /* 0x000fe20007000000 */
[----:B------:R-:W5:Y:S01]  /*6650*/  LDS.128 R16, [R137+0x8100] ;  /* 0x0081000089107984 */ /* 0x000f620000000c00 */
[C---:B-1--4-:R-:W-:Y:S01]  /*6660*/  LEA R50, P0, R93.reuse, R42, 0x1 ;  /* 0x0000002a5d327211 */ /* 0x052fe200078008ff */
[--C-:B------:R-:W-:Y:S01]  /*6670*/  @!P1 HADD2.F32 R24, -RZ, R72.reuse.H0_H0 ;  /* 0x20000048ff189230 */ /* 0x100fe20000004100 */
[----:B------:R-:W-:Y:S01]  /*6680*/  SHF.R.S32.HI R2, RZ, 0x1f, R0 ;  /* 0x0000001fff027819 */ /* 0x000fe20000011400 */
[----:B------:R-:W-:Y:S01]  /*6690*/  @!P1 HADD2.F32 R14, -RZ, R72.H1_H1 ;  /* 0x30000048ff0e9230 */ /* 0x000fe20000004100 */
[----:B---3--:R-:W-:Y:S01]  /*66a0*/  LEA.HI.X R51, R93, R43, R113, 0x1, P0 ;  /* 0x0000002b5d337211 */ /* 0x008fe200000f0c71 */
[----:B------:R-:W-:Y:S01]  /*66b0*/  @!P1 HADD2.F32 R35, -RZ, R73.H0_H0 ;  /* 0x20000049ff239230 */ /* 0x000fe20000004100 */
[----:B------:R-:W-:Y:S01]  /*66c0*/  LEA.HI R0, R2, R0, RZ, 0x4 ;  /* 0x0000000002007211 */ /* 0x000fe200078f20ff */
[----:B------:R-:W-:Y:S01]  /*66d0*/  @!P1 HADD2.F32 R3, -RZ, R39.H0_H0 ;  /* 0x20000027ff039230 */ /* 0x000fe20000004100 */
[----:B------:R-:W-:Y:S01]  /*66e0*/  @!P1 SHF.R.U64 R9, R28, 0x10, R29 ;  /* 0x000000101c099819 */ /* 0x000fe2000000121d */
[----:B------:R-:W-:Y:S01]  /*66f0*/  @!P1 HADD2.F32 R28, -RZ, R73.H1_H1 ;  /* 0x30000049ff1c9230 */ /* 0x000fe20000004100 */
[----:B------:R-:W-:Y:S02]  /*6700*/  LEA.HI.SX32 R0, R0, R114, 0x1c ;  /* 0x0000007200007211 */ /* 0x000fe400078fe2ff */
[----:B------:R-:W-:Y:S02]  /*6710*/  @!P1 SHF.R.U32.HI R10, RZ, 0x10, R31 ;  /* 0x00000010ff0a9819 */ /* 0x000fe4000001161f */
[----:B------:R-:W-:Y:S02]  /*6720*/  SHF.R.S32.HI R2, RZ, 0x1f, R0 ;  /* 0x0000001fff027819 */ /* 0x000fe40000011400 */
[----:B------:R-:W-:Y:S02]  /*6730*/  SHF.L.U32 R41, R0, 0x3, RZ ;  /* 0x0000000300297819 */ /* 0x000fe400000006ff */
[----:B------:R-:W-:Y:S02]  /*6740*/  LEA.HI R0, R2, R0, RZ, 0x3 ;  /* 0x0000000002007211 */ /* 0x000fe400078f18ff */
[----:B------:R-:W-:Y:S02]  /*6750*/  LOP3.LUT R2, R124, 0x38, R41, 0xf8, !PT ;  /* 0x000000387c027812 */ /* 0x000fe400078ef829 */
[----:B------:R-:W-:Y:S01]  /*6760*/  @!P1 SHF.R.U64 R11, R30, 0x10, R31 ;  /* 0x000000101e0b9819 */ /* 0x000fe2000000121f */
[----:B------:R-:W-:Y:S01]  /*6770*/  IMAD.SHL.U32 R0, R0, 0x400, RZ ;  /* 0x0000040000007824 */ /* 0x000fe200078e00ff */
[----:B------:R-:W-:Y:S02]  /*6780*/  LOP3.LUT R2, R2, R162, RZ, 0x3c, !PT ;  /* 0x000000a202027212 */ /* 0x000fe400078e3cff */
[----:B------:R-:W-:Y:S02]  /*6790*/  @!P1 SHF.R.U32.HI R5, RZ, 0x10, R29 ;  /* 0x00000010ff059819 */ /* 0x000fe4000001161d */
[----:B------:R-:W-:Y:S02]  /*67a0*/  LOP3.LUT R0, R0, 0x7fffe000, RZ, 0xc0, !PT ;  /* 0x7fffe00000007812 */ /* 0x000fe400078ec0ff */
[--C-:B------:R-:W-:Y:S02]  /*67b0*/  @!P1 SHF.R.U32.HI R7, RZ, 0x10, R65.reuse ;  /* 0x00000010ff079819 */ /* 0x100fe40000011641 */
[----:B------:R-:W-:Y:S02]  /*67c0*/  IADD3 R0, R2, R0, R134 ;  /* 0x0000000002007210 */ /* 0x000fe40007ffe086 */
[----:B------:R-:W-:Y:S01]  /*67d0*/  @!P1 SHF.R.U64 R22, R64, 0x10, R65 ;  /* 0x0000001040169819 */ /* 0x000fe20000001241 */
[----:B------:R-:W-:Y:S01]  /*67e0*/  @!P1 HADD2.F32 R26, -RZ, R7.H0_H0 ;  /* 0x20000007ff1a9230 */ /* 0x000fe20000004100 */
[----:B------:R-:W-:Y:S02]  /*67f0*/  SHF.L.U32 R44, R0, 0x1, RZ ;  /* 0x00000001002c7819 */ /* 0x000fe400000006ff */
[--C-:B------:R-:W-:Y:S01]  /*6800*/  @!P1 SHF.R.U64 R30, R66, 0x10, R67.reuse ;  /* 0x00000010421e9819 */ /* 0x100fe20000001243 */
[----:B------:R-:W-:Y:S01]  /*6810*/  @!P1 HADD2.F32 R22, -RZ, R22.H0_H0 ;  /* 0x20000016ff169230 */ /* 0x000fe20000004100 */
[----:B-----5:R-:W-:Y:S02]  /*6820*/  @!P1 MOV R4, R17 ;  /* 0x0000001100049202 */ /* 0x020fe40000000f00 */
[----:B------:R-:W1:Y:S01]  /*6830*/  LDS.128 R44, [R44+0x8100] ;  /* 0x008100002c2c7984 */ /* 0x000e620000000c00 */
[----:B------:R-:W-:Y:S01]  /*6840*/  @!P1 MOV R8, R16 ;  /* 0x0000001000089202 */ /* 0x000fe20000000f00 */
[----:B------:R-:W-:Y:S01]  /*6850*/  @!P1 HADD2.F32 R30, -RZ, R30.H0_H0 ;  /* 0x2000001eff1e9230 */ /* 0x000fe20000004100 */
[----:B------:R-:W-:Y:S01]  /*6860*/  @!P1 SHF.R.U32.HI R37, RZ, 0x10, R67 ;  /* 0x00000010ff259819 */ /* 0x000fe20000011643 */
[----:B------:R-:W-:Y:S01]  /*6870*/  @!P1 HADD2.F32 R0, -RZ, R4.H0_H0 ;  /* 0x20000004ff009230 */ /* 0x000fe20000004100 */
[----:B------:R-:W-:Y:S03]  /*6880*/  ISETP.GE.AND P0, PT, R41, c[0x0][0x1d4], PT ;  /* 0x0000750029007a0c */ /* 0x000fe60003f06270 */
[----:B------:R-:W-:Y:S01]  /*6890*/  @!P1 HADD2.F32 R37, -RZ, R37.H0_H0 ;  /* 0x20000025ff259230 */ /* 0x000fe20000004100 */
[----:B-1----:R-:W-:Y:S01]  /*68a0*/  @!P1 IMAD.MOV.U32 R6, RZ, RZ, R45 ;  /* 0x000000ffff069224 */ /* 0x002fe200078e002d */
[----:B------:R-:W-:Y:S01]  /*68b0*/  @!P1 MOV R29, R46 ;  /* 0x0000002e001d9202 */ /* 0x000fe20000000f00 */
[----:B------:R-:W-:Y:S02]  /*68c0*/  @!P1 IMAD.MOV.U32 R12, RZ, RZ, R44 ;  /* 0x000000ffff0c9224 */ /* 0x000fe400078e002c */
[----:B------:R-:W-:Y:S01]  /*68d0*/  @!P1 IMAD.MOV.U32 R36, RZ, RZ, R47 ;  /* 0x000000ffff249224 */ /* 0x000fe200078e002f */
[--C-:B------:R-:W-:Y:S02]  /*68e0*/  @!P1 HADD2.F32 R23, -RZ, R6.reuse.H0_H0 ;  /* 0x20000006ff179230 */ /* 0x100fe40000004100 */
[----:B------:R-:W-:Y:S02]  /*68f0*/  @!P1 HADD2.F32 R25, -RZ, R6.H1_H1 ;  /* 0x30000006ff199230 */ /* 0x000fe40000004100 */
[----:B------:R-:W-:Y:S01]  /*6900*/  @!P1 HADD2.F32 R6, -RZ, R8.H0_H0 ;  /* 0x20000008ff069230 */ /* 0x000fe20000004100 */
[-C--:B------:R-:W-:Y:S01]  /*6910*/  @!P1 FMUL.FTZ R2, R23, R3.reuse ;  /* 0x0000000317029220 */ /* 0x080fe20000410000 */
[----:B------:R-:W-:Y:S01]  /*6920*/  @!P1 HADD2.F32 R13, -RZ, R12.H0_H0 ;  /* 0x2000000cff0d9230 */ /* 0x000fe20000004100 */
[C---:B------:R-:W-:Y:S01]  /*6930*/  @!P1 FMUL.FTZ R3, R0.reuse, R3 ;  /* 0x0000000300039220 */ /* 0x040fe20000410000 */
[----:B------:R-:W-:Y:S01]  /*6940*/  @!P1 HADD2.F32 R31, -RZ, R36.H0_H0 ;  /* 0x20000024ff1f9230 */ /* 0x000fe20000004100 */
[----:B------:R-:W-:Y:S01]  /*6950*/  @!P1 FFMA.FTZ R54, R0, R24, -R2 ;  /* 0x0000001800369223 */ /* 0x000fe20000010802 */
[----:B------:R-:W-:Y:S02]  /*6960*/  @!P1 HADD2.F32 R0, -RZ, R5.H0_H0 ;  /* 0x20000005ff009230 */ /* 0x000fe40000004100 */
[----:B------:R-:W-:Y:S02]  /*6970*/  @!P1 HADD2.F32 R2, -RZ, R39.H1_H1 ;  /* 0x30000027ff029230 */ /* 0x000fe40000004100 */
[----:B------:R-:W-:Y:S01]  /*6980*/  @!P1 HADD2.F32 R5, -RZ, R4.H1_H1 ;  /* 0x30000004ff059230 */ /* 0x000fe20000004100 */
[----:B------:R-:W-:Y:S01]  /*6990*/  @!P1 FMUL.FTZ R7, R25, R0 ;  /* 0x0000000019079220 */ /* 0x000fe20000410000 */
[----:B------:R-:W-:Y:S01]  /*69a0*/  @!P1 HADD2.F32 R36, -RZ, R36.H1_H1 ;  /* 0x30000024ff249230 */ /* 0x000fe20000004100 */
[----:B------:R-:W-:Y:S01]  /*69b0*/  @!P1 FMUL.FTZ R15, R13, R2 ;  /* 0x000000020d0f9220 */ /* 0x000fe20000410000 */
[--C-:B------:R-:W-:Y:S01]  /*69c0*/  @!P1 HADD2.F32 R27, -RZ, R29.reuse.H0_H0 ;  /* 0x2000001dff1b9230 */ /* 0x100fe20000004100 */
[C---:B------:R-:W-:Y:S01]  /*69d0*/  @!P1 FMUL.FTZ R4, R5.reuse, R0 ;  /* 0x0000000005049220 */ /* 0x040fe20000410000 */
[----:B------:R-:W-:Y:S01]  /*69e0*/  @!P1 HADD2.F32 R29, -RZ, R29.H1_H1 ;  /* 0x3000001dff1d9230 */ /* 0x000fe20000004100 */
[C---:B------:R-:W-:Y:S01]  /*69f0*/  @!P1 FMUL.FTZ R0, R6.reuse, R2 ;  /* 0x0000000206009220 */ /* 0x040fe20000410000 */
[----:B------:R-:W-:Y:S01]  /*6a00*/  @!P1 HADD2.F32 R2, -RZ, R9.H0_H0 ;  /* 0x20000009ff029230 */ /* 0x000fe20000004100 */
[----:B------:R-:W-:Y:S01]  /*6a10*/  @!P1 FFMA.FTZ R53, R5, R26, -R7 ;  /* 0x0000001a05359223 */ /* 0x000fe20000010807 */
[----:B------:R-:W-:Y:S01]  /*6a20*/  @!P1 MOV R9, R19 ;  /* 0x0000001300099202 */ /* 0x000fe20000000f00 */
[-C--:B------:R-:W-:Y:S01]  /*6a30*/  @!P1 FFMA.FTZ R52, R6, R14.reuse, -R15 ;  /* 0x0000000e06349223 */ /* 0x080fe2000001080f */
[----:B------:R-:W-:Y:S01]  /*6a40*/  @!P1 HADD2.F32 R7, -RZ, R40.H0_H0 ;  /* 0x20000028ff079230 */ /* 0x000fe20000004100 */
[----:B------:R-:W-:Y:S01]  /*6a50*/  @!P1 FFMA.FTZ R0, R13, R14, R0 ;  /* 0x0000000e0d009223 */ /* 0x000fe20000010000 */
[----:B------:R-:W-:Y:S02]  /*6a60*/  @!P1 HADD2.F32 R15, -RZ, R12.H1_H1 ;  /* 0x3000000cff0f9230 */ /* 0x000fe40000004100 */
[--C-:B------:R-:W-:Y:S02]  /*6a70*/  @!P1 HADD2.F32 R6, -RZ, R9.reuse.H0_H0 ;  /* 0x20000009ff069230 */ /* 0x100fe40000004100 */
[----:B------:R-:W-:Y:S01]  /*6a80*/  @!P1 HADD2.F32 R5, -RZ, R8.H1_H1 ;  /* 0x30000008ff059230 */ /* 0x000fe20000004100 */
[-C--:B------:R-:W-:Y:S01]  /*6a90*/  @!P1 FMUL.FTZ R8, R31, R7.reuse ;  /* 0x000000071f089220 */ /* 0x080fe20000410000 */
[----:B------:R-:W-:Y:S01]  /*6aa0*/  @!P1 HADD2.F32 R9, -RZ, R9.H1_H1 ;  /* 0x30000009ff099230 */ /* 0x000fe20000004100 */
[-C--:B------:R-:W-:Y:S02]  /*6ab0*/  @!P1 FMUL.FTZ R12, R15, R2.reuse ;  /* 0x000000020f0c9220 */ /* 0x080fe40000410000 */
[C---:B------:R-:W-:Y:S02]  /*6ac0*/  @!P1 FMUL.FTZ R7, R6.reuse, R7 ;  /* 0x0000000706079220 */ /* 0x040fe40000410000 */
[----:B------:R-:W-:Y:S01]  /*6ad0*/  @!P1 FFMA.FTZ R48, R6, R35, -R8 ;  /* 0x0000002306309223 */ /* 0x000fe20000010808 */
[----:B------:R-:W-:Y:S01]  /*6ae0*/  @!P1 HADD2.F32 R8, -RZ, R11.H0_H0 ;  /* 0x2000000bff089230 */ /* 0x000fe20000004100 */
[----:B------:R-:W-:Y:S02]  /*6af0*/  @!P1 IMAD.MOV.U32 R6, RZ, RZ, R18 ;  /* 0x000000ffff069224 */ /* 0x000fe400078e0012 */
[C---:B------:R-:W-:Y:S02]  /*6b00*/  @!P1 FMUL.FTZ R2, R5.reuse, R2 ;  /* 0x0000000205029220 */ /* 0x040fe40000410000 */
[----:B------:R-:W-:Y:S01]  /*6b10*/  @!P1 FFMA.FTZ R49, R5, R22, -R12 ;  /* 0x0000001605319223 */ /* 0x000fe2000001080c */
[----:B------:R-:W-:Y:S01]  /*6b20*/  @!P1 HADD2.F32 R5, -RZ, R40.H1_H1 ;  /* 0x30000028ff059230 */ /* 0x000fe20000004100 */
        /* <DEDUP_REMOVED lines=8> */
[----:B------:R-:W-:Y:S02]  /*6bb0*/  @!P1 FMUL.FTZ R38, R36, R12 ;  /* 0x0000000c24269220 */ /* 0x000fe40000410000 */
[----:B------:R-:W-:Y:S01]  /*6bc0*/  @!P1 FFMA.FTZ R40, R11, R28, -R6 ;  /* 0x0000001c0b289223 */ /* 0x000fe20000010806 */
[----:B------:R-:W-:Y:S01]  /*6bd0*/  @!P1 MOV R44, R0 ;  /* 0x00000000002c9202 */ /* 0x000fe20000000f00 */
[C---:B------:R-:W-:Y:S02]  /*6be0*/  @!P1 FFMA.FTZ R39, R10.reuse, R30, -R39 ;  /* 0x0000001e0a279223 */ /* 0x040fe40000010827 */
[----:B------:R-:W-:Y:S02]  /*6bf0*/  @!P1 FFMA.FTZ R38, R9, R37, -R38 ;  /* 0x0000002509269223 */ /* 0x000fe40000010826 */
[----:B------:R-:W-:Y:S01]  /*6c00*/  @!P1 FMUL.FTZ R5, R11, R5 ;  /* 0x000000050b059220 */ /* 0x000fe20000410000 */
[----:B------:R-:W-:Y:S01]  /*6c10*/  @!P1 F2FP.PACK_AB R11, R49, R52 ;  /* 0x00000034310b923e */ /* 0x000fe200000000ff */
        /* <DEDUP_REMOVED lines=10> */
[----:B------:R-:W-:Y:S01]  /*6cc0*/  @!P1 FFMA.FTZ R5, R27, R28, R5 ;  /* 0x0000001c1b059223 */ /* 0x000fe20000010005 */
        /* <DEDUP_REMOVED lines=15> */
.L_x_596:
        /* <DEDUP_REMOVED lines=19> */
.L_x_628:
[----:B-123--:R-:W-:Y:S05]  /*6ef0*/  BSYNC B0 ;  /* 0x0000000000007941 */ /* 0x00efea0003800000 */
.L_x_627:
[----:B------:R1:W2:Y:S01]  /*6f00*/  SHFL.IDX PT, R0, R87, 0x1, 0x181f ;  /* 0x00381f0057007f89 */ /* 0x0002a200000e0000 */
[----:B------:R-:W-:Y:S01]  /*6f10*/  ISETP.GE.AND P0, PT, R12, 0x21, PT ;  /* 0x000000210c00780c */ /* 0x000fe20003f06270 */
[----:B------:R-:W-:Y:S02]  /*6f20*/  BSSY B0, `(.L_x_629) ;  /* 0x000000d000007945 */ /* 0x000fe40003800000 */
[----:B------:R1:W3:Y:S10]  /*6f30*/  SHFL.IDX PT, R2, R88, 0x1, 0x181f ;  /* 0x00381f0058027f89 */ /* 0x0002f400000e0000 */
[----:B------:R-:W-:-:S05]  /*6f40*/  @!P0 BRA `(.L_x_630) ;  /* 0x000000a000008947 */ /* 0x000fca0003800000 */
[----:B------:R-:W4:Y:S01]  /*6f50*/  @!P5 LDS.128 R8, [R77+0x9100] ;  /* 0x009100004d08d984 */ /* 0x000f220000000c00 */
[C---:B---3--:R-:W-:Y:S04]  /*6f60*/  @!P5 LEA R4, P0, R20.reuse, R2, 0x1 ;  /* 0x000000021404d211 */ /* 0x048fe800078008ff */
[----:B--2---:R-:W-:Y:S02]  /*6f70*/  @!P5 LEA.HI.X R5, R20, R0, R21, 0x1, P0 ;  /* 0x000000001405d211 */ /* 0x004fe400000f0c15 */
[----:B------:R-:W-:Y:S11]  /*6f80*/  ISETP.GE.AND P0, PT, R91, c[0x0][0x1d4], PT ;  /* 0x000075005b007a0c */ /* 0x000ff60003f06270 */
[----:B------:R-:W-:Y:S02]  /*6f90*/  @!UPT UIADD3 URZ, URZ, URZ, URZ ;  /* 0x0000003f3f3ff290 */ /* 0x000fe4000fffe03f */
[C---:B------:R-:W-:Y:S04]  /*6fa0*/  @!P0 LEA R2, P1, R82.reuse, R2, 0x1 ;  /* 0x0000000252028211 */ /* 0x040fe800078208ff */
[----:B------:R-:W-:Y:S01]  /*6fb0*/  @!P0 LEA.HI.X R3, R82, R0, R92, 0x1, P1 ;  /* 0x0000000052038211 */ /* 0x000fe200008f0c5c */
[----:B----4-:R-:W-:Y:S04]  /*6fc0*/  @!P5 ST.E.128 [R4.64], R8 ;  /* 0x000000080400d985 */ /* 0x010fe8000c101d16 */
[----:B------:R-:W2:Y:S04]  /*6fd0*/  @!P0 LDS.128 R4, [R77+0xd100] ;  /* 0x00d100004d048984 */ /* 0x000ea80000000c00 */
[----:B--2---:R2:W-:Y:S02]  /*6fe0*/  @!P0 ST.E.128 [R2.64], R4 ;  /* 0x0000000402008985 */ /* 0x0045e4000c101d16 */
.L_x_630:
[----:B------:R-:W-:Y:S05]  /*6ff0*/  BSYNC B0 ;  /* 0x0000000000007941 */ /* 0x000fea0003800000 */
.L_x_629:
[----:B--2---:R2:W4:Y:S01]  /*7000*/  SHFL.IDX PT, R0, R87, 0x2, 0x181f ;  /* 0x00581f0057007f89 */ /* 0x00452200000e0000 */
[----:B------:R-:W-:Y:S01]  /*7010*/  ISETP.GE.AND P0, PT, R12, 0x41, PT ;  /* 0x000000410c00780c */ /* 0x000fe20003f06270 */
[----:B------:R-:W-:Y:S02]  /*7020*/  BSSY B0, `(.L_x_631) ;  /* 0x000000d000007945 */ /* 0x000fe40003800000 */
[----:B---3--:R2:W3:Y:S10]  /*7030*/  SHFL.IDX PT, R2, R88, 0x2, 0x181f ;  /* 0x00581f0058027f89 */ /* 0x0084f400000e0000 */
[----:B------:R-:W-:-:S05]  /*7040*/  @!P0 BRA `(.L_x_632) ;  /* 0x000000a000008947 */ /* 0x000fca0003800000 */
[----:B------:R-:W5:Y:S01]  /*7050*/  @!P5 LDS.128 R8, [R77+0xa100] ;  /* 0x00a100004d08d984 */ /* 0x000f620000000c00 */
[C---:B---3--:R-:W-:Y:S04]  /*7060*/  @!P5 LEA R4, P0, R20.reuse, R2, 0x1 ;  /* 0x000000021404d211 */ /* 0x048fe800078008ff */
[----:B----4-:R-:W-:Y:S02]  /*7070*/  @!P5 LEA.HI.X R5, R20, R0, R21, 0x1, P0 ;  /* 0x000000001405d211 */ /* 0x010fe400000f0c15 */
[----:B------:R-:W-:Y:S11]  /*7080*/  ISETP.GE.AND P0, PT, R91, c[0x0][0x1d4], PT ;  /* 0x000075005b007a0c */ /* 0x000ff60003f06270 */
[----:B------:R-:W-:Y:S02]  /*7090*/  @!UPT UIADD3 URZ, URZ, URZ, URZ ;  /* 0x0000003f3f3ff290 */ /* 0x000fe4000fffe03f */
[C---:B------:R-:W-:Y:S04]  /*70a0*/  @!P0 LEA R2, P1, R82.reuse, R2, 0x1 ;  /* 0x0000000252028211 */ /* 0x040fe800078208ff */
[----:B------:R-:W-:Y:S01]  /*70b0*/  @!P0 LEA.HI.X R3, R82, R0, R92, 0x1, P1 ;  /* 0x0000000052038211 */ /* 0x000fe200008f0c5c */
[----:B-----5:R-:W-:Y:S04]  /*70c0*/  @!P5 ST.E.128 [R4.64], R8 ;  /* 0x000000080400d985 */ /* 0x020fe8000c101d16 */
[----:B------:R-:W3:Y:S04]  /*70d0*/  @!P0 LDS.128 R4, [R77+0xe100] ;  /* 0x00e100004d048984 */ /* 0x000ee80000000c00 */
[----:B---3--:R3:W-:Y:S02]  /*70e0*/  @!P0 ST.E.128 [R2.64], R4 ;  /* 0x0000000402008985 */ /* 0x0087e4000c101d16 */
.L_x_632:
[----:B------:R-:W-:Y:S05]  /*70f0*/  BSYNC B0 ;  /* 0x0000000000007941 */ /* 0x000fea0003800000 */
.L_x_631:
[----:B----4-:R4:W1:Y:S01]  /*7100*/  SHFL.IDX PT, R0, R87, 0x3, 0x181f ;  /* 0x00781f0057007f89 */ /* 0x01086200000e0000 */
[----:B------:R-:W-:Y:S03]  /*7110*/  ISETP.GE.AND P0, PT, R12, 0x61, PT ;  /* 0x000000610c00780c */ /* 0x000fe60003f06270 */
[----:B---3--:R4:W3:Y:S10]  /*7120*/  SHFL.IDX PT, R2, R88, 0x3, 0x181f ;  /* 0x00781f0058027f89 */ /* 0x0088f400000e0000 */
[----:B------:R-:W-:-:S05]  /*7130*/  @!P0 BRA `(.L_x_618) ;  /* 0x000000a000008947 */ /* 0x000fca0003800000 */
[----:B------:R-:W5:Y:S01]  /*7140*/  @!P5 LDS.128 R8, [R77+0xb100] ;  /* 0x00b100004d08d984 */ /* 0x000f620000000c00 */
[C---:B---3--:R-:W-:Y:S04]  /*7150*/  @!P5 LEA R4, P0, R20.reuse, R2, 0x1 ;  /* 0x000000021404d211 */ /* 0x048fe800078008ff */
[----:B-1----:R-:W-:Y:S02]  /*7160*/  @!P5 LEA.HI.X R5, R20, R0, R21, 0x1, P0 ;  /* 0x000000001405d211 */ /* 0x002fe400000f0c15 */
[----:B------:R-:W-:Y:S11]  /*7170*/  ISETP.GE.AND P0, PT, R91, c[0x0][0x1d4], PT ;  /* 0x000075005b007a0c */ /* 0x000ff60003f06270 */
[----:B------:R-:W-:Y:S02]  /*7180*/  @!UPT UIADD3 URZ, URZ, URZ, URZ ;  /* 0x0000003f3f3ff290 */ /* 0x000fe4000fffe03f */
[C---:B------:R-:W-:Y:S04]  /*7190*/  @!P0 LEA R2, P1, R82.reuse, R2, 0x1 ;  /* 0x0000000252028211 */ /* 0x040fe800078208ff */
[----:B------:R-:W-:Y:S01]  /*71a0*/  @!P0 LEA.HI.X R3, R82, R0, R92, 0x1, P1 ;  /* 0x0000000052038211 */ /* 0x000fe200008f0c5c */
[----:B-----5:R-:W-:Y:S04]  /*71b0*/  @!P5 ST.E.128 [R4.64], R8 ;  /* 0x000000080400d985 */ /* 0x020fe8000c101d16 */
[----:B------:R-:W1:Y:S04]  /*71c0*/  @!P0 LDS.128 R4, [R77+0xf100] ;  /* 0x00f100004d048984 */ /* 0x000e680000000c00 */
[----:B-1----:R1:W-:Y:S02]  /*71d0*/  @!P0 ST.E.128 [R2.64], R4 ;  /* 0x0000000402008985 */ /* 0x0023e4000c101d16 */
.L_x_618:
[----:B------:R-:W-:Y:S05]  /*71e0*/  BSYNC B2 ;  /* 0x0000000000027941 */ /* 0x000fea0003800000 */
.L_x_595:
[----:B-1----:R-:W-:Y:S01]  /*71f0*/  IMAD.IADD R0, R142, 0x1, -R97 ;  /* 0x000000018e007824 */ /* 0x002fe200078e0a61 */
[----:B---3--:R-:W-:Y:S01]  /*7200*/  LEA R2, P0, R90, R118, 0x7 ;  /* 0x000000765a027211 */ /* 0x008fe200078038ff */
[----:B------:R-:W-:Y:S01]  /*7210*/  BSSY B0, `(.L_x_633) ;  /* 0x0000058000007945 */ /* 0x000fe20003800000 */
[----:B------:R-:W-:Y:S02]  /*7220*/  ISETP.NE.AND P6, PT, R144, RZ, PT ;  /* 0x000000ff9000720c */ /* 0x000fe40003fc5270 */
[C---:B------:R-:W-:Y:S02]  /*7230*/  ISETP.GE.AND P2, PT, R0.reuse, 0x21, PT ;  /* 0x000000210000780c */ /* 0x040fe40003f46270 */
[----:B------:R-:W-:Y:S02]  /*7240*/  ISETP.GE.AND P1, PT, R0, 0x41, PT ;  /* 0x000000410000780c */ /* 0x000fe40003f26270 */
[----:B------:R-:W-:Y:S09]  /*7250*/  LEA.HI.X.SX32 R3, R90, R119, 0x7, P0 ;  /* 0x000000775a037211 */ /* 0x000ff200000f3eff */
[C---:B------:R-:W-:Y:S05]  /*7260*/  @P2 IADD3 R6, P0, R2.reuse, 0x20, RZ ;  /* 0x0000002002062810 */ /* 0x040fea0007f1e0ff */
[--C-:B------:R-:W-:Y:S01]  /*7270*/  @P2 IMAD.X R7, RZ, RZ, R3.reuse, P0 ;  /* 0x000000ffff072224 */ /* 0x100fe200000e0603 */
[----:B------:R-:W-:Y:S04]  /*7280*/  @P1 IADD3 R12, P0, R2, 0x40, RZ ;  /* 0x00000040020c1810 */ /* 0x000fe80007f1e0ff */
[----:B------:R-:W-:Y:S02]  /*7290*/  @P1 IADD3.X R14, RZ, R3, RZ, P0, !PT ;  /* 0x00000003ff0e1210 */ /* 0x000fe400007fe4ff */
[----:B------:R-:W-:Y:S11]  /*72a0*/  ISETP.GE.AND P0, PT, R0, 0x61, PT ;  /* 0x000000610000780c */ /* 0x000ff60003f06270 */
[----:B------:R-:W-:Y:S02]  /*72b0*/  @!UPT UIADD3 URZ, URZ, URZ, URZ ;  /* 0x0000003f3f3ff290 */ /* 0x000fe4000fffe03f */
[----:B------:R-:W-:Y:S05]  /*72c0*/  @P0 IADD3 R13, P3, R2, 0x60, RZ ;  /* 0x00000060020d0810 */ /* 0x000fea0007f7e0ff */
[----:B------:R-:W-:Y:S01]  /*72d0*/  @P0 IMAD.X R15, RZ, RZ, R3, P3 ;  /* 0x000000ffff0f0224 */ /* 0x000fe200018e0603 */
[----:B------:R-:W-:Y:S11]  /*72e0*/  ISETP.GE.AND P3, PT, R0, 0x1, PT ;  /* 0x000000010000780c */ /* 0x000ff60003f66270 */
[----:B------:R-:W-:Y:S02]  /*72f0*/  @!UPT UIADD3 URZ, URZ, URZ, URZ ;  /* 0x0000003f3f3ff290 */ /* 0x000fe4000fffe03f */
[----:B------:R-:W-:Y:S01]  /*7300*/  @P3 IMAD R0, R3, c[0x0][0x258], RZ ;  /* 0x0000960003003a24 */ /* 0x000fe200078e02ff */
[-C--:B------:R-:W-:Y:S01]  /*7310*/  @P3 MOV R5, R108.reuse ;  /* 0x0000006c00053202 */ /* 0x080fe20000000f00 */
[----:B----4-:R-:W-:Y:S01]  /*7320*/  @P3 IMAD.MOV.U32 R4, RZ, RZ, R98 ;  /* 0x000000ffff043224 */ /* 0x010fe200078e0062 */
[-C--:B------:R-:W-:Y:S03]  /*7330*/  @P2 MOV R3, R108.reuse ;  /* 0x0000006c00032202 */ /* 0x080fe60000000f00 */
[C---:B------:R-:W-:Y:S04]  /*7340*/  @P3 IMAD.WIDE.U32 R4, R2.reuse, c[0x0][0x258], R4 ;  /* 0x0000960002043a25 */ /* 0x040fe800078e0004 */
[----:B------:R-:W-:Y:S01]  /*7350*/  @P3 IMAD R2, R2, c[0x0][0x25c], R0 ;  /* 0x0000970002023a24 */ /* 0x000fe200078e0200 */
[----:B------:R-:W-:Y:S01]  /*7360*/  @P3 LEA R10, P4, R4, c[0x0][0x250], 0x1 ;  /* 0x00009400040a3a11 */ /* 0x000fe200078808ff */
[----:B------:R-:W-:Y:S02]  /*7370*/  @P2 IMAD R0, R7, c[0x0][0x258], RZ ;  /* 0x0000960007002a24 */ /* 0x000fe400078e02ff */
[----:B------:R-:W-:Y:S02]  /*7380*/  @P3 IMAD.IADD R2, R5, 0x1, R2 ;  /* 0x0000000105023824 */ /* 0x000fe400078e0202 */
[----:B------:R-:W-:Y:S03]  /*7390*/  @P2 IMAD R0, R6, c[0x0][0x25c], R0 ;  /* 0x0000970006002a24 */ /* 0x000fe600078e0200 */
[----:B------:R-:W-:Y:S01]  /*73a0*/  @P3 LEA.HI.X R11, R4, c[0x0][0x254], R2, 0x1, P4 ;  /* 0x00009500040b3a11 */ /* 0x000fe200020f0c02 */
[----:B------:R-:W-:Y:S04]  /*73b0*/  @P2 IMAD.MOV.U32 R2, RZ, RZ, R98 ;  /* 0x000000ffff022224 */ /* 0x000fe800078e0062 */
[----:B------:R-:W-:Y:S04]  /*73c0*/  @P2 IMAD.WIDE.U32 R2, R6, c[0x0][0x258], R2 ;  /* 0x0000960006022a25 */ /* 0x000fe800078e0002 */
[----:B------:R-:W-:Y:S01]  /*73d0*/  @P2 IMAD.IADD R0, R3, 0x1, R0 ;  /* 0x0000000103002824 */ /* 0x000fe200078e0200 */
[C---:B------:R-:W-:Y:S02]  /*73e0*/  @P2 LEA R8, P4, R2.reuse, c[0x0][0x250], 0x1 ;  /* 0x0000940002082a11 */ /* 0x040fe400078808ff */
[----:B------:R-:W-:Y:S02]  /*73f0*/  @P1 MOV R3, R108 ;  /* 0x0000006c00031202 */ /* 0x000fe40000000f00 */
[----:B------:R-:W-:Y:S01]  /*7400*/  @P2 LEA.HI.X R9, R2, c[0x0][0x254], R0, 0x1, P4 ;  /* 0x0000950002092a11 */ /* 0x000fe200020f0c00 */
[----:B------:R-:W-:Y:S02]  /*7410*/  @P1 IMAD.MOV.U32 R2, RZ, RZ, R98 ;  /* 0x000000ffff021224 */ /* 0x000fe400078e0062 */
[----:B------:R-:W-:Y:S02]  /*7420*/  @P1 IMAD R0, R14, c[0x0][0x258], RZ ;  /* 0x000096000e001a24 */ /* 0x000fe400078e02ff */
[C---:B------:R-:W-:Y:S04]  /*7430*/  @P1 IMAD.WIDE.U32 R2, R12.reuse, c[0x0][0x258], R2 ;  /* 0x000096000c021a25 */ /* 0x040fe800078e0002 */
[----:B------:R-:W-:Y:S01]  /*7440*/  @P1 IMAD R0, R12, c[0x0][0x25c], R0 ;  /* 0x000097000c001a24 */ /* 0x000fe200078e0200 */
[C---:B------:R-:W-:Y:S03]  /*7450*/  @P1 LEA R4, P4, R2.reuse, c[0x0][0x250], 0x1 ;  /* 0x0000940002041a11 */ /* 0x040fe600078808ff */
[----:B------:R-:W-:Y:S02]  /*7460*/  @P1 IMAD.IADD R0, R3, 0x1, R0 ;  /* 0x0000000103001824 */ /* 0x000fe400078e0200 */
[----:B------:R-:W-:Y:S03]  /*7470*/  @P0 IMAD.MOV.U32 R3, RZ, RZ, R108 ;  /* 0x000000ffff030224 */ /* 0x000fe600078e006c */
[----:B------:R-:W-:Y:S01]  /*7480*/  @P1 LEA.HI.X R5, R2, c[0x0][0x254], R0, 0x1, P4 ;  /* 0x0000950002051a11 */ /* 0x000fe200020f0c00 */
[----:B------:R-:W-:Y:S01]  /*7490*/  @P0 IMAD R0, R15, c[0x0][0x258], RZ ;  /* 0x000096000f000a24 */ /* 0x000fe200078e02ff */
[----:B------:R-:W-:Y:S03]  /*74a0*/  @P0 MOV R2, R98 ;  /* 0x0000006200020202 */ /* 0x000fe60000000f00 */
[C---:B------:R-:W-:Y:S02]  /*74b0*/  @P0 IMAD R0, R13.reuse, c[0x0][0x25c], R0 ;  /* 0x000097000d000a24 */ /* 0x040fe400078e0200 */
[----:B------:R-:W-:Y:S01]  /*74c0*/  @P0 IMAD.WIDE.U32 R2, R13, c[0x0][0x258], R2 ;  /* 0x000096000d020a25 */ /* 0x000fe200078e0002 */
[----:B------:R-:W-:Y:S04]  /*74d0*/  IADD3 R13, -R95, R89, RZ ;  /* 0x000000595f0d7210 */ /* 0x000fe80007ffe1ff */
[C---:B------:R-:W-:Y:S02]  /*74e0*/  @P0 LEA R6, P4, R2.reuse, c[0x0][0x250], 0x1 ;  /* 0x0000940002060a11 */ /* 0x040fe400078808ff */
[----:B------:R-:W-:Y:S04]  /*74f0*/  @P0 IADD3 R0, R3, R0, RZ ;  /* 0x0000000003000210 */ /* 0x000fe80007ffe0ff */
[----:B------:R-:W-:Y:S01]  /*7500*/  @P0 LEA.HI.X R7, R2, c[0x0][0x254], R0, 0x1, P4 ;  /* 0x0000950002070a11 */ /* 0x000fe200020f0c00 */
[----:B------:R-:W-:Y:S01]  /*7510*/  IMAD R0, R115, c[0x0][0x208], RZ ;  /* 0x0000820073007a24 */ /* 0x000fe200078e02ff */
[----:B------:R-:W-:Y:S01]  /*7520*/  ISETP.NE.AND P4, PT, R145, RZ, PT ;  /* 0x000000ff9100720c */ /* 0x000fe20003f85270 */
[C---:B------:R-:W-:Y:S04]  /*7530*/  IMAD.WIDE.U32 R2, R96.reuse, c[0x0][0x208], RZ ;  /* 0x0000820060027a25 */ /* 0x040fe800078e00ff */
[----:B------:R-:W-:Y:S04]  /*7540*/  IMAD R0, R96, c[0x0][0x20c], R0 ;  /* 0x0000830060007a24 */ /* 0x000fe800078e0200 */
[----:B------:R-:W-:Y:S04]  /*7550*/  IMAD.IADD R3, R3, 0x1, R0 ;  /* 0x0000000103037824 */ /* 0x000fe800078e0200 */
[----:B------:R-:W-:Y:S01]  /*7560*/  @!PT LDS RZ, [RZ] ;  /* 0x00000000fffff984 */ /* 0x000fe20000000800 */
[----:B------:R-:W-:Y:S01]  /*7570*/  @!PT LDS RZ, [RZ] ;  /* 0x00000000fffff984 */ /* 0x000fe20000000800 */
[----:B------:R-:W-:Y:S01]  /*7580*/  @!PT LDS RZ, [RZ] ;  /* 0x00000000fffff984 */ /* 0x000fe20000000800 */
[----:B------:R1:W-:Y:S01]  /*7590*/  @P3 LDGSTS.E.BYPASS.LTC128B.128 [R77+0x100], [R10.64], !P4 ;  /* 0x001000000a4d3fae */ /* 0x0003e2000e101d56 */
[----:B------:R-:W-:Y:S03]  /*75a0*/  IMAD.WIDE.U32 R2, R94, c[0x0][0x218], R2 ;  /* 0x000086005e027a25 */ /* 0x000fe600078e0002 */
[----:B------:R1:W-:Y:S04]  /*75b0*/  @P3 LDGSTS.E.BYPASS.LTC128B.128 [R77+0x4100], [R10.64+0x80], !P6 ;  /* 0x041000800a4d3fae */ /* 0x0003e8000f101d56 */
[----:B------:R1:W-:Y:S04]  /*75c0*/  @P2 LDGSTS.E.BYPASS.LTC128B.128 [R77+0x1100], [R8.64], !P4 ;  /* 0x01100000084d2fae */ /* 0x0003e8000e101d56 */
[----:B------:R1:W-:Y:S04]  /*75d0*/  @P2 LDGSTS.E.BYPASS.LTC128B.128 [R77+0x5100], [R8.64+0x80], !P6 ;  /* 0x05100080084d2fae */ /* 0x0003e8000f101d56 */
[----:B------:R3:W-:Y:S04]  /*75e0*/  @P1 LDGSTS.E.BYPASS.LTC128B.128 [R77+0x2100], [R4.64], !P4 ;  /* 0x02100000044d1fae */ /* 0x0007e8000e101d56 */
[----:B------:R3:W-:Y:S04]  /*75f0*/  @P1 LDGSTS.E.BYPASS.LTC128B.128 [R77+0x6100], [R4.64+0x80], !P6 ;  /* 0x06100080044d1fae */ /* 0x0007e8000f101d56 */
[----:B------:R1:W-:Y:S04]  /*7600*/  @P0 LDGSTS.E.BYPASS.LTC128B.128 [R77+0x3100], [R6.64], !P4 ;  /* 0x03100000064d0fae */ /* 0x0003e8000e101d56 */
[----:B------:R1:W-:Y:S01]  /*7610*/  @P0 LDGSTS.E.BYPASS.LTC128B.128 [R77+0x7100], [R6.64+0x80], !P6 ;  /* 0x07100080064d0fae */ /* 0x0003e2000f101d56 */
[----:B------:R-:W-:Y:S03]  /*7620*/  IADD3 R0, P0, R2, UR36, RZ ;  /* 0x0000002402007c10 */ /* 0x000fe6000ff1e0ff */
[----:B------:R-:W0:Y:S01]  /*7630*/  LDGDEPBAR ;  /* 0x00000000000079af */ /* 0x000e220000000000 */
[----:B---3--:R-:W-:Y:S04]  /*7640*/  IMAD R4, R116, c[0x0][0x218], RZ ;  /* 0x0000860074047a24 */ /* 0x008fe800078e02ff */
[----:B------:R-:W-:Y:S05]  /*7650*/  IMAD R4, R94, c[0x0][0x21c], R4 ;  /* 0x000087005e047a24 */ /* 0x000fea00078e0204 */
[----:B------:R-:W-:Y:S01]  /*7660*/  IADD3.X R2, R3, UR34, R4, P0, !PT ;  /* 0x0000002203027c10 */ /* 0x000fe200087fe404 */
[----:B------:R-:W-:Y:S04]  /*7670*/  DEPBAR.LE SB0, 0x0 ;  /* 0x000080000000791a */ /* 0x000fe80000000000 */
[----:B------:R-:W-:Y:S01]  /*7680*/  BAR.SYNC.DEFER_BLOCKING 0x0 ;  /* 0x0000000000007b1d */ /* 0x000fe20000010000 */
[C---:B------:R-:W-:Y:S04]  /*7690*/  LEA R14, P0, R0.reuse, c[0x0][0x1f8], 0x1 ;  /* 0x00007e00000e7a11 */ /* 0x040fe800078008ff */
[----:B------:R-:W-:Y:S02]  /*76a0*/  LEA.HI.X R12, R0, c[0x0][0x1fc], R2, 0x1, P0 ;  /* 0x00007f00000c7a11 */ /* 0x000fe400000f0c02 */
[----:B------:R1:W3:Y:S01]  /*76b0*/  SHFL.IDX PT, R2, R14, RZ, 0x181f ;  /* 0x00181fff0e027589 */ /* 0x0002e200000e0000 */
[----:B------:R-:W-:Y:S03]  /*76c0*/  ISETP.GE.AND P0, PT, R13, 0x1, PT ;  /* 0x000000010d00780c */ /* 0x000fe60003f06270 */
[----:B------:R1:W4:Y:S10]  /*76d0*/  SHFL.IDX PT, R0, R12, RZ, 0x181f ;  /* 0x00181fff0c007589 */ /* 0x00033400000e0000 */
[----:B------:R-:W-:-:S05]  /*76e0*/  @!P0 BRA `(.L_x_634) ;  /* 0x000000a000008947 */ /* 0x000fca0003800000 */
[----:B-1----:R-:W1:Y:S01]  /*76f0*/  @!P5 LDS.128 R8, [R77+0x100] ;  /* 0x000100004d08d984 */ /* 0x002e620000000c00 */
[C---:B---3--:R-:W-:Y:S04]  /*7700*/  @!P5 LEA R4, P0, R20.reuse, R2, 0x1 ;  /* 0x000000021404d211 */ /* 0x048fe800078008ff */
[----:B----4-:R-:W-:Y:S02]  /*7710*/  @!P5 LEA.HI.X R5, R20, R0, R21, 0x1, P0 ;  /* 0x000000001405d211 */ /* 0x010fe400000f0c15 */
[----:B------:R-:W-:Y:S11]  /*7720*/  ISETP.GE.AND P0, PT, R91, c[0x0][0x1d4], PT ;  /* 0x000075005b007a0c */ /* 0x000ff60003f06270 */
[----:B------:R-:W-:Y:S02]  /*7730*/  @!UPT UIADD3 URZ, URZ, URZ, URZ ;  /* 0x0000003f3f3ff290 */ /* 0x000fe4000fffe03f */
[C---:B------:R-:W-:Y:S04]  /*7740*/  @!P0 LEA R2, P1, R82.reuse, R2, 0x1 ;  /* 0x0000000252028211 */ /* 0x040fe800078208ff */
[----:B------:R-:W-:Y:S01]  /*7750*/  @!P0 LEA.HI.X R3, R82, R0, R92, 0x1, P1 ;  /* 0x0000000052038211 */ /* 0x000fe200008f0c5c */
[----:B-1----:R-:W-:Y:S04]  /*7760*/  @!P5 ST.E.128 [R4.64], R8 ;  /* 0x000000080400d985 */ /* 0x002fe8000c101d16 */
[----:B------:R-:W1:Y:S04]  /*7770*/  @!P0 LDS.128 R4, [R77+0x4100] ;  /* 0x004100004d048984 */ /* 0x000e680000000c00 */
[----:B-1----:R1:W-:Y:S02]  /*7780*/  @!P0 ST.E.128 [R2.64], R4 ;  /* 0x0000000402008985 */ /* 0x0023e4000c101d16 */
.L_x_634:
[----:B------:R-:W-:Y:S05]  /*7790*/  BSYNC B0 ;  /* 0x0000000000007941 */ /* 0x000fea0003800000 */
.L_x_633:
[----:B----4-:R4:W1:Y:S01]  /*77a0*/  SHFL.IDX PT, R0, R12, 0x1, 0x181f ;  /* 0x00381f000c007f89 */ /* 0x01086200000e0000 */
[----:B------:R-:W-:Y:S01]  /*77b0*/  ISETP.GE.AND P0, PT, R13, 0x21, PT ;  /* 0x000000210d00780c */ /* 0x000fe20003f06270 */
[----:B------:R-:W-:Y:S02]  /*77c0*/  BSSY B0, `(.L_x_635) ;  /* 0x000000d000007945 */ /* 0x000fe40003800000 */
[----:B-1-3--:R4:W1:Y:S10]  /*77d0*/  SHFL.IDX PT, R2, R14, 0x1, 0x181f ;  /* 0x00381f000e027f89 */ /* 0x00a87400000e0000 */
[----:B------:R-:W-:-:S05]  /*77e0*/  @!P0 BRA `(.L_x_636) ;  /* 0x000000a000008947 */ /* 0x000fca0003800000 */
[----:B------:R-:W3:Y:S01]  /*77f0*/  @!P5 LDS.128 R8, [R77+0x1100] ;  /* 0x001100004d08d984 */ /* 0x000ee20000000c00 */
[C---:B-1----:R-:W-:Y:S04]  /*7800*/  @!P5 LEA R4, P0, R20.reuse, R2, 0x1 ;  /* 0x000000021404d211 */ /* 0x042fe800078008ff */
[----:B------:R-:W-:Y:S02]  /*7810*/  @!P5 LEA.HI.X R5, R20, R0, R21, 0x1, P0 ;  /* 0x000000001405d211 */ /* 0x000fe400000f0c15 */
[----:B------:R-:W-:Y:S11]  /*7820*/  ISETP.GE.AND P0, PT, R91, c[0x0][0x1d4], PT ;  /* 0x000075005b007a0c */ /* 0x000ff60003f06270 */
[----:B------:R-:W-:Y:S02]  /*7830*/  @!UPT UIADD3 URZ, URZ, URZ, URZ ;  /* 0x0000003f3f3ff290 */ /* 0x000fe4000fffe03f */
[C---:B------:R-:W-:Y:S04]  /*7840*/  @!P0 LEA R2, P1, R82.reuse, R2, 0x1 ;  /* 0x0000000252028211 */ /* 0x040fe800078208ff */
[----:B------:R-:W-:Y:S01]  /*7850*/  @!P0 LEA.HI.X R3, R82, R0, R92, 0x1, P1 ;  /* 0x0000000052038211 */ /* 0x000fe200008f0c5c */
[----:B---3--:R-:W-:Y:S04]  /*7860*/  @!P5 ST.E.128 [R4.64], R8 ;  /* 0x000000080400d985 */ /* 0x008fe8000c101d16 */
[----:B------:R-:W1:Y:S04]  /*7870*/  @!P0 LDS.128 R4, [R77+0x5100] ;  /* 0x005100004d048984 */ /* 0x000e680000000c00 */
[----:B-1----:R1:W-:Y:S02]  /*7880*/  @!P0 ST.E.128 [R2.64], R4 ;  /* 0x0000000402008985 */ /* 0x0023e4000c101d16 */
.L_x_636:
[----:B------:R-:W-:Y:S05]  /*7890*/  BSYNC B0 ;  /* 0x0000000000007941 */ /* 0x000fea0003800000 */
.L_x_635:
[----:B------:R3:W2:Y:S01]  /*78a0*/  SHFL.IDX PT, R0, R12, 0x2, 0x181f ;  /* 0x00581f000c007f89 */ /* 0x0006a200000e0000 */
[----:B------:R-:W-:Y:S01]  /*78b0*/  ISETP.GE.AND P0, PT, R13, 0x41, PT ;  /* 0x000000410d00780c */ /* 0x000fe20003f06270 */
[----:B------:R-:W-:Y:S02]  /*78c0*/  BSSY B0, `(.L_x_637) ;  /* 0x000000d000007945 */ /* 0x000fe40003800000 */
[----:B-1----:R3:W1:Y:S10]  /*78d0*/  SHFL.IDX PT, R2, R14, 0x2, 0x181f ;  /* 0x00581f000e027f89 */ /* 0x00267400000e0000 */
[----:B------:R-:W-:-:S05]  /*78e0*/  @!P0 BRA `(.L_x_638) ;  /* 0x000000a000008947 */ /* 0x000fca0003800000 */
[----:B------:R-:W5:Y:S01]  /*78f0*/  @!P5 LDS.128 R8, [R77+0x2100] ;  /* 0x002100004d08d984 */ /* 0x000f620000000c00 */
[C---:B-1----:R-:W-:Y:S04]  /*7900*/  @!P5 LEA R4, P0, R20.reuse, R2, 0x1 ;  /* 0x000000021404d211 */ /* 0x042fe800078008ff */
[----:B--2---:R-:W-:Y:S02]  /*7910*/  @!P5 LEA.HI.X R5, R20, R0, R21, 0x1, P0 ;  /* 0x000000001405d211 */ /* 0x004fe400000f0c15 */
[----:B------:R-:W-:Y:S11]  /*7920*/  ISETP.GE.AND P0, PT, R91, c[0x0][0x1d4], PT ;  /* 0x000075005b007a0c */ /* 0x000ff60003f06270 */
[----:B------:R-:W-:Y:S02]  /*7930*/  @!UPT UIADD3 URZ, URZ, URZ, URZ ;  /* 0x0000003f3f3ff290 */ /* 0x000fe4000fffe03f */
[C---:B------:R-:W-:Y:S04]  /*7940*/  @!P0 LEA R2, P1, R82.reuse, R2, 0x1 ;  /* 0x0000000252028211 */ /* 0x040fe800078208ff */
[----:B------:R-:W-:Y:S01]  /*7950*/  @!P0 LEA.HI.X R3, R82, R0, R92, 0x1, P1 ;  /* 0x0000000052038211 */ /* 0x000fe200008f0c5c */
[----:B-----5:R-:W-:Y:S04]  /*7960*/  @!P5 ST.E.128 [R4.64], R8 ;  /* 0x000000080400d985 */ /* 0x020fe8000c101d16 */
[----:B------:R-:W1:Y:S04]  /*7970*/  @!P0 LDS.128 R4, [R77+0x6100] ;  /* 0x006100004d048984 */ /* 0x000e680000000c00 */
[----:B-1----:R1:W-:Y:S02]  /*7980*/  @!P0 ST.E.128 [R2.64], R4 ;  /* 0x0000000402008985 */ /* 0x0023e4000c101d16 */
.L_x_638:
[----:B------:R-:W-:Y:S05]  /*7990*/  BSYNC B0 ;  /* 0x0000000000007941 */ /* 0x000fea0003800000 */
.L_x_637:
[----:B--2---:R2:W3:Y:S01]  /*79a0*/  SHFL.IDX PT, R0, R12, 0x3, 0x181f ;  /* 0x00781f000c007f89 */ /* 0x0044e200000e0000 */
[----:B------:R-:W-:Y:S01]  /*79b0*/  ISETP.GE.AND P0, PT, R13, 0x61, PT ;  /* 0x000000610d00780c */ /* 0x000fe20003f06270 */
[----:B------:R-:W-:Y:S02]  /*79c0*/  BSSY B0, `(.L_x_639) ;  /* 0x000000d000007945 */ /* 0x000fe40003800000 */
[----:B-1----:R2:W1:Y:S10]  /*79d0*/  SHFL.IDX PT, R2, R14, 0x3, 0x181f ;  /* 0x00781f000e027f89 */ /* 0x00247400000e0000 */
[----:B------:R-:W-:-:S05]  /*79e0*/  @!P0 BRA `(.L_x_640) ;  /* 0x000000a000008947 */ /* 0x000fca0003800000 */
[----:B------:R-:W5:Y:S01]  /*79f0*/  @!P5 LDS.128 R8, [R77+0x3100] ;  /* 0x003100004d08d984 */ /* 0x000f620000000c00 */
[C---:B-1----:R-:W-:Y:S04]  /*7a00*/  @!P5 LEA R4, P0, R20.reuse, R2, 0x1 ;  /* 0x000000021404d211 */ /* 0x042fe800078008ff */
[----:B---3--:R-:W-:Y:S02]  /*7a10*/  @!P5 LEA.HI.X R5, R20, R0, R21, 0x1, P0 ;  /* 0x000000001405d211 */ /* 0x008fe400000f0c15 */
[----:B------:R-:W-:Y:S11]  /*7a20*/  ISETP.GE.AND P0, PT, R91, c[0x0][0x1d4], PT ;  /* 0x000075005b007a0c */ /* 0x000ff60003f06270 */
[----:B------:R-:W-:Y:S02]  /*7a30*/  @!UPT UIADD3 URZ, URZ, URZ, URZ ;  /* 0x0000003f3f3ff290 */ /* 0x000fe4000fffe03f */
[C---:B------:R-:W-:Y:S04]  /*7a40*/  @!P0 LEA R2, P1, R82.reuse, R2, 0x1 ;  /* 0x0000000252028211 */ /* 0x040fe800078208ff */
[----:B------:R-:W-:Y:S01]  /*7a50*/  @!P0 LEA.HI.X R3, R82, R0, R92, 0x1, P1 ;  /* 0x0000000052038211 */ /* 0x000fe200008f0c5c */
[----:B-----5:R-:W-:Y:S04]  /*7a60*/  @!P5 ST.E.128 [R4.64], R8 ;  /* 0x000000080400d985 */ /* 0x020fe8000c101d16 */
[----:B------:R-:W1:Y:S04]  /*7a70*/  @!P0 LDS.128 R4, [R77+0x7100] ;  /* 0x007100004d048984 */ /* 0x000e680000000c00 */
[----:B-1----:R1:W-:Y:S02]  /*7a80*/  @!P0 ST.E.128 [R2.64], R4 ;  /* 0x0000000402008985 */ /* 0x0023e4000c101d16 */
.L_x_640:
[----:B------:R-:W-:Y:S05]  /*7a90*/  BSYNC B0 ;  /* 0x0000000000007941 */ /* 0x000fea0003800000 */
.L_x_639:
[C---:B------:R-:W-:Y:S02]  /*7aa0*/  ISETP.GT.AND P0, PT, R90.reuse, UR8, PT ;  /* 0x000000085a007c0c */ /* 0x040fe4000bf04270 */
[----:B------:R-:W-:Y:S11]  /*7ab0*/  IADD3 R90, R90, -0x1, RZ ;  /* 0xffffffff5a5a7810 */ /* 0x000ff60007ffe0ff */
[----:B-1----:R-:W-:Y:S01]  /*7ac0*/  @P0 SHF.R.S32.HI R2, RZ, 0x1f, R90 ;  /* 0x0000001fff020819 */ /* 0x002fe2000001145a */
[----:B---3--:R-:W-:Y:S02]  /*7ad0*/  @P0 IMAD R0, R165, R90, RZ ;  /* 0x0000005aa5000224 */ /* 0x008fe400078e02ff */
[----:B------:R-:W-:Y:S02]  /*7ae0*/  @P0 IMAD.MOV.U32 R4, RZ, RZ, R130 ;  /* 0x000000ffff040224 */ /* 0x000fe400078e0082 */
[----:B------:R-:W-:Y:S02]  /*7af0*/  @P0 IMAD.MOV.U32 R5, RZ, RZ, R127 ;  /* 0x000000ffff050224 */ /* 0x000fe400078e007f */
[-C--:B------:R-:W-:Y:S02]  /*7b00*/  @P0 IMAD R0, R2, R173.reuse, R0 ;  /* 0x000000ad02000224 */ /* 0x080fe400078e0200 */
[----:B------:R-:W-:Y:S04]  /*7b10*/  @P0 IMAD.WIDE.U32 R4, R90, R173, R4 ;  /* 0x000000ad5a040225 */ /* 0x000fe800078e0004 */
[----:B------:R-:W-:Y:S01]  /*7b20*/  @P0 IMAD.IADD R0, R5, 0x1, R0 ;  /* 0x0000000105000824 */ /* 0x000fe200078e0200 */
[C---:B------:R-:W-:Y:S04]  /*7b30*/  @P0 LEA R2, P1, R4.reuse, c[0x0][0x220], 0x1 ;  /* 0x0000880004020a11 */ /* 0x040fe800078208ff */
[----:B------:R-:W-:Y:S02]  /*7b40*/  @P0 LEA.HI.X R3, R4, c[0x0][0x224], R0, 0x1, P1 ;  /* 0x0000890004030a11 */ /* 0x000fe400008f0c00 */
[----:B--2-4-:R-:W-:Y:S03]  /*7b50*/  @P0 IADD3 R14, P2, P1, R148, 0x80, R2 ;  /* 0x00000080940e0810 */ /* 0x014fe6000795e002 */
        /* <DEDUP_REMOVED lines=8> */
[CC--:B------:R-:W-:Y:S04]  /*7be0*/  @P0 IADD3 R4, P1, R6.reuse, R148.reuse, RZ ;  /* 0x0000009406040210 */ /* 0x0c0fe80007f3e0ff */
[----:B------:R1:W-:Y:S01]  /*7bf0*/  @P0 LDGSTS.E.BYPASS.LTC128B.128 [R77+0x9100], [R6.64], !P4 ;  /* 0x09100000064d0fae */ /* 0x0003e2000e101d56 */
[C---:B------:R-:W-:Y:S01]  /*7c00*/  @P0 IMAD.X R5, R7.reuse, 0x1, R146, P1 ;  /* 0x0000000107050824 */ /* 0x040fe200008e0692 */
[-C--:B------:R-:W-:Y:S02]  /*7c10*/  @P0 IADD3 R12, P1, R6, R123.reuse, RZ ;  /* 0x0000007b060c0210 */ /* 0x080fe40007f3e0ff */
        /* <DEDUP_REMOVED lines=13> */
.L_x_594:
[----:B-12---:R-:W-:Y:S01]  /*7cf0*/  UIADD3 UR6, UR14, 0x7f, URZ ;  /* 0x0000007f0e067890 */ /* 0x006fe2000fffe03f */
[----:B------:R-:W-:Y:S01]  /*7d00*/  PLOP3.LUT P2, PT, PT, PT, PT, 0x80, 0x0 ;  /* 0x000000000000781c */ /* 0x000fe20003f4f070 */
[----:B------:R-:W-:Y:S01]  /*7d10*/  ULDC.64 UR4, c[0x0][0x2c8] ;  /* 0x0000b20000047ab9 */ /* 0x000fe20000000a00 */
[----:B------:R-:W-:Y:S01]  /*7d20*/  CS2R R10, SRZ ;  /* 0x00000000000a7805 */ /* 0x000fe2000001ff00 */
[----:B------:R-:W-:Y:S01]  /*7d30*/  UIMAD.WIDE.U32 UR18, UR6, UR4, URZ ;  /* 0x00000004061272a5 */ /* 0x000fe2000f8e003f */
[----:B------:R-:W-:Y:S01]  /*7d40*/  IMAD.MOV.U32 R138, RZ, RZ, RZ ;  /* 0x000000ffff8a7224 */ /* 0x000fe200078e00ff */
[----:B------:R-:W-:Y:S01]  /*7d50*/  CS2R R14, SRZ ;  /* 0x00000000000e7805 */ /* 0x000fe2000001ff00 */
[----:B------:R-:W-:Y:S01]  /*7d60*/  IMAD.MOV.U32 R136, RZ, RZ, RZ ;  /* 0x000000ffff887224 */ /* 0x000fe200078e00ff */
[----:B------:R-:W-:Y:S01]  /*7d70*/  @UP2 USHF.R.U32.HI UR6, URZ, UR5, UR19 ;  /* 0x000000053f062299 */ /* 0x000fe20008011613 */
[----:B------:R-:W-:Y:S01]  /*7d80*/  MOV R134, RZ ;  /* 0x000000ff00867202 */ /* 0x000fe20000000f00 */
[----:B-----5:R-:W-:Y:S01]  /*7d90*/  CS2R R8, SRZ ;  /* 0x0000000000087805 */ /* 0x020fe2000001ff00 */
[----:B------:R-:W-:Y:S01]  /*7da0*/  IMAD.MOV.U32 R132, RZ, RZ, RZ ;  /* 0x000000ffff847224 */ /* 0x000fe200078e00ff */
[----:B------:R-:W-:Y:S01]  /*7db0*/  UIADD3 UR6, UR9, UR6, URZ ;  /* 0x0000000609067290 */ /* 0x000fe2000fffe03f */
[----:B------:R-:W-:Y:S01]  /*7dc0*/  MOV R130, RZ ;  /* 0x000000ff00827202 */ /* 0x000fe20000000f00 */
[----:B------:R-:W-:Y:S01]  /*7dd0*/  CS2R R12, SRZ ;  /* 0x00000000000c7805 */ /* 0x000fe2000001ff00 */
[----:B------:R-:W-:Y:S01]  /*7de0*/  IMAD.MOV.U32 R128, RZ, RZ, RZ ;  /* 0x000000ffff807224 */ /* 0x000fe200078e00ff */
[----:B------:R-:W-:Y:S01]  /*7df0*/  USHF.R.S32.HI UR4, URZ, 0x1f, UR6 ;  /* 0x0000001f3f047899 */ /* 0x000fe20008011406 */
[----:B------:R-:W-:Y:S01]  /*7e00*/  MOV R126, RZ ;  /* 0x000000ff007e7202 */ /* 0x000fe20000000f00 */
[----:B------:R-:W-:Y:S01]  /*7e10*/  CS2R R16, SRZ ;  /* 0x0000000000107805 */ /* 0x000fe2000001ff00 */
[----:B------:R-:W-:Y:S01]  /*7e20*/  IMAD.MOV.U32 R124, RZ, RZ, RZ ;  /* 0x000000ffff7c7224 */ /* 0x000fe200078e00ff */
[----:B------:R-:W-:Y:S01]  /*7e30*/  ULEA.HI UR4, UR4, UR6, URZ, 0x7 ;  /* 0x0000000604047291 */ /* 0x000fe2000f8f383f */
[----:B------:R-:W-:Y:S01]  /*7e40*/  MOV R122, RZ ;  /* 0x000000ff007a7202 */ /* 0x000fe20000000f00 */
[----:B------:R-:W-:Y:S01]  /*7e50*/  CS2R R18, SRZ ;  /* 0x0000000000127805 */ /* 0x000fe2000001ff00 */
[----:B------:R-:W-:Y:S01]  /*7e60*/  IMAD.MOV.U32 R120, RZ, RZ, RZ ;  /* 0x000000ffff787224 */ /* 0x000fe200078e00ff */
[----:B------:R-:W-:Y:S01]  /*7e70*/  USHF.R.S32.HI UR4, URZ, 0x7, UR4 ;  /* 0x000000073f047899 */ /* 0x000fe20008011404 */
[----:B------:R-:W-:Y:S01]  /*7e80*/  MOV R118, RZ ;  /* 0x000000ff00767202 */ /* 0x000fe20000000f00 */
[----:B------:R-:W-:Y:S01]  /*7e90*/  CS2R R20, SRZ ;  /* 0x0000000000147805 */ /* 0x000fe2000001ff00 */
[----:B------:R-:W-:Y:S01]  /*7ea0*/  IMAD.MOV.U32 R116, RZ, RZ, RZ ;  /* 0x000000ffff747224 */ /* 0x000fe200078e00ff */
[----:B------:R-:W-:Y:S01]  /*7eb0*/  UISETP.LT.AND UP0, UPT, UR10, UR4, UPT ;  /* 0x000000040a00728c */ /* 0x000fe2000bf01270 */
[----:B------:R-:W-:Y:S01]  /*7ec0*/  CS2R R114, SRZ ;  /* 0x0000000000727805 */ /* 0x000fe2000001ff00 */
[----:B------:R-:W-:Y:S01]  /*7ed0*/  MOV R112, RZ ;  /* 0x000000ff00707202 */ /* 0x000fe20000000f00 */
[----:B------:R-:W-:Y:S01]  /*7ee0*/  CS2R R110, SRZ ;  /* 0x00000000006e7805 */ /* 0x000fe2000001ff00 */
[----:B------:R-:W-:Y:S01]  /*7ef0*/  USEL UR10, UR10, UR4, UP0 ;  /* 0x000000040a0a7287 */ /* 0x000fe20008000000 */
[----:B------:R-:W-:Y:S01]  /*7f00*/  IMAD.MOV.U32 R23, RZ, RZ, RZ ;  /* 0x000000ffff177224 */ /* 0x000fe200078e00ff */
[----:B------:R-:W-:Y:S01]  /*7f10*/  MOV R108, RZ ;  /* 0x000000ff006c7202 */ /* 0x000fe20000000f00 */
[----:B------:R-:W-:Y:S01]  /*7f20*/  CS2R R106, SRZ ;  /* 0x00000000006a7805 */ /* 0x000fe2000001ff00 */
[----:B------:R-:W-:Y:S01]  /*7f30*/  UISETP.GE.AND UP0, UPT, UR10, 0x1, UPT ;  /* 0x000000010a00788c */ /* 0x000fe2000bf06270 */
[----:B------:R-:W-:Y:S01]  /*7f40*/  CS2R R24, SRZ ;  /* 0x0000000000187805 */ /* 0x000fe2000001ff00 */
[----:B------:R-:W-:Y:S01]  /*7f50*/  IMAD.MOV.U32 R104, RZ, RZ, RZ ;  /* 0x000000ffff687224 */ /* 0x000fe200078e00ff */
[----:B------:R-:W-:Y:S01]  /*7f60*/  CS2R R102, SRZ ;  /* 0x0000000000667805 */ /* 0x000fe2000001ff00 */
[----:B------:R-:W-:Y:S01]  /*7f70*/  MOV R100, RZ ;  /* 0x000000ff00647202 */ /* 0x000fe20000000f00 */
[----:B------:R-:W-:Y:S01]  /*7f80*/  CS2R R98, SRZ ;  /* 0x0000000000627805 */ /* 0x000fe2000001ff00 */
[----:B------:R-:W-:Y:S01]  /*7f90*/  PLOP3.LUT P0, PT, PT, PT, UP0, 0x80, 0x0 ;  /* 0x000000000000781c */ /* 0x000fe20003f0f008 */
[----:B------:R-:W-:Y:S01]  /*7fa0*/  CS2R R26, SRZ ;  /* 0x00000000001a7805 */ /* 0x000fe2000001ff00 */
[----:B------:R-:W-:Y:S01]  /*7fb0*/  IMAD.MOV.U32 R96, RZ, RZ, RZ ;  /* 0x000000ffff607224 */ /* 0x000fe200078e00ff */
[----:B------:R-:W-:Y:S01]  /*7fc0*/  CS2R R94, SRZ ;  /* 0x00000000005e7805 */ /* 0x000fe2000001ff00 */
[----:B------:R-:W-:Y:S01]  /*7fd0*/  CS2R R92, SRZ ;  /* 0x00000000005c7805 */ /* 0x000fe2000001ff00 */
[----:B------:R-:W-:Y:S01]  /*7fe0*/  CS2R R90, SRZ ;  /* 0x00000000005a7805 */ /* 0x000fe2000001ff00 */
[----:B------:R-:W-:Y:S01]  /*7ff0*/  MOV R88, RZ ;  /* 0x000000ff00587202 */ /* 0x000fe20000000f00 */
[----:B------:R-:W-:Y:S01]  /*8000*/  CS2R R86, SRZ ;  /* 0x0000000000567805 */ /* 0x000fe2000001ff00 */
[----:B------:R-:W-:Y:S01]  /*8010*/  CS2R R84, SRZ ;  /* 0x0000000000547805 */ /* 0x000fe2000001ff00 */
[----:B------:R-:W-:Y:S01]  /*8020*/  CS2R R82, SRZ ;  /* 0x0000000000527805 */ /* 0x000fe2000001ff00 */
[----:B------:R-:W-:Y:S01]  /*8030*/  IMAD.MOV.U32 R7, RZ, RZ, RZ ;  /* 0x000000ffff077224 */ /* 0x000fe200078e00ff */
[----:B------:R-:W-:Y:S01]  /*8040*/  MOV R80, RZ ;  /* 0x000000ff00507202 */ /* 0x000fe20000000f00 */
[----:B------:R-:W-:Y:S01]  /*8050*/  CS2R R78, SRZ ;  /* 0x00000000004e7805 */ /* 0x000fe2000001ff00 */
[----:B------:R-:W-:Y:S01]  /*8060*/  IMAD.MOV.U32 R76, RZ, RZ, RZ ;  /* 0x000000ffff4c7224 */ /* 0x000fe200078e00ff */
[----:B------:R-:W-:Y:S01]  /*8070*/  CS2R R30, SRZ ;  /* 0x00000000001e7805 */ /* 0x000fe2000001ff00 */
        /* <DEDUP_REMOVED lines=11> */
[----:B------:R-:W-:Y:S01]  /*8130*/  IMAD.MOV.U32 R172, RZ, RZ, c[0x0][0x2b8] ;  /* 0x0000ae00ffac7624 */ /* 0x000fe200078e00ff */
[----:B------:R-:W-:Y:S02]  /*8140*/  ULDC.64 UR4, c[0x0][0x2b0] ;  /* 0x0000ac0000047ab9 */ /* 0x000fe40000000a00 */
[----:B------:R1:W2:Y:S01]  /*8150*/  @P0 LDG.E R0, [R2.64] ;  /* 0x0000001602000981 */ /* 0x0002a2000c1e1900 */
[----:B------:R-:W-:-:S03]  /*8160*/  IMAD.MOV.U32 R245, RZ, RZ, RZ ;  /* 0x000000fffff57224 */ /* 0x000fc600078e00ff */
[----:B------:R-:W-:Y:S01]  /*8170*/  BAR.SYNC.DEFER_BLOCKING 0x0 ;  /* 0x0000000000007b1d */ /* 0x000fe20000010000 */
[----:B------:R-:W-:Y:S02]  /*8180*/  ISETP.NE.AND P1, PT, R172, 0x1, PT ;  /* 0x00000001ac00780c */ /* 0x000fe40003f25270 */
[----:B-1----:R-:W-:-:S04]  /*8190*/  LEA.HI R2, R183, R174, RZ, 0x3 ;  /* 0x000000aeb7027211 */ /* 0x002fc800078f18ff */
[----:B------:R-:W-:Y:S01]  /*81a0*/  SHF.R.S32.HI R68, RZ, 0x3, R2 ;  /* 0x00000003ff447819 */ /* 0x000fe20000011402 */
[----:B--2---:R1:W2:Y:S02]  /*81b0*/  @P0 R2UR UR7, R0 ;  /* 0x00000000000703c2 */ /* 0x0042a400000e0000 */
[----:B--2---:R-:W-:Y:S02]  /*81c0*/  @!UP0 UMOV UR7, UR21 ;  /* 0x0000001500078c82 */ /* 0x004fe40008000000 */
[----:B------:R-:W-:Y:S02]  /*81d0*/  USHF.R.S32.HI UR6, URZ, 0x1f, UR7 ;  /* 0x0000001f3f067899 */ /* 0x000fe40008011407 */
[----:B------:R-:W-:Y:S02]  /*81e0*/  UIMAD.WIDE.U32 UR18, UR7, UR4, URZ ;  /* 0x00000004071272a5 */ /* 0x000fe4000f8e003f */
[----:B------:R-:W-:-:S04]  /*81f0*/  UIMAD UR6, UR6, UR4, URZ ;  /* 0x00000004060672a4 */ /* 0x000fc8000f8e023f */
[----:B------:R-:W-:-:S04]  /*8200*/  UIMAD UR5, UR7, UR5, UR6 ;  /* 0x00000005070572a4 */ /* 0x000fc8000f8e0206 */
[----:B------:R-:W-:Y:S01]  /*8210*/  UIADD3 UR8, UR19, UR5, URZ ;  /* 0x0000000513087290 */ /* 0x000fe2000fffe03f */
[----:B-1----:R-:W-:Y:S01]  /*8220*/  LOP3.LUT R0, R2, 0xfffffff8, RZ, 0xc0, !PT ;  /* 0xfffffff802007812 */ /* 0x002fe200078ec0ff */
[----:B------:R-:W-:Y:S02]  /*8230*/  USHF.R.S32.HI UR6, URZ, 0x1f, UR17 ;  /* 0x0000001f3f067899 */ /* 0x000fe40008011411 */
[----:B------:R-:W-:Y:S02]  /*8240*/  ULDC.64 UR4, c[0x0][0x178] ;  /* 0x00005e0000047ab9 */ /* 0x000fe40000000a00 */
[----:B------:R-:W-:Y:S02]  /*8250*/  IMAD.IADD R50, R174, 0x1, -R0 ;  /* 0x00000001ae327824 */ /* 0x000fe400078e0a00 */
[----:B------:R-:W-:Y:S02]  /*8260*/  IMAD.U32 R0, RZ, RZ, UR10 ;  /* 0x0000000aff007e24 */ /* 0x000fe4000f8e00ff */
[----:B------:R-:W-:-:S04]  /*8270*/  IMAD R169, R50, 0x20, R68 ;  /* 0x0000002032a97824 */ /* 0x000fc800078e0244 */
[----:B------:R-:W-:Y:S01]  /*8280*/  IMAD R0, R0, 0x80, R169 ;  /* 0x0000008000007824 */ /* 0x000fe200078e02a9 */
[----:B------:R-:W-:Y:S02]  /*8290*/  UIMAD UR6, UR6, UR4, URZ ;  /* 0x00000004060672a4 */ /* 0x000fe4000f8e023f */
[----:B------:R-:W-:Y:S01]  /*82a0*/  UIMAD.WIDE.U32 UR24, UR17, UR4, URZ ;  /* 0x00000004111872a5 */ /* 0x000fe2000f8e003f */
[----:B------:R-:W-:Y:S02]  /*82b0*/  IADD3 R4, R169, UR14, RZ ;  /* 0x0000000ea9047c10 */ /* 0x000fe4000fffe0ff */
[----:B------:R-:W-:Y:S01]  /*82c0*/  IADD3 R19, R68, UR14, RZ ;  /* 0x0000000e44137c10 */ /* 0x000fe2000fffe0ff */
[----:B------:R-:W-:Y:S01]  /*82d0*/  IMAD.SHL.U32 R167, R50, 0x8, RZ ;  /* 0x0000000832a77824 */ /* 0x000fe200078e00ff */
[----:B------:R-:W-:Y:S01]  /*82e0*/  IADD3 R0, R0, -0x80, RZ ;  /* 0xffffff8000007810 */ /* 0x000fe20007ffe0ff */
[----:B------:R-:W-:Y:S03]  /*82f0*/  STL [R1+0x2c], R169 ;  /* 0x00002ca901007387 */ /* 0x000fe60000100800 */
[----:B------:R-:W-:-:S02]  /*8300*/  ISETP.GE.AND P0, PT, R0, UR11, PT ;  /* 0x0000000b00007c0c */ /* 0x000fc4000bf06270 */
        /* <DEDUP_REMOVED lines=10> */
[----:B------:R-:W-:Y:S01]  /*83b0*/  UIMAD UR17, UR17, UR5, UR6 ;  /* 0x00000005111172a4 */ /* 0x000fe2000f8e0206 */
[----:B------:R-:W-:Y:S01]  /*83c0*/  PLOP3.LUT P1, PT, PT, PT, UP2, 0x80, 0x0 ;  /* 0x000000000000781c */ /* 0x000fe20003f2f028 */
[----:B------:R-:W-:Y:S01]  /*83d0*/  IMAD.MOV.U32 R0, RZ, RZ, R4 ;  /* 0x000000ffff007224 */ /* 0x000fe200078e0004 */
[----:B------:R-:W-:Y:S01]  /*83e0*/  ULDC.64 UR6, c[0x0][0x348] ;  /* 0x0000d20000067ab9 */ /* 0x000fe20000000a00 */
[----:B------:R-:W-:Y:S01]  /*83f0*/  PLOP3.LUT P0, PT, PT, PT, UP2, 0x80, 0x0 ;  /* 0x000000000000781c */ /* 0x000fe20003f0f028 */
[----:B------:R-:W-:Y:S01]  /*8400*/  UISETP.NE.U32.AND UP0, UPT, URZ, UR6, UPT ;  /* 0x000000063f00728c */ /* 0x000fe2000bf05070 */
[----:B------:R-:W-:Y:S01]  /*8410*/  IADD3 R82, R167, 0x40, RZ ;  /* 0x00000040a7527810 */ /* 0x000fe20007ffe0ff */
[----:B------:R-:W-:Y:S01]  /*8420*/  ULDC.64 UR4, c[0x0][0x1b8] ;  /* 0x00006e0000047ab9 */ /* 0x000fe20000000a00 */
[----:B------:R-:W-:Y:S01]  /*8430*/  STL [R1], R167 ;  /* 0x000000a701007387 */ /* 0x000fe20000100800 */
[----:B------:R-:W-:-:S02]  /*8440*/  UISETP.NE.AND.EX UP0, UPT, URZ, UR7, UPT, UP0 ;  /* 0x000000073f00728c */ /* 0x000fc4000bf05300 */
[----:B------:R-:W-:Y:S02]  /*8450*/  UIADD3 UR25, UR25, UR17, URZ ;  /* 0x0000001119197290 */ /* 0x000fe4000fffe03f */
[----:B------:R-:W-:Y:S02]  /*8460*/  UIMAD UR6, UR12, UR4, URZ ;  /* 0x000000040c0672a4 */ /* 0x000fe4000f8e023f */
[----:B------:R-:W-:Y:S02]  /*8470*/  USHF.R.S32.HI UR7, URZ, 0x1f, UR21 ;  /* 0x0000001f3f077899 */ /* 0x000fe40008011415 */
[----:B------:R-:W-:Y:S02]  /*8480*/  UIMAD UR6, UR13, UR5, UR6 ;  /* 0x000000050d0672a4 */ /* 0x000fe4000f8e0206 */
[----:B------:R-:W-:Y:S02]  /*8490*/  UIMAD.WIDE.U32 UR24, UR13, UR4, UR24 ;  /* 0x000000040d1872a5 */ /* 0x000fe4000f8e0018 */
[----:B------:R-:W-:-:S02]  /*84a0*/  USEL UR7, UR7, URZ, !UP0 ;  /* 0x0000003f07077287 */ /* 0x000fc4000c000000 */
[----:B------:R-:W-:Y:S01]  /*84b0*/  ULDC.64 UR4, c[0x0][0x1c0] ;  /* 0x0000700000047ab9 */ /* 0x000fe20000000a00 */
[----:B-1----:R-:W-:Y:S01]  /*84c0*/  @P1 IMAD.HI.U32 R2, R4, c[0x0][0x2c8], RZ ;  /* 0x0000b20004021a27 */ /* 0x002fe200078e00ff */
[----:B------:R-:W-:Y:S01]  /*84d0*/  USEL UR9, UR21, URZ, !UP0 ;  /* 0x0000003f15097287 */ /* 0x000fe2000c000000 */
[----:B------:R-:W-:Y:S01]  /*84e0*/  ISETP.GE.AND P1, PT, R82, c[0x0][0x198], PT ;  /* 0x0000660052007a0c */ /* 0x000fe20003f26270 */
[----:B------:R-:W-:Y:S02]  /*84f0*/  UIMAD UR7, UR7, UR4, URZ ;  /* 0x00000004070772a4 */ /* 0x000fe4000f8e023f */
        /* <DEDUP_REMOVED lines=8> */
[----:B------:R-:W-:Y:S01]  /*8580*/  IMAD.U32 R3, RZ, RZ, UR25 ;  /* 0x00000019ff037e24 */ /* 0x000fe2000f8e00ff */
[----:B------:R-:W-:Y:S01]  /*8590*/  UIMAD UR17, UR20, UR17, URZ ;  /* 0x00000011141172a4 */ /* 0x000fe2000f8e023f */
[----:B------:R-:W-:Y:S01]  /*85a0*/  IMAD.U32 R2, RZ, RZ, UR24 ;  /* 0x00000018ff027e24 */ /* 0x000fe2000f8e00ff */
[----:B------:R-:W-:Y:S01]  /*85b0*/  ULEA UR24, UR10, 0xffffff80, 0x7 ;  /* 0xffffff800a187891 */ /* 0x000fe2000f8e383f */
[----:B------:R-:W-:Y:S02]  /*85c0*/  IMAD R6, R6, c[0x0][0x1b0], RZ ;  /* 0x00006c0006067a24 */ /* 0x000fe400078e02ff */
[----:B------:R-:W-:Y:S01]  /*85d0*/  IMAD.U32 R3, RZ, RZ, UR5 ;  /* 0x00000005ff037e24 */ /* 0x000fe2000f8e00ff */
[----:B------:R-:W-:Y:S01]  /*85e0*/  ISETP.GE.AND P3, PT, R19, UR17, PT ;  /* 0x0000001113007c0c */ /* 0x000fe2000bf66270 */
[----:B------:R-:W-:Y:S01]  /*85f0*/  IMAD R4, R5, c[0x0][0x2c4], R4 ;  /* 0x0000b10005047a24 */ /* 0x000fe200078e0204 */
[----:B------:R-:W-:Y:S01]  /*8600*/  ULDC.64 UR4, c[0x0][0x1e8] ;  /* 0x00007a0000047ab9 */ /* 0x000fe20000000a00 */
[C---:B------:R-:W-:Y:S01]  /*8610*/  IMAD R5, R0.reuse, c[0x0][0x1b4], R6 ;  /* 0x00006d0000057a24 */ /* 0x040fe200078e0206 */
[----:B------:R-:W-:Y:S01]  /*8620*/  UIMAD.WIDE.U32 UR26, UR13, UR4, URZ ;  /* 0x000000040d1a72a5 */ /* 0x000fe2000f8e003f */
[----:B------:R-:W-:Y:S01]  /*8630*/  IMAD.WIDE.U32 R2, R0, c[0x0][0x1b0], R2 ;  /* 0x00006c0000027a25 */ /* 0x000fe200078e0002 */
[----:B------:R-:W-:Y:S01]  /*8640*/  SHF.R.S32.HI R0, RZ, 0x1f, R4 ;  /* 0x0000001fff007819 */ /* 0x000fe20000011404 */
[----:B------:R-:W-:-:S02]  /*8650*/  UIMAD UR4, UR12, UR4, URZ ;  /* 0x000000040c0472a4 */ /* 0x000fc4000f8e023f */
[----:B------:R-:W-:Y:S01]  /*8660*/  IMAD.IADD R3, R3, 0x1, R5 ;  /* 0x0000000103037824 */ /* 0x000fe200078e0205 */
[----:B------:R-:W-:Y:S01]  /*8670*/  IADD3 R5, R19, 0x20, RZ ;  /* 0x0000002013057810 */ /* 0x000fe20007ffe0ff */
[----:B------:R-:W-:Y:S01]  /*8680*/  IMAD R0, R0, c[0x0][0x1a8], RZ ;  /* 0x00006a0000007a24 */ /* 0x000fe200078e02ff */
[----:B------:R-:W-:Y:S01]  /*8690*/  UIMAD UR4, UR13, UR5, UR4 ;  /* 0x000000050d0472a4 */ /* 0x000fe2000f8e0204 */
[C---:B------:R-:W-:Y:S01]  /*86a0*/  IMAD.WIDE.U32 R2, R4.reuse, c[0x0][0x1a8], R2 ;  /* 0x00006a0004027a25 */ /* 0x040fe200078e0002 */
[----:B------:R-:W-:Y:S01]  /*86b0*/  ISETP.GE.AND P4, PT, R5, UR17, PT ;  /* 0x0000001105007c0c */ /* 0x000fe2000bf86270 */
[----:B------:R-:W-:Y:S02]  /*86c0*/  UIADD3 UR24, UR11, -UR24, URZ ;  /* 0x800000180b187290 */ /* 0x000fe4000fffe03f */
[----:B------:R-:W-:Y:S01]  /*86d0*/  IMAD R6, R4, c[0x0][0x1ac], R0 ;  /* 0x00006b0004067a24 */ /* 0x000fe200078e0200 */
[----:B------:R-:W-:Y:S01]  /*86e0*/  IADD3 R0, R19, 0x60, RZ ;  /* 0x0000006013007810 */ /* 0x000fe20007ffe0ff */
[----:B------:R-:W-:Y:S01]  /*86f0*/  UIADD3 UR9, UR27, UR4, URZ ;  /* 0x000000041b097290 */ /* 0x000fe2000fffe03f */
[----:B------:R-:W-:-:S02]  /*8700*/  LEA R15, P0, R2, c[0x0][0x160], 0x1 ;  /* 0x00005800020f7a11 */ /* 0x000fc400078008ff */
[----:B------:R-:W-:Y:S01]  /*8710*/  ISETP.GE.AND P5, PT, R0, UR17, PT ;  /* 0x0000001100007c0c */ /* 0x000fe2000bfa6270 */
[----:B------:R-:W-:Y:S01]  /*8720*/  IMAD.IADD R0, R3, 0x1, R6 ;  /* 0x0000000103007824 */ /* 0x000fe200078e0206 */
[----:B------:R-:W-:Y:S01]  /*8730*/  IADD3 R4, R19, 0x40, RZ ;  /* 0x0000004013047810 */ /* 0x000fe20007ffe0ff */
[----:B------:R-:W-:Y:S01]  /*8740*/  SHFL.IDX PT, R8, R15, RZ, 0x181f ;  /* 0x00181fff0f087589 */ /* 0x000fe200000e0000 */
[----:B------:R-:W-:Y:S01]  /*8750*/  LEA.HI R3, R183, R174, RZ, 0x6 ;  /* 0x000000aeb7037211 */ /* 0x000fe200078f30ff */
[----:B------:R-:W-:Y:S01]  /*8760*/  ULDC.64 UR4, c[0x0][0x210] ;  /* 0x0000840000047ab9 */ /* 0x000fe20000000a00 */
[----:B------:R-:W-:Y:S01]  /*8770*/  LEA.HI.X R14, R2, c[0x0][0x164], R0, 0x1, P0 ;  /* 0x00005900020e7a11 */ /* 0x000fe200000f0c00 */
[----:B------:R-:W-:Y:S01]  /*8780*/  IMAD.MOV R2, RZ, RZ, -R7 ;  /* 0x000000ffff027224 */ /* 0x000fe200078e0a07 */
[----:B------:R-:W-:Y:S01]  /*8790*/  ISETP.GE.AND P6, PT, R4, UR17, PT ;  /* 0x0000001104007c0c */ /* 0x000fe2000bfc6270 */
[----:B------:R-:W-:Y:S01]  /*87a0*/  IMAD.SHL.U32 R4, R68, 0x40, RZ ;  /* 0x0000004044047824 */ /* 0x000fe200078e00ff */
[----:B------:R-:W-:Y:S01]  /*87b0*/  ISETP.GE.AND P0, PT, R167, c[0x0][0x198], PT ;  /* 0x00006600a7007a0c */ /* 0x000fe20003f06270 */
[----:B------:R-:W1:Y:S01]  /*87c0*/  SHFL.IDX PT, R9, R14, RZ, 0x181f ;  /* 0x00181fff0e097589 */ /* 0x000e6200000e0000 */
[----:B------:R-:W-:Y:S01]  /*87d0*/  IMAD.SHL.U32 R0, R3, 0x8, RZ ;  /* 0x0000000803007824 */ /* 0x000fe200078e00ff */
[----:B------:R-:W-:Y:S01]  /*87e0*/  @!P4 SHF.R.S32.HI R16, RZ, 0x1f, R82 ;  /* 0x0000001fff10c819 */ /* 0x000fe20000011452 */
[----:B------:R-:W-:Y:S01]  /*87f0*/  IMAD R86, R2, c[0x0][0x2b8], R10 ;  /* 0x0000ae0002567a24 */ /* 0x000fe200078e020a */
[----:B------:R-:W-:Y:S01]  /*8800*/  LOP3.LUT R24, R4, 0x1c0, RZ, 0xc0, !PT ;  /* 0x000001c004187812 */ /* 0x000fe200078ec0ff */
[----:B------:R-:W-:Y:S01]  /*8810*/  SHFL.IDX PT, R3, R14, 0x2, 0x181f ;  /* 0x00581f000e037f89 */ /* 0x000fe200000e0000 */
[----:B------:R-:W-:Y:S01]  /*8820*/  LOP3.LUT R25, R0, 0xfffffe00, RZ, 0xc0, !PT ;  /* 0xfffffe0000197812 */ /* 0x000fe200078ec0ff */
[----:B------:R-:W-:Y:S01]  /*8830*/  IMAD.WIDE.U32 R6, R86, c[0x0][0x1e0], RZ ;  /* 0x0000780056067a25 */ /* 0x000fe200078e00ff */
[----:B------:R-:W-:Y:S01]  /*8840*/  @!P3 SHF.R.S32.HI R0, RZ, 0x1f, R82 ;  /* 0x0000001fff00b819 */ /* 0x000fe20000011452 */
[----:B------:R-:W-:Y:S01]  /*8850*/  SHFL.IDX PT, R4, R15, 0x1, 0x181f ;  /* 0x00381f000f047f89 */ /* 0x000fe200000e0000 */
[----:B------:R-:W-:Y:S01]  /*8860*/  SHF.R.S32.HI R85, RZ, 0x1f, R86 ;  /* 0x0000001fff557819 */ /* 0x000fe20000011456 */
[----:B------:R-:W-:Y:S01]  /*8870*/  UIMAD UR12, UR12, UR4, URZ ;  /* 0x000000040c0c72a4 */ /* 0x000fe2000f8e023f */
[----:B------:R-:W-:Y:S01]  /*8880*/  SHF.R.U32.HI R27, RZ, 0x3, R24 ;  /* 0x00000003ff1b7819 */ /* 0x000fe20000011618 */
[----:B------:R-:W3:Y:S01]  /*8890*/  SHFL.IDX PT, R5, R14, 0x1, 0x181f ;  /* 0x00381f000e057f89 */ /* 0x000ee200000e0000 */
[----:B------:R-:W-:Y:S01]  /*88a0*/  LOP3.LUT R2, R24, 0x38, R167, 0xf8, !PT ;  /* 0x0000003818027812 */ /* 0x000fe200078ef8a7 */
[----:B------:R-:W-:Y:S01]  /*88b0*/  UIMAD.WIDE.U32 UR28, UR13, UR4, URZ ;  /* 0x000000040d1c72a5 */ /* 0x000fe2000f8e003f */
[-C--:B------:R-:W-:Y:S01]  /*88c0*/  @!P3 LEA.HI R10, R0, R82.reuse, RZ, 0x3 ;  /* 0x00000052000ab211 */ /* 0x080fe200078f18ff */
[----:B------:R-:W-:Y:S01]  /*88d0*/  IMAD R0, R85, c[0x0][0x1e0], RZ ;  /* 0x0000780055007a24 */ /* 0x000fe200078e02ff */
[----:B------:R-:W-:Y:S01]  /*88e0*/  LOP3.LUT R11, R2, R27, RZ, 0x3c, !PT ;  /* 0x0000001b020b7212 */ /* 0x000fe200078e3cff */
[----:B------:R-:W-:Y:S01]  /*88f0*/  STL [R1+0x4], R86 ;  /* 0x0000045601007387 */ /* 0x000fe20000100800 */
[----:B------:R-:W-:Y:S01]  /*8900*/  @!P3 LOP3.LUT R12, R10, 0xfffffff8, RZ, 0xc0, !PT ;  /* 0xfffffff80a0cb812 */ /* 0x000fe200078ec0ff */
[----:B------:R-:W-:Y:S01]  /*8910*/  IMAD R0, R86, c[0x0][0x1e4], R0 ;  /* 0x0000790056007a24 */ /* 0x000fe200078e0200 */
[----:B------:R-:W-:Y:S01]  /*8920*/  IADD3 R100, -R68, UR24, RZ ;  /* 0x0000001844647c10 */ /* 0x000fe2000fffe1ff */
[----:B------:R-:W4:Y:S01]  /*8930*/  SHFL.IDX PT, R2, R15, 0x2, 0x181f ;  /* 0x00581f000f027f89 */ /* 0x000f2200000e0000 */
[----:B------:R-:W-:Y:S01]  /*8940*/  IMAD.IADD R239, R25, 0x1, R11 ;  /* 0x0000000119ef7824 */ /* 0x000fe200078e020b */
[----:B------:R-:W-:Y:S01]  /*8950*/  P2R R35, PR, RZ, 0x40 ;  /* 0x00000040ff237803 */ /* 0x000fe20000000000 */
[----:B------:R-:W-:Y:S01]  /*8960*/  IMAD.IADD R13, R7, 0x1, R0 ;  /* 0x00000001070d7824 */ /* 0x000fe200078e0200 */
[----:B------:R-:W-:Y:S01]  /*8970*/  @!P4 LEA.HI R7, R16, R82, RZ, 0x3 ;  /* 0x000000521007c211 */ /* 0x000fe200078f18ff */
[----:B-1----:R-:W-:Y:S01]  /*8980*/  @!P3 IMAD.WIDE R10, R167, 0x2, R8 ;  /* 0x00000002a70ab825 */ /* 0x002fe200078e0208 */
[----:B------:R-:W-:Y:S01]  /*8990*/  P2R R46, PR, RZ, 0x20 ;  /* 0x00000020ff2e7803 */ /* 0x000fe20000000000 */
[----:B------:R-:W-:-:S02]  /*89a0*/  UIMAD UR12, UR13, UR5, UR12 ;  /* 0x000000050d0c72a4 */ /* 0x000fc4000f8e020c */
[C---:B------:R-:W-:Y:S02]  /*89b0*/  @!P3 IMAD.SHL.U32 R0, R239.reuse, 0x2, RZ ;  /* 0x00000002ef00b824 */ /* 0x040fe400078e00ff */
[----:B------:R-:W-:Y:S01]  /*89c0*/  @!P3 IMAD.WIDE R8, R12, 0x2, R8 ;  /* 0x000000020c08b825 */ /* 0x000fe200078e0208 */
[----:B------:R-:W-:Y:S02]  /*89d0*/  UIADD3 UR12, UR29, UR12, URZ ;  /* 0x0000000c1d0c7290 */ /* 0x000fe4000fffe03f */
[----:B------:R1:W-:Y:S01]  /*89e0*/  @!P3 LDGSTS.E.BYPASS.LTC128B.128 [R0+0x100], [R10.64], !P0 ;  /* 0x001000000a00bfae */ /* 0x0003e2000c101d56 */
[----:B------:R-:W-:Y:S01]  /*89f0*/  IMAD.MOV.U32 R12, RZ, RZ, R6 ;  /* 0x000000ffff0c7224 */ /* 0x000fe200078e0006 */
[----:B------:R-:W-:Y:S01]  /*8a00*/  @!P6 SHF.R.S32.HI R6, RZ, 0x1f, R82 ;  /* 0x0000001fff06e819 */ /* 0x000fe20000011452 */
[----:B------:R-:W-:Y:S01]  /*8a10*/  @!P4 IMAD.SHL.U32 R17, R239, 0x2, RZ ;  /* 0x00000002ef11c824 */ /* 0x000fe200078e00ff */
[----:B------:R1:W-:Y:S02]  /*8a20*/  @!P3 LDGSTS.E.BYPASS.LTC128B.128 [R0+0x4100], [R8.64], !P1 ;  /* 0x041000000800bfae */ /* 0x0003e4000c901d56 */
[----:B-1----:R-:W-:-:S02]  /*8a30*/  @!P6 LEA.HI R0, R6, R82, RZ, 0x3 ;  /* 0x000000520600e211 */ /* 0x002fc400078f18ff */
[----:B------:R-:W-:Y:S01]  /*8a40*/  @!P4 LOP3.LUT R8, R7, 0xfffffff8, RZ, 0xc0, !PT ;  /* 0xfffffff80708c812 */ /* 0x000fe200078ec0ff */
[----:B------:R1:W-:Y:S01]  /*8a50*/  SHFL.IDX PT, R6, R15, 0x3, 0x181f ;  /* 0x00781f000f067f89 */ /* 0x0003e200000e0000 */
[----:B------:R-:W-:-:S03]  /*8a60*/  @!P6 LOP3.LUT R0, R0, 0xfffffff8, RZ, 0xc0, !PT ;  /* 0xfffffff80000e812 */ /* 0x000fc600078ec0ff */
[----:B------:R5:W5:Y:S01]  /*8a70*/  SHFL.IDX PT, R7, R14, 0x3, 0x181f ;  /* 0x00781f000e077f89 */ /* 0x000b6200000e0000 */
[----:B---3--:R-:W-:-:S04]  /*8a80*/  @!P4 IMAD.WIDE R8, R8, 0x2, R4 ;  /* 0x000000020808c825 */ /* 0x008fc800078e0204 */
[----:B----4-:R-:W-:Y:S01]  /*8a90*/  @!P6 IMAD.WIDE R10, R0, 0x2, R2 ;  /* 0x00000002000ae825 */ /* 0x010fe200078e0202 */
[----:B------:R-:W-:-:S03]  /*8aa0*/  @!P5 SHF.R.S32.HI R0, RZ, 0x1f, R82 ;  /* 0x0000001fff00d819 */ /* 0x000fc60000011452 */
[----:B------:R-:W-:Y:S01]  /*8ab0*/  @!P4 IMAD.WIDE R4, R167, 0x2, R4 ;  /* 0x00000002a704c825 */ /* 0x000fe200078e0204 */
[----:B------:R-:W-:-:S03]  /*8ac0*/  @!P5 LEA.HI R0, R0, R82, RZ, 0x3 ;  /* 0x000000520000d211 */ /* 0x000fc600078f18ff */
[----:B------:R-:W-:Y:S01]  /*8ad0*/  @!P6 IMAD.WIDE R2, R167, 0x2, R2 ;  /* 0x00000002a702e825 */ /* 0x000fe200078e0202 */
[----:B------:R3:W-:Y:S01]  /*8ae0*/  @!P4 LDGSTS.E.BYPASS.LTC128B.128 [R17+0x1100], [R4.64], !P0 ;  /* 0x011000000411cfae */ /* 0x0007e2000c101d56 */
[----:B------:R-:W-:-:S03]  /*8af0*/  @!P5 LOP3.LUT R0, R0, 0xfffffff8, RZ, 0xc0, !PT ;  /* 0xfffffff80000d812 */ /* 0x000fc600078ec0ff */
[----:B------:R4:W-:Y:S01]  /*8b00*/  @!P4 LDGSTS.E.BYPASS.LTC128B.128 [R17+0x5100], [R8.64], !P1 ;  /* 0x051000000811cfae */ /* 0x0009e2000c901d56 */
[----:B-1----:R-:W-:Y:S01]  /*8b10*/  LEA.HI R15, R183, R174, RZ, 0x4 ;  /* 0x000000aeb70f7211 */ /* 0x002fe200078f20ff */
[----:B-----5:R-:W-:-:S05]  /*8b20*/  @!P6 IMAD.SHL.U32 R14, R239, 0x2, RZ ;  /* 0x00000002ef0ee824 */ /* 0x020fca00078e00ff */
[----:B------:R1:W-:Y:S04]  /*8b30*/  @!P6 LDGSTS.E.BYPASS.LTC128B.128 [R14+0x2100], [R2.64], !P0 ;  /* 0x02100000020eefae */ /* 0x0003e8000c101d56 */
[----:B------:R5:W-:Y:S01]  /*8b40*/  @!P6 LDGSTS.E.BYPASS.LTC128B.128 [R14+0x6100], [R10.64], !P1 ;  /* 0x061000000a0eefae */ /* 0x000be2000c901d56 */
[----:B----4-:R-:W-:Y:S01]  /*8b50*/  @!P5 IMAD.SHL.U32 R8, R239, 0x2, RZ ;  /* 0x00000002ef08d824 */ /* 0x010fe200078e00ff */
[----:B-1----:R-:W-:Y:S01]  /*8b60*/  LOP3.LUT R2, R15, 0xfffffff0, RZ, 0xc0, !PT ;  /* 0xfffffff00f027812 */ /* 0x002fe200078ec0ff */
[----:B-----5:R-:W-:-:S04]  /*8b70*/  @!P5 IMAD.WIDE R10, R0, 0x2, R6 ;  /* 0x00000002000ad825 */ /* 0x020fc800078e0206 */
[----:B------:R-:W-:-:S04]  /*8b80*/  @!P5 IMAD.WIDE R6, R167, 0x2, R6 ;  /* 0x00000002a706d825 */ /* 0x000fc800078e0206 */
[----:B------:R-:W-:Y:S01]  /*8b90*/  IMAD.IADD R0, R174, 0x1, -R2 ;  /* 0x00000001ae007824 */ /* 0x000fe200078e0a02 */
[----:B------:R1:W-:Y:S04]  /*8ba0*/  @!P5 LDGSTS.E.BYPASS.LTC128B.128 [R8+0x3100], [R6.64], !P0 ;  /* 0x031000000608dfae */ /* 0x0003e8000c101d56 */
[----:B------:R4:W-:Y:S04]  /*8bb0*/  @!P5 LDGSTS.E.BYPASS.LTC128B.128 [R8+0x7100], [R10.64], !P1 ;  /* 0x071000000a08dfae */ /* 0x0009e8000c901d56 */
[----:B------:R-:W0:Y:S01]  /*8bc0*/  LDGDEPBAR ;  /* 0x00000000000079af */ /* 0x000e220000000000 */
[----:B-1----:R-:W-:-:S02]  /*8bd0*/  SHF.R.S32.HI R6, RZ, 0x1f, R0 ;  /* 0x0000001fff067819 */ /* 0x002fc40000011400 */
[----:B--2---:R-:W-:Y:S01]  /*8be0*/  SHF.R.S32.HI R84, RZ, 0x1f, R245 ;  /* 0x0000001fff547819 */ /* 0x004fe200000114f5 */
[----:B------:R-:W-:Y:S01]  /*8bf0*/  IMAD.WIDE.U32 R2, R245, c[0x0][0x1f0], R12 ;  /* 0x00007c00f5027a25 */ /* 0x000fe200078e000c */
[----:B------:R-:W-:-:S03]  /*8c00*/  LEA.HI R12, R6, R0, RZ, 0x3 ;  /* 0x00000000060c7211 */ /* 0x000fc600078f18ff */
[----:B---3--:R-:W-:Y:S01]  /*8c10*/  IMAD R5, R84, c[0x0][0x1f0], RZ ;  /* 0x00007c0054057a24 */ /* 0x008fe200078e02ff */
[----:B------:R-:W-:-:S03]  /*8c20*/  IADD3 R4, P0, R2, UR26, RZ ;  /* 0x0000001a02047c10 */ /* 0x000fc6000ff1e0ff */
[----:B------:R-:W-:-:S05]  /*8c30*/  IMAD R5, R245, c[0x0][0x1f4], R5 ;  /* 0x00007d00f5057a24 */ /* 0x000fca00078e0205 */
[----:B------:R-:W-:Y:S02]  /*8c40*/  IADD3.X R2, R3, UR9, R5, P0, !PT ;  /* 0x0000000903027c10 */ /* 0x000fe400087fe405 */
[----:B------:R-:W-:Y:S02]  /*8c50*/  LOP3.LUT R3, R12, 0xfffffff8, RZ, 0xc0, !PT ;  /* 0xfffffff80c037812 */ /* 0x000fe400078ec0ff */
[----:B----4-:R-:W-:-:S03]  /*8c60*/  LEA R10, P0, R4, c[0x0][0x1c8], 0x1 ;  /* 0x00007200040a7a11 */ /* 0x010fc600078008ff */
[----:B------:R-:W-:Y:S01]  /*8c70*/  IMAD.IADD R11, R0, 0x1, -R3 ;  /* 0x00000001000b7824 */ /* 0x000fe200078e0a03 */
[----:B------:R-:W-:Y:S01]  /*8c80*/  LEA.HI.X R5, R4, c[0x0][0x1cc], R2, 0x1, P0 ;  /* 0x0000730004057a11 */ /* 0x000fe200000f0c02 */
[----:B------:R-:W-:Y:S01]  /*8c90*/  SHFL.IDX PT, R6, R10, RZ, 0x181f ;  /* 0x00181fff0a067589 */ /* 0x000fe200000e0000 */
[----:B------:R-:W-:Y:S02]  /*8ca0*/  IMAD.MOV.U32 R4, RZ, RZ, 0x10 ;  /* 0x00000010ff047424 */ /* 0x000fe400078e00ff */
[----:B------:R-:W-:Y:S01]  /*8cb0*/  R2P PR, R11, 0x6 ;  /* 0x000000060b007804 */ /* 0x000fe20000000000 */
[----:B------:R-:W1:Y:S01]  /*8cc0*/  SHFL.IDX PT, R7, R5, RZ, 0x181f ;  /* 0x00181fff05077589 */ /* 0x000e6200000e0000 */
[----:B------:R-:W-:Y:S01]  /*8cd0*/  ISETP.GE.AND P0, PT, R100, 0x1, PT ;  /* 0x000000016400780c */ /* 0x000fe20003f06270 */
[----:B------:R-:W-:Y:S01]  /*8ce0*/  IMAD.MOV.U32 R2, RZ, RZ, 0x20 ;  /* 0x00000020ff027424 */ /* 0x000fe200078e00ff */
[----:B------:R-:W-:Y:S02]  /*8cf0*/  ISETP.GE.AND P6, PT, R167, c[0x0][0x1d4], PT ;  /* 0x00007500a7007a0c */ /* 0x000fe40003fc6270 */
[----:B------:R-:W-:-:S02]  /*8d00*/  ISETP.GE.AND P5, PT, R82, c[0x0][0x1d4], PT ;  /* 0x0000750052007a0c */ /* 0x000fc40003fa6270 */
[----:B------:R-:W-:Y:S02]  /*8d10*/  SEL R4, R4, 0xfffffff0, !P1 ;  /* 0xfffffff004047807 */ /* 0x000fe40004800000 */
[----:B------:R-:W-:Y:S02]  /*8d20*/  SEL R2, R2, 0xffffffe0, !P2 ;  /* 0xffffffe002027807 */ /* 0x000fe40005000000 */
[----:B------:R-:W-:Y:S02]  /*8d30*/  SEL R164, RZ, 0x10, P5 ;  /* 0x00000010ffa47807 */ /* 0x000fe40002800000 */
[----:B------:R-:W-:Y:S02]  /*8d40*/  ISETP.GT.AND P1, PT, R169, 0x7f, PT ;  /* 0x0000007fa900780c */ /* 0x000fe40003f24270 */
        /* <DEDUP_REMOVED lines=8> */
[----:B------:R-:W-:-:S03]  /*8dd0*/  ISETP.GE.AND P0, PT, R100, 0x21, PT ;  /* 0x000000216400780c */ /* 0x000fc60003f06270 */
[----:B--2---:R-:W-:Y:S10]  /*8de0*/  SHFL.IDX PT, R6, R10, 0x1, 0x181f ;  /* 0x00381f000a067f89 */ /* 0x004ff400000e0000 */
[----:B-1----:R-:W-:Y:S01]  /*8df0*/  @P0 SHF.R.S32.HI R0, RZ, 0x1f, R82 ;  /* 0x0000001fff000819 */ /* 0x002fe20000011452 */
[----:B------:R-:W1:Y:S03]  /*8e00*/  SHFL.IDX PT, R7, R5, 0x1, 0x181f ;  /* 0x00381f0005077f89 */ /* 0x000e6600000e0000 */
        /* <DEDUP_REMOVED lines=29> */
[----:B------:R-:W-:-:S03]  /*8fe0*/  ISETP.LT.AND P0, PT, RZ, c[0x0][0x27c], PT ;  /* 0x00009f00ff007a0c */ /* 0x000fc60003f01270 */
[----:B------:R-:W0:Y:S01]  /*8ff0*/  LDGDEPBAR ;  /* 0x00000000000079af */ /* 0x000e220000000000 */
[----:B-1----:R-:W-:-:S04]  /*9000*/  SHF.R.S32.HI R0, RZ, 0x4, R15 ;  /* 0x00000004ff007819 */ /* 0x002fc8000001140f */
[----:B------:R-:W-:-:S04]  /*9010*/  LEA.HI R3, R15, R0, RZ, 0x1 ;  /* 0x000000000f037211 */ /* 0x000fc800078f08ff */
[----:B------:R-:W-:-:S05]  /*9020*/  LOP3.LUT R3, R3, 0xfffffffe, RZ, 0xc0, !PT ;  /* 0xfffffffe03037812 */ /* 0x000fca00078ec0ff */
[----:B------:R-:W-:Y:S02]  /*9030*/  IMAD.IADD R83, R0, 0x1, -R3 ;  /* 0x0000000100537824 */ /* 0x000fe400078e0a03 */
[----:B------:R-:W-:Y:S02]  /*9040*/  IMAD.SHL.U32 R0, R11, 0x40, RZ ;  /* 0x000000400b007824 */ /* 0x000fe400078e00ff */
[----:B------:R-:W-:-:S03]  /*9050*/  IMAD.SHL.U32 R5, R83, 0x8, RZ ;  /* 0x0000000853057824 */ /* 0x000fc600078e00ff */
[----:B------:R-:W-:-:S04]  /*9060*/  LOP3.LUT R0, R0, 0x1c0, RZ, 0xc0, !PT ;  /* 0x000001c000007812 */ /* 0x000fc800078ec0ff */
[----:B------:R-:W-:Y:S02]  /*9070*/  LOP3.LUT R5, R0, 0x8, R5, 0xf8, !PT ;  /* 0x0000000800057812 */ /* 0x000fe400078ef805 */
[----:B------:R-:W-:Y:S01]  /*9080*/  SHF.R.U32.HI R3, RZ, 0x3, R0 ;  /* 0x00000003ff037819 */ /* 0x000fe20000011600 */
[----:B------:R-:W-:-:S03]  /*9090*/  IMAD.SHL.U32 R0, R12, 0x40, RZ ;  /* 0x000000400c007824 */ /* 0x000fc600078e00ff */
[----:B------:R-:W-:-:S04]  /*90a0*/  LOP3.LUT R3, R5, R3, RZ, 0x3c, !PT ;  /* 0x0000000305037212 */ /* 0x000fc800078e3cff */
[----:B------:R-:W-:Y:S01]  /*90b0*/  LOP3.LUT R3, R3, 0xfffffe00, R0, 0xf8, !PT ;  /* 0xfffffe0003037812 */ /* 0x000fe200078ef800 */
[----:B------:R-:W-:Y:S05]  /*90c0*/  @P0 BRA `(.L_x_643) ;  /* 0x0000002000000947 */ /* 0x000fea0003800000 */
[----:B------:R-:W-:-:S04]  /*90d0*/  DEPBAR.LE SB0, 0x1 ;  /* 0x000080400000791a */ /* 0x000fc80000000000 */
[----:B------:R-:W-:Y:S05]  /*90e0*/  BRA `(.L_x_644) ;  /* 0x00004bf000007947 */ /* 0x000fea0003800000 */
.L_x_643:
[----:B------:R-:W-:Y:S01]  /*90f0*/  USHF.R.S32.HI UR25, URZ, 0x1f, UR15 ;  /* 0x0000001f3f197899 */ /* 0x000fe2000801140f */
[----:B------:R-:W-:Y:S01]  /*9100*/  BSSY B2, `(.L_x_644) ;  /* 0x00004bd000027945 */ /* 0x000fe20003800000 */
[----:B------:R-:W-:Y:S01]  /*9110*/  ULDC.64 UR6, c[0x0][0x280] ;  /* 0x0000a00000067ab9 */ /* 0x000fe20000000a00 */
[----:B------:R-:W-:Y:S01]  /*9120*/  IMAD R0, R50, 0x20, R19 ;  /* 0x0000002032007824 */ /* 0x000fe200078e0213 */
[----:B------:R-:W-:Y:S01]  /*9130*/  ULDC.64 UR4, c[0x0][0x290] ;  /* 0x0000a40000047ab9 */ /* 0x000fe20000000a00 */
[----:B------:R-:W-:Y:S01]  /*9140*/  SHF.L.U32 R45, R239, 0x1, RZ ;  /* 0x00000001ef2d7819 */ /* 0x000fe200000006ff */
[----:B------:R-:W-:Y:S02]  /*9150*/  UIMAD.WIDE.U32 UR30, UR15, UR6, URZ ;  /* 0x000000060f1e72a5 */ /* 0x000fe4000f8e003f */
[----:B------:R-:W-:Y:S02]  /*9160*/  UIMAD UR6, UR25, UR6, URZ ;  /* 0x00000006190672a4 */ /* 0x000fe4000f8e023f */
[----:B------:R-:W-:-:S02]  /*9170*/  UIMAD UR25, UR25, UR4, URZ ;  /* 0x00000004191972a4 */ /* 0x000fc4000f8e023f */
[----:B------:R-:W-:Y:S02]  /*9180*/  UIMAD.WIDE.U32 UR32, UR15, UR4, URZ ;  /* 0x000000040f2072a5 */ /* 0x000fe4000f8e003f */
[----:B------:R-:W-:Y:S02]  /*9190*/  UIMAD UR6, UR15, UR7, UR6 ;  /* 0x000000070f0672a4 */ /* 0x000fe4000f8e0206 */
[----:B------:R-:W-:Y:S02]  /*91a0*/  ULDC.U8 UR4, c[0x0][0x298] ;  /* 0x0000a60000047ab9 */ /* 0x000fe40000000000 */
[----:B------:R-:W-:Y:S01]  /*91b0*/  ISETP.NE.AND P0, PT, RZ, UR4, PT ;  /* 0x00000004ff007c0c */ /* 0x000fe2000bf05270 */
[----:B------:R-:W-:Y:S02]  /*91c0*/  UIMAD UR5, UR15, UR5, UR25 ;  /* 0x000000050f0572a4 */ /* 0x000fe4000f8e0219 */
[----:B------:R-:W-:Y:S02]  /*91d0*/  UIADD3 UR6, UR6, UR31, URZ ;  /* 0x0000001f06067290 */ /* 0x000fe4000fffe03f */
[----:B------:R-:W-:-:S08]  /*91e0*/  UIADD3 UR5, UR5, UR33, URZ ;  /* 0x0000002105057290 */ /* 0x000fd0000fffe03f */
[----:B------:R-:W-:Y:S05]  /*91f0*/  @!P0 BRA `(.L_x_645) ;  /* 0x0000253000008947 */ /* 0x000fea0003800000 */
[----:B------:R-:W-:Y:S01]  /*9200*/  PLOP3.LUT P0, PT, PT, PT, UP2, 0x80, 0x0 ;  /* 0x000000000000781c */ /* 0x000fe20003f0f028 */
[----:B------:R-:W-:Y:S01]  /*9210*/  IMAD.U32 R7, RZ, RZ, UR6 ;  /* 0x00000006ff077e24 */ /* 0x000fe2000f8e00ff */
[----:B------:R-:W-:Y:S01]  /*9220*/  MOV R8, UR30 ;  /* 0x0000001e00087c02 */ /* 0x000fe20008000f00 */
[----:B------:R-:W-:Y:S01]  /*9230*/  IMAD.U32 R9, RZ, RZ, UR31 ;  /* 0x0000001fff097e24 */ /* 0x000fe2000f8e00ff */
[----:B------:R-:W-:Y:S01]  /*9240*/  MOV R9, UR33 ;  /* 0x0000002100097c02 */ /* 0x000fe20008000f00 */
[----:B------:R-:W-:Y:S01]  /*9250*/  BSSY B0, `(.L_x_646) ;  /* 0x0000032000007945 */ /* 0x000fe20003800000 */
[----:B------:R-:W-:Y:S01]  /*9260*/  MOV R6, R8 ;  /* 0x0000000800067202 */ /* 0x000fe20000000f00 */
[----:B------:R-:W-:Y:S01]  /*9270*/  IMAD.U32 R8, RZ, RZ, UR32 ;  /* 0x00000020ff087e24 */ /* 0x000fe2000f8e00ff */
[----:B------:R-:W-:Y:S01]  /*9280*/  CS2R R32, SRZ ;  /* 0x0000000000207805 */ /* 0x000fe2000001ff00 */
[----:B------:R-:W-:Y:S01]  /*9290*/  IMAD.SHL.U32 R38, R50, 0x4, RZ ;  /* 0x0000000432267824 */ /* 0x000fe200078e00ff */
[----:B------:R-:W-:Y:S01]  /*92a0*/  CS2R R20, SRZ ;  /* 0x0000000000147805 */ /* 0x000fe2000001ff00 */
[----:B------:R-:W-:Y:S01]  /*92b0*/  CS2R R14, SRZ ;  /* 0x00000000000e7805 */ /* 0x000fe2000001ff00 */
[----:B------:R-:W-:Y:S01]  /*92c0*/  CS2R R22, SRZ ;  /* 0x0000000000167805 */ /* 0x000fe2000001ff00 */
[----:B------:R-:W-:Y:S01]  /*92d0*/  @P0 IMAD.HI.U32 R5, R0, c[0x0][0x2c8], RZ ;  /* 0x0000b20000050a27 */ /* 0x000fe200078e00ff */
[----:B------:R-:W-:Y:S01]  /*92e0*/  PLOP3.LUT P0, PT, PT, PT, UP2, 0x80, 0x0 ;  /* 0x000000000000781c */ /* 0x000fe20003f0f028 */
[----:B------:R-:W-:-:S12]  /*92f0*/  CS2R R16, SRZ ;  /* 0x0000000000107805 */ /* 0x000fd8000001ff00 */
[----:B------:R-:W-:-:S04]  /*9300*/  @P0 SHF.R.U32.HI R0, RZ, c[0x0][0x2cc], R5 ;  /* 0x0000b300ff000a19 */ /* 0x000fc80000011605 */
[----:B------:R-:W-:Y:S01]  /*9310*/  SHF.R.S32.HI R10, RZ, 0x1f, R0 ;  /* 0x0000001fff0a7819 */ /* 0x000fe20000011400 */
[----:B------:R-:W-:-:S04]  /*9320*/  IMAD.WIDE.U32 R6, R0, c[0x0][0x280], R6 ;  /* 0x0000a00000067a25 */ /* 0x000fc800078e0006 */
[----:B------:R-:W-:Y:S01]  /*9330*/  IMAD R5, R10, c[0x0][0x280], RZ ;  /* 0x0000a0000a057a24 */ /* 0x000fe200078e02ff */
[----:B------:R-:W-:-:S03]  /*9340*/  LEA R25, P0, R6, c[0x0][0x270], 0x1 ;  /* 0x00009c0006197a11 */ /* 0x000fc600078008ff */
[----:B------:R-:W-:-:S04]  /*9350*/  IMAD R5, R0, c[0x0][0x284], R5 ;  /* 0x0000a10000057a24 */ /* 0x000fc800078e0205 */
[----:B------:R-:W-:Y:S01]  /*9360*/  IMAD.IADD R5, R7, 0x1, R5 ;  /* 0x0000000107057824 */ /* 0x000fe200078e0205 */
[----:B------:R-:W-:-:S04]  /*9370*/  MOV R7, UR5 ;  /* 0x0000000500077c02 */ /* 0x000fc80008000f00 */
[----:B------:R-:W-:Y:S01]  /*9380*/  LEA.HI.X R24, R6, c[0x0][0x274], R5, 0x1, P0 ;  /* 0x00009d0006187a11 */ /* 0x000fe200000f0c05 */
[----:B------:R-:W-:Y:S02]  /*9390*/  IMAD.MOV.U32 R6, RZ, RZ, R8 ;  /* 0x000000ffff067224 */ /* 0x000fe400078e0008 */
[----:B------:R-:W-:Y:S01]  /*93a0*/  IMAD R5, R10, c[0x0][0x290], RZ ;  /* 0x0000a4000a057a24 */ /* 0x000fe200078e02ff */
[----:B------:R1:W2:Y:S01]  /*93b0*/  SHFL.IDX PT, R8, R25, RZ, 0x181f ;  /* 0x00181fff19087589 */ /* 0x0002a200000e0000 */
[----:B------:R-:W-:-:S03]  /*93c0*/  IMAD.WIDE.U32 R6, R0, c[0x0][0x290], R6 ;  /* 0x0000a40000067a25 */ /* 0x000fc600078e0006 */
[----:B------:R1:W3:Y:S01]  /*93d0*/  SHFL.IDX PT, R9, R24, RZ, 0x181f ;  /* 0x00181fff18097589 */ /* 0x0002e200000e0000 */
        /* <DEDUP_REMOVED lines=25> */
.L_x_647:
[----:B------:R-:W-:Y:S05]  /*9570*/  BSYNC B0 ;  /* 0x0000000000007941 */ /* 0x000fea0003800000 */
.L_x_646:
        /* <DEDUP_REMOVED lines=43> */
.L_x_649:
[----:B------:R-:W-:Y:S05]  /*9830*/  BSYNC B0 ;  /* 0x0000000000007941 */ /* 0x000fea0003800000 */
.L_x_648:
[----:B------:R-:W-:Y:S01]  /*9840*/  ISETP.NE.AND P0, PT, R35, RZ, PT ;  /* 0x000000ff2300720c */ /* 0x000fe20003f05270 */
        /* <DEDUP_REMOVED lines=27> */
[C---:B---3--:R-:W-:Y:S01]  /*9a00*/  IADD3 R5, R38.reuse, 0x20, RZ ;  /* 0x0000002026057810 */ /* 0x048fe20007ffe0ff */
[----:B------:R-:W-:Y:S01]  /*9a10*/  CS2R R34, SRZ ;  /* 0x0000000000227805 */ /* 0x000fe2000001ff00 */
[----:B------:R-:W-:Y:S01]  /*9a20*/  ISETP.GE.AND P1, PT, R38, c[0x0][0x27c], PT ;  /* 0x00009f0026007a0c */ /* 0x000fe20003f26270 */
[----:B------:R-:W-:Y:S01]  /*9a30*/  CS2R R36, SRZ ;  /* 0x0000000000247805 */ /* 0x000fe2000001ff00 */
[----:B------:R-:W-:Y:S01]  /*9a40*/  ISETP.GE.AND P0, PT, R5, c[0x0][0x27c], PT ;  /* 0x00009f0005007a0c */ /* 0x000fe20003f06270 */
[----:B------:R-:W-:Y:S01]  /*9a50*/  CS2R R40, SRZ ;  /* 0x0000000000287805 */ /* 0x000fe2000001ff00 */
[----:B------:R-:W-:-:S09]  /*9a60*/  CS2R R42, SRZ ;  /* 0x00000000002a7805 */ /* 0x000fd2000001ff00 */
[----:B-1----:R-:W-:Y:S02]  /*9a70*/  @!P1 IMAD.WIDE R12, R38, 0x2, R8 ;  /* 0x00000002260c9825 */ /* 0x002fe400078e0208 */
[----:B------:R-:W-:-:S03]  /*9a80*/  @!P0 SHF.R.S32.HI R0, RZ, 0x1f, R5 ;  /* 0x0000001fff008819 */ /* 0x000fc60000011405 */
[----:B------:R1:W5:Y:S01]  /*9a90*/  @!P1 LD.E.64 R34, [R12.64] ;  /* 0x000000160c229980 */ /* 0x000362000c101b00 */
[----:B------:R-:W-:-:S04]  /*9aa0*/  @!P0 LEA.HI R0, R0, R5, RZ, 0x2 ;  /* 0x0000000500008211 */ /* 0x000fc800078f10ff */
[----:B------:R-:W-:-:S05]  /*9ab0*/  @!P0 LOP3.LUT R0, R0, 0xfffffffc, RZ, 0xc0, !PT ;  /* 0xfffffffc00008812 */ /* 0x000fca00078ec0ff */
[----:B------:R-:W-:-:S04]  /*9ac0*/  @!P0 IMAD.WIDE R10, R0, 0x2, R8 ;  /* 0x00000002000a8825 */ /* 0x000fc800078e0208 */
[--C-:B----4-:R-:W-:Y:S01]  /*9ad0*/  @!P0 IMAD.WIDE R8, R0, 0x2, R6.reuse ;  /* 0x0000000200088825 */ /* 0x110fe200078e0206 */
[----:B------:R1:W5:Y:S03]  /*9ae0*/  @!P0 LD.E.64 R40, [R10.64] ;  /* 0x000000160a288980 */ /* 0x000366000c101b00 */
[----:B------:R-:W-:Y:S01]  /*9af0*/  @!P1 IMAD.WIDE R6, R38, 0x2, R6 ;  /* 0x0000000226069825 */ /* 0x000fe200078e0206 */
[----:B------:R1:W5:Y:S04]  /*9b00*/  @!P0 LD.E.64 R42, [R8.64] ;  /* 0x00000016082a8980 */ /* 0x000368000c101b00 */
[----:B------:R1:W5:Y:S02]  /*9b10*/  @!P1 LD.E.64 R36, [R6.64] ;  /* 0x0000001606249980 */ /* 0x000364000c101b00 */
.L_x_651:
[----:B---3--:R-:W-:Y:S05]  /*9b20*/  BSYNC B0 ;  /* 0x0000000000007941 */ /* 0x008fea0003800000 */
.L_x_650:
[----:B------:R-:W-:Y:S01]  /*9b30*/  ISETP.NE.AND P0, PT, R46, RZ, PT ;  /* 0x000000ff2e00720c */ /* 0x000fe20003f05270 */
        /* <DEDUP_REMOVED lines=9> */
[----:B------:R2:W4:Y:S01]  /*9bd0*/  SHFL.IDX PT, R9, R24, 0x3, 0x181f ;  /* 0x00781f0018097f89 */ /* 0x00052200000e0000 */
[----:B------:R-:W-:Y:S01]  /*9be0*/  IMAD.MOV.U32 R10, RZ, RZ, R43 ;  /* 0x000000ffff0a7224 */ /* 0x000fe200078e002b */
[----:B------:R-:W-:Y:S01]  /*9bf0*/  PRMT R61, R61, 0x5410, R0 ;  /* 0x000054103d3d7816 */ /* 0x000fe20000000000 */
[----:B------:R-:W-:Y:S01]  /*9c00*/  IMAD.MOV.U32 R0, RZ, RZ, R37 ;  /* 0x000000ffff007224 */ /* 0x000fe200078e0025 */
[----:B------:R2:W2:Y:S01]  /*9c10*/  SHFL.IDX PT, R7, R18, 0x3, 0x181f ;  /* 0x00781f0012077f89 */ /* 0x0004a200000e0000 */
[----:B------:R-:W-:Y:S01]  /*9c20*/  PRMT R62, R11, 0x7610, R62 ;  /* 0x000076100b3e7816 */ /* 0x000fe2000000003e */
[----:B------:R-:W-:Y:S01]  /*9c30*/  CS2R R46, SRZ ;  /* 0x00000000002e7805 */ /* 0x000fe2000001ff00 */
[----:B------:R-:W-:Y:S01]  /*9c40*/  PRMT R63, R10, 0x7610, R63 ;  /* 0x000076100a3f7816 */ /* 0x000fe2000000003f */
[----:B----4-:R4:W2:Y:S01]  /*9c50*/  SHFL.IDX PT, R6, R19, 0x3, 0x181f ;  /* 0x00781f0013067f89 */ /* 0x0108a200000e0000 */
[----:B------:R-:W-:Y:S01]  /*9c60*/  PRMT R61, R0, 0x7610, R61 ;  /* 0x00007610003d7816 */ /* 0x000fe2000000003d */
[----:B------:R-:W-:Y:S01]  /*9c70*/  CS2R R52, SRZ ;  /* 0x0000000000347805 */ /* 0x000fe2000001ff00 */
[----:B------:R-:W-:Y:S01]  /*9c80*/  CS2R R48, SRZ ;  /* 0x0000000000307805 */ /* 0x000fe2000001ff00 */
[----:B-12---:R-:W-:Y:S01]  /*9c90*/  PRMT R25, R25, 0x5410, R5 ;  /* 0x0000541019197816 */ /* 0x006fe20000000005 */
[----:B------:R-:W-:-:S05]  /*9ca0*/  IMAD.MOV.U32 R5, RZ, RZ, R36 ;  /* 0x000000ffff057224 */ /* 0x000fca00078e0024 */
[----:B------:R-:W-:Y:S01]  /*9cb0*/  PRMT R25, R5, 0x7610, R25 ;  /* 0x0000761005197816 */ /* 0x000fe20000000019 */
        /* <DEDUP_REMOVED lines=8> */
[----:B------:R-:W-:Y:S02]  /*9d40*/  @!P1 IMAD.WIDE R12, R38, 0x2, R8 ;  /* 0x00000002260c9825 */ /* 0x000fe400078e0208 */
[----:B------:R-:W-:-:S03]  /*9d50*/  @!P0 SHF.R.S32.HI R0, RZ, 0x1f, R5 ;  /* 0x0000001fff008819 */ /* 0x000fc60000011405 */
[----:B------:R1:W5:Y:S01]  /*9d60*/  @!P1 LD.E.64 R46, [R12.64] ;  /* 0x000000160c2e9980 */ /* 0x000362000c101b00 */
[----:B------:R-:W-:-:S04]  /*9d70*/  @!P0 LEA.HI R0, R0, R5, RZ, 0x2 ;  /* 0x0000000500008211 */ /* 0x000fc800078f10ff */
[----:B------:R-:W-:-:S05]  /*9d80*/  @!P0 LOP3.LUT R0, R0, 0xfffffffc, RZ, 0xc0, !PT ;  /* 0xfffffffc00008812 */ /* 0x000fca00078ec0ff */
[----:B------:R-:W-:-:S04]  /*9d90*/  @!P0 IMAD.WIDE R10, R0, 0x2, R8 ;  /* 0x00000002000a8825 */ /* 0x000fc800078e0208 */
[--C-:B------:R-:W-:Y:S01]  /*9da0*/  @!P0 IMAD.WIDE R8, R0, 0x2, R6.reuse ;  /* 0x0000000200088825 */ /* 0x100fe200078e0206 */
[----:B------:R1:W5:Y:S03]  /*9db0*/  @!P0 LD.E.64 R54, [R10.64] ;  /* 0x000000160a368980 */ /* 0x000366000c101b00 */
[----:B------:R-:W-:Y:S01]  /*9dc0*/  @!P1 IMAD.WIDE R6, R38, 0x2, R6 ;  /* 0x0000000226069825 */ /* 0x000fe200078e0206 */
[----:B------:R1:W5:Y:S04]  /*9dd0*/  @!P0 LD.E.64 R52, [R8.64] ;  /* 0x0000001608348980 */ /* 0x000368000c101b00 */
[----:B------:R1:W5:Y:S02]  /*9de0*/  @!P1 LD.E.64 R48, [R6.64] ;  /* 0x0000001606309980 */ /* 0x000364000c101b00 */
.L_x_653:
[----:B---3--:R-:W-:Y:S05]  /*9df0*/  BSYNC B0 ;  /* 0x0000000000007941 */ /* 0x008fea0003800000 */
.L_x_652:
[----:B------:R-:W-:Y:S01]  /*9e00*/  UIADD3 UR4, -UR14, UR17, URZ ;  /* 0x000000110e047290 */ /* 0x000fe2000fffe13f */
[----:B-----5:R-:W-:Y:S01]  /*9e10*/  IMAD.MOV.U32 R0, RZ, RZ, R54 ;  /* 0x000000ffff007224 */ /* 0x020fe200078e0036 */
[----:B------:R-:W-:-:S04]  /*9e20*/  DEPBAR.LE SB0, 0x1 ;  /* 0x000080400000791a */ /* 0x000fc80000000000 */
[----:B------:R-:W-:Y:S01]  /*9e30*/  UISETP.LT.AND UP0, UPT, UR4, 0x80, UPT ;  /* 0x000000800400788c */ /* 0x000fe2000bf01270 */
[----:B------:R-:W-:Y:S01]  /*9e40*/  PRMT R66, R66, 0x5410, R0 ;  /* 0x0000541042427816 */ /* 0x000fe20000000000 */
[----:B-1----:R-:W-:Y:S01]  /*9e50*/  IMAD.MOV.U32 R6, RZ, RZ, R55 ;  /* 0x000000ffff067224 */ /* 0x002fe200078e0037 */
[----:B------:R-:W-:Y:S01]  /*9e60*/  BSSY B1, `(.L_x_654) ;  /* 0x000006d000017945 */ /* 0x000fe20003800000 */
[----:B------:R-:W-:Y:S01]  /*9e70*/  USEL UR4, UR4, 0x80, UP0 ;  /* 0x0000008004047887 */ /* 0x000fe20008000000 */
[----:B------:R-:W-:Y:S02]  /*9e80*/  IMAD.MOV.U32 R5, RZ, RZ, R46 ;  /* 0x000000ffff057224 */ /* 0x000fe400078e002e */
[----:B------:R-:W-:Y:S01]  /*9e90*/  IMAD.MOV.U32 R0, RZ, RZ, R47 ;  /* 0x000000ffff007224 */ /* 0x000fe200078e002f */
[----:B------:R-:W-:Y:S01]  /*9ea0*/  PRMT R67, R67, 0x5410, R6 ;  /* 0x0000541043437816 */ /* 0x000fe20000000006 */
[----:B------:R-:W-:Y:S01]  /*9eb0*/  IMAD.MOV.U32 R7, RZ, RZ, R52 ;  /* 0x000000ffff077224 */ /* 0x000fe200078e0034 */
[----:B------:R-:W-:Y:S01]  /*9ec0*/  BAR.SYNC.DEFER_BLOCKING 0x0 ;  /* 0x0000000000007b1d */ /* 0x000fe20000010000 */
[----:B------:R-:W-:Y:S01]  /*9ed0*/  ISETP.GE.AND P0, PT, R68, UR4, PT ;  /* 0x0000000444007c0c */ /* 0x000fe2000bf06270 */
[----:B------:R-:W-:Y:S01]  /*9ee0*/  IMAD.MOV.U32 R6, RZ, RZ, R53 ;  /* 0x000000ffff067224 */ /* 0x000fe200078e0035 */
[----:B------:R-:W-:Y:S01]  /*9ef0*/  PRMT R64, R64, 0x5410, R5 ;  /* 0x0000541040407816 */ /* 0x000fe20000000005 */
[----:B------:R-:W-:Y:S01]  /*9f00*/  IMAD.MOV.U32 R5, RZ, RZ, R48 ;  /* 0x000000ffff057224 */ /* 0x000fe200078e0030 */
[----:B------:R-:W-:Y:S01]  /*9f10*/  PRMT R65, R65, 0x5410, R0 ;  /* 0x0000541041417816 */ /* 0x000fe20000000000 */
[----:B------:R-:W-:Y:S01]  /*9f20*/  IMAD.MOV.U32 R0, RZ, RZ, R49 ;  /* 0x000000ffff007224 */ /* 0x000fe200078e0031 */
[----:B------:R-:W-:-:S02]  /*9f30*/  PRMT R66, R7, 0x7610, R66 ;  /* 0x0000761007427816 */ /* 0x000fc40000000042 */
[----:B------:R-:W-:Y:S02]  /*9f40*/  PRMT R67, R6, 0x7610, R67 ;  /* 0x0000761006437816 */ /* 0x000fe40000000043 */
[----:B------:R-:W-:Y:S02]  /*9f50*/  PRMT R64, R5, 0x7610, R64 ;  /* 0x0000761005407816 */ /* 0x000fe40000000040 */
[----:B------:R-:W-:Y:S01]  /*9f60*/  PRMT R65, R0, 0x7610, R65 ;  /* 0x0000761000417816 */ /* 0x000fe20000000041 */
[----:B------:R-:W-:Y:S05]  /*9f70*/  @P0 BRA `(.L_x_655) ;  /* 0x000005b000000947 */ /* 0x000fea0003800000 */
[----:B------:R-:W-:Y:S01]  /*9f80*/  ISETP.GE.AND P0, PT, R38, c[0x0][0x27c], PT ;  /* 0x00009f0026007a0c */ /* 0x000fe20003f06270 */
[----:B------:R-:W-:-:S12]  /*9f90*/  BSSY B0, `(.L_x_656) ;  /* 0x000002c000007945 */ /* 0x000fd80003800000 */
[----:B------:R-:W-:Y:S05]  /*9fa0*/  @P0 BRA `(.L_x_657) ;  /* 0x000002a000000947 */ /* 0x000fea0003800000 */
[----:B------:R-:W1:Y:S01]  /*9fb0*/  LDS.128 R8, [R45+0x100] ;  /* 0x000100002d087984 */ /* 0x000e620000000c00 */
[----:B------:R-:W-:Y:S02]  /*9fc0*/  SHF.R.U32.HI R0, RZ, 0x10, R17 ;  /* 0x00000010ff007819 */ /* 0x000fe40000011611 */
[--C-:B----4-:R-:W-:Y:S02]  /*9fd0*/  SHF.R.U64 R19, R14, 0x10, R15.reuse ;  /* 0x000000100e137819 */ /* 0x110fe4000000120f */
[----:B------:R-:W-:Y:S02]  /*9fe0*/  SHF.R.U32.HI R5, RZ, 0x10, R15 ;  /* 0x00000010ff057819 */ /* 0x000fe4000001160f */
[----:B------:R-:W-:Y:S01]  /*9ff0*/  SHF.R.U64 R18, R16, 0x10, R17 ;  /* 0x0000001010127819 */ /* 0x000fe20000001211 */
[----:B------:R-:W-:Y:S02]  /*a000*/  HADD2.F32 R19, -RZ, R19.H0_H0 ;  /* 0x20000013ff137230 */ /* 0x000fe40000004100 */
[----:B------:R-:W-:-:S02]  /*a010*/  HADD2.F32 R24, -RZ, R5.H0_H0 ;  /* 0x20000005ff187230 */ /* 0x000fc40000004100 */
[----:B------:R-:W-:Y:S02]  /*a020*/  HADD2.F32 R5, -RZ, R39.H1_H1 ;  /* 0x30000027ff057230 */ /* 0x000fe40000004100 */
        /* <DEDUP_REMOVED lines=34> */
.L_x_657:
[----:B------:R-:W-:Y:S05]  /*a250*/  BSYNC B0 ;  /* 0x0000000000007941 */ /* 0x000fea0003800000 */
.L_x_656:
[----:B------:R-:W-:-:S04]  /*a260*/  IADD3 R0, R38, 0x20, RZ ;  /* 0x0000002026007810 */ /* 0x000fc80007ffe0ff */
[----:B------:R-:W-:-:S13]  /*a270*/  ISETP.GE.AND P0, PT, R0, c[0x0][0x27c], PT ;  /* 0x00009f0000007a0c */ /* 0x000fda0003f06270 */
[----:B------:R-:W-:Y:S05]  /*a280*/  @P0 BRA `(.L_x_655) ;  /* 0x000002a000000947 */ /* 0x000fea0003800000 */
[----:B-1----:R-:W1:Y:S01]  /*a290*/  LDS.128 R8, [R45+0x4100] ;  /* 0x004100002d087984 */ /* 0x002e620000000c00 */
[----:B------:R-:W-:Y:S02]  /*a2a0*/  SHF.R.U32.HI R0, RZ, 0x10, R23 ;  /* 0x00000010ff007819 */ /* 0x000fe40000011617 */
[----:B------:R-:W-:Y:S02]  /*a2b0*/  SHF.R.U32.HI R5, RZ, 0x10, R21 ;  /* 0x00000010ff057819 */ /* 0x000fe40000011615 */
[----:B------:R-:W-:Y:S02]  /*a2c0*/  SHF.R.U64 R17, R22, 0x10, R23 ;  /* 0x0000001016117819 */ /* 0x000fe40000001217 */
[----:B------:R-:W-:Y:S01]  /*a2d0*/  SHF.R.U64 R20, R20, 0x10, R21 ;  /* 0x0000001014147819 */ /* 0x000fe20000001215 */
[----:B----4-:R-:W-:Y:S02]  /*a2e0*/  HADD2.F32 R19, -RZ, R5.H0_H0 ;  /* 0x20000005ff137230 */ /* 0x010fe40000004100 */
[----:B------:R-:W-:-:S02]  /*a2f0*/  HADD2.F32 R5, -RZ, R51.H1_H1 ;  /* 0x30000033ff057230 */ /* 0x000fc40000004100 */
[--C-:B-1----:R-:W-:Y:S02]  /*a300*/  HADD2.F32 R7, -RZ, R11.reuse.H0_H0 ;  /* 0x2000000bff077230 */ /* 0x102fe40000004100 */
[--C-:B------:R-:W-:Y:S02]  /*a310*/  HADD2.F32 R14, -RZ, R10.reuse.H0_H0 ;  /* 0x2000000aff0e7230 */ /* 0x100fe40000004100 */
[----:B------:R-:W-:Y:S02]  /*a320*/  HADD2.F32 R13, -RZ, R10.H1_H1 ;  /* 0x3000000aff0d7230 */ /* 0x000fe40000004100 */
[----:B------:R-:W-:Y:S02]  /*a330*/  HADD2.F32 R11, -RZ, R11.H1_H1 ;  /* 0x3000000bff0b7230 */ /* 0x000fe40000004100 */
[----:B------:R-:W-:Y:S02]  /*a340*/  HADD2.F32 R10, -RZ, R0.H0_H0 ;  /* 0x20000000ff0a7230 */ /* 0x000fe40000004100 */
[----:B------:R-:W-:-:S02]  /*a350*/  HADD2.F32 R6, -RZ, R8.H0_H0 ;  /* 0x20000008ff067230 */ /* 0x000fc40000004100 */
        /* <DEDUP_REMOVED lines=8> */
[----:B------:R-:W-:Y:S02]  /*a3e0*/  FFMA.FTZ R11, R11, R19, R10 ;  /* 0x000000130b0b7223 */ /* 0x000fe4000001000a */
[----:B------:R-:W-:-:S02]  /*a3f0*/  FMUL.FTZ R12, R8, R0 ;  /* 0x00000000080c7220 */ /* 0x000fc40000410000 */
[C---:B------:R-:W-:Y:S01]  /*a400*/  FMUL.FTZ R7, R6.reuse, R0 ;  /* 0x0000000006077220 */ /* 0x040fe20000410000 */
[--C-:B------:R-:W-:Y:S01]  /*a410*/  HADD2.F32 R0, -RZ, R56.reuse.H0_H0 ;  /* 0x20000038ff007230 */ /* 0x100fe20000004100 */
[-C--:B------:R-:W-:Y:S01]  /*a420*/  FFMA.FTZ R12, R6, R5.reuse, -R12 ;  /* 0x00000005060c7223 */ /* 0x080fe2000001080c */
[----:B------:R-:W-:Y:S01]  /*a430*/  F2FP.PACK_AB R11, R11, R18 ;  /* 0x000000120b0b723e */ /* 0x000fe200000000ff */
[----:B------:R-:W-:Y:S01]  /*a440*/  FFMA.FTZ R8, R8, R5, R7 ;  /* 0x0000000508087223 */ /* 0x000fe20000010007 */
[----:B------:R-:W-:Y:S01]  /*a450*/  HADD2.F32 R5, -RZ, R56.H1_H1 ;  /* 0x30000038ff057230 */ /* 0x000fe20000004100 */
[-C--:B------:R-:W-:Y:S01]  /*a460*/  FMUL.FTZ R6, R13, R0.reuse ;  /* 0x000000000d067220 */ /* 0x080fe20000410000 */
[----:B------:R-:W-:Y:S01]  /*a470*/  HADD2.F32 R7, -RZ, R20.H0_H0 ;  /* 0x20000014ff077230 */ /* 0x000fe20000004100 */
        /* <DEDUP_REMOVED lines=11> */
.L_x_655:
[----:B------:R-:W-:Y:S05]  /*a530*/  BSYNC B1 ;  /* 0x0000000000017941 */ /* 0x000fea0003800000 */
.L_x_654:
[----:B------:R-:W-:Y:S01]  /*a540*/  IADD3 R0, R68, 0x20, RZ ;  /* 0x0000002044007810 */ /* 0x000fe20007ffe0ff */
[----:B------:R-:W-:Y:S03]  /*a550*/  BSSY B1, `(.L_x_658) ;  /* 0x000005e000017945 */ /* 0x000fe60003800000 */
[----:B------:R-:W-:-:S13]  /*a560*/  ISETP.GE.AND P0, PT, R0, UR4, PT ;  /* 0x0000000400007c0c */ /* 0x000fda000bf06270 */
[----:B------:R-:W-:Y:S05]  /*a570*/  @P0 BRA `(.L_x_659) ;  /* 0x000005b000000947 */ /* 0x000fea0003800000 */
[----:B------:R-:W-:Y:S01]  /*a580*/  ISETP.GE.AND P0, PT, R38, c[0x0][0x27c], PT ;  /* 0x00009f0026007a0c */ /* 0x000fe20003f06270 */
[----:B------:R-:W-:-:S12]  /*a590*/  BSSY B0, `(.L_x_660) ;  /* 0x000002c000007945 */ /* 0x000fd80003800000 */
[----:B------:R-:W-:Y:S05]  /*a5a0*/  @P0 BRA `(.L_x_661) ;  /* 0x000002a000000947 */ /* 0x000fea0003800000 */
[----:B-1----:R-:W1:Y:S01]  /*a5b0*/  LDS.128 R8, [R45+0x1100] ;  /* 0x001100002d087984 */ /* 0x002e620000000c00 */
[----:B------:R-:W-:Y:S02]  /*a5c0*/  SHF.R.U32.HI R0, RZ, 0x10, R29 ;  /* 0x00000010ff007819 */ /* 0x000fe4000001161d */
[----:B------:R-:W-:Y:S02]  /*a5d0*/  SHF.R.U32.HI R5, RZ, 0x10, R27 ;  /* 0x00000010ff057819 */ /* 0x000fe4000001161b */
[----:B------:R-:W-:Y:S02]  /*a5e0*/  SHF.R.U64 R17, R28, 0x10, R29 ;  /* 0x000000101c117819 */ /* 0x000fe4000000121d */
[----:B----4-:R-:W-:Y:S01]  /*a5f0*/  SHF.R.U64 R19, R26, 0x10, R27 ;  /* 0x000000101a137819 */ /* 0x010fe2000000121b */
        /* <DEDUP_REMOVED lines=37> */
.L_x_661:
[----:B------:R-:W-:Y:S05]  /*a850*/  BSYNC B0 ;  /* 0x0000000000007941 */ /* 0x000fea0003800000 */
.L_x_660:
[----:B------:R-:W-:-:S04]  /*a860*/  IADD3 R0, R38, 0x20, RZ ;  /* 0x0000002026007810 */ /* 0x000fc80007ffe0ff */
[----:B------:R-:W-:-:S13]  /*a870*/  ISETP.GE.AND P0, PT, R0, c[0x0][0x27c], PT ;  /* 0x00009f0000007a0c */ /* 0x000fda0003f06270 */
        /* <DEDUP_REMOVED lines=43> */
.L_x_659:
[----:B------:R-:W-:Y:S05]  /*ab30*/  BSYNC B1 ;  /* 0x0000000000017941 */ /* 0x000fea0003800000 */
.L_x_658:
        /* <DEDUP_REMOVED lines=49> */
.L_x_665:
[----:B------:R-:W-:Y:S05]  /*ae50*/  BSYNC B0 ;  /* 0x0000000000007941 */ /* 0x000fea0003800000 */
.L_x_664:
        /* <DEDUP_REMOVED lines=45> */
.L_x_663:
[----:B------:R-:W-:Y:S05]  /*b130*/  BSYNC B1 ;  /* 0x0000000000017941 */ /* 0x000fea0003800000 */
.L_x_662:
[----:B------:R-:W-:-:S04]  /*b140*/  IADD3 R0, R68, 0x60, RZ ;  /* 0x0000006044007810 */ /* 0x000fc80007ffe0ff */
        /* <DEDUP_REMOVED lines=47> */
.L_x_668:
[----:B------:R-:W-:Y:S05]  /*b440*/  BSYNC B0 ;  /* 0x0000000000007941 */ /* 0x000fea0003800000 */
.L_x_667:
        /* <DEDUP_REMOVED lines=46> */
.L_x_645:
[----:B------:R-:W-:Y:S01]  /*b730*/  PLOP3.LUT P0, PT, PT, PT, UP2, 0x80, 0x0 ;  /* 0x000000000000781c */ /* 0x000fe20003f0f028 */
[----:B------:R-:W-:Y:S01]  /*b740*/  IMAD.U32 R8, RZ, RZ, UR30 ;  /* 0x0000001eff087e24 */ /* 0x000fe2000f8e00ff */
[----:B------:R-:W-:Y:S01]  /*b750*/  SHF.R.S32.HI R26, RZ, 0x1f, R167 ;  /* 0x0000001fff1a7819 */ /* 0x000fe200000114a7 */
[----:B------:R-:W-:Y:S01]  /*b760*/  IMAD.U32 R7, RZ, RZ, UR6 ;  /* 0x00000006ff077e24 */ /* 0x000fe2000f8e00ff */
[----:B------:R-:W-:Y:S01]  /*b770*/  CS2R R22, SRZ ;  /* 0x0000000000167805 */ /* 0x000fe2000001ff00 */
[----:B------:R-:W-:Y:S01]  /*b780*/  IMAD.MOV.U32 R6, RZ, RZ, R8 ;  /* 0x000000ffff067224 */ /* 0x000fe200078e0008 */
[----:B------:R-:W-:Y:S01]  /*b790*/  CS2R R20, SRZ ;  /* 0x0000000000147805 */ /* 0x000fe2000001ff00 */
[----:B------:R-:W-:Y:S02]  /*b7a0*/  IMAD.U32 R8, RZ, RZ, UR32 ;  /* 0x00000020ff087e24 */ /* 0x000fe4000f8e00ff */
[----:B------:R-:W-:-:S02]  /*b7b0*/  IMAD.U32 R9, RZ, RZ, UR31 ;  /* 0x0000001fff097e24 */ /* 0x000fc4000f8e00ff */
[----:B------:R-:W-:Y:S02]  /*b7c0*/  IMAD.U32 R9, RZ, RZ, UR33 ;  /* 0x00000021ff097e24 */ /* 0x000fe4000f8e00ff */
[----:B------:R-:W-:Y:S01]  /*b7d0*/  @P0 IMAD.HI.U32 R5, R0, c[0x0][0x2c8], RZ ;  /* 0x0000b20000050a27 */ /* 0x000fe200078e00ff */
[----:B------:R-:W-:-:S13]  /*b7e0*/  PLOP3.LUT P0, PT, PT, PT, UP2, 0x80, 0x0 ;  /* 0x000000000000781c */ /* 0x000fda0003f0f028 */
[----:B------:R-:W-:-:S04]  /*b7f0*/  @P0 SHF.R.U32.HI R0, RZ, c[0x0][0x2cc], R5 ;  /* 0x0000b300ff000a19 */ /* 0x000fc80000011605 */
[----:B------:R-:W-:Y:S01]  /*b800*/  SHF.R.S32.HI R10, RZ, 0x1f, R0 ;  /* 0x0000001fff0a7819 */ /* 0x000fe20000011400 */
[----:B------:R-:W-:-:S04]  /*b810*/  IMAD.WIDE.U32 R6, R0, c[0x0][0x280], R6 ;  /* 0x0000a00000067a25 */ /* 0x000fc800078e0006 */
[----:B------:R-:W-:Y:S01]  /*b820*/  IMAD R5, R10, c[0x0][0x280], RZ ;  /* 0x0000a0000a057a24 */ /* 0x000fe200078e02ff */
[----:B------:R-:W-:-:S03]  /*b830*/  LEA R15, P0, R6, c[0x0][0x270], 0x1 ;  /* 0x00009c00060f7a11 */ /* 0x000fc600078008ff */
[----:B------:R-:W-:-:S05]  /*b840*/  IMAD R5, R0, c[0x0][0x284], R5 ;  /* 0x0000a10000057a24 */ /* 0x000fca00078e0205 */
[----:B------:R-:W-:Y:S01]  /*b850*/  IADD3 R5, R7, R5, RZ ;  /* 0x0000000507057210 */ /* 0x000fe20007ffe0ff */
[----:B------:R-:W-:-:S03]  /*b860*/  IMAD.U32 R7, RZ, RZ, UR5 ;  /* 0x00000005ff077e24 */ /* 0x000fc6000f8e00ff */
[----:B------:R-:W-:Y:S01]  /*b870*/  LEA.HI.X R14, R6, c[0x0][0x274], R5, 0x1, P0 ;  /* 0x00009d00060e7a11 */ /* 0x000fe200000f0c05 */
[----:B------:R-:W-:Y:S01]  /*b880*/  IMAD R5, R10, c[0x0][0x290], RZ ;  /* 0x0000a4000a057a24 */ /* 0x000fe200078e02ff */
[----:B------:R-:W-:Y:S02]  /*b890*/  MOV R6, R8 ;  /* 0x0000000800067202 */ /* 0x000fe40000000f00 */
        /* <DEDUP_REMOVED lines=11> */
[----:B-1----:R-:W-:-:S05]  /*b950*/  @!P0 IADD3 R8, P1, R8, R6, RZ ;  /* 0x0000000608088210 */ /* 0x002fca0007f3e0ff */
[----:B--2---:R-:W-:Y:S01]  /*b960*/  @!P0 IMAD.X R9, R5, 0x1, R0, P1 ;  /* 0x0000000105098824 */ /* 0x004fe200008e0600 */
[----:B---3--:R-:W-:Y:S01]  /*b970*/  @!P0 IADD3 R6, P1, R7, R6, RZ ;  /* 0x0000000607068210 */ /* 0x008fe20007f3e0ff */
[----:B------:R-:W1:Y:S01]  /*b980*/  SHFL.IDX PT, R5, R11, RZ, 0x181f ;  /* 0x00181fff0b057589 */ /* 0x000e6200000e0000 */
[----:B------:R-:W-:Y:S01]  /*b990*/  CS2R R18, SRZ ;  /* 0x0000000000127805 */ /* 0x000fe2000001ff00 */
[----:B------:R-:W-:Y:S02]  /*b9a0*/  CS2R R16, SRZ ;  /* 0x0000000000107805 */ /* 0x000fe4000001ff00 */
[----:B------:R2:W3:Y:S01]  /*b9b0*/  @!P0 LD.E.128 R20, [R8.64] ;  /* 0x0000001608148980 */ /* 0x0004e2000c101d00 */
[----:B-1----:R-:W-:-:S05]  /*b9c0*/  @!P0 IADD3.X R7, R5, R0, RZ, P1, !PT ;  /* 0x0000000005078210 */ /* 0x002fca0000ffe4ff */
        /* <DEDUP_REMOVED lines=38> */
.L_x_670:
[----:B-12---:R-:W-:Y:S05]  /*bc30*/  BSYNC B0 ;  /* 0x0000000000007941 */ /* 0x006fea0003800000 */
.L_x_669:
[----:B------:R-:W1:Y:S01]  /*bc40*/  SHFL.IDX PT, R5, R15, 0x2, 0x181f ;  /* 0x00581f000f057f89 */ /* 0x000e6200000e0000 */
[----:B------:R-:W-:Y:S01]  /*bc50*/  ISETP.NE.AND P0, PT, R35, RZ, PT ;  /* 0x000000ff2300720c */ /* 0x000fe20003f05270 */
[----:B------:R-:W-:Y:S01]  /*bc60*/  CS2R R54, SRZ ;  /* 0x0000000000367805 */ /* 0x000fe2000001ff00 */
[----:B------:R-:W-:Y:S01]  /*bc70*/  CS2R R52, SRZ ;  /* 0x0000000000347805 */ /* 0x000fe2000001ff00 */
[----:B------:R-:W2:Y:S01]  /*bc80*/  SHFL.IDX PT, R6, R14, 0x2, 0x181f ;  /* 0x00581f000e067f89 */ /* 0x000ea200000e0000 */
[----:B------:R-:W-:Y:S02]  /*bc90*/  ISETP.GE.OR P0, PT, R167, c[0x0][0x27c], P0 ;  /* 0x00009f00a7007a0c */ /* 0x000fe40000706670 */
[----:B------:R-:W-:-:S11]  /*bca0*/  ISETP.NE.AND P3, PT, R46, RZ, PT ;  /* 0x000000ff2e00720c */ /* 0x000fd60003f65270 */
[C---:B------:R-:W-:Y:S01]  /*bcb0*/  @!P0 IMAD.SHL.U32 R0, R167.reuse, 0x2, RZ ;  /* 0x00000002a7008824 */ /* 0x040fe200078e00ff */
[----:B------:R-:W-:-:S04]  /*bcc0*/  @!P0 SHF.L.U64.HI R7, R167, 0x1, R26 ;  /* 0x00000001a7078819 */ /* 0x000fc8000001021a */
[-C--:B-1----:R-:W-:Y:S02]  /*bcd0*/  @!P0 IADD3 R8, P2, R5, R0.reuse, RZ ;  /* 0x0000000005088210 */ /* 0x082fe40007f5e0ff */
[----:B------:R-:W-:Y:S03]  /*bce0*/  SHFL.IDX PT, R5, R11, 0x2, 0x181f ;  /* 0x00581f000b057f89 */ /* 0x000fe600000e0000 */
[----:B--2---:R-:W-:Y:S02]  /*bcf0*/  @!P0 IMAD.X R9, R6, 0x1, R7, P2 ;  /* 0x0000000106098824 */ /* 0x004fe400010e0607 */
[----:B------:R-:W1:Y:S01]  /*bd00*/  SHFL.IDX PT, R6, R12, 0x2, 0x181f ;  /* 0x00581f000c067f89 */ /* 0x000e6200000e0000 */
[----:B------:R-:W-:Y:S01]  /*bd10*/  CS2R R58, SRZ ;  /* 0x00000000003a7805 */ /* 0x000fe2000001ff00 */
[----:B------:R-:W-:Y:S02]  /*bd20*/  CS2R R56, SRZ ;  /* 0x0000000000387805 */ /* 0x000fe4000001ff00 */
        /* <DEDUP_REMOVED lines=20> */
[----:B------:R1:W1:Y:S01]  /*be70*/  SHFL.IDX PT, R10, R14, 0x3, 0x181f ;  /* 0x00781f000e0a7f89 */ /* 0x00026200000e0000 */
[----:B------:R-:W-:Y:S03]  /*be80*/  BSSY B0, `(.L_x_671) ;  /* 0x0000024000007945 */ /* 0x000fe60003800000 */
[----:B--2---:R2:W1:Y:S01]  /*be90*/  SHFL.IDX PT, R8, R15, 0x3, 0x181f ;  /* 0x00781f000f087f89 */ /* 0x00446200000e0000 */
        /* <DEDUP_REMOVED lines=28> */
[----:B------:R-:W-:-:S02]  /*c060*/  IADD3 R8, P2, R8, R6, RZ ;  /* 0x0000000608087210 */ /* 0x000fc40007f5e0ff */
[----:B------:R-:W-:-:S03]  /*c070*/  IADD3 R6, P0, R9, R6, RZ ;  /* 0x0000000609067210 */ /* 0x000fc60007f1e0ff */
[--C-:B------:R-:W-:Y:S02]  /*c080*/  IMAD.X R9, R10, 0x1, R0.reuse, P2 ;  /* 0x000000010a097824 */ /* 0x100fe400010e0600 */
[----:B------:R-:W-:-:S03]  /*c090*/  IMAD.X R7, R11, 0x1, R0, P0 ;  /* 0x000000010b077824 */ /* 0x000fc600000e0600 */
[----:B------:R1:W5:Y:S04]  /*c0a0*/  @!P1 LD.E.128 R64, [R8.64] ;  /* 0x0000001608409980 */ /* 0x000368000c101d00 */
[----:B------:R1:W5:Y:S02]  /*c0b0*/  @!P1 LD.E.128 R60, [R6.64] ;  /* 0x00000016063c9980 */ /* 0x000364000c101d00 */
.L_x_672:
[----:B-12---:R-:W-:Y:S05]  /*c0c0*/  BSYNC B0 ;  /* 0x0000000000007941 */ /* 0x006fea0003800000 */
.L_x_671:
[----:B------:R-:W-:Y:S01]  /*c0d0*/  UIADD3 UR4, -UR14, UR17, URZ ;  /* 0x000000110e047290 */ /* 0x000fe2000fffe13f */
[----:B-----5:R-:W-:Y:S01]  /*c0e0*/  IMAD.MOV.U32 R0, RZ, RZ, R66 ;  /* 0x000000ffff007224 */ /* 0x020fe200078e0042 */
[----:B------:R-:W-:-:S04]  /*c0f0*/  DEPBAR.LE SB0, 0x1 ;  /* 0x000080400000791a */ /* 0x000fc80000000000 */
[----:B------:R-:W-:Y:S01]  /*c100*/  UISETP.LT.AND UP0, UPT, UR4, 0x80, UPT ;  /* 0x000000800400788c */ /* 0x000fe2000bf01270 */
[----:B------:R-:W-:Y:S01]  /*c110*/  PRMT R81, R81, 0x5410, R0 ;  /* 0x0000541051517816 */ /* 0x000fe20000000000 */
[----:B------:R-:W-:Y:S01]  /*c120*/  IMAD.MOV.U32 R6, RZ, RZ, R67 ;  /* 0x000000ffff067224 */ /* 0x000fe200078e0043 */
[----:B------:R-:W-:Y:S01]  /*c130*/  BSSY B0, `(.L_x_673) ;  /* 0x0000071000007945 */ /* 0x000fe20003800000 */
[----:B------:R-:W-:Y:S01]  /*c140*/  USEL UR4, UR4, 0x80, UP0 ;  /* 0x0000008004047887 */ /* 0x000fe20008000000 */
[----:B------:R-:W-:Y:S02]  /*c150*/  IMAD.MOV.U32 R5, RZ, RZ, R64 ;  /* 0x000000ffff057224 */ /* 0x000fe400078e0040 */
[----:B------:R-:W-:Y:S01]  /*c160*/  IMAD.MOV.U32 R0, RZ, RZ, R65 ;  /* 0x000000ffff007224 */ /* 0x000fe200078e0041 */
[----:B------:R-:W-:Y:S01]  /*c170*/  PRMT R79, R79, 0x5410, R6 ;  /* 0x000054104f4f7816 */ /* 0x000fe20000000006 */
[----:B------:R-:W-:Y:S01]  /*c180*/  IMAD.MOV.U32 R7, RZ, RZ, R62 ;  /* 0x000000ffff077224 */ /* 0x000fe200078e003e */
[----:B------:R-:W-:Y:S01]  /*c190*/  BAR.SYNC.DEFER_BLOCKING 0x0 ;  /* 0x0000000000007b1d */ /* 0x000fe20000010000 */
[----:B------:R-:W-:Y:S01]  /*c1a0*/  ISETP.GE.OR P0, PT, R68, UR4, P1 ;  /* 0x0000000444007c0c */ /* 0x000fe20008f06670 */
        /* <DEDUP_REMOVED lines=10> */
[----:B------:R-:W-:Y:S01]  /*c250*/  MOV R0, c[0x0][0x27c] ;  /* 0x00009f0000007a02 */ /* 0x000fe20000000f00 */
[----:B------:R-:W1:Y:S01]  /*c260*/  LDS.128 R8, [R45+0x100] ;  /* 0x000100002d087984 */ /* 0x000e620000000c00 */
[----:B------:R-:W-:Y:S02]  /*c270*/  SHF.R.U32.HI R7, RZ, 0x10, R17 ;  /* 0x00000010ff077819 */ /* 0x000fe40000011611 */
[----:B------:R-:W-:Y:S02]  /*c280*/  LEA.HI R0, R0, R50, RZ, 0x1d ;  /* 0x0000003200007211 */ /* 0x000fe400078fe8ff */
[----:B------:R-:W-:-:S02]  /*c290*/  SHF.R.U64 R49, R20, 0x10, R21 ;  /* 0x0000001014317819 */ /* 0x000fc40000001215 */
[----:B------:R-:W-:Y:S02]  /*c2a0*/  SHF.R.S32.HI R6, RZ, 0x1f, R0 ;  /* 0x0000001fff067819 */ /* 0x000fe40000011400 */
[----:B------:R-:W-:Y:S01]  /*c2b0*/  SHF.L.U32 R5, R0, 0x3, RZ ;  /* 0x0000000300057819 */ /* 0x000fe200000006ff */
[----:B------:R-:W-:Y:S01]  /*c2c0*/  HADD2.F32 R49, -RZ, R49.H0_H0 ;  /* 0x20000031ff317230 */ /* 0x000fe20000004100 */
[----:B------:R-:W-:Y:S02]  /*c2d0*/  LEA.HI R0, R6, R0, RZ, 0x3 ;  /* 0x0000000006007211 */ /* 0x000fe400078f18ff */
[----:B------:R-:W-:Y:S02]  /*c2e0*/  LOP3.LUT R5, R24, 0x38, R5, 0xf8, !PT ;  /* 0x0000003818057812 */ /* 0x000fe400078ef805 */
[----:B------:R-:W-:Y:S02]  /*c2f0*/  SHF.L.U32 R0, R0, 0xa, RZ ;  /* 0x0000000a00007819 */ /* 0x000fe400000006ff */
[----:B------:R-:W-:-:S02]  /*c300*/  LOP3.LUT R5, R5, R27, RZ, 0x3c, !PT ;  /* 0x0000001b05057212 */ /* 0x000fc400078e3cff */
[----:B------:R-:W-:Y:S02]  /*c310*/  LOP3.LUT R0, R0, 0x7fffe000, RZ, 0xc0, !PT ;  /* 0x7fffe00000007812 */ /* 0x000fe400078ec0ff */
[----:B------:R-:W-:Y:S02]  /*c320*/  SHF.R.U64 R48, R22, 0x10, R23 ;  /* 0x0000001016307819 */ /* 0x000fe40000001217 */
[----:B------:R-:W-:Y:S02]  /*c330*/  IADD3 R0, R5, R0, R25 ;  /* 0x0000000005007210 */ /* 0x000fe40007ffe019 */
[----:B------:R-:W-:Y:S01]  /*c340*/  SHF.R.U32.HI R25, RZ, 0x10, R21 ;  /* 0x00000010ff197819 */ /* 0x000fe20000011615 */
        /* <DEDUP_REMOVED lines=79> */
.L_x_674:
[----:B------:R-:W-:Y:S05]  /*c840*/  BSYNC B0 ;  /* 0x0000000000007941 */ /* 0x000fea0003800000 */
.L_x_673:
[----:B------:R-:W-:Y:S01]  /*c850*/  IADD3 R0, R68, 0x20, RZ ;  /* 0x0000002044007810 */ /* 0x000fe20007ffe0ff */
[----:B------:R-:W-:Y:S03]  /*c860*/  BSSY B0, `(.L_x_675) ;  /* 0x000006c000007945 */ /* 0x000fe60003800000 */
[----:B------:R-:W-:-:S13]  /*c870*/  ISETP.GE.OR P0, PT, R0, UR4, P1 ;  /* 0x0000000400007c0c */ /* 0x000fda0008f06670 */
        /* <DEDUP_REMOVED lines=32> */
[----:B------:R-:W-:Y:S01]  /*ca80*/  SHF.R.U32.HI R18, RZ, 0x10, R39 ;  /* 0x00000010ff127819 */ /* 0x000fe20000011627 */
[----:B------:R-:W-:Y:S01]  /*ca90*/  HADD2.F32 R0, -RZ, R71.H0_H0 ;  /* 0x20000047ff007230 */ /* 0x000fe20000004100 */
        /* <DEDUP_REMOVED lines=22> */
[----:B------:R-:W-:Y:S01]  /*cc00*/  HADD2.F32 R11, -RZ, R12.H0_H0 ;  /* 0x2000000cff0b7230 */ /* 0x000fe20000004100 */
[C---:B------:R-:W-:Y:S01]  /*cc10*/  FMUL.FTZ R27, R6.reuse, R0 ;  /* 0x00000000061b7220 */ /* 0x040fe20000410000 */
[--C-:B------:R-:W-:Y:S01]  /*cc20*/  HADD2.F32 R0, -RZ, R72.reuse.H0_H0 ;  /* 0x20000048ff007230 */ /* 0x100fe20000004100 */
[----:B------:R-:W-:Y:S01]  /*cc30*/  FFMA.FTZ R35, R7, R42, R8 ;  /* 0x0000002a07237223 */ /* 0x000fe20000010008 */
[----:B------:R-:W-:Y:S01]  /*cc40*/  HADD2.F32 R8, -RZ, R72.H1_H1 ;  /* 0x30000048ff087230 */ /* 0x000fe20000004100 */
[----:B------:R-:W-:Y:S01]  /*cc50*/  FFMA.FTZ R32, R6, R9, R5 ;  /* 0x0000000906207223 */ /* 0x000fe20000010005 */
[--C-:B------:R-:W-:Y:S01]  /*cc60*/  HADD2.F32 R23, -RZ, R10.reuse.H0_H0 ;  /* 0x2000000aff177230 */ /* 0x100fe20000004100 */
[----:B------:R-:W-:Y:S01]  /*cc70*/  FMUL.FTZ R7, R24, R0 ;  /* 0x0000000018077220 */ /* 0x000fe20000410000 */
[----:B------:R-:W-:Y:S01]  /*cc80*/  HADD2.F32 R25, -RZ, R10.H1_H1 ;  /* 0x3000000aff197230 */ /* 0x000fe20000004100 */
[-C--:B------:R-:W-:Y:S01]  /*cc90*/  FMUL.FTZ R6, R21, R17.reuse ;  /* 0x0000001115067220 */ /* 0x080fe20000410000 */
[----:B------:R-:W-:Y:S01]  /*cca0*/  HADD2.F32 R10, -RZ, R15.H1_H1 ;  /* 0x3000000fff0a7230 */ /* 0x000fe20000004100 */
[C---:B------:R-:W-:Y:S01]  /*ccb0*/  FFMA.FTZ R28, R11.reuse, R8, R7 ;  /* 0x000000080b1c7223 */ /* 0x040fe20000010007 */
[----:B------:R-:W-:Y:S01]  /*ccc0*/  HADD2.F32 R15, -RZ, R12.H1_H1 ;  /* 0x3000000cff0f7230 */ /* 0x000fe20000004100 */
[----:B------:R-:W-:Y:S01]  /*ccd0*/  FMUL.FTZ R16, R11, R0 ;  /* 0x000000000b107220 */ /* 0x000fe20000410000 */
[--C-:B------:R-:W-:Y:S01]  /*cce0*/  HADD2.F32 R5, -RZ, R73.reuse.H0_H0 ;  /* 0x20000049ff057230 */ /* 0x100fe20000004100 */
[C---:B------:R-:W-:Y:S01]  /*ccf0*/  FMUL.FTZ R17, R10.reuse, R17 ;  /* 0x000000110a117220 */ /* 0x040fe20000410000 */
[----:B------:R-:W-:Y:S01]  /*cd00*/  HADD2.F32 R12, -RZ, R14.H0_H0 ;  /* 0x2000000eff0c7230 */ /* 0x000fe20000004100 */
[----:B------:R-:W-:Y:S01]  /*cd10*/  FFMA.FTZ R29, R10, R39, R6 ;  /* 0x000000270a1d7223 */ /* 0x000fe20000010006 */
[----:B------:R-:W-:Y:S01]  /*cd20*/  HADD2.F32 R7, -RZ, R36.H0_H0 ;  /* 0x20000024ff077230 */ /* 0x000fe20000004100 */
[-C--:B------:R-:W-:Y:S01]  /*cd30*/  FMUL.FTZ R6, R23, R5.reuse ;  /* 0x0000000517067220 */ /* 0x080fe20000410000 */
[----:B------:R-:W-:Y:S01]  /*cd40*/  HADD2.F32 R0, -RZ, R73.H1_H1 ;  /* 0x30000049ff007230 */ /* 0x000fe20000004100 */
[----:B------:R-:W-:Y:S01]  /*cd50*/  FMUL.FTZ R11, R12, R5 ;  /* 0x000000050c0b7220 */ /* 0x000fe20000410000 */
[----:B------:R-:W-:Y:S01]  /*cd60*/  HADD2.F32 R10, -RZ, R30.H0_H0 ;  /* 0x2000001eff0a7230 */ /* 0x000fe20000004100 */
[----:B------:R-:W-:Y:S01]  /*cd70*/  FMUL.FTZ R5, R26, R7 ;  /* 0x000000071a057220 */ /* 0x000fe20000410000 */
[----:B------:R-:W-:Y:S01]  /*cd80*/  HADD2.F32 R36, -RZ, R41.H0_H0 ;  /* 0x20000029ff247230 */ /* 0x000fe20000004100 */
[----:B------:R-:W-:Y:S01]  /*cd90*/  FFMA.FTZ R30, R12, R0, R6 ;  /* 0x000000000c1e7223 */ /* 0x000fe20000010006 */
[----:B------:R-:W-:Y:S01]  /*cda0*/  HADD2.F32 R14, -RZ, R14.H1_H1 ;  /* 0x3000000eff0e7230 */ /* 0x000fe20000004100 */
[----:B------:R-:W-:-:S02]  /*cdb0*/  FMUL.FTZ R6, R25, R10 ;  /* 0x0000000a19067220 */ /* 0x000fc40000410000 */
[C---:B------:R-:W-:Y:S02]  /*cdc0*/  FMUL.FTZ R7, R15.reuse, R7 ;  /* 0x000000070f077220 */ /* 0x040fe40000410000 */
[----:B------:R-:W-:Y:S02]  /*cdd0*/  FFMA.FTZ R15, R15, R36, R5 ;  /* 0x000000240f0f7223 */ /* 0x000fe40000010005 */
[C---:B------:R-:W-:Y:S02]  /*cde0*/  FMUL.FTZ R5, R14.reuse, R10 ;  /* 0x0000000a0e057220 */ /* 0x040fe40000410000 */
[----:B------:R-:W-:Y:S02]  /*cdf0*/  FFMA.FTZ R18, R14, R38, R6 ;  /* 0x000000260e127223 */ /* 0x000fe40000010006 */
[----:B------:R-:W-:Y:S02]  /*ce00*/  FFMA.FTZ R12, R20, R13, -R33 ;  /* 0x0000000d140c7223 */ /* 0x000fe40000010821 */
[----:B------:R-:W-:-:S02]  /*ce10*/  FFMA.FTZ R13, R19, R42, -R31 ;  /* 0x0000002a130d7223 */ /* 0x000fc4000001081f */
        /* <DEDUP_REMOVED lines=16> */
.L_x_676:
[----:B------:R-:W-:Y:S05]  /*cf20*/  BSYNC B0 ;  /* 0x0000000000007941 */ /* 0x000fea0003800000 */
.L_x_675:
        /* <DEDUP_REMOVED lines=109> */
.L_x_678:
[----:B------:R-:W-:Y:S05]  /*d600*/  BSYNC B0 ;  /* 0x0000000000007941 */ /* 0x000fea0003800000 */
.L_x_677:
[----:B------:R-:W-:-:S04]  /*d610*/  IADD3 R0, R68, 0x60, RZ ;  /* 0x0000006044007810 */ /* 0x000fc80007ffe0ff */
        /* <DEDUP_REMOVED lines=53> */
[----:B------:R-:W-:-:S02]  /*d970*/  HADD2.F32 R12, -RZ, R78.H1_H1 ;  /* 0x3000004eff0c7230 */ /* 0x000fc40000004100 */
[----:B------:R-:W-:Y:S02]  /*d980*/  HADD2.F32 R24, -RZ, R11.H0_H0 ;  /* 0x2000000bff187230 */ /* 0x000fe40000004100 */
[----:B------:R-:W-:Y:S01]  /*d990*/  HADD2.F32 R6, -RZ, R15.H0_H0 ;  /* 0x2000000fff067230 */ /* 0x000fe20000004100 */
[----:B------:R-:W-:Y:S01]  /*d9a0*/  FFMA.FTZ R41, R8, R12, R9 ;  /* 0x0000000c08297223 */ /* 0x000fe20000010009 */
[----:B------:R-:W-:Y:S01]  /*d9b0*/  HADD2.F32 R9, -RZ, R79.H1_H1 ;  /* 0x3000004fff097230 */ /* 0x000fe20000004100 */
[----:B------:R-:W-:Y:S01]  /*d9c0*/  FMUL.FTZ R8, R21, R33 ;  /* 0x0000002115087220 */ /* 0x000fe20000410000 */
[----:B------:R-:W-:Y:S01]  /*d9d0*/  HADD2.F32 R23, -RZ, R11.H1_H1 ;  /* 0x3000000bff177230 */ /* 0x000fe20000004100 */
[-C--:B------:R-:W-:Y:S01]  /*d9e0*/  FMUL.FTZ R5, R24, R0.reuse ;  /* 0x0000000018057220 */ /* 0x080fe20000410000 */
[----:B------:R-:W-:Y:S01]  /*d9f0*/  HADD2.F32 R15, -RZ, R15.H1_H1 ;  /* 0x3000000fff0f7230 */ /* 0x000fe20000004100 */
[----:B------:R-:W-:Y:S01]  /*da00*/  FMUL.FTZ R29, R6, R0 ;  /* 0x00000000061d7220 */ /* 0x000fe20000410000 */
[--C-:B------:R-:W-:Y:S01]  /*da10*/  HADD2.F32 R0, -RZ, R80.reuse.H0_H0 ;  /* 0x20000050ff007230 */ /* 0x100fe20000004100 */
        /* <DEDUP_REMOVED lines=38> */
[----:B------:R-:W-:-:S03]  /*dc80*/  FFMA.FTZ R5, R27, R40, -R5 ;  /* 0x000000281b057223 */ /* 0x000fc60000010805 */
[----:B------:R-:W-:Y:S02]  /*dc90*/  F2FP.PACK_AB R12, R7, R12 ;  /* 0x0000000c070c723e */ /* 0x000fe400000000ff */
[----:B------:R-:W-:-:S05]  /*dca0*/  F2FP.PACK_AB R14, R5, R14 ;  /* 0x0000000e050e723e */ /* 0x000fca00000000ff */
[----:B------:R1:W-:Y:S04]  /*dcb0*/  STS.128 [R37+0x100], R12 ;  /* 0x0001000c25007388 */ /* 0x0003e80000000c00 */
[----:B------:R1:W-:Y:S02]  /*dcc0*/  STS.128 [R35+0x100], R8 ;  /* 0x0001000823007388 */ /* 0x0003e40000000c00 */
.L_x_666:
[----:B------:R-:W-:Y:S05]  /*dcd0*/  BSYNC B2 ;  /* 0x0000000000027941 */ /* 0x000fea0003800000 */
.L_x_644:
[----:B------:R-:W-:Y:S01]  /*dce0*/  LEA.HI R171, R183, R174, RZ, 0x5 ;  /* 0x000000aeb7ab7211 */ /* 0x000fe200078f28ff */
[----:B------:R-:W-:Y:S01]  /*dcf0*/  BAR.SYNC.DEFER_BLOCKING 0x0 ;  /* 0x0000000000007b1d */ /* 0x000fe20000010000 */
[----:B------:R-:W-:Y:S01]  /*dd00*/  IMAD R0, R85, c[0x0][0x208], RZ ;  /* 0x0000820055007a24 */ /* 0x000fe200078e02ff */
[----:B------:R-:W-:Y:S01]  /*dd10*/  LOP3.LUT P3, RZ, R50, 0x2, RZ, 0xc0, !PT ;  /* 0x0000000232ff7812 */ /* 0x000fe2000786c0ff */
[C---:B------:R-:W-:Y:S01]  /*dd20*/  IMAD.WIDE.U32 R6, R86.reuse, c[0x0][0x208], RZ ;  /* 0x0000820056067a25 */ /* 0x040fe200078e00ff */
[----:B------:R-:W-:Y:S01]  /*dd30*/  SHF.R.S32.HI R170, RZ, 0x5, R171 ;  /* 0x00000005ffaa7819 */ /* 0x000fe200000114ab */
[----:B------:R-:W-:Y:S01]  /*dd40*/  UISETP.GE.AND UP0, UPT, UR10, 0x2, UPT ;  /* 0x000000020a00788c */ /* 0x000fe2000bf06270 */
[----:B------:R-:W-:Y:S01]  /*dd50*/  SHF.R.S32.HI R168, RZ, 0x1f, R167 ;  /* 0x0000001fffa87819 */ /* 0x000fe200000114a7 */
[----:B------:R-:W-:-:S02]  /*dd60*/  IMAD R0, R86, c[0x0][0x20c], R0 ;  /* 0x0000830056007a24 */ /* 0x000fc400078e0200 */
[----:B------:R-:W-:Y:S02]  /*dd70*/  IMAD R196, R170, 0x400, R3 ;  /* 0x00000400aac47824 */ /* 0x000fe400078e0203 */
[----:B------:R-:W-:Y:S02]  /*dd80*/  IMAD.IADD R7, R7, 0x1, R0 ;  /* 0x0000000107077824 */ /* 0x000fe400078e0200 */
[----:B------:R-:W-:Y:S01]  /*dd90*/  IMAD.SHL.U32 R0, R50, 0x40, RZ ;  /* 0x0000004032007824 */ /* 0x000fe200078e00ff */
[C---:B------:R-:W-:Y:S01]  /*dda0*/  LEA R204, R196.reuse, 0x100, 0x1 ;  /* 0x00000100c4cc7811 */ /* 0x040fe200078e08ff */
[----:B------:R-:W-:Y:S02]  /*ddb0*/  IMAD.SHL.U32 R196, R196, 0x2, RZ ;  /* 0x00000002c4c47824 */ /* 0x000fe400078e00ff */
[----:B-1----:R-:W-:Y:S01]  /*ddc0*/  IMAD.SHL.U32 R8, R68, 0x8, RZ ;  /* 0x0000000844087824 */ /* 0x002fe200078e00ff */
[----:B------:R-:W-:Y:S01]  /*ddd0*/  LOP3.LUT R0, R0, 0x1c0, RZ, 0xc0, !PT ;  /* 0x000001c000007812 */ /* 0x000fe200078ec0ff */
[----:B------:R-:W-:-:S02]  /*dde0*/  IMAD R200, R4, 0x2, R204 ;  /* 0x0000000204c87824 */ /* 0x000fc400078e02cc */
[----:B------:R-:W-:Y:S01]  /*ddf0*/  IMAD R204, R2, 0x2, R204 ;  /* 0x0000000202cc7824 */ /* 0x000fe200078e02cc */
[----:B------:R-:W-:Y:S01]  /*de00*/  LOP3.LUT R8, R0, 0x8, R8, 0xf8, !PT ;  /* 0x0000000800087812 */ /* 0x000fe200078ef808 */
[----:B------:R-:W-:Y:S01]  /*de10*/  IMAD R212, R2, 0x2, R200 ;  /* 0x0000000202d47824 */ /* 0x000fe200078e02c8 */
[----:B------:R-:W-:Y:S01]  /*de20*/  LDSM.16.M88.4 R140, [R196+0x100] ;  /* 0x00010000c48c783b */ /* 0x000fe20000000200 */
[----:B------:R-:W-:Y:S01]  /*de30*/  IMAD R5, R84, c[0x0][0x218], RZ ;  /* 0x0000860054057a24 */ /* 0x000fe200078e02ff */
[----:B------:R-:W-:Y:S01]  /*de40*/  SHF.R.U32.HI R0, RZ, 0x3, R0 ;  /* 0x00000003ff007819 */ /* 0x000fe20000011600 */
[C---:B------:R-:W-:Y:S01]  /*de50*/  IMAD.WIDE.U32 R6, R245.reuse, c[0x0][0x218], R6 ;  /* 0x00008600f5067a25 */ /* 0x040fe200078e0006 */
[----:B------:R-:W-:Y:S02]  /*de60*/  LDSM.16.M88.4 R144, [R200] ;  /* 0x00000000c890783b */ /* 0x000fe40000000200 */
[----:B------:R-:W-:Y:S01]  /*de70*/  LOP3.LUT R0, R8, R0, RZ, 0x3c, !PT ;  /* 0x0000000008007212 */ /* 0x000fe200078e3cff */
[----:B------:R-:W-:Y:S01]  /*de80*/  IMAD R9, R245, c[0x0][0x21c], R5 ;  /* 0x00008700f5097a24 */ /* 0x000fe200078e0205 */
[----:B------:R-:W-:Y:S01]  /*de90*/  LDSM.16.M88.4 R176, [R204] ;  /* 0x00000000ccb0783b */ /* 0x000fe20000000200 */
[----:B------:R-:W-:Y:S01]  /*dea0*/  IADD3 R5, P0, R6, UR28, RZ ;  /* 0x0000001c06057c10 */ /* 0x000fe2000ff1e0ff */
[----:B------:R-:W-:-:S02]  /*deb0*/  IMAD.WIDE R16, R167, 0x2, RZ ;  /* 0x00000002a7107825 */ /* 0x000fc400078e02ff */
[----:B------:R-:W-:Y:S01]  /*dec0*/  LDSM.16.M88.4 R192, [R212] ;  /* 0x00000000d4c0783b */ /* 0x000fe20000000200 */
[----:B------:R-:W-:Y:S01]  /*ded0*/  IADD3.X R6, R7, UR12, R9, P0, !PT ;  /* 0x0000000c07067c10 */ /* 0x000fe200087fe409 */
[----:B------:R-:W-:Y:S01]  /*dee0*/  IMAD R0, R83, 0x200, R0 ;  /* 0x0000020053007824 */ /* 0x000fe200078e0200 */
[----:B------:R-:W-:Y:S01]  /*def0*/  LEA R7, P0, R5, c[0x0][0x1f8], 0x1 ;  /* 0x00007e0005077a11 */ /* 0x000fe200078008ff */
[----:B------:R-:W-:Y:S01]  /*df00*/  LDSM.16.M88.4 R196, [R196+0x4100] ;  /* 0x00410000c4c4783b */ /* 0x000fe20000000200 */
[----:B------:R-:W-:Y:S02]  /*df10*/  IMAD.SHL.U32 R239, R239, 0x2, RZ ;  /* 0x00000002efef7824 */ /* 0x000fe400078e00ff */
[----:B------:R-:W-:Y:S01]  /*df20*/  IMAD.SHL.U32 R216, R0, 0x2, RZ ;  /* 0x0000000200d87824 */ /* 0x000fe200078e00ff */
[----:B------:R-:W-:Y:S01]  /*df30*/  LDSM.16.M88.4 R200, [R200+0x4000] ;  /* 0x00400000c8c8783b */ /* 0x000fe20000000200 */
[----:B------:R-:W-:-:S03]  /*df40*/  LEA.HI.X R6, R5, c[0x0][0x1fc], R6, 0x1, P0 ;  /* 0x00007f0005067a11 */ /* 0x000fc600000f0c06 */
[----:B------:R-:W-:Y:S01]  /*df50*/  LDSM.16.M88.4 R204, [R204+0x4000] ;  /* 0x00400000cccc783b */ /* 0x000fe20000000200 */
[C---:B------:R-:W-:Y:S02]  /*df60*/  IADD3 R11, R216.reuse, 0x8100, RZ ;  /* 0x00008100d80b7810 */ /* 0x040fe40007ffe0ff */
[----:B------:R-:W-:Y:S01]  /*df70*/  IADD3 R223, R216, 0x8120, RZ ;  /* 0x00008120d8df7810 */ /* 0x000fe20007ffe0ff */
[----:B------:R-:W-:Y:S01]  /*df80*/  LDSM.16.M88.4 R212, [R212+0x4000] ;  /* 0x00400000d4d4783b */ /* 0x000fe20000000200 */
[----:B------:R-:W-:-:S03]  /*df90*/  @P3 IADD3 R223, R11, -0x20, RZ ;  /* 0xffffffe00bdf3810 */ /* 0x000fc60007ffe0ff */
[----:B------:R-:W-:Y:S01]  /*dfa0*/  BAR.SYNC.DEFER_BLOCKING 0x0 ;  /* 0x0000000000007b1d */ /* 0x000fe20000010000 */
[C---:B------:R-:W-:Y:S02]  /*dfb0*/  IADD3 R238, R223.reuse, 0x800, RZ ;  /* 0x00000800dfee7810 */ /* 0x040fe40007ffe0ff */
[C---:B------:R-:W-:Y:S02]  /*dfc0*/  IADD3 R237, R223.reuse, 0x1000, RZ ;  /* 0x00001000dfed7810 */ /* 0x040fe40007ffe0ff */
[C---:B------:R-:W-:Y:S01]  /*dfd0*/  IADD3 R236, R223.reuse, 0x1800, RZ ;  /* 0x00001800dfec7810 */ /* 0x040fe20007ffe0ff */
[----:B------:R-:W1:Y:S01]  /*dfe0*/  SHFL.IDX PT, R0, R7, RZ, 0x181f ;  /* 0x00181fff07007589 */ /* 0x000e6200000e0000 */
[C---:B------:R-:W-:Y:S02]  /*dff0*/  IADD3 R235, R223.reuse, 0x2000, RZ ;  /* 0x00002000dfeb7810 */ /* 0x040fe40007ffe0ff */
[C---:B------:R-:W-:Y:S01]  /*e000*/  IADD3 R234, R223.reuse, 0x2800, RZ ;  /* 0x00002800dfea7810 */ /* 0x040fe20007ffe0ff */
[----:B------:R-:W2:Y:S01]  /*e010*/  SHFL.IDX PT, R8, R7, 0x2, 0x181f ;  /* 0x00581f0007087f89 */ /* 0x000ea200000e0000 */
[----:B------:R-:W-:-:S02]  /*e020*/  IADD3 R233, R223, 0x3000, RZ ;  /* 0x00003000dfe97810 */ /* 0x000fc40007ffe0ff */
[C---:B------:R-:W-:Y:S01]  /*e030*/  IADD3 R232, R223.reuse, 0x3800, RZ ;  /* 0x00003800dfe87810 */ /* 0x040fe20007ffe0ff */
[----:B------:R-:W3:Y:S01]  /*e040*/  SHFL.IDX PT, R13, R6, RZ, 0x181f ;  /* 0x00181fff060d7589 */ /* 0x000ee200000e0000 */
[C---:B------:R-:W-:Y:S02]  /*e050*/  IADD3 R231, R223.reuse, 0x4000, RZ ;  /* 0x00004000dfe77810 */ /* 0x040fe40007ffe0ff */
[C---:B------:R-:W-:Y:S01]  /*e060*/  IADD3 R230, R223.reuse, 0x4800, RZ ;  /* 0x00004800dfe67810 */ /* 0x040fe20007ffe0ff */
[----:B------:R-:W5:Y:S01]  /*e070*/  SHFL.IDX PT, R9, R7, 0x3, 0x181f ;  /* 0x00781f0007097f89 */ /* 0x000f6200000e0000 */
[C---:B------:R-:W-:Y:S02]  /*e080*/  IADD3 R229, R223.reuse, 0x5000, RZ ;  /* 0x00005000dfe57810 */ /* 0x040fe40007ffe0ff */
[C---:B------:R-:W-:Y:S01]  /*e090*/  IADD3 R228, R223.reuse, 0x5800, RZ ;  /* 0x00005800dfe47810 */ /* 0x040fe20007ffe0ff */
[----:B------:R4:W4:Y:S01]  /*e0a0*/  SHFL.IDX PT, R5, R7, 0x1, 0x181f ;  /* 0x00381f0007057f89 */ /* 0x00092200000e0000 */
[----:B------:R-:W-:Y:S01]  /*e0b0*/  IADD3 R227, R223, 0x6000, RZ ;  /* 0x00006000dfe37810 */ /* 0x000fe20007ffe0ff */
[----:B------:R-:W-:-:S04]  /*e0c0*/  DEPBAR.LE SB0, 0x0 ;  /* 0x000080000000791a */ /* 0x000fc80000000000 */
[----:B------:R-:W-:Y:S01]  /*e0d0*/  BAR.SYNC.DEFER_BLOCKING 0x0 ;  /* 0x0000000000007b1d */ /* 0x000fe20000010000 */
[C---:B------:R-:W-:Y:S02]  /*e0e0*/  IADD3 R226, R223.reuse, 0x6800, RZ ;  /* 0x00006800dfe27810 */ /* 0x040fe40007ffe0ff */
[----:B-1----:R-:W-:Y:S02]  /*e0f0*/  IADD3 R18, P0, R0, R16, RZ ;  /* 0x0000001000127210 */ /* 0x002fe40007f1e0ff */
[C---:B------:R-:W-:Y:S01]  /*e100*/  IADD3 R225, R223.reuse, 0x7000, RZ ;  /* 0x00007000dfe17810 */ /* 0x040fe20007ffe0ff */
[----:B------:R-:W1:Y:S01]  /*e110*/  SHFL.IDX PT, R21, R6, 0x2, 0x181f ;  /* 0x00581f0006157f89 */ /* 0x000e6200000e0000 */
[----:B--2---:R-:W-:Y:S02]  /*e120*/  IADD3 R10, P1, R16, R8, RZ ;  /* 0x00000008100a7210 */ /* 0x004fe40007f3e0ff */
[----:B------:R-:W-:Y:S01]  /*e130*/  IADD3 R224, R223, 0x7800, RZ ;  /* 0x00007800dfe07810 */ /* 0x000fe20007ffe0ff */
[----:B------:R-:W2:Y:S01]  /*e140*/  SHFL.IDX PT, R20, R6, 0x3, 0x181f ;  /* 0x00781f0006147f89 */ /* 0x000ea200000e0000 */
[----:B---34-:R-:W-:-:S03]  /*e150*/  IMAD.X R19, R13, 0x1, R17, P0 ;  /* 0x000000010d137824 */ /* 0x018fc600000e0611 */
[----:B------:R3:W4:Y:S01]  /*e160*/  SHFL.IDX PT, R22, R6, 0x1, 0x181f ;  /* 0x00381f0006167f89 */ /* 0x00072200000e0000 */
[C---:B-----5:R-:W-:Y:S02]  /*e170*/  IADD3 R36, P0, R16.reuse, R9, RZ ;  /* 0x0000000910247210 */ /* 0x060fe40007f1e0ff */
[----:B------:R-:W-:Y:S02]  /*e180*/  SHF.R.S32.HI R7, RZ, 0x1f, R82 ;  /* 0x0000001fff077819 */ /* 0x000fe40000011452 */
[----:B------:R-:W-:Y:S01]  /*e190*/  IADD3 R14, P2, R16, R5, RZ ;  /* 0x00000005100e7210 */ /* 0x000fe20007f5e0ff */
[----:B------:R-:W5:Y:S04]  /*e1a0*/  LDSM.16.M88.4 R28, [R216+0x8100] ;  /* 0x00810000d81c783b */ /* 0x000f680000000200 */
[----:B------:R-:W5:Y:S01]  /*e1b0*/  LDSM.16.M88.4 R56, [R216+0x8900] ;  /* 0x00890000d838783b */ /* 0x000f620000000200 */
[----:B-1----:R-:W-:-:S03]  /*e1c0*/  IMAD.X R11, R17, 0x1, R21, P1 ;  /* 0x00000001110b7824 */ /* 0x002fc600008e0615 */
[----:B------:R-:W1:Y:S01]  /*e1d0*/  LDSM.16.M88.4 R60, [R223] ;  /* 0x00000000df3c783b */ /* 0x000e620000000200 */
[----:B--2---:R-:W-:-:S03]  /*e1e0*/  IMAD.X R37, R17, 0x1, R20, P0 ;  /* 0x0000000111257824 */ /* 0x004fc600000e0614 */
[----:B------:R-:W2:Y:S01]  /*e1f0*/  LDSM.16.M88.4 R44, [R223+0x800] ;  /* 0x00080000df2c783b */ /* 0x000ea20000000200 */
[----:B---3--:R-:W-:Y:S01]  /*e200*/  LEA.HI R6, R7, R82, RZ, 0x3 ;  /* 0x0000005207067211 */ /* 0x008fe200078f18ff */
[----:B----4-:R-:W-:Y:S02]  /*e210*/  IMAD.X R15, R17, 0x1, R22, P2 ;  /* 0x00000001110f7824 */ /* 0x010fe400010e0616 */
[----:B------:R-:W3:Y:S01]  /*e220*/  LDSM.16.M88.4 R52, [R216+0x9900] ;  /* 0x00990000d834783b */ /* 0x000ee20000000200 */
[----:B------:R-:W-:-:S03]  /*e230*/  LOP3.LUT R165, R6, 0xfffffff8, RZ, 0xc0, !PT ;  /* 0xfffffff806a57812 */ /* 0x000fc600078ec0ff */
[----:B------:R-:W-:Y:S01]  /*e240*/  LDSM.16.M88.4 R32, [R216+0x9100] ;  /* 0x00910000d820783b */ /* 0x000fe20000000200 */
[----:B------:R-:W-:Y:S01]  /*e250*/  SHF.R.S32.HI R166, RZ, 0x1f, R165 ;  /* 0x0000001fffa67819 */ /* 0x000fe200000114a5 */
[----:B------:R-:W-:Y:S02]  /*e260*/  IMAD.WIDE R6, R165, 0x2, RZ ;  /* 0x00000002a5067825 */ /* 0x000fe400078e02ff */
[----:B------:R-:W4:Y:S03]  /*e270*/  LDSM.16.M88.4 R64, [R216+0xa100] ;  /* 0x00a10000d840783b */ /* 0x000f260000000200 */
[----:B------:R-:W-:Y:S01]  /*e280*/  IADD3 R16, P1, R0, R6, RZ ;  /* 0x0000000600107210 */ /* 0x000fe20007f3e0ff */
[----:B------:R-:W-:Y:S01]  /*e290*/  LDSM.16.M88.4 R84, [R216+0xb100] ;  /* 0x00b10000d854783b */ /* 0x000fe20000000200 */
[C---:B------:R-:W-:Y:S01]  /*e2a0*/  IADD3 R12, P0, R6.reuse, R5, RZ ;  /* 0x00000005060c7210 */ /* 0x040fe20007f1e0ff */
[----:B------:R-:W-:Y:S01]  /*e2b0*/  IMAD.MOV.U32 R0, RZ, RZ, 0x40 ;  /* 0x00000040ff007424 */ /* 0x000fe200078e00ff */
[C---:B------:R-:W-:Y:S01]  /*e2c0*/  IADD3 R8, P3, R6.reuse, R8, RZ ;  /* 0x0000000806087210 */ /* 0x040fe20007f7e0ff */
[----:B------:R-:W-:Y:S01]  /*e2d0*/  IMAD.X R17, R13, 0x1, R7, P1 ;  /* 0x000000010d117824 */ /* 0x000fe200008e0607 */
[----:B------:R-:W-:Y:S01]  /*e2e0*/  IADD3 R6, P2, R6, R9, RZ ;  /* 0x0000000906067210 */ /* 0x000fe20007f5e0ff */
[----:B------:R-:W-:Y:S01]  /*e2f0*/  IMAD.X R13, R7, 0x1, R22, P0 ;  /* 0x00000001070d7824 */ /* 0x000fe200000e0616 */
[----:B------:R-:W-:Y:S01]  /*e300*/  ISETP.GE.AND P1, PT, R167, c[0x0][0x1d4], PT ;  /* 0x00007500a7007a0c */ /* 0x000fe20003f26270 */
[C---:B------:R-:W-:Y:S01]  /*e310*/  IMAD.X R9, R7.reuse, 0x1, R21, P3 ;  /* 0x0000000107097824 */ /* 0x040fe200018e0615 */
[----:B------:R-:W-:Y:S01]  /*e320*/  ISETP.GE.AND P0, PT, R82, c[0x0][0x1d4], PT ;  /* 0x0000750052007a0c */ /* 0x000fe20003f06270 */
[----:B------:R-:W-:Y:S01]  /*e330*/  IMAD.X R7, R7, 0x1, R20, P2 ;  /* 0x0000000107077824 */ /* 0x000fe200010e0614 */
[C---:B------:R-:W-:Y:S01]  /*e340*/  ISETP.LT.OR P2, PT, R100.reuse, 0x1, P1 ;  /* 0x000000016400780c */ /* 0x040fe20000f41670 */
[----:B------:R-:W-:Y:S01]  /*e350*/  LDSM.16.M88.4 R80, [R216+0xa900] ;  /* 0x00a90000d850783b */ /* 0x000fe20000000200 */
[C---:B-----5:R-:W-:Y:S03]  /*e360*/  HMMA.16816.F32 R40, R140.reuse, R28, RZ ;  /* 0x0000001c8c28723c */ /* 0x060fe600000018ff */
[----:B------:R-:W-:Y:S04]  /*e370*/  LDSM.16.M88.4 R92, [R216+0xb900] ;  /* 0x00b90000d85c783b */ /* 0x000fe80000000200 */
[----:B------:R-:W-:Y:S01]  /*e380*/  LDSM.16.M88.4 R76, [R223+0x1000] ;  /* 0x00100000df4c783b */ /* 0x000fe20000000200 */
[C---:B------:R-:W-:Y:S03]  /*e390*/  HMMA.16816.F32 R28, R140.reuse, R30, RZ ;  /* 0x0000001e8c1c723c */ /* 0x040fe600000018ff */
[----:B------:R-:W5:Y:S04]  /*e3a0*/  LDSM.16.M88.4 R72, [R223+0x1800] ;  /* 0x00180000df48783b */ /* 0x000f680000000200 */
[----:B------:R-:W3:Y:S01]  /*e3b0*/  LDSM.16.M88.4 R68, [R223+0x2000] ;  /* 0x00200000df44783b */ /* 0x000ee20000000200 */
[C---:B------:R-:W-:Y:S03]  /*e3c0*/  HMMA.16816.F32 R24, R140.reuse, R56, RZ ;  /* 0x000000388c18723c */ /* 0x040fe600000018ff */
[----:B------:R-:W4:Y:S04]  /*e3d0*/  LDSM.16.M88.4 R88, [R223+0x2800] ;  /* 0x00280000df58783b */ /* 0x000f280000000200 */
[----:B------:R-:W4:Y:S01]  /*e3e0*/  LDSM.16.M88.4 R124, [R223+0x3000] ;  /* 0x00300000df7c783b */ /* 0x000f220000000200 */
[----:B------:R-:W-:Y:S03]  /*e3f0*/  HMMA.16816.F32 R20, R140, R58, RZ ;  /* 0x0000003a8c14723c */ /* 0x000fe600000018ff */
[----:B------:R-:W4:Y:S04]  /*e400*/  LDSM.16.M88.4 R136, [R223+0x3800] ;  /* 0x00380000df88783b */ /* 0x000f280000000200 */
[----:B------:R-:W-:Y:S01]  /*e410*/  @!PT LDS RZ, [RZ] ;  /* 0x00000000fffff984 */ /* 0x000fe20000000800 */
[----:B------:R-:W-:Y:S01]  /*e420*/  @!PT LDS RZ, [RZ] ;  /* 0x00000000fffff984 */ /* 0x000fe20000000800 */
[----:B------:R-:W-:Y:S01]  /*e430*/  @!PT LDS RZ, [RZ] ;  /* 0x00000000fffff984 */ /* 0x000fe20000000800 */
[----:B------:R4:W-:Y:S01]  /*e440*/  LDGSTS.E.BYPASS.LTC128B.128 [R239+0x100], [R18.64], !P2 ;  /* 0x0010000012ef7fae */ /* 0x0009e2000d101d56 */
[C---:B------:R-:W-:Y:S01]  /*e450*/  ISETP.LT.OR P2, PT, R100.reuse, 0x1, P0 ;  /* 0x000000016400780c */ /* 0x040fe20000741670 */
[C---:B-1----:R-:W-:Y:S02]  /*e460*/  HMMA.16816.F32 R132, R144.reuse, R60, R40 ;  /* 0x0000003c9084723c */ /* 0x042fe40000001828 */
[----:B------:R-:W-:Y:S04]  /*e470*/  STL [R1+0x30], R165 ;  /* 0x000030a501007387 */ /* 0x000fe80000100800 */
[----:B------:R-:W-:Y:S02]  /*e480*/  STL [R1+0x20], R168 ;  /* 0x000020a801007387 */ /* 0x000fe40000100800 */
[C---:B------:R-:W-:Y:S02]  /*e490*/  HMMA.16816.F32 R128, R144.reuse, R62, R28 ;  /* 0x0000003e9080723c */ /* 0x040fe4000000181c */
[----:B------:R-:W-:Y:S04]  /*e4a0*/  STL [R1+0x34], R166 ;  /* 0x000034a601007387 */ /* 0x000fe80000100800 */
[----:B------:R1:W-:Y:S01]  /*e4b0*/  LDGSTS.E.BYPASS.LTC128B.128 [R239+0x4100], [R16.64], !P2 ;  /* 0x0410000010ef7fae */ /* 0x0003e2000d101d56 */
[C---:B------:R-:W-:Y:S01]  /*e4c0*/  ISETP.LT.OR P2, PT, R100.reuse, 0x21, P1 ;  /* 0x000000216400780c */ /* 0x040fe20000f41670 */
[----:B--2---:R-:W-:Y:S08]  /*e4d0*/  HMMA.16816.F32 R60, R144, R44, R24 ;  /* 0x0000002c903c723c */ /* 0x004ff00000001818 */
[----:B---3--:R-:W-:Y:S04]  /*e4e0*/  HMMA.16816.F32 R24, R140, R54, RZ ;  /* 0x000000368c18723c */ /* 0x008fe800000018ff */
[----:B------:R2:W-:Y:S01]  /*e4f0*/  LDGSTS.E.BYPASS.LTC128B.128 [R239+0x1100], [R14.64], !P2 ;  /* 0x011000000eef7fae */ /* 0x0005e2000d101d56 */
[----:B------:R-:W-:-:S03]  /*e500*/  ISETP.LT.OR P2, PT, R100, 0x21, P0 ;  /* 0x000000216400780c */ /* 0x000fc60000741670 */
[----:B------:R-:W-:Y:S08]  /*e510*/  HMMA.16816.F32 R44, R144, R46, R20 ;  /* 0x0000002e902c723c */ /* 0x000ff00000001814 */
[----:B----4-:R-:W-:Y:S02]  /*e520*/  HMMA.16816.F32 R20, R140, R64, RZ ;  /* 0x000000408c14723c */ /* 0x010fe400000018ff */
[----:B------:R2:W-:Y:S01]  /*e530*/  LDGSTS.E.BYPASS.LTC128B.128 [R239+0x5100], [R12.64], !P2 ;  /* 0x051000000cef7fae */ /* 0x0005e2000d101d56 */
[----:B------:R-:W-:-:S02]  /*e540*/  ISETP.LT.OR P2, PT, R100, 0x41, P1 ;  /* 0x000000416400780c */ /* 0x000fc40000f41670 */
[----:B------:R-:W-:-:S03]  /*e550*/  ISETP.LT.OR P1, PT, R100, 0x61, P1 ;  /* 0x000000616400780c */ /* 0x000fc60000f21670 */
[C---:B------:R-:W-:Y:S08]  /*e560*/  HMMA.16816.F32 R40, R140.reuse, R32, RZ ;  /* 0x000000208c28723c */ /* 0x040ff000000018ff */
[----:B------:R3:W-:Y:S01]  /*e570*/  LDGSTS.E.BYPASS.LTC128B.128 [R239+0x2100], [R10.64], !P2 ;  /* 0x021000000aef7fae */ /* 0x0007e2000d101d56 */
[C---:B------:R-:W-:Y:S01]  /*e580*/  ISETP.LT.OR P2, PT, R100.reuse, 0x41, P0 ;  /* 0x000000416400780c */ /* 0x040fe20000741670 */
[----:B-1----:R-:W-:Y:S01]  /*e590*/  HMMA.16816.F32 R16, R140, R66, RZ ;  /* 0x000000428c10723c */ /* 0x002fe200000018ff */
[----:B------:R-:W-:-:S07]  /*e5a0*/  ISETP.LT.OR P0, PT, R100, 0x61, P0 ;  /* 0x000000616400780c */ /* 0x000fce0000701670 */
[----:B------:R-:W-:Y:S04]  /*e5b0*/  HMMA.16816.F32 R32, R140, R34, RZ ;  /* 0x000000228c20723c */ /* 0x000fe800000018ff */
[----:B------:R3:W-:Y:S01]  /*e5c0*/  LDGSTS.E.BYPASS.LTC128B.128 [R239+0x6100], [R8.64], !P2 ;  /* 0x0610000008ef7fae */ /* 0x0007e2000d101d56 */
[----:B------:R-:W-:-:S03]  /*e5d0*/  LOP3.LUT P2, RZ, R50, 0x4, RZ, 0xc0, !PT ;  /* 0x0000000432ff7812 */ /* 0x000fc6000784c0ff */
[----:B-----5:R-:W-:Y:S01]  /*e5e0*/  HMMA.16816.F32 R116, R144, R74, R24 ;  /* 0x0000004a9074723c */ /* 0x020fe20000001818 */
[----:B------:R-:W-:Y:S01]  /*e5f0*/  SEL R0, R0, 0xffffffc0, !P2 ;  /* 0xffffffc000007807 */ /* 0x000fe20005000000 */
[----:B------:R1:W-:Y:S04]  /*e600*/  LDGSTS.E.BYPASS.LTC128B.128 [R239+0x3100], [R36.64], !P1 ;  /* 0x0310000024ef7fae */ /* 0x0003e8000c901d56 */
[----:B------:R-:W-:Y:S01]  /*e610*/  IMAD.IADD R222, R216, 0x1, R0 ;  /* 0x00000001d8de7824 */ /* 0x000fe200078e0200 */
[----:B------:R4:W-:Y:S01]  /*e620*/  LDGSTS.E.BYPASS.LTC128B.128 [R239+0x7100], [R6.64], !P0 ;  /* 0x0710000006ef7fae */ /* 0x0009e2000c101d56 */
[C---:B------:R-:W-:Y:S01]  /*e630*/  HMMA.16816.F32 R28, R140.reuse, R52, RZ ;  /* 0x000000348c1c723c */ /* 0x040fe200000018ff */
[----:B------:R-:W-:Y:S01]  /*e640*/  IMAD.IADD R219, R0, 0x1, R223 ;  /* 0x0000000100db7824 */ /* 0x000fe200078e02df */
[----:B------:R-:W-:Y:S01]  /*e650*/  PLOP3.LUT P0, PT, PT, PT, UP0, 0x80, 0x0 ;  /* 0x000000000000781c */ /* 0x000fe20003f0f008 */
[----:B------:R-:W0:Y:S05]  /*e660*/  LDGDEPBAR ;  /* 0x00000000000079af */ /* 0x000e2a0000000000 */
[C---:B------:R-:W-:Y:S08]  /*e670*/  HMMA.16816.F32 R24, R140.reuse, R82, RZ ;  /* 0x000000528c18723c */ /* 0x040ff000000018ff */
[----:B--2---:R-:W-:Y:S08]  /*e680*/  HMMA.16816.F32 R12, R140, R80, RZ ;  /* 0x000000508c0c723c */ /* 0x004ff000000018ff */
[----:B------:R-:W-:Y:S08]  /*e690*/  HMMA.16816.F32 R104, R144, R68, R20 ;  /* 0x000000449068723c */ /* 0x000ff00000001814 */
[----:B------:R-:W-:Y:S08]  /*e6a0*/  HMMA.16816.F32 R20, R140, R84, RZ ;  /* 0x000000548c14723c */ /* 0x000ff000000018ff */
[C---:B------:R-:W-:Y:S08]  /*e6b0*/  HMMA.16816.F32 R112, R144.reuse, R70, R16 ;  /* 0x000000469070723c */ /* 0x040ff00000001810 */
[----:B------:R-:W-:Y:S01]  /*e6c0*/  HMMA.16816.F32 R120, R144, R78, R32 ;  /* 0x0000004e9078723c */ /* 0x000fe20000001820 */
[----:B------:R-:W2:Y:S07]  /*e6d0*/  LDSM.16.M88.4 R32, [R222+0x8900] ;  /* 0x00890000de20783b */ /* 0x000eae0000000200 */
[----:B------:R-:W-:Y:S08]  /*e6e0*/  HMMA.16816.F32 R16, R140, R86, RZ ;  /* 0x000000568c10723c */ /* 0x000ff000000018ff */
[C---:B------:R-:W-:Y:S01]  /*e6f0*/  HMMA.16816.F32 R108, R144.reuse, R72, R28 ;  /* 0x00000048906c723c */ /* 0x040fe2000000181c */
[----:B------:R-:W5:Y:S07]  /*e700*/  LDSM.16.M88.4 R28, [R222+0x8100] ;  /* 0x00810000de1c783b */ /* 0x000f6e0000000200 */
[C---:B------:R-:W-:Y:S01]  /*e710*/  HMMA.16816.F32 R80, R144.reuse, R90, R24 ;  /* 0x0000005a9050723c */ /* 0x040fe20000001818 */
[----:B------:R-:W1:Y:S07]  /*e720*/  LDSM.16.M88.4 R24, [R222+0x9100] ;  /* 0x00910000de18783b */ /* 0x000e6e0000000200 */
[----:B------:R-:W-:Y:S08]  /*e730*/  HMMA.16816.F32 R96, R144, R88, R12 ;  /* 0x000000589060723c */ /* 0x000ff0000000180c */
[----:B------:R-:W-:Y:S08]  /*e740*/  HMMA.16816.F32 R12, R140, R92, RZ ;  /* 0x0000005c8c0c723c */ /* 0x000ff000000018ff */
[C---:B------:R-:W-:Y:S08]  /*e750*/  HMMA.16816.F32 R40, R144.reuse, R76, R40 ;  /* 0x0000004c9028723c */ /* 0x040ff00000001828 */
[----:B------:R-:W-:Y:S01]  /*e760*/  HMMA.16816.F32 R76, R144, R124, R20 ;  /* 0x0000007c904c723c */ /* 0x000fe20000001814 */
[----:B------:R-:W1:Y:S07]  /*e770*/  LDSM.16.M88.4 R20, [R222+0x9900] ;  /* 0x00990000de14783b */ /* 0x000e6e0000000200 */
[----:B---3--:R-:W-:Y:S08]  /*e780*/  HMMA.16816.F32 R8, R140, R94, RZ ;  /* 0x0000005e8c08723c */ /* 0x008ff000000018ff */
[C---:B------:R-:W-:Y:S01]  /*e790*/  HMMA.16816.F32 R72, R144.reuse, R126, R16 ;  /* 0x0000007e9048723c */ /* 0x040fe20000001810 */
[----:B------:R-:W3:Y:S07]  /*e7a0*/  LDSM.16.M88.4 R16, [R222+0xa100] ;  /* 0x00a10000de10783b */ /* 0x000eee0000000200 */
[C---:B------:R-:W-:Y:S01]  /*e7b0*/  HMMA.16816.F32 R68, R144.reuse, R136, R12 ;  /* 0x000000889044723c */ /* 0x040fe2000000180c */
[----:B------:R-:W3:Y:S07]  /*e7c0*/  LDSM.16.M88.4 R12, [R222+0xa900] ;  /* 0x00a90000de0c783b */ /* 0x000eee0000000200 */
[----:B------:R-:W-:Y:S01]  /*e7d0*/  HMMA.16816.F32 R56, R144, R138, R8 ;  /* 0x0000008a9038723c */ /* 0x000fe20000001808 */
[----:B------:R-:W3:Y:S07]  /*e7e0*/  LDSM.16.M88.4 R8, [R222+0xb100] ;  /* 0x00b10000de08783b */ /* 0x000eee0000000200 */
[C---:B--2---:R-:W-:Y:S08]  /*e7f0*/  HMMA.16816.F32 R48, R176.reuse, R34, R44 ;  /* 0x00000022b030723c */ /* 0x044ff0000000182c */
[C---:B-----5:R-:W-:Y:S08]  /*e800*/  HMMA.16816.F32 R64, R176.reuse, R28, R132 ;  /* 0x0000001cb040723c */ /* 0x060ff00000001884 */
[C---:B------:R-:W-:Y:S01]  /*e810*/  HMMA.16816.F32 R52, R176.reuse, R30, R128 ;  /* 0x0000001eb034723c */ /* 0x040fe20000001880 */
[----:B------:R-:W2:Y:S07]  /*e820*/  LDSM.16.M88.4 R28, [R219] ;  /* 0x00000000db1c783b */ /* 0x000eae0000000200 */
[C---:B-1----:R-:W-:Y:S08]  /*e830*/  HMMA.16816.F32 R44, R176.reuse, R24, R40 ;  /* 0x00000018b02c723c */ /* 0x042ff00000001828 */
[C---:B------:R-:W-:Y:S01]  /*e840*/  HMMA.16816.F32 R40, R176.reuse, R26, R120 ;  /* 0x0000001ab028723c */ /* 0x040fe20000001878 */
[----:B------:R-:W1:Y:S07]  /*e850*/  LDSM.16.M88.4 R24, [R219+0x800] ;  /* 0x00080000db18783b */ /* 0x000e6e0000000200 */
[C---:B------:R-:W-:Y:S01]  /*e860*/  HMMA.16816.F32 R60, R176.reuse, R32, R60 ;  /* 0x00000020b03c723c */ /* 0x040fe2000000183c */
[----:B------:R-:W5:Y:S07]  /*e870*/  LDSM.16.M88.4 R32, [R222+0xb900] ;  /* 0x00b90000de20783b */ /* 0x000f6e0000000200 */
[C---:B------:R-:W-:Y:S08]  /*e880*/  HMMA.16816.F32 R36, R176.reuse, R20, R108 ;  /* 0x00000014b024723c */ /* 0x040ff0000000186c */
[C---:B------:R-:W-:Y:S01]  /*e890*/  HMMA.16816.F32 R88, R176.reuse, R22, R116 ;  /* 0x00000016b058723c */ /* 0x040fe20000001874 */
[----:B------:R-:W1:Y:S07]  /*e8a0*/  LDSM.16.M88.4 R20, [R219+0x1000] ;  /* 0x00100000db14783b */ /* 0x000e6e0000000200 */
[C---:B---3--:R-:W-:Y:S08]  /*e8b0*/  HMMA.16816.F32 R92, R176.reuse, R16, R104 ;  /* 0x00000010b05c723c */ /* 0x048ff00000001868 */
[C---:B------:R-:W-:Y:S01]  /*e8c0*/  HMMA.16816.F32 R104, R176.reuse, R18, R112 ;  /* 0x00000012b068723c */ /* 0x040fe20000001870 */
[----:B------:R-:W3:Y:S07]  /*e8d0*/  LDSM.16.M88.4 R16, [R219+0x1800] ;  /* 0x00180000db10783b */ /* 0x000eee0000000200 */
[C---:B------:R-:W-:Y:S08]  /*e8e0*/  HMMA.16816.F32 R100, R176.reuse, R12, R96 ;  /* 0x0000000cb064723c */ /* 0x040ff00000001860 */
[C---:B------:R-:W-:Y:S01]  /*e8f0*/  HMMA.16816.F32 R80, R176.reuse, R14, R80 ;  /* 0x0000000eb050723c */ /* 0x040fe20000001850 */
[----:B------:R-:W3:Y:S07]  /*e900*/  LDSM.16.M88.4 R12, [R219+0x2000] ;  /* 0x00200000db0c783b */ /* 0x000eee0000000200 */
[C---:B------:R-:W-:Y:S08]  /*e910*/  HMMA.16816.F32 R120, R176.reuse, R8, R76 ;  /* 0x00000008b078723c */ /* 0x040ff0000000184c */
[----:B------:R-:W-:Y:S01]  /*e920*/  HMMA.16816.F32 R72, R176, R10, R72 ;  /* 0x0000000ab048723c */ /* 0x000fe20000001848 */
[----:B------:R-:W3:Y:S07]  /*e930*/  LDSM.16.M88.4 R8, [R219+0x2800] ;  /* 0x00280000db08783b */ /* 0x000eee0000000200 */
[C---:B--2---:R-:W-:Y:S01]  /*e940*/  HMMA.16816.F32 R112, R192.reuse, R28, R64 ;  /* 0x0000001cc070723c */ /* 0x044fe20000001840 */
[----:B------:R-:W2:Y:S07]  /*e950*/  LDSM.16.M88.4 R64, [R219+0x3000] ;  /* 0x00300000db40783b */ /* 0x000eae0000000200 */
[C---:B-1----:R-:W-:Y:S01]  /*e960*/  HMMA.16816.F32 R96, R192.reuse, R24, R60 ;  /* 0x00000018c060723c */ /* 0x042fe2000000183c */
[----:B------:R-:W1:Y:S07]  /*e970*/  LDSM.16.M88.4 R60, [R219+0x3800] ;  /* 0x00380000db3c783b */ /* 0x000e6e0000000200 */
[----:B------:R-:W-:Y:S01]  /*e980*/  HMMA.16816.F32 R84, R192, R26, R48 ;  /* 0x0000001ac054723c */ /* 0x000fe20000001830 */
[----:B------:R-:W1:Y:S04]  /*e990*/  LDSM.16.M88.4 R24, [R216+0xd900] ;  /* 0x00d90000d818783b */ /* 0x000e680000000200 */
[----:B------:R-:W-:Y:S03]  /*e9a0*/  LDSM.16.M88.4 R48, [R216+0xc100] ;  /* 0x00c10000d830783b */ /* 0x000fe60000000200 */
[----:B-----5:R-:W-:Y:S08]  /*e9b0*/  HMMA.16816.F32 R116, R176, R32, R68 ;  /* 0x00000020b074723c */ /* 0x020ff00000001844 */
[C---:B------:R-:W-:Y:S08]  /*e9c0*/  HMMA.16816.F32 R76, R192.reuse, R20, R44 ;  /* 0x00000014c04c723c */ /* 0x040ff0000000182c */
[----:B------:R-:W-:Y:S01]  /*e9d0*/  HMMA.16816.F32 R68, R192, R22, R40 ;  /* 0x00000016c044723c */ /* 0x000fe20000001828 */
[----:B------:R-:W5:Y:S07]  /*e9e0*/  LDSM.16.M88.4 R20, [R216+0xe100] ;  /* 0x00e10000d814783b */ /* 0x000f6e0000000200 */
[----:B------:R-:W-:Y:S08]  /*e9f0*/  HMMA.16816.F32 R124, R176, R34, R56 ;  /* 0x00000022b07c723c */ /* 0x000ff00000001838 */
[C---:B------:R-:W-:Y:S01]  /*ea00*/  HMMA.16816.F32 R108, R192.reuse, R30, R52 ;  /* 0x0000001ec06c723c */ /* 0x040fe20000001834 */
[----:B------:R-:W1:Y:S07]  /*ea10*/  LDSM.16.M88.4 R28, [R216+0xd100] ;  /* 0x00d10000d81c783b */ /* 0x000e6e0000000200 */
[C---:B---3--:R-:W-:Y:S01]  /*ea20*/  HMMA.16816.F32 R56, R192.reuse, R16, R36 ;  /* 0x00000010c038723c */ /* 0x048fe20000001824 */
[----:B------:R-:W3:Y:S07]  /*ea30*/  LDSM.16.M88.4 R36, [R216+0xc900] ;  /* 0x00c90000d824783b */ /* 0x000eee0000000200 */
[C---:B------:R-:W-:Y:S01]  /*ea40*/  HMMA.16816.F32 R52, R192.reuse, R18, R88 ;  /* 0x00000012c034723c */ /* 0x040fe20000001858 */
[----:B------:R-:W1:Y:S04]  /*ea50*/  LDSM.16.M88.4 R16, [R216+0xe900] ;  /* 0x00e90000d810783b */ /* 0x000e680000000200 */
[----:B------:R-:W-:Y:S03]  /*ea60*/  LDSM.16.M88.4 R88, [R216+0xf900] ;  /* 0x00f90000d858783b */ /* 0x000fe60000000200 */
[C---:B------:R-:W-:Y:S08]  /*ea70*/  HMMA.16816.F32 R44, R192.reuse, R12, R92 ;  /* 0x0000000cc02c723c */ /* 0x040ff0000000185c */
[C---:B------:R-:W-:Y:S08]  /*ea80*/  HMMA.16816.F32 R40, R192.reuse, R14, R104 ;  /* 0x0000000ec028723c */ /* 0x040ff00000001868 */
[C---:B------:R-:W-:Y:S08]  /*ea90*/  HMMA.16816.F32 R32, R192.reuse, R8, R100 ;  /* 0x00000008c020723c */ /* 0x040ff00000001864 */
[C---:B------:R-:W-:Y:S08]  /*eaa0*/  HMMA.16816.F32 R12, R192.reuse, R10, R80 ;  /* 0x0000000ac00c723c */ /* 0x040ff00000001850 */
[C---:B--2---:R-:W-:Y:S08]  /*eab0*/  HMMA.16816.F32 R8, R192.reuse, R64, R120 ;  /* 0x00000040c008723c */ /* 0x044ff00000001878 */
[C---:B------:R-:W-:Y:S01]  /*eac0*/  HMMA.16816.F32 R72, R192.reuse, R66, R72 ;  /* 0x00000042c048723c */ /* 0x040fe20000001848 */
[----:B------:R-:W2:Y:S07]  /*ead0*/  LDSM.16.M88.4 R64, [R216+0xf100] ;  /* 0x00f10000d840783b */ /* 0x000eae0000000200 */
[C---:B-1----:R-:W-:Y:S08]  /*eae0*/  HMMA.16816.F32 R80, R192.reuse, R60, R116 ;  /* 0x0000003cc050723c */ /* 0x042ff00000001874 */
[----:B------:R-:W-:Y:S01]  /*eaf0*/  HMMA.16816.F32 R124, R192, R62, R124 ;  /* 0x0000003ec07c723c */ /* 0x000fe2000000187c */
[----:B------:R-:W1:Y:S07]  /*eb00*/  LDSM.16.M88.4 R60, [R223+0x4000] ;  /* 0x00400000df3c783b */ /* 0x000e6e0000000200 */
[C---:B------:R-:W-:Y:S01]  /*eb10*/  HMMA.16816.F32 R100, R196.reuse, R24, R56 ;  /* 0x00000018c464723c */ /* 0x040fe20000001838 */
[----:B------:R-:W1:Y:S07]  /*eb20*/  LDSM.16.M88.4 R56, [R223+0x5000] ;  /* 0x00500000df38783b */ /* 0x000e6e0000000200 */
[C---:B-----5:R-:W-:Y:S01]  /*eb30*/  HMMA.16816.F32 R92, R196.reuse, R20, R44 ;  /* 0x00000014c45c723c */ /* 0x060fe2000000182c */
[----:B------:R-:W5:Y:S07]  /*eb40*/  LDSM.16.M88.4 R44, [R223+0x5800] ;  /* 0x00580000df2c783b */ /* 0x000f6e0000000200 */
[C---:B------:R-:W-:Y:S08]  /*eb50*/  HMMA.16816.F32 R128, R196.reuse, R48, R112 ;  /* 0x00000030c480723c */ /* 0x040ff00000001870 */
[C---:B------:R-:W-:Y:S08]  /*eb60*/  HMMA.16816.F32 R120, R196.reuse, R50, R108 ;  /* 0x00000032c478723c */ /* 0x040ff0000000186c */
[C---:B------:R-:W-:Y:S01]  /*eb70*/  HMMA.16816.F32 R104, R196.reuse, R30, R68 ;  /* 0x0000001ec468723c */ /* 0x040fe20000001844 */
[----:B------:R-:W1:Y:S07]  /*eb80*/  LDSM.16.M88.4 R68, [R223+0x4800] ;  /* 0x00480000df44783b */ /* 0x000e6e0000000200 */
[C---:B---3--:R-:W-:Y:S08]  /*eb90*/  HMMA.16816.F32 R116, R196.reuse, R36, R96 ;  /* 0x00000024c474723c */ /* 0x048ff00000001860 */
[C---:B------:R-:W-:Y:S01]  /*eba0*/  HMMA.16816.F32 R108, R196.reuse, R28, R76 ;  /* 0x0000001cc46c723c */ /* 0x040fe2000000184c */
[----:B------:R-:W3:Y:S07]  /*ebb0*/  LDSM.16.M88.4 R28, [R223+0x7800] ;  /* 0x00780000df1c783b */ /* 0x000eee0000000200 */
[C---:B------:R-:W-:Y:S01]  /*ebc0*/  HMMA.16816.F32 R96, R196.reuse, R26, R52 ;  /* 0x0000001ac460723c */ /* 0x040fe20000001834 */
[----:B------:R-:W1:Y:S07]  /*ebd0*/  LDSM.16.M88.4 R52, [R222+0xc100] ;  /* 0x00c10000de34783b */ /* 0x000e6e0000000200 */
[C---:B------:R-:W-:Y:S01]  /*ebe0*/  HMMA.16816.F32 R112, R196.reuse, R38, R84 ;  /* 0x00000026c470723c */ /* 0x040fe20000001854 */
[----:B------:R-:W-:Y:S07]  /*ebf0*/  LDSM.16.M88.4 R36, [R223+0x6800] ;  /* 0x00680000df24783b */ /* 0x000fee0000000200 */
[C---:B------:R-:W-:Y:S01]  /*ec00*/  HMMA.16816.F32 R84, R196.reuse, R22, R40 ;  /* 0x00000016c454723c */ /* 0x040fe20000001828 */
[----:B------:R-:W3:Y:S07]  /*ec10*/  LDSM.16.M88.4 R40, [R223+0x6000] ;  /* 0x00600000df28783b */ /* 0x000eee0000000200 */
[C---:B------:R-:W-:Y:S01]  /*ec20*/  HMMA.16816.F32 R76, R196.reuse, R16, R32 ;  /* 0x00000010c44c723c */ /* 0x040fe20000001820 */
[----:B------:R-:W3:Y:S07]  /*ec30*/  LDSM.16.M88.4 R32, [R223+0x7000] ;  /* 0x00700000df20783b */ /* 0x000eee0000000200 */
[C---:B------:R-:W-:Y:S08]  /*ec40*/  HMMA.16816.F32 R48, R196.reuse, R18, R12 ;  /* 0x00000012c430723c */ /* 0x040ff0000000180c */
[C---:B--2---:R-:W-:Y:S08]  /*ec50*/  HMMA.16816.F32 R24, R196.reuse, R64, R8 ;  /* 0x00000040c418723c */ /* 0x044ff00000001808 */
[----:B------:R-:W-:Y:S08]  /*ec60*/  HMMA.16816.F32 R16, R196, R88, R80 ;  /* 0x00000058c410723c */ /* 0x000ff00000001850 */
[----:B-1----:R-:W-:Y:S08]  /*ec70*/  HMMA.16816.F32 R8, R200, R60, R128 ;  /* 0x0000003cc808723c */ /* 0x002ff00000001880 */
[C---:B------:R-:W-:Y:S01]  /*ec80*/  HMMA.16816.F32 R12, R196.reuse, R90, R124 ;  /* 0x0000005ac40c723c */ /* 0x040fe2000000187c */
[----:B------:R-:W-:Y:S07]  /*ec90*/  LDSM.16.M88.4 R88, [R219+0x5000] ;  /* 0x00500000db58783b */ /* 0x000fee0000000200 */
[----:B------:R-:W-:Y:S08]  /*eca0*/  HMMA.16816.F32 R20, R196, R66, R72 ;  /* 0x00000042c414723c */ /* 0x000ff00000001848 */
[C---:B------:R-:W-:Y:S08]  /*ecb0*/  HMMA.16816.F32 R64, R200.reuse, R56, R108 ;  /* 0x00000038c840723c */ /* 0x040ff0000000186c */
[C---:B------:R-:W-:Y:S01]  /*ecc0*/  HMMA.16816.F32 R156, R200.reuse, R58, R104 ;  /* 0x0000003ac89c723c */ /* 0x040fe20000001868 */
[----:B------:R-:W1:Y:S04]  /*ecd0*/  LDSM.16.M88.4 R56, [R222+0xc900] ;  /* 0x00c90000de38783b */ /* 0x000e680000000200 */
[----:B------:R-:W-:Y:S03]  /*ece0*/  LDSM.16.M88.4 R104, [R219+0x4000] ;  /* 0x00400000db68783b */ /* 0x000fe60000000200 */
[C---:B-----5:R-:W-:Y:S01]  /*ecf0*/  HMMA.16816.F32 R160, R200.reuse, R44, R100 ;  /* 0x0000002cc8a0723c */ /* 0x060fe20000001864 */
[----:B------:R-:W-:Y:S07]  /*ed00*/  LDSM.16.M88.4 R100, [R219+0x4800] ;  /* 0x00480000db64783b */ /* 0x000fee0000000200 */
[C---:B------:R-:W-:Y:S01]  /*ed10*/  HMMA.16816.F32 R152, R200.reuse, R46, R96 ;  /* 0x0000002ec898723c */ /* 0x040fe20000001860 */
[----:B------:R-:W2:Y:S07]  /*ed20*/  LDSM.16.M88.4 R44, [R222+0xd100] ;  /* 0x00d10000de2c783b */ /* 0x000eae0000000200 */
[C---:B------:R-:W-:Y:S08]  /*ed30*/  HMMA.16816.F32 R72, R200.reuse, R68, R116 ;  /* 0x00000044c848723c */ /* 0x040ff00000001874 */
[C---:B---3--:R-:W-:Y:S01]  /*ed40*/  HMMA.16816.F32 R116, R200.reuse, R28, R16 ;  /* 0x0000001cc874723c */ /* 0x048fe20000001810 */
[----:B------:R-:W3:Y:S07]  /*ed50*/  LDSM.16.M88.4 R16, [R222+0xd900] ;  /* 0x00d90000de10783b */ /* 0x000eee0000000200 */
[----:B------:R-:W-:Y:S08]  /*ed60*/  HMMA.16816.F32 R68, R200, R70, R112 ;  /* 0x00000046c844723c */ /* 0x000ff00000001870 */
[----:B------:R-:W-:Y:S01]  /*ed70*/  HMMA.16816.F32 R108, R204, R52, R8 ;  /* 0x00000034cc6c723c */ /* 0x000fe20000001808 */
[----:B------:R-:W5:Y:S07]  /*ed80*/  LDSM.16.M88.4 R8, [R222+0xe900] ;  /* 0x00e90000de08783b */ /* 0x000f6e0000000200 */
[C---:B------:R-:W-:Y:S01]  /*ed90*/  HMMA.16816.F32 R112, R200.reuse, R30, R12 ;  /* 0x0000001ec870723c */ /* 0x040fe2000000180c */
[----:B------:R-:W1:Y:S07]  /*eda0*/  LDSM.16.M88.4 R12, [R222+0xe100] ;  /* 0x00e10000de0c783b */ /* 0x000e6e0000000200 */
[C---:B------:R-:W-:Y:S08]  /*edb0*/  HMMA.16816.F32 R60, R200.reuse, R62, R120 ;  /* 0x0000003ec83c723c */ /* 0x040ff00000001878 */
[C---:B------:R-:W-:Y:S01]  /*edc0*/  HMMA.16816.F32 R148, R200.reuse, R40, R92 ;  /* 0x00000028c894723c */ /* 0x040fe2000000185c */
[----:B------:R-:W-:Y:S07]  /*edd0*/  LDSM.16.M88.4 R92, [R222+0xf900] ;  /* 0x00f90000de5c783b */ /* 0x000fee0000000200 */
[C---:B------:R-:W-:Y:S01]  /*ede0*/  HMMA.16816.F32 R124, R200.reuse, R32, R24 ;  /* 0x00000020c87c723c */ /* 0x040fe20000001818 */
[----:B------:R-:W2:Y:S07]  /*edf0*/  LDSM.16.M88.4 R24, [R222+0xf100] ;  /* 0x00f10000de18783b */ /* 0x000eae0000000200 */
[C---:B------:R-:W-:Y:S01]  /*ee00*/  HMMA.16816.F32 R132, R200.reuse, R36, R76 ;  /* 0x00000024c884723c */ /* 0x040fe2000000184c */
[----:B------:R-:W2:Y:S07]  /*ee10*/  LDSM.16.M88.4 R76, [R219+0x5800] ;  /* 0x00580000db4c783b */ /* 0x000eae0000000200 */
[C---:B------:R-:W-:Y:S08]  /*ee20*/  HMMA.16816.F32 R136, R200.reuse, R42, R84 ;  /* 0x0000002ac888723c */ /* 0x040ff00000001854 */
[C---:B------:R-:W-:Y:S08]  /*ee30*/  HMMA.16816.F32 R128, R200.reuse, R38, R48 ;  /* 0x00000026c880723c */ /* 0x040ff00000001830 */
[----:B------:R-:W-:Y:S08]  /*ee40*/  HMMA.16816.F32 R120, R200, R34, R20 ;  /* 0x00000022c878723c */ /* 0x000ff00000001814 */
[C---:B-1----:R-:W-:Y:S01]  /*ee50*/  HMMA.16816.F32 R80, R204.reuse, R58, R68 ;  /* 0x0000003acc50723c */ /* 0x042fe20000001844 */
[----:B------:R-:W1:Y:S07]  /*ee60*/  LDSM.16.M88.4 R68, [R219+0x6800] ;  /* 0x00680000db44783b */ /* 0x000e6e0000000200 */
[C---:B------:R-:W-:Y:S01]  /*ee70*/  HMMA.16816.F32 R84, R204.reuse, R56, R72 ;  /* 0x00000038cc54723c */ /* 0x040fe20000001848 */
[----:B------:R-:W1:Y:S07]  /*ee80*/  LDSM.16.M88.4 R72, [R219+0x6000] ;  /* 0x00600000db48783b */ /* 0x000e6e0000000200 */
[C---:B------:R-:W-:Y:S01]  /*ee90*/  HMMA.16816.F32 R96, R204.reuse, R54, R60 ;  /* 0x00000036cc60723c */ /* 0x040fe2000000183c */
[----:B------:R-:W-:Y:S07]  /*eea0*/  LDSM.16.M88.4 R60, [R219+0x7800] ;  /* 0x00780000db3c783b */ /* 0x000fee0000000200 */
[----:B--2---:R-:W-:Y:S01]  /*eeb0*/  HMMA.16816.F32 R56, R204, R44, R64 ;  /* 0x0000002ccc38723c */ /* 0x004fe20000001840 */
[----:B------:R-:W2:Y:S01]  /*eec0*/  LDSM.16.M88.4 R64, [R219+0x7000] ;  /* 0x00700000db40783b */ /* 0x000ea20000000200 */
[----:B------:R-:W-:-:S06]  /*eed0*/  DEPBAR.LE SB0, 0x0 ;  /* 0x000080000000791a */ /* 0x000fcc0000000000 */
[C---:B------:R-:W-:Y:S08]  /*eee0*/  HMMA.16816.F32 R52, R204.reuse, R46, R156 ;  /* 0x0000002ecc34723c */ /* 0x040ff0000000189c */
[C---:B---3--:R-:W-:Y:S08]  /*eef0*/  HMMA.16816.F32 R48, R204.reuse, R16, R160 ;  /* 0x00000010cc30723c */ /* 0x048ff000000018a0 */
        /* <DEDUP_REMOVED lines=26> */
[----:B------:R-:W-:Y:S07]  /*f0a0*/  @!P0 BRA `(.L_x_679) ;  /* 0x0000049000008947 */ /* 0x000fee0003800000 */
[----:B----4-:R-:W-:Y:S01]  /*f0b0*/  ULEA UR4, UR10, UR16, 0x7 ;  /* 0x000000100a047291 */ /* 0x010fe2000f8e383f */
[----:B------:R-:W-:Y:S01]  /*f0c0*/  ISETP.NE.AND P3, PT, R172, 0x1, PT ;  /* 0x00000001ac00780c */ /* 0x000fe20003f65270 */
[----:B------:R-:W-:Y:S01]  /*f0d0*/  IMAD.MOV.U32 R245, RZ, RZ, RZ ;  /* 0x000000fffff57224 */ /* 0x000fe200078e00ff */
[----:B------:R-:W-:-:S03]  /*f0e0*/  ISETP.GT.AND P4, PT, R169, 0x7f, PT ;  /* 0x0000007fa900780c */ /* 0x000fc60003f84270 */
        /* <DEDUP_REMOVED lines=9> */
[----:B------:R1:W2:Y:S01]  /*f180*/  @!P4 LDG.E R245, [R6.64] ;  /* 0x0000001606f5c981 */ /* 0x0002a2000c1e1900 */
[----:B------:R-:W-:Y:S01]  /*f190*/  IMAD.MOV R0, RZ, RZ, -R0 ;  /* 0x000000ffff007224 */ /* 0x000fe200078e0a00 */
[----:B------:R-:W-:Y:S01]  /*f1a0*/  SEL R25, RZ, 0x10, P6 ;  /* 0x00000010ff197807 */ /* 0x000fe20003000000 */
[----:B------:R-:W-:Y:S01]  /*f1b0*/  IMAD.SHL.U32 R17, R167, 0x2, RZ ;  /* 0x00000002a7117824 */ /* 0x000fe200078e00ff */
[----:B------:R-:W-:Y:S01]  /*f1c0*/  IADD3 R10, -R164, 0x10, RZ ;  /* 0x00000010a40a7810 */ /* 0x000fe20007ffe1ff */
[----:B------:R-:W-:-:S05]  /*f1d0*/  IMAD R9, R0, c[0x0][0x2b8], R5 ;  /* 0x0000ae0000097a24 */ /* 0x000fca00078e0205 */
[----:B------:R-:W-:Y:S01]  /*f1e0*/  SHF.R.S32.HI R0, RZ, 0x1f, R9 ;  /* 0x0000001fff007819 */ /* 0x000fe20000011409 */
[----:B------:R-:W-:Y:S04]  /*f1f0*/  STL [R1+0x4], R9 ;  /* 0x0000040901007387 */ /* 0x000fe80000100800 */
        /* <DEDUP_REMOVED lines=8> */
[----:B------:R-:W-:-:S04]  /*f280*/  IADD3 R0, P0, R6, UR26, RZ ;  /* 0x0000001a06007c10 */ /* 0x000fc8000ff1e0ff */
[----:B------:R-:W-:Y:S02]  /*f290*/  IADD3.X R6, R7, UR9, R5, P0, !PT ;  /* 0x0000000907067c10 */ /* 0x000fe400087fe405 */
[----:B------:R-:W-:-:S04]  /*f2a0*/  LEA R5, P0, R0, c[0x0][0x1c8], 0x1 ;  /* 0x0000720000057a11 */ /* 0x000fc800078008ff */
[----:B------:R-:W-:Y:S01]  /*f2b0*/  LEA.HI.X R0, R0, c[0x0][0x1cc], R6, 0x1, P0 ;  /* 0x0000730000007a11 */ /* 0x000fe200000f0c06 */
[----:B------:R-:W-:Y:S01]  /*f2c0*/  SHFL.IDX PT, R7, R5, 0x3, 0x181f ;  /* 0x00781f0005077f89 */ /* 0x000fe200000e0000 */
[----:B------:R-:W-:-:S03]  /*f2d0*/  IADD3 R6, -R25, 0x10, RZ ;  /* 0x0000001019067810 */ /* 0x000fc60007ffe1ff */
[----:B------:R-:W-:Y:S04]  /*f2e0*/  SHFL.IDX PT, R8, R0, 0x3, 0x181f ;  /* 0x00781f0000087f89 */ /* 0x000fe800000e0000 */
[----:B------:R-:W1:Y:S04]  /*f2f0*/  SHFL.IDX PT, R9, R5, RZ, 0x181f ;  /* 0x00181fff05097589 */ /* 0x000e6800000e0000 */
[----:B------:R-:W-:Y:S04]  /*f300*/  SHFL.IDX PT, R14, R5, 0x1, 0x181f ;  /* 0x00381f00050e7f89 */ /* 0x000fe800000e0000 */
[----:B------:R-:W2:Y:S04]  /*f310*/  SHFL.IDX PT, R12, R0, RZ, 0x181f ;  /* 0x00181fff000c7589 */ /* 0x000ea800000e0000 */
[----:B------:R3:W4:Y:S04]  /*f320*/  SHFL.IDX PT, R13, R5, 0x2, 0x181f ;  /* 0x00581f00050d7f89 */ /* 0x00072800000e0000 */
[----:B------:R-:W5:Y:S04]  /*f330*/  SHFL.IDX PT, R15, R0, 0x1, 0x181f ;  /* 0x00381f00000f7f89 */ /* 0x000f6800000e0000 */
[----:B------:R4:W4:Y:S01]  /*f340*/  SHFL.IDX PT, R24, R0, 0x2, 0x181f ;  /* 0x00581f0000187f89 */ /* 0x00092200000e0000 */
[----:B-1----:R-:W-:-:S02]  /*f350*/  IADD3 R20, P2, R9, R17, RZ ;  /* 0x0000001109147210 */ /* 0x002fc40007f5e0ff */
[----:B---3--:R-:W-:Y:S02]  /*f360*/  LOP3.LUT R5, R6, 0xf, RZ, 0xc0, !PT ;  /* 0x0000000f06057812 */ /* 0x008fe400078ec0ff */
[----:B------:R-:W-:Y:S02]  /*f370*/  SHF.L.U64.HI R6, R167, 0x1, R168 ;  /* 0x00000001a7067819 */ /* 0x000fe400000102a8 */
[----:B------:R-:W-:Y:S02]  /*f380*/  IADD3 R22, P1, P0, R5, R7, R17 ;  /* 0x0000000705167210 */ /* 0x000fe4000783e011 */
[----:B------:R-:W-:Y:S01]  /*f390*/  LOP3.LUT R5, R10, 0xf, RZ, 0xc0, !PT ;  /* 0x0000000f0a057812 */ /* 0x000fe200078ec0ff */
[--C-:B--2---:R-:W-:Y:S01]  /*f3a0*/  IMAD.X R21, R12, 0x1, R6.reuse, P2 ;  /* 0x000000010c157824 */ /* 0x104fe200010e0606 */
[----:B------:R-:W-:Y:S01]  /*f3b0*/  IADD3.X R23, RZ, R8, R6, P1, P0 ;  /* 0x00000008ff177210 */ /* 0x000fe20000fe0406 */
[----:B----4-:R-:W-:-:S03]  /*f3c0*/  IMAD.SHL.U32 R0, R165, 0x2, RZ ;  /* 0x00000002a5007824 */ /* 0x010fc600078e00ff */
[----:B------:R1:W-:Y:S02]  /*f3d0*/  LDGSTS.E.BYPASS.LTC128B.128 [R239+0x8100], [R20.64], !P6 ;  /* 0x0810000014ef7fae */ /* 0x0003e4000f101d56 */
[----:B------:R-:W-:Y:S02]  /*f3e0*/  IADD3 R10, P1, P0, R5, R7, R0 ;  /* 0x00000007050a7210 */ /* 0x000fe4000783e000 */
[----:B------:R-:W-:-:S04]  /*f3f0*/  SHF.L.U64.HI R5, R165, 0x1, R166 ;  /* 0x00000001a5057819 */ /* 0x000fc800000102a6 */
[--C-:B------:R-:W-:Y:S02]  /*f400*/  IADD3.X R11, RZ, R8, R5.reuse, P1, P0 ;  /* 0x00000008ff0b7210 */ /* 0x100fe40000fe0405 */
[-C--:B------:R-:W-:Y:S02]  /*f410*/  IADD3 R18, P0, R9, R0.reuse, RZ ;  /* 0x0000000009127210 */ /* 0x080fe40007f1e0ff */
[CC--:B------:R-:W-:Y:S02]  /*f420*/  IADD3 R16, P1, R14.reuse, R17.reuse, RZ ;  /* 0x000000110e107210 */ /* 0x0c0fe40007f3e0ff */
[-C--:B------:R-:W-:Y:S01]  /*f430*/  IADD3 R14, P2, R14, R0.reuse, RZ ;  /* 0x000000000e0e7210 */ /* 0x080fe20007f5e0ff */
[--C-:B------:R-:W-:Y:S01]  /*f440*/  IMAD.X R19, R12, 0x1, R5.reuse, P0 ;  /* 0x000000010c137824 */ /* 0x100fe200000e0605 */
[----:B------:R-:W-:Y:S01]  /*f450*/  IADD3 R12, P0, R13, R17, RZ ;  /* 0x000000110d0c7210 */ /* 0x000fe20007f1e0ff */
[--C-:B-----5:R-:W-:Y:S01]  /*f460*/  IMAD.X R17, R15, 0x1, R6.reuse, P1 ;  /* 0x000000010f117824 */ /* 0x120fe200008e0606 */
[----:B------:R-:W-:Y:S01]  /*f470*/  IADD3 R8, P1, R13, R0, RZ ;  /* 0x000000000d087210 */ /* 0x000fe20007f3e0ff */
[--C-:B------:R-:W-:Y:S01]  /*f480*/  IMAD.X R15, R15, 0x1, R5.reuse, P2 ;  /* 0x000000010f0f7824 */ /* 0x100fe200010e0605 */
[----:B------:R-:W-:Y:S01]  /*f490*/  ISETP.NE.U32.AND P2, PT, R164, RZ, PT ;  /* 0x000000ffa400720c */ /* 0x000fe20003f45070 */
[C---:B------:R-:W-:Y:S01]  /*f4a0*/  IMAD.X R13, R24.reuse, 0x1, R6, P0 ;  /* 0x00000001180d7824 */ /* 0x040fe200000e0606 */
        /* <DEDUP_REMOVED lines=9> */
.L_x_679:
[----:B----4-:R-:W-:Y:S01]  /*f540*/  FMUL.FTZ R0, R108, c[0x0][0x320] ;  /* 0x0000c8006c007a20 */ /* 0x010fe20000410000 */
[----:B------:R-:W-:Y:S01]  /*f550*/  SHF.R.S32.HI R6, RZ, 0x1f, R170 ;  /* 0x0000001fff067819 */ /* 0x000fe200000114aa */
[----:B------:R-:W-:Y:S01]  /*f560*/  FMUL.FTZ R5, R66, c[0x0][0x320] ;  /* 0x0000c80042057a20 */ /* 0x000fe20000410000 */
[----:B------:R-:W-:Y:S01]  /*f570*/  LEA.HI R7, R183, R174, RZ, 0x2 ;  /* 0x000000aeb7077211 */ /* 0x000fe200078f10ff */
[----:B------:R2:W-:Y:S01]  /*f580*/  MUFU.TANH R90, R0 ;  /* 0x00000000005a7308 */ /* 0x0005e20000002400 */
[----:B------:R-:W-:Y:S01]  /*f590*/  LEA.HI R6, R6, R170, RZ, 0x3 ;  /* 0x000000aa06067211 */ /* 0x000fe200078f18ff */
[----:B------:R-:W-:Y:S01]  /*f5a0*/  UMOV UR4, 0xffffff80 ;  /* 0xffffff8000047882 */ /* 0x000fe20000000000 */
[----:B------:R-:W-:Y:S01]  /*f5b0*/  PLOP3.LUT P1, PT, PT, PT, UP2, 0x80, 0x0 ;  /* 0x000000000000781c */ /* 0x000fe20003f2f028 */
[----:B------:R-:W-:Y:S01]  /*f5c0*/  UIMAD UR4, UR10, UR4, 0x81 ;  /* 0x000000810a0474a4 */ /* 0x000fe2000f8e0204 */
[----:B------:R-:W-:Y:S01]  /*f5d0*/  LOP3.LUT R6, R6, 0xffffff8, RZ, 0xc0, !PT ;  /* 0x0ffffff806067812 */ /* 0x000fe200078ec0ff */
[----:B------:R-:W-:Y:S01]  /*f5e0*/  IMAD.SHL.U32 R217, R3, 0x2, RZ ;  /* 0x0000000203d97824 */ /* 0x000fe200078e00ff */
[----:B------:R-:W-:Y:S01]  /*f5f0*/  PLOP3.LUT P0, PT, PT, PT, UP2, 0x80, 0x0 ;  /* 0x000000000000781c */ /* 0x000fe20003f0f028 */
[----:B------:R-:W3:Y:S01]  /*f600*/  @UP2 S2UR UR6, SR_CTAID.X ;  /* 0x00000000000629c3 */ /* 0x000ee20000002500 */
[----:B------:R-:W0:Y:S01]  /*f610*/  LDGDEPBAR ;  /* 0x00000000000079af */ /* 0x000e220000000000 */
[----:B-1----:R-:W-:Y:S01]  /*f620*/  IMAD.IADD R10, R170, 0x1, -R6 ;  /* 0x00000001aa0a7824 */ /* 0x002fe200078e0a06 */
[----:B------:R-:W-:Y:S01]  /*f630*/  LEA R221, R2, R217, 0x1 ;  /* 0x000000d902dd7211 */ /* 0x000fe200078e08ff */
[----:B------:R-:W-:-:S02]  /*f640*/  IMAD R218, R4, 0x2, R217 ;  /* 0x0000000204da7824 */ /* 0x000fc400078e02d9 */
[----:B--2---:R-:W-:Y:S02]  /*f650*/  FMUL.FTZ R0, R109, c[0x0][0x320] ;  /* 0x0000c8006d007a20 */ /* 0x004fe40000410000 */
[----:B------:R-:W-:Y:S02]  /*f660*/  IMAD R220, R2, 0x2, R218 ;  /* 0x0000000202dc7824 */ /* 0x000fe400078e02da */
[----:B------:R1:W2:Y:S01]  /*f670*/  MUFU.TANH R89, R0 ;  /* 0x0000000000597308 */ /* 0x0002a20000002400 */
[----:B---3--:R-:W-:Y:S01]  /*f680*/  @UP2 USHF.L.U32 UR6, UR6, 0x7, URZ ;  /* 0x0000000706062899 */ /* 0x008fe2000800063f */
[----:B-1----:R-:W-:-:S06]  /*f690*/  FMUL.FTZ R0, R96, c[0x0][0x320] ;  /* 0x0000c80060007a20 */ /* 0x002fcc0000410000 */
[----:B------:R1:W3:Y:S02]  /*f6a0*/  MUFU.TANH R88, R0 ;  /* 0x0000000000587308 */ /* 0x0002e40000002400 */
[----:B-1----:R-:W-:-:S06]  /*f6b0*/  FMUL.FTZ R0, R97, c[0x0][0x320] ;  /* 0x0000c80061007a20 */ /* 0x002fcc0000410000 */
[----:B------:R1:W-:Y:S02]  /*f6c0*/  MUFU.TANH R11, R0 ;  /* 0x00000000000b7308 */ /* 0x0003e40000002400 */
[----:B-1----:R-:W-:-:S06]  /*f6d0*/  FMUL.FTZ R0, R84, c[0x0][0x320] ;  /* 0x0000c80054007a20 */ /* 0x002fcc0000410000 */
[----:B------:R1:W4:Y:S02]  /*f6e0*/  MUFU.TANH R84, R0 ;  /* 0x0000000000547308 */ /* 0x0003240000002400 */
[----:B-1----:R-:W-:-:S06]  /*f6f0*/  FMUL.FTZ R0, R85, c[0x0][0x320] ;  /* 0x0000c80055007a20 */ /* 0x002fcc0000410000 */
[----:B------:R1:W5:Y:S02]  /*f700*/  MUFU.TANH R75, R0 ;  /* 0x00000000004b7308 */ /* 0x0003640000002400 */
        /* <DEDUP_REMOVED lines=21> */
[----:B------:R1:W-:Y:S02]  /*f860*/  MUFU.TANH R172, R0 ;  /* 0x0000000000ac7308 */ /* 0x0003e40000002400 */
        /* <DEDUP_REMOVED lines=39> */
[----:B------:R1:W1:Y:S02]  /*fae0*/  MUFU.TANH R12, R0 ;  /* 0x00000000000c7308 */ /* 0x0002640000002400 */
[----:B-1----:R-:W-:-:S06]  /*faf0*/  FMUL.FTZ R0, R38, c[0x0][0x320] ;  /* 0x0000c80026007a20 */ /* 0x002fcc0000410000 */
[----:B------:R1:W-:Y:S08]  /*fb00*/  MUFU.TANH R38, R5 ;  /* 0x0000000500267308 */ /* 0x0003f00000002400 */
[----:B------:R2:W-:Y:S01]  /*fb10*/  MUFU.TANH R168, R0 ;  /* 0x0000000000a87308 */ /* 0x0005e20000002400 */
[----:B-1----:R-:W-:Y:S01]  /*fb20*/  LOP3.LUT R5, R7, 0xfffffffc, RZ, 0xc0, !PT ;  /* 0xfffffffc07057812 */ /* 0x002fe200078ec0ff */
[----:B------:R-:W-:-:S04]  /*fb30*/  FMUL.FTZ R7, R67, c[0x0][0x320] ;  /* 0x0000c80043077a20 */ /* 0x000fc80000410000 */
[----:B------:R-:W-:Y:S02]  /*fb40*/  IMAD.IADD R5, R174, 0x1, -R5 ;  /* 0x00000001ae057824 */ /* 0x000fe400078e0a05 */
[----:B--2---:R-:W-:-:S04]  /*fb50*/  FMUL.FTZ R0, R39, c[0x0][0x320] ;  /* 0x0000c80027007a20 */ /* 0x004fc80000410000 */
        /* <DEDUP_REMOVED lines=8> */
[----:B------:R1:W-:Y:S08]  /*fbe0*/  MUFU.TANH R35, R7 ;  /* 0x0000000700237308 */ /* 0x0003f00000002400 */
[----:B------:R2:W-:Y:S01]  /*fbf0*/  MUFU.TANH R175, R0 ;  /* 0x0000000000af7308 */ /* 0x0005e20000002400 */
[----:B-1----:R-:W-:-:S04]  /*fc00*/  LEA.HI R7, R5, R5, RZ, 0x1 ;  /* 0x0000000505077211 */ /* 0x002fc800078f08ff */
[----:B------:R-:W-:Y:S01]  /*fc10*/  LOP3.LUT R7, R7, 0x1ffffffe, RZ, 0xc0, !PT ;  /* 0x1ffffffe07077812 */ /* 0x000fe200078ec0ff */
[----:B--2---:R-:W-:-:S03]  /*fc20*/  FMUL.FTZ R0, R86, c[0x0][0x320] ;  /* 0x0000c80056007a20 */ /* 0x004fc60000410000 */
[----:B------:R-:W-:Y:S01]  /*fc30*/  IADD3 R7, R5, -R7, RZ ;  /* 0x8000000705077210 */ /* 0x000fe20007ffe0ff */
[----:B------:R-:W-:Y:S01]  /*fc40*/  FMUL.FTZ R5, R51, c[0x0][0x320] ;  /* 0x0000c80033057a20 */ /* 0x000fe20000410000 */
[----:B------:R1:W-:Y:S08]  /*fc50*/  MUFU.TANH R19, R0 ;  /* 0x0000000000137308 */ /* 0x0003f00000002400 */
[----:B------:R-:W-:Y:S01]  /*fc60*/  MUFU.TANH R17, R5 ;  /* 0x0000000500117308 */ /* 0x000fe20000002400 */
[----:B-1----:R-:W-:-:S07]  /*fc70*/  FMUL.FTZ R0, R87, c[0x0][0x320] ;  /* 0x0000c80057007a20 */ /* 0x002fce0000410000 */
        /* <DEDUP_REMOVED lines=12> */
[----:B------:R1:W2:Y:S02]  /*fd40*/  MUFU.TANH R13, R0 ;  /* 0x00000000000d7308 */ /* 0x0002a40000002400 */
[----:B-1----:R-:W-:-:S06]  /*fd50*/  FMUL.FTZ R0, R99, c[0x0][0x320] ;  /* 0x0000c80063007a20 */ /* 0x002fcc0000410000 */
[----:B------:R1:W1:Y:S02]  /*fd60*/  MUFU.TANH R14, R0 ;  /* 0x00000000000e7308 */ /* 0x0002640000002400 */
[----:B-1----:R-:W-:-:S05]  /*fd70*/  LOP3.LUT R0, R171, 0xffffffe0, RZ, 0xc0, !PT ;  /* 0xffffffe0ab007812 */ /* 0x002fca00078ec0ff */
[----:B------:R-:W-:-:S05]  /*fd80*/  IMAD.IADD R0, R174, 0x1, -R0 ;  /* 0x00000001ae007824 */ /* 0x000fca00078e0a00 */
[----:B------:R-:W-:-:S04]  /*fd90*/  SHF.R.S32.HI R8, RZ, 0x1f, R0 ;  /* 0x0000001fff087819 */ /* 0x000fc80000011400 */
[----:B------:R-:W-:Y:S01]  /*fda0*/  LEA.HI R6, R8, R0, RZ, 0x2 ;  /* 0x0000000008067211 */ /* 0x000fe200078f10ff */
[----:B------:R-:W-:-:S03]  /*fdb0*/  FMUL.FTZ R8, R50, c[0x0][0x320] ;  /* 0x0000c80032087a20 */ /* 0x000fc60000410000 */
[C---:B------:R-:W-:Y:S01]  /*fdc0*/  LEA.HI.SX32 R9, R6.reuse, UR14, 0x1e ;  /* 0x0000000e06097c11 */ /* 0x040fe2000f8ff2ff */
[----:B------:R1:W-:Y:S01]  /*fdd0*/  MUFU.TANH R18, R8 ;  /* 0x0000000800127308 */ /* 0x0003e20000002400 */
[----:B------:R-:W-:-:S03]  /*fde0*/  LOP3.LUT R6, R6, 0x7ffffffc, RZ, 0xc0, !PT ;  /* 0x7ffffffc06067812 */ /* 0x000fc600078ec0ff */
[----:B------:R-:W-:Y:S02]  /*fdf0*/  IMAD R9, R10, 0x10, R9 ;  /* 0x000000100a097824 */ /* 0x000fe400078e0209 */
[----:B------:R-:W-:Y:S02]  /*fe00*/  IMAD.IADD R0, R0, 0x1, -R6 ;  /* 0x0000000100007824 */ /* 0x000fe400078e0a06 */
[----:B------:R-:W-:Y:S02]  /*fe10*/  IMAD R15, R7, 0x8, R9 ;  /* 0x00000008070f7824 */ /* 0x000fe400078e0209 */
[----:B------:R-:W-:Y:S01]  /*fe20*/  FMUL.FTZ R7, R30, c[0x0][0x320] ;  /* 0x0000c8001e077a20 */ /* 0x000fe20000410000 */
[----:B------:R-:W-:Y:S01]  /*fe30*/  SHF.L.U32 R10, R0, 0x1, RZ ;  /* 0x00000001000a7819 */ /* 0x000fe200000006ff */
[----:B------:R-:W-:Y:S01]  /*fe40*/  IMAD.MOV.U32 R5, RZ, RZ, R15 ;  /* 0x000000ffff057224 */ /* 0x000fe200078e000f */
[----:B------:R2:W-:Y:S01]  /*fe50*/  STL [R1+0x14], R15 ;  /* 0x0000140f01007387 */ /* 0x0005e20000100800 */
[----:B------:R-:W-:Y:S01]  /*fe60*/  FMUL.FTZ R0, R83, c[0x0][0x320] ;  /* 0x0000c80053007a20 */ /* 0x000fe20000410000 */
[----:B------:R3:W-:Y:S01]  /*fe70*/  MUFU.TANH R34, R7 ;  /* 0x0000000700227308 */ /* 0x0007e20000002400 */
[----:B-1----:R-:W-:Y:S01]  /*fe80*/  @P1 IMAD.HI.U32 R8, R15, c[0x0][0x2c8], RZ ;  /* 0x0000b2000f081a27 */ /* 0x002fe200078e00ff */
[----:B------:R-:W-:Y:S01]  /*fe90*/  IADD3 R6, -R10, UR24, RZ ;  /* 0x000000180a067c10 */ /* 0x000fe2000fffe1ff */
[----:B------:R-:W-:Y:S03]  /*fea0*/  STL [R1+0x18], R10 ;  /* 0x0000180a01007387 */ /* 0x000fe60000100800 */
[----:B------:R-:W-:-:S02]  /*feb0*/  @P0 SHF.R.U32.HI R5, RZ, c[0x0][0x2cc], R8 ;  /* 0x0000b300ff050a19 */ /* 0x000fc40000011608 */
[----:B------:R-:W-:Y:S03]  /*fec0*/  MUFU.TANH R61, R0 ;  /* 0x00000000003d7308 */ /* 0x000fe60000002400 */
[----:B------:R-:W1:Y:S04]  /*fed0*/  SHFL.IDX PT, R9, R5, RZ, 0x1c1f ;  /* 0x001c1fff05097589 */ /* 0x000e6800000e0000 */
[----:B------:R1:W4:Y:S01]  /*fee0*/  SHFL.IDX PT, R8, R5, 0x1, 0x1c1f ;  /* 0x003c1f0005087f89 */ /* 0x00032200000e0000 */
[----:B---3--:R-:W-:-:S04]  /*fef0*/  FMUL.FTZ R7, R31, c[0x0][0x320] ;  /* 0x0000c8001f077a20 */ /* 0x008fc80000410000 */
[----:B------:R-:W-:Y:S01]  /*ff00*/  MUFU.TANH R24, R7 ;  /* 0x0000000700187308 */ /* 0x000fe20000002400 */
[----:B--2---:R-:W-:-:S07]  /*ff10*/  FMUL.FTZ R15, R63, c[0x0][0x320] ;  /* 0x0000c8003f0f7a20 */ /* 0x004fce0000410000 */
[----:B------:R-:W-:Y:S01]  /*ff20*/  MUFU.TANH R15, R15 ;  /* 0x0000000f000f7308 */ /* 0x000fe20000002400 */
[----:B-1----:R-:W-:-:S07]  /*ff30*/  FMUL.FTZ R5, R82, c[0x0][0x320] ;  /* 0x0000c80052057a20 */ /* 0x002fce0000410000 */
[----:B------:R1:W2:Y:S02]  /*ff40*/  MUFU.TANH R60, R5 ;  /* 0x00000005003c7308 */ /* 0x0002a40000002400 */
[----:B-1----:R-:W-:Y:S01]  /*ff50*/  IMAD.U32 R5, RZ, RZ, UR4 ;  /* 0x00000004ff057e24 */ /* 0x002fe2000f8e00ff */
[----:B------:R-:W-:Y:S02]  /*ff60*/  ULDC.64 UR4, c[0x0][0x2c8] ;  /* 0x0000b20000047ab9 */ /* 0x000fe40000000a00 */
[----:B------:R-:W-:Y:S02]  /*ff70*/  UIMAD.WIDE.U32 UR6, UR6, UR4, URZ ;  /* 0x00000004060672a5 */ /* 0x000fe4000f8e003f */
[----:B------:R-:W-:Y:S02]  /*ff80*/  IADD3 R5, -R10, UR11, R5 ;  /* 0x0000000b0a057c10 */ /* 0x000fe4000fffe105 */
[----:B------:R-:W-:Y:S02]  /*ff90*/  @UP2 USHF.R.U32.HI UR14, URZ, UR5, UR7 ;  /* 0x000000053f0e2299 */ /* 0x000fe40008011607 */
[----:B------:R-:W-:Y:S01]  /*ffa0*/  IADD3 R0, R5, -UR20, RZ ;  /* 0x8000001405007c10 */ /* 0x000fe2000fffe0ff */
[----:B------:R-:W-:Y:S01]  /*ffb0*/  FMUL.FTZ R5, R62, c[0x0][0x320] ;  /* 0x0000c8003e057a20 */ /* 0x000fe20000410000 */
[----:B------:R-:W-:-:S03]  /*ffc0*/  UIADD3 UR14, UR14, UR11, -UR20 ;  /* 0x0000000b0e0e7290 */ /* 0x000fc6000fffe814 */
[C---:B------:R-:W-:Y:S01]  /*ffd0*/  IMAD.IADD R7, R0.reuse, 0x1, R9 ;  /* 0x0000000100077824 */ /* 0x040fe200078e0209 */
[----:B------:R1:W-:Y:S01]  /*ffe0*/  MUFU.TANH R20, R5 ;  /* 0x0000000500147308 */ /* 0x0003e20000002400 */
[----:B----4-:R-:W-:Y:S01]  /*fff0*/  IMAD.IADD R0, R0, 0x1, R8 ;  /* 0x0000000100007824 */ /* 0x010fe200078e0208 */
[----:B------:R-:W-:Y:S01]  /*10000*/  USHF.R.S32.HI UR4, URZ, 0x1f, UR14 ;  /* 0x0000001f3f047899 */ /* 0x000fe2000801140e */
[----:B------:R-:W-:-:S03]  /*10010*/  FMUL.FTZ R8, R42, c[0x0][0x320] ;  /* 0x0000c8002a087a20 */ /* 0x000fc60000410000 */
[----:B------:R-:W-:Y:S01]  /*10020*/  IMNMX R0, R6, R0, PT ;  /* 0x0000000006007217 */ /* 0x000fe20003800200 */
[----:B------:R-:W-:Y:S02]  /*10030*/  ULEA.HI UR4, UR4, UR14, URZ, 0x7 ;  /* 0x0000000e04047291 */ /* 0x000fe4000f8f383f */
[----:B------:R-:W-:Y:S02]  /*10040*/  UIADD3 UR14, UR10, -0x2, URZ ;  /* 0xfffffffe0a0e7890 */ /* 0x000fe4000fffe03f */
[----:B------:R-:W-:-:S04]  /*10050*/  USHF.R.S32.HI UR7, URZ, 0x7, UR4 ;  /* 0x000000073f077899 */ /* 0x000fc80008011404 */
[----:B------:R-:W-:Y:S01]  /*10060*/  UISETP.LT.AND UP0, UPT, URZ, UR7, UPT ;  /* 0x000000073f00728c */ /* 0x000fe2000bf01270 */
[----:B-1----:R-:W-:Y:S01]  /*10070*/  IMNMX R5, R6, R7, PT ;  /* 0x0000000706057217 */ /* 0x002fe20003800200 */
[----:B------:R-:W-:Y:S02]  /*10080*/  FMUL.FTZ R7, R78, c[0x0][0x320] ;  /* 0x0000c8004e077a20 */ /* 0x000fe40000410000 */
[----:B------:R-:W-:Y:S01]  /*10090*/  USEL UR7, URZ, UR7, !UP0 ;  /* 0x000000073f077287 */ /* 0x000fe2000c000000 */
[C---:B------:R-:W-:Y:S01]  /*100a0*/  ISETP.GT.AND P0, PT, R5.reuse, RZ, PT ;  /* 0x000000ff0500720c */ /* 0x040fe20003f04270 */
[----:B------:R1:W3:Y:S01]  /*100b0*/  MUFU.TANH R6, R7 ;  /* 0x0000000700067308 */ /* 0x0002e20000002400 */
[C---:B------:R-:W-:Y:S01]  /*100c0*/  ISETP.GT.AND P1, PT, R5.reuse, 0x1, PT ;  /* 0x000000010500780c */ /* 0x040fe20003f24270 */
[----:B------:R-:W-:Y:S01]  /*100d0*/  UISETP.GE.AND UP0, UPT, UR14, UR7, UPT ;  /* 0x000000070e00728c */ /* 0x000fe2000bf06270 */
[----:B------:R-:W-:Y:S02]  /*100e0*/  ISETP.GT.AND P2, PT, R5, 0x8, PT ;  /* 0x000000080500780c */ /* 0x000fe40003f44270 */
[----:B------:R-:W-:-:S02]  /*100f0*/  FSEL R9, R89, -INF , P1 ;  /* 0xff80000059097808 */ /* 0x000fc40000800000 */
[C---:B------:R-:W-:Y:S02]  /*10100*/  ISETP.GT.AND P1, PT, R5.reuse, 0x10, PT ;  /* 0x000000100500780c */ /* 0x040fe40003f24270 */
[----:B------:R-:W-:Y:S02]  /*10110*/  FSEL R10, R88, -INF , P2 ;  /* 0xff800000580a7808 */ /* 0x000fe40001000000 */
[C---:B------:R-:W-:Y:S02]  /*10120*/  ISETP.GT.AND P2, PT, R5.reuse, 0x11, PT ;  /* 0x000000110500780c */ /* 0x040fe40003f44270 */
[----:B------:R-:W-:Y:S02]  /*10130*/  FSEL R28, R84, -INF , P1 ;  /* 0xff800000541c7808 */ /* 0x000fe40000800000 */
[----:B------:R-:W-:Y:S02]  /*10140*/  ISETP.GT.AND P1, PT, R5, 0x19, PT ;  /* 0x000000190500780c */ /* 0x000fe40003f24270 */
[----:B-1----:R-:W-:-:S02]  /*10150*/  FSEL R7, R90, -INF , P0 ;  /* 0xff8000005a077808 */ /* 0x002fc40000000000 */
[----:B------:R-:W-:Y:S02]  /*10160*/  ISETP.GT.AND P0, PT, R5, 0x9, PT ;  /* 0x000000090500780c */ /* 0x000fe40003f04270 */
[----:B-----5:R-:W-:Y:S02]  /*10170*/  FSEL R29, R75, -INF , P2 ;  /* 0xff8000004b1d7808 */ /* 0x020fe40001000000 */
[----:B------:R-:W-:Y:S02]  /*10180*/  FSEL R11, R11, -INF , P0 ;  /* 0xff8000000b0b7808 */ /* 0x000fe40000000000 */
[C---:B------:R-:W-:Y:S02]  /*10190*/  ISETP.GT.AND P0, PT, R5.reuse, 0x18, PT ;  /* 0x000000180500780c */ /* 0x040fe40003f04270 */
[----:B------:R-:W-:Y:S02]  /*101a0*/  ISETP.GT.AND P2, PT, R5, 0x20, PT ;  /* 0x000000200500780c */ /* 0x000fe40003f44270 */
[----:B------:R-:W-:-:S02]  /*101b0*/  FSEL R30, R74, -INF , P0 ;  /* 0xff8000004a1e7808 */ /* 0x000fc40000000000 */
[----:B------:R-:W-:Y:S02]  /*101c0*/  ISETP.GT.AND P0, PT, R5, 0x21, PT ;  /* 0x000000210500780c */ /* 0x000fe40003f04270 */
[----:B------:R-:W-:Y:S02]  /*101d0*/  FSEL R33, R73, -INF , P1 ;  /* 0xff80000049217808 */ /* 0x000fe40000800000 */
[----:B------:R-:W-:Y:S02]  /*101e0*/  ISETP.GT.AND P1, PT, R5, 0x28, PT ;  /* 0x000000280500780c */ /* 0x000fe40003f24270 */
[----:B------:R-:W-:Y:S02]  /*101f0*/  FSEL R70, R72, -INF , P2 ;  /* 0xff80000048467808 */ /* 0x000fe40001000000 */
[----:B------:R-:W-:Y:S02]  /*10200*/  FSEL R101, R101, -INF , P0 ;  /* 0xff80000065657808 */ /* 0x000fe40000000000 */
[----:B------:R-:W-:-:S02]  /*10210*/  ISETP.GT.AND P2, PT, R5, 0x29, PT ;  /* 0x000000290500780c */ /* 0x000fc40003f44270 */
[C---:B------:R-:W-:Y:S02]  /*10220*/  ISETP.GT.AND P0, PT, R5.reuse, 0x30, PT ;  /* 0x000000300500780c */ /* 0x040fe40003f04270 */
[----:B------:R-:W-:Y:S02]  /*10230*/  FSEL R102, R102, -INF , P1 ;  /* 0xff80000066667808 */ /* 0x000fe40000800000 */
[C---:B------:R-:W-:Y:S02]  /*10240*/  ISETP.GT.AND P1, PT, R5.reuse, 0x31, PT ;  /* 0x000000310500780c */ /* 0x040fe40003f24270 */
[----:B------:R-:W-:Y:S02]  /*10250*/  FSEL R112, R112, -INF , P2 ;  /* 0xff80000070707808 */ /* 0x000fe40001000000 */
[----:B------:R-:W-:Y:S02]  /*10260*/  FSEL R114, R114, -INF , P0 ;  /* 0xff80000072727808 */ /* 0x000fe40000000000 */
[----:B------:R-:W-:-:S02]  /*10270*/  ISETP.GT.AND P2, PT, R5, 0x38, PT ;  /* 0x000000380500780c */ /* 0x000fc40003f44270 */
        /* <DEDUP_REMOVED lines=8> */
[C---:B------:R-:W-:Y:S01]  /*10300*/  ISETP.GT.AND P1, PT, R5.reuse, 0x49, PT ;  /* 0x000000490500780c */ /* 0x040fe20003f24270 */
[----:B------:R1:W4:Y:S01]  /*10310*/  MUFU.TANH R16, R8 ;  /* 0x0000000800107308 */ /* 0x0003220000002400 */
        /* <DEDUP_REMOVED lines=11> */
[----:B------:R-:W-:Y:S02]  /*103d0*/  ISETP.GT.AND P1, PT, R5, 0x61, PT ;  /* 0x000000610500780c */ /* 0x000fe40003f24270 */
[----:B------:R-:W-:Y:S02]  /*103e0*/  FSEL R187, R49, -INF , P2 ;  /* 0xff80000031bb7808 */ /* 0x000fe40001000000 */
[----:B------:R-:W-:Y:S02]  /*103f0*/  FSEL R242, R48, -INF , P0 ;  /* 0xff80000030f27808 */ /* 0x000fe40000000000 */
[----:B------:R-:W-:-:S02]  /*10400*/  ISETP.GT.AND P2, PT, R5, 0x68, PT ;  /* 0x000000680500780c */ /* 0x000fc40003f44270 */
[----:B------:R-:W-:Y:S02]  /*10410*/  ISETP.GT.AND P0, PT, R5, 0x69, PT ;  /* 0x000000690500780c */ /* 0x000fe40003f04270 */
[----:B------:R-:W-:Y:S02]  /*10420*/  FSEL R246, R41, -INF , P1 ;  /* 0xff80000029f67808 */ /* 0x000fe40000800000 */
[----:B------:R-:W-:Y:S02]  /*10430*/  ISETP.GT.AND P1, PT, R5, 0x70, PT ;  /* 0x000000700500780c */ /* 0x000fe40003f24270 */
[----:B------:R-:W-:Y:S02]  /*10440*/  FMNMX.FTZ R69, R7, R9, !PT ;  /* 0x0000000907457209 */ /* 0x000fe40007810000 */
[----:B------:R-:W-:Y:S02]  /*10450*/  FSEL R247, R40, -INF , P2 ;  /* 0xff80000028f77808 */ /* 0x000fe40001000000 */
[----:B------:R-:W-:-:S02]  /*10460*/  FSEL R248, R37, -INF , P0 ;  /* 0xff80000025f87808 */ /* 0x000fc40000000000 */
[C---:B------:R-:W-:Y:S02]  /*10470*/  ISETP.GT.AND P2, PT, R5.reuse, 0x71, PT ;  /* 0x000000710500780c */ /* 0x040fe40003f44270 */
[C---:B------:R-:W-:Y:S02]  /*10480*/  ISETP.GT.AND P0, PT, R5.reuse, 0x78, PT ;  /* 0x000000780500780c */ /* 0x040fe40003f04270 */
[----:B------:R-:W-:Y:S02]  /*10490*/  FMNMX.FTZ R69, R10, R69, !PT ;  /* 0x000000450a457209 */ /* 0x000fe40007810000 */
[----:B------:R-:W-:Y:S02]  /*104a0*/  FSEL R154, R36, -INF , P1 ;  /* 0xff800000249a7808 */ /* 0x000fe40000800000 */
[----:B------:R-:W-:Y:S02]  /*104b0*/  ISETP.GT.AND P1, PT, R5, 0x79, PT ;  /* 0x000000790500780c */ /* 0x000fe40003f24270 */
[----:B------:R-:W-:-:S02]  /*104c0*/  FSEL R240, R27, -INF , P2 ;  /* 0xff8000001bf07808 */ /* 0x000fc40001000000 */
[----:B------:R-:W-:Y:S02]  /*104d0*/  FSEL R153, R25, -INF , P0 ;  /* 0xff80000019997808 */ /* 0x000fe40000000000 */
[C---:B------:R-:W-:Y:S02]  /*104e0*/  ISETP.GT.AND P2, PT, R0.reuse, RZ, PT ;  /* 0x000000ff0000720c */ /* 0x040fe40003f44270 */
[C---:B------:R-:W-:Y:S02]  /*104f0*/  ISETP.GT.AND P0, PT, R0.reuse, 0x1, PT ;  /* 0x000000010000780c */ /* 0x040fe40003f04270 */
[----:B------:R-:W-:Y:S02]  /*10500*/  FMNMX.FTZ R69, R11, R69, !PT ;  /* 0x000000450b457209 */ /* 0x000fe40007810000 */
[----:B------:R-:W-:Y:S02]  /*10510*/  FSEL R250, R23, -INF , P1 ;  /* 0xff80000017fa7808 */ /* 0x000fe40000800000 */
[----:B------:R-:W-:-:S02]  /*10520*/  ISETP.GT.AND P1, PT, R0, 0x8, PT ;  /* 0x000000080000780c */ /* 0x000fc40003f24270 */
[----:B-1----:R-:W-:Y:S02]  /*10530*/  FSEL R8, R21, -INF , P2 ;  /* 0xff80000015087808 */ /* 0x002fe40001000000 */
[----:B------:R-:W-:Y:S02]  /*10540*/  FSEL R12, R12, -INF , P0 ;  /* 0xff8000000c0c7808 */ /* 0x000fe40000000000 */
        /* <DEDUP_REMOVED lines=18> */
[----:B--2---:R-:W-:Y:S02]  /*10670*/  FSEL R60, R60, -INF , P1 ;  /* 0xff8000003c3c7808 */ /* 0x004fe40000800000 */
        /* <DEDUP_REMOVED lines=31> */
[----:B---3--:R-:W-:Y:S02]  /*10870*/  FSEL R162, R6, -INF , P1 ;  /* 0xff80000006a27808 */ /* 0x008fe40000800000 */
        /* <DEDUP_REMOVED lines=39> */
[----:B----4-:R-:W-:Y:S02]  /*10af0*/  FSEL R209, R16, -INF , P1 ;  /* 0xff80000010d17808 */ /* 0x010fe40000800000 */
[----:B------:R-:W-:Y:S01]  /*10b00*/  FMNMX.FTZ R5, R182, R5, !PT ;  /* 0x00000005b6057209 */ /* 0x000fe20007810000 */
[----:B------:R-:W-:Y:S01]  /*10b10*/  LDSM.16.MT88.4 R16, [R218+0x100] ;  /* 0x00010000da10783b */ /* 0x000fe20000004200 */
[----:B------:R-:W-:Y:S02]  /*10b20*/  FMNMX.FTZ R69, R248, R69, !PT ;  /* 0x00000045f8457209 */ /* 0x000fe40007810000 */
[----:B------:R-:W-:-:S02]  /*10b30*/  ISETP.GT.AND P1, PT, R0, 0x68, PT ;  /* 0x000000680000780c */ /* 0x000fc40003f24270 */
[----:B------:R-:W-:Y:S02]  /*10b40*/  FSEL R208, R39, -INF , P0 ;  /* 0xff80000027d07808 */ /* 0x000fe40000000000 */
[----:B------:R-:W-:Y:S02]  /*10b50*/  FMNMX.FTZ R5, R209, R5, !PT ;  /* 0x00000005d1057209 */ /* 0x000fe40007810000 */
[----:B------:R-:W-:Y:S02]  /*10b60*/  FMNMX.FTZ R69, R154, R69, !PT ;  /* 0x000000459a457209 */ /* 0x000fe40007810000 */
[----:B------:R-:W-:Y:S02]  /*10b70*/  ISETP.GT.AND P0, PT, R0, 0x69, PT ;  /* 0x000000690000780c */ /* 0x000fe40003f04270 */
[----:B------:R-:W-:Y:S02]  /*10b80*/  FSEL R210, R38, -INF , P1 ;  /* 0xff80000026d27808 */ /* 0x000fe40000800000 */
[----:B------:R-:W-:Y:S01]  /*10b90*/  FMNMX.FTZ R5, R208, R5, !PT ;  /* 0x00000005d0057209 */ /* 0x000fe20007810000 */
[----:B------:R-:W-:Y:S01]  /*10ba0*/  LDSM.16.MT88.4 R36, [R217+0x900] ;  /* 0x00090000d924783b */ /* 0x000fe20000004200 */
        /* <DEDUP_REMOVED lines=10> */
[----:B------:R-:W-:Y:S01]  /*10c50*/  FSEL R186, R24, -INF , P0 ;  /* 0xff80000018ba7808 */ /* 0x000fe20000000000 */
[----:B------:R-:W1:Y:S01]  /*10c60*/  SHFL.BFLY PT, R6, R69, 0x2, 0x1f ;  /* 0x0c401f0045067f89 */ /* 0x000e6200000e0000 */
[----:B------:R-:W-:Y:S02]  /*10c70*/  FMNMX.FTZ R5, R155, R5, !PT ;  /* 0x000000059b057209 */ /* 0x000fe40007810000 */
[----:B------:R-:W-:Y:S01]  /*10c80*/  ISETP.GT.AND P0, PT, R0, 0x79, PT ;  /* 0x000000790000780c */ /* 0x000fe20003f04270 */
[----:B------:R-:W-:Y:S01]  /*10c90*/  LDSM.16.MT88.4 R24, [R220+0x100] ;  /* 0x00010000dc18783b */ /* 0x000fe20000004200 */
[----:B------:R-:W-:-:S02]  /*10ca0*/  FSEL R139, R20, -INF , P1 ;  /* 0xff800000148b7808 */ /* 0x000fc40000800000 */
[----:B------:R-:W-:Y:S01]  /*10cb0*/  FMNMX.FTZ R0, R186, R5, !PT ;  /* 0x00000005ba007209 */ /* 0x000fe20007810000 */
[----:B------:R-:W-:Y:S01]  /*10cc0*/  LDSM.16.MT88.4 R20, [R217+0x100] ;  /* 0x00010000d914783b */ /* 0x000fe20000004200 */
        /* <DEDUP_REMOVED lines=13> */
[--C-:B------:R-:W-:Y:S02]  /*10da0*/  FFMA.FTZ R2, R28, c[0x0][0x2d0], -R5.reuse ;  /* 0x0000b4001c027a23 */ /* 0x100fe40000010805 */
[----:B------:R1:W-:Y:S01]  /*10db0*/  MUFU.EX2 R136, R6 ;  /* 0x0000000600887308 */ /* 0x0003e20000000800 */
[----:B--2---:R-:W-:Y:S01]  /*10dc0*/  FMNMX.FTZ R68, R68, R0, !PT ;  /* 0x0000000044447209 */ /* 0x004fe20007810000 */
[----:B------:R-:W-:-:S03]  /*10dd0*/  FFMA.FTZ R0, R10, c[0x0][0x2d0], -R5 ;  /* 0x0000b4000a007a23 */ /* 0x000fc60000010805 */
[----:B------:R-:W-:-:S03]  /*10de0*/  FSETP.NEU.FTZ.AND P0, PT, R68, -INF , PT ;  /* 0xff8000004400780b */ /* 0x000fc60003f1d000 */
[----:B------:R2:W-:Y:S01]  /*10df0*/  MUFU.EX2 R191, R0 ;  /* 0x0000000000bf7308 */ /* 0x0005e20000000800 */
[----:B-1----:R-:W-:-:S07]  /*10e00*/  FFMA.FTZ R6, R9, c[0x0][0x2d0], -R5 ;  /* 0x0000b40009067a23 */ /* 0x002fce0000010805 */
[----:B------:R1:W-:Y:S01]  /*10e10*/  MUFU.EX2 R43, R6 ;  /* 0x00000006002b7308 */ /* 0x0003e20000000800 */
[----:B--2---:R-:W-:-:S05]  /*10e20*/  FMUL.FTZ R0, R68, c[0x0][0x2d0] ;  /* 0x0000b40044007a20 */ /* 0x004fca0000410000 */
[----:B------:R-:W-:Y:S02]  /*10e30*/  FSEL R0, R0, RZ, P0 ;  /* 0x000000ff00007208 */ /* 0x000fe40000000000 */
[----:B------:R-:W-:-:S03]  /*10e40*/  PLOP3.LUT P0, PT, PT, PT, UP0, 0x80, 0x0 ;  /* 0x000000000000781c */ /* 0x000fc60003f0f008 */
[--C-:B------:R-:W-:Y:S02]  /*10e50*/  FFMA.FTZ R3, R8, c[0x0][0x2d0], -R0.reuse ;  /* 0x0000b40008037a23 */ /* 0x100fe40000010800 */
[----:B-1----:R-:W-:Y:S02]  /*10e60*/  FFMA.FTZ R6, R11, c[0x0][0x2d0], -R5 ;  /* 0x0000b4000b067a23 */ /* 0x002fe40000010805 */
[----:B------:R1:W-:Y:S08]  /*10e70*/  MUFU.EX2 R138, R3 ;  /* 0x00000003008a7308 */ /* 0x0003f00000000800 */
[----:B------:R-:W2:Y:S01]  /*10e80*/  MUFU.EX2 R243, R6 ;  /* 0x0000000600f37308 */ /* 0x000ea20000000800 */
[----:B-1----:R-:W-:-:S07]  /*10e90*/  FFMA.FTZ R3, R12, c[0x0][0x2d0], -R0 ;  /* 0x0000b4000c037a23 */ /* 0x002fce0000010800 */
[----:B------:R1:W-:Y:S01]  /*10ea0*/  MUFU.EX2 R6, R2 ;  /* 0x0000000200067308 */ /* 0x0003e20000000800 */
[----:B--2---:R-:W-:-:S07]  /*10eb0*/  F2FP.PACK_AB R10, R243, R191 ;  /* 0x000000bff30a723e */ /* 0x004fce00000000ff */
[----:B------:R2:W3:Y:S01]  /*10ec0*/  MUFU.EX2 R137, R3 ;  /* 0x0000000300897308 */ /* 0x0004e20000000800 */
[----:B-1----:R-:W-:-:S07]  /*10ed0*/  FFMA.FTZ R2, R29, c[0x0][0x2d0], -R5 ;  /* 0x0000b4001d027a23 */ /* 0x002fce0000010805 */
[----:B------:R1:W-:Y:S01]  /*10ee0*/  MUFU.EX2 R4, R2 ;  /* 0x0000000200047308 */ /* 0x0003e20000000800 */
[----:B--2---:R-:W-:Y:S01]  /*10ef0*/  FFMA.FTZ R3, R13, c[0x0][0x2d0], -R0 ;  /* 0x0000b4000d037a23 */ /* 0x004fe20000010800 */
[----:B---3--:R-:W-:-:S06]  /*10f00*/  F2FP.PACK_AB R9, R137, R138 ;  /* 0x0000008a8909723e */ /* 0x008fcc00000000ff */
[----:B------:R2:W-:Y:S01]  /*10f10*/  MUFU.EX2 R62, R3 ;  /* 0x00000003003e7308 */ /* 0x0005e20000000800 */
[----:B-1----:R-:W-:-:S07]  /*10f20*/  FFMA.FTZ R2, R30, c[0x0][0x2d0], -R5 ;  /* 0x0000b4001e027a23 */ /* 0x002fce0000010805 */
[----:B------:R1:W-:Y:S01]  /*10f30*/  MUFU.EX2 R152, R2 ;  /* 0x0000000200987308 */ /* 0x0003e20000000800 */
[----:B--2---:R-:W-:Y:S02]  /*10f40*/  FFMA.FTZ R3, R14, c[0x0][0x2d0], -R0 ;  /* 0x0000b4000e037a23 */ /* 0x004fe40000010800 */
[----:B------:R-:W2:Y:S05]  /*10f50*/  LDSM.16.MT88.4 R12, [R221+0x100] ;  /* 0x00010000dd0c783b */ /* 0x000eaa0000004200 */
[----:B------:R3:W4:Y:S01]  /*10f60*/  MUFU.EX2 R188, R3 ;  /* 0x0000000300bc7308 */ /* 0x0007220000000800 */
[----:B-1----:R-:W-:-:S07]  /*10f70*/  FFMA.FTZ R2, R33, c[0x0][0x2d0], -R5 ;  /* 0x0000b40021027a23 */ /* 0x002fce0000010805 */
[----:B------:R1:W5:Y:S01]  /*10f80*/  MUFU.EX2 R244, R2 ;  /* 0x0000000200f47308 */ /* 0x0003620000000800 */
[----:B---3--:R-:W-:Y:S01]  /*10f90*/  IMAD.MOV.U32 R3, RZ, RZ, R43 ;  /* 0x000000ffff037224 */ /* 0x008fe200078e002b */
[----:B----4-:R-:W-:Y:S01]  /*10fa0*/  F2FP.PACK_AB R11, R188, R62 ;  /* 0x0000003ebc0b723e */ /* 0x010fe200000000ff */
[----:B------:R-:W-:Y:S03]  /*10fb0*/  LDSM.16.MT88.4 R40, [R218+0x4100] ;  /* 0x00410000da28783b */ /* 0x000fe60000004200 */
[----:B------:R-:W-:-:S07]  /*10fc0*/  F2FP.PACK_AB R8, R3, R136 ;  /* 0x000000880308723e */ /* 0x000fce00000000ff */
[C---:B------:R-:W-:Y:S01]  /*10fd0*/  HMMA.16816.F32 R80, R8.reuse, R20, RZ ;  /* 0x000000140850723c */ /* 0x040fe200000018ff */
[--C-:B-1----:R-:W-:Y:S02]  /*10fe0*/  FFMA.FTZ R2, R31, c[0x0][0x2d0], -R0.reuse ;  /* 0x0000b4001f027a23 */ /* 0x102fe40000010800 */
[----:B------:R-:W-:Y:S02]  /*10ff0*/  LDSM.16.MT88.4 R28, [R221+0x900] ;  /* 0x00090000dd1c783b */ /* 0x000fe40000004200 */
[----:B------:R1:W-:Y:S03]  /*11000*/  MUFU.EX2 R7, R2 ;  /* 0x0000000200077308 */ /* 0x0003e60000000800 */
[C---:B------:R-:W-:Y:S01]  /*11010*/  HMMA.16816.F32 R76, R8.reuse, R22, RZ ;  /* 0x00000016084c723c */ /* 0x040fe200000018ff */
[----:B------:R-:W3:Y:S07]  /*11020*/  LDSM.16.MT88.4 R20, [R217+0x4100] ;  /* 0x00410000d914783b */ /* 0x000eee0000004200 */
[----:B------:R-:W-:Y:S01]  /*11030*/  HMMA.16816.F32 R72, R8, R16, RZ ;  /* 0x000000100848723c */ /* 0x000fe200000018ff */
[----:B-1----:R-:W-:-:S02]  /*11040*/  FFMA.FTZ R2, R32, c[0x0][0x2d0], -R0 ;  /* 0x0000b40020027a23 */ /* 0x002fc40000010800 */
[----:B------:R-:W-:Y:S05]  /*11050*/  LDSM.16.MT88.4 R32, [R218+0x900] ;  /* 0x00090000da20783b */ /* 0x000fea0000004200 */
[C---:B------:R-:W-:Y:S01]  /*11060*/  HMMA.16816.F32 R64, R8.reuse, R18, RZ ;  /* 0x000000120840723c */ /* 0x040fe200000018ff */
[----:B------:R1:W4:Y:S01]  /*11070*/  MUFU.EX2 R189, R2 ;  /* 0x0000000200bd7308 */ /* 0x0003220000000800 */
[----:B------:R-:W4:Y:S06]  /*11080*/  LDSM.16.MT88.4 R16, [R221+0x4100] ;  /* 0x00410000dd10783b */ /* 0x000f2c0000004200 */
[C---:B--2---:R-:W-:Y:S08]  /*11090*/  HMMA.16816.F32 R56, R8.reuse, R12, RZ ;  /* 0x0000000c0838723c */ /* 0x044ff000000018ff */
[----:B------:R-:W-:Y:S01]  /*110a0*/  HMMA.16816.F32 R44, R8, R14, RZ ;  /* 0x0000000e082c723c */ /* 0x000fe200000018ff */
[----:B------:R-:W2:Y:S01]  /*110b0*/  LDSM.16.MT88.4 R12, [R220+0x4100] ;  /* 0x00410000dc0c783b */ /* 0x000ea20000004200 */
[----:B-1----:R-:W-:-:S04]  /*110c0*/  FFMA.FTZ R2, R60, c[0x0][0x2d0], -R0 ;  /* 0x0000b4003c027a23 */ /* 0x002fc80000010800 */
[----:B------:R1:W-:Y:S02]  /*110d0*/  MUFU.EX2 R241, R2 ;  /* 0x0000000200f17308 */ /* 0x0003e40000000800 */
[C---:B------:R-:W-:Y:S08]  /*110e0*/  HMMA.16816.F32 R52, R8.reuse, R24, RZ ;  /* 0x000000180834723c */ /* 0x040ff000000018ff */
[----:B------:R-:W-:Y:S01]  /*110f0*/  HMMA.16816.F32 R48, R8, R26, RZ ;  /* 0x0000001a0830723c */ /* 0x000fe200000018ff */
[----:B------:R-:W2:Y:S01]  /*11100*/  LDSM.16.MT88.4 R24, [R220+0x900] ;  /* 0x00090000dc18783b */ /* 0x000ea20000004200 */
[----:B-1----:R-:W-:-:S06]  /*11110*/  FFMA.FTZ R2, R61, c[0x0][0x2d0], -R0 ;  /* 0x0000b4003d027a23 */ /* 0x002fcc0000010800 */
[C---:B---3--:R-:W-:Y:S01]  /*11120*/  HMMA.16816.F32 R88, R8.reuse, R20, RZ ;  /* 0x000000140858723c */ /* 0x048fe200000018ff */
[----:B------:R1:W3:Y:S07]  /*11130*/  MUFU.EX2 R174, R2 ;  /* 0x0000000200ae7308 */ /* 0x0002ee0000000800 */
[C---:B------:R-:W-:Y:S01]  /*11140*/  HMMA.16816.F32 R96, R8.reuse, R22, RZ ;  /* 0x000000160860723c */ /* 0x040fe200000018ff */
[----:B------:R-:W3:Y:S07]  /*11150*/  LDSM.16.MT88.4 R20, [R217+0x4900] ;  /* 0x00490000d914783b */ /* 0x000eee0000004200 */
[----:B------:R-:W-:Y:S01]  /*11160*/  HMMA.16816.F32 R108, R8, R40, RZ ;  /* 0x00000028086c723c */ /* 0x000fe200000018ff */
[----:B-1----:R-:W-:-:S02]  /*11170*/  FFMA.FTZ R2, R70, c[0x0][0x2d0], -R5 ;  /* 0x0000b40046027a23 */ /* 0x002fc40000010805 */
[----:B------:R-:W-:Y:S02]  /*11180*/  IMAD.MOV.U32 R70, RZ, RZ, R154 ;  /* 0x000000ffff467224 */ /* 0x000fe400078e009a */
[----:B------:R1:W-:Y:S03]  /*11190*/  MUFU.EX2 R252, R2 ;  /* 0x0000000200fc7308 */ /* 0x0003e60000000800 */
[C---:B------:R-:W-:Y:S01]  /*111a0*/  HMMA.16816.F32 R124, R8.reuse, R42, RZ ;  /* 0x0000002a087c723c */ /* 0x040fe200000018ff */
[----:B------:R-:W-:Y:S07]  /*111b0*/  LDSM.16.MT88.4 R40, [R218+0x4900] ;  /* 0x00490000da28783b */ /* 0x000fee0000004200 */
[----:B----4-:R-:W-:Y:S01]  /*111c0*/  HMMA.16816.F32 R104, R8, R16, RZ ;  /* 0x000000100868723c */ /* 0x010fe200000018ff */
[----:B-1----:R-:W-:Y:S01]  /*111d0*/  FFMA.FTZ R2, R101, c[0x0][0x2d0], -R5 ;  /* 0x0000b40065027a23 */ /* 0x002fe20000010805 */
[----:B------:R-:W-:-:S06]  /*111e0*/  MOV R101, R250 ;  /* 0x000000fa00657202 */ /* 0x000fcc0000000f00 */
[C---:B------:R-:W-:Y:S01]  /*111f0*/  HMMA.16816.F32 R120, R8.reuse, R18, RZ ;  /* 0x000000120878723c */ /* 0x040fe200000018ff */
[----:B------:R-:W1:Y:S01]  /*11200*/  LDSM.16.MT88.4 R16, [R221+0x4900] ;  /* 0x00490000dd10783b */ /* 0x000e620000004200 */
[----:B------:R4:W1:Y:S06]  /*11210*/  MUFU.EX2 R249, R2 ;  /* 0x0000000200f97308 */ /* 0x00086c0000000800 */
[C---:B--2---:R-:W-:Y:S08]  /*11220*/  HMMA.16816.F32 R132, R8.reuse, R12, RZ ;  /* 0x0000000c0884723c */ /* 0x044ff000000018ff */
[----:B------:R-:W-:Y:S01]  /*11230*/  HMMA.16816.F32 R116, R8, R14, RZ ;  /* 0x0000000e0874723c */ /* 0x000fe200000018ff */
[----:B------:R-:W2:Y:S01]  /*11240*/  LDSM.16.MT88.4 R12, [R220+0x4900] ;  /* 0x00490000dc0c783b */ /* 0x000ea20000004200 */
[----:B----4-:R-:W-:-:S02]  /*11250*/  FFMA.FTZ R2, R102, c[0x0][0x2d0], -R5 ;  /* 0x0000b40066027a23 */ /* 0x010fc40000010805 */
[----:B-----5:R-:W-:Y:S02]  /*11260*/  IMAD.MOV.U32 R102, RZ, RZ, R244 ;  /* 0x000000ffff667224 */ /* 0x020fe400078e00f4 */
[----:B------:R4:W-:Y:S01]  /*11270*/  MUFU.EX2 R251, R2 ;  /* 0x0000000200fb7308 */ /* 0x0009e20000000800 */
[----:B------:R-:W-:Y:S02]  /*11280*/  F2FP.PACK_AB R8, R4, R6 ;  /* 0x000000060408723e */ /* 0x000fe400000000ff */
[----:B------:R-:W-:Y:S02]  /*11290*/  F2FP.PACK_AB R9, R189, R7 ;  /* 0x00000007bd09723e */ /* 0x000fe400000000ff */
[----:B------:R-:W-:Y:S02]  /*112a0*/  F2FP.PACK_AB R10, R244, R152 ;  /* 0x00000098f40a723e */ /* 0x000fe400000000ff */
[----:B---3--:R-:W-:-:S07]  /*112b0*/  F2FP.PACK_AB R11, R174, R241 ;  /* 0x000000f1ae0b723e */ /* 0x008fce00000000ff */
[----:B------:R-:W-:Y:S01]  /*112c0*/  HMMA.16816.F32 R156, R8, R36, R80 ;  /* 0x00000024089c723c */ /* 0x000fe20000001850 */
[----:B----4-:R-:W-:-:S04]  /*112d0*/  FFMA.FTZ R2, R112, c[0x0][0x2d0], -R5 ;  /* 0x0000b40070027a23 */ /* 0x010fc80000010805 */
[----:B------:R3:W-:Y:S02]  /*112e0*/  MUFU.EX2 R250, R2 ;  /* 0x0000000200fa7308 */ /* 0x0007e40000000800 */
[----:B------:R-:W-:Y:S01]  /*112f0*/  IMAD.MOV.U32 R83, RZ, RZ, R62 ;  /* 0x000000ffff537224 */ /* 0x000fe200078e003e */
[----:B------:R-:W-:Y:S01]  /*11300*/  HMMA.16816.F32 R148, R8, R38, R76 ;  /* 0x000000260894723c */ /* 0x000fe2000000184c */
[----:B------:R-:W4:Y:S02]  /*11310*/  LDSM.16.MT88.4 R36, [R217+0x1100] ;  /* 0x00110000d924783b */ /* 0x000f240000004200 */
[----:B------:R-:W-:-:S05]  /*11320*/  IMAD.MOV.U32 R112, RZ, RZ, R83 ;  /* 0x000000ffff707224 */ /* 0x000fca00078e0053 */
[----:B------:R-:W-:Y:S01]  /*11330*/  HMMA.16816.F32 R84, R8, R28, R56 ;  /* 0x0000001c0854723c */ /* 0x000fe20000001838 */
[----:B---3--:R-:W-:-:S07]  /*11340*/  FFMA.FTZ R2, R100, c[0x0][0x2d0], -R0 ;  /* 0x0000b40064027a23 */ /* 0x008fce0000010800 */
[C---:B------:R-:W-:Y:S01]  /*11350*/  HMMA.16816.F32 R60, R8.reuse, R30, R44 ;  /* 0x0000001e083c723c */ /* 0x040fe2000000182c */
[----:B------:R-:W-:Y:S01]  /*11360*/  LDSM.16.MT88.4 R28, [R220+0x1100] ;  /* 0x00110000dc1c783b */ /* 0x000fe20000004200 */
[----:B------:R3:W-:Y:S06]  /*11370*/  MUFU.EX2 R244, R2 ;  /* 0x0000000200f47308 */ /* 0x0007ec0000000800 */
[C---:B------:R-:W-:Y:S08]  /*11380*/  HMMA.16816.F32 R56, R8.reuse, R24, R52 ;  /* 0x000000180838723c */ /* 0x040ff00000001834 */
[----:B------:R-:W-:Y:S01]  /*11390*/  HMMA.16816.F32 R44, R8, R26, R48 ;  /* 0x0000001a082c723c */ /* 0x000fe20000001830 */
[----:B------:R-:W-:Y:S01]  /*113a0*/  LDSM.16.MT88.4 R24, [R221+0x1100] ;  /* 0x00110000dd18783b */ /* 0x000fe20000004200 */
[----:B---3--:R-:W-:-:S02]  /*113b0*/  FFMA.FTZ R2, R71, c[0x0][0x2d0], -R0 ;  /* 0x0000b40047027a23 */ /* 0x008fc40000010800 */
[----:B------:R-:W-:-:S04]  /*113c0*/  IMAD.MOV.U32 R71, RZ, RZ, R101 ;  /* 0x000000ffff477224 */ /* 0x000fc800078e0065 */
[C---:B------:R-:W-:Y:S07]  /*113d0*/  HMMA.16816.F32 R52, R8.reuse, R20, R88 ;  /* 0x000000140834723c */ /* 0x040fee0000001858 */
[----:B------:R-:W-:Y:S01]  /*113e0*/  IMAD.MOV.U32 R91, RZ, RZ, R243 ;  /* 0x000000ffff5b7224 */ /* 0x000fe200078e00f3 */
[----:B------:R-:W-:Y:S01]  /*113f0*/  HMMA.16816.F32 R92, R8, R34, R64 ;  /* 0x00000022085c723c */ /* 0x000fe20000001840 */
[----:B------:R3:W5:Y:S01]  /*11400*/  MUFU.EX2 R243, R2 ;  /* 0x0000000200f37308 */ /* 0x0007620000000800 */
[----:B------:R-:W-:Y:S01]  /*11410*/  IMAD.MOV.U32 R90, RZ, RZ, R241 ;  /* 0x000000ffff5a7224 */ /* 0x000fe200078e00f1 */
[----:B------:R-:W-:Y:S01]  /*11420*/  MOV R88, R155 ;  /* 0x0000009b00587202 */ /* 0x000fe20000000f00 */
[----:B------:R-:W-:-:S04]  /*11430*/  IMAD.MOV.U32 R89, RZ, RZ, R240 ;  /* 0x000000ffff597224 */ /* 0x000fc800078e00f0 */
[C---:B------:R-:W-:Y:S01]  /*11440*/  HMMA.16816.F32 R64, R8.reuse, R22, R96 ;  /* 0x000000160840723c */ /* 0x040fe20000001860 */
[----:B------:R-:W-:Y:S06]  /*11450*/  LDSM.16.MT88.4 R20, [R217+0x5100] ;  /* 0x00510000d914783b */ /* 0x000fec0000004200 */
[----:B------:R-:W-:Y:S01]  /*11460*/  IMAD.MOV.U32 R96, RZ, RZ, R139 ;  /* 0x000000ffff607224 */ /* 0x000fe200078e008b */
[----:B------:R-:W-:Y:S01]  /*11470*/  MOV R98, R137 ;  /* 0x0000008900627202 */ /* 0x000fe20000000f00 */
[----:B---3--:R-:W-:Y:S01]  /*11480*/  FFMA.FTZ R2, R103, c[0x0][0x2d0], -R0 ;  /* 0x0000b40067027a23 */ /* 0x008fe20000010800 */
[----:B-1----:R-:W-:Y:S01]  /*11490*/  HMMA.16816.F32 R76, R8, R18, R120 ;  /* 0x00000012084c723c */ /* 0x002fe20000001878 */
[----:B------:R-:W-:-:S02]  /*114a0*/  IMAD.MOV.U32 R97, RZ, RZ, R138 ;  /* 0x000000ffff617224 */ /* 0x000fc400078e008a */
[----:B------:R1:W-:Y:S01]  /*114b0*/  MUFU.EX2 R241, R2 ;  /* 0x0000000200f17308 */ /* 0x0003e20000000800 */
[----:B------:R-:W-:-:S03]  /*114c0*/  IMAD.MOV.U32 R99, RZ, RZ, R136 ;  /* 0x000000ffff637224 */ /* 0x000fc600078e0088 */
[----:B------:R-:W-:Y:S01]  /*114d0*/  IMAD.MOV.U32 R120, RZ, RZ, R191 ;  /* 0x000000ffff787224 */ /* 0x000fe200078e00bf */
[----:B------:R-:W-:Y:S01]  /*114e0*/  HMMA.16816.F32 R136, R8, R40, R108 ;  /* 0x000000280888723c */ /* 0x000fe2000000186c */
[----:B------:R-:W-:Y:S01]  /*114f0*/  IMAD.MOV.U32 R123, RZ, RZ, R90 ;  /* 0x000000ffff7b7224 */ /* 0x000fe200078e005a */
[----:B------:R-:W-:Y:S01]  /*11500*/  MOV R121, R112 ;  /* 0x0000007000797202 */ /* 0x000fe20000000f00 */
[----:B------:R-:W-:-:S04]  /*11510*/  IMAD.MOV.U32 R122, RZ, RZ, R91 ;  /* 0x000000ffff7a7224 */ /* 0x000fc800078e005b */
[----:B------:R-:W-:Y:S01]  /*11520*/  IMAD.MOV.U32 R110, RZ, RZ, R153 ;  /* 0x000000ffff6e7224 */ /* 0x000fe200078e0099 */
[----:B------:R-:W-:Y:S01]  /*11530*/  HMMA.16816.F32 R128, R8, R32, R72 ;  /* 0x000000200880723c */ /* 0x000fe20000001848 */
[----:B------:R-:W-:Y:S01]  /*11540*/  IMAD.MOV.U32 R111, RZ, RZ, R152 ;  /* 0x000000ffff6f7224 */ /* 0x000fe200078e0098 */
[----:B------:R-:W3:Y:S01]  /*11550*/  LDSM.16.MT88.4 R32, [R218+0x1100] ;  /* 0x00110000da20783b */ /* 0x000ee20000004200 */
[----:B-1----:R-:W-:-:S04]  /*11560*/  FFMA.FTZ R2, R113, c[0x0][0x2d0], -R0 ;  /* 0x0000b40071027a23 */ /* 0x002fc80000010800 */
[----:B------:R1:W1:Y:S01]  /*11570*/  MUFU.EX2 R240, R2 ;  /* 0x0000000200f07308 */ /* 0x0002620000000800 */
[C---:B------:R-:W-:Y:S01]  /*11580*/  HMMA.16816.F32 R152, R8.reuse, R42, R124 ;  /* 0x0000002a0898723c */ /* 0x040fe2000000187c */
[----:B------:R-:W3:Y:S07]  /*11590*/  LDSM.16.MT88.4 R40, [R218+0x5100] ;  /* 0x00510000da28783b */ /* 0x000eee0000004200 */
[----:B------:R-:W-:Y:S01]  /*115a0*/  HMMA.16816.F32 R80, R8, R16, R104 ;  /* 0x000000100850723c */ /* 0x000fe20000001868 */
[----:B------:R-:W3:Y:S01]  /*115b0*/  LDSM.16.MT88.4 R16, [R221+0x5100] ;  /* 0x00510000dd10783b */ /* 0x000ee20000004200 */
[----:B-1----:R-:W-:-:S06]  /*115c0*/  FFMA.FTZ R2, R114, c[0x0][0x2d0], -R5 ;  /* 0x0000b40072027a23 */ /* 0x002fcc0000010805 */
[C---:B--2---:R-:W-:Y:S01]  /*115d0*/  HMMA.16816.F32 R72, R8.reuse, R12, R132 ;  /* 0x0000000c0848723c */ /* 0x044fe20000001884 */
[----:B------:R1:W-:Y:S06]  /*115e0*/  MUFU.EX2 R191, R2 ;  /* 0x0000000200bf7308 */ /* 0x0003ec0000000800 */
[----:B------:R-:W-:Y:S01]  /*115f0*/  IMAD.MOV.U32 R134, RZ, RZ, R190 ;  /* 0x000000ffff867224 */ /* 0x000fe200078e00be */
[----:B------:R-:W-:Y:S01]  /*11600*/  HMMA.16816.F32 R48, R8, R14, R116 ;  /* 0x0000000e0830723c */ /* 0x000fe20000001874 */
[----:B------:R-:W-:Y:S01]  /*11610*/  MOV R132, R102 ;  /* 0x0000006600847202 */ /* 0x000fe20000000f00 */
[----:B------:R-:W-:Y:S01]  /*11620*/  IMAD.MOV.U32 R135, RZ, RZ, R111 ;  /* 0x000000ffff877224 */ /* 0x000fe200078e006f */
[----:B------:R-:W2:Y:S01]  /*11630*/  LDSM.16.MT88.4 R12, [R220+0x5100] ;  /* 0x00510000dc0c783b */ /* 0x000ea20000004200 */
[----:B------:R-:W-:-:S03]  /*11640*/  IMAD.MOV.U32 R133, RZ, RZ, R189 ;  /* 0x000000ffff857224 */ /* 0x000fc600078e00bd */
[----:B------:R-:W-:Y:S02]  /*11650*/  F2FP.PACK_AB R8, R249, R252 ;  /* 0x000000fcf908723e */ /* 0x000fe400000000ff */
[----:B-----5:R-:W-:Y:S02]  /*11660*/  F2FP.PACK_AB R9, R243, R244 ;  /* 0x000000f4f309723e */ /* 0x020fe400000000ff */
[----:B------:R-:W-:Y:S01]  /*11670*/  F2FP.PACK_AB R10, R250, R251 ;  /* 0x000000fbfa0a723e */ /* 0x000fe200000000ff */
[----:B-1----:R-:W-:Y:S01]  /*11680*/  FFMA.FTZ R2, R115, c[0x0][0x2d0], -R5 ;  /* 0x0000b40073027a23 */ /* 0x002fe20000010805 */
[----:B------:R-:W-:-:S03]  /*11690*/  F2FP.PACK_AB R11, R240, R241 ;  /* 0x000000f1f00b723e */ /* 0x000fc600000000ff */
[----:B------:R1:W5:Y:S04]  /*116a0*/  MUFU.EX2 R190, R2 ;  /* 0x0000000200be7308 */ /* 0x0003680000000800 */
[C---:B----4-:R-:W-:Y:S07]  /*116b0*/  HMMA.16816.F32 R100, R8.reuse, R36, R156 ;  /* 0x000000240864723c */ /* 0x050fee000000189c */
[----:B------:R-:W-:Y:S01]  /*116c0*/  IMAD.MOV.U32 R159, RZ, RZ, R110 ;  /* 0x000000ffff9f7224 */ /* 0x000fe200078e006e */
[----:B------:R-:W-:Y:S01]  /*116d0*/  MOV R158, R7 ;  /* 0x00000007009e7202 */ /* 0x000fe20000000f00 */
[----:B------:R-:W-:Y:S01]  /*116e0*/  HMMA.16816.F32 R108, R8, R38, R148 ;  /* 0x00000026086c723c */ /* 0x000fe20000001894 */
[----:B------:R-:W4:Y:S01]  /*116f0*/  LDSM.16.MT88.4 R36, [R217+0x1900] ;  /* 0x00190000d924783b */ /* 0x000f220000004200 */
[----:B------:R-:W-:Y:S01]  /*11700*/  MOV R157, R88 ;  /* 0x00000058009d7202 */ /* 0x000fe20000000f00 */
[----:B-1----:R-:W-:-:S02]  /*11710*/  FFMA.FTZ R2, R163, c[0x0][0x2d0], -R5 ;  /* 0x0000b400a3027a23 */ /* 0x002fc40000010805 */
[----:B------:R-:W-:Y:S02]  /*11720*/  IMAD.MOV.U32 R163, RZ, RZ, R6 ;  /* 0x000000ffffa37224 */ /* 0x000fe400078e0006 */
[----:B------:R1:W-:Y:S01]  /*11730*/  MUFU.EX2 R189, R2 ;  /* 0x0000000200bd7308 */ /* 0x0003e20000000800 */
[----:B------:R-:W-:Y:S01]  /*11740*/  MOV R151, R96 ;  /* 0x0000006000977202 */ /* 0x000fe20000000f00 */
[----:B------:R-:W-:Y:S01]  /*11750*/  IMAD.MOV.U32 R150, RZ, RZ, R97 ;  /* 0x000000ffff967224 */ /* 0x000fe200078e0061 */
[----:B---3--:R-:W-:Y:S01]  /*11760*/  HMMA.16816.F32 R116, R8, R32, R128 ;  /* 0x000000200874723c */ /* 0x008fe20000001880 */
[----:B------:R-:W-:Y:S02]  /*11770*/  IMAD.MOV.U32 R149, RZ, RZ, R98 ;  /* 0x000000ffff957224 */ /* 0x000fe400078e0062 */
[----:B------:R-:W-:Y:S02]  /*11780*/  IMAD.MOV.U32 R148, RZ, RZ, R99 ;  /* 0x000000ffff947224 */ /* 0x000fe400078e0063 */
[----:B------:R-:W-:-:S03]  /*11790*/  IMAD.MOV.U32 R156, RZ, RZ, R89 ;  /* 0x000000ffff9c7224 */ /* 0x000fc600078e0059 */
[----:B------:R-:W-:Y:S01]  /*117a0*/  HMMA.16816.F32 R96, R8, R24, R84 ;  /* 0x000000180860723c */ /* 0x000fe20000001854 */
[----:B-1----:R-:W-:Y:S02]  /*117b0*/  FFMA.FTZ R2, R165, c[0x0][0x2d0], -R5 ;  /* 0x0000b400a5027a23 */ /* 0x002fe40000010805 */
[----:B------:R-:W-:-:S05]  /*117c0*/  IMAD.MOV.U32 R165, RZ, RZ, R134 ;  /* 0x000000ffffa57224 */ /* 0x000fca00078e0086 */
[----:B------:R-:W-:Y:S01]  /*117d0*/  HMMA.16816.F32 R84, R8, R26, R60 ;  /* 0x0000001a0854723c */ /* 0x000fe2000000183c */
[----:B------:R-:W-:Y:S01]  /*117e0*/  LDSM.16.MT88.4 R24, [R221+0x1900] ;  /* 0x00190000dd18783b */ /* 0x000fe20000004200 */
[----:B------:R-:W-:-:S05]  /*117f0*/  IMAD.MOV.U32 R134, RZ, RZ, R123 ;  /* 0x000000ffff867224 */ /* 0x000fca00078e007b */
[----:B------:R-:W-:Y:S01]  /*11800*/  IMAD.MOV.U32 R63, RZ, RZ, R188 ;  /* 0x000000ffff3f7224 */ /* 0x000fe200078e00bc */
[C---:B------:R-:W-:Y:S01]  /*11810*/  HMMA.16816.F32 R104, R8.reuse, R34, R92 ;  /* 0x000000220868723c */ /* 0x040fe2000000185c */
[----:B------:R1:W-:Y:S01]  /*11820*/  MUFU.EX2 R188, R2 ;  /* 0x0000000200bc7308 */ /* 0x0003e20000000800 */
[----:B------:R-:W-:Y:S01]  /*11830*/  IMAD.MOV.U32 R62, RZ, RZ, R4 ;  /* 0x000000ffff3e7224 */ /* 0x000fe200078e0004 */
[----:B------:R-:W3:Y:S05]  /*11840*/  LDSM.16.MT88.4 R32, [R218+0x1900] ;  /* 0x00190000da20783b */ /* 0x000eea0000004200 */
[C---:B------:R-:W-:Y:S08]  /*11850*/  HMMA.16816.F32 R92, R8.reuse, R28, R56 ;  /* 0x0000001c085c723c */ /* 0x040ff00000001838 */
[----:B------:R-:W-:Y:S01]  /*11860*/  HMMA.16816.F32 R88, R8, R30, R44 ;  /* 0x0000001e0858723c */ /* 0x000fe2000000182c */
[----:B-1----:R-:W-:Y:S01]  /*11870*/  FFMA.FTZ R2, R161, c[0x0][0x2d0], -R0 ;  /* 0x0000b400a1027a23 */ /* 0x002fe20000010800 */
[----:B------:R-:W1:Y:S01]  /*11880*/  LDSM.16.MT88.4 R28, [R220+0x1900] ;  /* 0x00190000dc1c783b */ /* 0x000e620000004200 */
[----:B------:R-:W-:-:S02]  /*11890*/  IMAD.MOV.U32 R161, RZ, RZ, R120 ;  /* 0x000000ffffa17224 */ /* 0x000fc400078e0078 */
[----:B------:R2:W-:Y:S03]  /*118a0*/  MUFU.EX2 R7, R2 ;  /* 0x0000000200077308 */ /* 0x0005e60000000800 */
[C---:B------:R-:W-:Y:S08]  /*118b0*/  HMMA.16816.F32 R112, R8.reuse, R20, R52 ;  /* 0x000000140870723c */ /* 0x040ff00000001834 */
[----:B------:R-:W-:Y:S01]  /*118c0*/  HMMA.16816.F32 R124, R8, R22, R64 ;  /* 0x00000016087c723c */ /* 0x000fe20000001840 */
[----:B------:R-:W1:Y:S01]  /*118d0*/  LDSM.16.MT88.4 R20, [R217+0x5900] ;  /* 0x00590000d914783b */ /* 0x000e620000004200 */
[----:B--2---:R-:W-:-:S02]  /*118e0*/  FFMA.FTZ R2, R160, c[0x0][0x2d0], -R0 ;  /* 0x0000b400a0027a23 */ /* 0x004fc40000010800 */
[----:B------:R-:W-:-:S04]  /*118f0*/  IMAD.MOV.U32 R160, RZ, RZ, R121 ;  /* 0x000000ffffa07224 */ /* 0x000fc800078e0079 */
[C---:B------:R-:W-:Y:S01]  /*11900*/  HMMA.16816.F32 R136, R8.reuse, R40, R136 ;  /* 0x000000280888723c */ /* 0x040fe20000001888 */
[----:B------:R2:W1:Y:S07]  /*11910*/  MUFU.EX2 R6, R2 ;  /* 0x0000000200067308 */ /* 0x00046e0000000800 */
[C---:B------:R-:W-:Y:S01]  /*11920*/  HMMA.16816.F32 R152, R8.reuse, R42, R152 ;  /* 0x0000002a0898723c */ /* 0x040fe20000001898 */
[----:B------:R-:W1:Y:S07]  /*11930*/  LDSM.16.MT88.4 R40, [R218+0x5900] ;  /* 0x00590000da28783b */ /* 0x000e6e0000004200 */
[----:B------:R-:W-:Y:S01]  /*11940*/  HMMA.16816.F32 R128, R8, R16, R80 ;  /* 0x000000100880723c */ /* 0x000fe20000001850 */
[----:B--2---:R-:W-:Y:S01]  /*11950*/  FFMA.FTZ R2, R162, c[0x0][0x2d0], -R0 ;  /* 0x0000b400a2027a23 */ /* 0x004fe20000010800 */
[----:B------:R-:W-:-:S03]  /*11960*/  MOV R162, R122 ;  /* 0x0000007a00a27202 */ /* 0x000fc60000000f00 */
[----:B------:R2:W-:Y:S03]  /*11970*/  MUFU.EX2 R4, R2 ;  /* 0x0000000200047308 */ /* 0x0005e60000000800 */
[C---:B------:R-:W-:Y:S01]  /*11980*/  HMMA.16816.F32 R120, R8.reuse, R18, R76 ;  /* 0x000000120878723c */ /* 0x040fe2000000184c */
[----:B------:R-:W-:Y:S07]  /*11990*/  LDSM.16.MT88.4 R16, [R221+0x5900] ;  /* 0x00590000dd10783b */ /* 0x000fee0000004200 */
[----:B------:R-:W-:Y:S01]  /*119a0*/  HMMA.16816.F32 R76, R8, R12, R72 ;  /* 0x0000000c084c723c */ /* 0x000fe20000001848 */
[----:B--2---:R-:W-:Y:S01]  /*119b0*/  FFMA.FTZ R2, R164, c[0x0][0x2d0], -R0 ;  /* 0x0000b400a4027a23 */ /* 0x004fe20000010800 */
[----:B------:R-:W-:Y:S01]  /*119c0*/  MOV R164, R158 ;  /* 0x0000009e00a47202 */ /* 0x000fe20000000f00 */
[----:B------:R-:W-:-:S05]  /*119d0*/  IMAD.MOV.U32 R158, RZ, RZ, R186 ;  /* 0x000000ffff9e7224 */ /* 0x000fca00078e00ba */
[----:B------:R-:W-:Y:S01]  /*119e0*/  HMMA.16816.F32 R56, R8, R14, R48 ;  /* 0x0000000e0838723c */ /* 0x000fe20000001830 */
[----:B------:R-:W2:Y:S01]  /*119f0*/  MUFU.EX2 R186, R2 ;  /* 0x0000000200ba7308 */ /* 0x000ea20000000800 */
[----:B------:R-:W3:Y:S05]  /*11a00*/  LDSM.16.MT88.4 R12, [R220+0x5900] ;  /* 0x00590000dc0c783b */ /* 0x000eea0000004200 */
[----:B-----5:R-:W-:Y:S02]  /*11a10*/  F2FP.PACK_AB R8, R190, R191 ;  /* 0x000000bfbe08723e */ /* 0x020fe400000000ff */
[----:B-1----:R-:W-:Y:S02]  /*11a20*/  F2FP.PACK_AB R9, R6, R7 ;  /* 0x000000070609723e */ /* 0x002fe400000000ff */
[----:B------:R-:W-:-:S02]  /*11a30*/  F2FP.PACK_AB R10, R188, R189 ;  /* 0x000000bdbc0a723e */ /* 0x000fc400000000ff */
[----:B--2---:R-:W-:Y:S01]  /*11a40*/  F2FP.PACK_AB R11, R186, R4 ;  /* 0x00000004ba0b723e */ /* 0x004fe200000000ff */
[----:B------:R-:W-:-:S06]  /*11a50*/  FFMA.FTZ R2, R170, c[0x0][0x2d0], -R5 ;  /* 0x0000b400aa027a23 */ /* 0x000fcc0000010805 */
[C---:B----4-:R-:W-:Y:S07]  /*11a60*/  HMMA.16816.F32 R72, R8.reuse, R36, R100 ;  /* 0x000000240848723c */ /* 0x050fee0000001864 */
[----:B------:R-:W-:Y:S01]  /*11a70*/  IMAD.MOV.U32 R103, RZ, RZ, R174 ;  /* 0x000000ffff677224 */ /* 0x000fe200078e00ae */
[----:B------:R-:W-:Y:S01]  /*11a80*/  HMMA.16816.F32 R64, R8, R38, R108 ;  /* 0x000000260840723c */ /* 0x000fe2000000186c */
[----:B------:R1:W-:Y:S01]  /*11a90*/  MUFU.EX2 R174, R2 ;  /* 0x0000000200ae7308 */ /* 0x0003e20000000800 */
[----:B------:R-:W2:Y:S01]  /*11aa0*/  LDSM.16.MT88.4 R36, [R217+0x2100] ;  /* 0x00210000d924783b */ /* 0x000ea20000004200 */
[----:B------:R-:W-:Y:S01]  /*11ab0*/  MOV R102, R63 ;  /* 0x0000003f00667202 */ /* 0x000fe20000000f00 */
[----:B------:R-:W-:-:S03]  /*11ac0*/  IMAD.MOV.U32 R101, RZ, RZ, R62 ;  /* 0x000000ffff657224 */ /* 0x000fc600078e003e */
[----:B------:R-:W-:Y:S01]  /*11ad0*/  IMAD.MOV.U32 R111, RZ, RZ, R162 ;  /* 0x000000ffff6f7224 */ /* 0x000fe200078e00a2 */
[----:B---3--:R-:W-:Y:S01]  /*11ae0*/  HMMA.16816.F32 R60, R8, R32, R116 ;  /* 0x00000020083c723c */ /* 0x008fe20000001874 */
[----:B------:R-:W-:Y:S01]  /*11af0*/  IMAD.MOV.U32 R162, RZ, RZ, R160 ;  /* 0x000000ffffa27224 */ /* 0x000fe200078e00a0 */
[----:B------:R-:W-:Y:S01]  /*11b00*/  MOV R110, R103 ;  /* 0x00000067006e7202 */ /* 0x000fe20000000f00 */
[----:B------:R-:W-:Y:S01]  /*11b10*/  IMAD.MOV.U32 R160, RZ, RZ, R161 ;  /* 0x000000ffffa07224 */ /* 0x000fe200078e00a1 */
[----:B------:R-:W-:Y:S01]  /*11b20*/  MOV R161, R165 ;  /* 0x000000a500a17202 */ /* 0x000fe20000000f00 */
[----:B------:R-:W-:-:S03]  /*11b30*/  IMAD.MOV.U32 R109, RZ, RZ, R102 ;  /* 0x000000ffff6d7224 */ /* 0x000fc600078e0066 */
[C---:B------:R-:W-:Y:S01]  /*11b40*/  HMMA.16816.F32 R52, R8.reuse, R34, R104 ;  /* 0x000000220834723c */ /* 0x040fe20000001868 */
[--C-:B-1----:R-:W-:Y:S01]  /*11b50*/  FFMA.FTZ R2, R171, c[0x0][0x2d0], -R5.reuse ;  /* 0x0000b400ab027a23 */ /* 0x102fe20000010805 */
[----:B------:R-:W1:Y:S03]  /*11b60*/  LDSM.16.MT88.4 R32, [R218+0x2100] ;  /* 0x00210000da20783b */ /* 0x000e660000004200 */
[----:B------:R3:W4:Y:S03]  /*11b70*/  MUFU.EX2 R171, R2 ;  /* 0x0000000200ab7308 */ /* 0x0007260000000800 */
[C---:B------:R-:W-:Y:S08]  /*11b80*/  HMMA.16816.F32 R48, R8.reuse, R24, R96 ;  /* 0x000000180830723c */ /* 0x040ff00000001860 */
[----:B------:R-:W-:Y:S01]  /*11b90*/  HMMA.16816.F32 R44, R8, R26, R84 ;  /* 0x0000001a082c723c */ /* 0x000fe20000001854 */
[----:B------:R-:W5:Y:S01]  /*11ba0*/  LDSM.16.MT88.4 R24, [R221+0x2100] ;  /* 0x00210000dd18783b */ /* 0x000f620000004200 */
[----:B---3--:R-:W-:Y:S01]  /*11bb0*/  FFMA.FTZ R2, R172, c[0x0][0x2d0], -R5 ;  /* 0x0000b400ac027a23 */ /* 0x008fe20000010805 */
[----:B------:R-:W-:-:S05]  /*11bc0*/  MOV R172, R110 ;  /* 0x0000006e00ac7202 */ /* 0x000fca0000000f00 */
[C---:B------:R-:W-:Y:S01]  /*11bd0*/  HMMA.16816.F32 R80, R8.reuse, R28, R92 ;  /* 0x0000001c0850723c */ /* 0x040fe2000000185c */
[----:B------:R3:W-:Y:S07]  /*11be0*/  MUFU.EX2 R170, R2 ;  /* 0x0000000200aa7308 */ /* 0x0007ee0000000800 */
[C---:B------:R-:W-:Y:S01]  /*11bf0*/  HMMA.16816.F32 R84, R8.reuse, R30, R88 ;  /* 0x0000001e0854723c */ /* 0x040fe20000001858 */
[----:B------:R-:W1:Y:S07]  /*11c00*/  LDSM.16.MT88.4 R28, [R220+0x2100] ;  /* 0x00210000dc1c783b */ /* 0x000e6e0000004200 */
[----:B------:R-:W-:Y:S01]  /*11c10*/  HMMA.16816.F32 R92, R8, R20, R112 ;  /* 0x00000014085c723c */ /* 0x000fe20000001870 */
[----:B---3--:R-:W-:-:S02]  /*11c20*/  FFMA.FTZ R2, R173, c[0x0][0x2d0], -R5 ;  /* 0x0000b400ad027a23 */ /* 0x008fc40000010805 */
[----:B------:R-:W-:Y:S02]  /*11c30*/  IMAD.MOV.U32 R173, RZ, RZ, R101 ;  /* 0x000000ffffad7224 */ /* 0x000fe400078e0065 */
[----:B------:R3:W-:Y:S03]  /*11c40*/  MUFU.EX2 R165, R2 ;  /* 0x0000000200a57308 */ /* 0x0007e60000000800 */
[C---:B------:R-:W-:Y:S01]  /*11c50*/  HMMA.16816.F32 R100, R8.reuse, R22, R124 ;  /* 0x000000160864723c */ /* 0x040fe2000000187c */
[----:B------:R-:W1:Y:S07]  /*11c60*/  LDSM.16.MT88.4 R20, [R217+0x6100] ;  /* 0x00610000d914783b */ /* 0x000e6e0000004200 */
[----:B------:R-:W-:Y:S01]  /*11c70*/  HMMA.16816.F32 R116, R8, R40, R136 ;  /* 0x000000280874723c */ /* 0x000fe20000001888 */
[----:B---3--:R-:W-:-:S02]  /*11c80*/  FFMA.FTZ R2, R167, c[0x0][0x2d0], -R0 ;  /* 0x0000b400a7027a23 */ /* 0x008fc40000010800 */
[----:B------:R-:W-:-:S05]  /*11c90*/  IMAD.MOV.U32 R167, RZ, RZ, R164 ;  /* 0x000000ffffa77224 */ /* 0x000fca00078e00a4 */
[C---:B------:R-:W-:Y:S01]  /*11ca0*/  HMMA.16816.F32 R104, R8.reuse, R12, R76 ;  /* 0x0000000c0868723c */ /* 0x040fe2000000184c */
[----:B------:R3:W-:Y:S01]  /*11cb0*/  MUFU.EX2 R164, R2 ;  /* 0x0000000200a47308 */ /* 0x0007e20000000800 */
[----:B------:R-:W-:Y:S01]  /*11cc0*/  IMAD.MOV.U32 R138, RZ, RZ, R162 ;  /* 0x000000ffff8a7224 */ /* 0x000fe200078e00a2 */
[----:B------:R-:W-:Y:S01]  /*11cd0*/  MOV R136, R161 ;  /* 0x000000a100887202 */ /* 0x000fe20000000f00 */
[----:B------:R-:W-:Y:S02]  /*11ce0*/  IMAD.MOV.U32 R139, RZ, RZ, R111 ;  /* 0x000000ffff8b7224 */ /* 0x000fe400078e006f */
[----:B------:R-:W-:Y:S02]  /*11cf0*/  IMAD.MOV.U32 R137, RZ, RZ, R160 ;  /* 0x000000ffff897224 */ /* 0x000fe400078e00a0 */
[C---:B------:R-:W-:Y:S01]  /*11d00*/  HMMA.16816.F32 R76, R8.reuse, R14, R56 ;  /* 0x0000000e084c723c */ /* 0x040fe20000001838 */
[----:B------:R-:W1:Y:S07]  /*11d10*/  LDSM.16.MT88.4 R12, [R220+0x6100] ;  /* 0x00610000dc0c783b */ /* 0x000e6e0000004200 */
[----:B------:R-:W-:Y:S01]  /*11d20*/  HMMA.16816.F32 R124, R8, R42, R152 ;  /* 0x0000002a087c723c */ /* 0x000fe20000001898 */
[----:B---3--:R-:W-:-:S02]  /*11d30*/  FFMA.FTZ R2, R166, c[0x0][0x2d0], -R0 ;  /* 0x0000b400a6027a23 */ /* 0x008fc40000010800 */
[----:B------:R-:W-:Y:S02]  /*11d40*/  IMAD.MOV.U32 R166, RZ, RZ, R163 ;  /* 0x000000ffffa67224 */ /* 0x000fe400078e00a3 */
[----:B------:R3:W1:Y:S03]  /*11d50*/  MUFU.EX2 R163, R2 ;  /* 0x0000000200a37308 */ /* 0x0006660000000800 */
[----:B------:R-:W-:Y:S07]  /*11d60*/  HMMA.16816.F32 R112, R8, R16, R128 ;  /* 0x000000100870723c */ /* 0x000fee0000001880 */
[----:B------:R-:W-:Y:S01]  /*11d70*/  MOV R129, R150 ;  /* 0x0000009600817202 */ /* 0x000fe20000000f00 */
[----:B------:R-:W-:-:S02]  /*11d80*/  IMAD.MOV.U32 R128, RZ, RZ, R151 ;  /* 0x000000ffff807224 */ /* 0x000fc400078e0097 */
[----:B------:R-:W-:Y:S02]  /*11d90*/  IMAD.MOV.U32 R130, RZ, RZ, R149 ;  /* 0x000000ffff827224 */ /* 0x000fe400078e0095 */
[----:B------:R-:W-:Y:S02]  /*11da0*/  IMAD.MOV.U32 R131, RZ, RZ, R148 ;  /* 0x000000ffff837224 */ /* 0x000fe400078e0094 */
[----:B---3--:R-:W-:Y:S02]  /*11db0*/  FFMA.FTZ R2, R168, c[0x0][0x2d0], -R0 ;  /* 0x0000b400a8027a23 */ /* 0x008fe40000010800 */
[----:B------:R-:W-:Y:S02]  /*11dc0*/  IMAD.MOV.U32 R168, RZ, RZ, R109 ;  /* 0x000000ffffa87224 */ /* 0x000fe400078e006d */
[----:B------:R3:W-:Y:S01]  /*11dd0*/  MUFU.EX2 R162, R2 ;  /* 0x0000000200a27308 */ /* 0x0007e20000000800 */
[----:B------:R-:W-:Y:S01]  /*11de0*/  HMMA.16816.F32 R108, R8, R18, R120 ;  /* 0x00000012086c723c */ /* 0x000fe20000001878 */
[----:B------:R-:W-:Y:S06]  /*11df0*/  LDSM.16.MT88.4 R16, [R221+0x6100] ;  /* 0x00610000dd10783b */ /* 0x000fec0000004200 */
[----:B----4-:R-:W-:-:S02]  /*11e00*/  F2FP.PACK_AB R8, R171, R174 ;  /* 0x000000aeab08723e */ /* 0x010fc400000000ff */
[----:B-1----:R-:W-:Y:S02]  /*11e10*/  F2FP.PACK_AB R9, R163, R164 ;  /* 0x000000a4a309723e */ /* 0x002fe400000000ff */
[----:B------:R-:W-:Y:S01]  /*11e20*/  F2FP.PACK_AB R10, R165, R170 ;  /* 0x000000aaa50a723e */ /* 0x000fe200000000ff */
[----:B---3--:R-:W-:Y:S02]  /*11e30*/  FFMA.FTZ R2, R169, c[0x0][0x2d0], -R0 ;  /* 0x0000b400a9027a23 */ /* 0x008fe40000010800 */
[----:B------:R-:W-:Y:S02]  /*11e40*/  IMAD.MOV.U32 R169, RZ, RZ, R3 ;  /* 0x000000ffffa97224 */ /* 0x000fe400078e0003 */
[----:B------:R1:W3:Y:S02]  /*11e50*/  MUFU.EX2 R3, R2 ;  /* 0x0000000200037308 */ /* 0x0002e40000000800 */
[----:B-1----:R-:W-:Y:S01]  /*11e60*/  FFMA.FTZ R2, R183, c[0x0][0x2d0], -R5 ;  /* 0x0000b400b7027a23 */ /* 0x002fe20000010805 */
[----:B---3--:R-:W-:Y:S01]  /*11e70*/  F2FP.PACK_AB R11, R3, R162 ;  /* 0x000000a2030b723e */ /* 0x008fe200000000ff */
[----:B------:R-:W-:-:S04]  /*11e80*/  IMAD.MOV.U32 R183, RZ, RZ, R158 ;  /* 0x000000ffffb77224 */ /* 0x000fc800078e009e */
[----:B------:R1:W-:Y:S02]  /*11e90*/  MUFU.EX2 R161, R2 ;  /* 0x0000000200a17308 */ /* 0x0003e40000000800 */
[C---:B--2---:R-:W-:Y:S08]  /*11ea0*/  HMMA.16816.F32 R96, R8.reuse, R36, R72 ;  /* 0x000000240860723c */ /* 0x044ff00000001848 */
[----:B------:R-:W-:Y:S01]  /*11eb0*/  HMMA.16816.F32 R88, R8, R38, R64 ;  /* 0x000000260858723c */ /* 0x000fe20000001840 */
[----:B------:R-:W2:Y:S01]  /*11ec0*/  LDSM.16.MT88.4 R36, [R218+0x6100] ;  /* 0x00610000da24783b */ /* 0x000ea20000004200 */
[----:B-1----:R-:W-:-:S02]  /*11ed0*/  FFMA.FTZ R2, R184, c[0x0][0x2d0], -R5 ;  /* 0x0000b400b8027a23 */ /* 0x002fc40000010805 */
[----:B------:R-:W-:Y:S02]  /*11ee0*/  IMAD.MOV.U32 R184, RZ, RZ, R157 ;  /* 0x000000ffffb87224 */ /* 0x000fe400078e009d */
[----:B------:R1:W3:Y:S02]  /*11ef0*/  MUFU.EX2 R160, R2 ;  /* 0x0000000200a07308 */ /* 0x0002e40000000800 */
[C---:B------:R-:W-:Y:S08]  /*11f00*/  HMMA.16816.F32 R64, R8.reuse, R32, R60 ;  /* 0x000000200840723c */ /* 0x040ff0000000183c */
[----:B------:R-:W-:Y:S01]  /*11f10*/  HMMA.16816.F32 R60, R8, R34, R52 ;  /* 0x00000022083c723c */ /* 0x000fe20000001834 */
[----:B------:R-:W4:Y:S01]  /*11f20*/  LDSM.16.MT88.4 R32, [R217+0x2900] ;  /* 0x00290000d920783b */ /* 0x000f220000004200 */
[----:B-1----:R-:W-:-:S06]  /*11f30*/  FFMA.FTZ R2, R185, c[0x0][0x2d0], -R5 ;  /* 0x0000b400b9027a23 */ /* 0x002fcc0000010805 */
[C---:B-----5:R-:W-:Y:S01]  /*11f40*/  HMMA.16816.F32 R52, R8.reuse, R24, R48 ;  /* 0x000000180834723c */ /* 0x060fe20000001830 */
[----:B------:R-:W-:Y:S01]  /*11f50*/  IMAD.MOV.U32 R185, RZ, RZ, R71 ;  /* 0x000000ffffb97224 */ /* 0x000fe200078e0047 */
[----:B------:R1:W-:Y:S06]  /*11f60*/  MUFU.EX2 R158, R2 ;  /* 0x00000002009e7308 */ /* 0x0003ec0000000800 */
[C---:B------:R-:W-:Y:S01]  /*11f70*/  HMMA.16816.F32 R40, R8.reuse, R26, R44 ;  /* 0x0000001a0828723c */ /* 0x040fe2000000182c */
[----:B------:R-:W-:Y:S07]  /*11f80*/  LDSM.16.MT88.4 R24, [R220+0x2900] ;  /* 0x00290000dc18783b */ /* 0x000fee0000004200 */
[----:B------:R-:W-:Y:S01]  /*11f90*/  HMMA.16816.F32 R48, R8, R28, R80 ;  /* 0x0000001c0830723c */ /* 0x000fe20000001850 */
[----:B-1----:R-:W-:-:S02]  /*11fa0*/  FFMA.FTZ R2, R187, c[0x0][0x2d0], -R5 ;  /* 0x0000b400bb027a23 */ /* 0x002fc40000010805 */
[----:B------:R-:W-:Y:S02]  /*11fb0*/  IMAD.MOV.U32 R187, RZ, RZ, R159 ;  /* 0x000000ffffbb7224 */ /* 0x000fe400078e009f */
[----:B------:R1:W-:Y:S03]  /*11fc0*/  MUFU.EX2 R159, R2 ;  /* 0x00000002009f7308 */ /* 0x0003e60000000800 */
[C---:B------:R-:W-:Y:S01]  /*11fd0*/  HMMA.16816.F32 R44, R8.reuse, R30, R84 ;  /* 0x0000001e082c723c */ /* 0x040fe20000001854 */
[----:B------:R-:W5:Y:S07]  /*11fe0*/  LDSM.16.MT88.4 R28, [R218+0x2900] ;  /* 0x00290000da1c783b */ /* 0x000f6e0000004200 */
[----:B------:R-:W-:Y:S01]  /*11ff0*/  HMMA.16816.F32 R56, R8, R20, R92 ;  /* 0x000000140838723c */ /* 0x000fe2000000185c */
[----:B-1----:R-:W-:-:S07]  /*12000*/  FFMA.FTZ R2, R180, c[0x0][0x2d0], -R0 ;  /* 0x0000b400b4027a23 */ /* 0x002fce0000010800 */
[C---:B------:R-:W-:Y:S01]  /*12010*/  HMMA.16816.F32 R72, R8.reuse, R22, R100 ;  /* 0x000000160848723c */ /* 0x040fe20000001864 */
[----:B------:R-:W1:Y:S01]  /*12020*/  LDSM.16.MT88.4 R20, [R221+0x2900] ;  /* 0x00290000dd14783b */ /* 0x000e620000004200 */
[----:B------:R-:W-:Y:S01]  /*12030*/  MOV R180, R156 ;  /* 0x0000009c00b47202 */ /* 0x000fe20000000f00 */
[----:B------:R2:W-:Y:S05]  /*12040*/  MUFU.EX2 R157, R2 ;  /* 0x00000002009d7308 */ /* 0x0005ea0000000800 */
[C---:B------:R-:W-:Y:S01]  /*12050*/  HMMA.16816.F32 R100, R8.reuse, R12, R104 ;  /* 0x0000000c0864723c */ /* 0x040fe20000001868 */
[----:B------:R-:W-:Y:S07]  /*12060*/  LDSM.16.MT88.4 R104, [R220+0x3900] ;  /* 0x00390000dc68783b */ /* 0x000fee0000004200 */
[----:B------:R-:W-:Y:S01]  /*12070*/  HMMA.16816.F32 R76, R8, R14, R76 ;  /* 0x0000000e084c723c */ /* 0x000fe2000000184c */
[----:B------:R-:W1:Y:S01]  /*12080*/  LDSM.16.MT88.4 R12, [R217+0x6900] ;  /* 0x00690000d90c783b */ /* 0x000e620000004200 */
[----:B--2---:R-:W-:-:S02]  /*12090*/  FFMA.FTZ R2, R175, c[0x0][0x2d0], -R0 ;  /* 0x0000b400af027a23 */ /* 0x004fc40000010800 */
[----:B------:R-:W-:Y:S02]  /*120a0*/  IMAD.MOV.U32 R175, RZ, RZ, R70 ;  /* 0x000000ffffaf7224 */ /* 0x000fe400078e0046 */
[----:B------:R2:W1:Y:S02]  /*120b0*/  MUFU.EX2 R156, R2 ;  /* 0x00000002009c7308 */ /* 0x0004640000000800 */
[C---:B------:R-:W-:Y:S08]  /*120c0*/  HMMA.16816.F32 R116, R8.reuse, R36, R116 ;  /* 0x000000240874723c */ /* 0x040ff00000001874 */
[----:B------:R-:W-:Y:S01]  /*120d0*/  HMMA.16816.F32 R120, R8, R38, R124 ;  /* 0x000000260878723c */ /* 0x000fe2000000187c */
[----:B------:R-:W4:Y:S01]  /*120e0*/  LDSM.16.MT88.4 R36, [R218+0x6900] ;  /* 0x00690000da24783b */ /* 0x000f220000004200 */
[----:B--2---:R-:W-:-:S06]  /*120f0*/  FFMA.FTZ R2, R181, c[0x0][0x2d0], -R0 ;  /* 0x0000b400b5027a23 */ /* 0x004fcc0000010800 */
[C---:B------:R-:W-:Y:S01]  /*12100*/  HMMA.16816.F32 R112, R8.reuse, R16, R112 ;  /* 0x000000100870723c */ /* 0x040fe20000001870 */
[----:B------:R2:W-:Y:S07]  /*12110*/  MUFU.EX2 R155, R2 ;  /* 0x00000002009b7308 */ /* 0x0005ee0000000800 */
[----:B------:R-:W-:Y:S01]  /*12120*/  HMMA.16816.F32 R108, R8, R18, R108 ;  /* 0x00000012086c723c */ /* 0x000fe2000000186c */
[----:B------:R-:W-:Y:S06]  /*12130*/  LDSM.16.MT88.4 R16, [R218+0x3100] ;  /* 0x00310000da10783b */ /* 0x000fec0000004200 */
[----:B---3--:R-:W-:-:S02]  /*12140*/  F2FP.PACK_AB R8, R160, R161 ;  /* 0x000000a1a008723e */ /* 0x008fc400000000ff */
[----:B-1----:R-:W-:Y:S01]  /*12150*/  F2FP.PACK_AB R9, R156, R157 ;  /* 0x0000009d9c09723e */ /* 0x002fe200000000ff */
[----:B--2---:R-:W-:Y:S01]  /*12160*/  FFMA.FTZ R2, R182, c[0x0][0x2d0], -R0 ;  /* 0x0000b400b6027a23 */ /* 0x004fe20000010800 */
[----:B------:R-:W-:-:S03]  /*12170*/  F2FP.PACK_AB R10, R159, R158 ;  /* 0x0000009e9f0a723e */ /* 0x000fc600000000ff */
[----:B------:R-:W1:Y:S02]  /*12180*/  MUFU.EX2 R154, R2 ;  /* 0x00000002009a7308 */ /* 0x000e640000000800 */
[----:B-1----:R-:W-:Y:S01]  /*12190*/  F2FP.PACK_AB R11, R154, R155 ;  /* 0x0000009b9a0b723e */ /* 0x002fe200000000ff */
[----:B------:R-:W-:-:S05]  /*121a0*/  FFMA.FTZ R2, R242, c[0x0][0x2d0], -R5 ;  /* 0x0000b400f2027a23 */ /* 0x000fca0000010805 */
[----:B------:R1:W-:Y:S01]  /*121b0*/  MUFU.EX2 R153, R2 ;  /* 0x0000000200997308 */ /* 0x0003e20000000800 */
[C---:B----4-:R-:W-:Y:S08]  /*121c0*/  HMMA.16816.F32 R92, R8.reuse, R34, R88 ;  /* 0x00000022085c723c */ /* 0x050ff00000001858 */
[----:B-----5:R-:W-:Y:S01]  /*121d0*/  HMMA.16816.F32 R84, R8, R28, R64 ;  /* 0x0000001c0854723c */ /* 0x020fe20000001840 */
[----:B-1----:R-:W-:-:S07]  /*121e0*/  FFMA.FTZ R2, R246, c[0x0][0x2d0], -R5 ;  /* 0x0000b400f6027a23 */ /* 0x002fce0000010805 */
[C---:B------:R-:W-:Y:S01]  /*121f0*/  HMMA.16816.F32 R88, R8.reuse, R30, R60 ;  /* 0x0000001e0858723c */ /* 0x040fe2000000183c */
[----:B------:R-:W-:Y:S01]  /*12200*/  LDSM.16.MT88.4 R28, [R217+0x3100] ;  /* 0x00310000d91c783b */ /* 0x000fe20000004200 */
[----:B------:R1:W2:Y:S06]  /*12210*/  MUFU.EX2 R152, R2 ;  /* 0x0000000200987308 */ /* 0x0002ac0000000800 */
[C---:B------:R-:W-:Y:S08]  /*12220*/  HMMA.16816.F32 R64, R8.reuse, R22, R40 ;  /* 0x000000160840723c */ /* 0x040ff00000001828 */
[----:B------:R-:W-:Y:S01]  /*12230*/  HMMA.16816.F32 R60, R8, R24, R48 ;  /* 0x00000018083c723c */ /* 0x000fe20000001830 */
[----:B-1----:R-:W-:-:S04]  /*12240*/  FFMA.FTZ R2, R247, c[0x0][0x2d0], -R5 ;  /* 0x0000b400f7027a23 */ /* 0x002fc80000010805 */
[----:B------:R1:W-:Y:S03]  /*12250*/  MUFU.EX2 R150, R2 ;  /* 0x0000000200967308 */ /* 0x0003e60000000800 */
[C---:B------:R-:W-:Y:S01]  /*12260*/  HMMA.16816.F32 R40, R8.reuse, R26, R44 ;  /* 0x0000001a0828723c */ /* 0x040fe2000000182c */
[----:B------:R-:W3:Y:S07]  /*12270*/  LDSM.16.MT88.4 R24, [R221+0x6900] ;  /* 0x00690000dd18783b */ /* 0x000eee0000004200 */
        /* <DEDUP_REMOVED lines=8> */
[----:B------:R-:W2:Y:S01]  /*12300*/  LDSM.16.MT88.4 R32, [R220+0x3100] ;  /* 0x00310000dc20783b */ /* 0x000ea20000004200 */
[----:B-1----:R-:W-:-:S04]  /*12310*/  FFMA.FTZ R2, R209, c[0x0][0x2d0], -R0 ;  /* 0x0000b400d1027a23 */ /* 0x002fc80000010800 */
[----:B------:R1:W-:Y:S02]  /*12320*/  MUFU.EX2 R149, R2 ;  /* 0x0000000200957308 */ /* 0x0003e40000000800 */
[C---:B------:R-:W-:Y:S08]  /*12330*/  HMMA.16816.F32 R116, R8.reuse, R36, R116 ;  /* 0x000000240874723c */ /* 0x040ff00000001874 */
[----:B---3--:R-:W-:Y:S01]  /*12340*/  HMMA.16816.F32 R112, R8, R24, R112 ;  /* 0x000000180870723c */ /* 0x008fe20000001870 */
[----:B-1----:R-:W-:-:S07]  /*12350*/  FFMA.FTZ R2, R208, c[0x0][0x2d0], -R0 ;  /* 0x0000b400d0027a23 */ /* 0x002fce0000010800 */
[C---:B------:R-:W-:Y:S01]  /*12360*/  HMMA.16816.F32 R108, R8.reuse, R26, R108 ;  /* 0x0000001a086c723c */ /* 0x040fe2000000186c */
[----:B------:R-:W1:Y:S01]  /*12370*/  LDSM.16.MT88.4 R24, [R217+0x7100] ;  /* 0x00710000d918783b */ /* 0x000e620000004200 */
[----:B------:R3:W2:Y:S06]  /*12380*/  MUFU.EX2 R148, R2 ;  /* 0x0000000200947308 */ /* 0x0006ac0000000800 */
[C---:B------:R-:W-:Y:S08]  /*12390*/  HMMA.16816.F32 R120, R8.reuse, R38, R120 ;  /* 0x000000260878723c */ /* 0x040ff00000001878 */
[----:B----4-:R-:W-:Y:S01]  /*123a0*/  HMMA.16816.F32 R48, R8, R20, R100 ;  /* 0x000000140830723c */ /* 0x010fe20000001864 */
[----:B---3--:R-:W-:-:S04]  /*123b0*/  FFMA.FTZ R2, R210, c[0x0][0x2d0], -R0 ;  /* 0x0000b400d2027a23 */ /* 0x008fc80000010800 */
[----:B------:R3:W-:Y:S03]  /*123c0*/  MUFU.EX2 R71, R2 ;  /* 0x0000000200477308 */ /* 0x0007e60000000800 */
[----:B------:R-:W-:Y:S01]  /*123d0*/  HMMA.16816.F32 R36, R8, R22, R76 ;  /* 0x000000160824723c */ /* 0x000fe2000000184c */
[----:B------:R-:W4:Y:S06]  /*123e0*/  LDSM.16.MT88.4 R20, [R218+0x7100] ;  /* 0x00710000da14783b */ /* 0x000f2c0000004200 */
[----:B--2---:R-:W-:-:S02]  /*123f0*/  F2FP.PACK_AB R8, R152, R153 ;  /* 0x000000999808723e */ /* 0x004fc400000000ff */
[----:B------:R-:W-:Y:S02]  /*12400*/  F2FP.PACK_AB R9, R148, R149 ;  /* 0x000000959409723e */ /* 0x000fe400000000ff */
[----:B------:R-:W-:Y:S01]  /*12410*/  F2FP.PACK_AB R10, R151, R150 ;  /* 0x00000096970a723e */ /* 0x000fe200000000ff */
[----:B---3--:R-:W-:-:S04]  /*12420*/  FFMA.FTZ R2, R211, c[0x0][0x2d0], -R0 ;  /* 0x0000b400d3027a23 */ /* 0x008fc80000010800 */
[----:B------:R-:W2:Y:S02]  /*12430*/  MUFU.EX2 R70, R2 ;  /* 0x0000000200467308 */ /* 0x000ea40000000800 */
[----:B--2---:R-:W-:Y:S01]  /*12440*/  F2FP.PACK_AB R11, R70, R71 ;  /* 0x00000047460b723e */ /* 0x004fe200000000ff */
[----:B------:R-:W-:Y:S02]  /*12450*/  FFMA.FTZ R2, R175, c[0x0][0x2d0], -R5 ;  /* 0x0000b400af027a23 */ /* 0x000fe40000010805 */
[----:B------:R-:W-:Y:S02]  /*12460*/  IMAD.MOV.U32 R175, RZ, RZ, R169 ;  /* 0x000000ffffaf7224 */ /* 0x000fe400078e00a9 */
[----:B------:R-:W-:Y:S02]  /*12470*/  IMAD.MOV.U32 R169, RZ, RZ, R173 ;  /* 0x000000ffffa97224 */ /* 0x000fe400078e00ad */
[----:B-----5:R-:W-:Y:S01]  /*12480*/  HMMA.16816.F32 R72, R8, R14, R64 ;  /* 0x0000000e0848723c */ /* 0x020fe20000001840 */
[----:B------:R2:W-:Y:S01]  /*12490*/  MUFU.EX2 R64, R2 ;  /* 0x0000000200407308 */ /* 0x0005e20000000800 */
[----:B------:R-:W-:-:S06]  /*124a0*/  IMAD.MOV.U32 R173, RZ, RZ, R132 ;  /* 0x000000ffffad7224 */ /* 0x000fcc00078e0084 */
[C---:B------:R-:W-:Y:S08]  /*124b0*/  HMMA.16816.F32 R100, R8.reuse, R32, R60 ;  /* 0x000000200864723c */ /* 0x040ff0000000183c */
[----:B-1----:R-:W-:Y:S01]  /*124c0*/  HMMA.16816.F32 R52, R8, R24, R52 ;  /* 0x000000180834723c */ /* 0x002fe20000001834 */
[----:B--2---:R-:W-:Y:S02]  /*124d0*/  FFMA.FTZ R2, R180, c[0x0][0x2d0], -R5 ;  /* 0x0000b400b4027a23 */ /* 0x004fe40000010805 */
[----:B------:R-:W-:-:S02]  /*124e0*/  IMAD.MOV.U32 R180, RZ, RZ, R131 ;  /* 0x000000ffffb47224 */ /* 0x000fc400078e0083 */
[----:B------:R1:W-:Y:S01]  /*124f0*/  MUFU.EX2 R60, R2 ;  /* 0x00000002003c7308 */ /* 0x0003e20000000800 */
[----:B------:R-:W-:Y:S02]  /*12500*/  IMAD.MOV.U32 R131, RZ, RZ, R167 ;  /* 0x000000ffff837224 */ /* 0x000fe400078e00a7 */
[----:B----4-:R-:W-:Y:S01]  /*12510*/  HMMA.16816.F32 R116, R8, R20, R116 ;  /* 0x000000140874723c */ /* 0x010fe20000001874 */
[----:B------:R-:W-:-:S07]  /*12520*/  IMAD.MOV.U32 R167, RZ, RZ, R134 ;  /* 0x000000ffffa77224 */ /* 0x000fce00078e0086 */
[C---:B------:R-:W-:Y:S01]  /*12530*/  HMMA.16816.F32 R84, R8.reuse, R16, R84 ;  /* 0x000000100854723c */ /* 0x040fe20000001854 */
[----:B-1----:R-:W-:Y:S02]  /*12540*/  FFMA.FTZ R2, R187, c[0x0][0x2d0], -R5 ;  /* 0x0000b400bb027a23 */ /* 0x002fe40000010805 */
[----:B------:R-:W-:Y:S01]  /*12550*/  IMAD.MOV.U32 R187, RZ, RZ, R130 ;  /* 0x000000ffffbb7224 */ /* 0x000fe200078e0082 */
[----:B------:R-:W-:Y:S01]  /*12560*/  MOV R130, R166 ;  /* 0x000000a600827202 */ /* 0x000fe20000000f00 */
[----:B------:R1:W-:Y:S01]  /*12570*/  MUFU.EX2 R33, R2 ;  /* 0x0000000200217308 */ /* 0x0003e20000000800 */
[----:B------:R-:W-:Y:S02]  /*12580*/  IMAD.MOV.U32 R166, RZ, RZ, R135 ;  /* 0x000000ffffa67224 */ /* 0x000fe400078e0087 */
[C---:B------:R-:W-:Y:S01]  /*12590*/  HMMA.16816.F32 R56, R8.reuse, R18, R88 ;  /* 0x000000120838723c */ /* 0x040fe20000001858 */
[----:B------:R-:W2:Y:S04]  /*125a0*/  LDSM.16.MT88.4 R16, [R221+0x7100] ;  /* 0x00710000dd10783b */ /* 0x000ea80000004200 */
[----:B------:R-:W-:Y:S03]  /*125b0*/  LDSM.16.MT88.4 R88, [R218+0x3900] ;  /* 0x00390000da58783b */ /* 0x000fe60000004200 */
[C---:B------:R-:W-:Y:S01]  /*125c0*/  HMMA.16816.F32 R76, R8.reuse, R28, R96 ;  /* 0x0000001c084c723c */ /* 0x040fe20000001860 */
[----:B------:R-:W-:Y:S01]  /*125d0*/  LDSM.16.MT88.4 R96, [R221+0x3900] ;  /* 0x00390000dd60783b */ /* 0x000fe20000004200 */
[----:B-1----:R-:W-:Y:S01]  /*125e0*/  FFMA.FTZ R2, R185, c[0x0][0x2d0], -R5 ;  /* 0x0000b400b9027a23 */ /* 0x002fe20000010805 */
[----:B------:R-:W-:Y:S01]  /*125f0*/  MOV R185, R129 ;  /* 0x0000008100b97202 */ /* 0x000fe20000000f00 */
[----:B------:R-:W-:Y:S01]  /*12600*/  IMAD.MOV.U32 R129, RZ, RZ, R168 ;  /* 0x000000ffff817224 */ /* 0x000fe200078e00a8 */
[----:B------:R-:W-:Y:S01]  /*12610*/  MOV R168, R133 ;  /* 0x0000008500a87202 */ /* 0x000fe20000000f00 */
[----:B------:R1:W3:Y:S02]  /*12620*/  MUFU.EX2 R32, R2 ;  /* 0x0000000200207308 */ /* 0x0002e40000000800 */
[C---:B------:R-:W-:Y:S08]  /*12630*/  HMMA.16816.F32 R28, R8.reuse, R30, R92 ;  /* 0x0000001e081c723c */ /* 0x040ff0000000185c */
[C---:B------:R-:W-:Y:S01]  /*12640*/  HMMA.16816.F32 R92, R8.reuse, R12, R80 ;  /* 0x0000000c085c723c */ /* 0x040fe20000001850 */
[----:B------:R-:W4:Y:S04]  /*12650*/  LDSM.16.MT88.4 R12, [R220+0x7100] ;  /* 0x00710000dc0c783b */ /* 0x000f280000004200 */
[----:B------:R-:W-:Y:S01]  /*12660*/  LDSM.16.MT88.4 R80, [R217+0x3900] ;  /* 0x00390000d950783b */ /* 0x000fe20000004200 */
[--C-:B-1----:R-:W-:Y:S01]  /*12670*/  FFMA.FTZ R2, R184, c[0x0][0x2d0], -R0.reuse ;  /* 0x0000b400b8027a23 */ /* 0x102fe20000010800 */
[----:B------:R-:W-:Y:S01]  /*12680*/  MOV R184, R137 ;  /* 0x0000008900b87202 */ /* 0x000fe20000000f00 */
[C---:B------:R-:W-:Y:S01]  /*12690*/  HMMA.16816.F32 R124, R8.reuse, R22, R120 ;  /* 0x00000016087c723c */ /* 0x040fe20000001878 */
[----:B------:R-:W1:Y:S01]  /*126a0*/  LDSM.16.MT88.4 R120, [R218+0x7900] ;  /* 0x00790000da78783b */ /* 0x000e620000004200 */
[----:B------:R5:W-:Y:S06]  /*126b0*/  MUFU.EX2 R25, R2 ;  /* 0x0000000200197308 */ /* 0x000bec0000000800 */
[C---:B--2---:R-:W-:Y:S01]  /*126c0*/  HMMA.16816.F32 R132, R8.reuse, R16, R112 ;  /* 0x000000100884723c */ /* 0x044fe20000001870 */
[----:B------:R-:W2:Y:S07]  /*126d0*/  LDSM.16.MT88.4 R112, [R217+0x7900] ;  /* 0x00790000d970783b */ /* 0x000eae0000004200 */
[----:B------:R-:W-:Y:S01]  /*126e0*/  HMMA.16816.F32 R40, R8, R34, R40 ;  /* 0x000000220828723c */ /* 0x000fe20000001828 */
[----:B-----5:R-:W-:-:S02]  /*126f0*/  FFMA.FTZ R2, R183, c[0x0][0x2d0], -R0 ;  /* 0x0000b400b7027a23 */ /* 0x020fc40000010800 */
[----:B------:R-:W-:Y:S01]  /*12700*/  IMAD.MOV.U32 R183, RZ, RZ, R138 ;  /* 0x000000ffffb77224 */ /* 0x000fe200078e008a */
[----:B---3--:R-:W-:Y:S01]  /*12710*/  F2FP.PACK_AB R138, R32, R33 ;  /* 0x00000021208a723e */ /* 0x008fe200000000ff */
[----:B------:R3:W5:Y:S03]  /*12720*/  MUFU.EX2 R24, R2 ;  /* 0x0000000200187308 */ /* 0x0007660000000800 */
[C---:B------:R-:W-:Y:S08]  /*12730*/  HMMA.16816.F32 R44, R8.reuse, R26, R44 ;  /* 0x0000001a082c723c */ /* 0x040ff0000000182c */
[----:B------:R-:W-:Y:S01]  /*12740*/  HMMA.16816.F32 R16, R8, R18, R108 ;  /* 0x000000120810723c */ /* 0x000fe2000000186c */
[--C-:B---3--:R-:W-:Y:S01]  /*12750*/  FFMA.FTZ R2, R128, c[0x0][0x2d0], -R0.reuse ;  /* 0x0000b40080027a23 */ /* 0x108fe20000010800 */
[----:B-----5:R-:W-:Y:S01]  /*12760*/  F2FP.PACK_AB R137, R24, R25 ;  /* 0x000000191889723e */ /* 0x020fe200000000ff */
[----:B------:R-:W-:-:S05]  /*12770*/  FFMA.FTZ R0, R136, c[0x0][0x2d0], -R0 ;  /* 0x0000b40088007a23 */ /* 0x000fca0000010800 */
[----:B----4-:R-:W-:Y:S01]  /*12780*/  HMMA.16816.F32 R48, R8, R12, R48 ;  /* 0x0000000c0830723c */ /* 0x010fe20000001830 */
[----:B------:R3:W-:Y:S01]  /*12790*/  MUFU.EX2 R21, R2 ;  /* 0x0000000200157308 */ /* 0x0007e20000000800 */
[----:B------:R-:W-:Y:S01]  /*127a0*/  IMAD.MOV.U32 R128, RZ, RZ, R139 ;  /* 0x000000ffff807224 */ /* 0x000fe200078e008b */
[----:B------:R-:W-:-:S05]  /*127b0*/  F2FP.PACK_AB R136, R60, R64 ;  /* 0x000000403c88723e */ /* 0x000fca00000000ff */
[----:B------:R-:W-:Y:S01]  /*127c0*/  HMMA.16816.F32 R36, R8, R14, R36 ;  /* 0x0000000e0824723c */ /* 0x000fe20000001824 */
[----:B------:R4:W5:Y:S01]  /*127d0*/  MUFU.EX2 R20, R0 ;  /* 0x0000000000147308 */ /* 0x0009620000000800 */
[----:B---3--:R-:W-:-:S04]  /*127e0*/  FADD.FTZ R2, R185, R187 ;  /* 0x000000bbb9027221 */ /* 0x008fc80000010000 */
[----:B------:R-:W-:Y:S02]  /*127f0*/  FADD.FTZ R2, R183, R2 ;  /* 0x00000002b7027221 */ /* 0x000fe40000010000 */
[----:B----4-:R-:W-:Y:S01]  /*12800*/  FADD.FTZ R0, R180, R175 ;  /* 0x000000afb4007221 */ /* 0x010fe20000010000 */
[----:B-----5:R-:W-:Y:S01]  /*12810*/  F2FP.PACK_AB R139, R20, R21 ;  /* 0x00000015148b723e */ /* 0x020fe200000000ff */
[----:B------:R-:W-:Y:S02]  /*12820*/  FADD.FTZ R2, R129, R2 ;  /* 0x0000000281027221 */ /* 0x000fe40000010000 */
[----:B------:R-:W-:Y:S02]  /*12830*/  FADD.FTZ R0, R184, R0 ;  /* 0x00000000b8007221 */ /* 0x000fe40000010000 */
[----:B------:R-:W-:Y:S02]  /*12840*/  FADD.FTZ R2, R131, R2 ;  /* 0x0000000283027221 */ /* 0x000fe40000010000 */
[----:B------:R-:W-:Y:S01]  /*12850*/  FADD.FTZ R0, R128, R0 ;  /* 0x0000000080007221 */ /* 0x000fe20000010000 */
[----:B-1----:R-:W-:Y:S01]  /*12860*/  HMMA.16816.F32 R116, R136, R120, R116 ;  /* 0x000000788874723c */ /* 0x002fe20000001874 */
[----:B------:R-:W-:-:S02]  /*12870*/  FADD.FTZ R2, R168, R2 ;  /* 0x00000002a8027221 */ /* 0x000fc40000010000 */
[----:B------:R-:W-:Y:S02]  /*12880*/  FADD.FTZ R0, R130, R0 ;  /* 0x0000000082007221 */ /* 0x000fe40000010000 */
[----:B------:R-:W-:Y:S01]  /*12890*/  FADD.FTZ R2, R167, R2 ;  /* 0x00000002a7027221 */ /* 0x000fe20000010000 */
[----:B------:R-:W1:Y:S01]  /*128a0*/  LDSM.16.MT88.4 R128, [R221+0x7900] ;  /* 0x00790000dd80783b */ /* 0x000e620000004200 */
        /* <DEDUP_REMOVED lines=21> */
[----:B------:R-:W3:Y:S01]  /*12a00*/  LDSM.16.MT88.4 R4, [R220+0x7900] ;  /* 0x00790000dc04783b */ /* 0x000ee20000004200 */
[----:B------:R-:W-:Y:S01]  /*12a10*/  FADD.FTZ R2, R186, R2 ;  /* 0x00000002ba027221 */ /* 0x000fe20000010000 */
[C---:B------:R-:W-:Y:S01]  /*12a20*/  HMMA.16816.F32 R100, R136.reuse, R104, R100 ;  /* 0x000000688864723c */ /* 0x040fe20000001864 */
[----:B------:R-:W-:Y:S02]  /*12a30*/  FADD.FTZ R0, R189, R0 ;  /* 0x00000000bd007221 */ /* 0x000fe40000010000 */
[----:B------:R-:W-:Y:S02]  /*12a40*/  FADD.FTZ R2, R164, R2 ;  /* 0x00000002a4027221 */ /* 0x000fe40000010000 */
[----:B------:R-:W-:Y:S02]  /*12a50*/  FADD.FTZ R0, R188, R0 ;  /* 0x00000000bc007221 */ /* 0x000fe40000010000 */
[----:B------:R-:W-:Y:S01]  /*12a60*/  FADD.FTZ R2, R163, R2 ;  /* 0x00000002a3027221 */ /* 0x000fe20000010000 */
[----:B--2---:R-:W-:Y:S01]  /*12a70*/  HMMA.16816.F32 R108, R136, R112, R52 ;  /* 0x00000070886c723c */ /* 0x004fe20000001834 */
[----:B------:R-:W-:-:S02]  /*12a80*/  FADD.FTZ R0, R174, R0 ;  /* 0x00000000ae007221 */ /* 0x000fc40000010000 */
[----:B------:R-:W-:Y:S02]  /*12a90*/  FADD.FTZ R2, R162, R2 ;  /* 0x00000002a2027221 */ /* 0x000fe40000010000 */
[----:B------:R-:W-:Y:S02]  /*12aa0*/  FADD.FTZ R0, R171, R0 ;  /* 0x00000000ab007221 */ /* 0x000fe40000010000 */
[----:B------:R-:W-:Y:S01]  /*12ab0*/  FADD.FTZ R3, R3, R2 ;  /* 0x0000000203037221 */ /* 0x000fe20000010000 */
[----:B-1----:R-:W-:Y:S01]  /*12ac0*/  HMMA.16816.F32 R124, R136, R128, R132 ;  /* 0x00000080887c723c */ /* 0x002fe20000001884 */
[----:B------:R-:W-:Y:S02]  /*12ad0*/  FADD.FTZ R0, R170, R0 ;  /* 0x00000000aa007221 */ /* 0x000fe40000010000 */
[----:B------:R-:W-:Y:S02]  /*12ae0*/  FADD.FTZ R3, R157, R3 ;  /* 0x000000039d037221 */ /* 0x000fe40000010000 */
[----:B------:R-:W-:-:S03]  /*12af0*/  FADD.FTZ R0, R165, R0 ;  /* 0x00000000a5007221 */ /* 0x000fc60000010000 */
[----:B------:R-:W-:Y:S01]  /*12b00*/  HMMA.16816.F32 R80, R136, R82, R28 ;  /* 0x000000528850723c */ /* 0x000fe2000000181c */
[----:B------:R-:W-:-:S04]  /*12b10*/  FADD.FTZ R0, R161, R0 ;  /* 0x00000000a1007221 */ /* 0x000fc80000010000 */
        /* <DEDUP_REMOVED lines=27> */
[C---:B---3--:R-:W-:Y:S04]  /*12cd0*/  HMMA.16816.F32 R132, R136.reuse, R4, R48 ;  /* 0x000000048884723c */ /* 0x048fe80000001830 */
[----:B------:R1:W-:Y:S04]  /*12ce0*/  STL [R1+0x24], R0 ;  /* 0x0000240001007387 */ /* 0x0003e80000100800 */
[----:B------:R1:W-:Y:S01]  /*12cf0*/  STL [R1+0x28], R3 ;  /* 0x0000280301007387 */ /* 0x0003e20000100800 */
[----:B------:R-:W-:Y:S01]  /*12d00*/  HMMA.16816.F32 R136, R136, R6, R36 ;  /* 0x000000068888723c */ /* 0x000fe20000001824 */
[----:B------:R-:W-:Y:S07]  /*12d10*/  @!P0 BRA `(.L_x_680) ;  /* 0x00004c4000008947 */ /* 0x000fee0003800000 */
[----:B------:R-:W2:Y:S04]  /*12d20*/  LDL R166, [R1+0x14] ;  /* 0x0000140001a67983 */ /* 0x000ea80000100800 */
[----:B------:R-:W3:Y:S04]  /*12d30*/  LDL R167, [R1] ;  /* 0x0000000001a77983 */ /* 0x000ee80000100800 */
[----:B------:R-:W4:Y:S04]  /*12d40*/  LDL R173, [R1+0x34] ;  /* 0x0000340001ad7983 */ /* 0x000f280000100800 */
[----:B------:R-:W4:Y:S01]  /*12d50*/  LDL R172, [R1+0x30] ;  /* 0x0000300001ac7983 */ /* 0x000f220000100800 */
[----:B------:R-:W-:Y:S01]  /*12d60*/  PLOP3.LUT P1, PT, PT, PT, UP2, 0x80, 0x0 ;  /* 0x000000000000781c */ /* 0x000fe20003f2f028 */
[----:B------:R-:W-:Y:S01]  /*12d70*/  IMAD.MOV.U32 R70, RZ, RZ, R68 ;  /* 0x000000ffff467224 */ /* 0x000fe200078e0044 */
[----:B------:R-:W-:Y:S01]  /*12d80*/  PLOP3.LUT P0, PT, PT, PT, UP2, 0x80, 0x0 ;  /* 0x000000000000781c */ /* 0x000fe20003f0f028 */
[----:B-1----:R-:W-:Y:S01]  /*12d90*/  IMAD.MOV.U32 R3, RZ, RZ, R69 ;  /* 0x000000ffff037224 */ /* 0x002fe200078e0045 */
[----:B------:R-:W-:-:S02]  /*12da0*/  ULDC UR5, c[0x0][0x210] ;  /* 0x0000840000057ab9 */ /* 0x000fc40000000800 */
[----:B------:R-:W-:Y:S02]  /*12db0*/  ULDC UR4, c[0x0][0x1e8] ;  /* 0x00007a0000047ab9 */ /* 0x000fe40000000800 */
[----:B------:R-:W-:Y:S02]  /*12dc0*/  UIMAD UR5, UR13, UR5, URZ ;  /* 0x000000050d0572a4 */ /* 0x000fe4000f8e023f */
[----:B------:R-:W-:Y:S02]  /*12dd0*/  UIMAD UR4, UR13, UR4, URZ ;  /* 0x000000040d0472a4 */ /* 0x000fe4000f8e023f */
[----:B------:R-:W-:Y:S01]  /*12de0*/  UMOV UR6, 0xffffff80 ;  /* 0xffffff8000067882 */ /* 0x000fe20000000000 */
[----:B--2---:R-:W-:Y:S01]  /*12df0*/  @P1 IMAD.HI.U32 R0, R166, c[0x0][0x2c8], RZ ;  /* 0x0000b200a6001a27 */ /* 0x004fe200078e00ff */
[----:B---3--:R-:W-:-:S04]  /*12e00*/  SHF.L.U32 R2, R167, 0x1, RZ ;  /* 0x00000001a7027819 */ /* 0x008fc800000006ff */
[----:B------:R-:W-:Y:S01]  /*12e10*/  @P0 SHF.R.U32.HI R0, RZ, c[0x0][0x2cc], R0 ;  /* 0x0000b300ff000a19 */ /* 0x000fe20000011600 */
[----:B------:R1:W-:Y:S01]  /*12e20*/  STL [R1+0x1c], R2 ;  /* 0x00001c0201007387 */ /* 0x0003e20000100800 */
[----:B----4-:R-:W-:-:S03]  /*12e30*/  SHF.L.U64.HI R241, R172, 0x1, R173 ;  /* 0x00000001acf17819 */ /* 0x010fc600000102ad */
[----:B------:R1:W-:Y:S01]  /*12e40*/  @P0 STL [R1+0x10], R0 ;  /* 0x0000100001000387 */ /* 0x0003e20000100800 */
[----:B------:R-:W-:-:S03]  /*12e50*/  IMAD.SHL.U32 R240, R172, 0x2, RZ ;  /* 0x00000002acf07824 */ /* 0x000fc600078e00ff */
.L_x_683:
[----:B------:R2:W5:Y:S01]  /*12e60*/  LDL R244, [R1+0x20] ;  /* 0x0000200001f47983 */ /* 0x0005620000100800 */
[----:B------:R-:W-:Y:S04]  /*12e70*/  DEPBAR.LE SB0, 0x0 ;  /* 0x000080000000791a */ /* 0x000fe80000000000 */
[----:B------:R-:W-:Y:S01]  /*12e80*/  BAR.SYNC.DEFER_BLOCKING 0x0 ;  /* 0x0000000000007b1d */ /* 0x000fe20000010000 */
[----:B------:R-:W-:Y:S05]  /*12e90*/  ISETP.LE.AND P0, PT, RZ, UR14, PT ;  /* 0x0000000eff007c0c */ /* 0x000fea000bf03270 */
[----:B------:R2:W5:Y:S04]  /*12ea0*/  LDL R243, [R1] ;  /* 0x0000000001f37983 */ /* 0x0005680000100800 */
[----:B------:R2:W5:Y:S04]  /*12eb0*/  LDL R242, [R1+0x1c] ;  /* 0x00001c0001f27983 */ /* 0x0005680000100800 */
[----:B------:R2:W3:Y:S04]  /*12ec0*/  LDSM.16.M88.4 R8, [R216+0x8100] ;  /* 0x00810000d808783b */ /* 0x0004e80000000200 */
[----:B------:R2:W4:Y:S04]  /*12ed0*/  LDSM.16.M88.4 R16, [R216+0x8900] ;  /* 0x00890000d810783b */ /* 0x0005280000000200 */
[----:B-1----:R2:W1:Y:S04]  /*12ee0*/  LDSM.16.M88.4 R24, [R216+0x9100] ;  /* 0x00910000d818783b */ /* 0x0024680000000200 */
        /* <DEDUP_REMOVED lines=14> */
[----:B-1-34-:R-:W3:Y:S02]  /*12fd0*/  LDL R2, [R1+0x4] ;  /* 0x0000040001027983 */ /* 0x01aee40000100800 */
[----:B---3--:R-:W-:Y:S01]  /*12fe0*/  SHF.R.S32.HI R0, RZ, 0x1f, R2 ;  /* 0x0000001fff007819 */ /* 0x008fe20000011402 */
[----:B------:R-:W-:Y:S04]  /*12ff0*/  IMAD.WIDE.U32 R4, R2, c[0x0][0x208], RZ ;  /* 0x0000820002047a25 */ /* 0x000fe800078e00ff */
[----:B------:R-:W-:Y:S04]  /*13000*/  IMAD R0, R0, c[0x0][0x208], RZ ;  /* 0x0000820000007a24 */ /* 0x000fe800078e02ff */
[----:B------:R-:W-:Y:S01]  /*13010*/  IMAD R0, R2, c[0x0][0x20c], R0 ;  /* 0x0000830002007a24 */ /* 0x000fe200078e0200 */
[----:B------:R-:W-:Y:S03]  /*13020*/  SHF.R.S32.HI R2, RZ, 0x1f, R245 ;  /* 0x0000001fff027819 */ /* 0x000fe600000114f5 */
[----:B------:R-:W-:Y:S02]  /*13030*/  IMAD.IADD R5, R5, 0x1, R0 ;  /* 0x0000000105057824 */ /* 0x000fe400078e0200 */
[----:B------:R-:W-:Y:S02]  /*13040*/  IMAD R2, R2, c[0x0][0x218], RZ ;  /* 0x0000860002027a24 */ /* 0x000fe400078e02ff */
[C---:B------:R-:W-:Y:S04]  /*13050*/  IMAD.WIDE.U32 R4, R245.reuse, c[0x0][0x218], R4 ;  /* 0x00008600f5047a25 */ /* 0x040fe800078e0004 */
[----:B------:R-:W-:Y:S01]  /*13060*/  IMAD R2, R245, c[0x0][0x21c], R2 ;  /* 0x00008700f5027a24 */ /* 0x000fe200078e0202 */
[----:B------:R-:W-:Y:S04]  /*13070*/  IADD3 R0, P0, R4, UR5, RZ ;  /* 0x0000000504007c10 */ /* 0x000fe8000ff1e0ff */
[----:B------:R-:W-:Y:S02]  /*13080*/  IADD3.X R4, R5, UR12, R2, P0, !PT ;  /* 0x0000000c05047c10 */ /* 0x000fe400087fe402 */
[C---:B------:R-:W-:Y:S04]  /*13090*/  LEA R2, P0, R0.reuse, c[0x0][0x1f8], 0x1 ;  /* 0x00007e0000027a11 */ /* 0x040fe800078008ff */
[----:B------:R-:W-:Y:S01]  /*130a0*/  LEA.HI.X R0, R0, c[0x0][0x1fc], R4, 0x1, P0 ;  /* 0x00007f0000007a11 */ /* 0x000fe200000f0c04 */
[----:B------:R-:W1:Y:S04]  /*130b0*/  SHFL.IDX PT, R5, R2, RZ, 0x181f ;  /* 0x00181fff02057589 */ /* 0x000e6800000e0000 */
[----:B------:R-:W3:Y:S04]  /*130c0*/  SHFL.IDX PT, R4, R2, 0x1, 0x181f ;  /* 0x00381f0002047f89 */ /* 0x000ee800000e0000 */
[----:B------:R-:W4:Y:S04]  /*130d0*/  SHFL.IDX PT, R6, R0, RZ, 0x181f ;  /* 0x00181fff00067589 */ /* 0x000f2800000e0000 */
[----:B------:R-:W2:Y:S04]  /*130e0*/  SHFL.IDX PT, R7, R0, 0x1, 0x181f ;  /* 0x00381f0000077f89 */ /* 0x000ea800000e0000 */
[----:B------:R-:W-:Y:S04]  /*130f0*/  SHFL.IDX PT, R13, R0, 0x2, 0x181f ;  /* 0x00581f00000d7f89 */ /* 0x000fe800000e0000 */
[----:B------:R2:W-:Y:S04]  /*13100*/  SHFL.IDX PT, R37, R0, 0x3, 0x181f ;  /* 0x00781f0000257f89 */ /* 0x0005e800000e0000 */
[----:B------:R-:W2:Y:S01]  /*13110*/  SHFL.IDX PT, R12, R2, 0x2, 0x181f ;  /* 0x00581f00020c7f89 */ /* 0x000ea200000e0000 */
[C---:B-1----:R-:W-:Y:S02]  /*13120*/  IADD3 R28, P0, R5.reuse, R240, RZ ;  /* 0x000000f0051c7210 */ /* 0x042fe40007f1e0ff */
[-C--:B-----5:R-:W-:Y:S01]  /*13130*/  IADD3 R30, P1, R5, R242.reuse, RZ ;  /* 0x000000f2051e7210 */ /* 0x0a0fe20007f3e0ff */
[----:B------:R1:W1:Y:S01]  /*13140*/  SHFL.IDX PT, R36, R2, 0x3, 0x181f ;  /* 0x00781f0002247f89 */ /* 0x00026200000e0000 */
[----:B---3--:R-:W-:Y:S02]  /*13150*/  IADD3 R22, P2, R4, R242, RZ ;  /* 0x000000f204167210 */ /* 0x008fe40007f5e0ff */
[----:B------:R-:W-:Y:S01]  /*13160*/  IADD3 R5, R239, 0x1100, RZ ;  /* 0x00001100ef057810 */ /* 0x000fe20007ffe0ff */
[--C-:B----4-:R-:W-:Y:S01]  /*13170*/  IMAD.X R29, R6, 0x1, R241.reuse, P0 ;  /* 0x00000001061d7824 */ /* 0x110fe200000e06f1 */
[----:B------:R-:W-:Y:S05]  /*13180*/  IADD3 R20, P0, R4, R240, RZ ;  /* 0x000000f004147210 */ /* 0x000fea0007f1e0ff */
[--C-:B--2---:R-:W-:Y:S01]  /*13190*/  IMAD.X R21, R7, 0x1, R241.reuse, P0 ;  /* 0x0000000107157824 */ /* 0x104fe200000e06f1 */
[----:B------:R-:W-:Y:S05]  /*131a0*/  SHF.L.U64.HI R0, R243, 0x1, R244 ;  /* 0x00000001f3007819 */ /* 0x000fea00000102f4 */
[--C-:B------:R-:W-:Y:S02]  /*131b0*/  IMAD.X R31, R6, 0x1, R0.reuse, P1 ;  /* 0x00000001061f7824 */ /* 0x100fe400008e0600 */
[--C-:B------:R-:W-:Y:S01]  /*131c0*/  IMAD.X R23, R7, 0x1, R0.reuse, P2 ;  /* 0x0000000107177824 */ /* 0x100fe200010e0600 */
[----:B-1----:R-:W-:Y:S02]  /*131d0*/  SEL R2, RZ, 0x10, P5 ;  /* 0x00000010ff027807 */ /* 0x002fe40002800000 */
[-C--:B------:R-:W-:Y:S02]  /*131e0*/  IADD3 R14, P2, R12, R242.reuse, RZ ;  /* 0x000000f20c0e7210 */ /* 0x080fe40007f5e0ff */
[----:B------:R-:W-:Y:S02]  /*131f0*/  IADD3 R6, P0, R36, R242, RZ ;  /* 0x000000f224067210 */ /* 0x000fe40007f1e0ff */
[C---:B------:R-:W-:Y:S01]  /*13200*/  ISETP.NE.U32.AND P3, PT, R2.reuse, RZ, PT ;  /* 0x000000ff0200720c */ /* 0x040fe20003f65070 */
[--C-:B------:R-:W-:Y:S01]  /*13210*/  IMAD.X R15, R13, 0x1, R0.reuse, P2 ;  /* 0x000000010d0f7824 */ /* 0x100fe200010e0600 */
[----:B------:R-:W-:Y:S01]  /*13220*/  IADD3 R4, -R2, 0x10, RZ ;  /* 0x0000001002047810 */ /* 0x000fe20007ffe1ff */
[----:B------:R-:W-:Y:S01]  /*13230*/  IMAD.X R7, R37, 0x1, R0, P0 ;  /* 0x0000000125077824 */ /* 0x000fe200000e0600 */
[C---:B------:R-:W-:Y:S02]  /*13240*/  IADD3 R2, R239.reuse, 0x100, RZ ;  /* 0x00000100ef027810 */ /* 0x040fe40007ffe0ff */
[----:B------:R-:W-:Y:S02]  /*13250*/  IADD3 R0, R239, 0x4100, RZ ;  /* 0x00004100ef007810 */ /* 0x000fe40007ffe0ff */
[----:B------:R-:W-:Y:S01]  /*13260*/  IADD3 R12, P1, R12, R240, RZ ;  /* 0x000000f00c0c7210 */ /* 0x000fe20007f3e0ff */
[----:B------:R1:W-:Y:S01]  /*13270*/  LDGSTS.E.BYPASS.LTC128B.128 [R2], [R30.64], !P6 ;  /* 0x000000001e027fae */ /* 0x0003e2000f101d56 */
[----:B------:R-:W-:Y:S03]  /*13280*/  LOP3.LUT R4, R4, 0xf, RZ, 0xc0, !PT ;  /* 0x0000000f04047812 */ /* 0x000fe600078ec0ff */
[----:B------:R2:W-:Y:S01]  /*13290*/  LDGSTS.E.BYPASS.LTC128B.128 [R0], [R28.64], !P5 ;  /* 0x000000001c007fae */ /* 0x0005e2000e901d56 */
[--C-:B------:R-:W-:Y:S01]  /*132a0*/  IMAD.X R13, R13, 0x1, R241.reuse, P1 ;  /* 0x000000010d0d7824 */ /* 0x100fe200008e06f1 */
[----:B------:R-:W-:Y:S02]  /*132b0*/  IADD3 R4, P1, P0, R4, R36, R240 ;  /* 0x0000002404047210 */ /* 0x000fe4000783e0f0 */
[----:B------:R3:W-:Y:S01]  /*132c0*/  LDGSTS.E.BYPASS.LTC128B.128 [R5], [R22.64], !P6 ;  /* 0x0000000016057fae */ /* 0x0007e2000f101d56 */
[C---:B--2---:R-:W-:Y:S02]  /*132d0*/  IADD3 R0, R239.reuse, 0x5100, RZ ;  /* 0x00005100ef007810 */ /* 0x044fe40007ffe0ff */
[C---:B---3--:R-:W-:Y:S03]  /*132e0*/  IADD3 R22, R239.reuse, 0x2100, RZ ;  /* 0x00002100ef167810 */ /* 0x048fe60007ffe0ff */
[----:B------:R2:W-:Y:S01]  /*132f0*/  LDGSTS.E.BYPASS.LTC128B.128 [R0], [R20.64], !P5 ;  /* 0x0000000014007fae */ /* 0x0005e2000e901d56 */
[----:B------:R-:W-:Y:S03]  /*13300*/  IADD3.X R5, RZ, R37, R241, P1, P0 ;  /* 0x00000025ff057210 */ /* 0x000fe60000fe04f1 */
[----:B------:R1:W-:Y:S01]  /*13310*/  LDGSTS.E.BYPASS.LTC128B.128 [R22], [R14.64], !P6 ;  /* 0x000000000e167fae */ /* 0x0003e2000f101d56 */
[----:B--2---:R-:W-:Y:S05]  /*13320*/  IADD3 R0, R239, 0x6100, RZ ;  /* 0x00006100ef007810 */ /* 0x004fea0007ffe0ff */
[----:B------:R1:W-:Y:S04]  /*13330*/  LDGSTS.E.BYPASS.LTC128B.128 [R0], [R12.64], !P5 ;  /* 0x000000000c007fae */ /* 0x0003e8000e901d56 */
[----:B------:R1:W-:Y:S04]  /*13340*/  LDGSTS.E.BYPASS.LTC128B.128 [R2+0x3000], [R6.64], !P6 ;  /* 0x0300000006027fae */ /* 0x0003e8000f101d56 */
[----:B------:R1:W-:Y:S02]  /*13350*/  LDGSTS.E.BYPASS.LTC128B.128.ZFILL [R2+0x7000], [R4.64], P3 ;  /* 0x0700000004027fae */ /* 0x0003e40009941d56 */
.L_x_681:
[C---:B-1-34-:R-:W-:Y:S01]  /*13360*/  HMMA.16816.F32 R4, R140.reuse, R8, RZ ;  /* 0x000000088c04723c */ /* 0x05afe200000018ff */
[----:B------:R-:W1:Y:S01]  /*13370*/  LDSM.16.M88.4 R180, [R222+0x8100] ;  /* 0x00810000deb4783b */ /* 0x000e620000000200 */
[----:B------:R-:W-:Y:S06]  /*13380*/  UISETP.GE.AND UP0, UPT, UR14, 0x1, UPT ;  /* 0x000000010e00788c */ /* 0x000fec000bf06270 */
[C---:B------:R-:W-:Y:S01]  /*13390*/  HMMA.16816.F32 R8, R140.reuse, R10, RZ ;  /* 0x0000000a8c08723c */ /* 0x040fe200000018ff */
[----:B------:R-:W0:Y:S01]  /*133a0*/  LDGDEPBAR ;  /* 0x00000000000079af */ /* 0x000e220000000000 */
[----:B------:R-:W-:Y:S06]  /*133b0*/  PLOP3.LUT P0, PT, PT, PT, UP0, 0x80, 0x0 ;  /* 0x000000000000781c */ /* 0x000fec0003f0f008 */
[C---:B------:R-:W-:Y:S01]  /*133c0*/  HMMA.16816.F32 R12, R140.reuse, R16, RZ ;  /* 0x000000108c0c723c */ /* 0x040fe200000018ff */
[----:B------:R-:W3:Y:S07]  /*133d0*/  LDSM.16.M88.4 R184, [R222+0x8900] ;  /* 0x00890000deb8783b */ /* 0x000eee0000000200 */
[C---:B------:R-:W-:Y:S01]  /*133e0*/  HMMA.16816.F32 R16, R140.reuse, R18, RZ ;  /* 0x000000128c10723c */ /* 0x040fe200000018ff */
[----:B------:R-:W4:Y:S07]  /*133f0*/  LDSM.16.M88.4 R188, [R222+0x9100] ;  /* 0x00910000debc783b */ /* 0x000f2e0000000200 */
[C---:B------:R-:W-:Y:S01]  /*13400*/  HMMA.16816.F32 R20, R140.reuse, R24, RZ ;  /* 0x000000188c14723c */ /* 0x040fe200000018ff */
[----:B------:R-:W-:Y:S07]  /*13410*/  LDSM.16.M88.4 R208, [R222+0xf900] ;  /* 0x00f90000ded0783b */ /* 0x000fee0000000200 */
        /* <DEDUP_REMOVED lines=13> */
[----:B------:R-:W2:Y:S07]  /*134f0*/  LDSM.16.M88.4 R72, [R222+0x9900] ;  /* 0x00990000de48783b */ /* 0x000eae0000000200 */
        /* <DEDUP_REMOVED lines=29> */
[----:B------:R-:W-:Y:S07]  /*136d0*/  LDSM.16.M88.4 R188, [R222+0xf100] ;  /* 0x00f10000debc783b */ /* 0x000fee0000000200 */
[C---:B--2---:R-:W-:Y:S08]  /*136e0*/  HMMA.16816.F32 R28, R176.reuse, R72, R28 ;  /* 0x00000048b01c723c */ /* 0x044ff0000000181c */
[C---:B------:R-:W-:Y:S01]  /*136f0*/  HMMA.16816.F32 R32, R176.reuse, R74, R32 ;  /* 0x0000004ab020723c */ /* 0x040fe20000001820 */
[----:B------:R-:W2:Y:S07]  /*13700*/  LDSM.16.M88.4 R72, [R219+0x2000] ;  /* 0x00200000db48783b */ /* 0x000eae0000000200 */
        /* <DEDUP_REMOVED lines=23> */
[----:B------:R-:W-:Y:S07]  /*13880*/  LDSM.16.M88.4 R180, [R231] ;  /* 0x00000000e7b4783b */ /* 0x000fee0000000200 */
[C---:B--2---:R-:W-:Y:S08]  /*13890*/  HMMA.16816.F32 R36, R192.reuse, R72, R36 ;  /* 0x00000048c024723c */ /* 0x044ff00000001824 */
[C---:B------:R-:W-:Y:S01]  /*138a0*/  HMMA.16816.F32 R40, R192.reuse, R74, R40 ;  /* 0x0000004ac028723c */ /* 0x040fe20000001828 */
[----:B------:R-:W1:Y:S07]  /*138b0*/  LDSM.16.M88.4 R72, [R216+0xe900] ;  /* 0x00e90000d848783b */ /* 0x000e6e0000000200 */
[C---:B---3--:R-:W-:Y:S08]  /*138c0*/  HMMA.16816.F32 R44, R192.reuse, R148, R44 ;  /* 0x00000094c02c723c */ /* 0x048ff0000000182c */
[C---:B------:R-:W-:Y:S01]  /*138d0*/  HMMA.16816.F32 R48, R192.reuse, R150, R48 ;  /* 0x00000096c030723c */ /* 0x040fe20000001830 */
[----:B------:R-:W2:Y:S07]  /*138e0*/  LDSM.16.M88.4 R148, [R216+0xf100] ;  /* 0x00f10000d894783b */ /* 0x000eae0000000200 */
[C---:B----4-:R-:W-:Y:S08]  /*138f0*/  HMMA.16816.F32 R52, R192.reuse, R152, R52 ;  /* 0x00000098c034723c */ /* 0x050ff00000001834 */
[C---:B------:R-:W-:Y:S01]  /*13900*/  HMMA.16816.F32 R56, R192.reuse, R154, R56 ;  /* 0x0000009ac038723c */ /* 0x040fe20000001838 */
[----:B------:R-:W3:Y:S07]  /*13910*/  LDSM.16.M88.4 R152, [R216+0xf900] ;  /* 0x00f90000d898783b */ /* 0x000eee0000000200 */
[C---:B------:R-:W-:Y:S08]  /*13920*/  HMMA.16816.F32 R60, R192.reuse, R184, R60 ;  /* 0x000000b8c03c723c */ /* 0x040ff0000000183c */
[----:B------:R-:W-:Y:S01]  /*13930*/  HMMA.16816.F32 R64, R192, R186, R64 ;  /* 0x000000bac040723c */ /* 0x000fe20000001840 */
[----:B------:R-:W4:Y:S07]  /*13940*/  LDSM.16.M88.4 R184, [R230] ;  /* 0x00000000e6b8783b */ /* 0x000f2e0000000200 */
        /* <DEDUP_REMOVED lines=27> */
[C---:B----4-:R-:W-:Y:S08]  /*13b00*/  HMMA.16816.F32 R12, R200.reuse, R184, R12 ;  /* 0x000000b8c80c723c */ /* 0x050ff0000000180c */
        /* <DEDUP_REMOVED lines=63> */
[----:B------:R2:W2:Y:S10]  /*13f00*/  MUFU.TANH R160, R12 ;  /* 0x0000000c00a07308 */ /* 0x0004b40000002400 */
[----:B------:R2:W2:Y:S01]  /*13f10*/  MUFU.TANH R159, R13 ;  /* 0x0000000d009f7308 */ /* 0x0004a20000002400 */
[----:B-1----:R-:W1:Y:S01]  /*13f20*/  LDSM.16.M88.4 R8, [R219+0x5800] ;  /* 0x00580000db08783b */ /* 0x002e620000000200 */
[C---:B----4-:R-:W-:Y:S08]  /*13f30*/  HMMA.16816.F32 R20, R212.reuse, R4, R20 ;  /* 0x00000004d414723c */ /* 0x050ff00000001814 */
[----:B------:R4:W1:Y:S01]  /*13f40*/  MUFU.TANH R73, R14 ;  /* 0x0000000e00497308 */ /* 0x0008620000002400 */
[C---:B------:R-:W-:Y:S01]  /*13f50*/  HMMA.16816.F32 R24, R212.reuse, R6, R24 ;  /* 0x00000006d418723c */ /* 0x040fe20000001818 */
[----:B------:R-:W2:Y:S08]  /*13f60*/  LDSM.16.M88.4 R4, [R219+0x6000] ;  /* 0x00600000db04783b */ /* 0x000eb00000000200 */
[----:B------:R4:W1:Y:S06]  /*13f70*/  MUFU.TANH R72, R15 ;  /* 0x0000000f00487308 */ /* 0x00086c0000002400 */
[----:B------:R-:W-:Y:S04]  /*13f80*/  FMUL.FTZ R22, R22, c[0x0][0x320] ;  /* 0x0000c80016167a20 */ /* 0x000fe80000410000 */
[----:B------:R4:W2:Y:S01]  /*13f90*/  MUFU.TANH R75, R16 ;  /* 0x00000010004b7308 */ /* 0x0008a20000002400 */
[----:B------:R-:W-:Y:S02]  /*13fa0*/  FMUL.FTZ R23, R23, c[0x0][0x320] ;  /* 0x0000c80017177a20 */ /* 0x000fe40000410000 */
[----:B------:R-:W-:Y:S02]  /*13fb0*/  FMUL.FTZ R20, R20, c[0x0][0x320] ;  /* 0x0000c80014147a20 */ /* 0x000fe40000410000 */
[----:B------:R-:W-:Y:S02]  /*13fc0*/  FMUL.FTZ R21, R21, c[0x0][0x320] ;  /* 0x0000c80015157a20 */ /* 0x000fe40000410000 */
[----:B------:R-:W-:Y:S02]  /*13fd0*/  FMUL.FTZ R24, R24, c[0x0][0x320] ;  /* 0x0000c80018187a20 */ /* 0x000fe40000410000 */
[----:B------:R-:W-:Y:S01]  /*13fe0*/  FMUL.FTZ R25, R25, c[0x0][0x320] ;  /* 0x0000c80019197a20 */ /* 0x000fe20000410000 */
[----:B------:R4:W3:Y:S01]  /*13ff0*/  MUFU.TANH R74, R17 ;  /* 0x00000011004a7308 */ /* 0x0008e20000002400 */
[----:B------:R-:W-:Y:S02]  /*14000*/  FMUL.FTZ R26, R26, c[0x0][0x320] ;  /* 0x0000c8001a1a7a20 */ /* 0x000fe40000410000 */
[----:B------:R-:W-:Y:S01]  /*14010*/  FMUL.FTZ R27, R27, c[0x0][0x320] ;  /* 0x0000c8001b1b7a20 */ /* 0x000fe20000410000 */
[C---:B-1----:R-:W-:Y:S06]  /*14020*/  HMMA.16816.F32 R28, R212.reuse, R8, R28 ;  /* 0x00000008d41c723c */ /* 0x042fec000000181c */
[----:B------:R4:W1:Y:S02]  /*14030*/  MUFU.TANH R71, R18 ;  /* 0x0000001200477308 */ /* 0x0008640000002400 */
[C---:B------:R-:W-:Y:S01]  /*14040*/  HMMA.16816.F32 R32, R212.reuse, R10, R32 ;  /* 0x0000000ad420723c */ /* 0x040fe20000001820 */
[----:B------:R-:W1:Y:S07]  /*14050*/  LDSM.16.M88.4 R8, [R219+0x6800] ;  /* 0x00680000db08783b */ /* 0x000e6e0000000200 */
[----:B------:R4:W1:Y:S01]  /*14060*/  MUFU.TANH R69, R19 ;  /* 0x0000001300457308 */ /* 0x0008620000002400 */
[C---:B--2---:R-:W-:Y:S07]  /*14070*/  HMMA.16816.F32 R36, R212.reuse, R4, R36 ;  /* 0x00000004d424723c */ /* 0x044fee0000001824 */
[----:B------:R-:W-:Y:S01]  /*14080*/  FMUL.FTZ R28, R28, c[0x0][0x320] ;  /* 0x0000c8001c1c7a20 */ /* 0x000fe20000410000 */
[C---:B------:R-:W-:Y:S01]  /*14090*/  HMMA.16816.F32 R40, R212.reuse, R6, R40 ;  /* 0x00000006d428723c */ /* 0x040fe20000001828 */
[----:B------:R4:W2:Y:S01]  /*140a0*/  MUFU.TANH R150, R20 ;  /* 0x0000001400967308 */ /* 0x0008a20000002400 */
[----:B------:R-:W2:Y:S02]  /*140b0*/  LDSM.16.M88.4 R4, [R219+0x7000] ;  /* 0x00700000db04783b */ /* 0x000ea40000000200 */
[----:B------:R-:W-:Y:S02]  /*140c0*/  FMUL.FTZ R29, R29, c[0x0][0x320] ;  /* 0x0000c8001d1d7a20 */ /* 0x000fe40000410000 */
[----:B------:R-:W-:Y:S02]  /*140d0*/  FMUL.FTZ R30, R30, c[0x0][0x320] ;  /* 0x0000c8001e1e7a20 */ /* 0x000fe40000410000 */
[----:B------:R-:W-:Y:S03]  /*140e0*/  FMUL.FTZ R31, R31, c[0x0][0x320] ;  /* 0x0000c8001f1f7a20 */ /* 0x000fe60000410000 */
[----:B------:R4:W2:Y:S01]  /*140f0*/  MUFU.TANH R151, R21 ;  /* 0x0000001500977308 */ /* 0x0008a20000002400 */
[----:B------:R-:W-:Y:S02]  /*14100*/  FMUL.FTZ R33, R33, c[0x0][0x320] ;  /* 0x0000c80021217a20 */ /* 0x000fe40000410000 */
[----:B------:R-:W-:Y:S02]  /*14110*/  FMUL.FTZ R34, R34, c[0x0][0x320] ;  /* 0x0000c80022227a20 */ /* 0x000fe40000410000 */
[----:B------:R-:W-:Y:S02]  /*14120*/  FMUL.FTZ R35, R35, c[0x0][0x320] ;  /* 0x0000c80023237a20 */ /* 0x000fe40000410000 */
[----:B------:R-:W-:Y:S02]  /*14130*/  FMUL.FTZ R36, R36, c[0x0][0x320] ;  /* 0x0000c80024247a20 */ /* 0x000fe40000410000 */
[----:B------:R-:W-:Y:S01]  /*14140*/  FMUL.FTZ R37, R37, c[0x0][0x320] ;  /* 0x0000c80025257a20 */ /* 0x000fe20000410000 */
[----:B------:R4:W3:Y:S01]  /*14150*/  MUFU.TANH R152, R22 ;  /* 0x0000001600987308 */ /* 0x0008e20000002400 */
[----:B------:R-:W-:Y:S01]  /*14160*/  FMUL.FTZ R38, R38, c[0x0][0x320] ;  /* 0x0000c80026267a20 */ /* 0x000fe20000410000 */
[C---:B-1----:R-:W-:Y:S03]  /*14170*/  HMMA.16816.F32 R44, R212.reuse, R8, R44 ;  /* 0x00000008d42c723c */ /* 0x042fe6000000182c */
[----:B------:R-:W-:Y:S02]  /*14180*/  FMUL.FTZ R39, R39, c[0x0][0x320] ;  /* 0x0000c80027277a20 */ /* 0x000fe40000410000 */
[----:B------:R-:W-:Y:S03]  /*14190*/  FMUL.FTZ R42, R42, c[0x0][0x320] ;  /* 0x0000c8002a2a7a20 */ /* 0x000fe60000410000 */
[----:B------:R4:W1:Y:S01]  /*141a0*/  MUFU.TANH R153, R23 ;  /* 0x0000001700997308 */ /* 0x0008620000002400 */
[C---:B------:R-:W-:Y:S01]  /*141b0*/  HMMA.16816.F32 R48, R212.reuse, R10, R48 ;  /* 0x0000000ad430723c */ /* 0x040fe20000001830 */
[----:B------:R-:W1:Y:S01]  /*141c0*/  LDSM.16.M88.4 R8, [R219+0x7800] ;  /* 0x00780000db08783b */ /* 0x000e620000000200 */
[----:B------:R-:W-:Y:S04]  /*141d0*/  DEPBAR.LE SB0, 0x0 ;  /* 0x000080000000791a */ /* 0x000fe80000000000 */
[----:B------:R-:W-:Y:S02]  /*141e0*/  FMUL.FTZ R43, R43, c[0x0][0x320] ;  /* 0x0000c8002b2b7a20 */ /* 0x000fe40000410000 */
[----:B------:R-:W-:Y:S01]  /*141f0*/  FMUL.FTZ R32, R32, c[0x0][0x320] ;  /* 0x0000c80020207a20 */ /* 0x000fe20000410000 */
[----:B------:R4:W1:Y:S01]  /*14200*/  MUFU.TANH R154, R24 ;  /* 0x00000018009a7308 */ /* 0x0008620000002400 */
[----:B------:R-:W-:Y:S01]  /*14210*/  BAR.SYNC.DEFER_BLOCKING 0x0 ;  /* 0x0000000000007b1d */ /* 0x000fe20000010000 */
[C---:B--2---:R-:W-:Y:S05]  /*14220*/  HMMA.16816.F32 R52, R212.reuse, R4, R52 ;  /* 0x00000004d434723c */ /* 0x044fea0000001834 */
[----:B------:R-:W-:Y:S02]  /*14230*/  FMUL.FTZ R44, R44, c[0x0][0x320] ;  /* 0x0000c8002c2c7a20 */ /* 0x000fe40000410000 */
[----:B------:R-:W-:Y:S01]  /*14240*/  FMUL.FTZ R45, R45, c[0x0][0x320] ;  /* 0x0000c8002d2d7a20 */ /* 0x000fe20000410000 */
[----:B------:R4:W2:Y:S01]  /*14250*/  MUFU.TANH R155, R25 ;  /* 0x00000019009b7308 */ /* 0x0008a20000002400 */
[C---:B------:R-:W-:Y:S03]  /*14260*/  HMMA.16816.F32 R56, R212.reuse, R6, R56 ;  /* 0x00000006d438723c */ /* 0x040fe60000001838 */
[----:B------:R-:W-:Y:S02]  /*14270*/  FMUL.FTZ R46, R46, c[0x0][0x320] ;  /* 0x0000c8002e2e7a20 */ /* 0x000fe40000410000 */
[----:B------:R-:W-:Y:S02]  /*14280*/  FMUL.FTZ R47, R47, c[0x0][0x320] ;  /* 0x0000c8002f2f7a20 */ /* 0x000fe40000410000 */
[----:B------:R-:W-:Y:S02]  /*14290*/  FMUL.FTZ R50, R50, c[0x0][0x320] ;  /* 0x0000c80032327a20 */ /* 0x000fe40000410000 */
[----:B------:R4:W2:Y:S03]  /*142a0*/  MUFU.TANH R156, R26 ;  /* 0x0000001a009c7308 */ /* 0x0008a60000002400 */
        /* <DEDUP_REMOVED lines=63> */
[----:B------:R-:W1:Y:S01]  /*146a0*/  MUFU.TANH R67, R67 ;  /* 0x0000004300437308 */ /* 0x000e620000002400 */
[----:B------:R-:W-:-:S05]  /*146b0*/  @!P0 BRA `(.L_x_682) ;  /* 0x0000045000008947 */ /* 0x000fca0003800000 */
[----:B--234-:R-:W2:Y:S01]  /*146c0*/  LDL R0, [R1+0x2c] ;  /* 0x00002c0001007983 */ /* 0x01cea20000100800 */
[----:B------:R-:W-:Y:S01]  /*146d0*/  IMAD.MOV.U32 R2, RZ, RZ, c[0x0][0x2b8] ;  /* 0x0000ae00ff027624 */ /* 0x000fe200078e00ff */
[----:B------:R-:W-:Y:S01]  /*146e0*/  ULEA UR10, UR14, UR16, 0x7 ;  /* 0x000000100e0a7291 */ /* 0x000fe2000f8e383f */
[----:B------:R-:W-:Y:S01]  /*146f0*/  IMAD.MOV.U32 R245, RZ, RZ, RZ ;  /* 0x000000fffff57224 */ /* 0x000fe200078e00ff */
[----:B------:R-:W-:Y:S02]  /*14700*/  SEL R9, RZ, 0x10, P5 ;  /* 0x00000010ff097807 */ /* 0x000fe40002800000 */
[----:B------:R-:W-:Y:S02]  /*14710*/  ISETP.NE.AND P2, PT, R2, 0x1, PT ;  /* 0x000000010200780c */ /* 0x000fe40003f45270 */
[----:B------:R-:W-:Y:S01]  /*14720*/  IMAD.U32 R2, RZ, RZ, UR10 ;  /* 0x0000000aff027e24 */ /* 0x000fe2000f8e00ff */
[----:B------:R-:W-:Y:S04]  /*14730*/  IADD3 R21, -R9, 0x10, RZ ;  /* 0x0000001009157810 */ /* 0x000fe80007ffe1ff */
[----:B------:R-:W-:Y:S02]  /*14740*/  LOP3.LUT R21, R21, 0xf, RZ, 0xc0, !PT ;  /* 0x0000000f15157812 */ /* 0x000fe400078ec0ff */
[----:B--2---:R-:W-:Y:S02]  /*14750*/  IADD3 R2, R2, -0x80, R0 ;  /* 0xffffff8002027810 */ /* 0x004fe40007ffe000 */
[----:B------:R-:W-:Y:S03]  /*14760*/  ISETP.GT.AND P1, PT, R0, 0x7f, PT ;  /* 0x0000007f0000780c */ /* 0x000fe60003f24270 */
[----:B------:R-:W-:Y:S04]  /*14770*/  @P2 IMAD.HI.U32 R4, R2, c[0x0][0x2bc], RZ ;  /* 0x0000af0002042a27 */ /* 0x000fe800078e00ff */
[----:B------:R-:W-:Y:S01]  /*14780*/  IMAD.MOV.U32 R0, RZ, RZ, R2 ;  /* 0x000000ffff007224 */ /* 0x000fe200078e0002 */
[----:B------:R-:W-:Y:S05]  /*14790*/  @P2 SHF.R.U32.HI R0, RZ, c[0x0][0x2c0], R4 ;  /* 0x0000b000ff002a19 */ /* 0x000fea0000011604 */
[C---:B------:R-:W-:Y:S04]  /*147a0*/  @!P1 IADD3 R5, P0, R0.reuse, UR18, RZ ;  /* 0x0000001200059c10 */ /* 0x040fe8000ff1e0ff */
[----:B------:R-:W-:Y:S01]  /*147b0*/  @!P1 LEA.HI.X.SX32 R6, R0, UR8, 0x1, P0 ;  /* 0x0000000800069c11 */ /* 0x000fe200080f0eff */
[----:B------:R-:W-:Y:S01]  /*147c0*/  IMAD.MOV R0, RZ, RZ, -R0 ;  /* 0x000000ffff007224 */ /* 0x000fe200078e0a00 */
[C---:B------:R-:W-:Y:S03]  /*147d0*/  @!P1 LEA R4, P0, R5.reuse, c[0x0][0x2a0], 0x2 ;  /* 0x0000a80005049a11 */ /* 0x040fe600078010ff */
[----:B------:R-:W-:Y:S01]  /*147e0*/  IMAD R7, R0, c[0x0][0x2b8], R2 ;  /* 0x0000ae0000077a24 */ /* 0x000fe200078e0202 */
[----:B------:R-:W-:Y:S04]  /*147f0*/  @!P1 LEA.HI.X R5, R5, c[0x0][0x2a4], R6, 0x2, P0 ;  /* 0x0000a90005059a11 */ /* 0x000fe800000f1406 */
[----:B------:R-:W-:Y:S01]  /*14800*/  STL [R1+0x4], R7 ;  /* 0x0000040701007387 */ /* 0x000fe20000100800 */
[----:B------:R-:W-:Y:S03]  /*14810*/  SHF.R.S32.HI R0, RZ, 0x1f, R7 ;  /* 0x0000001fff007819 */ /* 0x000fe60000011407 */
[----:B------:R2:W3:Y:S02]  /*14820*/  @!P1 LDG.E R245, [R4.64] ;  /* 0x0000001604f59981 */ /* 0x0004e4000c1e1900 */
        /* <DEDUP_REMOVED lines=12> */
[----:B------:R-:W2:Y:S04]  /*148f0*/  SHFL.IDX PT, R12, R2, 0x1, 0x181f ;  /* 0x00381f00020c7f89 */ /* 0x000ea800000e0000 */
[----:B------:R-:W3:Y:S04]  /*14900*/  SHFL.IDX PT, R4, R2, RZ, 0x181f ;  /* 0x00181fff02047589 */ /* 0x000ee800000e0000 */
[----:B------:R-:W4:Y:S04]  /*14910*/  SHFL.IDX PT, R5, R0, RZ, 0x181f ;  /* 0x00181fff00057589 */ /* 0x000f2800000e0000 */
[----:B------:R-:W1:Y:S04]  /*14920*/  SHFL.IDX PT, R6, R0, 0x1, 0x181f ;  /* 0x00381f0000067f89 */ /* 0x000e6800000e0000 */
[----:B------:R-:W-:Y:S04]  /*14930*/  SHFL.IDX PT, R7, R0, 0x2, 0x181f ;  /* 0x00581f0000077f89 */ /* 0x000fe800000e0000 */
[----:B------:R1:W-:Y:S04]  /*14940*/  SHFL.IDX PT, R20, R0, 0x3, 0x181f ;  /* 0x00781f0000147f89 */ /* 0x0003e800000e0000 */
[----:B------:R-:W1:Y:S01]  /*14950*/  SHFL.IDX PT, R8, R2, 0x2, 0x181f ;  /* 0x00581f0002087f89 */ /* 0x000e6200000e0000 */
[C---:B--2--5:R-:W-:Y:S02]  /*14960*/  IADD3 R14, P4, R12.reuse, R242, RZ ;  /* 0x000000f20c0e7210 */ /* 0x064fe40007f9e0ff */
[----:B------:R-:W-:Y:S01]  /*14970*/  IADD3 R12, P3, R12, R240, RZ ;  /* 0x000000f00c0c7210 */ /* 0x000fe20007f7e0ff */
[----:B------:R-:W2:Y:S01]  /*14980*/  SHFL.IDX PT, R2, R2, 0x3, 0x181f ;  /* 0x00781f0002027f89 */ /* 0x000ea200000e0000 */
[C---:B---3--:R-:W-:Y:S02]  /*14990*/  IADD3 R18, P1, R4.reuse, R242, RZ ;  /* 0x000000f204127210 */ /* 0x048fe40007f3e0ff */
[----:B------:R-:W-:Y:S05]  /*149a0*/  IADD3 R16, P0, R4, R240, RZ ;  /* 0x000000f004107210 */ /* 0x000fea0007f1e0ff */
[--C-:B----4-:R-:W-:Y:S02]  /*149b0*/  IMAD.X R17, R5, 0x1, R241.reuse, P0 ;  /* 0x0000000105117824 */ /* 0x110fe400000e06f1 */
[--C-:B-1----:R-:W-:Y:S01]  /*149c0*/  IMAD.X R13, R6, 0x1, R241.reuse, P3 ;  /* 0x00000001060d7824 */ /* 0x102fe200018e06f1 */
[----:B------:R-:W-:Y:S05]  /*149d0*/  SHF.L.U64.HI R0, R243, 0x1, R244 ;  /* 0x00000001f3007819 */ /* 0x000fea00000102f4 */
[--C-:B------:R-:W-:Y:S01]  /*149e0*/  IMAD.X R19, R5, 0x1, R0.reuse, P1 ;  /* 0x0000000105137824 */ /* 0x100fe200008e0600 */
[----:B------:R-:W-:Y:S01]  /*149f0*/  IADD3 R10, P2, R8, R242, RZ ;  /* 0x000000f2080a7210 */ /* 0x000fe20007f5e0ff */
[--C-:B------:R-:W-:Y:S01]  /*14a00*/  IMAD.X R15, R6, 0x1, R0.reuse, P4 ;  /* 0x00000001060f7824 */ /* 0x100fe200020e0600 */
[----:B------:R-:W-:Y:S02]  /*14a10*/  IADD3 R8, P1, R8, R240, RZ ;  /* 0x000000f008087210 */ /* 0x000fe40007f3e0ff */
[----:B------:R1:W-:Y:S01]  /*14a20*/  LDGSTS.E.BYPASS.LTC128B.128 [R239+0x8100], [R18.64], !P6 ;  /* 0x0810000012ef7fae */ /* 0x0003e2000f101d56 */
[--C-:B------:R-:W-:Y:S01]  /*14a30*/  IMAD.X R11, R7, 0x1, R0.reuse, P2 ;  /* 0x00000001070b7824 */ /* 0x100fe200010e0600 */
[----:B--2---:R-:W-:Y:S02]  /*14a40*/  IADD3 R6, P0, R2, R242, RZ ;  /* 0x000000f202067210 */ /* 0x004fe40007f1e0ff */
[----:B------:R1:W-:Y:S01]  /*14a50*/  LDGSTS.E.BYPASS.LTC128B.128 [R239+0xc100], [R16.64], !P5 ;  /* 0x0c10000010ef7fae */ /* 0x0003e2000e901d56 */
[----:B------:R-:W-:Y:S01]  /*14a60*/  ISETP.NE.U32.AND P2, PT, R9, RZ, PT ;  /* 0x000000ff0900720c */ /* 0x000fe20003f45070 */
[--C-:B------:R-:W-:Y:S02]  /*14a70*/  IMAD.X R9, R7, 0x1, R241.reuse, P1 ;  /* 0x0000000107097824 */ /* 0x100fe400008e06f1 */
[----:B------:R1:W-:Y:S01]  /*14a80*/  LDGSTS.E.BYPASS.LTC128B.128 [R239+0x9100], [R14.64], !P6 ;  /* 0x091000000eef7fae */ /* 0x0003e2000f101d56 */
[----:B------:R-:W-:Y:S01]  /*14a90*/  IMAD.X R7, R20, 0x1, R0, P0 ;  /* 0x0000000114077824 */ /* 0x000fe200000e0600 */
[----:B------:R-:W-:Y:S02]  /*14aa0*/  IADD3 R4, P1, P0, R21, R2, R240 ;  /* 0x0000000215047210 */ /* 0x000fe4000783e0f0 */
[----:B------:R1:W-:Y:S02]  /*14ab0*/  LDGSTS.E.BYPASS.LTC128B.128 [R239+0xd100], [R12.64], !P5 ;  /* 0x0d1000000cef7fae */ /* 0x0003e4000e901d56 */
[----:B------:R-:W-:Y:S02]  /*14ac0*/  IADD3.X R5, RZ, R20, R241, P1, P0 ;  /* 0x00000014ff057210 */ /* 0x000fe40000fe04f1 */
[----:B------:R1:W-:Y:S04]  /*14ad0*/  LDGSTS.E.BYPASS.LTC128B.128 [R239+0xa100], [R10.64], !P6 ;  /* 0x0a1000000aef7fae */ /* 0x0003e8000f101d56 */
[----:B------:R1:W-:Y:S04]  /*14ae0*/  LDGSTS.E.BYPASS.LTC128B.128 [R239+0xe100], [R8.64], !P5 ;  /* 0x0e10000008ef7fae */ /* 0x0003e8000e901d56 */
[----:B------:R1:W-:Y:S04]  /*14af0*/  LDGSTS.E.BYPASS.LTC128B.128 [R239+0xb100], [R6.64], !P6 ;  /* 0x0b10000006ef7fae */ /* 0x0003e8000f101d56 */
[----:B------:R1:W-:Y:S02]  /*14b00*/  LDGSTS.E.BYPASS.LTC128B.128.ZFILL [R239+0xf100], [R4.64], P2 ;  /* 0x0f10000004ef7fae */ /* 0x0003e40009141d56 */
.L_x_682:
[----:B--234-:R-:W2:Y:S01]  /*14b10*/  LDL R2, [R1+0x10] ;  /* 0x0000100001027983 */ /* 0x01cea20000100800 */
[----:B------:R-:W-:Y:S01]  /*14b20*/  PLOP3.LUT P0, PT, PT, PT, UP2, 0x80, 0x0 ;  /* 0x000000000000781c */ /* 0x000fe20003f0f028 */
[----:B------:R-:W-:Y:S02]  /*14b30*/  UIMAD UR10, UR14, UR6, 0x1 ;  /* 0x000000010e0a74a4 */ /* 0x000fe4000f8e0206 */
[----:B------:R3:W2:Y:S01]  /*14b40*/  LDL R0, [R1+0x14] ;  /* 0x0000140001007983 */ /* 0x0006a20000100800 */
[----:B------:R-:W-:Y:S02]  /*14b50*/  UISETP.GT.AND UP0, UPT, UR14, UR7, UPT ;  /* 0x000000070e00728c */ /* 0x000fe4000bf04270 */
[----:B------:R-:W-:Y:S01]  /*14b60*/  UIADD3 UR14, UR14, -0x1, URZ ;  /* 0xffffffff0e0e7890 */ /* 0x000fe2000fffe03f */
[----:B-1----:R-:W4:Y:S04]  /*14b70*/  LDL R4, [R1+0x18] ;  /* 0x0000180001047983 */ /* 0x002f280000100800 */
[----:B------:R-:W0:Y:S02]  /*14b80*/  LDGDEPBAR ;  /* 0x00000000000079af */ /* 0x000e240000000000 */
[----:B--2---:R-:W-:Y:S06]  /*14b90*/  @P0 IMAD.MOV.U32 R0, RZ, RZ, R2 ;  /* 0x000000ffff000224 */ /* 0x004fec00078e0002 */
[----:B------:R-:W1:Y:S08]  /*14ba0*/  SHFL.IDX PT, R2, R0, 0x1, 0x1c1f ;  /* 0x003c1f0000027f89 */ /* 0x000e7000000e0000 */
[----:B------:R2:W1:Y:S02]  /*14bb0*/  SHFL.IDX PT, R5, R0, RZ, 0x1c1f ;  /* 0x001c1fff00057589 */ /* 0x00046400000e0000 */
[----:B--2---:R-:W-:Y:S05]  /*14bc0*/  IMAD.U32 R0, RZ, RZ, UR11 ;  /* 0x0000000bff007e24 */ /* 0x004fea000f8e00ff */
[----:B----4-:R-:W-:Y:S04]  /*14bd0*/  IADD3 R0, R0, UR10, -R4 ;  /* 0x0000000a00007c10 */ /* 0x010fe8000fffe804 */
[----:B------:R-:W-:Y:S05]  /*14be0*/  IADD3 R4, R0, -UR20, RZ ;  /* 0x8000001400047c10 */ /* 0x000fea000fffe0ff */
[C---:B-1----:R-:W-:Y:S02]  /*14bf0*/  IMAD.IADD R0, R4.reuse, 0x1, R2 ;  /* 0x0000000104007824 */ /* 0x042fe400078e0202 */
[----:B------:R-:W-:Y:S03]  /*14c00*/  IMAD.IADD R4, R4, 0x1, R5 ;  /* 0x0000000104047824 */ /* 0x000fe600078e0205 */
[C---:B------:R-:W-:Y:S02]  /*14c10*/  ISETP.GT.AND P1, PT, R0.reuse, RZ, PT ;  /* 0x000000ff0000720c */ /* 0x040fe40003f24270 */
[----:B------:R-:W-:Y:S02]  /*14c20*/  ISETP.GT.AND P0, PT, R0, 0x1, PT ;  /* 0x000000010000780c */ /* 0x000fe40003f04270 */
[----:B------:R-:W-:Y:S02]  /*14c30*/  FSEL R6, R163, -INF , P1 ;  /* 0xff800000a3067808 */ /* 0x000fe40000800000 */
[----:B------:R-:W-:Y:S02]  /*14c40*/  FSEL R7, R161, -INF , P0 ;  /* 0xff800000a1077808 */ /* 0x000fe40000000000 */
[----:B------:R-:W-:Y:S02]  /*14c50*/  FMNMX.FTZ R2, R6, R70, !PT ;  /* 0x0000004606027209 */ /* 0x000fe40007810000 */
[C---:B------:R-:W-:Y:S02]  /*14c60*/  ISETP.GT.AND P3, PT, R0.reuse, 0x8, PT ;  /* 0x000000080000780c */ /* 0x040fe40003f64270 */
[----:B------:R-:W-:Y:S02]  /*14c70*/  FMNMX.FTZ R2, R7, R2, !PT ;  /* 0x0000000207027209 */ /* 0x000fe40007810000 */
        /* <DEDUP_REMOVED lines=8> */
[----:B------:R-:W-:Y:S02]  /*14d00*/  ISETP.GT.AND P3, PT, R4, RZ, PT ;  /* 0x000000ff0400720c */ /* 0x000fe40003f64270 */
[----:B------:R-:W-:Y:S02]  /*14d10*/  FSEL R48, R72, -INF , P0 ;  /* 0xff80000048307808 */ /* 0x000fe40000000000 */
[----:B------:R-:W-:Y:S02]  /*14d20*/  FMNMX.FTZ R2, R41, R2, !PT ;  /* 0x0000000229027209 */ /* 0x000fe40007810000 */
[----:B------:R-:W-:Y:S02]  /*14d30*/  ISETP.GT.AND P2, PT, R0, 0x18, PT ;  /* 0x000000180000780c */ /* 0x000fe40003f44270 */
[----:B------:R-:W-:Y:S02]  /*14d40*/  FSEL R8, R166, -INF , P3 ;  /* 0xff800000a6087808 */ /* 0x000fe40001800000 */
[----:B------:R-:W-:Y:S02]  /*14d50*/  ISETP.GT.AND P1, PT, R4, 0x1, PT ;  /* 0x000000010400780c */ /* 0x000fe40003f24270 */
[----:B------:R-:W-:Y:S02]  /*14d60*/  FSEL R57, R71, -INF , P2 ;  /* 0xff80000047397808 */ /* 0x000fe40001000000 */
[----:B------:R-:W-:Y:S02]  /*14d70*/  FMNMX.FTZ R5, R48, R2, !PT ;  /* 0x0000000230057209 */ /* 0x000fe40007810000 */
[----:B------:R-:W-:Y:S02]  /*14d80*/  ISETP.GT.AND P0, PT, R0, 0x19, PT ;  /* 0x000000190000780c */ /* 0x000fe40003f04270 */
[----:B------:R-:W-:Y:S02]  /*14d90*/  ISETP.GT.AND P3, PT, R4, 0x8, PT ;  /* 0x000000080400780c */ /* 0x000fe40003f64270 */
[----:B------:R-:W-:Y:S02]  /*14da0*/  FSEL R11, R165, -INF , P1 ;  /* 0xff800000a50b7808 */ /* 0x000fe40000800000 */
[----:B------:R-:W-:Y:S02]  /*14db0*/  FMNMX.FTZ R2, R8, R3, !PT ;  /* 0x0000000308027209 */ /* 0x000fe40007810000 */
[----:B------:R-:W-:Y:S02]  /*14dc0*/  FSEL R64, R69, -INF , P0 ;  /* 0xff80000045407808 */ /* 0x000fe40000000000 */
[----:B------:R-:W-:Y:S02]  /*14dd0*/  FMNMX.FTZ R5, R57, R5, !PT ;  /* 0x0000000539057209 */ /* 0x000fe40007810000 */
[----:B------:R-:W-:Y:S02]  /*14de0*/  ISETP.GT.AND P2, PT, R0, 0x20, PT ;  /* 0x000000200000780c */ /* 0x000fe40003f44270 */
[----:B------:R-:W-:Y:S02]  /*14df0*/  FSEL R12, R164, -INF , P3 ;  /* 0xff800000a40c7808 */ /* 0x000fe40001800000 */
[----:B------:R-:W-:Y:S02]  /*14e00*/  ISETP.GT.AND P1, PT, R4, 0x9, PT ;  /* 0x000000090400780c */ /* 0x000fe40003f24270 */
[----:B------:R-:W-:Y:S02]  /*14e10*/  FMNMX.FTZ R2, R11, R2, !PT ;  /* 0x000000020b027209 */ /* 0x000fe40007810000 */
[----:B------:R-:W-:Y:S02]  /*14e20*/  FSEL R152, R152, -INF , P2 ;  /* 0xff80000098987808 */ /* 0x000fe40001000000 */
[----:B------:R-:W-:Y:S02]  /*14e30*/  FMNMX.FTZ R5, R64, R5, !PT ;  /* 0x0000000540057209 */ /* 0x000fe40007810000 */
[----:B------:R-:W-:Y:S02]  /*14e40*/  ISETP.GT.AND P0, PT, R0, 0x21, PT ;  /* 0x000000210000780c */ /* 0x000fe40003f04270 */
[----:B------:R-:W-:Y:S02]  /*14e50*/  FSEL R13, R162, -INF , P1 ;  /* 0xff800000a20d7808 */ /* 0x000fe40000800000 */
[----:B------:R-:W-:Y:S02]  /*14e60*/  FMNMX.FTZ R2, R12, R2, !PT ;  /* 0x000000020c027209 */ /* 0x000fe40007810000 */
[----:B------:R-:W-:Y:S02]  /*14e70*/  ISETP.GT.AND P3, PT, R4, 0x10, PT ;  /* 0x000000100400780c */ /* 0x000fe40003f64270 */
[----:B------:R-:W-:Y:S02]  /*14e80*/  ISETP.GT.AND P2, PT, R0, 0x28, PT ;  /* 0x000000280000780c */ /* 0x000fe40003f44270 */
[----:B------:R-:W-:Y:S02]  /*14e90*/  FSEL R153, R153, -INF , P0 ;  /* 0xff80000099997808 */ /* 0x000fe40000000000 */
[----:B------:R-:W-:Y:S02]  /*14ea0*/  FMNMX.FTZ R5, R152, R5, !PT ;  /* 0x0000000598057209 */ /* 0x000fe40007810000 */
[----:B------:R-:W-:Y:S02]  /*14eb0*/  FMNMX.FTZ R2, R13, R2, !PT ;  /* 0x000000020d027209 */ /* 0x000fe40007810000 */
[----:B------:R-:W-:Y:S02]  /*14ec0*/  FSEL R32, R160, -INF , P3 ;  /* 0xff800000a0207808 */ /* 0x000fe40001800000 */
[----:B------:R-:W-:Y:S02]  /*14ed0*/  ISETP.GT.AND P1, PT, R4, 0x11, PT ;  /* 0x000000110400780c */ /* 0x000fe40003f24270 */
[----:B------:R-:W-:Y:S02]  /*14ee0*/  ISETP.GT.AND P0, PT, R0, 0x29, PT ;  /* 0x000000290000780c */ /* 0x000fe40003f04270 */
[----:B------:R-:W-:Y:S02]  /*14ef0*/  FSEL R156, R156, -INF , P2 ;  /* 0xff8000009c9c7808 */ /* 0x000fe40001000000 */
[----:B------:R-:W-:Y:S02]  /*14f00*/  FMNMX.FTZ R5, R153, R5, !PT ;  /* 0x0000000599057209 */ /* 0x000fe40007810000 */
        /* <DEDUP_REMOVED lines=24> */
[----:B------:R-:W-:Y:S02]  /*15090*/  FSEL R151, R151, -INF , P1 ;  /* 0xff80000097977808 */ /* 0x000fe40000800000 */
[----:B------:R-:W-:Y:S02]  /*150a0*/  ISETP.GT.AND P3, PT, R4, 0x28, PT ;  /* 0x000000280400780c */ /* 0x000fe40003f64270 */
[----:B------:R-:W-:Y:S02]  /*150b0*/  FMNMX.FTZ R2, R150, R2, !PT ;  /* 0x0000000296027209 */ /* 0x000fe40007810000 */
        /* <DEDUP_REMOVED lines=9> */
[----:B------:R-:W-:Y:S02]  /*15150*/  ISETP.GT.AND P3, PT, R4, 0x30, PT ;  /* 0x000000300400780c */ /* 0x000fe40003f64270 */
[----:B------:R-:W-:Y:S02]  /*15160*/  FSEL R155, R155, -INF , P1 ;  /* 0xff8000009b9b7808 */ /* 0x000fe40000800000 */
[----:B------:R-:W-:Y:S02]  /*15170*/  FMNMX.FTZ R2, R154, R2, !PT ;  /* 0x000000029a027209 */ /* 0x000fe40007810000 */
[----:B------:R-:W-:Y:S02]  /*15180*/  FSEL R171, R39, -INF , P0 ;  /* 0xff80000027ab7808 */ /* 0x000fe40000000000 */
[----:B------:R-:W-:Y:S02]  /*15190*/  ISETP.GT.AND P2, PT, R0, 0x48, PT ;  /* 0x000000480000780c */ /* 0x000fe40003f44270 */
[----:B------:R-:W-:Y:S02]  /*151a0*/  FMNMX.FTZ R5, R170, R5, !PT ;  /* 0x00000005aa057209 */ /* 0x000fe40007810000 */
[----:B------:R-:W-:Y:S02]  /*151b0*/  FSEL R158, R158, -INF , P3 ;  /* 0xff8000009e9e7808 */ /* 0x000fe40001800000 */
[----:B------:R-:W-:Y:S02]  /*151c0*/  ISETP.GT.AND P1, PT, R4, 0x31, PT ;  /* 0x000000310400780c */ /* 0x000fe40003f24270 */
[----:B------:R-:W-:Y:S02]  /*151d0*/  FMNMX.FTZ R2, R155, R2, !PT ;  /* 0x000000029b027209 */ /* 0x000fe40007810000 */
[----:B------:R-:W-:Y:S02]  /*151e0*/  ISETP.GT.AND P0, PT, R0, 0x49, PT ;  /* 0x000000490000780c */ /* 0x000fe40003f04270 */
[----:B------:R-:W-:Y:S02]  /*151f0*/  FSEL R173, R42, -INF , P2 ;  /* 0xff8000002aad7808 */ /* 0x000fe40001000000 */
        /* <DEDUP_REMOVED lines=26> */
[----:B------:R-:W-:Y:S01]  /*153a0*/  ISETP.GT.AND P3, PT, R4, 0x48, PT ;  /* 0x000000480400780c */ /* 0x000fe20003f64270 */
[----:B------:R-:W-:Y:S01]  /*153b0*/  LDSM.16.MT88.4 R36, [R220+0x100] ;  /* 0x00010000dc24783b */ /* 0x000fe20000004200 */
        /* <DEDUP_REMOVED lines=8> */
[----:B-----5:R-:W-:Y:S02]  /*15440*/  FSEL R244, R54, -INF , P2 ;  /* 0xff80000036f47808 */ /* 0x020fe40001000000 */
[----:B------:R-:W-:Y:S02]  /*15450*/  ISETP.GT.AND P0, PT, R0, 0x61, PT ;  /* 0x000000610000780c */ /* 0x000fe40003f04270 */
        /* <DEDUP_REMOVED lines=14> */
[----:B------:R-:W-:Y:S01]  /*15540*/  ISETP.GT.AND P1, PT, R0, 0x70, PT ;  /* 0x000000700000780c */ /* 0x000fe20003f24270 */
[----:B------:R-:W-:Y:S01]  /*15550*/  LDSM.16.MT88.4 R44, [R217+0x4100] ;  /* 0x00410000d92c783b */ /* 0x000fe20000004200 */
[C---:B------:R-:W-:Y:S02]  /*15560*/  ISETP.GT.AND P2, PT, R4.reuse, 0x58, PT ;  /* 0x000000580400780c */ /* 0x040fe40003f44270 */
[----:B------:R-:W-:Y:S02]  /*15570*/  FSEL R252, R59, -INF , P0 ;  /* 0xff8000003bfc7808 */ /* 0x000fe40000000000 */
[----:B------:R-:W-:Y:S02]  /*15580*/  ISETP.GT.AND P0, PT, R4, 0x59, PT ;  /* 0x000000590400780c */ /* 0x000fe40003f04270 */
[----:B------:R-:W-:Y:S02]  /*15590*/  FMNMX.FTZ R2, R175, R2, !PT ;  /* 0x00000002af027209 */ /* 0x000fe40007810000 */
[----:B------:R-:W-:Y:S02]  /*155a0*/  FMNMX.FTZ R5, R249, R5, !PT ;  /* 0x00000005f9057209 */ /* 0x000fe40007810000 */
[----:B------:R-:W-:Y:S02]  /*155b0*/  FSEL R172, R62, -INF , P1 ;  /* 0xff8000003eac7808 */ /* 0x000fe40000800000 */
[----:B------:R-:W-:Y:S02]  /*155c0*/  FSEL R183, R26, -INF , P2 ;  /* 0xff8000001ab77808 */ /* 0x000fe40001000000 */
[C---:B------:R-:W-:Y:S02]  /*155d0*/  ISETP.GT.AND P2, PT, R0.reuse, 0x71, PT ;  /* 0x000000710000780c */ /* 0x040fe40003f44270 */
[----:B------:R-:W-:Y:S02]  /*155e0*/  FSEL R185, R25, -INF , P0 ;  /* 0xff80000019b97808 */ /* 0x000fe40000000000 */
[C---:B------:R-:W-:Y:S02]  /*155f0*/  ISETP.GT.AND P0, PT, R0.reuse, 0x79, PT ;  /* 0x000000790000780c */ /* 0x040fe40003f04270 */
[----:B------:R-:W-:Y:S02]  /*15600*/  ISETP.GT.AND P1, PT, R0, 0x78, PT ;  /* 0x000000780000780c */ /* 0x000fe40003f24270 */
[----:B------:R-:W-:Y:S02]  /*15610*/  FMNMX.FTZ R0, R181, R2, !PT ;  /* 0x00000002b5007209 */ /* 0x000fe40007810000 */
[----:B------:R-:W-:Y:S02]  /*15620*/  FMNMX.FTZ R2, R252, R5, !PT ;  /* 0x00000005fc027209 */ /* 0x000fe40007810000 */
[----:B------:R-:W-:Y:S02]  /*15630*/  ISETP.GT.AND P3, PT, R4, 0x60, PT ;  /* 0x000000600400780c */ /* 0x000fe40003f64270 */
[----:B------:R-:W-:Y:S02]  /*15640*/  FMNMX.FTZ R0, R183, R0, !PT ;  /* 0x00000000b7007209 */ /* 0x000fe40007810000 */
[----:B------:R-:W-:Y:S02]  /*15650*/  FSEL R180, R63, -INF , P2 ;  /* 0xff8000003fb47808 */ /* 0x000fe40001000000 */
[----:B------:R-:W-:Y:S02]  /*15660*/  FMNMX.FTZ R2, R172, R2, !PT ;  /* 0x00000002ac027209 */ /* 0x000fe40007810000 */
[----:B------:R-:W-:Y:S02]  /*15670*/  FSEL R208, R52, -INF , P3 ;  /* 0xff80000034d07808 */ /* 0x000fe40001800000 */
[----:B------:R-:W-:Y:S02]  /*15680*/  ISETP.GT.AND P2, PT, R4, 0x61, PT ;  /* 0x000000610400780c */ /* 0x000fe40003f44270 */
[----:B------:R-:W-:Y:S02]  /*15690*/  FMNMX.FTZ R0, R185, R0, !PT ;  /* 0x00000000b9007209 */ /* 0x000fe40007810000 */
[----:B------:R-:W-:Y:S02]  /*156a0*/  FSEL R66, R66, -INF , P1 ;  /* 0xff80000042427808 */ /* 0x000fe40000800000 */
[----:B------:R-:W-:Y:S02]  /*156b0*/  FMNMX.FTZ R5, R180, R2, !PT ;  /* 0x00000002b4057209 */ /* 0x000fe40007810000 */
[----:B------:R-:W-:Y:S02]  /*156c0*/  FSEL R191, R53, -INF , P2 ;  /* 0xff80000035bf7808 */ /* 0x000fe40001000000 */
[----:B------:R-:W-:Y:S01]  /*156d0*/  ISETP.GT.AND P1, PT, R4, 0x68, PT ;  /* 0x000000680400780c */ /* 0x000fe20003f24270 */
[----:B------:R-:W-:Y:S01]  /*156e0*/  LDSM.16.MT88.4 R52, [R218+0x4100] ;  /* 0x00410000da34783b */ /* 0x000fe20000004200 */
[----:B------:R-:W-:Y:S02]  /*156f0*/  FMNMX.FTZ R2, R208, R0, !PT ;  /* 0x00000000d0027209 */ /* 0x000fe40007810000 */
[----:B------:R-:W-:Y:S02]  /*15700*/  FSEL R71, R67, -INF , P0 ;  /* 0xff80000043477808 */ /* 0x000fe40000000000 */
[----:B------:R-:W-:Y:S02]  /*15710*/  FMNMX.FTZ R0, R66, R5, !PT ;  /* 0x0000000542007209 */ /* 0x000fe40007810000 */
[----:B------:R-:W-:Y:S02]  /*15720*/  FSEL R211, R24, -INF , P1 ;  /* 0xff80000018d37808 */ /* 0x000fe40000800000 */
[----:B------:R-:W-:Y:S02]  /*15730*/  FMNMX.FTZ R2, R191, R2, !PT ;  /* 0x00000002bf027209 */ /* 0x000fe40007810000 */
[----:B------:R-:W-:Y:S02]  /*15740*/  FMNMX.FTZ R0, R71, R0, !PT ;  /* 0x0000000047007209 */ /* 0x000fe40007810000 */
[----:B------:R-:W-:Y:S02]  /*15750*/  FMNMX.FTZ R5, R211, R2, !PT ;  /* 0x00000002d3057209 */ /* 0x000fe40007810000 */
[C---:B------:R-:W-:Y:S01]  /*15760*/  ISETP.GT.AND P1, PT, R4.reuse, 0x70, PT ;  /* 0x000000700400780c */ /* 0x040fe20003f24270 */
[----:B------:R-:W1:Y:S01]  /*15770*/  SHFL.BFLY PT, R2, R0, 0x2, 0x1f ;  /* 0x0c401f0000027f89 */ /* 0x000e6200000e0000 */
[----:B------:R-:W-:Y:S02]  /*15780*/  ISETP.GT.AND P0, PT, R4, 0x69, PT ;  /* 0x000000690400780c */ /* 0x000fe40003f04270 */
[----:B------:R-:W-:Y:S02]  /*15790*/  FSEL R247, R60, -INF , P1 ;  /* 0xff8000003cf77808 */ /* 0x000fe40000800000 */
[----:B------:R-:W-:Y:S02]  /*157a0*/  ISETP.GT.AND P1, PT, R4, 0x78, PT ;  /* 0x000000780400780c */ /* 0x000fe40003f24270 */
[----:B------:R-:W-:Y:S02]  /*157b0*/  FSEL R242, R23, -INF , P0 ;  /* 0xff80000017f27808 */ /* 0x000fe40000000000 */
[----:B------:R-:W-:Y:S02]  /*157c0*/  FSEL R182, R22, -INF , P1 ;  /* 0xff80000016b67808 */ /* 0x000fe40000800000 */
[----:B------:R-:W-:Y:S01]  /*157d0*/  ISETP.GT.AND P0, PT, R4, 0x71, PT ;  /* 0x000000710400780c */ /* 0x000fe20003f04270 */
[----:B------:R-:W-:Y:S01]  /*157e0*/  LDSM.16.MT88.4 R20, [R218+0x100] ;  /* 0x00010000da14783b */ /* 0x000fe20000004200 */
[----:B------:R-:W-:Y:S02]  /*157f0*/  FMNMX.FTZ R5, R242, R5, !PT ;  /* 0x00000005f2057209 */ /* 0x000fe40007810000 */
[----:B------:R-:W-:Y:S02]  /*15800*/  FSEL R246, R61, -INF , P0 ;  /* 0xff8000003df67808 */ /* 0x000fe40000000000 */
[----:B------:R-:W-:Y:S02]  /*15810*/  FMNMX.FTZ R5, R247, R5, !PT ;  /* 0x00000005f7057209 */ /* 0x000fe40007810000 */
[----:B------:R-:W-:Y:S01]  /*15820*/  ISETP.GT.AND P0, PT, R4, 0x79, PT ;  /* 0x000000790400780c */ /* 0x000fe20003f04270 */
[----:B------:R-:W-:Y:S01]  /*15830*/  LDSM.16.MT88.4 R60, [R221+0x4100] ;  /* 0x00410000dd3c783b */ /* 0x000fe20000004200 */
[----:B------:R-:W-:Y:S02]  /*15840*/  FMNMX.FTZ R4, R246, R5, !PT ;  /* 0x00000005f6047209 */ /* 0x000fe40007810000 */
[----:B------:R-:W-:Y:S02]  /*15850*/  FSEL R184, R65, -INF , P0 ;  /* 0xff80000041b87808 */ /* 0x000fe40000000000 */
[----:B-1----:R-:W-:Y:S02]  /*15860*/  FMNMX.FTZ R0, R0, R2, !PT ;  /* 0x0000000200007209 */ /* 0x002fe40007810000 */
[----:B------:R-:W-:Y:S03]  /*15870*/  FMNMX.FTZ R4, R182, R4, !PT ;  /* 0x00000004b6047209 */ /* 0x000fe60007810000 */
[----:B------:R-:W1:Y:S01]  /*15880*/  SHFL.BFLY PT, R2, R0, 0x1, 0x1f ;  /* 0x0c201f0000027f89 */ /* 0x000e6200000e0000 */
[----:B------:R-:W-:Y:S07]  /*15890*/  FMNMX.FTZ R4, R184, R4, !PT ;  /* 0x00000004b8047209 */ /* 0x000fee0007810000 */
[----:B------:R-:W2:Y:S01]  /*158a0*/  SHFL.BFLY PT, R5, R4, 0x2, 0x1f ;  /* 0x0c401f0004057f89 */ /* 0x000ea200000e0000 */
[----:B-1----:R-:W-:Y:S04]  /*158b0*/  FMNMX.FTZ R68, R2, R0, !PT ;  /* 0x0000000002447209 */ /* 0x002fe80007810000 */
[C---:B------:R-:W-:Y:S01]  /*158c0*/  FSETP.NEU.FTZ.AND P1, PT, R68.reuse, -INF , PT ;  /* 0xff8000004400780b */ /* 0x040fe20003f3d000 */
[----:B------:R-:W-:Y:S01]  /*158d0*/  FMUL.FTZ R149, R68, c[0x0][0x2d0] ;  /* 0x0000b40044957a20 */ /* 0x000fe20000410000 */
[----:B--2---:R-:W-:Y:S04]  /*158e0*/  FMNMX.FTZ R4, R5, R4, !PT ;  /* 0x0000000405047209 */ /* 0x004fe80007810000 */
[----:B------:R-:W-:Y:S01]  /*158f0*/  FSEL R149, R149, RZ, P1 ;  /* 0x000000ff95957208 */ /* 0x000fe20000800000 */
[----:B------:R-:W1:Y:S04]  /*15900*/  SHFL.BFLY PT, R69, R4, 0x1, 0x1f ;  /* 0x0c201f0004457f89 */ /* 0x000e6800000e0000 */
[--C-:B------:R-:W-:Y:S04]  /*15910*/  FFMA.FTZ R0, R6, c[0x0][0x2d0], -R149.reuse ;  /* 0x0000b40006007a23 */ /* 0x100fe80000010895 */
[----:B------:R2:W-:Y:S01]  /*15920*/  MUFU.EX2 R209, R0 ;  /* 0x0000000000d17308 */ /* 0x0005e20000000800 */
[----:B-1----:R-:W-:Y:S04]  /*15930*/  FMNMX.FTZ R69, R4, R69, !PT ;  /* 0x0000004504457209 */ /* 0x002fe80007810000 */
[C---:B------:R-:W-:Y:S01]  /*15940*/  FSETP.NEU.FTZ.AND P0, PT, R69.reuse, -INF , PT ;  /* 0xff8000004500780b */ /* 0x040fe20003f1d000 */
[----:B------:R-:W-:Y:S02]  /*15950*/  FMUL.FTZ R148, R69, c[0x0][0x2d0] ;  /* 0x0000b40045947a20 */ /* 0x000fe40000410000 */
[--C-:B--2---:R-:W-:Y:S03]  /*15960*/  FFMA.FTZ R0, R7, c[0x0][0x2d0], -R149.reuse ;  /* 0x0000b40007007a23 */ /* 0x104fe60000010895 */
[----:B------:R-:W-:Y:S01]  /*15970*/  FSEL R148, R148, RZ, P0 ;  /* 0x000000ff94947208 */ /* 0x000fe20000000000 */
[----:B------:R1:W2:Y:S04]  /*15980*/  MUFU.EX2 R250, R0 ;  /* 0x0000000000fa7308 */ /* 0x0002a80000000800 */
[--C-:B------:R-:W-:Y:S02]  /*15990*/  FFMA.FTZ R2, R13, c[0x0][0x2d0], -R148.reuse ;  /* 0x0000b4000d027a23 */ /* 0x100fe40000010894 */
[--C-:B------:R-:W-:Y:S02]  /*159a0*/  FFMA.FTZ R5, R8, c[0x0][0x2d0], -R148.reuse ;  /* 0x0000b40008057a23 */ /* 0x100fe40000010894 */
[--C-:B------:R-:W-:Y:S02]  /*159b0*/  FFMA.FTZ R4, R11, c[0x0][0x2d0], -R148.reuse ;  /* 0x0000b4000b047a23 */ /* 0x100fe40000010894 */
[----:B------:R4:W-:Y:S10]  /*159c0*/  MUFU.EX2 R190, R2 ;  /* 0x0000000200be7308 */ /* 0x0009f40000000800 */
[----:B------:R-:W-:Y:S01]  /*159d0*/  MUFU.EX2 R248, R5 ;  /* 0x0000000500f87308 */ /* 0x000fe20000000800 */
[--C-:B-1----:R-:W-:Y:S01]  /*159e0*/  FFMA.FTZ R0, R9, c[0x0][0x2d0], -R149.reuse ;  /* 0x0000b40009007a23 */ /* 0x102fe20000010895 */
[----:B--2---:R-:W-:Y:S08]  /*159f0*/  F2FP.PACK_AB R73, R250, R209 ;  /* 0x000000d1fa49723e */ /* 0x004ff000000000ff */
[----:B------:R1:W-:Y:S01]  /*15a00*/  MUFU.EX2 R34, R0 ;  /* 0x0000000000227308 */ /* 0x0003e20000000800 */
[----:B----4-:R-:W-:Y:S09]  /*15a10*/  FSEL R2, R68, RZ, P1 ;  /* 0x000000ff44027208 */ /* 0x010ff20000800000 */
[----:B------:R-:W2:Y:S01]  /*15a20*/  MUFU.EX2 R251, R4 ;  /* 0x0000000400fb7308 */ /* 0x000ea20000000800 */
[----:B-1----:R-:W-:Y:S09]  /*15a30*/  FFMA.FTZ R0, R10, c[0x0][0x2d0], -R149 ;  /* 0x0000b4000a007a23 */ /* 0x002ff20000010895 */
[----:B------:R1:W4:Y:S01]  /*15a40*/  MUFU.EX2 R210, R0 ;  /* 0x0000000000d27308 */ /* 0x0003220000000800 */
[----:B--2---:R-:W-:Y:S01]  /*15a50*/  F2FP.PACK_AB R72, R251, R248 ;  /* 0x000000f8fb48723e */ /* 0x004fe200000000ff */
[----:B-1----:R-:W-:Y:S01]  /*15a60*/  FFMA.FTZ R0, R12, c[0x0][0x2d0], -R148 ;  /* 0x0000b4000c007a23 */ /* 0x002fe20000010894 */
[----:B----4-:R-:W-:Y:S07]  /*15a70*/  F2FP.PACK_AB R75, R210, R34 ;  /* 0x00000022d24b723e */ /* 0x010fee00000000ff */
[----:B------:R1:W-:Y:S02]  /*15a80*/  MUFU.EX2 R14, R0 ;  /* 0x00000000000e7308 */ /* 0x0003e40000000800 */
[----:B-1----:R-:W-:Y:S02]  /*15a90*/  FSEL R0, R69, RZ, P0 ;  /* 0x000000ff45007208 */ /* 0x002fe40000000000 */
[----:B------:R-:W-:Y:S03]  /*15aa0*/  PLOP3.LUT P0, PT, PT, PT, UP0, 0x80, 0x0 ;  /* 0x000000000000781c */ /* 0x000fe60003f0f008 */
[----:B------:R-:W-:Y:S04]  /*15ab0*/  FADD.FTZ R0, -R0, R3 ;  /* 0x0000000300007221 */ /* 0x000fe80000010100 */
[----:B------:R-:W-:Y:S04]  /*15ac0*/  FMUL.FTZ R0, R0, c[0x0][0x2d0] ;  /* 0x0000b40000007a20 */ /* 0x000fe80000410000 */
[----:B------:R1:W2:Y:S02]  /*15ad0*/  MUFU.EX2 R3, R0 ;  /* 0x0000000000037308 */ /* 0x0002a40000000800 */
[----:B-1----:R-:W-:Y:S02]  /*15ae0*/  FADD.FTZ R0, -R2, R70 ;  /* 0x0000004602007221 */ /* 0x002fe40000010100 */
[----:B------:R-:W-:Y:S02]  /*15af0*/  FFMA.FTZ R2, R32, c[0x0][0x2d0], -R148 ;  /* 0x0000b40020027a23 */ /* 0x000fe40000010894 */
[----:B------:R-:W-:Y:S04]  /*15b00*/  FMUL.FTZ R0, R0, c[0x0][0x2d0] ;  /* 0x0000b40000007a20 */ /* 0x000fe80000410000 */
[----:B------:R1:W-:Y:S01]  /*15b10*/  MUFU.EX2 R50, R2 ;  /* 0x0000000200327308 */ /* 0x0003e20000000800 */
[C---:B--2---:R-:W-:Y:S02]  /*15b20*/  FMUL.FTZ R33, R3.reuse, R105 ;  /* 0x0000006903217220 */ /* 0x044fe40000410000 */
[----:B------:R-:W-:Y:S02]  /*15b30*/  IMAD.MOV.U32 R105, RZ, RZ, R251 ;  /* 0x000000ffff697224 */ /* 0x000fe400078e00fb */
[C---:B------:R-:W-:Y:S02]  /*15b40*/  FMUL.FTZ R32, R3.reuse, R104 ;  /* 0x0000006803207220 */ /* 0x040fe40000410000 */
[----:B------:R-:W-:Y:S02]  /*15b50*/  IMAD.MOV.U32 R104, RZ, RZ, R34 ;  /* 0x000000ffff687224 */ /* 0x000fe400078e0022 */
[----:B------:R-:W-:Y:S01]  /*15b60*/  IMAD.MOV.U32 R70, RZ, RZ, R14 ;  /* 0x000000ffff467224 */ /* 0x000fe200078e000e */
[----:B------:R-:W2:Y:S01]  /*15b70*/  MUFU.EX2 R0, R0 ;  /* 0x0000000000007308 */ /* 0x000ea20000000800 */
[----:B------:R-:W4:Y:S01]  /*15b80*/  LDSM.16.MT88.4 R12, [R217+0x100] ;  /* 0x00010000d90c783b */ /* 0x000f220000004200 */
[C---:B------:R-:W-:Y:S02]  /*15b90*/  FMUL.FTZ R4, R3.reuse, R76 ;  /* 0x0000004c03047220 */ /* 0x040fe40000410000 */
[----:B------:R-:W-:Y:S01]  /*15ba0*/  F2FP.PACK_AB R74, R190, R70 ;  /* 0x00000046be4a723e */ /* 0x000fe200000000ff */
[C---:B------:R-:W-:Y:S02]  /*15bb0*/  FMUL.FTZ R5, R3.reuse, R77 ;  /* 0x0000004d03057220 */ /* 0x040fe40000410000 */
[C---:B------:R-:W-:Y:S02]  /*15bc0*/  FMUL.FTZ R8, R3.reuse, R80 ;  /* 0x0000005003087220 */ /* 0x040fe40000410000 */
[C---:B------:R-:W-:Y:S02]  /*15bd0*/  FMUL.FTZ R9, R3.reuse, R81 ;  /* 0x0000005103097220 */ /* 0x040fe40000410000 */
[C---:B------:R-:W-:Y:S02]  /*15be0*/  FMUL.FTZ R16, R3.reuse, R88 ;  /* 0x0000005803107220 */ /* 0x040fe40000410000 */
[C---:B------:R-:W-:Y:S02]  /*15bf0*/  FMUL.FTZ R17, R3.reuse, R89 ;  /* 0x0000005903117220 */ /* 0x040fe40000410000 */
[----:B-1----:R-:W-:Y:S02]  /*15c00*/  FFMA.FTZ R2, R40, c[0x0][0x2d0], -R148 ;  /* 0x0000b40028027a23 */ /* 0x002fe40000010894 */
[C---:B------:R-:W-:Y:S02]  /*15c10*/  FMUL.FTZ R40, R3.reuse, R112 ;  /* 0x0000007003287220 */ /* 0x040fe40000410000 */
[----:B------:R1:W1:Y:S01]  /*15c20*/  MUFU.EX2 R65, R2 ;  /* 0x0000000200417308 */ /* 0x0002620000000800 */
[----:B------:R-:W-:Y:S02]  /*15c30*/  IMAD.MOV.U32 R112, RZ, RZ, R190 ;  /* 0x000000ffff707224 */ /* 0x000fe400078e00be */
[----:B------:R-:W-:Y:S02]  /*15c40*/  FMUL.FTZ R24, R3, R96 ;  /* 0x0000006003187220 */ /* 0x000fe40000410000 */
[C---:B--2---:R-:W-:Y:S02]  /*15c50*/  FMUL.FTZ R34, R0.reuse, R106 ;  /* 0x0000006a00227220 */ /* 0x044fe40000410000 */
[----:B------:R-:W-:Y:S02]  /*15c60*/  IMAD.MOV.U32 R106, RZ, RZ, R250 ;  /* 0x000000ffff6a7224 */ /* 0x000fe400078e00fa */
[C---:B------:R-:W-:Y:S02]  /*15c70*/  FMUL.FTZ R35, R0.reuse, R107 ;  /* 0x0000006b00237220 */ /* 0x040fe40000410000 */
[----:B------:R-:W-:Y:S02]  /*15c80*/  IMAD.MOV.U32 R107, RZ, RZ, R248 ;  /* 0x000000ffff6b7224 */ /* 0x000fe400078e00f8 */
[C---:B------:R-:W-:Y:S02]  /*15c90*/  FMUL.FTZ R51, R0.reuse, R123 ;  /* 0x0000007b00337220 */ /* 0x040fe40000410000 */
[C---:B------:R-:W-:Y:S02]  /*15ca0*/  FMUL.FTZ R43, R0.reuse, R115 ;  /* 0x00000073002b7220 */ /* 0x040fe40000410000 */
[----:B------:R-:W-:Y:S02]  /*15cb0*/  IMAD.MOV.U32 R115, RZ, RZ, R50 ;  /* 0x000000ffff737224 */ /* 0x000fe400078e0032 */
[C---:B------:R-:W-:Y:S02]  /*15cc0*/  FMUL.FTZ R50, R0.reuse, R122 ;  /* 0x0000007a00327220 */ /* 0x040fe40000410000 */
[C---:B------:R-:W-:Y:S02]  /*15cd0*/  FMUL.FTZ R42, R0.reuse, R114 ;  /* 0x00000072002a7220 */ /* 0x040fe40000410000 */
[----:B------:R-:W-:Y:S02]  /*15ce0*/  IMAD.MOV.U32 R114, RZ, RZ, R209 ;  /* 0x000000ffff727224 */ /* 0x000fe400078e00d1 */
[--C-:B-1----:R-:W-:Y:S02]  /*15cf0*/  FFMA.FTZ R2, R41, c[0x0][0x2d0], -R149.reuse ;  /* 0x0000b40029027a23 */ /* 0x102fe40000010895 */
[C---:B------:R-:W-:Y:S02]  /*15d00*/  FMUL.FTZ R41, R3.reuse, R113 ;  /* 0x0000007103297220 */ /* 0x040fe40000410000 */
[----:B------:R1:W-:Y:S01]  /*15d10*/  MUFU.EX2 R251, R2 ;  /* 0x0000000200fb7308 */ /* 0x0003e20000000800 */
[----:B------:R-:W-:Y:S02]  /*15d20*/  IMAD.MOV.U32 R113, RZ, RZ, R210 ;  /* 0x000000ffff717224 */ /* 0x000fe400078e00d2 */
[C---:B------:R-:W-:Y:S02]  /*15d30*/  FMUL.FTZ R59, R0.reuse, R131 ;  /* 0x00000083003b7220 */ /* 0x040fe40000410000 */
[C---:B------:R-:W-:Y:S02]  /*15d40*/  FMUL.FTZ R58, R0.reuse, R130 ;  /* 0x00000082003a7220 */ /* 0x040fe40000410000 */
[C---:B------:R-:W-:Y:S02]  /*15d50*/  FMUL.FTZ R6, R0.reuse, R78 ;  /* 0x0000004e00067220 */ /* 0x040fe40000410000 */
[C---:B------:R-:W-:Y:S02]  /*15d60*/  FMUL.FTZ R7, R0.reuse, R79 ;  /* 0x0000004f00077220 */ /* 0x040fe40000410000 */
[----:B------:R-:W2:Y:S01]  /*15d70*/  LDSM.16.MT88.4 R76, [R220+0x4100] ;  /* 0x00410000dc4c783b */ /* 0x000ea20000004200 */
[C---:B------:R-:W-:Y:S02]  /*15d80*/  FMUL.FTZ R10, R0.reuse, R82 ;  /* 0x00000052000a7220 */ /* 0x040fe40000410000 */
[C---:B------:R-:W-:Y:S02]  /*15d90*/  FMUL.FTZ R11, R0.reuse, R83 ;  /* 0x00000053000b7220 */ /* 0x040fe40000410000 */
[C---:B----4-:R-:W-:Y:S03]  /*15da0*/  HMMA.16816.F32 R4, R72.reuse, R12, R4 ;  /* 0x0000000c4804723c */ /* 0x050fe60000001804 */
[----:B------:R-:W4:Y:S02]  /*15db0*/  LDSM.16.MT88.4 R80, [R217+0x900] ;  /* 0x00090000d950783b */ /* 0x000f240000004200 */
[----:B------:R-:W-:Y:S02]  /*15dc0*/  FMUL.FTZ R18, R0, R90 ;  /* 0x0000005a00127220 */ /* 0x000fe40000410000 */
[C---:B------:R-:W-:Y:S01]  /*15dd0*/  FMUL.FTZ R12, R3.reuse, R84 ;  /* 0x00000054030c7220 */ /* 0x040fe20000410000 */
[C---:B------:R-:W-:Y:S04]  /*15de0*/  HMMA.16816.F32 R8, R72.reuse, R14, R8 ;  /* 0x0000000e4808723c */ /* 0x040fe80000001808 */
[--C-:B-1----:R-:W-:Y:S02]  /*15df0*/  FFMA.FTZ R2, R48, c[0x0][0x2d0], -R149.reuse ;  /* 0x0000b40030027a23 */ /* 0x102fe40000010895 */
[C---:B------:R-:W-:Y:S02]  /*15e00*/  FMUL.FTZ R48, R3.reuse, R120 ;  /* 0x0000007803307220 */ /* 0x040fe40000410000 */
[----:B------:R1:W-:Y:S01]  /*15e10*/  MUFU.EX2 R250, R2 ;  /* 0x0000000200fa7308 */ /* 0x0003e20000000800 */
[C---:B------:R-:W-:Y:S03]  /*15e20*/  FMUL.FTZ R13, R3.reuse, R85 ;  /* 0x00000055030d7220 */ /* 0x040fe60000410000 */
[C---:B------:R-:W-:Y:S02]  /*15e30*/  FMUL.FTZ R14, R0.reuse, R86 ;  /* 0x00000056000e7220 */ /* 0x040fe40000410000 */
[C---:B------:R-:W-:Y:S02]  /*15e40*/  FMUL.FTZ R15, R0.reuse, R87 ;  /* 0x00000057000f7220 */ /* 0x040fe40000410000 */
[----:B------:R-:W2:Y:S01]  /*15e50*/  LDSM.16.MT88.4 R84, [R218+0x900] ;  /* 0x00090000da54783b */ /* 0x000ea20000004200 */
[C---:B------:R-:W-:Y:S02]  /*15e60*/  FMUL.FTZ R19, R0.reuse, R91 ;  /* 0x0000005b00137220 */ /* 0x040fe40000410000 */
[----:B------:R-:W-:Y:S02]  /*15e70*/  FMUL.FTZ R25, R3, R97 ;  /* 0x0000006103197220 */ /* 0x000fe40000410000 */
[C---:B------:R-:W-:Y:S03]  /*15e80*/  HMMA.16816.F32 R12, R72.reuse, R20, R12 ;  /* 0x00000014480c723c */ /* 0x040fe6000000180c */
[----:B------:R-:W2:Y:S01]  /*15e90*/  LDSM.16.MT88.4 R88, [R221+0x900] ;  /* 0x00090000dd58783b */ /* 0x000ea20000004200 */
[C---:B------:R-:W-:Y:S02]  /*15ea0*/  FMUL.FTZ R26, R0.reuse, R98 ;  /* 0x00000062001a7220 */ /* 0x040fe40000410000 */
[C---:B------:R-:W-:Y:S02]  /*15eb0*/  FMUL.FTZ R27, R0.reuse, R99 ;  /* 0x00000063001b7220 */ /* 0x040fe40000410000 */
[C---:B------:R-:W-:Y:S03]  /*15ec0*/  HMMA.16816.F32 R16, R72.reuse, R22, R16 ;  /* 0x000000164810723c */ /* 0x040fe60000001810 */
[----:B------:R-:W-:Y:S01]  /*15ed0*/  LDSM.16.MT88.4 R96, [R220+0x5100] ;  /* 0x00510000dc60783b */ /* 0x000fe20000004200 */
[--C-:B-1----:R-:W-:Y:S02]  /*15ee0*/  FFMA.FTZ R2, R49, c[0x0][0x2d0], -R148.reuse ;  /* 0x0000b40031027a23 */ /* 0x102fe40000010894 */
[C---:B------:R-:W-:Y:S02]  /*15ef0*/  FMUL.FTZ R49, R3.reuse, R121 ;  /* 0x0000007903317220 */ /* 0x040fe40000410000 */
[----:B------:R1:W-:Y:S01]  /*15f00*/  MUFU.EX2 R248, R2 ;  /* 0x0000000200f87308 */ /* 0x0003e20000000800 */
[C---:B------:R-:W-:Y:S03]  /*15f10*/  FMUL.FTZ R20, R3.reuse, R92 ;  /* 0x0000005c03147220 */ /* 0x040fe60000410000 */
[C---:B------:R-:W-:Y:S02]  /*15f20*/  FMUL.FTZ R21, R3.reuse, R93 ;  /* 0x0000005d03157220 */ /* 0x040fe40000410000 */
[C---:B------:R-:W-:Y:S02]  /*15f30*/  FMUL.FTZ R22, R0.reuse, R94 ;  /* 0x0000005e00167220 */ /* 0x040fe40000410000 */
[C---:B------:R-:W-:Y:S02]  /*15f40*/  FMUL.FTZ R23, R0.reuse, R95 ;  /* 0x0000005f00177220 */ /* 0x040fe40000410000 */
[----:B------:R-:W-:Y:S01]  /*15f50*/  LDSM.16.MT88.4 R92, [R220+0x4900] ;  /* 0x00490000dc5c783b */ /* 0x000fe20000004200 */
[----:B------:R-:W-:Y:S04]  /*15f60*/  FMUL.FTZ R67, R0, R139 ;  /* 0x0000008b00437220 */ /* 0x000fe80000410000 */
[C---:B------:R-:W-:Y:S07]  /*15f70*/  HMMA.16816.F32 R20, R72.reuse, R28, R20 ;  /* 0x0000001c4814723c */ /* 0x040fee0000001814 */
[C---:B------:R-:W-:Y:S01]  /*15f80*/  FMUL.FTZ R28, R3.reuse, R100 ;  /* 0x00000064031c7220 */ /* 0x040fe20000410000 */
[C---:B------:R-:W-:Y:S04]  /*15f90*/  HMMA.16816.F32 R24, R72.reuse, R30, R24 ;  /* 0x0000001e4818723c */ /* 0x040fe80000001818 */
[----:B-1----:R-:W-:Y:S02]  /*15fa0*/  FFMA.FTZ R2, R56, c[0x0][0x2d0], -R148 ;  /* 0x0000b40038027a23 */ /* 0x002fe40000010894 */
[C---:B------:R-:W-:Y:S02]  /*15fb0*/  FMUL.FTZ R56, R3.reuse, R128 ;  /* 0x0000008003387220 */ /* 0x040fe40000410000 */
[----:B------:R1:W1:Y:S01]  /*15fc0*/  MUFU.EX2 R123, R2 ;  /* 0x00000002007b7308 */ /* 0x0002620000000800 */
[C---:B------:R-:W-:Y:S03]  /*15fd0*/  FMUL.FTZ R31, R0.reuse, R103 ;  /* 0x00000067001f7220 */ /* 0x040fe60000410000 */
[C---:B------:R-:W-:Y:S02]  /*15fe0*/  FMUL.FTZ R29, R3.reuse, R101 ;  /* 0x00000065031d7220 */ /* 0x040fe40000410000 */
[C---:B------:R-:W-:Y:S02]  /*15ff0*/  FMUL.FTZ R30, R0.reuse, R102 ;  /* 0x00000066001e7220 */ /* 0x040fe40000410000 */
[----:B------:R-:W-:Y:S02]  /*16000*/  IMAD.MOV.U32 R100, RZ, RZ, R182 ;  /* 0x000000ffff647224 */ /* 0x000fe400078e00b6 */
[----:B------:R-:W-:Y:S02]  /*16010*/  IMAD.MOV.U32 R101, RZ, RZ, R180 ;  /* 0x000000ffff657224 */ /* 0x000fe400078e00b4 */
[----:B------:R-:W-:Y:S01]  /*16020*/  IMAD.MOV.U32 R102, RZ, RZ, R172 ;  /* 0x000000ffff667224 */ /* 0x000fe200078e00ac */
[C---:B------:R-:W-:Y:S07]  /*16030*/  HMMA.16816.F32 R28, R72.reuse, R36, R28 ;  /* 0x00000024481c723c */ /* 0x040fee000000181c */
[----:B------:R-:W-:Y:S01]  /*16040*/  FMUL.FTZ R37, R3, R109 ;  /* 0x0000006d03257220 */ /* 0x000fe20000410000 */
[C---:B------:R-:W-:Y:S04]  /*16050*/  HMMA.16816.F32 R32, R72.reuse, R38, R32 ;  /* 0x000000264820723c */ /* 0x040fe80000001820 */
[--C-:B-1----:R-:W-:Y:S02]  /*16060*/  FFMA.FTZ R2, R57, c[0x0][0x2d0], -R149.reuse ;  /* 0x0000b40039027a23 */ /* 0x102fe40000010895 */
[C---:B------:R-:W-:Y:S02]  /*16070*/  FMUL.FTZ R57, R3.reuse, R129 ;  /* 0x0000008103397220 */ /* 0x040fe40000410000 */
[----:B------:R1:W-:Y:S01]  /*16080*/  MUFU.EX2 R122, R2 ;  /* 0x00000002007a7308 */ /* 0x0003e20000000800 */
[C---:B------:R-:W-:Y:S03]  /*16090*/  FMUL.FTZ R39, R0.reuse, R111 ;  /* 0x0000006f00277220 */ /* 0x040fe60000410000 */
[----:B------:R-:W-:Y:S02]  /*160a0*/  FMUL.FTZ R38, R0, R110 ;  /* 0x0000006e00267220 */ /* 0x000fe40000410000 */
[C---:B------:R-:W-:Y:S07]  /*160b0*/  FMUL.FTZ R36, R3.reuse, R108 ;  /* 0x0000006c03247220 */ /* 0x040fee0000410000 */
[C---:B------:R-:W-:Y:S07]  /*160c0*/  HMMA.16816.F32 R36, R72.reuse, R44, R36 ;  /* 0x0000002c4824723c */ /* 0x040fee0000001824 */
[C---:B------:R-:W-:Y:S01]  /*160d0*/  FMUL.FTZ R44, R3.reuse, R116 ;  /* 0x00000074032c7220 */ /* 0x040fe20000410000 */
[C---:B------:R-:W-:Y:S04]  /*160e0*/  HMMA.16816.F32 R40, R72.reuse, R46, R40 ;  /* 0x0000002e4828723c */ /* 0x040fe80000001828 */
[----:B-1----:R-:W-:Y:S02]  /*160f0*/  FFMA.FTZ R2, R64, c[0x0][0x2d0], -R149 ;  /* 0x0000b40040027a23 */ /* 0x002fe40000010895 */
[C---:B------:R-:W-:Y:S02]  /*16100*/  FMUL.FTZ R64, R3.reuse, R136 ;  /* 0x0000008803407220 */ /* 0x040fe40000410000 */
[----:B------:R1:W1:Y:S01]  /*16110*/  MUFU.EX2 R121, R2 ;  /* 0x0000000200797308 */ /* 0x0002620000000800 */
[----:B------:R-:W-:Y:S03]  /*16120*/  IMAD.MOV.U32 R136, RZ, RZ, R65 ;  /* 0x000000ffff887224 */ /* 0x000fe600078e0041 */
[C---:B------:R-:W-:Y:S02]  /*16130*/  FMUL.FTZ R65, R3.reuse, R137 ;  /* 0x0000008903417220 */ /* 0x040fe40000410000 */
[----:B------:R-:W-:Y:S02]  /*16140*/  IMAD.MOV.U32 R137, RZ, RZ, R66 ;  /* 0x000000ffff897224 */ /* 0x000fe400078e0042 */
[C---:B------:R-:W-:Y:S02]  /*16150*/  FMUL.FTZ R66, R0.reuse, R138 ;  /* 0x0000008a00427220 */ /* 0x040fe40000410000 */
[----:B------:R-:W-:Y:S02]  /*16160*/  IMAD.MOV.U32 R138, RZ, RZ, R184 ;  /* 0x000000ffff8a7224 */ /* 0x000fe400078e00b8 */
[C---:B------:R-:W-:Y:S02]  /*16170*/  FMUL.FTZ R45, R3.reuse, R117 ;  /* 0x00000075032d7220 */ /* 0x040fe40000410000 */
[C---:B------:R-:W-:Y:S02]  /*16180*/  FMUL.FTZ R46, R0.reuse, R118 ;  /* 0x00000076002e7220 */ /* 0x040fe40000410000 */
[----:B------:R-:W-:Y:S07]  /*16190*/  FMUL.FTZ R47, R0, R119 ;  /* 0x00000077002f7220 */ /* 0x000fee0000410000 */
[C---:B------:R-:W-:Y:S03]  /*161a0*/  HMMA.16816.F32 R44, R72.reuse, R52, R44 ;  /* 0x00000034482c723c */ /* 0x040fe6000000182c */
[--C-:B-1----:R-:W-:Y:S04]  /*161b0*/  FFMA.FTZ R2, R150, c[0x0][0x2d0], -R148.reuse ;  /* 0x0000b40096027a23 */ /* 0x102fe80000010894 */
[----:B------:R1:W-:Y:S01]  /*161c0*/  MUFU.EX2 R210, R2 ;  /* 0x0000000200d27308 */ /* 0x0003e20000000800 */
[C---:B------:R-:W-:Y:S04]  /*161d0*/  HMMA.16816.F32 R48, R72.reuse, R54, R48 ;  /* 0x000000364830723c */ /* 0x040fe80000001830 */
[C---:B------:R-:W-:Y:S02]  /*161e0*/  FMUL.FTZ R52, R3.reuse, R124 ;  /* 0x0000007c03347220 */ /* 0x040fe40000410000 */
[----:B------:R-:W-:Y:S02]  /*161f0*/  FMUL.FTZ R53, R3, R125 ;  /* 0x0000007d03357220 */ /* 0x000fe40000410000 */
[C---:B------:R-:W-:Y:S04]  /*16200*/  FMUL.FTZ R54, R0.reuse, R126 ;  /* 0x0000007e00367220 */ /* 0x040fe80000410000 */
[C---:B------:R-:W-:Y:S07]  /*16210*/  FMUL.FTZ R55, R0.reuse, R127 ;  /* 0x0000007f00377220 */ /* 0x040fee0000410000 */
[C---:B------:R-:W-:Y:S03]  /*16220*/  HMMA.16816.F32 R52, R72.reuse, R60, R52 ;  /* 0x0000003c4834723c */ /* 0x040fe60000001834 */
[--C-:B-1----:R-:W-:Y:S04]  /*16230*/  FFMA.FTZ R2, R151, c[0x0][0x2d0], -R148.reuse ;  /* 0x0000b40097027a23 */ /* 0x102fe80000010894 */
[C---:B------:R-:W-:Y:S01]  /*16240*/  FMUL.FTZ R60, R3.reuse, R132 ;  /* 0x00000084033c7220 */ /* 0x040fe20000410000 */
[C---:B------:R-:W-:Y:S01]  /*16250*/  HMMA.16816.F32 R56, R72.reuse, R62, R56 ;  /* 0x0000003e4838723c */ /* 0x040fe20000001838 */
[----:B------:R1:W-:Y:S03]  /*16260*/  MUFU.EX2 R209, R2 ;  /* 0x0000000200d17308 */ /* 0x0003e60000000800 */
[----:B------:R-:W-:Y:S03]  /*16270*/  FMUL.FTZ R61, R3, R133 ;  /* 0x00000085033d7220 */ /* 0x000fe60000410000 */
[C---:B------:R-:W-:Y:S02]  /*16280*/  FMUL.FTZ R62, R0.reuse, R134 ;  /* 0x00000086003e7220 */ /* 0x040fe40000410000 */
[----:B------:R-:W-:Y:S07]  /*16290*/  FMUL.FTZ R63, R0, R135 ;  /* 0x00000087003f7220 */ /* 0x000fee0000410000 */
[C---:B--2---:R-:W-:Y:S08]  /*162a0*/  HMMA.16816.F32 R60, R72.reuse, R76, R60 ;  /* 0x0000004c483c723c */ /* 0x044ff0000000183c */
[----:B------:R-:W-:Y:S01]  /*162b0*/  HMMA.16816.F32 R64, R72, R78, R64 ;  /* 0x0000004e4840723c */ /* 0x000fe20000001840 */
[----:B------:R-:W2:Y:S03]  /*162c0*/  LDSM.16.MT88.4 R76, [R220+0x900] ;  /* 0x00090000dc4c783b */ /* 0x000ea60000004200 */
[--C-:B-1----:R-:W-:Y:S03]  /*162d0*/  FFMA.FTZ R2, R152, c[0x0][0x2d0], -R149.reuse ;  /* 0x0000b40098027a23 */ /* 0x102fe60000010895 */
[----:B------:R-:W-:Y:S01]  /*162e0*/  F2FP.PACK_AB R74, R123, R248 ;  /* 0x000000f87b4a723e */ /* 0x000fe200000000ff */
[----:B------:R1:W-:Y:S01]  /*162f0*/  MUFU.EX2 R120, R2 ;  /* 0x0000000200787308 */ /* 0x0003e20000000800 */
[----:B------:R-:W-:Y:S03]  /*16300*/  F2FP.PACK_AB R75, R121, R122 ;  /* 0x0000007a794b723e */ /* 0x000fe600000000ff */
[----:B------:R-:W-:Y:S02]  /*16310*/  F2FP.PACK_AB R72, R136, R115 ;  /* 0x000000738848723e */ /* 0x000fe400000000ff */
[----:B------:R-:W-:Y:S07]  /*16320*/  F2FP.PACK_AB R73, R250, R251 ;  /* 0x000000fbfa49723e */ /* 0x000fee00000000ff */
[C---:B----4-:R-:W-:Y:S08]  /*16330*/  HMMA.16816.F32 R4, R72.reuse, R80, R4 ;  /* 0x000000504804723c */ /* 0x050ff00000001804 */
[C---:B------:R-:W-:Y:S01]  /*16340*/  HMMA.16816.F32 R8, R72.reuse, R82, R8 ;  /* 0x000000524808723c */ /* 0x040fe20000001808 */
[----:B------:R-:W4:Y:S03]  /*16350*/  LDSM.16.MT88.4 R80, [R217+0x4900] ;  /* 0x00490000d950783b */ /* 0x000f260000004200 */
[--C-:B-1----:R-:W-:Y:S04]  /*16360*/  FFMA.FTZ R2, R153, c[0x0][0x2d0], -R149.reuse ;  /* 0x0000b40099027a23 */ /* 0x102fe80000010895 */
[C---:B------:R-:W-:Y:S01]  /*16370*/  HMMA.16816.F32 R12, R72.reuse, R84, R12 ;  /* 0x00000054480c723c */ /* 0x040fe2000000180c */
[----:B------:R1:W1:Y:S07]  /*16380*/  MUFU.EX2 R190, R2 ;  /* 0x0000000200be7308 */ /* 0x00026e0000000800 */
[C---:B------:R-:W-:Y:S01]  /*16390*/  HMMA.16816.F32 R16, R72.reuse, R86, R16 ;  /* 0x000000564810723c */ /* 0x040fe20000001810 */
[----:B------:R-:W3:Y:S07]  /*163a0*/  LDSM.16.MT88.4 R84, [R218+0x4900] ;  /* 0x00490000da54783b */ /* 0x000eee0000004200 */
[C---:B------:R-:W-:Y:S08]  /*163b0*/  HMMA.16816.F32 R20, R72.reuse, R88, R20 ;  /* 0x000000584814723c */ /* 0x040ff00000001814 */
[C---:B------:R-:W-:Y:S01]  /*163c0*/  HMMA.16816.F32 R24, R72.reuse, R90, R24 ;  /* 0x0000005a4818723c */ /* 0x040fe20000001818 */
[----:B------:R-:W3:Y:S03]  /*163d0*/  LDSM.16.MT88.4 R88, [R221+0x4900] ;  /* 0x00490000dd58783b */ /* 0x000ee60000004200 */
[--C-:B-1----:R-:W-:Y:S04]  /*163e0*/  FFMA.FTZ R2, R154, c[0x0][0x2d0], -R148.reuse ;  /* 0x0000b4009a027a23 */ /* 0x102fe80000010894 */
[C---:B--2---:R-:W-:Y:S01]  /*163f0*/  HMMA.16816.F32 R28, R72.reuse, R76, R28 ;  /* 0x0000004c481c723c */ /* 0x044fe2000000181c */
[----:B------:R1:W-:Y:S07]  /*16400*/  MUFU.EX2 R131, R2 ;  /* 0x0000000200837308 */ /* 0x0003ee0000000800 */
[C---:B------:R-:W-:Y:S01]  /*16410*/  HMMA.16816.F32 R32, R72.reuse, R78, R32 ;  /* 0x0000004e4820723c */ /* 0x040fe20000001820 */
[----:B------:R-:W2:Y:S07]  /*16420*/  LDSM.16.MT88.4 R76, [R217+0x1100] ;  /* 0x00110000d94c783b */ /* 0x000eae0000004200 */
[C---:B----4-:R-:W-:Y:S08]  /*16430*/  HMMA.16816.F32 R36, R72.reuse, R80, R36 ;  /* 0x000000504824723c */ /* 0x050ff00000001824 */
[C---:B------:R-:W-:Y:S01]  /*16440*/  HMMA.16816.F32 R40, R72.reuse, R82, R40 ;  /* 0x000000524828723c */ /* 0x040fe20000001828 */
[----:B------:R-:W4:Y:S03]  /*16450*/  LDSM.16.MT88.4 R80, [R218+0x1100] ;  /* 0x00110000da50783b */ /* 0x000f260000004200 */
[--C-:B-1----:R-:W-:Y:S04]  /*16460*/  FFMA.FTZ R2, R155, c[0x0][0x2d0], -R148.reuse ;  /* 0x0000b4009b027a23 */ /* 0x102fe80000010894 */
[C---:B---3--:R-:W-:Y:S01]  /*16470*/  HMMA.16816.F32 R44, R72.reuse, R84, R44 ;  /* 0x00000054482c723c */ /* 0x048fe2000000182c */
[----:B------:R1:W3:Y:S07]  /*16480*/  MUFU.EX2 R130, R2 ;  /* 0x0000000200827308 */ /* 0x0002ee0000000800 */
[C---:B------:R-:W-:Y:S01]  /*16490*/  HMMA.16816.F32 R48, R72.reuse, R86, R48 ;  /* 0x000000564830723c */ /* 0x040fe20000001830 */
[----:B------:R-:W2:Y:S07]  /*164a0*/  LDSM.16.MT88.4 R84, [R221+0x1100] ;  /* 0x00110000dd54783b */ /* 0x000eae0000004200 */
[C---:B------:R-:W-:Y:S08]  /*164b0*/  HMMA.16816.F32 R52, R72.reuse, R88, R52 ;  /* 0x000000584834723c */ /* 0x040ff00000001834 */
[C---:B------:R-:W-:Y:S01]  /*164c0*/  HMMA.16816.F32 R56, R72.reuse, R90, R56 ;  /* 0x0000005a4838723c */ /* 0x040fe20000001838 */
[----:B------:R-:W2:Y:S03]  /*164d0*/  LDSM.16.MT88.4 R88, [R220+0x1100] ;  /* 0x00110000dc58783b */ /* 0x000ea60000004200 */
[--C-:B-1----:R-:W-:Y:S04]  /*164e0*/  FFMA.FTZ R2, R156, c[0x0][0x2d0], -R149.reuse ;  /* 0x0000b4009c027a23 */ /* 0x102fe80000010895 */
[C---:B------:R-:W-:Y:S01]  /*164f0*/  HMMA.16816.F32 R60, R72.reuse, R92, R60 ;  /* 0x0000005c483c723c */ /* 0x040fe2000000183c */
[----:B------:R1:W-:Y:S07]  /*16500*/  MUFU.EX2 R129, R2 ;  /* 0x0000000200817308 */ /* 0x0003ee0000000800 */
[----:B------:R-:W-:Y:S01]  /*16510*/  HMMA.16816.F32 R64, R72, R94, R64 ;  /* 0x0000005e4840723c */ /* 0x000fe20000001840 */
[----:B------:R-:W-:Y:S06]  /*16520*/  LDSM.16.MT88.4 R92, [R221+0x5100] ;  /* 0x00510000dd5c783b */ /* 0x000fec0000004200 */
[----:B------:R-:W-:Y:S02]  /*16530*/  F2FP.PACK_AB R73, R190, R120 ;  /* 0x00000078be49723e */ /* 0x000fe400000000ff */
[----:B---3--:R-:W-:Y:S03]  /*16540*/  F2FP.PACK_AB R74, R130, R131 ;  /* 0x00000083824a723e */ /* 0x008fe600000000ff */
[----:B------:R-:W-:Y:S01]  /*16550*/  F2FP.PACK_AB R72, R209, R210 ;  /* 0x000000d2d148723e */ /* 0x000fe200000000ff */
[--C-:B-1----:R-:W-:Y:S04]  /*16560*/  FFMA.FTZ R2, R157, c[0x0][0x2d0], -R149.reuse ;  /* 0x0000b4009d027a23 */ /* 0x102fe80000010895 */
[----:B------:R1:W3:Y:S02]  /*16570*/  MUFU.EX2 R128, R2 ;  /* 0x0000000200807308 */ /* 0x0002e40000000800 */
[--C-:B-1----:R-:W-:Y:S01]  /*16580*/  FFMA.FTZ R2, R158, c[0x0][0x2d0], -R148.reuse ;  /* 0x0000b4009e027a23 */ /* 0x102fe20000010894 */
[----:B---3--:R-:W-:Y:S07]  /*16590*/  F2FP.PACK_AB R75, R128, R129 ;  /* 0x00000081804b723e */ /* 0x008fee00000000ff */
[----:B------:R1:W-:Y:S01]  /*165a0*/  MUFU.EX2 R184, R2 ;  /* 0x0000000200b87308 */ /* 0x0003e20000000800 */
[C---:B--2---:R-:W-:Y:S08]  /*165b0*/  HMMA.16816.F32 R4, R72.reuse, R76, R4 ;  /* 0x0000004c4804723c */ /* 0x044ff00000001804 */
[C---:B------:R-:W-:Y:S01]  /*165c0*/  HMMA.16816.F32 R8, R72.reuse, R78, R8 ;  /* 0x0000004e4808723c */ /* 0x040fe20000001808 */
[----:B------:R-:W2:Y:S07]  /*165d0*/  LDSM.16.MT88.4 R76, [R217+0x5100] ;  /* 0x00510000d94c783b */ /* 0x000eae0000004200 */
[C---:B----4-:R-:W-:Y:S04]  /*165e0*/  HMMA.16816.F32 R12, R72.reuse, R80, R12 ;  /* 0x00000050480c723c */ /* 0x050fe8000000180c */
[--C-:B-1----:R-:W-:Y:S04]  /*165f0*/  FFMA.FTZ R2, R159, c[0x0][0x2d0], -R148.reuse ;  /* 0x0000b4009f027a23 */ /* 0x102fe80000010894 */
[C---:B------:R-:W-:Y:S01]  /*16600*/  HMMA.16816.F32 R16, R72.reuse, R82, R16 ;  /* 0x000000524810723c */ /* 0x040fe20000001810 */
[----:B------:R1:W3:Y:S01]  /*16610*/  MUFU.EX2 R111, R2 ;  /* 0x00000002006f7308 */ /* 0x0002e20000000800 */
[----:B------:R-:W4:Y:S06]  /*16620*/  LDSM.16.MT88.4 R80, [R218+0x5100] ;  /* 0x00510000da50783b */ /* 0x000f2c0000004200 */
[C---:B------:R-:W-:Y:S08]  /*16630*/  HMMA.16816.F32 R20, R72.reuse, R84, R20 ;  /* 0x000000544814723c */ /* 0x040ff00000001814 */
        /* <DEDUP_REMOVED lines=23> */
[----:B---3--:R-:W-:Y:S02]  /*167b0*/  F2FP.PACK_AB R72, R111, R184 ;  /* 0x000000b86f48723e */ /* 0x008fe400000000ff */
[----:B----4-:R-:W-:Y:S03]  /*167c0*/  F2FP.PACK_AB R73, R110, R109 ;  /* 0x0000006d6e49723e */ /* 0x010fe600000000ff */
        /* <DEDUP_REMOVED lines=13> */
[C---:B--2---:R-:W-:Y:S04]  /*168a0*/  HMMA.16816.F32 R12, R72.reuse, R76, R12 ;  /* 0x0000004c480c723c */ /* 0x044fe8000000180c */
[----:B-1----:R-:W-:Y:S02]  /*168b0*/  FFMA.FTZ R2, R166, c[0x0][0x2d0], -R148 ;  /* 0x0000b400a6027a23 */ /* 0x002fe40000010894 */
[----:B------:R-:W-:Y:S02]  /*168c0*/  IMAD.MOV.U32 R166, RZ, RZ, R136 ;  /* 0x000000ffffa67224 */ /* 0x000fe400078e0088 */
[C---:B------:R-:W-:Y:S01]  /*168d0*/  HMMA.16816.F32 R16, R72.reuse, R78, R16 ;  /* 0x0000004e4810723c */ /* 0x040fe20000001810 */
[----:B------:R1:W2:Y:S01]  /*168e0*/  MUFU.EX2 R119, R2 ;  /* 0x0000000200777308 */ /* 0x0002a20000000800 */
[----:B------:R-:W4:Y:S06]  /*168f0*/  LDSM.16.MT88.4 R76, [R218+0x5900] ;  /* 0x00590000da4c783b */ /* 0x000f2c0000004200 */
[C---:B------:R-:W-:Y:S08]  /*16900*/  HMMA.16816.F32 R20, R72.reuse, R80, R20 ;  /* 0x000000504814723c */ /* 0x040ff00000001814 */
[C---:B------:R-:W-:Y:S01]  /*16910*/  HMMA.16816.F32 R24, R72.reuse, R82, R24 ;  /* 0x000000524818723c */ /* 0x040fe20000001818 */
[----:B------:R-:W2:Y:S07]  /*16920*/  LDSM.16.MT88.4 R80, [R220+0x5900] ;  /* 0x00590000dc50783b */ /* 0x000eae0000004200 */
[C---:B------:R-:W-:Y:S04]  /*16930*/  HMMA.16816.F32 R28, R72.reuse, R88, R28 ;  /* 0x00000058481c723c */ /* 0x040fe8000000181c */
[----:B-1----:R-:W-:Y:S02]  /*16940*/  FFMA.FTZ R2, R170, c[0x0][0x2d0], -R149 ;  /* 0x0000b400aa027a23 */ /* 0x002fe40000010895 */
[----:B------:R-:W-:Y:S02]  /*16950*/  IMAD.MOV.U32 R170, RZ, RZ, R115 ;  /* 0x000000ffffaa7224 */ /* 0x000fe400078e0073 */
[C---:B------:R-:W-:Y:S01]  /*16960*/  HMMA.16816.F32 R32, R72.reuse, R90, R32 ;  /* 0x0000005a4820723c */ /* 0x040fe20000001820 */
[----:B------:R1:W-:Y:S01]  /*16970*/  MUFU.EX2 R117, R2 ;  /* 0x0000000200757308 */ /* 0x0003e20000000800 */
[----:B------:R-:W2:Y:S02]  /*16980*/  LDSM.16.MT88.4 R88, [R217+0x2100] ;  /* 0x00210000d958783b */ /* 0x000ea40000004200 */
[----:B------:R-:W-:Y:S04]  /*16990*/  IMAD.MOV.U32 R115, RZ, RZ, R104 ;  /* 0x000000ffff737224 */ /* 0x000fe800078e0068 */
[C---:B---3--:R-:W-:Y:S08]  /*169a0*/  HMMA.16816.F32 R36, R72.reuse, R84, R36 ;  /* 0x000000544824723c */ /* 0x048ff00000001824 */
[C---:B------:R-:W-:Y:S01]  /*169b0*/  HMMA.16816.F32 R40, R72.reuse, R86, R40 ;  /* 0x000000564828723c */ /* 0x040fe20000001828 */
[----:B------:R-:W3:Y:S07]  /*169c0*/  LDSM.16.MT88.4 R84, [R218+0x2100] ;  /* 0x00210000da54783b */ /* 0x000eee0000004200 */
[C---:B----4-:R-:W-:Y:S04]  /*169d0*/  HMMA.16816.F32 R44, R72.reuse, R76, R44 ;  /* 0x0000004c482c723c */ /* 0x050fe8000000182c */
[----:B-1----:R-:W-:Y:S02]  /*169e0*/  FFMA.FTZ R2, R171, c[0x0][0x2d0], -R149 ;  /* 0x0000b400ab027a23 */ /* 0x002fe40000010895 */
[----:B------:R-:W-:Y:S02]  /*169f0*/  IMAD.MOV.U32 R171, RZ, RZ, R105 ;  /* 0x000000ffffab7224 */ /* 0x000fe400078e0069 */
[C---:B------:R-:W-:Y:S01]  /*16a00*/  HMMA.16816.F32 R48, R72.reuse, R78, R48 ;  /* 0x0000004e4830723c */ /* 0x040fe20000001830 */
[----:B------:R1:W4:Y:S01]  /*16a10*/  MUFU.EX2 R118, R2 ;  /* 0x0000000200767308 */ /* 0x0003220000000800 */
[----:B------:R-:W3:Y:S06]  /*16a20*/  LDSM.16.MT88.4 R76, [R221+0x2100] ;  /* 0x00210000dd4c783b */ /* 0x000eec0000004200 */
[C---:B------:R-:W-:Y:S08]  /*16a30*/  HMMA.16816.F32 R52, R72.reuse, R92, R52 ;  /* 0x0000005c4834723c */ /* 0x040ff00000001834 */
[C---:B------:R-:W-:Y:S01]  /*16a40*/  HMMA.16816.F32 R56, R72.reuse, R94, R56 ;  /* 0x0000005e4838723c */ /* 0x040fe20000001838 */
[----:B------:R-:W-:Y:S07]  /*16a50*/  LDSM.16.MT88.4 R92, [R221+0x6100] ;  /* 0x00610000dd5c783b */ /* 0x000fee0000004200 */
[C---:B--2---:R-:W-:Y:S04]  /*16a60*/  HMMA.16816.F32 R60, R72.reuse, R80, R60 ;  /* 0x00000050483c723c */ /* 0x044fe8000000183c */
[----:B-1----:R-:W-:Y:S02]  /*16a70*/  FFMA.FTZ R2, R168, c[0x0][0x2d0], -R148 ;  /* 0x0000b400a8027a23 */ /* 0x002fe40000010894 */
[----:B------:R-:W-:Y:S02]  /*16a80*/  IMAD.MOV.U32 R168, RZ, RZ, R106 ;  /* 0x000000ffffa87224 */ /* 0x000fe400078e006a */
[----:B------:R-:W-:Y:S01]  /*16a90*/  HMMA.16816.F32 R64, R72, R82, R64 ;  /* 0x000000524840723c */ /* 0x000fe20000001840 */
[----:B------:R1:W-:Y:S01]  /*16aa0*/  MUFU.EX2 R165, R2 ;  /* 0x0000000200a57308 */ /* 0x0003e20000000800 */
[----:B------:R-:W2:Y:S05]  /*16ab0*/  LDSM.16.MT88.4 R80, [R220+0x2100] ;  /* 0x00210000dc50783b */ /* 0x000eaa0000004200 */
[----:B------:R-:W-:Y:S02]  /*16ac0*/  F2FP.PACK_AB R72, R119, R167 ;  /* 0x000000a77748723e */ /* 0x000fe400000000ff */
[----:B----4-:R-:W-:Y:S03]  /*16ad0*/  F2FP.PACK_AB R73, R118, R117 ;  /* 0x000000757649723e */ /* 0x010fe600000000ff */
[--C-:B-1----:R-:W-:Y:S04]  /*16ae0*/  FFMA.FTZ R2, R169, c[0x0][0x2d0], -R148.reuse ;  /* 0x0000b400a9027a23 */ /* 0x102fe80000010894 */
[----:B------:R1:W4:Y:S02]  /*16af0*/  MUFU.EX2 R164, R2 ;  /* 0x0000000200a47308 */ /* 0x0003240000000800 */
[----:B-1----:R-:W-:Y:S01]  /*16b00*/  FFMA.FTZ R2, R173, c[0x0][0x2d0], -R149 ;  /* 0x0000b400ad027a23 */ /* 0x002fe20000010895 */
[----:B----4-:R-:W-:Y:S01]  /*16b10*/  F2FP.PACK_AB R74, R164, R165 ;  /* 0x000000a5a44a723e */ /* 0x010fe200000000ff */
[----:B------:R-:W-:Y:S06]  /*16b20*/  IMAD.MOV.U32 R173, RZ, RZ, R107 ;  /* 0x000000ffffad7224 */ /* 0x000fec00078e006b */
[----:B------:R1:W-:Y:S01]  /*16b30*/  MUFU.EX2 R116, R2 ;  /* 0x0000000200747308 */ /* 0x0003e20000000800 */
[----:B------:R-:W-:Y:S01]  /*16b40*/  LDSM.16.MT88.4 R104, [R218+0x3900] ;  /* 0x00390000da68783b */ /* 0x000fe20000004200 */
[--C-:B-1----:R-:W-:Y:S07]  /*16b50*/  FFMA.FTZ R2, R174, c[0x0][0x2d0], -R149.reuse ;  /* 0x0000b400ae027a23 */ /* 0x102fee0000010895 */
[----:B------:R-:W4:Y:S01]  /*16b60*/  LDL.LU R174, [R1+0x24] ;  /* 0x0000240001ae7983 */ /* 0x000f220000300800 */
[----:B------:R1:W1:Y:S03]  /*16b70*/  MUFU.EX2 R163, R2 ;  /* 0x0000000200a37308 */ /* 0x0002660000000800 */
[----:B------:R-:W4:Y:S01]  /*16b80*/  LDL.LU R169, [R1+0x28] ;  /* 0x0000280001a97983 */ /* 0x000f220000300800 */
[----:B-1----:R-:W-:Y:S01]  /*16b90*/  FFMA.FTZ R2, R175, c[0x0][0x2d0], -R148 ;  /* 0x0000b400af027a23 */ /* 0x002fe20000010894 */
[----:B------:R-:W-:Y:S01]  /*16ba0*/  F2FP.PACK_AB R75, R163, R116 ;  /* 0x00000074a34b723e */ /* 0x000fe200000000ff */
[----:B------:R-:W-:Y:S04]  /*16bb0*/  IMAD.MOV.U32 R175, RZ, RZ, R114 ;  /* 0x000000ffffaf7224 */ /* 0x000fe800078e0072 */
[----:B------:R1:W-:Y:S01]  /*16bc0*/  MUFU.EX2 R162, R2 ;  /* 0x0000000200a27308 */ /* 0x0003e20000000800 */
[----:B------:R-:W-:Y:S01]  /*16bd0*/  IMAD.MOV.U32 R114, RZ, RZ, R70 ;  /* 0x000000ffff727224 */ /* 0x000fe200078e0046 */
[C---:B------:R-:W-:Y:S08]  /*16be0*/  HMMA.16816.F32 R4, R72.reuse, R88, R4 ;  /* 0x000000584804723c */ /* 0x040ff00000001804 */
[C---:B------:R-:W-:Y:S01]  /*16bf0*/  HMMA.16816.F32 R8, R72.reuse, R90, R8 ;  /* 0x0000005a4808723c */ /* 0x040fe20000001808 */
[----:B------:R-:W2:Y:S07]  /*16c00*/  LDSM.16.MT88.4 R88, [R217+0x6100] ;  /* 0x00610000d958783b */ /* 0x000eae0000004200 */
[C---:B---3--:R-:W-:Y:S04]  /*16c10*/  HMMA.16816.F32 R12, R72.reuse, R84, R12 ;  /* 0x00000054480c723c */ /* 0x048fe8000000180c */
[--C-:B-1----:R-:W-:Y:S04]  /*16c20*/  FFMA.FTZ R2, R181, c[0x0][0x2d0], -R148.reuse ;  /* 0x0000b400b5027a23 */ /* 0x102fe80000010894 */
[C---:B------:R-:W-:Y:S01]  /*16c30*/  HMMA.16816.F32 R16, R72.reuse, R86, R16 ;  /* 0x000000564810723c */ /* 0x040fe20000001810 */
[----:B------:R1:W3:Y:S01]  /*16c40*/  MUFU.EX2 R127, R2 ;  /* 0x00000002007f7308 */ /* 0x0002e20000000800 */
[----:B------:R-:W3:Y:S06]  /*16c50*/  LDSM.16.MT88.4 R84, [R218+0x6100] ;  /* 0x00610000da54783b */ /* 0x000eec0000004200 */
[C---:B------:R-:W-:Y:S08]  /*16c60*/  HMMA.16816.F32 R20, R72.reuse, R76, R20 ;  /* 0x0000004c4814723c */ /* 0x040ff00000001814 */
[C---:B------:R-:W-:Y:S01]  /*16c70*/  HMMA.16816.F32 R24, R72.reuse, R78, R24 ;  /* 0x0000004e4818723c */ /* 0x040fe20000001818 */
[----:B------:R-:W3:Y:S07]  /*16c80*/  LDSM.16.MT88.4 R76, [R217+0x2900] ;  /* 0x00290000d94c783b */ /* 0x000eee0000004200 */
[C---:B--2---:R-:W-:Y:S04]  /*16c90*/  HMMA.16816.F32 R28, R72.reuse, R80, R28 ;  /* 0x00000050481c723c */ /* 0x044fe8000000181c */
[--C-:B-1----:R-:W-:Y:S04]  /*16ca0*/  FFMA.FTZ R2, R187, c[0x0][0x2d0], -R149.reuse ;  /* 0x0000b400bb027a23 */ /* 0x102fe80000010895 */
[C---:B------:R-:W-:Y:S01]  /*16cb0*/  HMMA.16816.F32 R32, R72.reuse, R82, R32 ;  /* 0x000000524820723c */ /* 0x040fe20000001820 */
[----:B------:R1:W-:Y:S01]  /*16cc0*/  MUFU.EX2 R126, R2 ;  /* 0x00000002007e7308 */ /* 0x0003e20000000800 */
[----:B------:R-:W2:Y:S06]  /*16cd0*/  LDSM.16.MT88.4 R80, [R218+0x2900] ;  /* 0x00290000da50783b */ /* 0x000eac0000004200 */
[C---:B------:R-:W-:Y:S08]  /*16ce0*/  HMMA.16816.F32 R36, R72.reuse, R88, R36 ;  /* 0x000000584824723c */ /* 0x040ff00000001824 */
[C---:B------:R-:W-:Y:S01]  /*16cf0*/  HMMA.16816.F32 R40, R72.reuse, R90, R40 ;  /* 0x0000005a4828723c */ /* 0x040fe20000001828 */
[----:B------:R-:W2:Y:S07]  /*16d00*/  LDSM.16.MT88.4 R88, [R221+0x2900] ;  /* 0x00290000dd58783b */ /* 0x000eae0000004200 */
[C---:B---3--:R-:W-:Y:S04]  /*16d10*/  HMMA.16816.F32 R44, R72.reuse, R84, R44 ;  /* 0x00000054482c723c */ /* 0x048fe8000000182c */
[--C-:B-1----:R-:W-:Y:S04]  /*16d20*/  FFMA.FTZ R2, R186, c[0x0][0x2d0], -R149.reuse ;  /* 0x0000b400ba027a23 */ /* 0x102fe80000010895 */
[C---:B------:R-:W-:Y:S01]  /*16d30*/  HMMA.16816.F32 R48, R72.reuse, R86, R48 ;  /* 0x000000564830723c */ /* 0x040fe20000001830 */
[----:B------:R1:W3:Y:S01]  /*16d40*/  MUFU.EX2 R125, R2 ;  /* 0x00000002007d7308 */ /* 0x0002e20000000800 */
[----:B------:R-:W2:Y:S06]  /*16d50*/  LDSM.16.MT88.4 R84, [R220+0x2900] ;  /* 0x00290000dc54783b */ /* 0x000eac0000004200 */
[C---:B------:R-:W-:Y:S08]  /*16d60*/  HMMA.16816.F32 R52, R72.reuse, R92, R52 ;  /* 0x0000005c4834723c */ /* 0x040ff00000001834 */
        /* <DEDUP_REMOVED lines=23> */
[----:B-1----:R-:W-:Y:S04]  /*16ee0*/  FFMA.FTZ R2, R191, c[0x0][0x2d0], -R148 ;  /* 0x0000b400bf027a23 */ /* 0x002fe80000010894 */
[C---:B------:R-:W-:Y:S01]  /*16ef0*/  HMMA.16816.F32 R16, R72.reuse, R82, R16 ;  /* 0x000000524810723c */ /* 0x040fe20000001810 */
[----:B------:R1:W2:Y:S01]  /*16f00*/  MUFU.EX2 R135, R2 ;  /* 0x0000000200877308 */ /* 0x0002a20000000800 */
[----:B------:R-:W2:Y:S02]  /*16f10*/  LDSM.16.MT88.4 R80, [R221+0x6900] ;  /* 0x00690000dd50783b */ /* 0x000ea40000004200 */
[----:B----4-:R-:W-:Y:S04]  /*16f20*/  FFMA.FTZ R0, R0, R174, R175 ;  /* 0x000000ae00007223 */ /* 0x010fe800000100af */
[C---:B------:R-:W-:Y:S04]  /*16f30*/  HMMA.16816.F32 R20, R72.reuse, R88, R20 ;  /* 0x000000584814723c */ /* 0x040fe80000001814 */
[----:B------:R-:W-:Y:S02]  /*16f40*/  FADD.FTZ R0, R168, R0 ;  /* 0x00000000a8007221 */ /* 0x000fe40000010000 */
[----:B------:R-:W-:Y:S02]  /*16f50*/  FFMA.FTZ R3, R3, R169, R173 ;  /* 0x000000a903037223 */ /* 0x000fe400000100ad */
[C---:B------:R-:W-:Y:S01]  /*16f60*/  HMMA.16816.F32 R24, R72.reuse, R90, R24 ;  /* 0x0000005a4818723c */ /* 0x040fe20000001818 */
[----:B------:R-:W-:Y:S03]  /*16f70*/  LDSM.16.MT88.4 R88, [R220+0x3100] ;  /* 0x00310000dc58783b */ /* 0x000fe60000004200 */
[----:B------:R-:W-:Y:S04]  /*16f80*/  FADD.FTZ R0, R115, R0 ;  /* 0x0000000073007221 */ /* 0x000fe80000010000 */
[C---:B------:R-:W-:Y:S04]  /*16f90*/  HMMA.16816.F32 R28, R72.reuse, R84, R28 ;  /* 0x00000054481c723c */ /* 0x040fe8000000181c */
[--C-:B-1----:R-:W-:Y:S02]  /*16fa0*/  FFMA.FTZ R2, R244, c[0x0][0x2d0], -R149.reuse ;  /* 0x0000b400f4027a23 */ /* 0x102fe40000010895 */
[----:B------:R-:W-:Y:S02]  /*16fb0*/  FADD.FTZ R0, R113, R0 ;  /* 0x0000000071007221 */ /* 0x000fe40000010000 */
[C---:B------:R-:W-:Y:S01]  /*16fc0*/  HMMA.16816.F32 R32, R72.reuse, R86, R32 ;  /* 0x000000564820723c */ /* 0x040fe20000001820 */
[----:B------:R1:W-:Y:S01]  /*16fd0*/  MUFU.EX2 R134, R2 ;  /* 0x0000000200867308 */ /* 0x0003e20000000800 */
[----:B------:R-:W4:Y:S02]  /*16fe0*/  LDSM.16.MT88.4 R84, [R220+0x6900] ;  /* 0x00690000dc54783b */ /* 0x000f240000004200 */
[----:B------:R-:W-:Y:S04]  /*16ff0*/  FADD.FTZ R0, R251, R0 ;  /* 0x00000000fb007221 */ /* 0x000fe80000010000 */
[C---:B------:R-:W-:Y:S04]  /*17000*/  HMMA.16816.F32 R36, R72.reuse, R92, R36 ;  /* 0x0000005c4824723c */ /* 0x040fe80000001824 */
[----:B------:R-:W-:Y:S04]  /*17010*/  FADD.FTZ R0, R250, R0 ;  /* 0x00000000fa007221 */ /* 0x000fe80000010000 */
[C---:B------:R-:W-:Y:S01]  /*17020*/  HMMA.16816.F32 R40, R72.reuse, R94, R40 ;  /* 0x0000005e4828723c */ /* 0x040fe20000001828 */
[----:B------:R-:W-:Y:S03]  /*17030*/  LDSM.16.MT88.4 R92, [R218+0x7100] ;  /* 0x00710000da5c783b */ /* 0x000fe60000004200 */
[----:B------:R-:W-:Y:S04]  /*17040*/  FADD.FTZ R0, R122, R0 ;  /* 0x000000007a007221 */ /* 0x000fe80000010000 */
[C---:B---3--:R-:W-:Y:S04]  /*17050*/  HMMA.16816.F32 R44, R72.reuse, R76, R44 ;  /* 0x0000004c482c723c */ /* 0x048fe8000000182c */
[--C-:B-1----:R-:W-:Y:S02]  /*17060*/  FFMA.FTZ R2, R243, c[0x0][0x2d0], -R149.reuse ;  /* 0x0000b400f3027a23 */ /* 0x102fe40000010895 */
[----:B------:R-:W-:Y:S02]  /*17070*/  FADD.FTZ R0, R121, R0 ;  /* 0x0000000079007221 */ /* 0x000fe40000010000 */
[C---:B------:R-:W-:Y:S01]  /*17080*/  HMMA.16816.F32 R48, R72.reuse, R78, R48 ;  /* 0x0000004e4830723c */ /* 0x040fe20000001830 */
[----:B------:R1:W3:Y:S01]  /*17090*/  MUFU.EX2 R133, R2 ;  /* 0x0000000200857308 */ /* 0x0002e20000000800 */
[----:B------:R-:W3:Y:S02]  /*170a0*/  LDSM.16.MT88.4 R76, [R217+0x3100] ;  /* 0x00310000d94c783b */ /* 0x000ee40000004200 */
[----:B------:R-:W-:Y:S04]  /*170b0*/  FADD.FTZ R0, R120, R0 ;  /* 0x0000000078007221 */ /* 0x000fe80000010000 */
[C---:B--2---:R-:W-:Y:S04]  /*170c0*/  HMMA.16816.F32 R52, R72.reuse, R80, R52 ;  /* 0x000000504834723c */ /* 0x044fe80000001834 */
[----:B------:R-:W-:Y:S04]  /*170d0*/  FADD.FTZ R0, R190, R0 ;  /* 0x00000000be007221 */ /* 0x000fe80000010000 */
[C---:B------:R-:W-:Y:S01]  /*170e0*/  HMMA.16816.F32 R56, R72.reuse, R82, R56 ;  /* 0x000000524838723c */ /* 0x040fe20000001838 */
[----:B------:R-:W2:Y:S03]  /*170f0*/  LDSM.16.MT88.4 R80, [R218+0x3100] ;  /* 0x00310000da50783b */ /* 0x000ea60000004200 */
[----:B------:R-:W-:Y:S04]  /*17100*/  FADD.FTZ R0, R129, R0 ;  /* 0x0000000081007221 */ /* 0x000fe80000010000 */
[C---:B----4-:R-:W-:Y:S04]  /*17110*/  HMMA.16816.F32 R60, R72.reuse, R84, R60 ;  /* 0x00000054483c723c */ /* 0x050fe8000000183c */
[----:B-1----:R-:W-:Y:S02]  /*17120*/  FFMA.FTZ R2, R211, c[0x0][0x2d0], -R148 ;  /* 0x0000b400d3027a23 */ /* 0x002fe40000010894 */
[----:B------:R-:W-:Y:S02]  /*17130*/  FADD.FTZ R0, R128, R0 ;  /* 0x0000000080007221 */ /* 0x000fe40000010000 */
[----:B------:R-:W-:Y:S01]  /*17140*/  HMMA.16816.F32 R64, R72, R86, R64 ;  /* 0x000000564840723c */ /* 0x000fe20000001840 */
[----:B------:R1:W-:Y:S01]  /*17150*/  MUFU.EX2 R157, R2 ;  /* 0x00000002009d7308 */ /* 0x0003e20000000800 */
[----:B------:R-:W4:Y:S02]  /*17160*/  LDSM.16.MT88.4 R84, [R221+0x3100] ;  /* 0x00310000dd54783b */ /* 0x000f240000004200 */
[----:B------:R-:W-:Y:S03]  /*17170*/  FADD.FTZ R0, R109, R0 ;  /* 0x000000006d007221 */ /* 0x000fe60000010000 */
[----:B------:R-:W-:Y:S01]  /*17180*/  F2FP.PACK_AB R72, R135, R158 ;  /* 0x0000009e8748723e */ /* 0x000fe200000000ff */
[----:B------:R-:W-:Y:S01]  /*17190*/  FADD.FTZ R0, R110, R0 ;  /* 0x000000006e007221 */ /* 0x000fe20000010000 */
[----:B---3--:R-:W-:Y:S03]  /*171a0*/  F2FP.PACK_AB R73, R133, R134 ;  /* 0x000000868549723e */ /* 0x008fe600000000ff */
[----:B------:R-:W-:Y:S04]  /*171b0*/  FADD.FTZ R0, R108, R0 ;  /* 0x000000006c007221 */ /* 0x000fe80000010000 */
[----:B------:R-:W-:Y:S04]  /*171c0*/  FADD.FTZ R0, R172, R0 ;  /* 0x00000000ac007221 */ /* 0x000fe80000010000 */
[----:B------:R-:W-:Y:S04]  /*171d0*/  FADD.FTZ R0, R117, R0 ;  /* 0x0000000075007221 */ /* 0x000fe80000010000 */
[----:B------:R-:W-:Y:S02]  /*171e0*/  FADD.FTZ R0, R118, R0 ;  /* 0x0000000076007221 */ /* 0x000fe40000010000 */
[----:B-1----:R-:W-:Y:S02]  /*171f0*/  FFMA.FTZ R2, R242, c[0x0][0x2d0], -R148 ;  /* 0x0000b400f2027a23 */ /* 0x002fe40000010894 */
[----:B------:R-:W-:Y:S02]  /*17200*/  FADD.FTZ R0, R116, R0 ;  /* 0x0000000074007221 */ /* 0x000fe40000010000 */
[----:B------:R1:W3:Y:S02]  /*17210*/  MUFU.EX2 R156, R2 ;  /* 0x00000002009c7308 */ /* 0x0002e40000000800 */
[----:B------:R-:W-:Y:S04]  /*17220*/  FADD.FTZ R0, R163, R0 ;  /* 0x00000000a3007221 */ /* 0x000fe80000010000 */
[----:B------:R-:W-:Y:S04]  /*17230*/  FADD.FTZ R0, R126, R0 ;  /* 0x000000007e007221 */ /* 0x000fe80000010000 */
[----:B------:R-:W-:Y:S04]  /*17240*/  FADD.FTZ R0, R125, R0 ;  /* 0x000000007d007221 */ /* 0x000fe80000010000 */
[----:B------:R-:W-:Y:S04]  /*17250*/  FADD.FTZ R0, R124, R0 ;  /* 0x000000007c007221 */ /* 0x000fe80000010000 */
[----:B------:R-:W-:Y:S04]  /*17260*/  FADD.FTZ R0, R159, R0 ;  /* 0x000000009f007221 */ /* 0x000fe80000010000 */
[----:B------:R-:W-:Y:S02]  /*17270*/  FADD.FTZ R0, R134, R0 ;  /* 0x0000000086007221 */ /* 0x000fe40000010000 */
[--C-:B-1----:R-:W-:Y:S01]  /*17280*/  FFMA.FTZ R2, R249, c[0x0][0x2d0], -R149.reuse ;  /* 0x0000b400f9027a23 */ /* 0x102fe20000010895 */
[----:B---3--:R-:W-:Y:S01]  /*17290*/  F2FP.PACK_AB R74, R156, R157 ;  /* 0x0000009d9c4a723e */ /* 0x008fe200000000ff */
[----:B------:R-:W-:Y:S02]  /*172a0*/  FADD.FTZ R0, R133, R0 ;  /* 0x0000000085007221 */ /* 0x000fe40000010000 */
[----:B------:R1:W3:Y:S02]  /*172b0*/  MUFU.EX2 R132, R2 ;  /* 0x0000000200847308 */ /* 0x0002e40000000800 */
[--C-:B-1----:R-:W-:Y:S02]  /*172c0*/  FFMA.FTZ R2, R252, c[0x0][0x2d0], -R149.reuse ;  /* 0x0000b400fc027a23 */ /* 0x102fe40000010895 */
[----:B---3--:R-:W-:Y:S06]  /*172d0*/  FADD.FTZ R0, R132, R0 ;  /* 0x0000000084007221 */ /* 0x008fec0000010000 */
[----:B------:R1:W3:Y:S02]  /*172e0*/  MUFU.EX2 R155, R2 ;  /* 0x00000002009b7308 */ /* 0x0002e40000000800 */
[----:B-1----:R-:W-:Y:S01]  /*172f0*/  FFMA.FTZ R2, R247, c[0x0][0x2d0], -R148 ;  /* 0x0000b400f7027a23 */ /* 0x002fe20000010894 */
[C---:B---3--:R-:W-:Y:S01]  /*17300*/  F2FP.PACK_AB R75, R155.reuse, R132 ;  /* 0x000000849b4b723e */ /* 0x048fe200000000ff */
[----:B------:R-:W-:Y:S06]  /*17310*/  FADD.FTZ R0, R155, R0 ;  /* 0x000000009b007221 */ /* 0x000fec0000010000 */
        /* <DEDUP_REMOVED lines=8> */
[----:B------:R-:W-:Y:S06]  /*173a0*/  LDSM.16.MT88.4 R80, [R217+0x3900] ;  /* 0x00390000d950783b */ /* 0x000fec0000004200 */
[C---:B----4-:R-:W-:Y:S08]  /*173b0*/  HMMA.16816.F32 R20, R72.reuse, R84, R20 ;  /* 0x000000544814723c */ /* 0x050ff00000001814 */
[C---:B------:R-:W-:Y:S08]  /*173c0*/  HMMA.16816.F32 R24, R72.reuse, R86, R24 ;  /* 0x000000564818723c */ /* 0x040ff00000001818 */
[C---:B------:R-:W-:Y:S04]  /*173d0*/  HMMA.16816.F32 R28, R72.reuse, R88, R28 ;  /* 0x00000058481c723c */ /* 0x040fe8000000181c */
[--C-:B-1----:R-:W-:Y:S01]  /*173e0*/  FFMA.FTZ R2, R102, c[0x0][0x2d0], -R149.reuse ;  /* 0x0000b40066027a23 */ /* 0x102fe20000010895 */
[----:B--2---:R-:W-:Y:S03]  /*173f0*/  F2FP.PACK_AB R136, R153, R154 ;  /* 0x0000009a9988723e */ /* 0x004fe600000000ff */
[C---:B------:R-:W-:Y:S01]  /*17400*/  HMMA.16816.F32 R32, R72.reuse, R90, R32 ;  /* 0x0000005a4820723c */ /* 0x040fe20000001820 */
[----:B------:R1:W2:Y:S07]  /*17410*/  MUFU.EX2 R152, R2 ;  /* 0x0000000200987308 */ /* 0x0002ae0000000800 */
[C---:B---3--:R-:W-:Y:S08]  /*17420*/  HMMA.16816.F32 R36, R72.reuse, R76, R36 ;  /* 0x0000004c4824723c */ /* 0x048ff00000001824 */
[C---:B------:R-:W-:Y:S08]  /*17430*/  HMMA.16816.F32 R40, R72.reuse, R78, R40 ;  /* 0x0000004e4828723c */ /* 0x040ff00000001828 */
[C---:B------:R-:W-:Y:S04]  /*17440*/  HMMA.16816.F32 R44, R72.reuse, R92, R44 ;  /* 0x0000005c482c723c */ /* 0x040fe8000000182c */
[--C-:B-1----:R-:W-:Y:S02]  /*17450*/  FFMA.FTZ R2, R101, c[0x0][0x2d0], -R149.reuse ;  /* 0x0000b40065027a23 */ /* 0x102fe40000010895 */
[----:B--2---:R-:W-:Y:S02]  /*17460*/  FADD.FTZ R0, R152, R0 ;  /* 0x0000000098007221 */ /* 0x004fe40000010000 */
[C---:B------:R-:W-:Y:S01]  /*17470*/  HMMA.16816.F32 R48, R72.reuse, R94, R48 ;  /* 0x0000005e4830723c */ /* 0x040fe20000001830 */
[----:B------:R1:W2:Y:S07]  /*17480*/  MUFU.EX2 R151, R2 ;  /* 0x0000000200977308 */ /* 0x0002ae0000000800 */
[C---:B------:R-:W-:Y:S08]  /*17490*/  HMMA.16816.F32 R52, R72.reuse, R96, R52 ;  /* 0x000000604834723c */ /* 0x040ff00000001834 */
[C---:B------:R-:W-:Y:S01]  /*174a0*/  HMMA.16816.F32 R56, R72.reuse, R98, R56 ;  /* 0x000000624838723c */ /* 0x040fe20000001838 */
[----:B------:R-:W-:Y:S03]  /*174b0*/  LDSM.16.MT88.4 R96, [R221+0x3900] ;  /* 0x00390000dd60783b */ /* 0x000fe60000004200 */
[--C-:B-1----:R-:W-:Y:S05]  /*174c0*/  FFMA.FTZ R2, R100, c[0x0][0x2d0], -R148.reuse ;  /* 0x0000b40064027a23 */ /* 0x102fea0000010894 */
[----:B------:R-:W1:Y:S03]  /*174d0*/  LDSM.16.MT88.4 R100, [R220+0x7100] ;  /* 0x00710000dc64783b */ /* 0x000e660000004200 */
[----:B------:R-:W-:Y:S01]  /*174e0*/  FFMA.FTZ R148, R138, c[0x0][0x2d0], -R148 ;  /* 0x0000b4008a947a23 */ /* 0x000fe20000010894 */
[----:B------:R3:W-:Y:S01]  /*174f0*/  MUFU.EX2 R150, R2 ;  /* 0x0000000200967308 */ /* 0x0007e20000000800 */
[----:B--2---:R-:W-:Y:S09]  /*17500*/  FADD.FTZ R0, R151, R0 ;  /* 0x0000000097007221 */ /* 0x004ff20000010000 */
[----:B------:R-:W2:Y:S01]  /*17510*/  MUFU.EX2 R148, R148 ;  /* 0x0000009400947308 */ /* 0x000ea20000000800 */
[--C-:B---3--:R-:W-:Y:S01]  /*17520*/  FFMA.FTZ R2, R137, c[0x0][0x2d0], -R149.reuse ;  /* 0x0000b40089027a23 */ /* 0x108fe20000010895 */
[----:B------:R-:W-:Y:S01]  /*17530*/  F2FP.PACK_AB R137, R151, R152 ;  /* 0x000000989789723e */ /* 0x000fe200000000ff */
[----:B------:R-:W-:Y:S07]  /*17540*/  FFMA.FTZ R149, R71, c[0x0][0x2d0], -R149 ;  /* 0x0000b40047957a23 */ /* 0x000fee0000010895 */
[----:B------:R3:W4:Y:S01]  /*17550*/  MUFU.EX2 R70, R2 ;  /* 0x0000000200467308 */ /* 0x0007220000000800 */
[----:B--2---:R-:W-:Y:S01]  /*17560*/  F2FP.PACK_AB R138, R148, R150 ;  /* 0x00000096948a723e */ /* 0x004fe200000000ff */
[C---:B-1----:R-:W-:Y:S08]  /*17570*/  HMMA.16816.F32 R60, R72.reuse, R100, R60 ;  /* 0x00000064483c723c */ /* 0x042ff0000000183c */
[----:B------:R-:W1:Y:S01]  /*17580*/  MUFU.EX2 R149, R149 ;  /* 0x0000009500957308 */ /* 0x000e620000000800 */
[----:B------:R-:W-:Y:S03]  /*17590*/  HMMA.16816.F32 R64, R72, R102, R64 ;  /* 0x000000664840723c */ /* 0x000fe60000001840 */
[----:B---3--:R-:W-:Y:S02]  /*175a0*/  FADD.FTZ R2, R171, R3 ;  /* 0x00000003ab027221 */ /* 0x008fe40000010000 */
[----:B----4-:R-:W-:Y:S02]  /*175b0*/  FADD.FTZ R0, R70, R0 ;  /* 0x0000000046007221 */ /* 0x010fe40000010000 */
[----:B------:R-:W-:Y:S05]  /*175c0*/  FADD.FTZ R2, R114, R2 ;  /* 0x0000000272027221 */ /* 0x000fea0000010000 */
[----:B------:R-:W-:Y:S01]  /*175d0*/  FADD.FTZ R2, R112, R2 ;  /* 0x0000000270027221 */ /* 0x000fe20000010000 */
[C---:B-1----:R-:W-:Y:S01]  /*175e0*/  F2FP.PACK_AB R139, R149.reuse, R70 ;  /* 0x00000046958b723e */ /* 0x042fe200000000ff */
[----:B------:R-:W-:Y:S01]  /*175f0*/  LDSM.16.MT88.4 R112, [R217+0x7900] ;  /* 0x00790000d970783b */ /* 0x000fe20000004200 */
[----:B------:R-:W-:Y:S02]  /*17600*/  FADD.FTZ R3, R149, R0 ;  /* 0x0000000095037221 */ /* 0x000fe40000010000 */
[----:B------:R-:W-:Y:S02]  /*17610*/  FADD.FTZ R2, R170, R2 ;  /* 0x00000002aa027221 */ /* 0x000fe40000010000 */
[----:B------:R-:W-:Y:S01]  /*17620*/  IMAD.MOV.U32 R70, RZ, RZ, R68 ;  /* 0x000000ffff467224 */ /* 0x000fe200078e0044 */
[C---:B------:R-:W-:Y:S02]  /*17630*/  HMMA.16816.F32 R76, R136.reuse, R80, R4 ;  /* 0x00000050884c723c */ /* 0x040fe40000001804 */
[----:B------:R-:W1:Y:S03]  /*17640*/  LDSM.16.MT88.4 R4, [R220+0x3900] ;  /* 0x00390000dc04783b */ /* 0x000e660000004200 */
[----:B------:R-:W-:Y:S03]  /*17650*/  FADD.FTZ R2, R166, R2 ;  /* 0x00000002a6027221 */ /* 0x000fe60000010000 */
[C---:B------:R-:W-:Y:S02]  /*17660*/  HMMA.16816.F32 R80, R136.reuse, R82, R8 ;  /* 0x000000528850723c */ /* 0x040fe40000001808 */
[----:B------:R2:W-:Y:S02]  /*17670*/  STL [R1+0x24], R3 ;  /* 0x0000240301007387 */ /* 0x0005e40000100800 */
[----:B------:R-:W-:Y:S04]  /*17680*/  FADD.FTZ R2, R248, R2 ;  /* 0x00000002f8027221 */ /* 0x000fe80000010000 */
[C---:B------:R-:W-:Y:S04]  /*17690*/  HMMA.16816.F32 R84, R136.reuse, R104, R12 ;  /* 0x000000688854723c */ /* 0x040fe8000000180c */
[----:B------:R-:W-:Y:S02]  /*176a0*/  FADD.FTZ R2, R123, R2 ;  /* 0x000000027b027221 */ /* 0x000fe40000010000 */
[----:B------:R-:W3:Y:S02]  /*176b0*/  LDSM.16.MT88.4 R120, [R218+0x7900] ;  /* 0x00790000da78783b */ /* 0x000ee40000004200 */
[C---:B------:R-:W-:Y:S04]  /*176c0*/  HMMA.16816.F32 R88, R136.reuse, R106, R16 ;  /* 0x0000006a8858723c */ /* 0x040fe80000001810 */
[----:B------:R-:W-:Y:S04]  /*176d0*/  FADD.FTZ R2, R210, R2 ;  /* 0x00000002d2027221 */ /* 0x000fe80000010000 */
[C---:B------:R-:W-:Y:S04]  /*176e0*/  HMMA.16816.F32 R92, R136.reuse, R96, R20 ;  /* 0x00000060885c723c */ /* 0x040fe80000001814 */
[----:B------:R-:W-:Y:S02]  /*176f0*/  FADD.FTZ R2, R209, R2 ;  /* 0x00000002d1027221 */ /* 0x000fe40000010000 */
[----:B--2---:R-:W-:Y:S02]  /*17700*/  IMAD.MOV.U32 R3, RZ, RZ, R69 ;  /* 0x000000ffff037224 */ /* 0x004fe400078e0045 */
[C---:B------:R-:W-:Y:S04]  /*17710*/  HMMA.16816.F32 R96, R136.reuse, R98, R24 ;  /* 0x000000628860723c */ /* 0x040fe80000001818 */
[----:B------:R-:W-:Y:S04]  /*17720*/  FADD.FTZ R2, R131, R2 ;  /* 0x0000000283027221 */ /* 0x000fe80000010000 */
[C---:B-1----:R-:W-:Y:S04]  /*17730*/  HMMA.16816.F32 R100, R136.reuse, R4, R28 ;  /* 0x000000048864723c */ /* 0x042fe8000000181c */
[----:B------:R-:W-:Y:S02]  /*17740*/  FADD.FTZ R2, R130, R2 ;  /* 0x0000000282027221 */ /* 0x000fe40000010000 */
[----:B------:R-:W1:Y:S02]  /*17750*/  LDSM.16.MT88.4 R128, [R221+0x7900] ;  /* 0x00790000dd80783b */ /* 0x000e640000004200 */
[C---:B------:R-:W-:Y:S04]  /*17760*/  HMMA.16816.F32 R104, R136.reuse, R6, R32 ;  /* 0x000000068868723c */ /* 0x040fe80000001820 */
[----:B------:R-:W-:Y:S02]  /*17770*/  FADD.FTZ R2, R184, R2 ;  /* 0x00000002b8027221 */ /* 0x000fe40000010000 */
[----:B------:R-:W2:Y:S02]  /*17780*/  LDSM.16.MT88.4 R4, [R220+0x7900] ;  /* 0x00790000dc04783b */ /* 0x000ea40000004200 */
[----:B------:R-:W-:Y:S02]  /*17790*/  FADD.FTZ R2, R111, R2 ;  /* 0x000000026f027221 */ /* 0x000fe40000010000 */
[C---:B------:R-:W-:Y:S03]  /*177a0*/  HMMA.16816.F32 R108, R136.reuse, R112, R36 ;  /* 0x00000070886c723c */ /* 0x040fe60000001824 */
[----:B------:R-:W-:Y:S04]  /*177b0*/  FADD.FTZ R2, R182, R2 ;  /* 0x00000002b6027221 */ /* 0x000fe80000010000 */
[----:B------:R-:W-:Y:S01]  /*177c0*/  FADD.FTZ R2, R180, R2 ;  /* 0x00000002b4027221 */ /* 0x000fe20000010000 */
[C---:B------:R-:W-:Y:S04]  /*177d0*/  HMMA.16816.F32 R112, R136.reuse, R114, R40 ;  /* 0x000000728870723c */ /* 0x040fe80000001828 */
[----:B------:R-:W-:Y:S04]  /*177e0*/  FADD.FTZ R2, R167, R2 ;  /* 0x00000002a7027221 */ /* 0x000fe80000010000 */
[----:B------:R-:W-:Y:S02]  /*177f0*/  FADD.FTZ R2, R119, R2 ;  /* 0x0000000277027221 */ /* 0x000fe40000010000 */
[C---:B---3--:R-:W-:Y:S03]  /*17800*/  HMMA.16816.F32 R116, R136.reuse, R120, R44 ;  /* 0x000000788874723c */ /* 0x048fe6000000182c */
[----:B------:R-:W-:Y:S04]  /*17810*/  FADD.FTZ R2, R165, R2 ;  /* 0x00000002a5027221 */ /* 0x000fe80000010000 */
[----:B------:R-:W-:Y:S01]  /*17820*/  FADD.FTZ R2, R164, R2 ;  /* 0x00000002a4027221 */ /* 0x000fe20000010000 */
[C---:B------:R-:W-:Y:S04]  /*17830*/  HMMA.16816.F32 R120, R136.reuse, R122, R48 ;  /* 0x0000007a8878723c */ /* 0x040fe80000001830 */
[----:B------:R-:W-:Y:S04]  /*17840*/  FADD.FTZ R2, R162, R2 ;  /* 0x00000002a2027221 */ /* 0x000fe80000010000 */
[----:B------:R-:W-:Y:S02]  /*17850*/  FADD.FTZ R2, R127, R2 ;  /* 0x000000027f027221 */ /* 0x000fe40000010000 */
[C---:B-1----:R-:W-:Y:S03]  /*17860*/  HMMA.16816.F32 R124, R136.reuse, R128, R52 ;  /* 0x00000080887c723c */ /* 0x042fe60000001834 */
[----:B------:R-:W-:Y:S04]  /*17870*/  FADD.FTZ R2, R161, R2 ;  /* 0x00000002a1027221 */ /* 0x000fe80000010000 */
[----:B------:R-:W-:Y:S01]  /*17880*/  FADD.FTZ R2, R160, R2 ;  /* 0x00000002a0027221 */ /* 0x000fe20000010000 */
[C---:B------:R-:W-:Y:S04]  /*17890*/  HMMA.16816.F32 R128, R136.reuse, R130, R56 ;  /* 0x000000828880723c */ /* 0x040fe80000001838 */
[----:B------:R-:W-:Y:S04]  /*178a0*/  FADD.FTZ R2, R158, R2 ;  /* 0x000000029e027221 */ /* 0x000fe80000010000 */
[----:B------:R-:W-:Y:S02]  /*178b0*/  FADD.FTZ R2, R135, R2 ;  /* 0x0000000287027221 */ /* 0x000fe40000010000 */
[C---:B--2---:R-:W-:Y:S03]  /*178c0*/  HMMA.16816.F32 R132, R136.reuse, R4, R60 ;  /* 0x000000048884723c */ /* 0x044fe6000000183c */
[----:B------:R-:W-:Y:S04]  /*178d0*/  FADD.FTZ R2, R157, R2 ;  /* 0x000000029d027221 */ /* 0x000fe80000010000 */
[----:B------:R-:W-:Y:S01]  /*178e0*/  FADD.FTZ R2, R156, R2 ;  /* 0x000000029c027221 */ /* 0x000fe20000010000 */
[----:B------:R-:W-:Y:S04]  /*178f0*/  HMMA.16816.F32 R136, R136, R6, R64 ;  /* 0x000000068888723c */ /* 0x000fe80000001840 */
[----:B------:R-:W-:Y:S04]  /*17900*/  FADD.FTZ R2, R154, R2 ;  /* 0x000000029a027221 */ /* 0x000fe80000010000 */
[----:B------:R-:W-:Y:S04]  /*17910*/  FADD.FTZ R2, R153, R2 ;  /* 0x0000000299027221 */ /* 0x000fe80000010000 */
[----:B------:R-:W-:Y:S04]  /*17920*/  FADD.FTZ R2, R150, R2 ;  /* 0x0000000296027221 */ /* 0x000fe80000010000 */
[----:B------:R-:W-:Y:S05]  /*17930*/  FADD.FTZ R0, R148, R2 ;  /* 0x0000000294007221 */ /* 0x000fea0000010000 */
[----:B------:R1:W-:Y:S01]  /*17940*/  STL [R1+0x28], R0 ;  /* 0x0000280001007387 */ /* 0x0003e20000100800 */
[----:B------:R-:W-:-:S05]  /*17950*/  @P0 BRA `(.L_x_683) ;  /* 0xffffb50000000947 */ /* 0x000fca000383ffff */
.L_x_680:
[----:B------:R-:W-:-:S13]  /*17960*/  ISETP.LE.AND P0, PT, RZ, UR14, PT ;  /* 0x0000000eff007c0c */ /* 0x000fda000bf03270 */
[----:B------:R-:W-:Y:S05]  /*17970*/  @!P0 BRA `(.L_x_684) ;  /* 0x000044b000008947 */ /* 0x000fea0003800000 */
[----:B------:R-:W2:Y:S04]  /*17980*/  LDL.LU R5, [R1+0x20] ;  /* 0x0000200001057983 */ /* 0x000ea80000300800 */
[----:B------:R-:W2:Y:S04]  /*17990*/  LDL.LU R4, [R1] ;  /* 0x0000000001047983 */ /* 0x000ea80000300800 */
[----:B------:R-:W3:Y:S04]  /*179a0*/  LDL R2, [R1+0x34] ;  /* 0x0000340001027983 */ /* 0x000ee80000100800 */
[----:B-1----:R-:W3:Y:S01]  /*179b0*/  LDL R0, [R1+0x30] ;  /* 0x0000300001007983 */ /* 0x002ee20000100800 */
[C---:B------:R-:W-:Y:S01]  /*179c0*/  IADD3 R3, R239.reuse, 0x5100, RZ ;  /* 0x00005100ef037810 */ /* 0x040fe20007ffe0ff */
[----:B------:R-:W-:Y:S01]  /*179d0*/  IMAD.MOV.U32 R71, RZ, RZ, R68 ;  /* 0x000000ffff477224 */ /* 0x000fe200078e0044 */
[----:B------:R-:W-:Y:S01]  /*179e0*/  IADD3 R3, R239, 0x100, RZ ;  /* 0x00000100ef037810 */ /* 0x000fe20007ffe0ff */
[----:B------:R-:W-:Y:S01]  /*179f0*/  IMAD.MOV.U32 R70, RZ, RZ, R69 ;  /* 0x000000ffff467224 */ /* 0x000fe200078e0045 */
[----:B------:R-:W-:-:S02]  /*17a00*/  ULDC UR5, c[0x0][0x210] ;  /* 0x0000840000057ab9 */ /* 0x000fc40000000800 */
[----:B------:R-:W-:Y:S02]  /*17a10*/  ULDC UR4, c[0x0][0x1e8] ;  /* 0x00007a0000047ab9 */ /* 0x000fe40000000800 */
[----:B------:R-:W-:Y:S02]  /*17a20*/  UIMAD UR5, UR13, UR5, URZ ;  /* 0x000000050d0572a4 */ /* 0x000fe4000f8e023f */
[----:B------:R-:W-:Y:S01]  /*17a30*/  UIMAD UR4, UR13, UR4, URZ ;  /* 0x000000040d0472a4 */ /* 0x000fe2000f8e023f */
[C---:B--2---:R-:W-:Y:S01]  /*17a40*/  SHF.L.U64.HI R241, R4.reuse, 0x1, R5 ;  /* 0x0000000104f17819 */ /* 0x044fe20000010205 */
[----:B------:R-:W-:Y:S01]  /*17a50*/  IMAD.SHL.U32 R240, R4, 0x2, RZ ;  /* 0x0000000204f07824 */ /* 0x000fe200078e00ff */
[C---:B------:R-:W-:Y:S02]  /*17a60*/  IADD3 R5, R239.reuse, 0x4100, RZ ;  /* 0x00004100ef057810 */ /* 0x040fe40007ffe0ff */
[C---:B------:R-:W-:Y:S02]  /*17a70*/  IADD3 R4, R239.reuse, 0x1100, RZ ;  /* 0x00001100ef047810 */ /* 0x040fe40007ffe0ff */
[----:B------:R-:W-:-:S02]  /*17a80*/  IADD3 R5, R239, 0x2100, RZ ;  /* 0x00002100ef057810 */ /* 0x000fc40007ffe0ff */
[C---:B---3--:R-:W-:Y:S01]  /*17a90*/  SHF.L.U64.HI R2, R0.reuse, 0x1, R2 ;  /* 0x0000000100027819 */ /* 0x048fe20000010202 */
[----:B------:R-:W-:Y:S01]  /*17aa0*/  IMAD.SHL.U32 R0, R0, 0x2, RZ ;  /* 0x0000000200007824 */ /* 0x000fe200078e00ff */
[----:B------:R-:W-:-:S04]  /*17ab0*/  IADD3 R4, R239, 0x6100, RZ ;  /* 0x00006100ef047810 */ /* 0x000fc80007ffe0ff */
[----:B------:R1:W-:Y:S04]  /*17ac0*/  STL [R1+0x8], R0 ;  /* 0x0000080001007387 */ /* 0x0003e80000100800 */
[----:B------:R1:W-:Y:S01]  /*17ad0*/  STL [R1+0xc], R2 ;  /* 0x00000c0201007387 */ /* 0x0003e20000100800 */
[----:B------:R-:W-:Y:S05]  /*17ae0*/  BRA `(.L_x_685) ;  /* 0x0000045000007947 */ /* 0x000fea0003800000 */
.L_x_687:
[----:B------:R-:W2:Y:S01]  /*17af0*/  LDL R3, [R1+0x2c] ;  /* 0x00002c0001037983 */ /* 0x000ea20000100800 */
[----:B------:R-:W-:Y:S01]  /*17b00*/  IMAD.MOV.U32 R2, RZ, RZ, c[0x0][0x2b8] ;  /* 0x0000ae00ff027624 */ /* 0x000fe200078e00ff */
[----:B------:R-:W-:Y:S01]  /*17b10*/  ULEA UR6, UR14, UR16, 0x7 ;  /* 0x000000100e067291 */ /* 0x000fe2000f8e383f */
[----:B------:R-:W-:Y:S01]  /*17b20*/  IMAD.MOV.U32 R245, RZ, RZ, RZ ;  /* 0x000000fffff57224 */ /* 0x000fe200078e00ff */
[----:B------:R-:W3:Y:S02]  /*17b30*/  LDL R10, [R1+0x30] ;  /* 0x00003000010a7983 */ /* 0x000ee40000100800 */
[----:B------:R-:W-:Y:S02]  /*17b40*/  ISETP.NE.AND P4, PT, R2, 0x1, PT ;  /* 0x000000010200780c */ /* 0x000fe40003f85270 */
[----:B------:R-:W4:Y:S01]  /*17b50*/  LDL R11, [R1+0x34] ;  /* 0x00003400010b7983 */ /* 0x000f220000100800 */
[----:B------:R-:W-:Y:S05]  /*17b60*/  IMAD.U32 R2, RZ, RZ, UR6 ;  /* 0x00000006ff027e24 */ /* 0x000fea000f8e00ff */
        /* <DEDUP_REMOVED lines=10> */
[----:B------:R-:W-:Y:S03]  /*17c10*/  @!P3 LEA.HI.X R5, R3, c[0x0][0x2a4], R5, 0x2, P0 ;  /* 0x0000a9000305ba11 */ /* 0x000fe600000f1405 */
[----:B------:R-:W-:Y:S01]  /*17c20*/  IMAD.WIDE.U32 R2, R6, c[0x0][0x1e0], RZ ;  /* 0x0000780006027a25 */ /* 0x000fe200078e00ff */
[----:B------:R-:W-:Y:S01]  /*17c30*/  STL [R1+0x4], R6 ;  /* 0x0000040601007387 */ /* 0x000fe20000100800 */
[----:B------:R-:W-:Y:S03]  /*17c40*/  SHF.R.S32.HI R0, RZ, 0x1f, R6 ;  /* 0x0000001fff007819 */ /* 0x000fe60000011406 */
[----:B------:R-:W2:Y:S02]  /*17c50*/  @!P3 LDG.E R245, [R4.64] ;  /* 0x0000001604f5b981 */ /* 0x000ea4000c1e1900 */
        /* <DEDUP_REMOVED lines=12> */
[----:B------:R-:W-:Y:S04]  /*17d20*/  SHFL.IDX PT, R12, R0, 0x1, 0x181f ;  /* 0x00381f00000c7f89 */ /* 0x000fe800000e0000 */
[----:B------:R-:W-:Y:S04]  /*17d30*/  SHFL.IDX PT, R8, R0, 0x2, 0x181f ;  /* 0x00581f0000087f89 */ /* 0x000fe800000e0000 */
[----:B------:R3:W-:Y:S04]  /*17d40*/  SHFL.IDX PT, R16, R0, 0x3, 0x181f ;  /* 0x00781f0000107f89 */ /* 0x0007e800000e0000 */
[----:B------:R-:W2:Y:S04]  /*17d50*/  SHFL.IDX PT, R3, R2, RZ, 0x181f ;  /* 0x00181fff02037589 */ /* 0x000ea800000e0000 */
[----:B------:R-:W5:Y:S04]  /*17d60*/  SHFL.IDX PT, R9, R2, 0x1, 0x181f ;  /* 0x00381f0002097f89 */ /* 0x000f6800000e0000 */
[----:B------:R-:W4:Y:S01]  /*17d70*/  SHFL.IDX PT, R18, R2, 0x2, 0x181f ;  /* 0x00581f0002127f89 */ /* 0x000f2200000e0000 */
[----:B-1----:R-:W-:Y:S03]  /*17d80*/  IADD3 R6, P1, R4, R240, RZ ;  /* 0x000000f004067210 */ /* 0x002fe60007f3e0ff */
[----:B------:R4:W1:Y:S01]  /*17d90*/  SHFL.IDX PT, R17, R2, 0x3, 0x181f ;  /* 0x00781f0002117f89 */ /* 0x00086200000e0000 */
[----:B---3--:R-:W-:Y:S05]  /*17da0*/  IMAD.SHL.U32 R0, R10, 0x2, RZ ;  /* 0x000000020a007824 */ /* 0x008fea00078e00ff */
[----:B------:R-:W-:Y:S01]  /*17db0*/  IADD3 R4, P0, R4, R0, RZ ;  /* 0x0000000004047210 */ /* 0x000fe20007f1e0ff */
[--C-:B--2---:R-:W-:Y:S01]  /*17dc0*/  IMAD.X R7, R3, 0x1, R241.reuse, P1 ;  /* 0x0000000103077824 */ /* 0x104fe200008e06f1 */
[-C--:B------:R-:W-:Y:S04]  /*17dd0*/  IADD3 R14, P1, R12, R240.reuse, RZ ;  /* 0x000000f00c0e7210 */ /* 0x080fe80007f3e0ff */
[----:B------:R2:W-:Y:S01]  /*17de0*/  LDGSTS.E.BYPASS.LTC128B.128 [R239+0x8100], [R6.64], !P6 ;  /* 0x0810000006ef7fae */ /* 0x0005e2000f101d56 */
[----:B-----5:R-:W-:Y:S01]  /*17df0*/  IMAD.X R15, R9, 0x1, R241, P1 ;  /* 0x00000001090f7824 */ /* 0x020fe200008e06f1 */
[----:B----4-:R-:W-:Y:S02]  /*17e00*/  SHF.L.U64.HI R2, R10, 0x1, R11 ;  /* 0x000000010a027819 */ /* 0x010fe4000001020b */
[C---:B------:R-:W-:Y:S02]  /*17e10*/  IADD3 R10, P3, R8.reuse, R240, RZ ;  /* 0x000000f0080a7210 */ /* 0x040fe40007f7e0ff */
[-C--:B------:R-:W-:Y:S01]  /*17e20*/  IADD3 R8, P2, R8, R0.reuse, RZ ;  /* 0x0000000008087210 */ /* 0x080fe20007f5e0ff */
[--C-:B------:R-:W-:Y:S01]  /*17e30*/  IMAD.X R5, R3, 0x1, R2.reuse, P0 ;  /* 0x0000000103057824 */ /* 0x100fe200000e0602 */
[----:B------:R-:W-:Y:S01]  /*17e40*/  IADD3 R12, P0, R12, R0, RZ ;  /* 0x000000000c0c7210 */ /* 0x000fe20007f1e0ff */
[C-C-:B------:R-:W-:Y:S03]  /*17e50*/  IMAD.X R11, R18.reuse, 0x1, R241.reuse, P3 ;  /* 0x00000001120b7824 */ /* 0x140fe600018e06f1 */
[----:B------:R3:W-:Y:S01]  /*17e60*/  LDGSTS.E.BYPASS.LTC128B.128 [R239+0xc100], [R4.64], !P5 ;  /* 0x0c10000004ef7fae */ /* 0x0007e2000e901d56 */
[--C-:B------:R-:W-:Y:S02]  /*17e70*/  IMAD.X R13, R9, 0x1, R2.reuse, P0 ;  /* 0x00000001090d7824 */ /* 0x100fe400000e0602 */
[--C-:B------:R-:W-:Y:S01]  /*17e80*/  IMAD.X R9, R18, 0x1, R2.reuse, P2 ;  /* 0x0000000112097824 */ /* 0x100fe200010e0602 */
[----:B------:R4:W-:Y:S04]  /*17e90*/  LDGSTS.E.BYPASS.LTC128B.128 [R239+0x9100], [R14.64], !P6 ;  /* 0x091000000eef7fae */ /* 0x0009e8000f101d56 */
[----:B------:R4:W-:Y:S04]  /*17ea0*/  LDGSTS.E.BYPASS.LTC128B.128 [R239+0xd100], [R12.64], !P5 ;  /* 0x0d1000000cef7fae */ /* 0x0009e8000e901d56 */
[----:B------:R4:W-:Y:S01]  /*17eb0*/  LDGSTS.E.BYPASS.LTC128B.128 [R239+0xa100], [R10.64], !P6 ;  /* 0x0a1000000aef7fae */ /* 0x0009e2000f101d56 */
[C---:B--2---:R-:W-:Y:S03]  /*17ec0*/  IADD3 R6, P1, R16.reuse, R240, RZ ;  /* 0x000000f010067210 */ /* 0x044fe60007f3e0ff */
[----:B------:R4:W-:Y:S02]  /*17ed0*/  LDGSTS.E.BYPASS.LTC128B.128 [R239+0xe100], [R8.64], !P5 ;  /* 0x0e10000008ef7fae */ /* 0x0009e4000e901d56 */
[C---:B-1----:R-:W-:Y:S05]  /*17ee0*/  IMAD.X R7, R17.reuse, 0x1, R241, P1 ;  /* 0x0000000111077824 */ /* 0x042fea00008e06f1 */
[----:B------:R4:W-:Y:S01]  /*17ef0*/  LDGSTS.E.BYPASS.LTC128B.128 [R239+0xb100], [R6.64], !P6 ;  /* 0x0b10000006ef7fae */ /* 0x0009e2000f101d56 */
[----:B---3--:R-:W-:Y:S05]  /*17f00*/  IADD3 R4, P0, R16, R0, RZ ;  /* 0x0000000010047210 */ /* 0x008fea0007f1e0ff */
[----:B------:R-:W-:Y:S05]  /*17f10*/  IMAD.X R5, R17, 0x1, R2, P0 ;  /* 0x0000000111057824 */ /* 0x000fea00000e0602 */
[----:B------:R4:W-:Y:S01]  /*17f20*/  LDGSTS.E.BYPASS.LTC128B.128 [R239+0xf100], [R4.64], !P5 ;  /* 0x0f10000004ef7fae */ /* 0x0009e2000e901d56 */
[----:B------:R-:W-:-:S05]  /*17f30*/  BRA `(.L_x_686) ;  /* 0x000017f000007947 */ /* 0x000fca0003800000 */
.L_x_685:
[----:B------:R-:W2:Y:S01]  /*17f40*/  LDL R52, [R1+0x4] ;  /* 0x0000040001347983 */ /* 0x000ea20000100800 */
[----:B------:R-:W-:Y:S04]  /*17f50*/  DEPBAR.LE SB0, 0x0 ;  /* 0x000080000000791a */ /* 0x000fe80000000000 */
[----:B------:R-:W3:Y:S01]  /*17f60*/  LDL R182, [R1+0x8] ;  /* 0x0000080001b67983 */ /* 0x000ee20000100800 */
[C---:B------:R-:W-:Y:S01]  /*17f70*/  IADD3 R181, R239.reuse, 0x100, RZ ;  /* 0x00000100efb57810 */ /* 0x040fe20007ffe0ff */
[----:B------:R-:W-:Y:S01]  /*17f80*/  UISETP.GE.AND UP0, UPT, UR14, 0x1, UPT ;  /* 0x000000010e00788c */ /* 0x000fe2000bf06270 */
[C---:B------:R-:W-:Y:S01]  /*17f90*/  IADD3 R183, R239.reuse, 0x4100, RZ ;  /* 0x00004100efb77810 */ /* 0x040fe20007ffe0ff */
[----:B------:R-:W4:Y:S01]  /*17fa0*/  LDL R184, [R1+0xc] ;  /* 0x00000c0001b87983 */ /* 0x000f220000100800 */
[----:B------:R-:W-:Y:S03]  /*17fb0*/  IADD3 R185, R239, 0x1100, RZ ;  /* 0x00001100efb97810 */ /* 0x000fe60007ffe0ff */
[----:B------:R-:W-:Y:S08]  /*17fc0*/  BAR.SYNC.DEFER_BLOCKING 0x0 ;  /* 0x0000000000007b1d */ /* 0x000ff00000010000 */
[----:B------:R-:W5:Y:S08]  /*17fd0*/  LDSM.16.M88.4 R8, [R216+0x8100] ;  /* 0x00810000d808783b */ /* 0x000f700000000200 */
[----:B------:R-:W1:Y:S08]  /*17fe0*/  LDSM.16.M88.4 R16, [R216+0x8900] ;  /* 0x00890000d810783b */ /* 0x000e700000000200 */
[----:B------:R-:W1:Y:S08]  /*17ff0*/  LDSM.16.M88.4 R24, [R216+0x9100] ;  /* 0x00910000d818783b */ /* 0x000e700000000200 */
[----:B------:R-:W1:Y:S08]  /*18000*/  LDSM.16.M88.4 R32, [R216+0x9900] ;  /* 0x00990000d820783b */ /* 0x000e700000000200 */
[----:B------:R-:W1:Y:S01]  /*18010*/  LDSM.16.M88.4 R40, [R216+0xa100] ;  /* 0x00a10000d828783b */ /* 0x000e620000000200 */
[C---:B-----5:R-:W-:Y:S07]  /*18020*/  HMMA.16816.F32 R4, R140.reuse, R8, RZ ;  /* 0x000000088c04723c */ /* 0x060fee00000018ff */
[----:B------:R-:W5:Y:S01]  /*18030*/  LDSM.16.M88.4 R48, [R216+0xa900] ;  /* 0x00a90000d830783b */ /* 0x000f620000000200 */
[C---:B------:R-:W-:Y:S07]  /*18040*/  HMMA.16816.F32 R8, R140.reuse, R10, RZ ;  /* 0x0000000a8c08723c */ /* 0x040fee00000018ff */
[----:B------:R-:W2:Y:S01]  /*18050*/  LDSM.16.M88.4 R56, [R216+0xb100] ;  /* 0x00b10000d838783b */ /* 0x000ea20000000200 */
[C---:B-1----:R-:W-:Y:S07]  /*18060*/  HMMA.16816.F32 R12, R140.reuse, R16, RZ ;  /* 0x000000108c0c723c */ /* 0x042fee00000018ff */
[----:B------:R-:W1:Y:S01]  /*18070*/  LDSM.16.M88.4 R64, [R216+0xb900] ;  /* 0x00b90000d840783b */ /* 0x000e620000000200 */
[C---:B------:R-:W-:Y:S07]  /*18080*/  HMMA.16816.F32 R16, R140.reuse, R18, RZ ;  /* 0x000000128c10723c */ /* 0x040fee00000018ff */
[----:B------:R-:W1:Y:S01]  /*18090*/  LDSM.16.M88.4 R72, [R223] ;  /* 0x00000000df48783b */ /* 0x000e620000000200 */
[C---:B------:R-:W-:Y:S07]  /*180a0*/  HMMA.16816.F32 R20, R140.reuse, R24, RZ ;  /* 0x000000188c14723c */ /* 0x040fee00000018ff */
[----:B------:R-:W1:Y:S01]  /*180b0*/  LDSM.16.M88.4 R148, [R238] ;  /* 0x00000000ee94783b */ /* 0x000e620000000200 */
[C---:B------:R-:W-:Y:S07]  /*180c0*/  HMMA.16816.F32 R24, R140.reuse, R26, RZ ;  /* 0x0000001a8c18723c */ /* 0x040fee00000018ff */
[----:B------:R-:W-:Y:S01]  /*180d0*/  LDSM.16.M88.4 R152, [R236] ;  /* 0x00000000ec98783b */ /* 0x000fe20000000200 */
        /* <DEDUP_REMOVED lines=8> */
[C---:B-----5:R-:W-:Y:S08]  /*18160*/  HMMA.16816.F32 R44, R140.reuse, R48, RZ ;  /* 0x000000308c2c723c */ /* 0x060ff000000018ff */
[C---:B------:R-:W-:Y:S01]  /*18170*/  HMMA.16816.F32 R48, R140.reuse, R50, RZ ;  /* 0x000000328c30723c */ /* 0x040fe200000018ff */
[----:B--2---:R-:W-:Y:S03]  /*18180*/  SHF.R.S32.HI R0, RZ, 0x1f, R52 ;  /* 0x0000001fff007819 */ /* 0x004fe60000011434 */
[----:B------:R-:W-:Y:S04]  /*18190*/  IMAD.WIDE.U32 R2, R52, c[0x0][0x208], RZ ;  /* 0x0000820034027a25 */ /* 0x000fe800078e00ff */
[----:B------:R-:W-:Y:S04]  /*181a0*/  IMAD R0, R0, c[0x0][0x208], RZ ;  /* 0x0000820000007a24 */ /* 0x000fe800078e02ff */
[----:B------:R-:W-:Y:S02]  /*181b0*/  IMAD R0, R52, c[0x0][0x20c], R0 ;  /* 0x0000830034007a24 */ /* 0x000fe400078e0200 */
[C---:B------:R-:W-:Y:S03]  /*181c0*/  HMMA.16816.F32 R52, R140.reuse, R56, RZ ;  /* 0x000000388c34723c */ /* 0x040fe600000018ff */
[----:B------:R-:W-:Y:S02]  /*181d0*/  IADD3 R3, R3, R0, RZ ;  /* 0x0000000003037210 */ /* 0x000fe40007ffe0ff */
[----:B------:R-:W-:Y:S03]  /*181e0*/  SHF.R.S32.HI R0, RZ, 0x1f, R245 ;  /* 0x0000001fff007819 */ /* 0x000fe600000114f5 */
[C---:B------:R-:W-:Y:S01]  /*181f0*/  HMMA.16816.F32 R56, R140.reuse, R58, RZ ;  /* 0x0000003a8c38723c */ /* 0x040fe200000018ff */
[C---:B------:R-:W-:Y:S04]  /*18200*/  IMAD.WIDE.U32 R2, R245.reuse, c[0x0][0x218], R2 ;  /* 0x00008600f5027a25 */ /* 0x040fe800078e0002 */
[----:B------:R-:W-:Y:S03]  /*18210*/  IMAD R0, R0, c[0x0][0x218], RZ ;  /* 0x0000860000007a24 */ /* 0x000fe600078e02ff */
[C---:B-1----:R-:W-:Y:S01]  /*18220*/  HMMA.16816.F32 R60, R140.reuse, R64, RZ ;  /* 0x000000408c3c723c */ /* 0x042fe200000018ff */
[----:B------:R-:W-:Y:S03]  /*18230*/  IMAD R68, R245, c[0x0][0x21c], R0 ;  /* 0x00008700f5447a24 */ /* 0x000fe600078e0200 */
[----:B------:R-:W-:Y:S04]  /*18240*/  IADD3 R0, P0, R2, UR5, RZ ;  /* 0x0000000502007c10 */ /* 0x000fe8000ff1e0ff */
[----:B------:R-:W-:Y:S01]  /*18250*/  HMMA.16816.F32 R64, R140, R66, RZ ;  /* 0x000000428c40723c */ /* 0x000fe200000018ff */
[----:B------:R-:W-:Y:S03]  /*18260*/  IADD3.X R68, R3, UR12, R68, P0, !PT ;  /* 0x0000000c03447c10 */ /* 0x000fe600087fe444 */
[C---:B------:R-:W-:Y:S04]  /*18270*/  LEA R2, P0, R0.reuse, c[0x0][0x1f8], 0x1 ;  /* 0x00007e0000027a11 */ /* 0x040fe800078008ff */
[C---:B------:R-:W-:Y:S01]  /*18280*/  HMMA.16816.F32 R4, R144.reuse, R72, R4 ;  /* 0x000000489004723c */ /* 0x040fe20000001804 */
[----:B------:R-:W-:Y:S04]  /*18290*/  SHFL.IDX PT, R174, R2, 0x2, 0x181f ;  /* 0x00581f0002ae7f89 */ /* 0x000fe800000e0000 */
[----:B------:R-:W-:Y:S03]  /*182a0*/  LEA.HI.X R0, R0, c[0x0][0x1fc], R68, 0x1, P0 ;  /* 0x00007f0000007a11 */ /* 0x000fe600000f0c44 */
[C---:B------:R-:W-:Y:S01]  /*182b0*/  HMMA.16816.F32 R8, R144.reuse, R74, R8 ;  /* 0x0000004a9008723c */ /* 0x040fe20000001808 */
[----:B------:R-:W1:Y:S07]  /*182c0*/  SHFL.IDX PT, R68, R2, RZ, 0x181f ;  /* 0x00181fff02447589 */ /* 0x000e6e00000e0000 */
[C---:B------:R-:W-:Y:S01]  /*182d0*/  HMMA.16816.F32 R12, R144.reuse, R148, R12 ;  /* 0x00000094900c723c */ /* 0x040fe2000000180c */
[----:B------:R-:W2:Y:S07]  /*182e0*/  SHFL.IDX PT, R3, R0, RZ, 0x181f ;  /* 0x00181fff00037589 */ /* 0x000eae00000e0000 */
[C---:B------:R-:W-:Y:S01]  /*182f0*/  HMMA.16816.F32 R16, R144.reuse, R150, R16 ;  /* 0x000000969010723c */ /* 0x040fe20000001810 */
[----:B------:R-:W5:Y:S03]  /*18300*/  LDSM.16.M88.4 R72, [R237] ;  /* 0x00000000ed48783b */ /* 0x000f660000000200 */
[C---:B-1----:R-:W-:Y:S05]  /*18310*/  IADD3 R148, P1, R68.reuse, R240, RZ ;  /* 0x000000f044947210 */ /* 0x042fea0007f3e0ff */
[----:B------:R-:W1:Y:S03]  /*18320*/  SHFL.IDX PT, R172, R2, 0x1, 0x181f ;  /* 0x00381f0002ac7f89 */ /* 0x000e6600000e0000 */
[----:B---3--:R-:W-:Y:S02]  /*18330*/  IADD3 R68, P0, R68, R182, RZ ;  /* 0x000000b644447210 */ /* 0x008fe40007f1e0ff */
[CC--:B--2---:R-:W-:Y:S03]  /*18340*/  IADD3.X R149, R3.reuse, R241.reuse, RZ, P1, !PT ;  /* 0x000000f103957210 */ /* 0x0c4fe60000ffe4ff */
[----:B------:R1:W-:Y:S01]  /*18350*/  SHFL.IDX PT, R175, R2, 0x3, 0x181f ;  /* 0x00781f0002af7f89 */ /* 0x0003e200000e0000 */
[----:B----4-:R-:W-:Y:S07]  /*18360*/  IADD3.X R69, R3, R184, RZ, P0, !PT ;  /* 0x000000b803457210 */ /* 0x010fee00007fe4ff */
[----:B------:R-:W-:Y:S01]  /*18370*/  @!PT LDS RZ, [RZ] ;  /* 0x00000000fffff984 */ /* 0x000fe20000000800 */
[----:B------:R2:W-:Y:S08]  /*18380*/  LDGSTS.E.BYPASS.LTC128B.128 [R181], [R148.64], !P6 ;  /* 0x0000000094b57fae */ /* 0x0005f0000f101d56 */
[----:B------:R-:W3:Y:S01]  /*18390*/  SHFL.IDX PT, R173, R0, 0x1, 0x181f ;  /* 0x00381f0000ad7f89 */ /* 0x000ee200000e0000 */
[C---:B-----5:R-:W-:Y:S07]  /*183a0*/  HMMA.16816.F32 R20, R144.reuse, R72, R20 ;  /* 0x000000489014723c */ /* 0x060fee0000001814 */
[----:B------:R4:W-:Y:S01]  /*183b0*/  LDGSTS.E.BYPASS.LTC128B.128 [R183], [R68.64], !P5 ;  /* 0x0000000044b77fae */ /* 0x0009e2000e901d56 */
[C---:B-1----:R-:W-:Y:S04]  /*183c0*/  IADD3 R2, P2, R172.reuse, R240, RZ ;  /* 0x000000f0ac027210 */ /* 0x042fe80007f5e0ff */
[----:B------:R-:W-:Y:S01]  /*183d0*/  IADD3 R172, P0, R172, R182, RZ ;  /* 0x000000b6acac7210 */ /* 0x000fe20007f1e0ff */
[C---:B------:R-:W-:Y:S02]  /*183e0*/  HMMA.16816.F32 R24, R144.reuse, R74, R24 ;  /* 0x0000004a9018723c */ /* 0x040fe40000001818 */
[----:B------:R-:W1:Y:S06]  /*183f0*/  SHFL.IDX PT, R180, R0, 0x2, 0x181f ;  /* 0x00581f0000b47f89 */ /* 0x000e6c00000e0000 */
[C---:B------:R-:W-:Y:S02]  /*18400*/  HMMA.16816.F32 R28, R144.reuse, R152, R28 ;  /* 0x00000098901c723c */ /* 0x040fe4000000181c */
[----:B------:R-:W5:Y:S02]  /*18410*/  SHFL.IDX PT, R0, R0, 0x3, 0x181f ;  /* 0x00781f0000007f89 */ /* 0x000f6400000e0000 */
[CC--:B---3--:R-:W-:Y:S02]  /*18420*/  IADD3.X R3, R173.reuse, R241.reuse, RZ, P2, !PT ;  /* 0x000000f1ad037210 */ /* 0x0c8fe400017fe4ff */
[----:B------:R-:W-:Y:S02]  /*18430*/  IADD3.X R173, R173, R184, RZ, P0, !PT ;  /* 0x000000b8adad7210 */ /* 0x000fe400007fe4ff */
[C---:B------:R-:W-:Y:S02]  /*18440*/  HMMA.16816.F32 R32, R144.reuse, R154, R32 ;  /* 0x0000009a9020723c */ /* 0x040fe40000001820 */
[----:B------:R3:W-:Y:S02]  /*18450*/  LDGSTS.E.BYPASS.LTC128B.128 [R185], [R2.64], !P6 ;  /* 0x0000000002b97fae */ /* 0x0007e4000f101d56 */
[----:B----4-:R-:W-:Y:S02]  /*18460*/  IADD3 R183, R239, 0x5100, RZ ;  /* 0x00005100efb77810 */ /* 0x010fe40007ffe0ff */
[----:B------:R-:W-:Y:S02]  /*18470*/  IADD3 R150, P0, R174, R240, RZ ;  /* 0x000000f0ae967210 */ /* 0x000fe40007f1e0ff */
[C---:B------:R-:W-:Y:S02]  /*18480*/  HMMA.16816.F32 R36, R144.reuse, R156, R36 ;  /* 0x0000009c9024723c */ /* 0x040fe40000001824 */
[----:B------:R4:W-:Y:S02]  /*18490*/  LDGSTS.E.BYPASS.LTC128B.128 [R183], [R172.64], !P5 ;  /* 0x00000000acb77fae */ /* 0x0009e4000e901d56 */
[-C--:B-1----:R-:W-:Y:S02]  /*184a0*/  IADD3.X R151, R180, R241.reuse, RZ, P0, !PT ;  /* 0x000000f1b4977210 */ /* 0x082fe400007fe4ff */
[----:B--2---:R-:W-:Y:S02]  /*184b0*/  IADD3 R148, P2, R174, R182, RZ ;  /* 0x000000b6ae947210 */ /* 0x004fe40007f5e0ff */
[C---:B------:R-:W-:Y:S04]  /*184c0*/  HMMA.16816.F32 R40, R144.reuse, R158, R40 ;  /* 0x0000009e9028723c */ /* 0x040fe80000001828 */
[----:B------:R-:W-:Y:S02]  /*184d0*/  IADD3.X R149, R180, R184, RZ, P2, !PT ;  /* 0x000000b8b4957210 */ /* 0x000fe400017fe4ff */
[C---:B------:R-:W-:Y:S02]  /*184e0*/  IADD3 R68, P1, R175.reuse, R240, RZ ;  /* 0x000000f0af447210 */ /* 0x040fe40007f3e0ff */
[C---:B------:R-:W-:Y:S04]  /*184f0*/  HMMA.16816.F32 R44, R144.reuse, R160, R44 ;  /* 0x000000a0902c723c */ /* 0x040fe8000000182c */
[----:B---3--:R-:W-:Y:S02]  /*18500*/  IADD3 R2, P0, R175, R182, RZ ;  /* 0x000000b6af027210 */ /* 0x008fe40007f1e0ff */
[C---:B------:R-:W-:Y:S02]  /*18510*/  IADD3 R182, R239.reuse, 0x6100, RZ ;  /* 0x00006100efb67810 */ /* 0x040fe40007ffe0ff */
[C---:B------:R-:W-:Y:S04]  /*18520*/  HMMA.16816.F32 R48, R144.reuse, R162, R48 ;  /* 0x000000a29030723c */ /* 0x040fe80000001830 */
[----:B----4-:R-:W-:Y:S02]  /*18530*/  IADD3 R183, R239, 0x2100, RZ ;  /* 0x00002100efb77810 */ /* 0x010fe40007ffe0ff */
[C---:B-----5:R-:W-:Y:S02]  /*18540*/  IADD3.X R69, R0.reuse, R241, RZ, P1, !PT ;  /* 0x000000f100457210 */ /* 0x060fe40000ffe4ff */
[C---:B------:R-:W-:Y:S01]  /*18550*/  HMMA.16816.F32 R52, R144.reuse, R164, R52 ;  /* 0x000000a49034723c */ /* 0x040fe20000001834 */
[----:B------:R1:W-:Y:S03]  /*18560*/  LDGSTS.E.BYPASS.LTC128B.128 [R183], [R150.64], !P6 ;  /* 0x0000000096b77fae */ /* 0x0003e6000f101d56 */
[----:B------:R-:W-:Y:S02]  /*18570*/  IADD3.X R3, R0, R184, RZ, P0, !PT ;  /* 0x000000b800037210 */ /* 0x000fe400007fe4ff */
[----:B------:R-:W-:Y:S02]  /*18580*/  PLOP3.LUT P0, PT, PT, PT, UP0, 0x80, 0x0 ;  /* 0x000000000000781c */ /* 0x000fe40003f0f008 */
[C---:B------:R-:W-:Y:S01]  /*18590*/  HMMA.16816.F32 R56, R144.reuse, R166, R56 ;  /* 0x000000a69038723c */ /* 0x040fe20000001838 */
[----:B------:R1:W-:Y:S07]  /*185a0*/  LDGSTS.E.BYPASS.LTC128B.128 [R182], [R148.64], !P5 ;  /* 0x0000000094b67fae */ /* 0x0003ee000e901d56 */
[C---:B------:R-:W-:Y:S01]  /*185b0*/  HMMA.16816.F32 R60, R144.reuse, R168, R60 ;  /* 0x000000a8903c723c */ /* 0x040fe2000000183c */
[----:B------:R2:W-:Y:S07]  /*185c0*/  LDGSTS.E.BYPASS.LTC128B.128 [R181+0x3000], [R68.64], !P6 ;  /* 0x0300000044b57fae */ /* 0x0005ee000f101d56 */
[----:B------:R-:W-:Y:S01]  /*185d0*/  HMMA.16816.F32 R64, R144, R170, R64 ;  /* 0x000000aa9040723c */ /* 0x000fe20000001840 */
[----:B------:R2:W-:Y:S08]  /*185e0*/  LDGSTS.E.BYPASS.LTC128B.128 [R181+0x7000], [R2.64], !P5 ;  /* 0x0700000002b57fae */ /* 0x0005f0000e901d56 */
[----:B------:R-:W3:Y:S08]  /*185f0*/  LDSM.16.M88.4 R72, [R222+0x8100] ;  /* 0x00810000de48783b */ /* 0x000ef00000000200 */
[----:B-1----:R-:W1:Y:S08]  /*18600*/  LDSM.16.M88.4 R148, [R222+0x8900] ;  /* 0x00890000de94783b */ /* 0x002e700000000200 */
[----:B------:R-:W4:Y:S08]  /*18610*/  LDSM.16.M88.4 R152, [R222+0x9100] ;  /* 0x00910000de98783b */ /* 0x000f300000000200 */
[----:B------:R-:W0:Y:S08]  /*18620*/  LDGDEPBAR ;  /* 0x00000000000079af */ /* 0x000e300000000000 */
[----:B------:R-:W5:Y:S01]  /*18630*/  LDSM.16.M88.4 R156, [R222+0x9900] ;  /* 0x00990000de9c783b */ /* 0x000f620000000200 */
[C---:B---3--:R-:W-:Y:S07]  /*18640*/  HMMA.16816.F32 R4, R176.reuse, R72, R4 ;  /* 0x00000048b004723c */ /* 0x048fee0000001804 */
[----:B------:R-:W3:Y:S01]  /*18650*/  LDSM.16.M88.4 R160, [R222+0xa100] ;  /* 0x00a10000dea0783b */ /* 0x000ee20000000200 */
[C---:B------:R-:W-:Y:S07]  /*18660*/  HMMA.16816.F32 R8, R176.reuse, R74, R8 ;  /* 0x0000004ab008723c */ /* 0x040fee0000001808 */
[----:B------:R-:W2:Y:S01]  /*18670*/  LDSM.16.M88.4 R72, [R222+0xa900] ;  /* 0x00a90000de48783b */ /* 0x000ea20000000200 */
[C---:B-1----:R-:W-:Y:S07]  /*18680*/  HMMA.16816.F32 R12, R176.reuse, R148, R12 ;  /* 0x00000094b00c723c */ /* 0x042fee000000180c */
[----:B------:R-:W-:Y:S01]  /*18690*/  LDSM.16.M88.4 R164, [R216+0xc100] ;  /* 0x00c10000d8a4783b */ /* 0x000fe20000000200 */
[C---:B------:R-:W-:Y:S07]  /*186a0*/  HMMA.16816.F32 R16, R176.reuse, R150, R16 ;  /* 0x00000096b010723c */ /* 0x040fee0000001810 */
[----:B------:R-:W1:Y:S01]  /*186b0*/  LDSM.16.M88.4 R148, [R222+0xb100] ;  /* 0x00b10000de94783b */ /* 0x000e620000000200 */
[C---:B----4-:R-:W-:Y:S07]  /*186c0*/  HMMA.16816.F32 R20, R176.reuse, R152, R20 ;  /* 0x00000098b014723c */ /* 0x050fee0000001814 */
[----:B------:R-:W-:Y:S01]  /*186d0*/  LDSM.16.M88.4 R168, [R229] ;  /* 0x00000000e5a8783b */ /* 0x000fe20000000200 */
[C---:B------:R-:W-:Y:S07]  /*186e0*/  HMMA.16816.F32 R24, R176.reuse, R154, R24 ;  /* 0x0000009ab018723c */ /* 0x040fee0000001818 */
[----:B------:R-:W4:Y:S01]  /*186f0*/  LDSM.16.M88.4 R152, [R222+0xb900] ;  /* 0x00b90000de98783b */ /* 0x000f220000000200 */
[C---:B-----5:R-:W-:Y:S07]  /*18700*/  HMMA.16816.F32 R28, R176.reuse, R156, R28 ;  /* 0x0000009cb01c723c */ /* 0x060fee000000181c */
[----:B------:R-:W-:Y:S01]  /*18710*/  LDSM.16.M88.4 R172, [R228] ;  /* 0x00000000e4ac783b */ /* 0x000fe20000000200 */
[C---:B------:R-:W-:Y:S07]  /*18720*/  HMMA.16816.F32 R32, R176.reuse, R158, R32 ;  /* 0x0000009eb020723c */ /* 0x040fee0000001820 */
[----:B------:R-:W5:Y:S01]  /*18730*/  LDSM.16.M88.4 R156, [R219] ;  /* 0x00000000db9c783b */ /* 0x000f620000000200 */
[C---:B---3--:R-:W-:Y:S07]  /*18740*/  HMMA.16816.F32 R36, R176.reuse, R160, R36 ;  /* 0x000000a0b024723c */ /* 0x048fee0000001824 */
[----:B--2---:R-:W-:Y:S01]  /*18750*/  LDSM.16.M88.4 R180, [R222+0xe900] ;  /* 0x00e90000deb4783b */ /* 0x004fe20000000200 */
[C---:B------:R-:W-:Y:S07]  /*18760*/  HMMA.16816.F32 R40, R176.reuse, R162, R40 ;  /* 0x000000a2b028723c */ /* 0x040fee0000001828 */
[----:B------:R-:W2:Y:S01]  /*18770*/  LDSM.16.M88.4 R160, [R219+0x800] ;  /* 0x00080000dba0783b */ /* 0x000ea20000000200 */
[C---:B------:R-:W-:Y:S07]  /*18780*/  HMMA.16816.F32 R44, R176.reuse, R72, R44 ;  /* 0x00000048b02c723c */ /* 0x040fee000000182c */
[----:B------:R-:W-:Y:S01]  /*18790*/  LDSM.16.M88.4 R184, [R222+0xf100] ;  /* 0x00f10000deb8783b */ /* 0x000fe20000000200 */
[C---:B------:R-:W-:Y:S07]  /*187a0*/  HMMA.16816.F32 R48, R176.reuse, R74, R48 ;  /* 0x0000004ab030723c */ /* 0x040fee0000001830 */
[----:B------:R-:W3:Y:S01]  /*187b0*/  LDSM.16.M88.4 R72, [R219+0x1000] ;  /* 0x00100000db48783b */ /* 0x000ee20000000200 */
[C---:B-1----:R-:W-:Y:S07]  /*187c0*/  HMMA.16816.F32 R52, R176.reuse, R148, R52 ;  /* 0x00000094b034723c */ /* 0x042fee0000001834 */
[----:B------:R-:W-:Y:S01]  /*187d0*/  LDSM.16.M88.4 R188, [R222+0xf900] ;  /* 0x00f90000debc783b */ /* 0x000fe20000000200 */
[C---:B------:R-:W-:Y:S07]  /*187e0*/  HMMA.16816.F32 R56, R176.reuse, R150, R56 ;  /* 0x00000096b038723c */ /* 0x040fee0000001838 */
[----:B------:R-:W1:Y:S01]  /*187f0*/  LDSM.16.M88.4 R148, [R219+0x1800] ;  /* 0x00180000db94783b */ /* 0x000e620000000200 */
[C---:B----4-:R-:W-:Y:S07]  /*18800*/  HMMA.16816.F32 R60, R176.reuse, R152, R60 ;  /* 0x00000098b03c723c */ /* 0x050fee000000183c */
[----:B------:R-:W-:Y:S01]  /*18810*/  LDSM.16.M88.4 R208, [R219+0x4000] ;  /* 0x00400000dbd0783b */ /* 0x000fe20000000200 */
[----:B------:R-:W-:Y:S07]  /*18820*/  HMMA.16816.F32 R64, R176, R154, R64 ;  /* 0x0000009ab040723c */ /* 0x000fee0000001840 */
[----:B------:R-:W4:Y:S01]  /*18830*/  LDSM.16.M88.4 R152, [R219+0x2000] ;  /* 0x00200000db98783b */ /* 0x000f220000000200 */
[C---:B-----5:R-:W-:Y:S08]  /*18840*/  HMMA.16816.F32 R4, R192.reuse, R156, R4 ;  /* 0x0000009cc004723c */ /* 0x060ff00000001804 */
[C---:B------:R-:W-:Y:S01]  /*18850*/  HMMA.16816.F32 R8, R192.reuse, R158, R8 ;  /* 0x0000009ec008723c */ /* 0x040fe20000001808 */
[----:B------:R-:W5:Y:S07]  /*18860*/  LDSM.16.M88.4 R156, [R219+0x2800] ;  /* 0x00280000db9c783b */ /* 0x000f6e0000000200 */
[C---:B--2---:R-:W-:Y:S08]  /*18870*/  HMMA.16816.F32 R12, R192.reuse, R160, R12 ;  /* 0x000000a0c00c723c */ /* 0x044ff0000000180c */
[C---:B------:R-:W-:Y:S01]  /*18880*/  HMMA.16816.F32 R16, R192.reuse, R162, R16 ;  /* 0x000000a2c010723c */ /* 0x040fe20000001810 */
[----:B------:R-:W2:Y:S07]  /*18890*/  LDSM.16.M88.4 R160, [R219+0x3000] ;  /* 0x00300000dba0783b */ /* 0x000eae0000000200 */
[C---:B---3--:R-:W-:Y:S08]  /*188a0*/  HMMA.16816.F32 R20, R192.reuse, R72, R20 ;  /* 0x00000048c014723c */ /* 0x048ff00000001814 */
[C---:B------:R-:W-:Y:S01]  /*188b0*/  HMMA.16816.F32 R24, R192.reuse, R74, R24 ;  /* 0x0000004ac018723c */ /* 0x040fe20000001818 */
[----:B------:R-:W3:Y:S07]  /*188c0*/  LDSM.16.M88.4 R72, [R219+0x3800] ;  /* 0x00380000db48783b */ /* 0x000eee0000000200 */
[C---:B-1----:R-:W-:Y:S08]  /*188d0*/  HMMA.16816.F32 R28, R192.reuse, R148, R28 ;  /* 0x00000094c01c723c */ /* 0x042ff0000000181c */
[C---:B------:R-:W-:Y:S01]  /*188e0*/  HMMA.16816.F32 R32, R192.reuse, R150, R32 ;  /* 0x00000096c020723c */ /* 0x040fe20000001820 */
[----:B------:R-:W1:Y:S07]  /*188f0*/  LDSM.16.M88.4 R148, [R216+0xc900] ;  /* 0x00c90000d894783b */ /* 0x000e6e0000000200 */
        /* <DEDUP_REMOVED lines=8> */
[----:B------:R-:W-:Y:S07]  /*18980*/  LDSM.16.M88.4 R160, [R216+0xe900] ;  /* 0x00e90000d8a0783b */ /* 0x000fee0000000200 */
[C---:B---3--:R-:W-:Y:S08]  /*18990*/  HMMA.16816.F32 R60, R192.reuse, R72, R60 ;  /* 0x00000048c03c723c */ /* 0x048ff0000000183c */
        /* <DEDUP_REMOVED lines=8> */
[C---:B----4-:R-:W-:Y:S08]  /*18a20*/  HMMA.16816.F32 R20, R196.reuse, R152, R20 ;  /* 0x00000098c414723c */ /* 0x050ff00000001814 */
[C---:B------:R-:W-:Y:S01]  /*18a30*/  HMMA.16816.F32 R24, R196.reuse, R154, R24 ;  /* 0x0000009ac418723c */ /* 0x040fe20000001818 */
[----:B------:R-:W3:Y:S07]  /*18a40*/  LDSM.16.M88.4 R152, [R231] ;  /* 0x00000000e798783b */ /* 0x000eee0000000200 */
        /* <DEDUP_REMOVED lines=9> */
[C---:B-1----:R-:W-:Y:S08]  /*18ae0*/  HMMA.16816.F32 R52, R196.reuse, R148, R52 ;  /* 0x00000094c434723c */ /* 0x042ff00000001834 */
[C---:B------:R-:W-:Y:S01]  /*18af0*/  HMMA.16816.F32 R56, R196.reuse, R150, R56 ;  /* 0x00000096c438723c */ /* 0x040fe20000001838 */
[----:B------:R-:W1:Y:S07]  /*18b00*/  LDSM.16.M88.4 R148, [R226] ;  /* 0x00000000e294783b */ /* 0x000e6e0000000200 */
[C---:B------:R-:W-:Y:S08]  /*18b10*/  HMMA.16816.F32 R60, R196.reuse, R164, R60 ;  /* 0x000000a4c43c723c */ /* 0x040ff0000000183c */
[----:B------:R-:W-:Y:S01]  /*18b20*/  HMMA.16816.F32 R64, R196, R166, R64 ;  /* 0x000000a6c440723c */ /* 0x000fe20000001840 */
[----:B------:R-:W-:Y:S07]  /*18b30*/  LDSM.16.M88.4 R164, [R222+0xc900] ;  /* 0x00c90000dea4783b */ /* 0x000fee0000000200 */
[C---:B---3--:R-:W-:Y:S08]  /*18b40*/  HMMA.16816.F32 R4, R200.reuse, R152, R4 ;  /* 0x00000098c804723c */ /* 0x048ff00000001804 */
[C---:B------:R-:W-:Y:S01]  /*18b50*/  HMMA.16816.F32 R8, R200.reuse, R154, R8 ;  /* 0x0000009ac808723c */ /* 0x040fe20000001808 */
[----:B------:R-:W-:Y:S07]  /*18b60*/  LDSM.16.M88.4 R152, [R224] ;  /* 0x00000000e098783b */ /* 0x000fee0000000200 */
[C---:B--2---:R-:W-:Y:S08]  /*18b70*/  HMMA.16816.F32 R12, R200.reuse, R72, R12 ;  /* 0x00000048c80c723c */ /* 0x044ff0000000180c */
[C---:B------:R-:W-:Y:S01]  /*18b80*/  HMMA.16816.F32 R16, R200.reuse, R74, R16 ;  /* 0x0000004ac810723c */ /* 0x040fe20000001810 */
[----:B------:R-:W2:Y:S07]  /*18b90*/  LDSM.16.M88.4 R72, [R225] ;  /* 0x00000000e148783b */ /* 0x000eae0000000200 */
[C---:B------:R-:W-:Y:S08]  /*18ba0*/  HMMA.16816.F32 R20, R200.reuse, R168, R20 ;  /* 0x000000a8c814723c */ /* 0x040ff00000001814 */
[C---:B------:R-:W-:Y:S01]  /*18bb0*/  HMMA.16816.F32 R24, R200.reuse, R170, R24 ;  /* 0x000000aac818723c */ /* 0x040fe20000001818 */
[----:B------:R-:W3:Y:S07]  /*18bc0*/  LDSM.16.M88.4 R168, [R222+0xd100] ;  /* 0x00d10000dea8783b */ /* 0x000eee0000000200 */
[C---:B------:R-:W-:Y:S08]  /*18bd0*/  HMMA.16816.F32 R28, R200.reuse, R172, R28 ;  /* 0x000000acc81c723c */ /* 0x040ff0000000181c */
[C---:B------:R-:W-:Y:S01]  /*18be0*/  HMMA.16816.F32 R32, R200.reuse, R174, R32 ;  /* 0x000000aec820723c */ /* 0x040fe20000001820 */
[----:B------:R-:W5:Y:S07]  /*18bf0*/  LDSM.16.M88.4 R172, [R222+0xd900] ;  /* 0x00d90000deac783b */ /* 0x000f6e0000000200 */
[C---:B----4-:R-:W-:Y:S08]  /*18c00*/  HMMA.16816.F32 R36, R200.reuse, R156, R36 ;  /* 0x0000009cc824723c */ /* 0x050ff00000001824 */
[C---:B------:R-:W-:Y:S01]  /*18c10*/  HMMA.16816.F32 R40, R200.reuse, R158, R40 ;  /* 0x0000009ec828723c */ /* 0x040fe20000001828 */
[----:B------:R-:W4:Y:S07]  /*18c20*/  LDSM.16.M88.4 R156, [R222+0xe100] ;  /* 0x00e10000de9c783b */ /* 0x000f2e0000000200 */
[C---:B-1----:R-:W-:Y:S08]  /*18c30*/  HMMA.16816.F32 R44, R200.reuse, R148, R44 ;  /* 0x00000094c82c723c */ /* 0x042ff0000000182c */
[C---:B------:R-:W-:Y:S08]  /*18c40*/  HMMA.16816.F32 R48, R200.reuse, R150, R48 ;  /* 0x00000096c830723c */ /* 0x040ff00000001830 */
[C---:B--2---:R-:W-:Y:S08]  /*18c50*/  HMMA.16816.F32 R52, R200.reuse, R72, R52 ;  /* 0x00000048c834723c */ /* 0x044ff00000001834 */
[C---:B------:R-:W-:Y:S01]  /*18c60*/  HMMA.16816.F32 R56, R200.reuse, R74, R56 ;  /* 0x0000004ac838723c */ /* 0x040fe20000001838 */
[----:B------:R-:W1:Y:S07]  /*18c70*/  LDSM.16.M88.4 R72, [R219+0x4800] ;  /* 0x00480000db48783b */ /* 0x000e6e0000000200 */
        /* <DEDUP_REMOVED lines=171> */
.L_x_686:
[----:B------:R-:W-:Y:S01]  /*19730*/  FMNMX.FTZ R0, R148, R70, !PT ;  /* 0x0000004694007209 */ /* 0x000fe20007810000 */
[----:B----4-:R-:W-:Y:S01]  /*19740*/  LDSM.16.MT88.4 R12, [R217+0x100] ;  /* 0x00010000d90c783b */ /* 0x010fe20000004200 */
        /* <DEDUP_REMOVED lines=61> */
[----:B------:R-:W-:Y:S02]  /*19b20*/  FMNMX.FTZ R0, R22, R0, !PT ;  /* 0x0000000016007209 */ /* 0x000fe40007810000 */
[----:B------:R-:W-:Y:S02]  /*19b30*/  MOV R65, R69 ;  /* 0x0000004500417202 */ /* 0x000fe40000000f00 */
[----:B------:R-:W-:Y:S02]  /*19b40*/  FMNMX.FTZ R0, R66, R0, !PT ;  /* 0x0000000042007209 */ /* 0x000fe40007810000 */
[----:B------:R-:W-:Y:S02]  /*19b50*/  FMNMX.FTZ R2, R20, R2, !PT ;  /* 0x0000000214027209 */ /* 0x000fe40007810000 */
[----:B------:R-:W-:Y:S02]  /*19b60*/  FMNMX.FTZ R3, R65, R0, !PT ;  /* 0x0000000041037209 */ /* 0x000fe40007810000 */
[----:B------:R-:W-:Y:S02]  /*19b70*/  FMNMX.FTZ R2, R19, R2, !PT ;  /* 0x0000000213027209 */ /* 0x000fe40007810000 */
[----:B------:R-:W-:Y:S02]  /*19b80*/  FMNMX.FTZ R3, R59, R3, !PT ;  /* 0x000000033b037209 */ /* 0x000fe40007810000 */
[----:B------:R-:W-:Y:S02]  /*19b90*/  FMNMX.FTZ R0, R21, R2, !PT ;  /* 0x0000000215007209 */ /* 0x000fe40007810000 */
[----:B------:R-:W-:Y:S01]  /*19ba0*/  ISETP.LT.AND P0, PT, RZ, UR14, PT ;  /* 0x0000000eff007c0c */ /* 0x000fe2000bf01270 */
[----:B------:R-:W-:Y:S01]  /*19bb0*/  SHFL.BFLY PT, R69, R3, 0x2, 0x1f ;  /* 0x0c401f0003457f89 */ /* 0x000fe200000e0000 */
[----:B------:R-:W-:Y:S01]  /*19bc0*/  FMNMX.FTZ R0, R72, R0, !PT ;  /* 0x0000000048007209 */ /* 0x000fe20007810000 */
[----:B------:R-:W-:Y:S03]  /*19bd0*/  UIADD3 UR14, UR14, -0x1, URZ ;  /* 0xffffffff0e0e7890 */ /* 0x000fe6000fffe03f */
        /* <DEDUP_REMOVED lines=9> */
[----:B------:R-:W-:Y:S01]  /*19c70*/  FADD.FTZ R2, -R69, R70 ;  /* 0x0000004645027221 */ /* 0x000fe20000010100 */
[----:B------:R-:W-:Y:S01]  /*19c80*/  MOV R70, R19 ;  /* 0x0000001300467202 */ /* 0x000fe20000000f00 */
[--C-:B------:R-:W-:Y:S02]  /*19c90*/  FFMA.FTZ R3, R148, c[0x0][0x2d0], -R74.reuse ;  /* 0x0000b40094037a23 */ /* 0x100fe4000001084a */
[----:B------:R-:W-:Y:S02]  /*19ca0*/  FMUL.FTZ R0, R2, c[0x0][0x2d0] ;  /* 0x0000b40002007a20 */ /* 0x000fe40000410000 */
[----:B------:R1:W-:Y:S01]  /*19cb0*/  MUFU.EX2 R5, R3 ;  /* 0x0000000300057308 */ /* 0x0003e20000000800 */
[--C-:B------:R-:W-:Y:S01]  /*19cc0*/  FFMA.FTZ R32, R75, c[0x0][0x2d0], -R74.reuse ;  /* 0x0000b4004b207a23 */ /* 0x100fe2000001084a */
[----:B------:R-:W-:Y:S01]  /*19cd0*/  MOV R75, R70 ;  /* 0x00000046004b7202 */ /* 0x000fe20000000f00 */
[--C-:B------:R-:W-:Y:S02]  /*19ce0*/  FFMA.FTZ R70, R163, c[0x0][0x2d0], -R74.reuse ;  /* 0x0000b400a3467a23 */ /* 0x100fe4000001084a */
[--C-:B------:R-:W-:Y:S05]  /*19cf0*/  FFMA.FTZ R48, R159, c[0x0][0x2d0], -R74.reuse ;  /* 0x0000b4009f307a23 */ /* 0x100fea000001084a */
[----:B------:R2:W3:Y:S10]  /*19d00*/  MUFU.EX2 R2, R0 ;  /* 0x0000000000027308 */ /* 0x0004f40000000800 */
[----:B------:R4:W-:Y:S01]  /*19d10*/  MUFU.EX2 R67, R32 ;  /* 0x0000002000437308 */ /* 0x0009e20000000800 */
[--C-:B-1----:R-:W-:Y:S01]  /*19d20*/  FFMA.FTZ R3, R154, c[0x0][0x2d0], -R74.reuse ;  /* 0x0000b4009a037a23 */ /* 0x102fe2000001084a */
[----:B------:R-:W-:Y:S08]  /*19d30*/  MOV R154, R21 ;  /* 0x00000015009a7202 */ /* 0x000ff00000000f00 */
[----:B------:R1:W-:Y:S01]  /*19d40*/  MUFU.EX2 R6, R3 ;  /* 0x0000000300067308 */ /* 0x0003e20000000800 */
[----:B--2---:R-:W-:Y:S01]  /*19d50*/  FADD.FTZ R0, -R68, R71 ;  /* 0x0000004744007221 */ /* 0x004fe20000010100 */
[----:B------:R-:W-:Y:S01]  /*19d60*/  MOV R71, R20 ;  /* 0x0000001400477202 */ /* 0x000fe20000000f00 */
[----:B---3--:R-:W-:Y:S02]  /*19d70*/  FMUL.FTZ R8, R2, R80 ;  /* 0x0000005002087220 */ /* 0x008fe40000410000 */
[----:B------:R-:W-:Y:S02]  /*19d80*/  FMUL.FTZ R0, R0, c[0x0][0x2d0] ;  /* 0x0000b40000007a20 */ /* 0x000fe40000410000 */
[C---:B------:R-:W-:Y:S02]  /*19d90*/  FMUL.FTZ R9, R2.reuse, R81 ;  /* 0x0000005102097220 */ /* 0x040fe40000410000 */
[C---:B------:R-:W-:Y:S02]  /*19da0*/  FMUL.FTZ R16, R2.reuse, R88 ;  /* 0x0000005802107220 */ /* 0x040fe40000410000 */
[----:B------:R-:W2:Y:S01]  /*19db0*/  MUFU.EX2 R0, R0 ;  /* 0x0000000000007308 */ /* 0x000ea20000000800 */
[C---:B------:R-:W-:Y:S02]  /*19dc0*/  FMUL.FTZ R17, R2.reuse, R89 ;  /* 0x0000005902117220 */ /* 0x040fe40000410000 */
[C---:B------:R-:W-:Y:S02]  /*19dd0*/  FMUL.FTZ R24, R2.reuse, R96 ;  /* 0x0000006002187220 */ /* 0x040fe40000410000 */
[C---:B------:R-:W-:Y:S01]  /*19de0*/  FMUL.FTZ R25, R2.reuse, R97 ;  /* 0x0000006102197220 */ /* 0x040fe20000410000 */
[----:B------:R-:W-:Y:S01]  /*19df0*/  MOV R97, R59 ;  /* 0x0000003b00617202 */ /* 0x000fe20000000f00 */
[C---:B----4-:R-:W-:Y:S02]  /*19e00*/  FMUL.FTZ R32, R2.reuse, R104 ;  /* 0x0000006802207220 */ /* 0x050fe40000410000 */
[----:B------:R-:W-:Y:S02]  /*19e10*/  FMUL.FTZ R33, R2, R105 ;  /* 0x0000006902217220 */ /* 0x000fe40000410000 */
[--C-:B-1----:R-:W-:Y:S02]  /*19e20*/  FFMA.FTZ R3, R152, c[0x0][0x2d0], -R74.reuse ;  /* 0x0000b40098037a23 */ /* 0x102fe4000001084a */
[C---:B------:R-:W-:Y:S02]  /*19e30*/  FMUL.FTZ R41, R2.reuse, R113 ;  /* 0x0000007102297220 */ /* 0x040fe40000410000 */
[----:B------:R1:W-:Y:S01]  /*19e40*/  MUFU.EX2 R56, R3 ;  /* 0x0000000300387308 */ /* 0x0003e20000000800 */
[----:B------:R-:W-:Y:S02]  /*19e50*/  FMUL.FTZ R49, R2, R121 ;  /* 0x0000007902317220 */ /* 0x000fe40000410000 */
[C---:B--2---:R-:W-:Y:S02]  /*19e60*/  FMUL.FTZ R7, R0.reuse, R79 ;  /* 0x0000004f00077220 */ /* 0x044fe40000410000 */
[C---:B------:R-:W-:Y:S02]  /*19e70*/  FMUL.FTZ R10, R0.reuse, R82 ;  /* 0x00000052000a7220 */ /* 0x040fe40000410000 */
[C---:B------:R-:W-:Y:S02]  /*19e80*/  FMUL.FTZ R11, R0.reuse, R83 ;  /* 0x00000053000b7220 */ /* 0x040fe40000410000 */
[C---:B------:R-:W-:Y:S01]  /*19e90*/  FMUL.FTZ R18, R0.reuse, R90 ;  /* 0x0000005a00127220 */ /* 0x040fe20000410000 */
[----:B------:R-:W-:Y:S01]  /*19ea0*/  LDSM.16.MT88.4 R80, [R220+0x4100] ;  /* 0x00410000dc50783b */ /* 0x000fe20000004200 */
[C---:B------:R-:W-:Y:S02]  /*19eb0*/  FMUL.FTZ R19, R0.reuse, R91 ;  /* 0x0000005b00137220 */ /* 0x040fe40000410000 */
[C---:B------:R-:W-:Y:S02]  /*19ec0*/  FMUL.FTZ R26, R0.reuse, R98 ;  /* 0x00000062001a7220 */ /* 0x040fe40000410000 */
[C---:B------:R-:W-:Y:S02]  /*19ed0*/  FMUL.FTZ R27, R0.reuse, R99 ;  /* 0x00000063001b7220 */ /* 0x040fe40000410000 */
[C---:B------:R-:W-:Y:S01]  /*19ee0*/  FMUL.FTZ R34, R0.reuse, R106 ;  /* 0x0000006a00227220 */ /* 0x040fe20000410000 */
[----:B------:R-:W-:Y:S01]  /*19ef0*/  LDSM.16.MT88.4 R88, [R218+0x900] ;  /* 0x00090000da58783b */ /* 0x000fe20000004200 */
[--C-:B-1----:R-:W-:Y:S01]  /*19f00*/  FFMA.FTZ R3, R149, c[0x0][0x2d0], -R74.reuse ;  /* 0x0000b40095037a23 */ /* 0x102fe2000001084a */
[----:B------:R-:W-:Y:S01]  /*19f10*/  MOV R149, R22 ;  /* 0x0000001600957202 */ /* 0x000fe20000000f00 */
[C---:B------:R-:W-:Y:S02]  /*19f20*/  FMUL.FTZ R35, R0.reuse, R107 ;  /* 0x0000006b00237220 */ /* 0x040fe40000410000 */
[----:B------:R1:W2:Y:S01]  /*19f30*/  MUFU.EX2 R58, R3 ;  /* 0x00000003003a7308 */ /* 0x0002a20000000800 */
[C---:B------:R-:W-:Y:S02]  /*19f40*/  FMUL.FTZ R42, R0.reuse, R114 ;  /* 0x00000072002a7220 */ /* 0x040fe40000410000 */
[----:B------:R-:W3:Y:S01]  /*19f50*/  LDSM.16.MT88.4 R20, [R218+0x100] ;  /* 0x00010000da14783b */ /* 0x000ee20000004200 */
[C---:B------:R-:W-:Y:S02]  /*19f60*/  FMUL.FTZ R43, R0.reuse, R115 ;  /* 0x00000073002b7220 */ /* 0x040fe40000410000 */
[C---:B------:R-:W-:Y:S02]  /*19f70*/  FMUL.FTZ R59, R0.reuse, R131 ;  /* 0x00000083003b7220 */ /* 0x040fe40000410000 */
[C---:B------:R-:W-:Y:S02]  /*19f80*/  FMUL.FTZ R50, R0.reuse, R122 ;  /* 0x0000007a00327220 */ /* 0x040fe40000410000 */
[----:B------:R-:W-:Y:S02]  /*19f90*/  FMUL.FTZ R51, R0, R123 ;  /* 0x0000007b00337220 */ /* 0x000fe40000410000 */
[----:B-1----:R-:W-:Y:S01]  /*19fa0*/  FMUL.FTZ R3, R68, c[0x0][0x2d0] ;  /* 0x0000b40044037a20 */ /* 0x002fe20000410000 */
[----:B--2---:R-:W-:Y:S03]  /*19fb0*/  MOV R98, R58 ;  /* 0x0000003a00627202 */ /* 0x004fe60000000f00 */
[--C-:B------:R-:W-:Y:S02]  /*19fc0*/  FFMA.FTZ R4, R150, c[0x0][0x2d0], -R3.reuse ;  /* 0x0000b40096047a23 */ /* 0x100fe40000010803 */
[--C-:B------:R-:W-:Y:S02]  /*19fd0*/  FFMA.FTZ R40, R157, c[0x0][0x2d0], -R3.reuse ;  /* 0x0000b4009d287a23 */ /* 0x100fe40000010803 */
[----:B------:R1:W2:Y:S01]  /*19fe0*/  MUFU.EX2 R64, R4 ;  /* 0x0000000400407308 */ /* 0x0002a20000000800 */
[--C-:B------:R-:W-:Y:S02]  /*19ff0*/  FFMA.FTZ R72, R72, c[0x0][0x2d0], -R3.reuse ;  /* 0x0000b40048487a23 */ /* 0x100fe40000010803 */
[--C-:B-1----:R-:W-:Y:S01]  /*1a000*/  FFMA.FTZ R4, R155, c[0x0][0x2d0], -R3.reuse ;  /* 0x0000b4009b047a23 */ /* 0x102fe20000010803 */
[----:B--2---:R-:W-:Y:S06]  /*1a010*/  MOV R96, R64 ;  /* 0x0000004000607202 */ /* 0x004fec0000000f00 */
[----:B------:R1:W2:Y:S01]  /*1a020*/  MUFU.EX2 R155, R48 ;  /* 0x00000030009b7308 */ /* 0x0002a20000000800 */
[----:B------:R-:W-:Y:S09]  /*1a030*/  MOV R104, R96 ;  /* 0x0000006000687202 */ /* 0x000ff20000000f00 */
[----:B------:R4:W5:Y:S01]  /*1a040*/  MUFU.EX2 R148, R4 ;  /* 0x0000000400947308 */ /* 0x0009620000000800 */
[----:B-1----:R-:W-:Y:S01]  /*1a050*/  FMUL.FTZ R48, R2, R120 ;  /* 0x0000007802307220 */ /* 0x002fe20000410000 */
[----:B--2---:R-:W-:Y:S02]  /*1a060*/  MOV R123, R155 ;  /* 0x0000009b007b7202 */ /* 0x004fe40000000f00 */
[----:B------:R-:W-:Y:S01]  /*1a070*/  MOV R155, R66 ;  /* 0x00000042009b7202 */ /* 0x000fe20000000f00 */
[C---:B------:R-:W-:Y:S01]  /*1a080*/  FMUL.FTZ R66, R0.reuse, R138 ;  /* 0x0000008a00427220 */ /* 0x040fe20000410000 */
[----:B------:R-:W-:Y:S01]  /*1a090*/  MOV R138, R67 ;  /* 0x00000043008a7202 */ /* 0x000fe20000000f00 */
[C---:B------:R-:W-:Y:S02]  /*1a0a0*/  FMUL.FTZ R67, R0.reuse, R139 ;  /* 0x0000008b00437220 */ /* 0x040fe40000410000 */
[--C-:B----4-:R-:W-:Y:S01]  /*1a0b0*/  FFMA.FTZ R4, R151, c[0x0][0x2d0], -R3.reuse ;  /* 0x0000b40097047a23 */ /* 0x110fe20000010803 */
[----:B------:R-:W-:Y:S01]  /*1a0c0*/  MOV R151, R6 ;  /* 0x0000000600977202 */ /* 0x000fe20000000f00 */
[----:B------:R-:W-:Y:S01]  /*1a0d0*/  FMUL.FTZ R6, R0, R78 ;  /* 0x0000004e00067220 */ /* 0x000fe20000410000 */
[----:B------:R-:W-:Y:S01]  /*1a0e0*/  F2FP.PACK_AB R78, R58, R56 ;  /* 0x000000383a4e723e */ /* 0x000fe200000000ff */
[----:B------:R1:W2:Y:S01]  /*1a0f0*/  MUFU.EX2 R57, R4 ;  /* 0x0000000400397308 */ /* 0x0002a20000000800 */
[----:B------:R-:W-:Y:S02]  /*1a100*/  FMUL.FTZ R58, R0, R130 ;  /* 0x00000082003a7220 */ /* 0x000fe40000410000 */
[--C-:B-1----:R-:W-:Y:S01]  /*1a110*/  FFMA.FTZ R4, R153, c[0x0][0x2d0], -R3.reuse ;  /* 0x0000b40099047a23 */ /* 0x102fe20000010803 */
[----:B------:R-:W-:Y:S01]  /*1a120*/  MOV R153, R5 ;  /* 0x0000000500997202 */ /* 0x000fe20000000f00 */
[----:B------:R-:W-:Y:S01]  /*1a130*/  FMUL.FTZ R5, R2, R77 ;  /* 0x0000004d02057220 */ /* 0x000fe20000410000 */
[----:B-----5:R-:W-:Y:S04]  /*1a140*/  F2FP.PACK_AB R77, R148, R64 ;  /* 0x00000040944d723e */ /* 0x020fe800000000ff */
[----:B------:R-:W1:Y:S01]  /*1a150*/  MUFU.EX2 R152, R4 ;  /* 0x0000000400987308 */ /* 0x000e620000000800 */
[----:B--2---:R-:W-:Y:S01]  /*1a160*/  MOV R99, R57 ;  /* 0x0000003900637202 */ /* 0x004fe20000000f00 */
[----:B------:R-:W-:Y:S01]  /*1a170*/  FMUL.FTZ R64, R2, R136 ;  /* 0x0000008802407220 */ /* 0x000fe20000410000 */
[----:B------:R-:W-:Y:S02]  /*1a180*/  MOV R136, R153 ;  /* 0x0000009900887202 */ /* 0x000fe40000000f00 */
[----:B-1----:R-:W-:Y:S01]  /*1a190*/  F2FP.PACK_AB R79, R152, R57 ;  /* 0x00000039984f723e */ /* 0x002fe200000000ff */
[C---:B------:R-:W-:Y:S01]  /*1a1a0*/  FMUL.FTZ R4, R2.reuse, R76 ;  /* 0x0000004c02047220 */ /* 0x040fe20000410000 */
[----:B------:R-:W-:Y:S01]  /*1a1b0*/  F2FP.PACK_AB R76, R151, R153 ;  /* 0x00000099974c723e */ /* 0x000fe200000000ff */
[C---:B------:R-:W-:Y:S06]  /*1a1c0*/  FMUL.FTZ R57, R2.reuse, R129 ;  /* 0x0000008102397220 */ /* 0x040fec0000410000 */
[C---:B------:R-:W-:Y:S07]  /*1a1d0*/  HMMA.16816.F32 R4, R76.reuse, R12, R4 ;  /* 0x0000000c4c04723c */ /* 0x040fee0000001804 */
[C---:B------:R-:W-:Y:S01]  /*1a1e0*/  FMUL.FTZ R12, R2.reuse, R84 ;  /* 0x00000054020c7220 */ /* 0x040fe20000410000 */
[C---:B------:R-:W-:Y:S04]  /*1a1f0*/  HMMA.16816.F32 R8, R76.reuse, R14, R8 ;  /* 0x0000000e4c08723c */ /* 0x040fe80000001808 */
[----:B------:R-:W-:Y:S03]  /*1a200*/  FMUL.FTZ R13, R2, R85 ;  /* 0x00000055020d7220 */ /* 0x000fe60000410000 */
[C---:B------:R-:W-:Y:S02]  /*1a210*/  FMUL.FTZ R14, R0.reuse, R86 ;  /* 0x00000056000e7220 */ /* 0x040fe40000410000 */
[----:B------:R-:W-:Y:S02]  /*1a220*/  FMUL.FTZ R15, R0, R87 ;  /* 0x00000057000f7220 */ /* 0x000fe40000410000 */
[----:B------:R-:W1:Y:S05]  /*1a230*/  LDSM.16.MT88.4 R84, [R217+0x900] ;  /* 0x00090000d954783b */ /* 0x000e6a0000004200 */
[C---:B---3--:R-:W-:Y:S07]  /*1a240*/  HMMA.16816.F32 R12, R76.reuse, R20, R12 ;  /* 0x000000144c0c723c */ /* 0x048fee000000180c */
[C---:B------:R-:W-:Y:S01]  /*1a250*/  FMUL.FTZ R20, R2.reuse, R92 ;  /* 0x0000005c02147220 */ /* 0x040fe20000410000 */
[C---:B------:R-:W-:Y:S04]  /*1a260*/  HMMA.16816.F32 R16, R76.reuse, R22, R16 ;  /* 0x000000164c10723c */ /* 0x040fe80000001810 */
[----:B------:R-:W-:Y:S03]  /*1a270*/  FMUL.FTZ R21, R2, R93 ;  /* 0x0000005d02157220 */ /* 0x000fe60000410000 */
[C---:B------:R-:W-:Y:S02]  /*1a280*/  FMUL.FTZ R22, R0.reuse, R94 ;  /* 0x0000005e00167220 */ /* 0x040fe40000410000 */
[----:B------:R-:W-:Y:S02]  /*1a290*/  FMUL.FTZ R23, R0, R95 ;  /* 0x0000005f00177220 */ /* 0x000fe40000410000 */
[----:B------:R-:W2:Y:S05]  /*1a2a0*/  LDSM.16.MT88.4 R92, [R221+0x900] ;  /* 0x00090000dd5c783b */ /* 0x000eaa0000004200 */
[C---:B------:R-:W-:Y:S07]  /*1a2b0*/  HMMA.16816.F32 R20, R76.reuse, R28, R20 ;  /* 0x0000001c4c14723c */ /* 0x040fee0000001814 */
[C---:B------:R-:W-:Y:S01]  /*1a2c0*/  FMUL.FTZ R28, R2.reuse, R100 ;  /* 0x00000064021c7220 */ /* 0x040fe20000410000 */
[C---:B------:R-:W-:Y:S04]  /*1a2d0*/  HMMA.16816.F32 R24, R76.reuse, R30, R24 ;  /* 0x0000001e4c18723c */ /* 0x040fe80000001818 */
[----:B------:R-:W-:Y:S01]  /*1a2e0*/  FMUL.FTZ R29, R2, R101 ;  /* 0x00000065021d7220 */ /* 0x000fe20000410000 */
[----:B------:R-:W-:Y:S01]  /*1a2f0*/  MOV R100, R56 ;  /* 0x0000003800647202 */ /* 0x000fe20000000f00 */
[----:B------:R3:W4:Y:S01]  /*1a300*/  MUFU.EX2 R101, R40 ;  /* 0x0000002800657308 */ /* 0x0007220000000800 */
[C---:B------:R-:W-:Y:S01]  /*1a310*/  FMUL.FTZ R30, R0.reuse, R102 ;  /* 0x00000066001e7220 */ /* 0x040fe20000410000 */
[----:B------:R-:W-:Y:S01]  /*1a320*/  MOV R102, R98 ;  /* 0x0000006200667202 */ /* 0x000fe20000000f00 */
[----:B------:R-:W-:Y:S03]  /*1a330*/  FMUL.FTZ R31, R0, R103 ;  /* 0x00000067001f7220 */ /* 0x000fe60000410000 */
[----:B------:R-:W-:Y:S01]  /*1a340*/  MOV R103, R97 ;  /* 0x0000006100677202 */ /* 0x000fe20000000f00 */
[--C-:B------:R-:W-:Y:S01]  /*1a350*/  FFMA.FTZ R56, R161, c[0x0][0x2d0], -R3.reuse ;  /* 0x0000b400a1387a23 */ /* 0x100fe20000010803 */
[----:B------:R-:W-:Y:S02]  /*1a360*/  MOV R113, R102 ;  /* 0x0000006600717202 */ /* 0x000fe40000000f00 */
[C---:B------:R-:W-:Y:S01]  /*1a370*/  HMMA.16816.F32 R28, R76.reuse, R36, R28 ;  /* 0x000000244c1c723c */ /* 0x040fe2000000181c */
[----:B------:R5:W-:Y:S02]  /*1a380*/  MUFU.EX2 R121, R56 ;  /* 0x0000003800797308 */ /* 0x000be40000000800 */
[----:B------:R-:W-:Y:S02]  /*1a390*/  MOV R115, R103 ;  /* 0x0000006700737202 */ /* 0x000fe40000000f00 */
[----:B------:R-:W-:Y:S02]  /*1a3a0*/  MOV R157, R100 ;  /* 0x00000064009d7202 */ /* 0x000fe40000000f00 */
[--C-:B------:R-:W-:Y:S01]  /*1a3b0*/  FFMA.FTZ R36, R156, c[0x0][0x2d0], -R74.reuse ;  /* 0x0000b4009c247a23 */ /* 0x100fe2000001084a */
[C---:B------:R-:W-:Y:S03]  /*1a3c0*/  HMMA.16816.F32 R32, R76.reuse, R38, R32 ;  /* 0x000000264c20723c */ /* 0x040fe60000001820 */
[----:B------:R1:W1:Y:S01]  /*1a3d0*/  MUFU.EX2 R150, R36 ;  /* 0x0000002400967308 */ /* 0x0002620000000800 */
[C---:B------:R-:W-:Y:S01]  /*1a3e0*/  FMUL.FTZ R37, R2.reuse, R109 ;  /* 0x0000006d02257220 */ /* 0x040fe20000410000 */
[----:B------:R-:W-:Y:S01]  /*1a3f0*/  MOV R156, R104 ;  /* 0x00000068009c7202 */ /* 0x000fe20000000f00 */
[----:B---3--:R-:W-:Y:S01]  /*1a400*/  FMUL.FTZ R40, R2, R112 ;  /* 0x0000007002287220 */ /* 0x008fe20000410000 */
[----:B----4-:R-:W-:Y:S01]  /*1a410*/  MOV R139, R101 ;  /* 0x00000065008b7202 */ /* 0x010fe20000000f00 */
[C---:B------:R-:W-:Y:S01]  /*1a420*/  FMUL.FTZ R38, R0.reuse, R110 ;  /* 0x0000006e00267220 */ /* 0x040fe20000410000 */
[----:B------:R-:W-:Y:S02]  /*1a430*/  MOV R101, R99 ;  /* 0x0000006300657202 */ /* 0x000fe40000000f00 */
[----:B------:R-:W3:Y:S01]  /*1a440*/  LDSM.16.MT88.4 R96, [R220+0x900] ;  /* 0x00090000dc60783b */ /* 0x000ee20000004200 */
[----:B------:R-:W-:Y:S01]  /*1a450*/  FMUL.FTZ R39, R0, R111 ;  /* 0x0000006f00277220 */ /* 0x000fe20000410000 */
[----:B------:R-:W-:Y:S01]  /*1a460*/  MOV R114, R101 ;  /* 0x0000006500727202 */ /* 0x000fe20000000f00 */
[C---:B-----5:R-:W-:Y:S05]  /*1a470*/  FMUL.FTZ R56, R2.reuse, R128 ;  /* 0x0000008002387220 */ /* 0x060fea0000410000 */
[----:B------:R-:W-:Y:S01]  /*1a480*/  LDSM.16.MT88.4 R100, [R221+0x5100] ;  /* 0x00510000dd64783b */ /* 0x000fe20000004200 */
[C---:B-1----:R-:W-:Y:S01]  /*1a490*/  FMUL.FTZ R36, R2.reuse, R108 ;  /* 0x0000006c02247220 */ /* 0x042fe20000410000 */
[----:B------:R-:W-:Y:S06]  /*1a4a0*/  MOV R112, R150 ;  /* 0x0000009600707202 */ /* 0x000fec0000000f00 */
[----:B------:R-:W-:Y:S01]  /*1a4b0*/  LDSM.16.MT88.4 R108, [R218+0x1900] ;  /* 0x00190000da6c783b */ /* 0x000fe20000004200 */
[----:B------:R-:W-:Y:S02]  /*1a4c0*/  MOV R150, R149 ;  /* 0x0000009500967202 */ /* 0x000fe40000000f00 */
[----:B------:R-:W-:Y:S01]  /*1a4d0*/  MOV R149, R65 ;  /* 0x0000004100957202 */ /* 0x000fe20000000f00 */
[C---:B------:R-:W-:Y:S01]  /*1a4e0*/  FMUL.FTZ R65, R2.reuse, R137 ;  /* 0x0000008902417220 */ /* 0x040fe20000410000 */
[C---:B------:R-:W-:Y:S03]  /*1a4f0*/  HMMA.16816.F32 R36, R76.reuse, R44, R36 ;  /* 0x0000002c4c24723c */ /* 0x040fe60000001824 */
[----:B------:R-:W-:Y:S02]  /*1a500*/  MOV R153, R150 ;  /* 0x0000009600997202 */ /* 0x000fe40000000f00 */
[----:B------:R-:W-:Y:S01]  /*1a510*/  MOV R150, R71 ;  /* 0x0000004700967202 */ /* 0x000fe20000000f00 */
[--C-:B------:R-:W-:Y:S01]  /*1a520*/  FFMA.FTZ R71, R189, c[0x0][0x2d0], -R74.reuse ;  /* 0x0000b400bd477a23 */ /* 0x100fe2000001084a */
[----:B------:R-:W-:Y:S01]  /*1a530*/  MOV R137, R156 ;  /* 0x0000009c00897202 */ /* 0x000fe20000000f00 */
[C---:B------:R-:W-:Y:S04]  /*1a540*/  HMMA.16816.F32 R40, R76.reuse, R46, R40 ;  /* 0x0000002e4c28723c */ /* 0x040fe80000001828 */
[----:B------:R-:W-:Y:S01]  /*1a550*/  FMUL.FTZ R45, R2, R117 ;  /* 0x00000075022d7220 */ /* 0x000fe20000410000 */
[----:B------:R-:W-:Y:S01]  /*1a560*/  MOV R189, R136 ;  /* 0x0000008800bd7202 */ /* 0x000fe20000000f00 */
[--C-:B------:R-:W-:Y:S02]  /*1a570*/  FFMA.FTZ R44, R158, c[0x0][0x2d0], -R3.reuse ;  /* 0x0000b4009e2c7a23 */ /* 0x100fe40000010803 */
[C---:B------:R-:W-:Y:S02]  /*1a580*/  FMUL.FTZ R47, R0.reuse, R119 ;  /* 0x00000077002f7220 */ /* 0x040fe40000410000 */
[----:B------:R1:W-:Y:S02]  /*1a590*/  MUFU.EX2 R119, R70 ;  /* 0x0000004600777308 */ /* 0x0003e40000000800 */
[----:B------:R-:W-:Y:S08]  /*1a5a0*/  FMUL.FTZ R46, R0, R118 ;  /* 0x00000076002e7220 */ /* 0x000ff00000410000 */
[----:B------:R4:W-:Y:S01]  /*1a5b0*/  MUFU.EX2 R158, R44 ;  /* 0x0000002c009e7308 */ /* 0x0009e20000000800 */
[--C-:B-1----:R-:W-:Y:S09]  /*1a5c0*/  FFMA.FTZ R70, R164, c[0x0][0x2d0], -R74.reuse ;  /* 0x0000b400a4467a23 */ /* 0x102ff2000001084a */
[----:B------:R1:W-:Y:S01]  /*1a5d0*/  MUFU.EX2 R117, R70 ;  /* 0x0000004600757308 */ /* 0x0003e20000000800 */
[----:B----4-:R-:W-:Y:S07]  /*1a5e0*/  FMUL.FTZ R44, R2, R116 ;  /* 0x00000074022c7220 */ /* 0x010fee0000410000 */
        /* <DEDUP_REMOVED lines=8> */
[----:B------:R1:W-:Y:S10]  /*1a670*/  MUFU.EX2 R118, R70 ;  /* 0x0000004600767308 */ /* 0x0003f40000000800 */
[----:B------:R2:W-:Y:S01]  /*1a680*/  MUFU.EX2 R165, R71 ;  /* 0x0000004700a57308 */ /* 0x0005e20000000800 */
[----:B----4-:R-:W-:Y:S07]  /*1a690*/  FMUL.FTZ R52, R2, R124 ;  /* 0x0000007c02347220 */ /* 0x010fee0000410000 */
[C---:B------:R-:W-:Y:S03]  /*1a6a0*/  HMMA.16816.F32 R52, R76.reuse, R60, R52 ;  /* 0x0000003c4c34723c */ /* 0x040fe60000001834 */
[--C-:B-1----:R-:W-:Y:S04]  /*1a6b0*/  FFMA.FTZ R70, R166, c[0x0][0x2d0], -R3.reuse ;  /* 0x0000b400a6467a23 */ /* 0x102fe80000010803 */
[----:B------:R1:W-:Y:S01]  /*1a6c0*/  MUFU.EX2 R116, R70 ;  /* 0x0000004600747308 */ /* 0x0003e20000000800 */
[C---:B------:R-:W-:Y:S04]  /*1a6d0*/  HMMA.16816.F32 R56, R76.reuse, R62, R56 ;  /* 0x0000003e4c38723c */ /* 0x040fe80000001838 */
[--C-:B------:R-:W-:Y:S02]  /*1a6e0*/  FFMA.FTZ R60, R162, c[0x0][0x2d0], -R3.reuse ;  /* 0x0000b400a23c7a23 */ /* 0x100fe40000010803 */
[----:B------:R-:W-:Y:S02]  /*1a6f0*/  FMUL.FTZ R61, R2, R133 ;  /* 0x00000085023d7220 */ /* 0x000fe40000410000 */
[C---:B------:R-:W-:Y:S01]  /*1a700*/  FMUL.FTZ R62, R0.reuse, R134 ;  /* 0x00000086003e7220 */ /* 0x040fe20000410000 */
[----:B------:R4:W3:Y:S03]  /*1a710*/  MUFU.EX2 R120, R60 ;  /* 0x0000003c00787308 */ /* 0x0008e60000000800 */
[----:B------:R-:W-:Y:S02]  /*1a720*/  FMUL.FTZ R63, R0, R135 ;  /* 0x00000087003f7220 */ /* 0x000fe40000410000 */
[--C-:B--2---:R-:W-:Y:S02]  /*1a730*/  FFMA.FTZ R71, R250, c[0x0][0x2d0], -R74.reuse ;  /* 0x0000b400fa477a23 */ /* 0x104fe4000001084a */
[--C-:B-1----:R-:W-:Y:S04]  /*1a740*/  FFMA.FTZ R70, R169, c[0x0][0x2d0], -R74.reuse ;  /* 0x0000b400a9467a23 */ /* 0x102fe8000001084a */
[----:B------:R1:W-:Y:S01]  /*1a750*/  MUFU.EX2 R131, R70 ;  /* 0x0000004600837308 */ /* 0x0003e20000000800 */
[----:B----4-:R-:W-:Y:S07]  /*1a760*/  FMUL.FTZ R60, R2, R132 ;  /* 0x00000084023c7220 */ /* 0x010fee0000410000 */
[C---:B------:R-:W-:Y:S08]  /*1a770*/  HMMA.16816.F32 R60, R76.reuse, R80, R60 ;  /* 0x000000504c3c723c */ /* 0x040ff0000000183c */
[----:B------:R-:W-:Y:S01]  /*1a780*/  HMMA.16816.F32 R64, R76, R82, R64 ;  /* 0x000000524c40723c */ /* 0x000fe20000001840 */
[----:B------:R-:W2:Y:S03]  /*1a790*/  LDSM.16.MT88.4 R80, [R217+0x4900] ;  /* 0x00490000d950783b */ /* 0x000ea60000004200 */
[--C-:B-1----:R-:W-:Y:S03]  /*1a7a0*/  FFMA.FTZ R70, R167, c[0x0][0x2d0], -R74.reuse ;  /* 0x0000b400a7467a23 */ /* 0x102fe6000001084a */
[----:B-----5:R-:W-:Y:S01]  /*1a7b0*/  F2FP.PACK_AB R78, R122, R123 ;  /* 0x0000007b7a4e723e */ /* 0x020fe200000000ff */
[----:B------:R1:W4:Y:S01]  /*1a7c0*/  MUFU.EX2 R130, R70 ;  /* 0x0000004600827308 */ /* 0x0003220000000800 */
[----:B---3--:R-:W-:Y:S03]  /*1a7d0*/  F2FP.PACK_AB R79, R120, R121 ;  /* 0x00000079784f723e */ /* 0x008fe600000000ff */
[----:B------:R-:W-:Y:S02]  /*1a7e0*/  F2FP.PACK_AB R76, R112, R138 ;  /* 0x0000008a704c723e */ /* 0x000fe400000000ff */
[----:B------:R-:W-:Y:S07]  /*1a7f0*/  F2FP.PACK_AB R77, R158, R139 ;  /* 0x0000008b9e4d723e */ /* 0x000fee00000000ff */
[C---:B------:R-:W-:Y:S08]  /*1a800*/  HMMA.16816.F32 R4, R76.reuse, R84, R4 ;  /* 0x000000544c04723c */ /* 0x040ff00000001804 */
[C---:B------:R-:W-:Y:S01]  /*1a810*/  HMMA.16816.F32 R8, R76.reuse, R86, R8 ;  /* 0x000000564c08723c */ /* 0x040fe20000001808 */
[----:B------:R-:W3:Y:S03]  /*1a820*/  LDSM.16.MT88.4 R84, [R218+0x4900] ;  /* 0x00490000da54783b */ /* 0x000ee60000004200 */
[--C-:B-1----:R-:W-:Y:S04]  /*1a830*/  FFMA.FTZ R70, R168, c[0x0][0x2d0], -R3.reuse ;  /* 0x0000b400a8467a23 */ /* 0x102fe80000010803 */
[C---:B------:R-:W-:Y:S01]  /*1a840*/  HMMA.16816.F32 R12, R76.reuse, R88, R12 ;  /* 0x000000584c0c723c */ /* 0x040fe2000000180c */
[----:B------:R1:W-:Y:S07]  /*1a850*/  MUFU.EX2 R129, R70 ;  /* 0x0000004600817308 */ /* 0x0003ee0000000800 */
[C---:B------:R-:W-:Y:S01]  /*1a860*/  HMMA.16816.F32 R16, R76.reuse, R90, R16 ;  /* 0x0000005a4c10723c */ /* 0x040fe20000001810 */
[----:B------:R-:W5:Y:S07]  /*1a870*/  LDSM.16.MT88.4 R88, [R221+0x4900] ;  /* 0x00490000dd58783b */ /* 0x000f6e0000004200 */
[C---:B------:R-:W-:Y:S08]  /*1a880*/  HMMA.16816.F32 R20, R76.reuse, R92, R20 ;  /* 0x0000005c4c14723c */ /* 0x040ff00000001814 */
[C---:B------:R-:W-:Y:S01]  /*1a890*/  HMMA.16816.F32 R24, R76.reuse, R94, R24 ;  /* 0x0000005e4c18723c */ /* 0x040fe20000001818 */
[----:B------:R-:W4:Y:S03]  /*1a8a0*/  LDSM.16.MT88.4 R92, [R220+0x4900] ;  /* 0x00490000dc5c783b */ /* 0x000f260000004200 */
        /* <DEDUP_REMOVED lines=9> */
[C---:B---3--:R-:W-:Y:S01]  /*1a940*/  HMMA.16816.F32 R44, R76.reuse, R84, R44 ;  /* 0x000000544c2c723c */ /* 0x048fe2000000182c */
[----:B------:R1:W3:Y:S07]  /*1a950*/  MUFU.EX2 R105, R70 ;  /* 0x0000004600697308 */ /* 0x0002ee0000000800 */
[C---:B------:R-:W-:Y:S01]  /*1a960*/  HMMA.16816.F32 R48, R76.reuse, R86, R48 ;  /* 0x000000564c30723c */ /* 0x040fe20000001830 */
[----:B------:R-:W2:Y:S07]  /*1a970*/  LDSM.16.MT88.4 R84, [R218+0x1100] ;  /* 0x00110000da54783b */ /* 0x000eae0000004200 */
[C---:B-----5:R-:W-:Y:S08]  /*1a980*/  HMMA.16816.F32 R52, R76.reuse, R88, R52 ;  /* 0x000000584c34723c */ /* 0x060ff00000001834 */
[C---:B------:R-:W-:Y:S01]  /*1a990*/  HMMA.16816.F32 R56, R76.reuse, R90, R56 ;  /* 0x0000005a4c38723c */ /* 0x040fe20000001838 */
[----:B------:R-:W5:Y:S03]  /*1a9a0*/  LDSM.16.MT88.4 R88, [R221+0x1100] ;  /* 0x00110000dd58783b */ /* 0x000f660000004200 */
[--C-:B-1----:R-:W-:Y:S04]  /*1a9b0*/  FFMA.FTZ R70, R171, c[0x0][0x2d0], -R74.reuse ;  /* 0x0000b400ab467a23 */ /* 0x102fe8000001084a */
[C---:B----4-:R-:W-:Y:S01]  /*1a9c0*/  HMMA.16816.F32 R60, R76.reuse, R92, R60 ;  /* 0x0000005c4c3c723c */ /* 0x050fe2000000183c */
[----:B------:R1:W4:Y:S07]  /*1a9d0*/  MUFU.EX2 R172, R70 ;  /* 0x0000004600ac7308 */ /* 0x00032e0000000800 */
[----:B------:R-:W-:Y:S01]  /*1a9e0*/  HMMA.16816.F32 R64, R76, R94, R64 ;  /* 0x0000005e4c40723c */ /* 0x000fe20000001840 */
[----:B------:R-:W4:Y:S06]  /*1a9f0*/  LDSM.16.MT88.4 R92, [R220+0x1100] ;  /* 0x00110000dc5c783b */ /* 0x000f2c0000004200 */
[----:B------:R-:W-:Y:S02]  /*1aa00*/  F2FP.PACK_AB R76, R117, R119 ;  /* 0x00000077754c723e */ /* 0x000fe400000000ff */
[----:B------:R-:W-:Y:S03]  /*1aa10*/  F2FP.PACK_AB R77, R116, R118 ;  /* 0x00000076744d723e */ /* 0x000fe600000000ff */
[----:B------:R-:W-:Y:S02]  /*1aa20*/  F2FP.PACK_AB R78, R130, R131 ;  /* 0x00000083824e723e */ /* 0x000fe400000000ff */
[----:B------:R-:W-:Y:S01]  /*1aa30*/  F2FP.PACK_AB R79, R128, R129 ;  /* 0x00000081804f723e */ /* 0x000fe200000000ff */
[--C-:B-1----:R-:W-:Y:S01]  /*1aa40*/  FFMA.FTZ R70, R173, c[0x0][0x2d0], -R3.reuse ;  /* 0x0000b400ad467a23 */ /* 0x102fe20000010803 */
[----:B---3--:R-:W-:Y:S02]  /*1aa50*/  MOV R173, R105 ;  /* 0x0000006900ad7202 */ /* 0x008fe40000000f00 */
[----:B------:R-:W-:Y:S03]  /*1aa60*/  LDSM.16.MT88.4 R104, [R220+0x5100] ;  /* 0x00510000dc68783b */ /* 0x000fe60000004200 */
[C---:B--2---:R-:W-:Y:S01]  /*1aa70*/  HMMA.16816.F32 R4, R76.reuse, R80, R4 ;  /* 0x000000504c04723c */ /* 0x044fe20000001804 */
[----:B------:R1:W-:Y:S07]  /*1aa80*/  MUFU.EX2 R171, R70 ;  /* 0x0000004600ab7308 */ /* 0x0003ee0000000800 */
[C---:B------:R-:W-:Y:S01]  /*1aa90*/  HMMA.16816.F32 R8, R76.reuse, R82, R8 ;  /* 0x000000524c08723c */ /* 0x040fe20000001808 */
[----:B------:R-:W2:Y:S07]  /*1aaa0*/  LDSM.16.MT88.4 R80, [R217+0x5100] ;  /* 0x00510000d950783b */ /* 0x000eae0000004200 */
[C---:B------:R-:W-:Y:S08]  /*1aab0*/  HMMA.16816.F32 R12, R76.reuse, R84, R12 ;  /* 0x000000544c0c723c */ /* 0x040ff0000000180c */
[C---:B------:R-:W-:Y:S01]  /*1aac0*/  HMMA.16816.F32 R16, R76.reuse, R86, R16 ;  /* 0x000000564c10723c */ /* 0x040fe20000001810 */
[----:B------:R-:W3:Y:S03]  /*1aad0*/  LDSM.16.MT88.4 R84, [R217+0x1900] ;  /* 0x00190000d954783b */ /* 0x000ee60000004200 */
[--C-:B-1----:R-:W-:Y:S01]  /*1aae0*/  FFMA.FTZ R70, R174, c[0x0][0x2d0], -R3.reuse ;  /* 0x0000b400ae467a23 */ /* 0x102fe20000010803 */
[----:B------:R-:W-:Y:S03]  /*1aaf0*/  MOV R174, R116 ;  /* 0x0000007400ae7202 */ /* 0x000fe60000000f00 */
[C---:B-----5:R-:W-:Y:S01]  /*1ab00*/  HMMA.16816.F32 R20, R76.reuse, R88, R20 ;  /* 0x000000584c14723c */ /* 0x060fe20000001814 */
[----:B------:R1:W5:Y:S07]  /*1ab10*/  MUFU.EX2 R170, R70 ;  /* 0x0000004600aa7308 */ /* 0x00036e0000000800 */
[C---:B------:R-:W-:Y:S01]  /*1ab20*/  HMMA.16816.F32 R24, R76.reuse, R90, R24 ;  /* 0x0000005a4c18723c */ /* 0x040fe20000001818 */
[----:B------:R-:W3:Y:S07]  /*1ab30*/  LDSM.16.MT88.4 R88, [R221+0x1900] ;  /* 0x00190000dd58783b */ /* 0x000eee0000004200 */
[C---:B----4-:R-:W-:Y:S08]  /*1ab40*/  HMMA.16816.F32 R28, R76.reuse, R92, R28 ;  /* 0x0000005c4c1c723c */ /* 0x050ff0000000181c */
[C---:B------:R-:W-:Y:S01]  /*1ab50*/  HMMA.16816.F32 R32, R76.reuse, R94, R32 ;  /* 0x0000005e4c20723c */ /* 0x040fe20000001820 */
[----:B------:R-:W-:Y:S03]  /*1ab60*/  LDSM.16.MT88.4 R92, [R218+0x5900] ;  /* 0x00590000da5c783b */ /* 0x000fe60000004200 */
[--C-:B-1----:R-:W-:Y:S01]  /*1ab70*/  FFMA.FTZ R70, R175, c[0x0][0x2d0], -R74.reuse ;  /* 0x0000b400af467a23 */ /* 0x102fe2000001084a */
[----:B------:R-:W-:Y:S03]  /*1ab80*/  MOV R175, R117 ;  /* 0x0000007500af7202 */ /* 0x000fe60000000f00 */
        /* <DEDUP_REMOVED lines=9> */
[C---:B------:R-:W-:Y:S01]  /*1ac20*/  HMMA.16816.F32 R52, R76.reuse, R100, R52 ;  /* 0x000000644c34723c */ /* 0x040fe20000001834 */
[----:B------:R1:W4:Y:S07]  /*1ac30*/  MUFU.EX2 R168, R70 ;  /* 0x0000004600a87308 */ /* 0x00032e0000000800 */
[C---:B------:R-:W-:Y:S01]  /*1ac40*/  HMMA.16816.F32 R56, R76.reuse, R102, R56 ;  /* 0x000000664c38723c */ /* 0x040fe20000001838 */
[----:B------:R-:W-:Y:S07]  /*1ac50*/  LDSM.16.MT88.4 R100, [R221+0x6100] ;  /* 0x00610000dd64783b */ /* 0x000fee0000004200 */
[C---:B------:R-:W-:Y:S08]  /*1ac60*/  HMMA.16816.F32 R60, R76.reuse, R104, R60 ;  /* 0x000000684c3c723c */ /* 0x040ff0000000183c */
[----:B------:R-:W-:Y:S01]  /*1ac70*/  HMMA.16816.F32 R64, R76, R106, R64 ;  /* 0x0000006a4c40723c */ /* 0x000fe20000001840 */
[----:B------:R-:W-:Y:S03]  /*1ac80*/  LDSM.16.MT88.4 R104, [R218+0x2900] ;  /* 0x00290000da68783b */ /* 0x000fe60000004200 */
[--C-:B-1----:R-:W-:Y:S01]  /*1ac90*/  FFMA.FTZ R70, R181, c[0x0][0x2d0], -R3.reuse ;  /* 0x0000b400b5467a23 */ /* 0x102fe20000010803 */
[----:B------:R-:W-:Y:S02]  /*1aca0*/  MOV R181, R119 ;  /* 0x0000007700b57202 */ /* 0x000fe40000000f00 */
[----:B------:R-:W-:Y:S01]  /*1acb0*/  F2FP.PACK_AB R76, R172, R173 ;  /* 0x000000adac4c723e */ /* 0x000fe200000000ff */
[----:B------:R1:W-:Y:S01]  /*1acc0*/  MUFU.EX2 R167, R70 ;  /* 0x0000004600a77308 */ /* 0x0003e20000000800 */
[----:B-----5:R-:W-:Y:S03]  /*1acd0*/  F2FP.PACK_AB R77, R170, R171 ;  /* 0x000000abaa4d723e */ /* 0x020fe600000000ff */
[----:B----4-:R-:W-:Y:S01]  /*1ace0*/  F2FP.PACK_AB R78, R168, R169 ;  /* 0x000000a9a84e723e */ /* 0x010fe200000000ff */
[--C-:B-1----:R-:W-:Y:S01]  /*1acf0*/  FFMA.FTZ R70, R182, c[0x0][0x2d0], -R3.reuse ;  /* 0x0000b400b6467a23 */ /* 0x102fe20000010803 */
[----:B------:R-:W-:Y:S04]  /*1ad00*/  MOV R182, R158 ;  /* 0x0000009e00b67202 */ /* 0x000fe80000000f00 */
[----:B------:R1:W4:Y:S02]  /*1ad10*/  MUFU.EX2 R166, R70 ;  /* 0x0000004600a67308 */ /* 0x0003240000000800 */
[--C-:B-1----:R-:W-:Y:S01]  /*1ad20*/  FFMA.FTZ R70, R183, c[0x0][0x2d0], -R74.reuse ;  /* 0x0000b400b7467a23 */ /* 0x102fe2000001084a */
[----:B----4-:R-:W-:Y:S07]  /*1ad30*/  F2FP.PACK_AB R79, R166, R167 ;  /* 0x000000a7a64f723e */ /* 0x010fee00000000ff */
[----:B------:R1:W-:Y:S01]  /*1ad40*/  MUFU.EX2 R119, R70 ;  /* 0x0000004600777308 */ /* 0x0003e20000000800 */
[C---:B---3--:R-:W-:Y:S08]  /*1ad50*/  HMMA.16816.F32 R4, R76.reuse, R84, R4 ;  /* 0x000000544c04723c */ /* 0x048ff00000001804 */
[C---:B------:R-:W-:Y:S01]  /*1ad60*/  HMMA.16816.F32 R8, R76.reuse, R86, R8 ;  /* 0x000000564c08723c */ /* 0x040fe20000001808 */
[----:B------:R-:W3:Y:S07]  /*1ad70*/  LDSM.16.MT88.4 R84, [R217+0x5900] ;  /* 0x00590000d954783b */ /* 0x000eee0000004200 */
[C---:B------:R-:W-:Y:S04]  /*1ad80*/  HMMA.16816.F32 R12, R76.reuse, R108, R12 ;  /* 0x0000006c4c0c723c */ /* 0x040fe8000000180c */
[--C-:B-1----:R-:W-:Y:S03]  /*1ad90*/  FFMA.FTZ R70, R184, c[0x0][0x2d0], -R74.reuse ;  /* 0x0000b400b8467a23 */ /* 0x102fe6000001084a */
[----:B------:R-:W-:Y:S01]  /*1ada0*/  MOV R108, R155 ;  /* 0x0000009b006c7202 */ /* 0x000fe20000000f00 */
[C---:B------:R-:W-:Y:S01]  /*1adb0*/  HMMA.16816.F32 R16, R76.reuse, R110, R16 ;  /* 0x0000006e4c10723c */ /* 0x040fe20000001810 */
[----:B------:R1:W4:Y:S03]  /*1adc0*/  MUFU.EX2 R118, R70 ;  /* 0x0000004600767308 */ /* 0x0003260000000800 */
[----:B------:R-:W-:Y:S02]  /*1add0*/  MOV R109, R115 ;  /* 0x00000073006d7202 */ /* 0x000fe40000000f00 */
[----:B------:R-:W-:Y:S02]  /*1ade0*/  MOV R115, R157 ;  /* 0x0000009d00737202 */ /* 0x000fe40000000f00 */
[C---:B------:R-:W-:Y:S03]  /*1adf0*/  HMMA.16816.F32 R20, R76.reuse, R88, R20 ;  /* 0x000000584c14723c */ /* 0x040fe60000001814 */
[----:B------:R-:W-:Y:S01]  /*1ae00*/  MUFU.EX2 R157, R71 ;  /* 0x00000047009d7308 */ /* 0x000fe20000000800 */
[----:B------:R-:W-:Y:S02]  /*1ae10*/  MOV R110, R148 ;  /* 0x00000094006e7202 */ /* 0x000fe40000000f00 */
[----:B------:R-:W-:Y:S02]  /*1ae20*/  MOV R111, R138 ;  /* 0x0000008a006f7202 */ /* 0x000fe40000000f00 */
[C---:B------:R-:W-:Y:S01]  /*1ae30*/  HMMA.16816.F32 R24, R76.reuse, R90, R24 ;  /* 0x0000005a4c18723c */ /* 0x040fe20000001818 */
[----:B------:R-:W5:Y:S04]  /*1ae40*/  LDSM.16.MT88.4 R88, [R221+0x5900] ;  /* 0x00590000dd58783b */ /* 0x000f680000004200 */
[----:B------:R-:W-:Y:S03]  /*1ae50*/  MUFU.EX2 R71, R72 ;  /* 0x0000004800477308 */ /* 0x000fe60000000800 */
[C---:B--2---:R-:W-:Y:S04]  /*1ae60*/  HMMA.16816.F32 R28, R76.reuse, R80, R28 ;  /* 0x000000504c1c723c */ /* 0x044fe8000000181c */
[--C-:B-1----:R-:W-:Y:S01]  /*1ae70*/  FFMA.FTZ R70, R185, c[0x0][0x2d0], -R3.reuse ;  /* 0x0000b400b9467a23 */ /* 0x102fe20000010803 */
[----:B------:R-:W-:Y:S03]  /*1ae80*/  MOV R185, R137 ;  /* 0x0000008900b97202 */ /* 0x000fe60000000f00 */
[C---:B------:R-:W-:Y:S01]  /*1ae90*/  HMMA.16816.F32 R32, R76.reuse, R82, R32 ;  /* 0x000000524c20723c */ /* 0x040fe20000001820 */
[----:B------:R1:W-:Y:S01]  /*1aea0*/  MUFU.EX2 R117, R70 ;  /* 0x0000004600757308 */ /* 0x0003e20000000800 */
[----:B------:R-:W2:Y:S06]  /*1aeb0*/  LDSM.16.MT88.4 R80, [R220+0x5900] ;  /* 0x00590000dc50783b */ /* 0x000eac0000004200 */
[C---:B---3--:R-:W-:Y:S08]  /*1aec0*/  HMMA.16816.F32 R36, R76.reuse, R84, R36 ;  /* 0x000000544c24723c */ /* 0x048ff00000001824 */
[C---:B------:R-:W-:Y:S01]  /*1aed0*/  HMMA.16816.F32 R40, R76.reuse, R86, R40 ;  /* 0x000000564c28723c */ /* 0x040fe20000001828 */
[----:B------:R-:W4:Y:S07]  /*1aee0*/  LDSM.16.MT88.4 R84, [R217+0x2100] ;  /* 0x00210000d954783b */ /* 0x000f2e0000004200 */
[C---:B------:R-:W-:Y:S04]  /*1aef0*/  HMMA.16816.F32 R44, R76.reuse, R92, R44 ;  /* 0x0000005c4c2c723c */ /* 0x040fe8000000182c */
[--C-:B-1----:R-:W-:Y:S02]  /*1af00*/  FFMA.FTZ R70, R186, c[0x0][0x2d0], -R3.reuse ;  /* 0x0000b400ba467a23 */ /* 0x102fe40000010803 */
[----:B------:R-:W3:Y:S02]  /*1af10*/  LDL.LU R186, [R1+0x28] ;  /* 0x0000280001ba7983 */ /* 0x000ee40000300800 */
[C---:B------:R-:W-:Y:S01]  /*1af20*/  HMMA.16816.F32 R48, R76.reuse, R94, R48 ;  /* 0x0000005e4c30723c */ /* 0x040fe20000001830 */
[----:B------:R1:W1:Y:S01]  /*1af30*/  MUFU.EX2 R116, R70 ;  /* 0x0000004600747308 */ /* 0x0002620000000800 */
[----:B------:R-:W4:Y:S06]  /*1af40*/  LDSM.16.MT88.4 R92, [R218+0x2100] ;  /* 0x00210000da5c783b */ /* 0x000f2c0000004200 */
[C---:B-----5:R-:W-:Y:S02]  /*1af50*/  HMMA.16816.F32 R52, R76.reuse, R88, R52 ;  /* 0x000000584c34723c */ /* 0x060fe40000001834 */
[----:B------:R-:W5:Y:S06]  /*1af60*/  LDL.LU R184, [R1+0x24] ;  /* 0x0000240001b87983 */ /* 0x000f6c0000300800 */
[C---:B------:R-:W-:Y:S01]  /*1af70*/  HMMA.16816.F32 R56, R76.reuse, R90, R56 ;  /* 0x0000005a4c38723c */ /* 0x040fe20000001838 */
[----:B------:R-:W4:Y:S07]  /*1af80*/  LDSM.16.MT88.4 R88, [R221+0x2100] ;  /* 0x00210000dd58783b */ /* 0x000f2e0000004200 */
[C---:B--2---:R-:W-:Y:S04]  /*1af90*/  HMMA.16816.F32 R60, R76.reuse, R80, R60 ;  /* 0x000000504c3c723c */ /* 0x044fe8000000183c */
[--C-:B-1----:R-:W-:Y:S04]  /*1afa0*/  FFMA.FTZ R70, R187, c[0x0][0x2d0], -R74.reuse ;  /* 0x0000b400bb467a23 */ /* 0x102fe8000001084a */
[----:B------:R-:W-:Y:S01]  /*1afb0*/  HMMA.16816.F32 R64, R76, R82, R64 ;  /* 0x000000524c40723c */ /* 0x000fe20000001840 */
[----:B------:R1:W2:Y:S01]  /*1afc0*/  MUFU.EX2 R164, R70 ;  /* 0x0000004600a47308 */ /* 0x0002a20000000800 */
[----:B------:R-:W2:Y:S05]  /*1afd0*/  LDSM.16.MT88.4 R80, [R220+0x2100] ;  /* 0x00210000dc50783b */ /* 0x000eaa0000004200 */
[----:B----4-:R-:W-:Y:S02]  /*1afe0*/  F2FP.PACK_AB R76, R118, R119 ;  /* 0x00000077764c723e */ /* 0x010fe400000000ff */
        /* <DEDUP_REMOVED lines=9> */
[C---:B------:R-:W-:Y:S08]  /*1b080*/  HMMA.16816.F32 R4, R76.reuse, R84, R4 ;  /* 0x000000544c04723c */ /* 0x040ff00000001804 */
[C---:B------:R-:W-:Y:S01]  /*1b090*/  HMMA.16816.F32 R8, R76.reuse, R86, R8 ;  /* 0x000000564c08723c */ /* 0x040fe20000001808 */
[----:B------:R-:W2:Y:S07]  /*1b0a0*/  LDSM.16.MT88.4 R84, [R217+0x6100] ;  /* 0x00610000d954783b */ /* 0x000eae0000004200 */
[C---:B------:R-:W-:Y:S04]  /*1b0b0*/  HMMA.16816.F32 R12, R76.reuse, R92, R12 ;  /* 0x0000005c4c0c723c */ /* 0x040fe8000000180c */
[--C-:B-1----:R-:W-:Y:S04]  /*1b0c0*/  FFMA.FTZ R70, R208, c[0x0][0x2d0], -R74.reuse ;  /* 0x0000b400d0467a23 */ /* 0x102fe8000001084a */
[C---:B------:R-:W-:Y:S01]  /*1b0d0*/  HMMA.16816.F32 R16, R76.reuse, R94, R16 ;  /* 0x0000005e4c10723c */ /* 0x040fe20000001810 */
[----:B------:R1:W4:Y:S01]  /*1b0e0*/  MUFU.EX2 R126, R70 ;  /* 0x00000046007e7308 */ /* 0x0003220000000800 */
        /* <DEDUP_REMOVED lines=20> */
[C---:B----4-:R-:W-:Y:S04]  /*1b230*/  HMMA.16816.F32 R60, R76.reuse, R92, R60 ;  /* 0x0000005c4c3c723c */ /* 0x050fe8000000183c */
[--C-:B-1----:R-:W-:Y:S04]  /*1b240*/  FFMA.FTZ R70, R211, c[0x0][0x2d0], -R74.reuse ;  /* 0x0000b400d3467a23 */ /* 0x102fe8000001084a */
[----:B------:R-:W-:Y:S01]  /*1b250*/  HMMA.16816.F32 R64, R76, R94, R64 ;  /* 0x0000005e4c40723c */ /* 0x000fe20000001840 */
[----:B------:R1:W-:Y:S01]  /*1b260*/  MUFU.EX2 R161, R70 ;  /* 0x0000004600a17308 */ /* 0x0003e20000000800 */
[----:B------:R-:W-:Y:S05]  /*1b270*/  LDSM.16.MT88.4 R92, [R218+0x6900] ;  /* 0x00690000da5c783b */ /* 0x000fea0000004200 */
[----:B------:R-:W-:Y:S02]  /*1b280*/  F2FP.PACK_AB R76, R126, R127 ;  /* 0x0000007f7e4c723e */ /* 0x000fe400000000ff */
[----:B------:R-:W-:Y:S03]  /*1b290*/  F2FP.PACK_AB R77, R124, R125 ;  /* 0x0000007d7c4d723e */ /* 0x000fe600000000ff */
[----:B-1----:R-:W-:Y:S04]  /*1b2a0*/  FFMA.FTZ R70, R242, c[0x0][0x2d0], -R74 ;  /* 0x0000b400f2467a23 */ /* 0x002fe8000001084a */
[----:B------:R1:W4:Y:S02]  /*1b2b0*/  MUFU.EX2 R160, R70 ;  /* 0x0000004600a07308 */ /* 0x0003240000000800 */
[----:B-1----:R-:W-:Y:S01]  /*1b2c0*/  FFMA.FTZ R70, R243, c[0x0][0x2d0], -R3 ;  /* 0x0000b400f3467a23 */ /* 0x002fe20000010803 */
[----:B----4-:R-:W-:Y:S07]  /*1b2d0*/  F2FP.PACK_AB R78, R160, R161 ;  /* 0x000000a1a04e723e */ /* 0x010fee00000000ff */
[----:B------:R1:W-:Y:S01]  /*1b2e0*/  MUFU.EX2 R159, R70 ;  /* 0x00000046009f7308 */ /* 0x0003e20000000800 */
[----:B---3--:R-:W-:Y:S02]  /*1b2f0*/  FFMA.FTZ R2, R2, R186, R189 ;  /* 0x000000ba02027223 */ /* 0x008fe400000100bd */
[----:B-----5:R-:W-:Y:S04]  /*1b300*/  FFMA.FTZ R0, R0, R184, R185 ;  /* 0x000000b800007223 */ /* 0x020fe800000100b9 */
[----:B------:R-:W-:Y:S04]  /*1b310*/  FADD.FTZ R0, R110, R0 ;  /* 0x000000006e007221 */ /* 0x000fe80000010000 */
[----:B------:R-:W-:Y:S02]  /*1b320*/  FADD.FTZ R0, R114, R0 ;  /* 0x0000000072007221 */ /* 0x000fe40000010000 */
[--C-:B-1----:R-:W-:Y:S04]  /*1b330*/  FFMA.FTZ R70, R244, c[0x0][0x2d0], -R3.reuse ;  /* 0x0000b400f4467a23 */ /* 0x102fe80000010803 */
        /* <DEDUP_REMOVED lines=10> */
[----:B------:R1:W4:Y:S01]  /*1b3e0*/  MUFU.EX2 R134, R70 ;  /* 0x0000004600867308 */ /* 0x0003220000000800 */
[----:B------:R-:W-:Y:S06]  /*1b3f0*/  LDSM.16.MT88.4 R104, [R220+0x7100] ;  /* 0x00710000dc68783b */ /* 0x000fec0000004200 */
[C---:B------:R-:W-:Y:S08]  /*1b400*/  HMMA.16816.F32 R20, R76.reuse, R80, R20 ;  /* 0x000000504c14723c */ /* 0x040ff00000001814 */
[C---:B------:R-:W-:Y:S01]  /*1b410*/  HMMA.16816.F32 R24, R76.reuse, R82, R24 ;  /* 0x000000524c18723c */ /* 0x040fe20000001818 */
[----:B------:R-:W5:Y:S07]  /*1b420*/  LDSM.16.MT88.4 R80, [R221+0x6900] ;  /* 0x00690000dd50783b */ /* 0x000f6e0000004200 */
        /* <DEDUP_REMOVED lines=13> */
[C---:B-----5:R-:W-:Y:S08]  /*1b500*/  HMMA.16816.F32 R52, R76.reuse, R80, R52 ;  /* 0x000000504c34723c */ /* 0x060ff00000001834 */
[C---:B------:R-:W-:Y:S01]  /*1b510*/  HMMA.16816.F32 R56, R76.reuse, R82, R56 ;  /* 0x000000524c38723c */ /* 0x040fe20000001838 */
[----:B------:R-:W5:Y:S07]  /*1b520*/  LDSM.16.MT88.4 R80, [R218+0x3100] ;  /* 0x00310000da50783b */ /* 0x000f6e0000004200 */
[C---:B--2---:R-:W-:Y:S04]  /*1b530*/  HMMA.16816.F32 R60, R76.reuse, R84, R60 ;  /* 0x000000544c3c723c */ /* 0x044fe8000000183c */
[--C-:B-1----:R-:W-:Y:S04]  /*1b540*/  FFMA.FTZ R70, R251, c[0x0][0x2d0], -R74.reuse ;  /* 0x0000b400fb467a23 */ /* 0x102fe8000001084a */
[----:B------:R-:W-:Y:S01]  /*1b550*/  HMMA.16816.F32 R64, R76, R86, R64 ;  /* 0x000000564c40723c */ /* 0x000fe20000001840 */
[----:B------:R1:W2:Y:S01]  /*1b560*/  MUFU.EX2 R156, R70 ;  /* 0x00000046009c7308 */ /* 0x0002a20000000800 */
[----:B------:R-:W3:Y:S05]  /*1b570*/  LDSM.16.MT88.4 R84, [R221+0x3100] ;  /* 0x00310000dd54783b */ /* 0x000eea0000004200 */
[----:B----4-:R-:W-:Y:S02]  /*1b580*/  F2FP.PACK_AB R76, R134, R135 ;  /* 0x00000087864c723e */ /* 0x010fe400000000ff */
[----:B------:R-:W-:Y:S03]  /*1b590*/  F2FP.PACK_AB R77, R132, R133 ;  /* 0x00000085844d723e */ /* 0x000fe600000000ff */
[--C-:B-1----:R-:W-:Y:S01]  /*1b5a0*/  FFMA.FTZ R70, R252, c[0x0][0x2d0], -R3.reuse ;  /* 0x0000b400fc467a23 */ /* 0x102fe20000010803 */
[----:B--2---:R-:W-:Y:S03]  /*1b5b0*/  F2FP.PACK_AB R78, R156, R157 ;  /* 0x0000009d9c4e723e */ /* 0x004fe600000000ff */
[----:B------:R1:W-:Y:S02]  /*1b5c0*/  MUFU.EX2 R155, R70 ;  /* 0x00000046009b7308 */ /* 0x0003e40000000800 */
[--C-:B-1----:R-:W-:Y:S01]  /*1b5d0*/  FFMA.FTZ R70, R150, c[0x0][0x2d0], -R3.reuse ;  /* 0x0000b40096467a23 */ /* 0x102fe20000010803 */
[----:B------:R-:W-:Y:S07]  /*1b5e0*/  MOV R150, R154 ;  /* 0x0000009a00967202 */ /* 0x000fee0000000f00 */
[----:B------:R1:W2:Y:S02]  /*1b5f0*/  MUFU.EX2 R154, R70 ;  /* 0x00000046009a7308 */ /* 0x0002a40000000800 */
[--C-:B-1----:R-:W-:Y:S01]  /*1b600*/  FFMA.FTZ R70, R153, c[0x0][0x2d0], -R74.reuse ;  /* 0x0000b40099467a23 */ /* 0x102fe2000001084a */
[----:B--2---:R-:W-:Y:S07]  /*1b610*/  F2FP.PACK_AB R79, R154, R155 ;  /* 0x0000009b9a4f723e */ /* 0x004fee00000000ff */
[----:B------:R1:W-:Y:S01]  /*1b620*/  MUFU.EX2 R153, R70 ;  /* 0x0000004600997308 */ /* 0x0003e20000000800 */
[C---:B---3--:R-:W-:Y:S08]  /*1b630*/  HMMA.16816.F32 R4, R76.reuse, R88, R4 ;  /* 0x000000584c04723c */ /* 0x048ff00000001804 */
[C---:B------:R-:W-:Y:S01]  /*1b640*/  HMMA.16816.F32 R8, R76.reuse, R90, R8 ;  /* 0x0000005a4c08723c */ /* 0x040fe20000001808 */
[----:B------:R-:W2:Y:S07]  /*1b650*/  LDSM.16.MT88.4 R88, [R217+0x7100] ;  /* 0x00710000d958783b */ /* 0x000eae0000004200 */
[C---:B-----5:R-:W-:Y:S04]  /*1b660*/  HMMA.16816.F32 R12, R76.reuse, R80, R12 ;  /* 0x000000504c0c723c */ /* 0x060fe8000000180c */
[----:B-1----:R-:W-:Y:S01]  /*1b670*/  FFMA.FTZ R70, R108, c[0x0][0x2d0], -R74 ;  /* 0x0000b4006c467a23 */ /* 0x002fe2000001084a */
[----:B------:R-:W-:Y:S02]  /*1b680*/  MOV R108, R109 ;  /* 0x0000006d006c7202 */ /* 0x000fe40000000f00 */
[----:B------:R-:W-:Y:S01]  /*1b690*/  MOV R109, R112 ;  /* 0x00000070006d7202 */ /* 0x000fe20000000f00 */
[C---:B------:R-:W-:Y:S01]  /*1b6a0*/  HMMA.16816.F32 R16, R76.reuse, R82, R16 ;  /* 0x000000524c10723c */ /* 0x040fe20000001810 */
[----:B------:R-:W1:Y:S03]  /*1b6b0*/  LDSM.16.MT88.4 R80, [R217+0x3900] ;  /* 0x00390000d950783b */ /* 0x000e660000004200 */
[----:B------:R-:W-:Y:S02]  /*1b6c0*/  MOV R112, R152 ;  /* 0x0000009800707202 */ /* 0x000fe40000000f00 */
[----:B------:R3:W4:Y:S02]  /*1b6d0*/  MUFU.EX2 R152, R70 ;  /* 0x0000004600987308 */ /* 0x0007240000000800 */
[C---:B------:R-:W-:Y:S04]  /*1b6e0*/  HMMA.16816.F32 R20, R76.reuse, R84, R20 ;  /* 0x000000544c14723c */ /* 0x040fe80000001814 */
[----:B------:R-:W-:Y:S04]  /*1b6f0*/  FADD.FTZ R0, R112, R0 ;  /* 0x0000000070007221 */ /* 0x000fe80000010000 */
[C---:B------:R-:W-:Y:S08]  /*1b700*/  HMMA.16816.F32 R24, R76.reuse, R86, R24 ;  /* 0x000000564c18723c */ /* 0x040ff00000001818 */
[C---:B------:R-:W-:Y:S04]  /*1b710*/  HMMA.16816.F32 R28, R76.reuse, R92, R28 ;  /* 0x0000005c4c1c723c */ /* 0x040fe8000000181c */
[--C-:B---3--:R-:W-:Y:S01]  /*1b720*/  FFMA.FTZ R70, R75, c[0x0][0x2d0], -R3.reuse ;  /* 0x0000b4004b467a23 */ /* 0x108fe20000010803 */
[----:B------:R-:W-:Y:S03]  /*1b730*/  MOV R75, R151 ;  /* 0x00000097004b7202 */ /* 0x000fe60000000f00 */
[C---:B------:R-:W-:Y:S01]  /*1b740*/  HMMA.16816.F32 R32, R76.reuse, R94, R32 ;  /* 0x0000005e4c20723c */ /* 0x040fe20000001820 */
[----:B------:R3:W-:Y:S03]  /*1b750*/  MUFU.EX2 R151, R70 ;  /* 0x0000004600977308 */ /* 0x0007e60000000800 */
[----:B------:R-:W-:Y:S02]  /*1b760*/  MOV R183, R75 ;  /* 0x0000004b00b77202 */ /* 0x000fe40000000f00 */
[----:B----4-:R-:W-:Y:S02]  /*1b770*/  F2FP.PACK_AB R136, R152, R153 ;  /* 0x000000999888723e */ /* 0x010fe400000000ff */
[C---:B--2---:R-:W-:Y:S04]  /*1b780*/  HMMA.16816.F32 R36, R76.reuse, R88, R36 ;  /* 0x000000584c24723c */ /* 0x044fe80000001824 */
[----:B------:R-:W-:Y:S04]  /*1b790*/  FADD.FTZ R2, R183, R2 ;  /* 0x00000002b7027221 */ /* 0x000fe80000010000 */
[C---:B------:R-:W-:Y:S04]  /*1b7a0*/  HMMA.16816.F32 R40, R76.reuse, R90, R40 ;  /* 0x0000005a4c28723c */ /* 0x040fe80000001828 */
[----:B------:R-:W-:Y:S04]  /*1b7b0*/  FADD.FTZ R2, R115, R2 ;  /* 0x0000000273027221 */ /* 0x000fe80000010000 */
[C---:B------:R-:W-:Y:S04]  /*1b7c0*/  HMMA.16816.F32 R44, R76.reuse, R96, R44 ;  /* 0x000000604c2c723c */ /* 0x040fe8000000182c */
[--C-:B---3--:R-:W-:Y:S02]  /*1b7d0*/  FFMA.FTZ R70, R150, c[0x0][0x2d0], -R3.reuse ;  /* 0x0000b40096467a23 */ /* 0x108fe40000010803 */
[----:B------:R-:W-:Y:S02]  /*1b7e0*/  FFMA.FTZ R3, R73, c[0x0][0x2d0], -R3 ;  /* 0x0000b40049037a23 */ /* 0x000fe40000010803 */
[C---:B------:R-:W-:Y:S01]  /*1b7f0*/  HMMA.16816.F32 R48, R76.reuse, R98, R48 ;  /* 0x000000624c30723c */ /* 0x040fe20000001830 */
[----:B------:R2:W3:Y:S01]  /*1b800*/  MUFU.EX2 R150, R70 ;  /* 0x0000004600967308 */ /* 0x0004e20000000800 */
[----:B------:R-:W-:Y:S02]  /*1b810*/  LDSM.16.MT88.4 R96, [R221+0x3900] ;  /* 0x00390000dd60783b */ /* 0x000fe40000004200 */
[----:B------:R-:W-:Y:S04]  /*1b820*/  FADD.FTZ R2, R113, R2 ;  /* 0x0000000271027221 */ /* 0x000fe80000010000 */
[C---:B------:R-:W-:Y:S02]  /*1b830*/  HMMA.16816.F32 R52, R76.reuse, R100, R52 ;  /* 0x000000644c34723c */ /* 0x040fe40000001834 */
[----:B------:R-:W-:Y:S02]  /*1b840*/  LDSM.16.MT88.4 R112, [R217+0x7900] ;  /* 0x00790000d970783b */ /* 0x000fe40000004200 */
[----:B------:R-:W-:Y:S04]  /*1b850*/  FADD.FTZ R2, R111, R2 ;  /* 0x000000026f027221 */ /* 0x000fe80000010000 */
[C---:B------:R-:W-:Y:S04]  /*1b860*/  HMMA.16816.F32 R56, R76.reuse, R102, R56 ;  /* 0x000000664c38723c */ /* 0x040fe80000001838 */
[----:B------:R-:W-:Y:S04]  /*1b870*/  FADD.FTZ R2, R109, R2 ;  /* 0x000000026d027221 */ /* 0x000fe80000010000 */
[C---:B------:R-:W-:Y:S04]  /*1b880*/  HMMA.16816.F32 R60, R76.reuse, R104, R60 ;  /* 0x000000684c3c723c */ /* 0x040fe8000000183c */
[----:B--2---:R-:W-:Y:S01]  /*1b890*/  FFMA.FTZ R70, R149, c[0x0][0x2d0], -R74 ;  /* 0x0000b40095467a23 */ /* 0x004fe2000001084a */
[----:B---3--:R-:W-:Y:S01]  /*1b8a0*/  F2FP.PACK_AB R137, R150, R151 ;  /* 0x000000979689723e */ /* 0x008fe200000000ff */
[----:B------:R-:W-:Y:S02]  /*1b8b0*/  FADD.FTZ R2, R123, R2 ;  /* 0x000000027b027221 */ /* 0x000fe40000010000 */
[----:B------:R-:W-:Y:S01]  /*1b8c0*/  HMMA.16816.F32 R64, R76, R106, R64 ;  /* 0x0000006a4c40723c */ /* 0x000fe20000001840 */
[----:B------:R2:W-:Y:S01]  /*1b8d0*/  MUFU.EX2 R149, R70 ;  /* 0x0000004600957308 */ /* 0x0005e20000000800 */
[----:B------:R-:W-:Y:S02]  /*1b8e0*/  LDSM.16.MT88.4 R104, [R220+0x3900] ;  /* 0x00390000dc68783b */ /* 0x000fe40000004200 */
[----:B------:R-:W-:Y:S04]  /*1b8f0*/  FADD.FTZ R2, R122, R2 ;  /* 0x000000027a027221 */ /* 0x000fe80000010000 */
[----:B------:R-:W-:Y:S04]  /*1b900*/  FADD.FTZ R2, R181, R2 ;  /* 0x00000002b5027221 */ /* 0x000fe80000010000 */
[----:B------:R-:W-:Y:S04]  /*1b910*/  FADD.FTZ R2, R175, R2 ;  /* 0x00000002af027221 */ /* 0x000fe80000010000 */
[----:B------:R-:W-:Y:S04]  /*1b920*/  FADD.FTZ R2, R131, R2 ;  /* 0x0000000283027221 */ /* 0x000fe80000010000 */
[----:B------:R-:W-:Y:S04]  /*1b930*/  FADD.FTZ R2, R130, R2 ;  /* 0x0000000282027221 */ /* 0x000fe80000010000 */
[----:B------:R-:W-:Y:S02]  /*1b940*/  FADD.FTZ R2, R173, R2 ;  /* 0x00000002ad027221 */ /* 0x000fe40000010000 */
[----:B--2---:R-:W-:Y:S01]  /*1b950*/  FFMA.FTZ R70, R108, c[0x0][0x2d0], -R74 ;  /* 0x0000b4006c467a23 */ /* 0x004fe2000001084a */
[----:B------:R-:W-:Y:S01]  /*1b960*/  MOV R108, R139 ;  /* 0x0000008b006c7202 */ /* 0x000fe20000000f00 */
[----:B------:R-:W2:Y:S01]  /*1b970*/  LDSM.16.MT88.4 R72, [R218+0x3900] ;  /* 0x00390000da48783b */ /* 0x000ea20000004200 */
[----:B------:R-:W-:Y:S01]  /*1b980*/  FADD.FTZ R2, R172, R2 ;  /* 0x00000002ac027221 */ /* 0x000fe20000010000 */
[----:B------:R-:W3:Y:S02]  /*1b990*/  MUFU.EX2 R148, R70 ;  /* 0x0000004600947308 */ /* 0x000ee40000000800 */
[----:B------:R-:W-:Y:S02]  /*1b9a0*/  FADD.FTZ R0, R108, R0 ;  /* 0x000000006c007221 */ /* 0x000fe40000010000 */
[----:B------:R-:W-:Y:S02]  /*1b9b0*/  FADD.FTZ R2, R169, R2 ;  /* 0x00000002a9027221 */ /* 0x000fe40000010000 */
[----:B------:R-:W-:Y:S02]  /*1b9c0*/  FADD.FTZ R0, R182, R0 ;  /* 0x00000000b6007221 */ /* 0x000fe40000010000 */
[----:B------:R-:W-:Y:S02]  /*1b9d0*/  FADD.FTZ R2, R168, R2 ;  /* 0x00000002a8027221 */ /* 0x000fe40000010000 */
[----:B------:R-:W4:Y:S01]  /*1b9e0*/  MUFU.EX2 R70, R3 ;  /* 0x0000000300467308 */ /* 0x000f220000000800 */
[----:B------:R-:W-:Y:S02]  /*1b9f0*/  FADD.FTZ R0, R121, R0 ;  /* 0x0000000079007221 */ /* 0x000fe40000010000 */
[----:B------:R-:W-:Y:S02]  /*1ba00*/  FADD.FTZ R2, R119, R2 ;  /* 0x0000000277027221 */ /* 0x000fe40000010000 */
[----:B------:R-:W-:Y:S02]  /*1ba10*/  FADD.FTZ R0, R120, R0 ;  /* 0x0000000078007221 */ /* 0x000fe40000010000 */
[----:B------:R-:W5:Y:S01]  /*1ba20*/  LDSM.16.MT88.4 R120, [R218+0x7900] ;  /* 0x00790000da78783b */ /* 0x000f620000004200 */
[----:B------:R-:W-:Y:S02]  /*1ba30*/  FADD.FTZ R2, R118, R2 ;  /* 0x0000000276027221 */ /* 0x000fe40000010000 */
[----:B------:R-:W-:Y:S02]  /*1ba40*/  FADD.FTZ R0, R180, R0 ;  /* 0x00000000b4007221 */ /* 0x000fe40000010000 */
[----:B------:R-:W-:Y:S01]  /*1ba50*/  FADD.FTZ R2, R165, R2 ;  /* 0x00000002a5027221 */ /* 0x000fe20000010000 */
[----:B---3--:R-:W-:Y:S01]  /*1ba60*/  F2FP.PACK_AB R138, R148, R149 ;  /* 0x00000095948a723e */ /* 0x008fe200000000ff */
[----:B------:R-:W-:Y:S02]  /*1ba70*/  FADD.FTZ R0, R174, R0 ;  /* 0x00000000ae007221 */ /* 0x000fe40000010000 */
[----:B------:R-:W-:Y:S02]  /*1ba80*/  FADD.FTZ R2, R164, R2 ;  /* 0x00000002a4027221 */ /* 0x000fe40000010000 */
[----:B------:R-:W-:Y:S02]  /*1ba90*/  FADD.FTZ R0, R129, R0 ;  /* 0x0000000081007221 */ /* 0x000fe40000010000 */
[----:B------:R-:W-:Y:S02]  /*1baa0*/  FADD.FTZ R2, R127, R2 ;  /* 0x000000027f027221 */ /* 0x000fe40000010000 */
[----:B------:R-:W-:Y:S01]  /*1bab0*/  FADD.FTZ R0, R128, R0 ;  /* 0x0000000080007221 */ /* 0x000fe20000010000 */
[----:B----4-:R-:W-:Y:S01]  /*1bac0*/  F2FP.PACK_AB R139, R70, R71 ;  /* 0x00000047468b723e */ /* 0x010fe200000000ff */
[----:B------:R-:W3:Y:S01]  /*1bad0*/  LDSM.16.MT88.4 R128, [R221+0x7900] ;  /* 0x00790000dd80783b */ /* 0x000ee20000004200 */
[----:B------:R-:W-:Y:S02]  /*1bae0*/  FADD.FTZ R2, R126, R2 ;  /* 0x000000027e027221 */ /* 0x000fe40000010000 */
[----:B------:R-:W-:Y:S02]  /*1baf0*/  FADD.FTZ R0, R171, R0 ;  /* 0x00000000ab007221 */ /* 0x000fe40000010000 */
[----:B------:R-:W-:Y:S01]  /*1bb00*/  FADD.FTZ R2, R161, R2 ;  /* 0x00000002a1027221 */ /* 0x000fe20000010000 */
[C---:B-1----:R-:W-:Y:S02]  /*1bb10*/  HMMA.16816.F32 R76, R136.reuse, R80, R4 ;  /* 0x00000050884c723c */ /* 0x042fe40000001804 */
[----:B------:R-:W1:Y:S03]  /*1bb20*/  LDSM.16.MT88.4 R4, [R220+0x7900] ;  /* 0x00790000dc04783b */ /* 0x000e660000004200 */
[----:B------:R-:W-:Y:S02]  /*1bb30*/  FADD.FTZ R2, R160, R2 ;  /* 0x00000002a0027221 */ /* 0x000fe40000010000 */
[----:B------:R-:W-:Y:S01]  /*1bb40*/  FADD.FTZ R0, R170, R0 ;  /* 0x00000000aa007221 */ /* 0x000fe20000010000 */
[C---:B------:R-:W-:Y:S04]  /*1bb50*/  HMMA.16816.F32 R80, R136.reuse, R82, R8 ;  /* 0x000000528850723c */ /* 0x040fe80000001808 */
[----:B------:R-:W-:Y:S02]  /*1bb60*/  FADD.FTZ R2, R135, R2 ;  /* 0x0000000287027221 */ /* 0x000fe40000010000 */
[----:B------:R-:W-:Y:S02]  /*1bb70*/  FADD.FTZ R0, R167, R0 ;  /* 0x00000000a7007221 */ /* 0x000fe40000010000 */
[C---:B--2---:R-:W-:Y:S04]  /*1bb80*/  HMMA.16816.F32 R84, R136.reuse, R72, R12 ;  /* 0x000000488854723c */ /* 0x044fe8000000180c */
        /* <DEDUP_REMOVED lines=18> */
[C---:B-----5:R-:W-:Y:S04]  /*1bcb0*/  HMMA.16816.F32 R116, R136.reuse, R120, R44 ;  /* 0x000000788874723c */ /* 0x060fe8000000182c */
[----:B------:R-:W-:Y:S04]  /*1bcc0*/  FADD.FTZ R0, R158, R0 ;  /* 0x000000009e007221 */ /* 0x000fe80000010000 */
[C---:B------:R-:W-:Y:S04]  /*1bcd0*/  HMMA.16816.F32 R120, R136.reuse, R122, R48 ;  /* 0x0000007a8878723c */ /* 0x040fe80000001830 */
[----:B------:R-:W-:Y:S04]  /*1bce0*/  FADD.FTZ R0, R133, R0 ;  /* 0x0000000085007221 */ /* 0x000fe80000010000 */
[C---:B---3--:R-:W-:Y:S04]  /*1bcf0*/  HMMA.16816.F32 R124, R136.reuse, R128, R52 ;  /* 0x00000080887c723c */ /* 0x048fe80000001834 */
[----:B------:R-:W-:Y:S04]  /*1bd00*/  FADD.FTZ R0, R132, R0 ;  /* 0x0000000084007221 */ /* 0x000fe80000010000 */
[C---:B------:R-:W-:Y:S04]  /*1bd10*/  HMMA.16816.F32 R128, R136.reuse, R130, R56 ;  /* 0x000000828880723c */ /* 0x040fe80000001838 */
[----:B------:R-:W-:Y:S04]  /*1bd20*/  FADD.FTZ R0, R155, R0 ;  /* 0x000000009b007221 */ /* 0x000fe80000010000 */
[----:B------:R-:W-:Y:S01]  /*1bd30*/  FADD.FTZ R3, R154, R0 ;  /* 0x000000009a037221 */ /* 0x000fe20000010000 */
[C---:B-1----:R-:W-:Y:S03]  /*1bd40*/  HMMA.16816.F32 R132, R136.reuse, R4, R60 ;  /* 0x000000048884723c */ /* 0x042fe6000000183c */
[----:B------:R-:W-:Y:S02]  /*1bd50*/  FADD.FTZ R0, R153, R2 ;  /* 0x0000000299007221 */ /* 0x000fe40000010000 */
[----:B------:R-:W-:Y:S02]  /*1bd60*/  FADD.FTZ R3, R151, R3 ;  /* 0x0000000397037221 */ /* 0x000fe40000010000 */
[----:B------:R-:W-:Y:S01]  /*1bd70*/  FADD.FTZ R0, R152, R0 ;  /* 0x0000000098007221 */ /* 0x000fe20000010000 */
[----:B------:R-:W-:Y:S04]  /*1bd80*/  HMMA.16816.F32 R136, R136, R6, R64 ;  /* 0x000000068888723c */ /* 0x000fe80000001840 */
[----:B------:R-:W-:Y:S02]  /*1bd90*/  FADD.FTZ R3, R150, R3 ;  /* 0x0000000396037221 */ /* 0x000fe40000010000 */
[----:B------:R-:W-:Y:S02]  /*1bda0*/  FADD.FTZ R2, R149, R0 ;  /* 0x0000000095027221 */ /* 0x000fe40000010000 */
[----:B------:R-:W-:Y:S01]  /*1bdb0*/  FADD.FTZ R0, R71, R3 ;  /* 0x0000000347007221 */ /* 0x000fe20000010000 */
[----:B------:R-:W-:Y:S03]  /*1bdc0*/  MOV R71, R68 ;  /* 0x0000004400477202 */ /* 0x000fe60000000f00 */
[----:B------:R-:W-:Y:S02]  /*1bdd0*/  FADD.FTZ R2, R148, R2 ;  /* 0x0000000294027221 */ /* 0x000fe40000010000 */
[----:B------:R-:W-:Y:S01]  /*1bde0*/  FADD.FTZ R0, R70, R0 ;  /* 0x0000000046007221 */ /* 0x000fe20000010000 */
[----:B------:R-:W-:Y:S02]  /*1bdf0*/  MOV R70, R69 ;  /* 0x0000004500467202 */ /* 0x000fe40000000f00 */
[----:B------:R1:W-:Y:S04]  /*1be00*/  STL [R1+0x28], R2 ;  /* 0x0000280201007387 */ /* 0x0003e80000100800 */
[----:B------:R1:W-:Y:S02]  /*1be10*/  STL [R1+0x24], R0 ;  /* 0x0000240001007387 */ /* 0x0003e40000100800 */
[----:B-1----:R-:W-:-:S05]  /*1be20*/  @P0 BRA `(.L_x_685) ;  /* 0xffffc11000000947 */ /* 0x002fca000383ffff */
.L_x_684:
[----:B-1----:R-:W2:Y:S04]  /*1be30*/  LDL.LU R0, [R1+0x28] ;  /* 0x0000280001007983 */ /* 0x002ea80000300800 */
[----:B------:R-:W3:Y:S01]  /*1be40*/  LDL.LU R2, [R1+0x24] ;  /* 0x0000240001027983 */ /* 0x000ee20000300800 */
[----:B------:R-:W-:-:S02]  /*1be50*/  MOV R30, 0xff800000 ;  /* 0xff800000001e7802 */ /* 0x000fc40000000f00 */
[----:B------:R-:W-:Y:S02]  /*1be60*/  MOV R31, 0xff800000 ;  /* 0xff800000001f7802 */ /* 0x000fe40000000f00 */
[----:B------:R-:W-:Y:S01]  /*1be70*/  PLOP3.LUT P2, PT, PT, PT, PT, 0x8, 0x0 ;  /* 0x000000000000781c */ /* 0x000fe20003f4e170 */
[----:B--2---:R-:W1:Y:S04]  /*1be80*/  SHFL.BFLY PT, R3, R0, 0x2, 0x1f ;  /* 0x0c401f0000037f89 */ /* 0x004e6800000e0000 */
[----:B---3--:R-:W2:Y:S01]  /*1be90*/  SHFL.BFLY PT, R6, R2, 0x2, 0x1f ;  /* 0x0c401f0002067f89 */ /* 0x008ea200000e0000 */
[----:B-1----:R-:W-:Y:S02]  /*1bea0*/  FADD.FTZ R3, R3, R0 ;  /* 0x0000000003037221 */ /* 0x002fe40000010000 */
[----:B--2---:R-:W-:-:S03]  /*1beb0*/  FADD.FTZ R6, R6, R2 ;  /* 0x0000000206067221 */ /* 0x004fc60000010000 */
[----:B------:R-:W1:Y:S01]  /*1bec0*/  SHFL.BFLY PT, R0, R3, 0x1, 0x1f ;  /* 0x0c201f0003007f89 */ /* 0x000e6200000e0000 */
[----:B------:R-:W-:-:S03]  /*1bed0*/  MOV R2, RZ ;  /* 0x000000ff00027202 */ /* 0x000fc60000000f00 */
        /* <DEDUP_REMOVED lines=82> */
.L_x_642:
        /* <DEDUP_REMOVED lines=23> */
[CC--:B------:R-:W-:Y:S02]  /*1c570*/  LEA.HI R2, R33.reuse, R32.reuse, RZ, 0x2 ;  /* 0x0000002021027211 */ /* 0x0c0fe400078f10ff */
[----:B------:R-:W-:Y:S02]  /*1c580*/  LEA.HI R29, R33, R32, RZ, 0x5 ;  /* 0x00000020211d7211 */ /* 0x000fe400078f28ff */
[----:B------:R-:W-:-:S02]  /*1c590*/  SHF.R.S32.HI R4, RZ, 0x2, R2 ;  /* 0x00000002ff047819 */ /* 0x000fc40000011402 */
[----:B------:R-:W-:Y:S02]  /*1c5a0*/  SHF.R.S32.HI R0, RZ, 0x1f, R2 ;  /* 0x0000001fff007819 */ /* 0x000fe40000011402 */
[----:B------:R-:W-:Y:S02]  /*1c5b0*/  SHF.R.S32.HI R28, RZ, 0x5, R29 ;  /* 0x00000005ff1c7819 */ /* 0x000fe4000001141d */
[----:B------:R-:W-:Y:S02]  /*1c5c0*/  LEA.HI R0, R0, R4, RZ, 0x3 ;  /* 0x0000000400007211 */ /* 0x000fe400078f18ff */
[----:B------:R-:W-:Y:S02]  /*1c5d0*/  F2FP.PACK_AB R102, R103, R102 ;  /* 0x000000666766723e */ /* 0x000fe400000000ff */
[----:B------:R-:W-:Y:S02]  /*1c5e0*/  LOP3.LUT R0, R0, 0xfffffff8, RZ, 0xc0, !PT ;  /* 0xfffffff800007812 */ /* 0x000fe400078ec0ff */
[----:B------:R-:W-:-:S02]  /*1c5f0*/  F2FP.PACK_AB R24, R24, R104 ;  /* 0x000000681818723e */ /* 0x000fc400000000ff */
[----:B------:R-:W-:Y:S01]  /*1c600*/  F2FP.PACK_AB R106, R107, R106 ;  /* 0x0000006a6b6a723e */ /* 0x000fe200000000ff */
[----:B------:R-:W-:Y:S01]  /*1c610*/  IMAD.IADD R4, R4, 0x1, -R0 ;  /* 0x0000000104047824 */ /* 0x000fe200078e0a00 */
[----:B------:R-:W-:Y:S02]  /*1c620*/  LOP3.LUT R0, R2, 0xfffffffc, RZ, 0xc0, !PT ;  /* 0xfffffffc02007812 */ /* 0x000fe400078ec0ff */
[----:B------:R-:W-:Y:S01]  /*1c630*/  F2FP.PACK_AB R23, R23, R108 ;  /* 0x0000006c1717723e */ /* 0x000fe200000000ff */
[C---:B------:R-:W-:Y:S01]  /*1c640*/  IMAD.SHL.U32 R2, R4.reuse, 0x40, RZ ;  /* 0x0000004004027824 */ /* 0x040fe200078e00ff */
[----:B------:R-:W-:Y:S01]  /*1c650*/  LOP3.LUT R3, R4, 0x1, RZ, 0xc0, !PT ;  /* 0x0000000104037812 */ /* 0x000fe200078ec0ff */
[----:B------:R-:W-:Y:S01]  /*1c660*/  IMAD.IADD R22, R32, 0x1, -R0 ;  /* 0x0000000120167824 */ /* 0x000fe200078e0a00 */
[----:B------:R-:W-:Y:S02]  /*1c670*/  F2FP.PACK_AB R110, R111, R110 ;  /* 0x0000006e6f6e723e */ /* 0x000fe400000000ff */
        /* <DEDUP_REMOVED lines=13> */
[----:B------:R-:W-:Y:S02]  /*1c750*/  F2FP.PACK_AB R19, R19, R118 ;  /* 0x000000761313723e */ /* 0x000fe400000000ff */
        /* <DEDUP_REMOVED lines=14> */
[----:B------:R-:W-:Y:S01]  /*1c840*/  F2FP.PACK_AB R14, R14, R136 ;  /* 0x000000880e0e723e */ /* 0x000fe200000000ff */
[----:B------:R-:W-:Y:S01]  /*1c850*/  STS [R0+0x480], R78 ;  /* 0x0004804e00007388 */ /* 0x000fe20000000800 */
[----:B------:R-:W-:-:S02]  /*1c860*/  F2FP.PACK_AB R10, R10, R138 ;  /* 0x0000008a0a0a723e */ /* 0x000fc400000000ff */
[----:B------:R-:W-:Y:S01]  /*1c870*/  PLOP3.LUT P0, PT, PT, PT, UP1, 0x80, 0x0 ;  /* 0x000000000000781c */ /* 0x000fe20003f0f018 */
[----:B------:R2:W-:Y:S04]  /*1c880*/  STS [R2], R7 ;  /* 0x0000000702007388 */ /* 0x0005e80000000800 */
[----:B------:R-:W-:Y:S04]  /*1c890*/  STS [R2+0x400], R82 ;  /* 0x0004005202007388 */ /* 0x000fe80000000800 */
[----:B------:R3:W-:Y:S04]  /*1c8a0*/  STS [R3+0x80], R6 ;  /* 0x0000800603007388 */ /* 0x0007e80000000800 */
[----:B------:R-:W-:Y:S04]  /*1c8b0*/  STS [R3+0x480], R86 ;  /* 0x0004805603007388 */ /* 0x000fe80000000800 */
[----:B------:R4:W-:Y:S01]  /*1c8c0*/  STS [R4], R8 ;  /* 0x0000000804007388 */ /* 0x0009e20000000800 */
[----:B-1----:R-:W-:-:S03]  /*1c8d0*/  IMAD.MOV.U32 R27, RZ, RZ, 0x40 ;  /* 0x00000040ff1b7424 */ /* 0x002fc600078e00ff */
[----:B------:R-:W-:Y:S02]  /*1c8e0*/  STS [R4+0x400], R90 ;  /* 0x0004005a04007388 */ /* 0x000fe40000000800 */
[----:B--2---:R-:W-:-:S05]  /*1c8f0*/  SEL R7, R27, 0xffffffc0, !P2 ;  /* 0xffffffc01b077807 */ /* 0x004fca0005000000 */
[----:B---3--:R-:W-:-:S05]  /*1c900*/  IMAD.IADD R6, R0, 0x1, R7 ;  /* 0x0000000100067824 */ /* 0x008fca00078e0207 */
[----:B------:R1:W-:Y:S01]  /*1c910*/  STS [R6+0x80], R5 ;  /* 0x0000800506007388 */ /* 0x0003e20000000800 */
[----:B----4-:R-:W-:-:S03]  /*1c920*/  IMAD.IADD R8, R7, 0x1, R2 ;  /* 0x0000000107087824 */ /* 0x010fc600078e0202 */
        /* <DEDUP_REMOVED lines=21> */
[----:B------:R2:W-:Y:S04]  /*1ca80*/  STS [R5+0x4080], R9 ;  /* 0x0040800905007388 */ /* 0x0005e80000000800 */
[----:B------:R3:W-:Y:S04]  /*1ca90*/  STS [R5+0x4480], R15 ;  /* 0x0044800f05007388 */ /* 0x0007e80000000800 */
[----:B------:R3:W-:Y:S04]  /*1caa0*/  STS [R7+0x4000], R14 ;  /* 0x0040000e07007388 */ /* 0x0007e80000000800 */
        /* <DEDUP_REMOVED lines=8> */
[----:B------:R-:W-:-:S02]  /*1cb30*/  IMAD.MOV.U32 R19, RZ, RZ, c[0x0][0x388] ;  /* 0x0000e200ff137624 */ /* 0x000fc400078e00ff */
        /* <DEDUP_REMOVED lines=8> */
[----:B--2---:R-:W1:Y:S02]  /*1cbc0*/  @P0 R2UR UR5, R0 ;  /* 0x00000000000503c2 */ /* 0x004e6400000e0000 */
[----:B-1----:R-:W-:Y:S02]  /*1cbd0*/  @UP1 USHF.R.S32.HI UR4, URZ, 0x1f, UR5 ;  /* 0x0000001f3f041899 */ /* 0x002fe40008011405 */
[----:B------:R-:W-:-:S05]  /*1cbe0*/  @UP1 UMOV UR14, UR5 ;  /* 0x00000005000e1c82 */ /* 0x000fca0008000000 */
[----:B------:R-:W-:Y:S01]  /*1cbf0*/  @UP1 UMOV UR15, UR4 ;  /* 0x00000004000f1c82 */ /* 0x000fe20008000000 */
[----:B------:R-:W-:Y:S05]  /*1cc00*/  @P1 BRA `(.L_x_689) ;  /* 0x0000004000001947 */ /* 0x000fea0003800000 */
[----:B---3--:R-:W-:Y:S05]  /*1cc10*/  @!P0 BRA `(.L_x_689) ;  /* 0x0000003000008947 */ /* 0x008fea0003800000 */
[----:B------:R-:W2:Y:S04]  /*1cc20*/  LDG.E R0, [R8.64] ;  /* 0x0000001608007981 */ /* 0x000ea8000c1e1900 */
[----:B------:R-:W2:Y:S02]  /*1cc30*/  LDG.E R2, [R8.64+0x4] ;  /* 0x0000041608027981 */ /* 0x000ea4000c1e1900 */
[----:B--2--5:R-:W-:Y:S02]  /*1cc40*/  IADD3 R19, -R0, R2, RZ ;  /* 0x0000000200137210 */ /* 0x024fe40007ffe1ff */
.L_x_689:
[----:B---3--:R-:W-:Y:S01]  /*1cc50*/  LOP3.LUT R2, R29, 0xffffffe0, RZ, 0xc0, !PT ;  /* 0xffffffe01d027812 */ /* 0x008fe200078ec0ff */
[----:B------:R-:W1:Y:S01]  /*1cc60*/  S2R R44, SR_CTAID.X ;  /* 0x00000000002c7919 */ /* 0x000e620000002500 */
[----:B------:R-:W-:Y:S01]  /*1cc70*/  SHF.R.S32.HI R0, RZ, 0x1f, R28 ;  /* 0x0000001fff007819 */ /* 0x000fe2000001141c */
[----:B------:R-:W-:Y:S01]  /*1cc80*/  IMAD.MOV.U32 R6, RZ, RZ, c[0x0][0x4e8] ;  /* 0x00013a00ff067624 */ /* 0x000fe200078e00ff */
[----:B------:R-:W-:Y:S01]  /*1cc90*/  ULDC.64 UR4, c[0x0][0x490] ;  /* 0x0001240000047ab9 */ /* 0x000fe20000000a00 */
[----:B------:R-:W-:Y:S01]  /*1cca0*/  IMAD.IADD R5, R32, 0x1, -R2 ;  /* 0x0000000120057824 */ /* 0x000fe200078e0a02 */
[----:B------:R-:W-:Y:S01]  /*1ccb0*/  LEA.HI R0, R0, R28, RZ, 0x3 ;  /* 0x0000001c00007211 */ /* 0x000fe200078f18ff */
[----:B------:R-:W-:Y:S01]  /*1ccc0*/  UIMAD UR10, UR8, UR4, URZ ;  /* 0x00000004080a72a4 */ /* 0x000fe2000f8e023f */
[----:B------:R-:W-:Y:S01]  /*1ccd0*/  ISETP.NE.AND P1, PT, R6, 0x1, PT ;  /* 0x000000010600780c */ /* 0x000fe20003f25270 */
[----:B------:R-:W-:Y:S01]  /*1cce0*/  USHF.R.S32.HI UR9, URZ, 0x1f, UR21 ;  /* 0x0000001f3f097899 */ /* 0x000fe20008011415 */
[----:B------:R-:W-:Y:S01]  /*1ccf0*/  SHF.R.S32.HI R3, RZ, 0x1f, R5 ;  /* 0x0000001fff037819 */ /* 0x000fe20000011405 */
[----:B------:R-:W-:Y:S01]  /*1cd00*/  UMOV UR18, UR14 ;  /* 0x0000000e00127c82 */ /* 0x000fe20008000000 */
[----:B------:R-:W-:Y:S01]  /*1cd10*/  LOP3.LUT R2, R0, 0xffffff8, RZ, 0xc0, !PT ;  /* 0x0ffffff800027812 */ /* 0x000fe200078ec0ff */
[----:B------:R-:W-:Y:S01]  /*1cd20*/  UMOV UR19, UR15 ;  /* 0x0000000f00137c82 */ /* 0x000fe20008000000 */
[----:B------:R-:W-:Y:S01]  /*1cd30*/  LEA.HI R0, R22, R22, RZ, 0x1 ;  /* 0x0000001616007211 */ /* 0x000fe200078f08ff */
[----:B------:R-:W-:Y:S01]  /*1cd40*/  UIMAD.WIDE.U32 UR18, UR13, UR4, UR18 ;  /* 0x000000040d1272a5 */ /* 0x000fe2000f8e0012 */
[----:B------:R-:W-:Y:S01]  /*1cd50*/  LEA.HI R3, R3, R5, RZ, 0x2 ;  /* 0x0000000503037211 */ /* 0x000fe200078f10ff */
[----:B------:R-:W-:Y:S01]  /*1cd60*/  IMAD.IADD R4, R28, 0x1, -R2 ;  /* 0x000000011c047824 */ /* 0x000fe200078e0a02 */
[----:B------:R-:W-:Y:S01]  /*1cd70*/  LOP3.LUT R0, R0, 0x1ffffffe, RZ, 0xc0, !PT ;  /* 0x1ffffffe00007812 */ /* 0x000fe200078ec0ff */
[----:B------:R-:W-:Y:S01]  /*1cd80*/  UIMAD UR10, UR13, UR5, UR10 ;  /* 0x000000050d0a72a4 */ /* 0x000fe2000f8e020a */
[----:B------:R-:W-:Y:S01]  /*1cd90*/  SHF.R.S32.HI R2, RZ, 0x2, R3 ;  /* 0x00000002ff027819 */ /* 0x000fe20000011403 */
[----:B------:R-:W-:Y:S01]  /*1cda0*/  USEL UR9, UR9, URZ, !UP1 ;  /* 0x0000003f09097287 */ /* 0x000fe2000c800000 */
[-C--:B------:R-:W-:Y:S01]  /*1cdb0*/  LEA.HI R7, R33, R32.reuse, RZ, 0x3 ;  /* 0x0000002021077211 */ /* 0x080fe200078f18ff */
[----:B------:R-:W-:Y:S01]  /*1cdc0*/  IMAD.IADD R0, R22, 0x1, -R0 ;  /* 0x0000000116007824 */ /* 0x000fe200078e0a00 */
[----:B------:R-:W-:Y:S01]  /*1cdd0*/  ULDC.64 UR6, c[0x0][0x498] ;  /* 0x0001260000067ab9 */ /* 0x000fe20000000a00 */
[----:B------:R-:W-:Y:S01]  /*1cde0*/  IMAD R15, R4, 0x10, R2 ;  /* 0x00000010040f7824 */ /* 0x000fe200078e0202 */
[----:B------:R-:W-:Y:S01]  /*1cdf0*/  UIADD3 UR11, UR19, UR10, URZ ;  /* 0x0000000a130b7290 */ /* 0x000fe2000fffe03f */
[----:B------:R-:W-:Y:S01]  /*1ce00*/  LOP3.LUT P2, RZ, R5, 0x3, RZ, 0xc0, !PT ;  /* 0x0000000305ff7812 */ /* 0x000fe2000784c0ff */
[----:B------:R-:W-:Y:S01]  /*1ce10*/  UIMAD UR10, UR9, UR6, URZ ;  /* 0x00000006090a72a4 */ /* 0x000fe2000f8e023f */
[----:B------:R-:W-:Y:S01]  /*1ce20*/  IMAD R0, R0, 0x8, R15 ;  /* 0x0000000800007824 */ /* 0x000fe200078e020f */
[----:B------:R-:W-:Y:S01]  /*1ce30*/  USEL UR21, UR21, URZ, !UP1 ;  /* 0x0000003f15157287 */ /* 0x000fe2000c800000 */
[----:B------:R-:W-:Y:S01]  /*1ce40*/  LOP3.LUT R5, R7, 0xfffffff8, RZ, 0xc0, !PT ;  /* 0xfffffff807057812 */ /* 0x000fe200078ec0ff */
[----:B------:R-:W-:Y:S01]  /*1ce50*/  ULDC.64 UR4, c[0x0][0x3a0] ;  /* 0x0000e80000047ab9 */ /* 0x000fe20000000a00 */
[----:B-1----:R-:W-:Y:S01]  /*1ce60*/  IMAD R2, R44, 0x80, R0 ;  /* 0x000000802c027824 */ /* 0x002fe200078e0200 */
[----:B------:R-:W-:Y:S01]  /*1ce70*/  UIMAD UR7, UR21, UR7, UR10 ;  /* 0x00000007150772a4 */ /* 0x000fe2000f8e020a */
[----:B------:R-:W-:Y:S01]  /*1ce80*/  SHF.R.S32.HI R14, RZ, 0x3, R7 ;  /* 0x00000003ff0e7819 */ /* 0x000fe20000011407 */
[----:B------:R-:W-:Y:S01]  /*1ce90*/  UIMAD.WIDE.U32 UR16, UR14, UR4, URZ ;  /* 0x000000040e1072a5 */ /* 0x000fe2000f8e003f */
[----:B------:R-:W-:Y:S01]  /*1cea0*/  @P1 IMAD.HI.U32 R3, R2, c[0x0][0x4ec], RZ ;  /* 0x00013b0002031a27 */ /* 0x000fe200078e00ff */
[----:B------:R-:W-:Y:S01]  /*1ceb0*/  UMOV UR10, UR18 ;  /* 0x00000012000a7c82 */ /* 0x000fe20008000000 */
[----:B------:R-:W-:Y:S01]  /*1cec0*/  LEA.HI R17, R33, R32, RZ, 0x6 ;  /* 0x0000002021117211 */ /* 0x000fe200078f30ff */
[----:B------:R-:W-:Y:S01]  /*1ced0*/  UIMAD.WIDE.U32 UR10, UR21, UR6, UR10 ;  /* 0x00000006150a72a5 */ /* 0x000fe2000f8e000a */
[----:B------:R-:W-:Y:S01]  /*1cee0*/  IMAD.MOV.U32 R0, RZ, RZ, R2 ;  /* 0x000000ffff007224 */ /* 0x000fe200078e0002 */
[----:B------:R-:W-:Y:S01]  /*1cef0*/  @P1 SHF.R.U32.HI R0, RZ, c[0x0][0x4f0], R3 ;  /* 0x00013c00ff001a19 */ /* 0x000fe20000011603 */
[----:B------:R-:W-:Y:S01]  /*1cf00*/  UIMAD UR4, UR15, UR4, URZ ;  /* 0x000000040f0472a4 */ /* 0x000fe2000f8e023f */
[----:B------:R-:W-:Y:S01]  /*1cf10*/  IMAD.IADD R5, R32, 0x1, -R5 ;  /* 0x0000000120057824 */ /* 0x000fe200078e0a05 */
[----:B------:R-:W-:Y:S01]  /*1cf20*/  BSSY B0, `(.L_x_690) ;  /* 0x000005c000007945 */ /* 0x000fe20003800000 */
[--C-:B------:R-:W-:Y:S01]  /*1cf30*/  SHF.R.S32.HI R6, RZ, 0x1f, R0.reuse ;  /* 0x0000001fff067819 */ /* 0x100fe20000011400 */
[----:B------:R-:W-:Y:S01]  /*1cf40*/  IMAD.MOV R3, RZ, RZ, -R0 ;  /* 0x000000ffff037224 */ /* 0x000fe200078e0a00 */
[----:B------:R-:W-:Y:S01]  /*1cf50*/  UIMAD UR14, UR14, UR5, UR4 ;  /* 0x000000050e0e72a4 */ /* 0x000fe2000f8e0204 */
[----:B-----5:R-:W-:-:S02]  /*1cf60*/  IMAD R19, R19, c[0x0][0x4e8], RZ ;  /* 0x00013a0013137a24 */ /* 0x020fc400078e02ff */
[----:B------:R-:W-:Y:S01]  /*1cf70*/  IMAD R4, R3, c[0x0][0x4e8], R2 ;  /* 0x00013a0003047a24 */ /* 0x000fe200078e0202 */
[----:B------:R-:W-:Y:S01]  /*1cf80*/  IADD3 R2, P0, R0, UR10, RZ ;  /* 0x0000000a00027c10 */ /* 0x000fe2000ff1e0ff */
[----:B------:R-:W-:Y:S01]  /*1cf90*/  ULDC.64 UR4, c[0x0][0x3e8] ;  /* 0x0000fa0000047ab9 */ /* 0x000fe20000000a00 */
[----:B------:R-:W-:Y:S01]  /*1cfa0*/  MOV R3, UR7 ;  /* 0x0000000700037c02 */ /* 0x000fe20008000f00 */
[----:B------:R-:W-:Y:S01]  /*1cfb0*/  UIADD3 UR15, UR17, UR14, URZ ;  /* 0x0000000e110f7290 */ /* 0x000fe2000fffe03f */
[----:B------:R-:W-:Y:S01]  /*1cfc0*/  SHF.R.S32.HI R0, RZ, 0x1f, R4 ;  /* 0x0000001fff007819 */ /* 0x000fe20000011404 */
[----:B------:R-:W-:Y:S01]  /*1cfd0*/  UIMAD UR8, UR8, UR4, URZ ;  /* 0x00000004080872a4 */ /* 0x000fe2000f8e023f */
[----:B------:R-:W-:Y:S01]  /*1cfe0*/  IADD3.X R3, R6, UR11, R3, P0, !PT ;  /* 0x0000000b06037c10 */ /* 0x000fe200087fe403 */
[----:B------:R-:W-:Y:S01]  /*1cff0*/  IMAD.SHL.U32 R6, R5, 0x8, RZ ;  /* 0x0000000805067824 */ /* 0x000fe200078e00ff */
[----:B------:R-:W-:Y:S01]  /*1d000*/  UMOV UR14, UR16 ;  /* 0x00000010000e7c82 */ /* 0x000fe20008000000 */
[----:B------:R-:W-:Y:S01]  /*1d010*/  IMAD R0, R0, c[0x0][0x488], RZ ;  /* 0x0001220000007a24 */ /* 0x000fe200078e02ff */
[----:B------:R-:W-:Y:S01]  /*1d020*/  UIMAD UR8, UR13, UR5, UR8 ;  /* 0x000000050d0872a4 */ /* 0x000fe2000f8e0208 */
[----:B------:R-:W-:Y:S01]  /*1d030*/  IMAD.WIDE.U32 R2, R4, c[0x0][0x488], R2 ;  /* 0x0001220004027a25 */ /* 0x000fe200078e0002 */
[----:B------:R-:W-:-:S03]  /*1d040*/  UIMAD.WIDE.U32 UR14, UR13, UR4, UR14 ;  /* 0x000000040d0e72a5 */ /* 0x000fc6000f8e000e */
[----:B------:R-:W-:Y:S01]  /*1d050*/  IMAD R10, R4, c[0x0][0x48c], R0 ;  /* 0x00012300040a7a24 */ /* 0x000fe200078e0200 */
[----:B------:R-:W-:Y:S01]  /*1d060*/  ULDC.64 UR4, c[0x0][0x3f0] ;  /* 0x0000fc0000047ab9 */ /* 0x000fe20000000a00 */
[----:B------:R-:W-:Y:S01]  /*1d070*/  IMAD.SHL.U32 R4, R14, 0x40, RZ ;  /* 0x000000400e047824 */ /* 0x000fe200078e00ff */
[----:B------:R-:W-:Y:S01]  /*1d080*/  LEA R7, P0, R2, c[0x0][0x450], 0x2 ;  /* 0x0001140002077a11 */ /* 0x000fe200078010ff */
[----:B------:R-:W-:Y:S01]  /*1d090*/  IMAD R0, R5, 0x20, R14 ;  /* 0x0000002005007824 */ /* 0x000fe200078e020e */
[----:B------:R-:W-:Y:S01]  /*1d0a0*/  IADD3 R3, R3, R10, RZ ;  /* 0x0000000a03037210 */ /* 0x000fe20007ffe0ff */
[----:B------:R-:W-:Y:S01]  /*1d0b0*/  UIADD3 UR15, UR15, UR8, URZ ;  /* 0x000000080f0f7290 */ /* 0x000fe2000fffe03f */
[----:B------:R-:W-:Y:S01]  /*1d0c0*/  LOP3.LUT R4, R4, 0x1c0, RZ, 0xc0, !PT ;  /* 0x000001c004047812 */ /* 0x000fe200078ec0ff */
[----:B------:R-:W-:Y:S01]  /*1d0d0*/  IMAD R5, R44, 0x80, R0 ;  /* 0x000000802c057824 */ /* 0x000fe200078e0200 */
[----:B------:R-:W-:Y:S01]  /*1d0e0*/  UIMAD UR9, UR9, UR4, URZ ;  /* 0x00000004090972a4 */ /* 0x000fe2000f8e023f */
[----:B------:R-:W-:Y:S01]  /*1d0f0*/  SHFL.IDX PT, R12, R7, RZ, 0x1c1f ;  /* 0x001c1fff070c7589 */ /* 0x000fe200000e0000 */
[----:B------:R-:W-:Y:S01]  /*1d100*/  LOP3.LUT R8, R4, 0x38, R6, 0xf8, !PT ;  /* 0x0000003804087812 */ /* 0x000fe200078ef806 */
[----:B------:R-:W-:Y:S01]  /*1d110*/  @P1 IMAD.HI.U32 R9, R5, c[0x0][0x4ec], RZ ;  /* 0x00013b0005091a27 */ /* 0x000fe200078e00ff */
[----:B------:R-:W-:Y:S01]  /*1d120*/  SHF.R.U32.HI R4, RZ, 0x3, R4 ;  /* 0x00000003ff047819 */ /* 0x000fe20000011604 */
[----:B------:R-:W-:Y:S01]  /*1d130*/  UIMAD UR5, UR21, UR5, UR9 ;  /* 0x00000005150572a4 */ /* 0x000fe2000f8e0209 */
[----:B------:R1:W-:Y:S01]  /*1d140*/  SHFL.IDX PT, R10, R7, 0x1, 0x1c1f ;  /* 0x003c1f00070a7f89 */ /* 0x0003e200000e0000 */
[----:B------:R-:W-:Y:S01]  /*1d150*/  UIMAD.WIDE.U32 UR14, UR21, UR4, UR14 ;  /* 0x00000004150e72a5 */ /* 0x000fe2000f8e000e */
[----:B------:R-:W-:Y:S01]  /*1d160*/  LOP3.LUT R16, R8, R4, RZ, 0x3c, !PT ;  /* 0x0000000408107212 */ /* 0x000fe200078e3cff */
[----:B------:R-:W-:Y:S01]  /*1d170*/  IMAD.MOV.U32 R0, RZ, RZ, R5 ;  /* 0x000000ffff007224 */ /* 0x000fe200078e0005 */
[----:B------:R-:W-:Y:S01]  /*1d180*/  LEA.HI.X R4, R2, c[0x0][0x454], R3, 0x2, P0 ;  /* 0x0001150002047a11 */ /* 0x000fe200000f1403 */
[----:B------:R-:W-:Y:S01]  /*1d190*/  UIADD3 UR5, UR15, UR5, URZ ;  /* 0x000000050f057290 */ /* 0x000fe2000fffe03f */
[----:B------:R-:W-:Y:S01]  /*1d1a0*/  @P1 SHF.R.U32.HI R0, RZ, c[0x0][0x4f0], R9 ;  /* 0x00013c00ff001a19 */ /* 0x000fe20000011609 */
[----:B------:R-:W-:-:S02]  /*1d1b0*/  IMAD.U32 R3, RZ, RZ, UR15 ;  /* 0x0000000fff037e24 */ /* 0x000fc4000f8e00ff */
[----:B------:R-:W2:Y:S01]  /*1d1c0*/  SHFL.IDX PT, R13, R4, RZ, 0x1c1f ;  /* 0x001c1fff040d7589 */ /* 0x000ea200000e0000 */
[--C-:B------:R-:W-:Y:S01]  /*1d1d0*/  SHF.R.S32.HI R9, RZ, 0x1f, R0.reuse ;  /* 0x0000001fff097819 */ /* 0x100fe20000011400 */
[----:B------:R-:W-:Y:S02]  /*1d1e0*/  IMAD.MOV R8, RZ, RZ, -R0 ;  /* 0x000000ffff087224 */ /* 0x000fe400078e0a00 */
[----:B------:R3:W4:Y:S01]  /*1d1f0*/  SHFL.IDX PT, R11, R4, 0x1, 0x1c1f ;  /* 0x003c1f00040b7f89 */ /* 0x00072200000e0000 */
[----:B------:R-:W-:Y:S02]  /*1d200*/  IMAD.U32 R2, RZ, RZ, UR14 ;  /* 0x0000000eff027e24 */ /* 0x000fe4000f8e00ff */
[----:B------:R-:W-:Y:S02]  /*1d210*/  IMAD.U32 R3, RZ, RZ, UR5 ;  /* 0x00000005ff037e24 */ /* 0x000fe4000f8e00ff */
[----:B------:R-:W-:Y:S02]  /*1d220*/  IMAD R5, R8, c[0x0][0x4e8], R5 ;  /* 0x00013a0008057a24 */ /* 0x000fe400078e0205 */
[----:B------:R-:W-:-:S04]  /*1d230*/  IMAD.WIDE.U32 R2, R0, c[0x0][0x3e0], R2 ;  /* 0x0000f80000027a25 */ /* 0x000fc800078e0002 */
[----:B-1----:R-:W-:-:S04]  /*1d240*/  IMAD R7, R9, c[0x0][0x3e0], RZ ;  /* 0x0000f80009077a24 */ /* 0x002fc800078e02ff */
[----:B------:R-:W-:Y:S01]  /*1d250*/  IMAD R7, R0, c[0x0][0x3e4], R7 ;  /* 0x0000f90000077a24 */ /* 0x000fe200078e0207 */
[----:B------:R-:W-:-:S03]  /*1d260*/  SHF.R.S32.HI R0, RZ, 0x1f, R5 ;  /* 0x0000001fff007819 */ /* 0x000fc60000011405 */
[----:B------:R-:W-:Y:S02]  /*1d270*/  IMAD.IADD R3, R3, 0x1, R7 ;  /* 0x0000000103037824 */ /* 0x000fe400078e0207 */
[----:B------:R-:W-:Y:S02]  /*1d280*/  IMAD R0, R0, c[0x0][0x3d8], RZ ;  /* 0x0000f60000007a24 */ /* 0x000fe400078e02ff */
[----:B---3--:R-:W-:Y:S02]  /*1d290*/  IMAD R4, R44, 0x80, R15 ;  /* 0x000000802c047824 */ /* 0x008fe400078e020f */
[----:B------:R-:W-:-:S03]  /*1d2a0*/  IMAD.WIDE.U32 R2, R5, c[0x0][0x3d8], R2 ;  /* 0x0000f60005027a25 */ /* 0x000fc600078e0002 */
[C---:B------:R-:W-:Y:S02]  /*1d2b0*/  IADD3 R8, R4.reuse, 0x8, RZ ;  /* 0x0000000804087810 */ /* 0x040fe40007ffe0ff */
[-C--:B------:R-:W-:Y:S02]  /*1d2c0*/  ISETP.GE.OR P1, PT, R4, R19.reuse, P2 ;  /* 0x000000130400720c */ /* 0x080fe40001726670 */
[----:B------:R-:W-:Y:S02]  /*1d2d0*/  ISETP.GE.OR P0, PT, R8, R19, P2 ;  /* 0x000000130800720c */ /* 0x000fe40001706670 */
[----:B------:R-:W-:-:S04]  /*1d2e0*/  SHF.L.U32 R4, R17, 0x3, RZ ;  /* 0x0000000311047819 */ /* 0x000fc800000006ff */
[----:B------:R-:W-:Y:S01]  /*1d2f0*/  LOP3.LUT R7, R16, 0x7ffffe00, R4, 0xf8, !PT ;  /* 0x7ffffe0010077812 */ /* 0x000fe200078ef804 */
[----:B------:R-:W-:Y:S02]  /*1d300*/  IMAD R4, R5, c[0x0][0x3dc], R0 ;  /* 0x0000f70005047a24 */ /* 0x000fe400078e0200 */
[----:B------:R-:W-:Y:S02]  /*1d310*/  IMAD R16, R44, 0x80, R14 ;  /* 0x000000802c107824 */ /* 0x000fe400078e020e */
[----:B------:R-:W-:Y:S01]  /*1d320*/  IMAD.SHL.U32 R0, R7, 0x2, RZ ;  /* 0x0000000207007824 */ /* 0x000fe200078e00ff */
[----:B--2---:R1:W-:Y:S01]  /*1d330*/  @!P1 ST.E [R12.64], R30 ;  /* 0x0000001e0c009985 */ /* 0x0043e2000c101916 */
[----:B------:R-:W-:Y:S01]  /*1d340*/  IMAD.IADD R3, R3, 0x1, R4 ;  /* 0x0000000103037824 */ /* 0x000fe200078e0204 */
[----:B------:R-:W-:Y:S02]  /*1d350*/  IADD3 R7, R6, 0x40, RZ ;  /* 0x0000004006077810 */ /* 0x000fe40007ffe0ff */
[----:B----4-:R1:W-:Y:S01]  /*1d360*/  @!P0 ST.E [R10.64], R31 ;  /* 0x0000001f0a008985 */ /* 0x0103e2000c101916 */
[----:B------:R-:W-:-:S03]  /*1d370*/  LEA R18, P0, R2, c[0x0][0x380], 0x1 ;  /* 0x0000e00002127a11 */ /* 0x000fc600078008ff */
        /* <DEDUP_REMOVED lines=14> */
[----:B------:R5:W4:-:S12]  /*1d460*/  LDS.128 R8, [R0+0x4080] ;  /* 0x0040800000087984 */ /* 0x000b180000000c00 */
[----:B------:R-:W-:Y:S01]  /*1d470*/  @!P1 IMAD.WIDE R4, R6, 0x2, R2 ;  /* 0x0000000206049825 */ /* 0x000fe200078e0202 */
[----:B-----5:R-:W-:-:S04]  /*1d480*/  @!P0 SHF.R.S32.HI R0, RZ, 0x1f, R7 ;  /* 0x0000001fff008819 */ /* 0x020fc80000011407 */
[----:B------:R-:W-:-:S04]  /*1d490*/  @!P0 LEA.HI R0, R0, R7, RZ, 0x3 ;  /* 0x0000000700008211 */ /* 0x000fc800078f18ff */
[----:B------:R-:W-:-:S05]  /*1d4a0*/  @!P0 LOP3.LUT R0, R0, 0xfffffff8, RZ, 0xc0, !PT ;  /* 0xfffffff800008812 */ /* 0x000fca00078ec0ff */
[----:B------:R-:W-:Y:S01]  /*1d4b0*/  @!P0 IMAD.WIDE R2, R0, 0x2, R2 ;  /* 0x0000000200028825 */ /* 0x000fe200078e0202 */
[----:B-1----:R1:W-:Y:S04]  /*1d4c0*/  @!P1 ST.E.128 [R4.64], R12 ;  /* 0x0000000c04009985 */ /* 0x0023e8000c101d16 */
[----:B----4-:R1:W-:Y:S02]  /*1d4d0*/  @!P0 ST.E.128 [R2.64], R8 ;  /* 0x0000000802008985 */ /* 0x0103e4000c101d16 */
.L_x_691:
[----:B------:R-:W-:Y:S05]  /*1d4e0*/  BSYNC B0 ;  /* 0x0000000000007941 */ /* 0x000fea0003800000 */
.L_x_690:
        /* <DEDUP_REMOVED lines=15> */
.L_x_693:
[----:B------:R-:W-:Y:S05]  /*1d5e0*/  BSYNC B0 ;  /* 0x0000000000007941 */ /* 0x000fea0003800000 */
.L_x_692:
        /* <DEDUP_REMOVED lines=15> */
.L_x_695:
[----:B------:R-:W-:Y:S05]  /*1d6e0*/  BSYNC B0 ;  /* 0x0000000000007941 */ /* 0x000fea0003800000 */
.L_x_694:
        /* <DEDUP_REMOVED lines=16> */
.L_x_688:
        /* <DEDUP_REMOVED lines=28> */
[----:B------:R-:W2:Y:S04]  /*1d9b0*/  LDG.E R0, [R4.64] ;  /* 0x0000001604007981 */ /* 0x000ea8000c1e1900 */
[----:B------:R-:W2:Y:S02]  /*1d9c0*/  LDG.E R2, [R4.64+0x4] ;  /* 0x0000041604027981 */ /* 0x000ea4000c1e1900 */
[----:B--2--5:R-:W-:Y:S02]  /*1d9d0*/  IADD3 R10, -R0, R2, RZ ;  /* 0x00000002000a7210 */ /* 0x024fe40007ffe1ff */
.L_x_696:
        /* <DEDUP_REMOVED lines=13> */
[----:B------:R-:W-:Y:S02]  /*1dab0*/  ULDC.64 UR4, c[0x0][0x490] ;  /* 0x0001240000047ab9 */ /* 0x000fe40000000a00 */
[----:B------:R-:W-:Y:S02]  /*1dac0*/  UIMAD UR7, UR8, UR4, URZ ;  /* 0x00000004080772a4 */ /* 0x000fe4000f8e023f */
[----:B------:R-:W-:Y:S01]  /*1dad0*/  ISETP.NE.AND P0, PT, R0, 0x1, PT ;  /* 0x000000010000780c */ /* 0x000fe20003f05270 */
[----:B------:R-:W-:Y:S01]  /*1dae0*/  UMOV UR14, UR10 ;  /* 0x0000000a000e7c82 */ /* 0x000fe20008000000 */
[----:B------:R-:W-:Y:S01]  /*1daf0*/  IMAD.MOV.U32 R0, RZ, RZ, R3 ;  /* 0x000000ffff007224 */ /* 0x000fe200078e0003 */
        /* <DEDUP_REMOVED lines=10> */
[----:B------:R-:W-:-:S03]  /*1dba0*/  IADD3 R2, -R0, RZ, RZ ;  /* 0x000000ff00027210 */ /* 0x000fc60007ffe1ff */
[----:B------:R-:W-:Y:S02]  /*1dbb0*/  IMAD.U32 R5, RZ, RZ, UR5 ;  /* 0x00000005ff057e24 */ /* 0x000fe4000f8e00ff */
[----:B------:R-:W-:Y:S01]  /*1dbc0*/  IMAD R4, R2, c[0x0][0x4e8], R3 ;  /* 0x00013a0002047a24 */ /* 0x000fe200078e0203 */
[----:B------:R-:W-:Y:S02]  /*1dbd0*/  SHF.R.S32.HI R3, RZ, 0x1f, R0 ;  /* 0x0000001fff037819 */ /* 0x000fe40000011400 */
[----:B------:R-:W-:Y:S02]  /*1dbe0*/  IADD3 R2, P0, R0, UR14, RZ ;  /* 0x0000000e00027c10 */ /* 0x000fe4000ff1e0ff */
        /* <DEDUP_REMOVED lines=10> */
.L_x_698:
[----:B------:R-:W-:Y:S05]  /*1dc90*/  BSYNC B0 ;  /* 0x0000000000007941 */ /* 0x000fea0003800000 */
.L_x_697:
        /* <DEDUP_REMOVED lines=17> */
[----:B------:R-:W-:Y:S01]  /*1ddb0*/  LEA R0, R7, R8, 0x5 ;  /* 0x0000000807007211 */ /* 0x000fe200078e28ff */
        /* <DEDUP_REMOVED lines=9> */
[----:B------:R-:W-:-:S02]  /*1de50*/  UIMAD UR5, UR21, UR5, UR6 ;  /* 0x00000005150572a4 */ /* 0x000fc4000f8e0206 */
[----:B------:R-:W-:Y:S01]  /*1de60*/  @P0 SHF.R.U32.HI R4, RZ, c[0x0][0x4f0], R2 ;  /* 0x00013c00ff040a19 */ /* 0x000fe20000011602 */
[----:B------:R-:W-:-:S03]  /*1de70*/  UIMAD.WIDE.U32 UR14, UR21, UR4, UR14 ;  /* 0x00000004150e72a5 */ /* 0x000fc6000f8e000e */
[--C-:B------:R-:W-:Y:S01]  /*1de80*/  SHF.R.S32.HI R3, RZ, 0x1f, R4.reuse ;  /* 0x0000001fff037819 */ /* 0x100fe20000011404 */
[----:B------:R-:W-:Y:S01]  /*1de90*/  IMAD.MOV R2, RZ, RZ, -R4 ;  /* 0x000000ffff027224 */ /* 0x000fe200078e0a04 */
[----:B------:R-:W-:-:S03]  /*1dea0*/  UIADD3 UR5, UR15, UR5, URZ ;  /* 0x000000050f057290 */ /* 0x000fc6000fffe03f */
[----:B------:R-:W-:Y:S01]  /*1deb0*/  IMAD R5, R2, c[0x0][0x4e8], R0 ;  /* 0x00013a0002057a24 */ /* 0x000fe200078e0200 */
[----:B------:R-:W-:Y:S01]  /*1dec0*/  MOV R2, UR14 ;  /* 0x0000000e00027c02 */ /* 0x000fe20008000f00 */
[----:B------:R-:W-:Y:S02]  /*1ded0*/  IMAD R0, R3, c[0x0][0x3e0], RZ ;  /* 0x0000f80003007a24 */ /* 0x000fe400078e02ff */
[----:B------:R-:W-:Y:S01]  /*1dee0*/  IMAD.U32 R3, RZ, RZ, UR15 ;  /* 0x0000000fff037e24 */ /* 0x000fe2000f8e00ff */
[----:B------:R-:W-:Y:S01]  /*1def0*/  MOV R3, UR5 ;  /* 0x0000000500037c02 */ /* 0x000fe20008000f00 */
[----:B------:R-:W-:Y:S01]  /*1df00*/  IMAD R6, R4, c[0x0][0x3e4], R0 ;  /* 0x0000f90004067a24 */ /* 0x000fe200078e0200 */
[----:B------:R-:W-:-:S03]  /*1df10*/  SHF.R.S32.HI R0, RZ, 0x1f, R5 ;  /* 0x0000001fff007819 */ /* 0x000fc60000011405 */
        /* <DEDUP_REMOVED lines=23> */
.L_x_700:
[----:B------:R-:W-:Y:S05]  /*1e090*/  BSYNC B0 ;  /* 0x0000000000007941 */ /* 0x000fea0003800000 */
.L_x_699:
        /* <DEDUP_REMOVED lines=15> */
.L_x_702:
[----:B------:R-:W-:Y:S05]  /*1e190*/  BSYNC B0 ;  /* 0x0000000000007941 */ /* 0x000fea0003800000 */
.L_x_701:
        /* <DEDUP_REMOVED lines=15> */
.L_x_704:
[----:B------:R-:W-:Y:S05]  /*1e290*/  BSYNC B0 ;  /* 0x0000000000007941 */ /* 0x000fea0003800000 */
.L_x_703:
        /* <DEDUP_REMOVED lines=16> */
.L_x_705:
        /* <DEDUP_REMOVED lines=14> */
.L_x_2175:


//--------------------- .text._ZN7cutlass13device_kernelIN5flash19enable_sm80_to_sm89INS1_16FlashAttnFwdSm80INS1_25CollectiveMainloopFwdSm80ILi4ELi1ELb0EN4cute5tupleIJNS5_1CILi128EEENS7_ILi64EEES8_EEELi128ENS_6half_tEfNS_4arch4Sm80ELb0ELb0ELb1ELb0ELb1ELb0ELb1ELb0EEENS1_21CollectiveEpilogueFwdINS6_IJS8_S8_S9_EEENS6_IJNS7_ILi1EEESH_SH_EEESB_SD_Li128ELb0ELb1ELb0ELb0EEENS1_19SingleTileSchedulerILb0ELb0ELb1ELi128EEEEEEEEEvNT_6ParamsE --------------------------
	.section	.text._ZN7cutlass13device_kernelIN5flash19enable_sm80_to_sm89INS1_16FlashAttnFwdSm80INS1_25CollectiveMainloopFwdSm80ILi4ELi1ELb0EN4cute5tupleIJNS5_1CILi128EEENS7_ILi64EEES8_EEELi128ENS_6half_tEfNS_4arch4Sm80ELb0ELb0ELb1ELb0ELb1ELb0ELb1ELb0EEENS1_21CollectiveEpilogueFwdINS6_IJS8_S8_S9_EEENS6_IJNS7_ILi1EEESH_SH_EEESB_SD_Li128ELb0ELb1ELb0ELb0EEENS1_19SingleTileSchedulerILb0ELb0ELb1ELi128EEEEEEEEEvNT_6ParamsE,"ax",@progbits
	.sectioninfo	@"SHI_REGISTERS=255"
	.align	128
.text._ZN7cutlass13device_kernelIN5flash19enable_sm80_to_sm89INS1_16FlashAttnFwdSm80INS1_25CollectiveMainloopFwdSm80ILi4ELi1ELb0EN4cute5tupleIJNS5_1CILi128EEENS7_ILi64EEES8_EEELi128ENS_6half_tEfNS_4arch4Sm80ELb0ELb0ELb1ELb0ELb1ELb0ELb1ELb0EEENS1_21CollectiveEpilogueFwdINS6_IJS8_S8_S9_EEENS6_IJNS7_ILi1EEESH_SH_EEESB_SD_Li128ELb0ELb1ELb0ELb0EEENS1_19SingleTileSchedulerILb0ELb0ELb1ELi128EEEEEEEEEvNT_6ParamsE:
        .type           _ZN7cutlass13device_kernelIN5flash19enable_sm80_to_sm89INS1_16FlashAttnFwdSm80INS1_25CollectiveMainloopFwdSm80ILi4ELi1ELb0EN4cute5tupleIJNS5_1CILi128EEENS7_ILi64EEES8_EEELi128ENS_6half_tEfNS_4arch4Sm80ELb0ELb0ELb1ELb0ELb1ELb0ELb1ELb0EEENS1_21CollectiveEpilogueFwdINS6_IJS8_S8_S9_EEENS6_IJNS7_ILi1EEESH_SH_EEESB_SD_Li128ELb0ELb1ELb0ELb0EEENS1_19SingleTileSchedulerILb0ELb0ELb1ELi128EEEEEEEEEvNT_6ParamsE,@function
        .size           _ZN7cutlass13device_kernelIN5flash19enable_sm80_to_sm89INS1_16FlashAttnFwdSm80INS1_25CollectiveMainloopFwdSm80ILi4ELi1ELb0EN4cute5tupleIJNS5_1CILi128EEENS7_ILi64EEES8_EEELi128ENS_6half_tEfNS_4arch4Sm80ELb0ELb0ELb1ELb0ELb1ELb0ELb1ELb0EEENS1_21CollectiveEpilogueFwdINS6_IJS8_S8_S9_EEENS6_IJNS7_ILi1EEESH_SH_EEESB_SD_Li128ELb0ELb1ELb0ELb0EEENS1_19SingleTileSchedulerILb0ELb0ELb1ELi128EEEEEEEEEvNT_6ParamsE,(.L_x_2176 - _ZN7cutlass13device_kernelIN5flash19enable_sm80_to_sm89INS1_16FlashAttnFwdSm80INS1_25CollectiveMainloopFwdSm80ILi4ELi1ELb0EN4cute5tupleIJNS5_1CILi128EEENS7_ILi64EEES8_EEELi128ENS_6half_tEfNS_4arch4Sm80ELb0ELb0ELb1ELb0ELb1ELb0ELb1ELb0EEENS1_21CollectiveEpilogueFwdINS6_IJS8_S8_S9_EEENS6_IJNS7_ILi1EEESH_SH_EEESB_SD_Li128ELb0ELb1ELb0ELb0EEENS1_19SingleTileSchedulerILb0ELb0ELb1ELi128EEEEEEEEEvNT_6ParamsE)
        .other          _ZN7cutlass13device_kernelIN5flash19enable_sm80_to_sm89INS1_16FlashAttnFwdSm80INS1_25CollectiveMainloopFwdSm80ILi4ELi1ELb0EN4cute5tupleIJNS5_1CILi128EEENS7_ILi64EEES8_EEELi128ENS_6half_tEfNS_4arch4Sm80ELb0ELb0ELb1ELb0ELb1ELb0ELb1ELb0EEENS1_21CollectiveEpilogueFwdINS6_IJS8_S8_S9_EEENS6_IJNS7_ILi1EEESH_SH_EEESB_SD_Li128ELb0ELb1ELb0ELb0EEENS1_19SingleTileSchedulerILb0ELb0ELb1ELi128EEEEEEEEEvNT_6ParamsE,@"STO_CUDA_ENTRY STV_DEFAULT"
_ZN7cutlass13device_kernelIN5flash19enable_sm80_to_sm89INS1_16FlashAttnFwdSm80INS1_25CollectiveMainloopFwdSm80ILi4ELi1ELb0EN4cute5tupleIJNS5_1CILi128EEENS7_ILi64EEES8_EEELi128ENS_6half_tEfNS_4arch4Sm80ELb0ELb0ELb1ELb0ELb1ELb0ELb1ELb0EEENS1_21CollectiveEpilogueFwdINS6_IJS8_S8_S9_EEENS6_IJNS7_ILi1EEESH_SH_EEESB_SD_Li128ELb0ELb1ELb0ELb0EEENS1_19SingleTileSchedulerILb0ELb0ELb1ELi128EEEEEEEEEvNT_6ParamsE:
[----:B------:R-:W-:-:S03]  /*0000*/  MOV R1, c[0x0][0x28] ;  /* 0x00000a0000017a02 */ /* 0x000fc60000000f00 */
[----:B------:R-:W1:Y:S01]  /*0010*/  S2UR UR11, SR_CTAID.Z ;  /* 0x00000000000b79c3 */ /* 0x000e620000002700 */
[----:B------:R-:W-:Y:S02]  /*0020*/  IADD3 R1, R1, -0x48, RZ ;  /* 0xffffffb801017810 */ /* 0x000fe40007ffe0ff */
[----:B-1----:R-:W-:-:S13]  /*0030*/  ISETP.LE.AND P0, PT, RZ, UR11, PT ;  /* 0x0000000bff007c0c */ /* 0x002fda000bf03270 */
[----:B------:R-:W-:Y:S05]  /*0040*/  @!P0 EXIT ;  /* 0x000000000000894d */ /* 0x000fea0003800000 */
[----:B------:R-:W-:Y:S02]  /*0050*/  ULDC.64 UR6, c[0x0][0x370] ;  /* 0x0000dc0000067ab9 */ /* 0x000fe40000000a00 */
[----:B------:R-:W-:Y:S02]  /*0060*/  ULDC.64 UR4, c[0x0][0x340] ;  /* 0x0000d00000047ab9 */ /* 0x000fe40000000a00 */
[----:B------:R-:W-:Y:S02]  /*0070*/  UISETP.NE.U32.AND UP1, UPT, URZ, UR6, UPT ;  /* 0x000000063f00728c */ /* 0x000fe4000bf25070 */
[----:B------:R-:W-:Y:S02]  /*0080*/  UISETP.NE.U32.AND UP0, UPT, URZ, UR4, UPT ;  /* 0x000000043f00728c */ /* 0x000fe4000bf05070 */
[----:B------:R-:W-:Y:S02]  /*0090*/  UISETP.NE.AND.EX UP1, UPT, URZ, UR7, UPT, UP1 ;  /* 0x000000073f00728c */ /* 0x000fe4000bf25310 */
[----:B------:R-:W-:-:S02]  /*00a0*/  UISETP.NE.AND.EX UP0, UPT, URZ, UR5, UPT, UP0 ;  /* 0x000000053f00728c */ /* 0x000fc4000bf05300 */
[----:B------:R-:W-:Y:S02]  /*00b0*/  ULDC.64 UR8, c[0x0][0x370] ;  /* 0x0000dc0000087ab9 */ /* 0x000fe40000000a00 */
[----:B------:R-:W-:Y:S01]  /*00c0*/  ULDC.64 UR6, c[0x0][0x340] ;  /* 0x0000d00000067ab9 */ /* 0x000fe20000000a00 */
[----:B------:R-:W-:Y:S01]  /*00d0*/  PLOP3.LUT P4, PT, PT, PT, UP1, 0x80, 0x0 ;  /* 0x000000000000781c */ /* 0x000fe20003f8f018 */
[----:B------:R-:W-:Y:S01]  /*00e0*/  ULDC.64 UR12, c[0x0][0x118] ;  /* 0x00004600000c7ab9 */ /* 0x000fe20000000a00 */
[----:B------:R-:W-:Y:S02]  /*00f0*/  PLOP3.LUT P2, PT, PT, PT, UP0, 0x80, 0x0 ;  /* 0x000000000000781c */ /* 0x000fe40003f4f008 */
[----:B------:R-:W-:Y:S02]  /*0100*/  @UP1 UMOV UR5, 0x4 ;  /* 0x0000000400051882 */ /* 0x000fe40000000000 */
[----:B------:R-:W-:Y:S02]  /*0110*/  @UP0 UMOV UR4, 0x4 ;  /* 0x0000000400040882 */ /* 0x000fe40000000000 */
[----:B------:R-:W-:-:S02]  /*0120*/  @UP1 UIMAD.WIDE UR8, UR11, UR5, UR8 ;  /* 0x000000050b0812a5 */ /* 0x000fc4000f8e0208 */
[----:B------:R-:W-:-:S04]  /*0130*/  @UP0 UIMAD.WIDE UR4, UR11, UR4, UR6 ;  /* 0x000000040b0402a5 */ /* 0x000fc8000f8e0206 */
[----:B------:R-:W-:Y:S02]  /*0140*/  IMAD.U32 R4, RZ, RZ, UR8 ;  /* 0x00000008ff047e24 */ /* 0x000fe4000f8e00ff */
[----:B------:R-:W-:Y:S02]  /*0150*/  IMAD.U32 R3, RZ, RZ, UR5 ;  /* 0x00000005ff037e24 */ /* 0x000fe4000f8e00ff */
[----:B------:R-:W-:Y:S02]  /*0160*/  IMAD.U32 R2, RZ, RZ, UR4 ;  /* 0x00000004ff027e24 */ /* 0x000fe4000f8e00ff */
[----:B------:R-:W-:Y:S01]  /*0170*/  IMAD.U32 R5, RZ, RZ, UR9 ;  /* 0x00000009ff057e24 */ /* 0x000fe2000f8e00ff */
[----:B------:R-:W1:Y:S01]  /*0180*/  S2UR UR8, SR_CTAID.Y ;  /* 0x00000000000879c3 */ /* 0x000e620000002600 */
[----:B------:R-:W2:Y:S01]  /*0190*/  S2R R7, SR_CTAID.X ;  /* 0x0000000000077919 */ /* 0x000ea20000002500 */
[----:B------:R-:W-:Y:S01]  /*01a0*/  IMAD.MOV.U32 R8, RZ, RZ, c[0x0][0x2c4] ;  /* 0x0000b100ff087624 */ /* 0x000fe200078e00ff */
[----:B------:R-:W-:-:S02]  /*01b0*/  ULDC.64 UR4, c[0x0][0x1b8] ;  /* 0x00006e0000047ab9 */ /* 0x000fc40000000a00 */
[----:B------:R3:W4:Y:S04]  /*01c0*/  @P2 LDG.E R3, [R2.64] ;  /* 0x0000000c02032981 */ /* 0x000728000c1e1900 */
[----:B------:R5:W4:Y:S04]  /*01d0*/  @P4 LDG.E R4, [R4.64] ;  /* 0x0000000c04044981 */ /* 0x000b28000c1e1900 */
[----:B---3--:R-:W3:Y:S01]  /*01e0*/  S2R R2, SR_TID.X ;  /* 0x0000000000027919 */ /* 0x008ee20000002100 */
[----:B------:R-:W-:Y:S01]  /*01f0*/  ISETP.NE.AND P0, PT, R8, 0x1, PT ;  /* 0x000000010800780c */ /* 0x000fe20003f05270 */
[----:B-1----:R-:W-:-:S04]  /*0200*/  USHF.R.S32.HI UR6, URZ, 0x1f, UR8 ;  /* 0x0000001f3f067899 */ /* 0x002fc80008011408 */
[----:B------:R-:W-:Y:S01]  /*0210*/  UIMAD UR7, UR6, UR4, URZ ;  /* 0x00000004060772a4 */ /* 0x000fe2000f8e023f */
[----:B---3--:R-:W-:-:S04]  /*0220*/  SHF.R.S32.HI R10, RZ, 0x1f, R2 ;  /* 0x0000001fff0a7819 */ /* 0x008fc80000011402 */
[----:B------:R-:W-:-:S04]  /*0230*/  LEA.HI R250, R10, R2, RZ, 0x3 ;  /* 0x000000020afa7211 */ /* 0x000fc800078f18ff */
[----:B-----5:R-:W-:Y:S02]  /*0240*/  LOP3.LUT R5, R250, 0xfffffff8, RZ, 0xc0, !PT ;  /* 0xfffffff8fa057812 */ /* 0x020fe400078ec0ff */
[----:B------:R-:W-:-:S03]  /*0250*/  SHF.R.S32.HI R250, RZ, 0x3, R250 ;  /* 0x00000003fffa7819 */ /* 0x000fc600000114fa */
[----:B------:R-:W-:-:S04]  /*0260*/  IMAD.IADD R5, R2, 0x1, -R5 ;  /* 0x0000000102057824 */ /* 0x000fc800078e0a05 */
[----:B------:R-:W-:Y:S01]  /*0270*/  IMAD R139, R5, 0x10, R250 ;  /* 0x00000010058b7824 */ /* 0x000fe200078e02fa */
[----:B------:R-:W-:Y:S02]  /*0280*/  UIMAD.WIDE.U32 UR14, UR8, UR4, URZ ;  /* 0x00000004080e72a5 */ /* 0x000fe4000f8e003f */
[----:B------:R-:W-:Y:S01]  /*0290*/  UIMAD UR7, UR8, UR5, UR7 ;  /* 0x00000005080772a4 */ /* 0x000fe2000f8e0207 */
[----:B--2---:R-:W-:Y:S01]  /*02a0*/  IMAD R6, R7, 0x80, R139 ;  /* 0x0000008007067824 */ /* 0x004fe200078e028b */
[----:B------:R-:W-:Y:S02]  /*02b0*/  USHF.R.S32.HI UR9, URZ, 0x1f, UR11 ;  /* 0x0000001f3f097899 */ /* 0x000fe4000801140b */
[----:B------:R-:W-:Y:S01]  /*02c0*/  ULDC.64 UR4, c[0x0][0x1c0] ;  /* 0x0000700000047ab9 */ /* 0x000fe20000000a00 */
[----:B------:R-:W-:Y:S01]  /*02d0*/  @P0 IMAD.HI.U32 R0, R6, c[0x0][0x2c8], RZ ;  /* 0x0000b20006000a27 */ /* 0x000fe200078e00ff */
[----:B------:R-:W-:Y:S02]  /*02e0*/  UIADD3 UR15, UR15, UR7, URZ ;  /* 0x000000070f0f7290 */ /* 0x000fe4000fffe03f */
[----:B------:R-:W-:Y:S01]  /*02f0*/  UIMAD UR9, UR9, UR4, URZ ;  /* 0x00000004090972a4 */ /* 0x000fe2000f8e023f */
[----:B------:R-:W-:Y:S01]  /*0300*/  IMAD.MOV.U32 R9, RZ, RZ, R6 ;  /* 0x000000ffff097224 */ /* 0x000fe200078e0006 */
[----:B------:R-:W-:Y:S01]  /*0310*/  UIMAD.WIDE.U32 UR14, UR11, UR4, UR14 ;  /* 0x000000040b0e72a5 */ /* 0x000fe2000f8e000e */
[----:B------:R-:W-:Y:S01]  /*0320*/  @P0 SHF.R.U32.HI R9, RZ, c[0x0][0x2cc], R0 ;  /* 0x0000b300ff090a19 */ /* 0x000fe20000011600 */
[----:B------:R-:W-:-:S03]  /*0330*/  UIMAD UR5, UR11, UR5, UR9 ;  /* 0x000000050b0572a4 */ /* 0x000fc6000f8e0209 */
[--C-:B------:R-:W-:Y:S01]  /*0340*/  SHF.R.S32.HI R0, RZ, 0x1f, R9.reuse ;  /* 0x0000001fff007819 */ /* 0x100fe20000011409 */
[----:B------:R-:W-:Y:S01]  /*0350*/  UIADD3 UR5, UR15, UR5, URZ ;  /* 0x000000050f057290 */ /* 0x000fe2000fffe03f */
[----:B------:R-:W-:Y:S02]  /*0360*/  IMAD.U32 R15, RZ, RZ, UR15 ;  /* 0x0000000fff0f7e24 */ /* 0x000fe4000f8e00ff */
[----:B------:R-:W-:Y:S02]  /*0370*/  IMAD.U32 R14, RZ, RZ, UR14 ;  /* 0x0000000eff0e7e24 */ /* 0x000fe4000f8e00ff */
[----:B------:R-:W-:Y:S02]  /*0380*/  IMAD R0, R0, c[0x0][0x1b0], RZ ;  /* 0x00006c0000007a24 */ /* 0x000fe400078e02ff */
[----:B------:R-:W-:Y:S02]  /*0390*/  IMAD.U32 R15, RZ, RZ, UR5 ;  /* 0x00000005ff0f7e24 */ /* 0x000fe4000f8e00ff */
[----:B------:R-:W-:-:S02]  /*03a0*/  IMAD.MOV R12, RZ, RZ, -R9 ;  /* 0x000000ffff0c7224 */ /* 0x000fc400078e0a09 */
[----:B------:R-:W-:-:S04]  /*03b0*/  IMAD.WIDE.U32 R14, R9, c[0x0][0x1b0], R14 ;  /* 0x00006c00090e7a25 */ /* 0x000fc800078e000e */
[----:B------:R-:W-:Y:S02]  /*03c0*/  IMAD R0, R9, c[0x0][0x1b4], R0 ;  /* 0x00006d0009007a24 */ /* 0x000fe400078e0200 */
[----:B------:R-:W-:Y:S02]  /*03d0*/  IMAD R12, R12, c[0x0][0x2c4], R6 ;  /* 0x0000b1000c0c7a24 */ /* 0x000fe400078e0206 */
[----:B------:R-:W-:-:S03]  /*03e0*/  IMAD.IADD R15, R15, 0x1, R0 ;  /* 0x000000010f0f7824 */ /* 0x000fc600078e0200 */
[----:B------:R-:W-:Y:S01]  /*03f0*/  SHF.R.S32.HI R0, RZ, 0x1f, R12 ;  /* 0x0000001fff007819 */ /* 0x000fe2000001140c */
[----:B------:R-:W-:-:S04]  /*0400*/  IMAD R11, R7, 0x80, R250 ;  /* 0x00000080070b7824 */ /* 0x000fc800078e02fa */
[----:B------:R-:W-:Y:S02]  /*0410*/  IMAD R0, R0, c[0x0][0x1a8], RZ ;  /* 0x00006a0000007a24 */ /* 0x000fe400078e02ff */
[----:B------:R-:W-:Y:S02]  /*0420*/  IMAD.MOV.U32 R252, RZ, RZ, c[0x0][0x2b8] ;  /* 0x0000ae00fffc7624 */ /* 0x000fe400078e00ff */
[C---:B------:R-:W-:Y:S02]  /*0430*/  IMAD R0, R12.reuse, c[0x0][0x1ac], R0 ;  /* 0x00006b000c007a24 */ /* 0x040fe400078e0200 */
[----:B------:R-:W-:Y:S01]  /*0440*/  IMAD.WIDE.U32 R12, R12, c[0x0][0x1a8], R14 ;  /* 0x00006a000c0c7a25 */ /* 0x000fe200078e000e */
[----:B------:R-:W-:Y:S02]  /*0450*/  IADD3 R7, R11, 0x10, RZ ;  /* 0x000000100b077810 */ /* 0x000fe40007ffe0ff */
[----:B------:R-:W-:Y:S01]  /*0460*/  ISETP.NE.AND P1, PT, R252, 0x1, PT ;  /* 0x00000001fc00780c */ /* 0x000fe20003f25270 */
[----:B------:R-:W-:Y:S01]  /*0470*/  IMAD R8, R8, c[0x0][0x168], RZ ;  /* 0x00005a0008087a24 */ /* 0x000fe200078e02ff */
[----:B------:R-:W-:Y:S01]  /*0480*/  LEA R14, P1, R12, c[0x0][0x160], 0x1 ;  /* 0x000058000c0e7a11 */ /* 0x000fe200078208ff */
[----:B------:R-:W-:-:S03]  /*0490*/  IMAD.IADD R0, R13, 0x1, R0 ;  /* 0x000000010d007824 */ /* 0x000fc600078e0200 */
[-C--:B------:R-:W-:Y:S01]  /*04a0*/  ISETP.GE.AND P0, PT, R7, R8.reuse, PT ;  /* 0x000000080700720c */ /* 0x080fe20003f06270 */
[----:B------:R-:W-:Y:S01]  /*04b0*/  IMAD.SHL.U32 R7, R250, 0x40, RZ ;  /* 0x00000040fa077824 */ /* 0x000fe200078e00ff */
[----:B------:R-:W-:Y:S01]  /*04c0*/  LEA.HI.X R0, R12, c[0x0][0x164], R0, 0x1, P1 ;  /* 0x000059000c007a11 */ /* 0x000fe200008f0c00 */
[----:B------:R-:W-:Y:S01]  /*04d0*/  STL [R1+0x14], R139 ;  /* 0x0000148b01007387 */ /* 0x000fe20000100800 */
[----:B------:R-:W-:Y:S01]  /*04e0*/  ISETP.GE.AND P1, PT, R11, R8, PT ;  /* 0x000000080b00720c */ /* 0x000fe20003f26270 */
[----:B------:R-:W-:Y:S02]  /*04f0*/  IMAD.SHL.U32 R137, R5, 0x8, RZ ;  /* 0x0000000805897824 */ /* 0x000fe400078e00ff */
[----:B------:R1:W-:Y:S01]  /*0500*/  STL [R1+0x10], R6 ;  /* 0x0000100601007387 */ /* 0x0003e20000100800 */
[----:B------:R-:W-:-:S03]  /*0510*/  LOP3.LUT R7, R7, 0x1c0, RZ, 0xc0, !PT ;  /* 0x000001c007077812 */ /* 0x000fc600078ec0ff */
[----:B------:R-:W-:Y:S04]  /*0520*/  SHFL.IDX PT, R20, R14, RZ, 0x181f ;  /* 0x00181fff0e147589 */ /* 0x000fe800000e0000 */
[----:B------:R-:W2:Y:S01]  /*0530*/  SHFL.IDX PT, R21, R0, RZ, 0x181f ;  /* 0x00181fff00157589 */ /* 0x000ea200000e0000 */
[----:B------:R-:W-:-:S03]  /*0540*/  IADD3 R138, R137, 0x40, RZ ;  /* 0x00000040898a7810 */ /* 0x000fc60007ffe0ff */
[----:B------:R-:W-:Y:S04]  /*0550*/  SHFL.IDX PT, R12, R14, 0x1, 0x181f ;  /* 0x00381f000e0c7f89 */ /* 0x000fe800000e0000 */
[----:B------:R-:W3:Y:S01]  /*0560*/  SHFL.IDX PT, R13, R0, 0x1, 0x181f ;  /* 0x00381f00000d7f89 */ /* 0x000ee200000e0000 */
[----:B-1----:R-:W-:-:S04]  /*0570*/  IADD3 R6, R11, 0x20, RZ ;  /* 0x000000200b067810 */ /* 0x002fc80007ffe0ff */
[----:B------:R-:W-:Y:S02]  /*0580*/  ISETP.GE.AND P3, PT, R6, R8, PT ;  /* 0x000000080600720c */ /* 0x000fe40003f66270 */
[----:B------:R-:W-:Y:S02]  /*0590*/  SHF.R.U32.HI R6, RZ, 0x3, R7 ;  /* 0x00000003ff067819 */ /* 0x000fe40000011607 */
[----:B------:R-:W-:Y:S02]  /*05a0*/  LOP3.LUT R7, R7, 0x38, R137, 0xf8, !PT ;  /* 0x0000003807077812 */ /* 0x000fe400078ef889 */
[----:B------:R-:W-:Y:S02]  /*05b0*/  @!P1 SHF.R.S32.HI R18, RZ, 0x1f, R138 ;  /* 0x0000001fff129819 */ /* 0x000fe4000001148a */
[----:B------:R-:W-:Y:S02]  /*05c0*/  LOP3.LUT R7, R7, R6, RZ, 0x3c, !PT ;  /* 0x0000000607077212 */ /* 0x000fe400078e3cff */
[----:B------:R-:W-:-:S02]  /*05d0*/  LEA.HI R6, R10, R2, RZ, 0x6 ;  /* 0x000000020a067211 */ /* 0x000fc400078f30ff */
[----:B------:R-:W-:-:S03]  /*05e0*/  @!P1 LEA.HI R18, R18, R138, RZ, 0x3 ;  /* 0x0000008a12129211 */ /* 0x000fc600078f18ff */
[----:B------:R-:W-:Y:S01]  /*05f0*/  IMAD.SHL.U32 R6, R6, 0x8, RZ ;  /* 0x0000000806067824 */ /* 0x000fe200078e00ff */
[----:B------:R-:W-:Y:S01]  /*0600*/  ISETP.GE.AND P6, PT, R138, c[0x0][0x198], PT ;  /* 0x000066008a007a0c */ /* 0x000fe20003fc6270 */
[----:B------:R-:W-:Y:S01]  /*0610*/  UMOV UR10, URZ ;  /* 0x0000003f000a7c82 */ /* 0x000fe20008000000 */
[----:B------:R-:W-:Y:S02]  /*0620*/  @!P1 LOP3.LUT R18, R18, 0xfffffff8, RZ, 0xc0, !PT ;  /* 0xfffffff812129812 */ /* 0x000fe400078ec0ff */
[----:B------:R-:W-:Y:S01]  /*0630*/  LOP3.LUT R136, R7, 0xfffffe00, R6, 0xf8, !PT ;  /* 0xfffffe0007887812 */ /* 0x000fe200078ef806 */
[----:B------:R-:W-:Y:S02]  /*0640*/  SHFL.IDX PT, R16, R14, 0x2, 0x181f ;  /* 0x00581f000e107f89 */ /* 0x000fe400000e0000 */
[----:B--2---:R-:W-:Y:S02]  /*0650*/  @!P1 IMAD.WIDE R18, R18, 0x2, R20 ;  /* 0x0000000212129825 */ /* 0x004fe400078e0214 */
[----:B------:R-:W1:Y:S02]  /*0660*/  SHFL.IDX PT, R17, R0, 0x2, 0x181f ;  /* 0x00581f0000117f89 */ /* 0x000e6400000e0000 */
[----:B------:R-:W-:-:S02]  /*0670*/  @!P1 IMAD.SHL.U32 R7, R136, 0x2, RZ ;  /* 0x0000000288079824 */ /* 0x000fc400078e00ff */
[----:B------:R-:W-:Y:S01]  /*0680*/  @!P1 IMAD.WIDE R20, R137, 0x2, R20 ;  /* 0x0000000289149825 */ /* 0x000fe200078e0214 */
[----:B------:R-:W-:-:S03]  /*0690*/  IADD3 R9, R11, 0x30, RZ ;  /* 0x000000300b097810 */ /* 0x000fc60007ffe0ff */
[----:B---3--:R-:W-:Y:S01]  /*06a0*/  @!P0 IMAD.WIDE R22, R137, 0x2, R12 ;  /* 0x0000000289168825 */ /* 0x008fe200078e020c */
[----:B------:R-:W-:Y:S02]  /*06b0*/  ISETP.GE.AND P5, PT, R9, R8, PT ;  /* 0x000000080900720c */ /* 0x000fe40003fa6270 */
[----:B------:R-:W-:Y:S01]  /*06c0*/  IADD3 R6, R11, 0x40, RZ ;  /* 0x000000400b067810 */ /* 0x000fe20007ffe0ff */
[----:B------:R-:W-:Y:S02]  /*06d0*/  ULDC UR4, c[0x0][0x2ac] ;  /* 0x0000ab0000047ab9 */ /* 0x000fe40000000800 */
[----:B------:R-:W-:Y:S02]  /*06e0*/  ULDC UR7, c[0x0][0x1d0] ;  /* 0x0000740000077ab9 */ /* 0x000fe40000000800 */
[----:B------:R-:W-:-:S04]  /*06f0*/  UIMAD UR7, UR4, UR7, 0x3f ;  /* 0x0000003f040774a4 */ /* 0x000fc8000f8e0207 */
[----:B------:R-:W-:-:S04]  /*0700*/  USHF.R.S32.HI UR5, URZ, 0x1f, UR7 ;  /* 0x0000001f3f057899 */ /* 0x000fc80008011407 */
[----:B------:R-:W-:-:S04]  /*0710*/  ULEA.HI UR7, UR5, UR7, URZ, 0x6 ;  /* 0x0000000705077291 */ /* 0x000fc8000f8f303f */
[----:B------:R-:W-:Y:S01]  /*0720*/  USHF.R.S32.HI UR7, URZ, 0x6, UR7 ;  /* 0x000000063f077899 */ /* 0x000fe20008011407 */
[----:B------:R-:W-:Y:S01]  /*0730*/  SHFL.IDX PT, R15, R0, 0x7, 0x181f ;  /* 0x00f81f00000f7f89 */ /* 0x000fe200000e0000 */
[----:B------:R-:W-:Y:S02]  /*0740*/  ULDC UR9, c[0x0][0x1d0] ;  /* 0x0000740000097ab9 */ /* 0x000fe40000000800 */
[----:B------:R-:W-:-:S03]  /*0750*/  UIMAD UR9, UR4, UR9, URZ ;  /* 0x00000009040972a4 */ /* 0x000fc6000f8e023f */
[----:B------:R-:W-:Y:S01]  /*0760*/  ULDC.64 UR4, c[0x0][0x2b0] ;  /* 0x0000ac0000047ab9 */ /* 0x000fe20000000a00 */
[----:B----4-:R2:W3:Y:S01]  /*0770*/  @P2 R2UR UR16, R3 ;  /* 0x00000000031023c2 */ /* 0x0104e200000e0000 */
[----:B------:R-:W-:-:S07]  /*0780*/  ISETP.GE.AND P2, PT, R137, c[0x0][0x198], PT ;  /* 0x0000660089007a0c */ /* 0x000fce0003f46270 */
[----:B------:R4:W5:Y:S06]  /*0790*/  @P4 R2UR UR10, R4 ;  /* 0x00000000040a43c2 */ /* 0x00096c00000e0000 */
[----:B------:R1:W-:Y:S04]  /*07a0*/  @!P1 LDGSTS.E.BYPASS.LTC128B.128 [R7+0x8100], [R20.64], !P2 ;  /* 0x0810000014079fae */ /* 0x0003e8000d101d4c */
[----:B------:R1:W-:Y:S01]  /*07b0*/  @!P1 LDGSTS.E.BYPASS.LTC128B.128 [R7+0xc100], [R18.64], !P6 ;  /* 0x0c10000012079fae */ /* 0x0003e2000f101d4c */
[----:B--2---:R-:W-:-:S05]  /*07c0*/  @!P0 IMAD.SHL.U32 R3, R136, 0x2, RZ ;  /* 0x0000000288038824 */ /* 0x004fca00078e00ff */
[----:B------:R2:W-:Y:S01]  /*07d0*/  @!P0 LDGSTS.E.BYPASS.LTC128B.128 [R3+0x8900], [R22.64], !P2 ;  /* 0x0890000016038fae */ /* 0x0005e2000d101d4c */
[----:B----4-:R-:W-:-:S04]  /*07e0*/  @!P0 SHF.R.S32.HI R4, RZ, 0x1f, R138 ;  /* 0x0000001fff048819 */ /* 0x010fc8000001148a */
[----:B------:R-:W-:-:S04]  /*07f0*/  @!P0 LEA.HI R4, R4, R138, RZ, 0x3 ;  /* 0x0000008a04048211 */ /* 0x000fc800078f18ff */
[----:B------:R-:W-:Y:S01]  /*0800*/  @!P0 LOP3.LUT R4, R4, 0xfffffff8, RZ, 0xc0, !PT ;  /* 0xfffffff804048812 */ /* 0x000fe200078ec0ff */
[----:B-1----:R-:W-:Y:S04]  /*0810*/  SHFL.IDX PT, R18, R14, 0x3, 0x181f ;  /* 0x00781f000e127f89 */ /* 0x002fe800000e0000 */
[----:B------:R-:W1:Y:S01]  /*0820*/  SHFL.IDX PT, R19, R0, 0x3, 0x181f ;  /* 0x00781f0000137f89 */ /* 0x000e6200000e0000 */
[----:B------:R-:W-:Y:S01]  /*0830*/  @!P0 IMAD.WIDE R12, R4, 0x2, R12 ;  /* 0x00000002040c8825 */ /* 0x000fe200078e020c */
[----:B--2---:R-:W-:-:S04]  /*0840*/  @!P3 SHF.R.S32.HI R22, RZ, 0x1f, R138 ;  /* 0x0000001fff16b819 */ /* 0x004fc8000001148a */
[----:B------:R2:W-:Y:S01]  /*0850*/  @!P0 LDGSTS.E.BYPASS.LTC128B.128 [R3+0xc900], [R12.64], !P6 ;  /* 0x0c9000000c038fae */ /* 0x0005e2000f101d4c */
[----:B------:R-:W-:Y:S02]  /*0860*/  @!P3 LEA.HI R22, R22, R138, RZ, 0x3 ;  /* 0x0000008a1616b211 */ /* 0x000fe400078f18ff */
[----:B------:R-:W-:Y:S02]  /*0870*/  ISETP.GE.AND P0, PT, R137, c[0x0][0x198], PT ;  /* 0x0000660089007a0c */ /* 0x000fe40003f06270 */
[----:B------:R-:W-:Y:S02]  /*0880*/  @!P3 LOP3.LUT R22, R22, 0xfffffff8, RZ, 0xc0, !PT ;  /* 0xfffffff81616b812 */ /* 0x000fe400078ec0ff */
[----:B------:R-:W-:-:S03]  /*0890*/  ISETP.GE.AND P4, PT, R6, R8, PT ;  /* 0x000000080600720c */ /* 0x000fc60003f86270 */
[----:B------:R-:W-:Y:S01]  /*08a0*/  @!P3 IMAD.WIDE R22, R22, 0x2, R16 ;  /* 0x000000021616b825 */ /* 0x000fe200078e0210 */
[----:B------:R-:W-:-:S03]  /*08b0*/  IADD3 R4, R11, 0x50, RZ ;  /* 0x000000500b047810 */ /* 0x000fc60007ffe0ff */
[----:B------:R-:W-:Y:S01]  /*08c0*/  @!P3 IMAD.SHL.U32 R6, R136, 0x2, RZ ;  /* 0x000000028806b824 */ /* 0x000fe200078e00ff */
[----:B------:R-:W-:Y:S02]  /*08d0*/  ISETP.GE.AND P2, PT, R4, R8, PT ;  /* 0x000000080400720c */ /* 0x000fe40003f46270 */
[----:B--2---:R-:W-:Y:S01]  /*08e0*/  @!P5 SHF.R.S32.HI R3, RZ, 0x1f, R138 ;  /* 0x0000001fff03d819 */ /* 0x004fe2000001148a */
[----:B------:R-:W-:Y:S02]  /*08f0*/  @!P3 IMAD.WIDE R12, R137, 0x2, R16 ;  /* 0x00000002890cb825 */ /* 0x000fe400078e0210 */
[----:B------:R-:W-:Y:S01]  /*0900*/  SHFL.IDX PT, R16, R14, 0x4, 0x181f ;  /* 0x00981f000e107f89 */ /* 0x000fe200000e0000 */
[----:B------:R-:W-:-:S03]  /*0910*/  @!P5 LEA.HI R3, R3, R138, RZ, 0x3 ;  /* 0x0000008a0303d211 */ /* 0x000fc600078f18ff */
[----:B------:R-:W2:Y:S01]  /*0920*/  SHFL.IDX PT, R17, R0, 0x4, 0x181f ;  /* 0x00981f0000117f89 */ /* 0x000ea200000e0000 */
[----:B------:R-:W-:Y:S01]  /*0930*/  @!P5 LOP3.LUT R3, R3, 0xfffffff8, RZ, 0xc0, !PT ;  /* 0xfffffff80303d812 */ /* 0x000fe200078ec0ff */
[----:B------:R-:W-:Y:S02]  /*0940*/  @!P5 IMAD.SHL.U32 R4, R136, 0x2, RZ ;  /* 0x000000028804d824 */ /* 0x000fe400078e00ff */
[----:B------:R4:W-:Y:S01]  /*0950*/  @!P3 LDGSTS.E.BYPASS.LTC128B.128 [R6+0x9100], [R12.64], !P0 ;  /* 0x091000000c06bfae */ /* 0x0009e2000c101d4c */
[----:B-1----:R-:W-:-:S03]  /*0960*/  @!P5 IMAD.WIDE R20, R137, 0x2, R18 ;  /* 0x000000028914d825 */ /* 0x002fc600078e0212 */
[----:B------:R1:W-:Y:S01]  /*0970*/  @!P3 LDGSTS.E.BYPASS.LTC128B.128 [R6+0xd100], [R22.64], !P6 ;  /* 0x0d1000001606bfae */ /* 0x0003e2000f101d4c */
[----:B------:R-:W-:Y:S01]  /*0980*/  @!P5 IMAD.WIDE R18, R3, 0x2, R18 ;  /* 0x000000020312d825 */ /* 0x000fe200078e0212 */
[----:B------:R-:W-:Y:S02]  /*0990*/  @!P4 SHF.R.S32.HI R3, RZ, 0x1f, R138 ;  /* 0x0000001fff03c819 */ /* 0x000fe4000001148a */
[----:B------:R2:W-:Y:S01]  /*09a0*/  @!P5 LDGSTS.E.BYPASS.LTC128B.128 [R4+0x9900], [R20.64], !P0 ;  /* 0x099000001404dfae */ /* 0x0005e2000c101d4c */
[----:B------:R-:W-:-:S03]  /*09b0*/  IADD3 R7, R11, 0x60, RZ ;  /* 0x000000600b077810 */ /* 0x000fc60007ffe0ff */
[----:B------:R2:W-:Y:S01]  /*09c0*/  @!P5 LDGSTS.E.BYPASS.LTC128B.128 [R4+0xd900], [R18.64], !P6 ;  /* 0x0d9000001204dfae */ /* 0x0005e2000f101d4c */
[----:B------:R-:W-:Y:S02]  /*09d0*/  ISETP.GE.AND P5, PT, R137, c[0x0][0x198], PT ;  /* 0x0000660089007a0c */ /* 0x000fe40003fa6270 */
[----:B------:R-:W-:Y:S01]  /*09e0*/  ISETP.GE.AND P1, PT, R7, R8, PT ;  /* 0x000000080700720c */ /* 0x000fe20003f26270 */
[----:B----4-:R-:W-:Y:S01]  /*09f0*/  SHFL.IDX PT, R12, R14, 0x5, 0x181f ;  /* 0x00b81f000e0c7f89 */ /* 0x010fe200000e0000 */
[----:B-1----:R-:W-:-:S03]  /*0a00*/  IADD3 R6, R11, 0x70, RZ ;  /* 0x000000700b067810 */ /* 0x002fc60007ffe0ff */
[----:B------:R-:W1:Y:S01]  /*0a10*/  SHFL.IDX PT, R13, R0, 0x5, 0x181f ;  /* 0x00b81f00000d7f89 */ /* 0x000e6200000e0000 */
[----:B------:R-:W-:Y:S02]  /*0a20*/  ISETP.GE.AND P0, PT, R6, R8, PT ;  /* 0x000000080600720c */ /* 0x000fe40003f06270 */
[----:B------:R-:W-:-:S04]  /*0a30*/  @!P4 LEA.HI R6, R3, R138, RZ, 0x3 ;  /* 0x0000008a0306c211 */ /* 0x000fc800078f18ff */
[----:B------:R-:W-:Y:S01]  /*0a40*/  @!P4 LOP3.LUT R6, R6, 0xfffffff8, RZ, 0xc0, !PT ;  /* 0xfffffff80606c812 */ /* 0x000fe200078ec0ff */
[----:B------:R-:W-:Y:S01]  /*0a50*/  @!P4 IMAD.SHL.U32 R7, R136, 0x2, RZ ;  /* 0x000000028807c824 */ /* 0x000fe200078e00ff */
[----:B--2---:R-:W-:-:S03]  /*0a60*/  @!P2 SHF.R.S32.HI R4, RZ, 0x1f, R138 ;  /* 0x0000001fff04a819 */ /* 0x004fc6000001148a */
[----:B------:R-:W-:Y:S01]  /*0a70*/  @!P4 IMAD.WIDE R8, R6, 0x2, R16 ;  /* 0x000000020608c825 */ /* 0x000fe200078e0210 */
[----:B------:R-:W-:-:S03]  /*0a80*/  @!P2 LEA.HI R4, R4, R138, RZ, 0x3 ;  /* 0x0000008a0404a211 */ /* 0x000fc600078f18ff */
[----:B------:R-:W-:Y:S01]  /*0a90*/  @!P4 IMAD.WIDE R16, R137, 0x2, R16 ;  /* 0x000000028910c825 */ /* 0x000fe200078e0210 */
[----:B------:R-:W-:-:S04]  /*0aa0*/  @!P2 LOP3.LUT R4, R4, 0xfffffff8, RZ, 0xc0, !PT ;  /* 0xfffffff80404a812 */ /* 0x000fc800078ec0ff */
[----:B------:R2:W-:Y:S01]  /*0ab0*/  @!P4 LDGSTS.E.BYPASS.LTC128B.128 [R7+0xa100], [R16.64], !P5 ;  /* 0x0a1000001007cfae */ /* 0x0005e2000e901d4c */
[----:B------:R-:W-:Y:S01]  /*0ac0*/  IMAD.U32 R3, RZ, RZ, UR7 ;  /* 0x00000007ff037e24 */ /* 0x000fe2000f8e00ff */
[----:B------:R-:W-:Y:S01]  /*0ad0*/  ISETP.NE.AND P3, PT, R252, 0x1, PT ;  /* 0x00000001fc00780c */ /* 0x000fe20003f65270 */
[----:B-1----:R-:W-:Y:S01]  /*0ae0*/  @!P2 IMAD.WIDE R18, R4, 0x2, R12 ;  /* 0x000000020412a825 */ /* 0x002fe200078e020c */
[----:B------:R1:W-:Y:S03]  /*0af0*/  @!P4 LDGSTS.E.BYPASS.LTC128B.128 [R7+0xe100], [R8.64], !P6 ;  /* 0x0e1000000807cfae */ /* 0x0003e6000f101d4c */
[----:B------:R-:W-:Y:S02]  /*0b00*/  IMAD R3, R3, 0x40, R139 ;  /* 0x0000004003037824 */ /* 0x000fe400078e028b */
[----:B------:R-:W-:Y:S02]  /*0b10*/  @!P2 IMAD.SHL.U32 R6, R136, 0x2, RZ ;  /* 0x000000028806a824 */ /* 0x000fe400078e00ff */
[----:B------:R-:W-:Y:S01]  /*0b20*/  @!P2 IMAD.WIDE R12, R137, 0x2, R12 ;  /* 0x00000002890ca825 */ /* 0x000fe200078e020c */
[----:B------:R-:W-:-:S04]  /*0b30*/  IADD3 R3, R3, -0x40, RZ ;  /* 0xffffffc003037810 */ /* 0x000fc80007ffe0ff */
[----:B------:R4:W-:Y:S04]  /*0b40*/  @!P2 LDGSTS.E.BYPASS.LTC128B.128 [R6+0xa900], [R12.64], !P5 ;  /* 0x0a9000000c06afae */ /* 0x0009e8000e901d4c */
[----:B------:R4:W-:Y:S04]  /*0b50*/  @!P2 LDGSTS.E.BYPASS.LTC128B.128 [R6+0xe900], [R18.64], !P6 ;  /* 0x0e9000001206afae */ /* 0x0009e8000f101d4c */
[----:B--2---:R-:W-:Y:S04]  /*0b60*/  SHFL.IDX PT, R16, R14, 0x6, 0x181f ;  /* 0x00d81f000e107f89 */ /* 0x004fe800000e0000 */
[----:B------:R2:W3:Y:S04]  /*0b70*/  SHFL.IDX PT, R17, R0, 0x6, 0x181f ;  /* 0x00d81f0000117f89 */ /* 0x0004e800000e0000 */
[----:B------:R-:W3:Y:S01]  /*0b80*/  SHFL.IDX PT, R14, R14, 0x7, 0x181f ;  /* 0x00f81f000e0e7f89 */ /* 0x000ee200000e0000 */
[----:B-1----:R-:W-:-:S02]  /*0b90*/  @!P1 SHF.R.S32.HI R7, RZ, 0x1f, R138 ;  /* 0x0000001fff079819 */ /* 0x002fc4000001148a */
[C---:B------:R-:W-:Y:S02]  /*0ba0*/  ISETP.GE.AND P2, PT, R3.reuse, UR9, PT ;  /* 0x0000000903007c0c */ /* 0x040fe4000bf46270 */
[----:B-----5:R-:W-:Y:S02]  /*0bb0*/  IADD3 R3, R3, UR10, RZ ;  /* 0x0000000a03037c10 */ /* 0x020fe4000fffe0ff */
[-C--:B------:R-:W-:Y:S02]  /*0bc0*/  @!P1 LEA.HI R7, R7, R138.reuse, RZ, 0x3 ;  /* 0x0000008a07079211 */ /* 0x080fe400078f18ff */
[----:B----4-:R-:W-:Y:S02]  /*0bd0*/  @!P0 SHF.R.S32.HI R6, RZ, 0x1f, R138 ;  /* 0x0000001fff068819 */ /* 0x010fe4000001148a */
[----:B------:R-:W-:Y:S02]  /*0be0*/  @!P1 LOP3.LUT R7, R7, 0xfffffff8, RZ, 0xc0, !PT ;  /* 0xfffffff807079812 */ /* 0x000fe400078ec0ff */
[----:B------:R-:W-:Y:S01]  /*0bf0*/  @!P0 LEA.HI R6, R6, R138, RZ, 0x3 ;  /* 0x0000008a06068211 */ /* 0x000fe200078f18ff */
[----:B--2---:R-:W-:-:S03]  /*0c00*/  @P3 IMAD.HI.U32 R0, R3, c[0x0][0x2bc], RZ ;  /* 0x0000af0003003a27 */ /* 0x004fc600078e00ff */
[----:B------:R-:W-:Y:S01]  /*0c10*/  @!P0 LOP3.LUT R6, R6, 0xfffffff8, RZ, 0xc0, !PT ;  /* 0xfffffff806068812 */ /* 0x000fe200078ec0ff */
[----:B------:R-:W-:Y:S01]  /*0c20*/  IMAD.MOV.U32 R4, RZ, RZ, R3 ;  /* 0x000000ffff047224 */ /* 0x000fe200078e0003 */
[----:B------:R-:W-:Y:S01]  /*0c30*/  @P3 SHF.R.U32.HI R4, RZ, c[0x0][0x2c0], R0 ;  /* 0x0000b000ff043a19 */ /* 0x000fe20000011600 */
[----:B------:R-:W-:Y:S02]  /*0c40*/  @!P1 IMAD.SHL.U32 R8, R136, 0x2, RZ ;  /* 0x0000000288089824 */ /* 0x000fe400078e00ff */
[----:B---3--:R-:W-:Y:S01]  /*0c50*/  @!P1 IMAD.WIDE R20, R137, 0x2, R16 ;  /* 0x0000000289149825 */ /* 0x008fe200078e0210 */
[----:B------:R-:W-:-:S03]  /*0c60*/  @!UP0 UMOV UR16, UR11 ;  /* 0x0000000b00108c82 */ /* 0x000fc60008000000 */
[----:B------:R-:W-:Y:S01]  /*0c70*/  @!P1 IMAD.WIDE R18, R7, 0x2, R16 ;  /* 0x0000000207129825 */ /* 0x000fe200078e0210 */
[----:B------:R1:W-:Y:S03]  /*0c80*/  @!P1 LDGSTS.E.BYPASS.LTC128B.128 [R8+0xb100], [R20.64], !P5 ;  /* 0x0b10000014089fae */ /* 0x0003e6000e901d4c */
[----:B------:R-:W-:Y:S01]  /*0c90*/  @!P0 IMAD.SHL.U32 R0, R136, 0x2, RZ ;  /* 0x0000000288008824 */ /* 0x000fe200078e00ff */
[----:B------:R-:W-:Y:S01]  /*0ca0*/  USHF.R.S32.HI UR11, URZ, 0x1f, UR16 ;  /* 0x0000001f3f0b7899 */ /* 0x000fe20008011410 */
[--C-:B------:R-:W-:Y:S01]  /*0cb0*/  @!P0 IMAD.WIDE R16, R137, 0x2, R14.reuse ;  /* 0x0000000289108825 */ /* 0x100fe200078e020e */
[----:B------:R1:W-:Y:S03]  /*0cc0*/  @!P1 LDGSTS.E.BYPASS.LTC128B.128 [R8+0xf100], [R18.64], !P6 ;  /* 0x0f10000012089fae */ /* 0x0003e6000f101d4c */
[----:B------:R-:W-:Y:S01]  /*0cd0*/  @!P0 IMAD.WIDE R6, R6, 0x2, R14 ;  /* 0x0000000206068825 */ /* 0x000fe200078e020e */
[----:B------:R-:W-:Y:S01]  /*0ce0*/  ISETP.GT.OR P2, PT, R139, 0x3f, P2 ;  /* 0x0000003f8b00780c */ /* 0x000fe20001744670 */
[----:B------:R2:W-:Y:S01]  /*0cf0*/  @!P0 LDGSTS.E.BYPASS.LTC128B.128 [R0+0xb900], [R16.64], !P5 ;  /* 0x0b90000010008fae */ /* 0x0005e2000e901d4c */
[----:B------:R-:W-:-:S03]  /*0d00*/  UIMAD UR11, UR11, UR4, URZ ;  /* 0x000000040b0b72a4 */ /* 0x000fc6000f8e023f */
[----:B------:R2:W-:Y:S04]  /*0d10*/  @!P0 LDGSTS.E.BYPASS.LTC128B.128 [R0+0xf900], [R6.64], !P6 ;  /* 0x0f90000006008fae */ /* 0x0005e8000f101d4c */
[----:B------:R-:W0:Y:S01]  /*0d20*/  LDGDEPBAR ;  /* 0x00000000000079af */ /* 0x000e220000000000 */
[----:B------:R-:W-:Y:S02]  /*0d30*/  UIMAD.WIDE.U32 UR14, UR16, UR4, URZ ;  /* 0x00000004100e72a5 */ /* 0x000fe4000f8e003f */
[----:B------:R-:W-:Y:S01]  /*0d40*/  UIMAD UR11, UR16, UR5, UR11 ;  /* 0x00000005100b72a4 */ /* 0x000fe2000f8e020b */
[----:B------:R3:W-:Y:S01]  /*0d50*/  STL [R1+0x8], R11 ;  /* 0x0000080b01007387 */ /* 0x0007e20000100800 */
[----:B------:R-:W-:Y:S01]  /*0d60*/  IMAD.MOV.U32 R36, RZ, RZ, RZ ;  /* 0x000000ffff247224 */ /* 0x000fe200078e00ff */
[----:B------:R-:W-:-:S02]  /*0d70*/  ULDC.64 UR4, c[0x0][0x1e8] ;  /* 0x00007a0000047ab9 */ /* 0x000fc40000000a00 */
[----:B------:R-:W-:Y:S01]  /*0d80*/  UIADD3 UR11, UR15, UR11, URZ ;  /* 0x0000000b0f0b7290 */ /* 0x000fe2000fffe03f */
[----:B---3--:R-:W-:-:S05]  /*0d90*/  @!P2 IADD3 R11, P3, R4, UR14, RZ ;  /* 0x0000000e040bac10 */ /* 0x008fca000ff7e0ff */
[----:B------:R-:W-:Y:S02]  /*0da0*/  @!P2 LEA.HI.X.SX32 R9, R4, UR11, 0x1, P3 ;  /* 0x0000000b0409ac11 */ /* 0x000fe400098f0eff */
[----:B------:R-:W-:-:S04]  /*0db0*/  @!P2 LEA R12, P3, R11, c[0x0][0x2a0], 0x2 ;  /* 0x0000a8000b0caa11 */ /* 0x000fc800078610ff */
[----:B------:R-:W-:Y:S01]  /*0dc0*/  @!P2 LEA.HI.X R13, R11, c[0x0][0x2a4], R9, 0x2, P3 ;  /* 0x0000a9000b0daa11 */ /* 0x000fe200018f1409 */
[----:B------:R-:W-:Y:S06]  /*0dd0*/  BAR.SYNC.DEFER_BLOCKING 0x0 ;  /* 0x0000000000007b1d */ /* 0x000fec0000010000 */
[----:B------:R3:W1:Y:S01]  /*0de0*/  @!P2 LDG.E R36, [R12.64] ;  /* 0x0000000c0c24a981 */ /* 0x000662000c1e1900 */
[----:B--2---:R-:W-:-:S04]  /*0df0*/  IMAD.MOV R0, RZ, RZ, -R4 ;  /* 0x000000ffff007224 */ /* 0x004fc800078e0a04 */
[----:B------:R-:W-:-:S05]  /*0e00*/  IMAD R37, R0, c[0x0][0x2b8], R3 ;  /* 0x0000ae0000257a24 */ /* 0x000fca00078e0203 */
[----:B------:R-:W-:Y:S01]  /*0e10*/  SHF.R.S32.HI R9, RZ, 0x1f, R37 ;  /* 0x0000001fff097819 */ /* 0x000fe20000011425 */
[----:B------:R-:W-:-:S04]  /*0e20*/  IMAD.WIDE.U32 R6, R37, c[0x0][0x1e0], RZ ;  /* 0x0000780025067a25 */ /* 0x000fc800078e00ff */
[----:B------:R-:W-:Y:S01]  /*0e30*/  IMAD R0, R9, c[0x0][0x1e0], RZ ;  /* 0x0000780009007a24 */ /* 0x000fe200078e02ff */
[----:B------:R-:W-:-:S03]  /*0e40*/  UIMAD UR16, UR6, UR4, URZ ;  /* 0x00000004061072a4 */ /* 0x000fc6000f8e023f */
[----:B------:R-:W-:Y:S01]  /*0e50*/  IMAD R0, R37, c[0x0][0x1e4], R0 ;  /* 0x0000790025007a24 */ /* 0x000fe200078e0200 */
[----:B------:R-:W-:-:S03]  /*0e60*/  UIMAD.WIDE.U32 UR18, UR8, UR4, URZ ;  /* 0x00000004081272a5 */ /* 0x000fc6000f8e003f */
[----:B------:R-:W-:Y:S01]  /*0e70*/  IMAD.IADD R7, R7, 0x1, R0 ;  /* 0x0000000107077824 */ /* 0x000fe200078e0200 */
[----:B------:R-:W-:Y:S02]  /*0e80*/  UIMAD UR16, UR8, UR5, UR16 ;  /* 0x00000005081072a4 */ /* 0x000fe4000f8e0210 */
[----:B------:R-:W-:Y:S02]  /*0e90*/  ULEA UR17, UR7, 0xffffffc0, 0x6 ;  /* 0xffffffc007117891 */ /* 0x000fe4000f8e303f */
[----:B------:R-:W-:Y:S02]  /*0ea0*/  UIADD3 UR16, UR19, UR16, URZ ;  /* 0x0000001013107290 */ /* 0x000fe4000fffe03f */
[----:B------:R-:W-:Y:S01]  /*0eb0*/  UIADD3 UR17, UR9, -UR17, URZ ;  /* 0x8000001109117290 */ /* 0x000fe2000fffe03f */
[----:B---3--:R-:W-:Y:S02]  /*0ec0*/  LEA.HI R13, R10, R2, RZ, 0x4 ;  /* 0x000000020a0d7211 */ /* 0x008fe400078f20ff */
[----:B------:R-:W-:Y:S01]  /*0ed0*/  ISETP.GE.AND P4, PT, R138, c[0x0][0x1d4], PT ;  /* 0x000075008a007a0c */ /* 0x000fe20003f86270 */
[----:B------:R-:W-:Y:S01]  /*0ee0*/  IMAD.SHL.U32 R11, R5, 0x40, RZ ;  /* 0x00000040050b7824 */ /* 0x000fe200078e00ff */
[----:B------:R-:W-:Y:S01]  /*0ef0*/  LOP3.LUT R12, R13, 0xfffffff0, RZ, 0xc0, !PT ;  /* 0xfffffff00d0c7812 */ /* 0x000fe200078ec0ff */
[----:B------:R-:W-:Y:S01]  /*0f00*/  STL [R1+0x1c], R137 ;  /* 0x00001c8901007387 */ /* 0x000fe20000100800 */
[----:B------:R-:W-:Y:S01]  /*0f10*/  SHF.R.S32.HI R14, RZ, 0x4, R13 ;  /* 0x00000004ff0e7819 */ /* 0x000fe2000001140d */
[----:B------:R-:W-:-:S02]  /*0f20*/  UISETP.GE.AND UP0, UPT, UR9, 0x1, UPT ;  /* 0x000000010900788c */ /* 0x000fc4000bf06270 */
[----:B------:R-:W-:Y:S01]  /*0f30*/  IMAD.IADD R12, R2, 0x1, -R12 ;  /* 0x00000001020c7824 */ /* 0x000fe200078e0a0c */
[----:B------:R-:W-:Y:S01]  /*0f40*/  ISETP.GE.AND P3, PT, R137, c[0x0][0x1d4], PT ;  /* 0x0000750089007a0c */ /* 0x000fe20003f66270 */
[----:B------:R-:W-:Y:S01]  /*0f50*/  ULDC.64 UR4, c[0x0][0x210] ;  /* 0x0000840000047ab9 */ /* 0x000fe20000000a00 */
[----:B------:R-:W-:-:S04]  /*0f60*/  LEA.HI R13, R13, R14, RZ, 0x1 ;  /* 0x0000000e0d0d7211 */ /* 0x000fc800078f08ff */
[----:B------:R-:W-:Y:S02]  /*0f70*/  LOP3.LUT R13, R13, 0xfffffffe, RZ, 0xc0, !PT ;  /* 0xfffffffe0d0d7812 */ /* 0x000fe400078ec0ff */
[----:B------:R-:W-:Y:S02]  /*0f80*/  LOP3.LUT R11, R11, 0x1c0, RZ, 0xc0, !PT ;  /* 0x000001c00b0b7812 */ /* 0x000fe400078ec0ff */
[----:B------:R-:W-:Y:S01]  /*0f90*/  LEA.HI R10, R10, R2, RZ, 0x5 ;  /* 0x000000020a0a7211 */ /* 0x000fe200078f28ff */
[----:B------:R-:W-:Y:S04]  /*0fa0*/  STL [R1+0x18], R138 ;  /* 0x0000188a01007387 */ /* 0x000fe80000100800 */
[----:B------:R-:W-:Y:S04]  /*0fb0*/  STL [R1+0xc], R136 ;  /* 0x00000c8801007387 */ /* 0x000fe80000100800 */
[----:B------:R-:W-:Y:S01]  /*0fc0*/  STL [R1+0x4], R37 ;  /* 0x0000042501007387 */ /* 0x000fe20000100800 */
[----:B------:R-:W-:-:S02]  /*0fd0*/  UIMAD UR6, UR6, UR4, URZ ;  /* 0x00000004060672a4 */ /* 0x000fc4000f8e023f */
[----:B------:R-:W-:Y:S02]  /*0fe0*/  UIMAD.WIDE.U32 UR20, UR8, UR4, URZ ;  /* 0x00000004081472a5 */ /* 0x000fe4000f8e003f */
[----:B------:R-:W-:-:S04]  /*0ff0*/  UIMAD UR5, UR8, UR5, UR6 ;  /* 0x00000005080572a4 */ /* 0x000fc8000f8e0206 */
[----:B------:R-:W-:Y:S01]  /*1000*/  UIADD3 UR5, UR21, UR5, URZ ;  /* 0x0000000515057290 */ /* 0x000fe2000fffe03f */
[----:B-1----:R-:W-:Y:S01]  /*1010*/  SHF.R.S32.HI R8, RZ, 0x1f, R36 ;  /* 0x0000001fff087819 */ /* 0x002fe20000011424 */
[----:B------:R-:W-:-:S04]  /*1020*/  IMAD.WIDE.U32 R6, R36, c[0x0][0x1f0], R6 ;  /* 0x00007c0024067a25 */ /* 0x000fc800078e0006 */
[----:B------:R-:W-:Y:S01]  /*1030*/  IMAD R0, R8, c[0x0][0x1f0], RZ ;  /* 0x00007c0008007a24 */ /* 0x000fe200078e02ff */
[----:B------:R-:W-:-:S03]  /*1040*/  IADD3 R3, P0, R6, UR18, RZ ;  /* 0x0000001206037c10 */ /* 0x000fc6000ff1e0ff */
[----:B------:R-:W-:-:S05]  /*1050*/  IMAD R0, R36, c[0x0][0x1f4], R0 ;  /* 0x00007d0024007a24 */ /* 0x000fca00078e0200 */
[----:B------:R-:W-:Y:S02]  /*1060*/  IADD3.X R0, R7, UR16, R0, P0, !PT ;  /* 0x0000001007007c10 */ /* 0x000fe400087fe400 */
[C---:B------:R-:W-:Y:S02]  /*1070*/  LEA R16, P0, R3.reuse, c[0x0][0x1c8], 0x1 ;  /* 0x0000720003107a11 */ /* 0x040fe400078008ff */
[----:B------:R-:W-:Y:S02]  /*1080*/  IADD3 R7, -R250, UR17, RZ ;  /* 0x00000011fa077c10 */ /* 0x000fe4000fffe1ff */
[----:B------:R-:W-:Y:S01]  /*1090*/  LEA.HI.X R0, R3, c[0x0][0x1cc], R0, 0x1, P0 ;  /* 0x0000730003007a11 */ /* 0x000fe200000f0c00 */
[----:B------:R-:W-:Y:S01]  /*10a0*/  SHFL.IDX PT, R24, R16, RZ, 0x181f ;  /* 0x00181fff10187589 */ /* 0x000fe200000e0000 */
[----:B------:R-:W-:-:S03]  /*10b0*/  ISETP.GE.AND P5, PT, R7, 0x1, PT ;  /* 0x000000010700780c */ /* 0x000fc60003fa6270 */
[----:B------:R-:W1:Y:S01]  /*10c0*/  SHFL.IDX PT, R25, R0, RZ, 0x181f ;  /* 0x00181fff00197589 */ /* 0x000e6200000e0000 */
[C---:B------:R-:W-:Y:S02]  /*10d0*/  ISETP.GE.AND P2, PT, R7.reuse, 0x11, PT ;  /* 0x000000110700780c */ /* 0x040fe40003f46270 */
[----:B------:R-:W-:Y:S01]  /*10e0*/  SHF.R.S32.HI R6, RZ, 0x1f, R12 ;  /* 0x0000001fff067819 */ /* 0x000fe2000001140c */
[----:B------:R-:W-:Y:S01]  /*10f0*/  SHFL.IDX PT, R20, R16, 0x1, 0x181f ;  /* 0x00381f0010147f89 */ /* 0x000fe200000e0000 */
[----:B------:R-:W-:-:S05]  /*1100*/  ISETP.GE.AND P1, PT, R7, 0x21, PT ;  /* 0x000000210700780c */ /* 0x000fca0003f26270 */
[----:B------:R-:W-:Y:S01]  /*1110*/  @P5 SHF.R.S32.HI R3, RZ, 0x1f, R138 ;  /* 0x0000001fff035819 */ /* 0x000fe2000001148a */
[----:B------:R-:W2:Y:S01]  /*1120*/  SHFL.IDX PT, R21, R0, 0x1, 0x181f ;  /* 0x00381f0000157f89 */ /* 0x000ea200000e0000 */
[----:B------:R-:W-:Y:S02]  /*1130*/  ISETP.GE.AND P0, PT, R7, 0x31, PT ;  /* 0x000000310700780c */ /* 0x000fe40003f06270 */
[----:B------:R-:W-:Y:S01]  /*1140*/  @P5 LEA.HI R3, R3, R138, RZ, 0x3 ;  /* 0x0000008a03035211 */ /* 0x000fe200078f18ff */
[----:B------:R-:W-:Y:S01]  /*1150*/  SHFL.IDX PT, R18, R16, 0x2, 0x181f ;  /* 0x00581f0010127f89 */ /* 0x000fe200000e0000 */
[----:B------:R-:W-:-:S03]  /*1160*/  LEA.HI R6, R6, R12, RZ, 0x3 ;  /* 0x0000000c06067211 */ /* 0x000fc600078f18ff */
[----:B------:R-:W3:Y:S01]  /*1170*/  SHFL.IDX PT, R19, R0, 0x2, 0x181f ;  /* 0x00581f0000137f89 */ /* 0x000ee200000e0000 */
[----:B------:R-:W-:-:S03]  /*1180*/  @P5 LOP3.LUT R3, R3, 0xfffffff8, RZ, 0xc0, !PT ;  /* 0xfffffff803035812 */ /* 0x000fc600078ec0ff */
[----:B------:R-:W-:Y:S01]  /*1190*/  SHFL.IDX PT, R16, R16, 0x3, 0x181f ;  /* 0x00781f0010107f89 */ /* 0x000fe200000e0000 */
[----:B------:R-:W-:-:S03]  /*11a0*/  LOP3.LUT R4, R6, 0xfffffff8, RZ, 0xc0, !PT ;  /* 0xfffffff806047812 */ /* 0x000fc600078ec0ff */
[----:B------:R4:W5:Y:S01]  /*11b0*/  SHFL.IDX PT, R17, R0, 0x3, 0x181f ;  /* 0x00781f0000117f89 */ /* 0x00096200000e0000 */
[----:B-1----:R-:W-:-:S04]  /*11c0*/  @P5 IMAD.WIDE R22, R137, 0x2, R24 ;  /* 0x0000000289165825 */ /* 0x002fc800078e0218 */
[----:B------:R-:W-:-:S04]  /*11d0*/  @P5 IMAD.WIDE R24, R3, 0x2, R24 ;  /* 0x0000000203185825 */ /* 0x000fc800078e0218 */
[----:B------:R-:W-:Y:S01]  /*11e0*/  IMAD.IADD R3, R14, 0x1, -R13 ;  /* 0x000000010e037824 */ /* 0x000fe200078e0a0d */
[----:B------:R-:W-:Y:S01]  /*11f0*/  @P2 SHF.R.S32.HI R14, RZ, 0x1f, R138 ;  /* 0x0000001fff0e2819 */ /* 0x000fe2000001148a */
[----:B------:R-:W-:Y:S01]  /*1200*/  IMAD.IADD R4, R12, 0x1, -R4 ;  /* 0x000000010c047824 */ /* 0x000fe200078e0a04 */
[----:B------:R-:W-:Y:S02]  /*1210*/  @P1 SHF.R.S32.HI R12, RZ, 0x1f, R138 ;  /* 0x0000001fff0c1819 */ /* 0x000fe4000001148a */
[-C--:B------:R-:W-:Y:S01]  /*1220*/  @P2 LEA.HI R14, R14, R138.reuse, RZ, 0x3 ;  /* 0x0000008a0e0e2211 */ /* 0x080fe200078f18ff */
[----:B----4-:R-:W-:Y:S01]  /*1230*/  @P5 IMAD.SHL.U32 R0, R136, 0x2, RZ ;  /* 0x0000000288005824 */ /* 0x010fe200078e00ff */
[----:B------:R-:W-:-:S04]  /*1240*/  @P1 LEA.HI R12, R12, R138, RZ, 0x3 ;  /* 0x0000008a0c0c1211 */ /* 0x000fc800078f18ff */
[----:B------:R1:W-:Y:S04]  /*1250*/  @P5 LDGSTS.E.BYPASS.LTC128B.128 [R0+0x4100], [R22.64], !P3 ;  /* 0x0410000016005fae */ /* 0x0003e8000d901d4c */
[----:B------:R1:W-:Y:S01]  /*1260*/  @P5 LDGSTS.E.BYPASS.LTC128B.128 [R0+0x6100], [R24.64], !P4 ;  /* 0x0610000018005fae */ /* 0x0003e2000e101d4c */
[----:B------:R-:W-:Y:S01]  /*1270*/  IMAD.SHL.U32 R250, R250, 0x8, RZ ;  /* 0x00000008fafa7824 */ /* 0x000fe200078e00ff */
[----:B------:R-:W-:Y:S02]  /*1280*/  @P2 LOP3.LUT R14, R14, 0xfffffff8, RZ, 0xc0, !PT ;  /* 0xfffffff80e0e2812 */ /* 0x000fe400078ec0ff */
[----:B------:R-:W-:Y:S02]  /*1290*/  @P1 LOP3.LUT R12, R12, 0xfffffff8, RZ, 0xc0, !PT ;  /* 0xfffffff80c0c1812 */ /* 0x000fe400078ec0ff */
[----:B------:R-:W-:Y:S01]  /*12a0*/  LOP3.LUT R250, R11, 0x8, R250, 0xf8, !PT ;  /* 0x000000080bfa7812 */ /* 0x000fe200078ef8fa */
[C---:B------:R-:W-:Y:S01]  /*12b0*/  @P2 IMAD.SHL.U32 R15, R136.reuse, 0x2, RZ ;  /* 0x00000002880f2824 */ /* 0x040fe200078e00ff */
[----:B------:R-:W-:Y:S01]  /*12c0*/  SHF.R.U32.HI R11, RZ, 0x3, R11 ;  /* 0x00000003ff0b7819 */ /* 0x000fe2000001160b */
[----:B------:R-:W-:-:S03]  /*12d0*/  @P1 IMAD.SHL.U32 R13, R136, 0x2, RZ ;  /* 0x00000002880d1824 */ /* 0x000fc600078e00ff */
[----:B------:R-:W-:Y:S01]  /*12e0*/  LOP3.LUT R250, R250, R11, RZ, 0x3c, !PT ;  /* 0x0000000bfafa7212 */ /* 0x000fe200078e3cff */
[----:B------:R-:W-:Y:S01]  /*12f0*/  @P0 IMAD.SHL.U32 R11, R136, 0x2, RZ ;  /* 0x00000002880b0824 */ /* 0x000fe200078e00ff */
[----:B-1----:R-:W-:-:S04]  /*1300*/  @P0 SHF.R.S32.HI R0, RZ, 0x1f, R138 ;  /* 0x0000001fff000819 */ /* 0x002fc8000001148a */
[----:B------:R-:W-:Y:S01]  /*1310*/  @P0 LEA.HI R0, R0, R138, RZ, 0x3 ;  /* 0x0000008a00000211 */ /* 0x000fe200078f18ff */
[----:B--2---:R-:W-:-:S03]  /*1320*/  @P2 IMAD.WIDE R22, R14, 0x2, R20 ;  /* 0x000000020e162825 */ /* 0x004fc600078e0214 */
[----:B------:R-:W-:Y:S01]  /*1330*/  @P0 LOP3.LUT R0, R0, 0xfffffff8, RZ, 0xc0, !PT ;  /* 0xfffffff800000812 */ /* 0x000fe200078ec0ff */
[----:B------:R-:W-:-:S04]  /*1340*/  @P2 IMAD.WIDE R20, R137, 0x2, R20 ;  /* 0x0000000289142825 */ /* 0x000fc800078e0214 */
[--C-:B---3--:R-:W-:Y:S01]  /*1350*/  @P1 IMAD.WIDE R24, R12, 0x2, R18.reuse ;  /* 0x000000020c181825 */ /* 0x108fe200078e0212 */
[----:B------:R1:W-:Y:S03]  /*1360*/  @P2 LDGSTS.E.BYPASS.LTC128B.128 [R15+0x4900], [R20.64], !P3 ;  /* 0x04900000140f2fae */ /* 0x0003e6000d901d4c */
[C---:B------:R-:W-:Y:S01]  /*1370*/  @P1 IMAD.WIDE R18, R137.reuse, 0x2, R18 ;  /* 0x0000000289121825 */ /* 0x040fe200078e0212 */
[----:B------:R1:W-:Y:S03]  /*1380*/  @P2 LDGSTS.E.BYPASS.LTC128B.128 [R15+0x6900], [R22.64], !P4 ;  /* 0x06900000160f2fae */ /* 0x0003e6000e101d4c */
[--C-:B-----5:R-:W-:Y:S01]  /*1390*/  @P0 IMAD.WIDE R26, R0, 0x2, R16.reuse ;  /* 0x00000002001a0825 */ /* 0x120fe200078e0210 */
[----:B------:R2:W-:Y:S03]  /*13a0*/  @P1 LDGSTS.E.BYPASS.LTC128B.128 [R13+0x5100], [R18.64], !P3 ;  /* 0x05100000120d1fae */ /* 0x0005e6000d901d4c */
[----:B------:R-:W-:Y:S01]  /*13b0*/  @P0 IMAD.WIDE R16, R137, 0x2, R16 ;  /* 0x0000000289100825 */ /* 0x000fe200078e0210 */
[----:B------:R2:W-:Y:S04]  /*13c0*/  @P1 LDGSTS.E.BYPASS.LTC128B.128 [R13+0x7100], [R24.64], !P4 ;  /* 0x07100000180d1fae */ /* 0x0005e8000e101d4c */
[----:B------:R3:W-:Y:S04]  /*13d0*/  @P0 LDGSTS.E.BYPASS.LTC128B.128 [R11+0x5900], [R16.64], !P3 ;  /* 0x05900000100b0fae */ /* 0x0007e8000d901d4c */
[----:B------:R3:W-:Y:S04]  /*13e0*/  @P0 LDGSTS.E.BYPASS.LTC128B.128 [R11+0x7900], [R26.64], !P4 ;  /* 0x079000001a0b0fae */ /* 0x0007e8000e101d4c */
[----:B------:R-:W0:Y:S01]  /*13f0*/  LDGDEPBAR ;  /* 0x00000000000079af */ /* 0x000e220000000000 */
[----:B------:R-:W-:-:S02]  /*1400*/  IMAD.SHL.U32 R14, R4, 0x40, RZ ;  /* 0x00000040040e7824 */ /* 0x000fc400078e00ff */
[----:B------:R-:W-:Y:S01]  /*1410*/  IMAD.SHL.U32 R6, R6, 0x40, RZ ;  /* 0x0000004006067824 */ /* 0x000fe200078e00ff */
[----:B------:R-:W-:Y:S02]  /*1420*/  R2P PR, R4, 0x6 ;  /* 0x0000000604007804 */ /* 0x000fe40000000000 */
[----:B------:R-:W-:Y:S01]  /*1430*/  LOP3.LUT R14, R14, 0x1c0, RZ, 0xc0, !PT ;  /* 0x000001c00e0e7812 */ /* 0x000fe200078ec0ff */
[----:B------:R-:W-:Y:S01]  /*1440*/  IMAD.MOV.U32 R0, RZ, RZ, 0x20 ;  /* 0x00000020ff007424 */ /* 0x000fe200078e00ff */
[----:B------:R-:W-:Y:S01]  /*1450*/  SHF.R.S32.HI R12, RZ, 0x5, R10 ;  /* 0x00000005ff0c7819 */ /* 0x000fe2000001140a */
[C---:B--2---:R-:W-:Y:S01]  /*1460*/  IMAD.SHL.U32 R13, R3.reuse, 0x8, RZ ;  /* 0x00000008030d7824 */ /* 0x044fe200078e00ff */
[----:B------:R-:W-:Y:S01]  /*1470*/  LOP3.LUT R6, R6, 0xfffffe00, RZ, 0xc0, !PT ;  /* 0xfffffe0006067812 */ /* 0x000fe200078ec0ff */
[----:B------:R-:W-:-:S03]  /*1480*/  IMAD R250, R3, 0x200, R250 ;  /* 0x0000020003fa7824 */ /* 0x000fc600078e02fa */
[----:B------:R-:W-:Y:S01]  /*1490*/  LOP3.LUT R13, R14, 0x8, R13, 0xf8, !PT ;  /* 0x000000080e0d7812 */ /* 0x000fe200078ef80d */
[----:B---3--:R-:W-:Y:S01]  /*14a0*/  IMAD.MOV.U32 R11, RZ, RZ, 0x10 ;  /* 0x00000010ff0b7424 */ /* 0x008fe200078e00ff */
[----:B------:R-:W-:-:S04]  /*14b0*/  DEPBAR.LE SB0, 0x1 ;  /* 0x000080400000791a */ /* 0x000fc80000000000 */
[----:B------:R-:W-:-:S04]  /*14c0*/  DEPBAR.LE SB0, 0x0 ;  /* 0x000080000000791a */ /* 0x000fc80000000000 */
[----:B------:R-:W-:Y:S02]  /*14d0*/  SHF.R.U32.HI R14, RZ, 0x3, R14 ;  /* 0x00000003ff0e7819 */ /* 0x000fe4000001160e */
[----:B------:R-:W-:Y:S02]  /*14e0*/  SEL R4, R11, 0xfffffff0, !P1 ;  /* 0xfffffff00b047807 */ /* 0x000fe40004800000 */
[----:B------:R-:W-:Y:S01]  /*14f0*/  SEL R3, R0, 0xffffffe0, !P2 ;  /* 0xffffffe000037807 */ /* 0x000fe20005000000 */
[----:B------:R-:W-:Y:S01]  /*1500*/  BAR.SYNC.DEFER_BLOCKING 0x0 ;  /* 0x0000000000007b1d */ /* 0x000fe20000010000 */
[----:B------:R-:W-:Y:S01]  /*1510*/  R2P PR, R5, 0x6 ;  /* 0x0000000605007804 */ /* 0x000fe20000000000 */
[----:B------:R-:W-:Y:S01]  /*1520*/  IMAD R12, R12, 0x400, R6 ;  /* 0x000004000c0c7824 */ /* 0x000fe200078e0206 */
[----:B------:R-:W-:-:S03]  /*1530*/  LOP3.LUT R5, R13, R14, RZ, 0x3c, !PT ;  /* 0x0000000e0d057212 */ /* 0x000fc600078e3cff */
[----:B------:R2:W-:Y:S01]  /*1540*/  STL [R1], R36 ;  /* 0x0000002401007387 */ /* 0x0005e20000100800 */
[----:B------:R-:W-:Y:S01]  /*1550*/  IMAD.SHL.U32 R250, R250, 0x2, RZ ;  /* 0x00000002fafa7824 */ /* 0x000fe200078e00ff */
[----:B------:R-:W-:Y:S01]  /*1560*/  PLOP3.LUT P0, PT, PT, PT, UP0, 0x80, 0x0 ;  /* 0x000000000000781c */ /* 0x000fe20003f0f008 */
[----:B------:R-:W-:-:S03]  /*1570*/  IMAD.IADD R251, R5, 0x1, R12 ;  /* 0x0000000105fb7824 */ /* 0x000fc600078e020c */
[C---:B------:R-:W-:Y:S01]  /*1580*/  IADD3 R11, R250.reuse, 0x4100, RZ ;  /* 0x00004100fa0b7810 */ /* 0x040fe20007ffe0ff */
[----:B------:R-:W-:Y:S01]  /*1590*/  IMAD.SHL.U32 R251, R251, 0x2, RZ ;  /* 0x00000002fbfb7824 */ /* 0x000fe200078e00ff */
[----:B------:R-:W-:Y:S02]  /*15a0*/  IADD3 R249, R250, 0x4120, RZ ;  /* 0x00004120faf97810 */ /* 0x000fe40007ffe0ff */
[----:B------:R-:W-:Y:S01]  /*15b0*/  @P1 IADD3 R249, R11, -0x20, RZ ;  /* 0xffffffe00bf91810 */ /* 0x000fe20007ffe0ff */
[----:B------:R-:W-:Y:S01]  /*15c0*/  IMAD R247, R4, 0x2, R251 ;  /* 0x0000000204f77824 */ /* 0x000fe200078e02fb */
[----:B------:R-:W-:Y:S02]  /*15d0*/  LOP3.LUT R10, R10, 0xffffffe0, RZ, 0xc0, !PT ;  /* 0xffffffe00a0a7812 */ /* 0x000fe400078ec0ff */
[----:B------:R-:W-:Y:S01]  /*15e0*/  LOP3.LUT R5, R5, R6, RZ, 0xfc, !PT ;  /* 0x0000000605057212 */ /* 0x000fe200078efcff */
[----:B------:R2:W3:Y:S02]  /*15f0*/  LDSM.16.M88.4 R100, [R251+0x8100] ;  /* 0x00810000fb64783b */ /* 0x0004e40000000200 */
[----:B------:R-:W-:-:S02]  /*1600*/  IMAD.IADD R2, R2, 0x1, -R10 ;  /* 0x0000000102027824 */ /* 0x000fc400078e0a0a */
[----:B------:R2:W4:Y:S01]  /*1610*/  LDSM.16.M88.4 R52, [R251+0xa100] ;  /* 0x00a10000fb34783b */ /* 0x0005220000000200 */
[----:B------:R-:W-:-:S03]  /*1620*/  ISETP.GT.AND P5, PT, R139, 0x3f, PT ;  /* 0x0000003f8b00780c */ /* 0x000fc60003fa4270 */
[----:B------:R2:W2:Y:S01]  /*1630*/  LDSM.16.M88.4 R40, [R250+0x4100] ;  /* 0x00410000fa28783b */ /* 0x0004a20000000200 */
[----:B------:R-:W-:-:S03]  /*1640*/  SEL R6, RZ, 0x10, P4 ;  /* 0x00000010ff067807 */ /* 0x000fc60002000000 */
[----:B------:R2:W2:Y:S01]  /*1650*/  LDSM.16.M88.4 R68, [R250+0x4900] ;  /* 0x00490000fa44783b */ /* 0x0004a20000000200 */
[----:B------:R-:W-:-:S03]  /*1660*/  SEL R0, R0, 0xffffffe0, !P2 ;  /* 0xffffffe000007807 */ /* 0x000fc60005000000 */
[----:B------:R2:W2:Y:S01]  /*1670*/  LDSM.16.M88.4 R108, [R250+0x5100] ;  /* 0x00510000fa6c783b */ /* 0x0004a20000000200 */
[----:B------:R-:W-:-:S03]  /*1680*/  IADD3 R239, R249, 0x800, RZ ;  /* 0x00000800f9ef7810 */ /* 0x000fc60007ffe0ff */
[----:B------:R2:W2:Y:S01]  /*1690*/  LDSM.16.M88.4 R28, [R250+0x5900] ;  /* 0x00590000fa1c783b */ /* 0x0004a20000000200 */
[----:B------:R-:W-:-:S03]  /*16a0*/  IADD3 R238, R249, 0x1000, RZ ;  /* 0x00001000f9ee7810 */ /* 0x000fc60007ffe0ff */
[----:B-1----:R1:W1:Y:S01]  /*16b0*/  LDSM.16.M88.4 R12, [R247+0x8100] ;  /* 0x00810000f70c783b */ /* 0x0022620000000200 */
[----:B------:R-:W-:-:S03]  /*16c0*/  IADD3 R237, R249, 0x1800, RZ ;  /* 0x00001800f9ed7810 */ /* 0x000fc60007ffe0ff */
[----:B------:R1:W1:Y:S04]  /*16d0*/  LDSM.16.M88.4 R32, [R247+0xa100] ;  /* 0x00a10000f720783b */ /* 0x0002680000000200 */
[----:B------:R1:W1:Y:S04]  /*16e0*/  LDSM.16.M88.4 R96, [R249] ;  /* 0x00000000f960783b */ /* 0x0002680000000200 */
[----:B------:R1:W1:Y:S04]  /*16f0*/  LDSM.16.M88.4 R92, [R249+0x800] ;  /* 0x00080000f95c783b */ /* 0x0002680000000200 */
[----:B------:R1:W1:Y:S04]  /*1700*/  LDSM.16.M88.4 R20, [R249+0x1000] ;  /* 0x00100000f914783b */ /* 0x0002680000000200 */
[----:B------:R1:W1:Y:S01]  /*1710*/  LDSM.16.M88.4 R16, [R249+0x1800] ;  /* 0x00180000f910783b */ /* 0x0002620000000200 */
[----:B------:R-:W-:Y:S05]  /*1720*/  @!P0 BRA `(.L_x_706) ;  /* 0x000003b000008947 */ /* 0x000fea0003800000 */
[----:B---34-:R-:W-:Y:S01]  /*1730*/  IMAD R9, R9, c[0x0][0x208], RZ ;  /* 0x0000820009097a24 */ /* 0x018fe200078e02ff */
[----:B------:R-:W-:Y:S01]  /*1740*/  ISETP.GE.AND P2, PT, R137, c[0x0][0x1d4], PT ;  /* 0x0000750089007a0c */ /* 0x000fe20003f46270 */
[----:B------:R-:W-:-:S03]  /*1750*/  IMAD.WIDE.U32 R10, R37, c[0x0][0x208], RZ ;  /* 0x00008200250a7a25 */ /* 0x000fc600078e00ff */
[----:B------:R-:W-:Y:S01]  /*1760*/  ISETP.LT.OR P1, PT, R7, 0x1, P2 ;  /* 0x000000010700780c */ /* 0x000fe20001721670 */
[----:B------:R-:W-:Y:S02]  /*1770*/  IMAD R9, R37, c[0x0][0x20c], R9 ;  /* 0x0000830025097a24 */ /* 0x000fe400078e0209 */
[----:B------:R-:W-:Y:S02]  /*1780*/  IMAD R8, R8, c[0x0][0x218], RZ ;  /* 0x0000860008087a24 */ /* 0x000fe400078e02ff */
[----:B------:R-:W-:Y:S02]  /*1790*/  IMAD.IADD R11, R11, 0x1, R9 ;  /* 0x000000010b0b7824 */ /* 0x000fe400078e0209 */
[C---:B------:R-:W-:Y:S02]  /*17a0*/  IMAD R8, R36.reuse, c[0x0][0x21c], R8 ;  /* 0x0000870024087a24 */ /* 0x040fe400078e0208 */
[----:B------:R-:W-:Y:S01]  /*17b0*/  IMAD.WIDE.U32 R10, R36, c[0x0][0x218], R10 ;  /* 0x00008600240a7a25 */ /* 0x000fe200078e000a */
[----:B--2---:R-:W-:-:S03]  /*17c0*/  SHF.R.S32.HI R36, RZ, 0x1f, R138 ;  /* 0x0000001fff247819 */ /* 0x004fc6000001148a */
[----:B------:R-:W-:Y:S01]  /*17d0*/  IMAD.WIDE R38, R137, 0x2, RZ ;  /* 0x0000000289267825 */ /* 0x000fe200078e02ff */
[----:B------:R-:W-:Y:S02]  /*17e0*/  IADD3 R9, P0, R10, UR20, RZ ;  /* 0x000000140a097c10 */ /* 0x000fe4000ff1e0ff */
[----:B------:R-:W-:Y:S02]  /*17f0*/  LEA.HI R36, R36, R138, RZ, 0x3 ;  /* 0x0000008a24247211 */ /* 0x000fe400078f18ff */
[----:B------:R-:W-:Y:S02]  /*1800*/  IADD3.X R8, R11, UR5, R8, P0, !PT ;  /* 0x000000050b087c10 */ /* 0x000fe400087fe408 */
[C---:B------:R-:W-:Y:S02]  /*1810*/  LEA R10, P0, R9.reuse, c[0x0][0x1f8], 0x1 ;  /* 0x00007e00090a7a11 */ /* 0x040fe400078008ff */
[----:B------:R-:W-:Y:S02]  /*1820*/  LOP3.LUT R36, R36, 0xfffffff8, RZ, 0xc0, !PT ;  /* 0xfffffff824247812 */ /* 0x000fe400078ec0ff */
[----:B------:R-:W-:Y:S01]  /*1830*/  LEA.HI.X R9, R9, c[0x0][0x1fc], R8, 0x1, P0 ;  /* 0x00007f0009097a11 */ /* 0x000fe200000f0c08 */
[----:B------:R-:W2:Y:S01]  /*1840*/  SHFL.IDX PT, R11, R10, RZ, 0x181f ;  /* 0x00181fff0a0b7589 */ /* 0x000ea200000e0000 */
[----:B------:R-:W-:-:S02]  /*1850*/  IMAD.SHL.U32 R8, R136, 0x2, RZ ;  /* 0x0000000288087824 */ /* 0x000fc400078e00ff */
[----:B------:R-:W-:Y:S01]  /*1860*/  IMAD.WIDE R36, R36, 0x2, RZ ;  /* 0x0000000224247825 */ /* 0x000fe200078e02ff */
[----:B------:R-:W3:Y:S04]  /*1870*/  SHFL.IDX PT, R24, R9, RZ, 0x181f ;  /* 0x00181fff09187589 */ /* 0x000ee800000e0000 */
[----:B------:R-:W4:Y:S01]  /*1880*/  SHFL.IDX PT, R25, R10, 0x1, 0x181f ;  /* 0x00381f000a197f89 */ /* 0x000f2200000e0000 */
[----:B--2---:R-:W-:-:S05]  /*1890*/  IADD3 R26, P0, R11, R38, RZ ;  /* 0x000000260b1a7210 */ /* 0x004fca0007f1e0ff */
[C---:B---3--:R-:W-:Y:S01]  /*18a0*/  IMAD.X R27, R24.reuse, 0x1, R39, P0 ;  /* 0x00000001181b7824 */ /* 0x048fe200000e0627 */
[----:B------:R-:W-:Y:S02]  /*18b0*/  IADD3 R44, P0, R11, R36, RZ ;  /* 0x000000240b2c7210 */ /* 0x000fe40007f1e0ff */
[----:B------:R-:W-:Y:S03]  /*18c0*/  SHFL.IDX PT, R11, R10, 0x2, 0x181f ;  /* 0x00581f000a0b7f89 */ /* 0x000fe600000e0000 */
[----:B------:R-:W-:Y:S01]  /*18d0*/  IMAD.X R45, R24, 0x1, R37, P0 ;  /* 0x00000001182d7824 */ /* 0x000fe200000e0625 */
[----:B------:R2:W-:Y:S01]  /*18e0*/  LDGSTS.E.BYPASS.LTC128B.128 [R8+0x100], [R26.64], !P1 ;  /* 0x001000001a087fae */ /* 0x0005e2000c901d4c */
[----:B------:R-:W-:-:S03]  /*18f0*/  ISETP.GE.AND P1, PT, R138, c[0x0][0x1d4], PT ;  /* 0x000075008a007a0c */ /* 0x000fc60003f26270 */
[----:B------:R-:W-:Y:S01]  /*1900*/  SHFL.IDX PT, R24, R9, 0x2, 0x181f ;  /* 0x00581f0009187f89 */ /* 0x000fe200000e0000 */
[----:B------:R-:W-:-:S03]  /*1910*/  ISETP.LT.OR P0, PT, R7, 0x1, P1 ;  /* 0x000000010700780c */ /* 0x000fc60000f01670 */
[----:B------:R-:W-:Y:S10]  /*1920*/  SHFL.IDX PT, R10, R10, 0x3, 0x181f ;  /* 0x00781f000a0a7f89 */ /* 0x000ff400000e0000 */
[----:B------:R4:W-:Y:S04]  /*1930*/  LDGSTS.E.BYPASS.LTC128B.128 [R8+0x2100], [R44.64], !P0 ;  /* 0x021000002c087fae */ /* 0x0009e8000c101d4c */
[----:B--2---:R-:W2:Y:S04]  /*1940*/  SHFL.IDX PT, R26, R9, 0x1, 0x181f ;  /* 0x00381f00091a7f89 */ /* 0x004ea800000e0000 */
[----:B------:R-:W3:Y:S01]  /*1950*/  SHFL.IDX PT, R9, R9, 0x3, 0x181f ;  /* 0x00781f0009097f89 */ /* 0x000ee200000e0000 */
[----:B----4-:R-:W-:-:S05]  /*1960*/  IADD3 R44, P0, R38, R25, RZ ;  /* 0x00000019262c7210 */ /* 0x010fca0007f1e0ff */
[----:B--2---:R-:W-:Y:S01]  /*1970*/  IMAD.X R45, R39, 0x1, R26, P0 ;  /* 0x00000001272d7824 */ /* 0x004fe200000e061a */
[----:B------:R-:W-:-:S13]  /*1980*/  ISETP.LT.OR P0, PT, R7, 0x11, P2 ;  /* 0x000000110700780c */ /* 0x000fda0001701670 */
[----:B------:R2:W-:Y:S02]  /*1990*/  LDGSTS.E.BYPASS.LTC128B.128 [R8+0x900], [R44.64], !P0 ;  /* 0x009000002c087fae */ /* 0x0005e4000c101d4c */
[----:B--2---:R-:W-:-:S05]  /*19a0*/  IADD3 R44, P0, R36, R25, RZ ;  /* 0x00000019242c7210 */ /* 0x004fca0007f1e0ff */
[----:B------:R-:W-:Y:S01]  /*19b0*/  IMAD.X R45, R37, 0x1, R26, P0 ;  /* 0x00000001252d7824 */ /* 0x000fe200000e061a */
[----:B------:R-:W-:-:S13]  /*19c0*/  ISETP.LT.OR P0, PT, R7, 0x11, P1 ;  /* 0x000000110700780c */ /* 0x000fda0000f01670 */
[----:B------:R2:W-:Y:S01]  /*19d0*/  LDGSTS.E.BYPASS.LTC128B.128 [R8+0x2900], [R44.64], !P0 ;  /* 0x029000002c087fae */ /* 0x0005e2000c101d4c */
[----:B------:R-:W-:-:S05]  /*19e0*/  IADD3 R26, P0, R38, R11, RZ ;  /* 0x0000000b261a7210 */ /* 0x000fca0007f1e0ff */
[----:B------:R-:W-:Y:S01]  /*19f0*/  IMAD.X R27, R39, 0x1, R24, P0 ;  /* 0x00000001271b7824 */ /* 0x000fe200000e0618 */
[C---:B------:R-:W-:Y:S02]  /*1a00*/  ISETP.LT.OR P0, PT, R7.reuse, 0x21, P2 ;  /* 0x000000210700780c */ /* 0x040fe40001701670 */
[----:B------:R-:W-:-:S11]  /*1a10*/  ISETP.LT.OR P2, PT, R7, 0x31, P2 ;  /* 0x000000310700780c */ /* 0x000fd60001741670 */
[----:B------:R4:W-:Y:S02]  /*1a20*/  LDGSTS.E.BYPASS.LTC128B.128 [R8+0x1100], [R26.64], !P0 ;  /* 0x011000001a087fae */ /* 0x0009e4000c101d4c */
[----:B----4-:R-:W-:-:S05]  /*1a30*/  IADD3 R26, P0, R36, R11, RZ ;  /* 0x0000000b241a7210 */ /* 0x010fca0007f1e0ff */
[----:B------:R-:W-:Y:S01]  /*1a40*/  IMAD.X R27, R37, 0x1, R24, P0 ;  /* 0x00000001251b7824 */ /* 0x000fe200000e0618 */
[C---:B------:R-:W-:Y:S02]  /*1a50*/  ISETP.LT.OR P0, PT, R7.reuse, 0x21, P1 ;  /* 0x000000210700780c */ /* 0x040fe40000f01670 */
[----:B------:R-:W-:-:S11]  /*1a60*/  ISETP.LT.OR P1, PT, R7, 0x31, P1 ;  /* 0x000000310700780c */ /* 0x000fd60000f21670 */
[----:B------:R2:W-:Y:S01]  /*1a70*/  LDGSTS.E.BYPASS.LTC128B.128 [R8+0x3100], [R26.64], !P0 ;  /* 0x031000001a087fae */ /* 0x0005e2000c101d4c */
[----:B------:R-:W-:-:S05]  /*1a80*/  IADD3 R24, P0, R38, R10, RZ ;  /* 0x0000000a26187210 */ /* 0x000fca0007f1e0ff */
[----:B---3--:R-:W-:Y:S01]  /*1a90*/  IMAD.X R25, R39, 0x1, R9, P0 ;  /* 0x0000000127197824 */ /* 0x008fe200000e0609 */
[----:B------:R-:W-:-:S04]  /*1aa0*/  IADD3 R10, P0, R36, R10, RZ ;  /* 0x0000000a240a7210 */ /* 0x000fc80007f1e0ff */
[----:B------:R2:W-:Y:S01]  /*1ab0*/  LDGSTS.E.BYPASS.LTC128B.128 [R8+0x1900], [R24.64], !P2 ;  /* 0x0190000018087fae */ /* 0x0005e2000d101d4c */
[----:B------:R-:W-:-:S05]  /*1ac0*/  IMAD.X R11, R37, 0x1, R9, P0 ;  /* 0x00000001250b7824 */ /* 0x000fca00000e0609 */
[----:B------:R2:W-:Y:S03]  /*1ad0*/  LDGSTS.E.BYPASS.LTC128B.128 [R8+0x3900], [R10.64], !P1 ;  /* 0x039000000a087fae */ /* 0x0005e6000c901d4c */
.L_x_706:
[-C--:B--234-:R-:W-:Y:S01]  /*1ae0*/  HMMA.16816.F32 R8, R100, R40.reuse, RZ ;  /* 0x000000286408723c */ /* 0x09cfe200000018ff */
[C---:B------:R-:W-:Y:S01]  /*1af0*/  LEA R246, R3.reuse, R251, 0x1 ;  /* 0x000000fb03f67211 */ /* 0x040fe200078e08ff */
[----:B------:R-:W-:Y:S01]  /*1b00*/  LDSM.16.M88.4 R132, [R250+0x6100] ;  /* 0x00610000fa84783b */ /* 0x000fe20000000200 */
[C---:B------:R-:W-:Y:S01]  /*1b10*/  LEA R245, R0.reuse, R250, 0x1 ;  /* 0x000000fa00f57211 */ /* 0x040fe200078e08ff */
[----:B------:R-:W-:Y:S01]  /*1b20*/  UISETP.GE.AND UP0, UPT, UR9, 0x41, UPT ;  /* 0x000000410900788c */ /* 0x000fe2000bf06270 */
[----:B------:R-:W-:Y:S01]  /*1b30*/  LEA R236, R0, R249, 0x1 ;  /* 0x000000f900ec7211 */ /* 0x000fe200078e08ff */
[----:B------:R-:W-:Y:S01]  /*1b40*/  LDSM.16.M88.4 R48, [R246+0xa100] ;  /* 0x00a10000f630783b */ /* 0x000fe20000000200 */
[----:B------:R-:W-:Y:S01]  /*1b50*/  LEA R244, R3, R247, 0x1 ;  /* 0x000000f703f47211 */ /* 0x000fe200078e08ff */
[----:B------:R-:W-:Y:S01]  /*1b60*/  HMMA.16816.F32 R24, R52, R40, RZ ;  /* 0x000000283418723c */ /* 0x000fe200000018ff */
[----:B------:R-:W-:Y:S01]  /*1b70*/  LEA R243, R4, R246, 0x1 ;  /* 0x000000f604f37211 */ /* 0x000fe200078e08ff */
[----:B------:R-:W-:Y:S01]  /*1b80*/  LDSM.16.M88.4 R88, [R245+0x4100] ;  /* 0x00410000f558783b */ /* 0x000fe20000000200 */
[----:B------:R-:W-:-:S02]  /*1b90*/  PLOP3.LUT P0, PT, PT, PT, UP0, 0x40, 0x0 ;  /* 0x000000000000781c */ /* 0x000fc40003f0e808 */
[C---:B------:R-:W-:Y:S01]  /*1ba0*/  IADD3 R235, R249.reuse, 0x2000, RZ ;  /* 0x00002000f9eb7810 */ /* 0x040fe20007ffe0ff */
[----:B------:R-:W-:Y:S01]  /*1bb0*/  LDSM.16.M88.4 R124, [R244+0x8100] ;  /* 0x00810000f47c783b */ /* 0x000fe20000000200 */
[C---:B------:R-:W-:Y:S01]  /*1bc0*/  IADD3 R234, R249.reuse, 0x2800, RZ ;  /* 0x00002800f9ea7810 */ /* 0x040fe20007ffe0ff */
[----:B------:R-:W-:Y:S01]  /*1bd0*/  HMMA.16816.F32 R76, R52, R68, RZ ;  /* 0x00000044344c723c */ /* 0x000fe200000018ff */
[C---:B------:R-:W-:Y:S01]  /*1be0*/  IADD3 R233, R249.reuse, 0x3000, RZ ;  /* 0x00003000f9e97810 */ /* 0x040fe20007ffe0ff */
[----:B------:R-:W-:Y:S01]  /*1bf0*/  LDSM.16.M88.4 R44, [R245+0x4900] ;  /* 0x00490000f52c783b */ /* 0x000fe20000000200 */
[----:B------:R-:W-:-:S03]  /*1c00*/  IADD3 R232, R249, 0x3800, RZ ;  /* 0x00003800f9e87810 */ /* 0x000fc60007ffe0ff */
[----:B------:R-:W-:Y:S02]  /*1c10*/  LDSM.16.M88.4 R36, [R245+0x5100] ;  /* 0x00510000f524783b */ /* 0x000fe40000000200 */
[C---:B------:R-:W-:Y:S02]  /*1c20*/  HMMA.16816.F32 R64, R52.reuse, R108, RZ ;  /* 0x0000006c3440723c */ /* 0x040fe400000018ff */
[----:B------:R-:W-:Y:S04]  /*1c30*/  LDSM.16.M88.4 R128, [R249+0x2000] ;  /* 0x00200000f980783b */ /* 0x000fe80000000200 */
[----:B------:R-:W-:Y:S02]  /*1c40*/  LDSM.16.M88.4 R120, [R236+0x1000] ;  /* 0x00100000ec78783b */ /* 0x000fe40000000200 */
[C---:B------:R-:W-:Y:S02]  /*1c50*/  HMMA.16816.F32 R84, R52.reuse, R42, RZ ;  /* 0x0000002a3454723c */ /* 0x040fe400000018ff */
[----:B------:R-:W-:Y:S04]  /*1c60*/  LDSM.16.M88.4 R116, [R236+0x1800] ;  /* 0x00180000ec74783b */ /* 0x000fe80000000200 */
[----:B------:R-:W0:Y:S02]  /*1c70*/  LDGDEPBAR ;  /* 0x00000000000079af */ /* 0x000e240000000000 */
[C---:B------:R-:W-:Y:S08]  /*1c80*/  HMMA.16816.F32 R72, R52.reuse, R70, RZ ;  /* 0x000000463448723c */ /* 0x040ff000000018ff */
[----:B------:R-:W-:Y:S08]  /*1c90*/  HMMA.16816.F32 R60, R52, R110, RZ ;  /* 0x0000006e343c723c */ /* 0x000ff000000018ff */
[C---:B------:R-:W-:Y:S08]  /*1ca0*/  HMMA.16816.F32 R80, R100.reuse, R68, RZ ;  /* 0x000000446450723c */ /* 0x040ff000000018ff */
[----:B------:R-:W-:Y:S08]  /*1cb0*/  HMMA.16816.F32 R112, R100, R108, RZ ;  /* 0x0000006c6470723c */ /* 0x000ff000000018ff */
[-C--:B------:R-:W-:Y:S08]  /*1cc0*/  HMMA.16816.F32 R56, R52, R28.reuse, RZ ;  /* 0x0000001c3438723c */ /* 0x080ff000000018ff */
[C---:B------:R-:W-:Y:S08]  /*1cd0*/  HMMA.16816.F32 R104, R100.reuse, R28, RZ ;  /* 0x0000001c6468723c */ /* 0x040ff000000018ff */
[C---:B------:R-:W-:Y:S08]  /*1ce0*/  HMMA.16816.F32 R40, R100.reuse, R42, RZ ;  /* 0x0000002a6428723c */ /* 0x040ff000000018ff */
[C---:B------:R-:W-:Y:S08]  /*1cf0*/  HMMA.16816.F32 R68, R100.reuse, R70, RZ ;  /* 0x000000466444723c */ /* 0x040ff000000018ff */
[----:B------:R-:W-:Y:S08]  /*1d00*/  HMMA.16816.F32 R108, R100, R110, RZ ;  /* 0x0000006e646c723c */ /* 0x000ff000000018ff */
[-C--:B------:R-:W-:Y:S08]  /*1d10*/  HMMA.16816.F32 R52, R52, R30.reuse, RZ ;  /* 0x0000001e3434723c */ /* 0x080ff000000018ff */
[----:B------:R-:W-:Y:S01]  /*1d20*/  HMMA.16816.F32 R100, R100, R30, RZ ;  /* 0x0000001e6464723c */ /* 0x000fe200000018ff */
[----:B------:R-:W2:Y:S07]  /*1d30*/  LDSM.16.M88.4 R28, [R246+0x8100] ;  /* 0x00810000f61c783b */ /* 0x000eae0000000200 */
[----:B-1----:R-:W-:Y:S08]  /*1d40*/  HMMA.16816.F32 R8, R12, R96, R8 ;  /* 0x000000600c08723c */ /* 0x002ff00000001808 */
[C---:B------:R-:W-:Y:S08]  /*1d50*/  HMMA.16816.F32 R64, R32.reuse, R20, R64 ;  /* 0x000000142040723c */ /* 0x040ff00000001840 */
[----:B------:R-:W-:Y:S08]  /*1d60*/  HMMA.16816.F32 R60, R32, R22, R60 ;  /* 0x00000016203c723c */ /* 0x000ff0000000183c */
[C---:B------:R-:W-:Y:S08]  /*1d70*/  HMMA.16816.F32 R112, R12.reuse, R20, R112 ;  /* 0x000000140c70723c */ /* 0x040ff00000001870 */
[----:B------:R-:W-:Y:S01]  /*1d80*/  HMMA.16816.F32 R108, R12, R22, R108 ;  /* 0x000000160c6c723c */ /* 0x000fe2000000186c */
[----:B------:R-:W1:Y:S07]  /*1d90*/  LDSM.16.M88.4 R20, [R236] ;  /* 0x00000000ec14783b */ /* 0x000e6e0000000200 */
[C---:B------:R-:W-:Y:S08]  /*1da0*/  HMMA.16816.F32 R24, R32.reuse, R96, R24 ;  /* 0x000000602018723c */ /* 0x040ff00000001818 */
[C---:B------:R-:W-:Y:S08]  /*1db0*/  HMMA.16816.F32 R76, R32.reuse, R92, R76 ;  /* 0x0000005c204c723c */ /* 0x040ff0000000184c */
[C---:B------:R-:W-:Y:S08]  /*1dc0*/  HMMA.16816.F32 R56, R32.reuse, R16, R56 ;  /* 0x000000102038723c */ /* 0x040ff00000001838 */
[C---:B------:R-:W-:Y:S08]  /*1dd0*/  HMMA.16816.F32 R84, R32.reuse, R98, R84 ;  /* 0x000000622054723c */ /* 0x040ff00000001854 */
[C---:B------:R-:W-:Y:S08]  /*1de0*/  HMMA.16816.F32 R72, R32.reuse, R94, R72 ;  /* 0x0000005e2048723c */ /* 0x040ff00000001848 */
[----:B------:R-:W-:Y:S01]  /*1df0*/  HMMA.16816.F32 R52, R32, R18, R52 ;  /* 0x000000122034723c */ /* 0x000fe20000001834 */
[----:B------:R-:W3:Y:S07]  /*1e00*/  LDSM.16.M88.4 R32, [R245+0x5900] ;  /* 0x00590000f520783b */ /* 0x000eee0000000200 */
[----:B--2---:R-:W-:Y:S08]  /*1e10*/  HMMA.16816.F32 R8, R28, R88, R8 ;  /* 0x000000581c08723c */ /* 0x004ff00000001808 */
[C---:B------:R-:W-:Y:S01]  /*1e20*/  HMMA.16816.F32 R40, R12.reuse, R98, R40 ;  /* 0x000000620c28723c */ /* 0x040fe20000001828 */
[----:B------:R-:W2:Y:S07]  /*1e30*/  LDSM.16.M88.4 R96, [R251+0xc100] ;  /* 0x00c10000fb60783b */ /* 0x000eae0000000200 */
[----:B------:R-:W-:Y:S08]  /*1e40*/  HMMA.16816.F32 R80, R12, R92, R80 ;  /* 0x0000005c0c50723c */ /* 0x000ff00000001850 */
[----:B-1----:R-:W-:Y:S08]  /*1e50*/  HMMA.16816.F32 R8, R124, R20, R8 ;  /* 0x000000147c08723c */ /* 0x002ff00000001808 */
[C---:B------:R-:W-:Y:S08]  /*1e60*/  HMMA.16816.F32 R104, R12.reuse, R16, R104 ;  /* 0x000000100c68723c */ /* 0x040ff00000001868 */
[C---:B------:R-:W-:Y:S01]  /*1e70*/  HMMA.16816.F32 R68, R12.reuse, R94, R68 ;  /* 0x0000005e0c44723c */ /* 0x040fe20000001844 */
[----:B------:R-:W-:Y:S07]  /*1e80*/  LDSM.16.M88.4 R92, [R251+0xe100] ;  /* 0x00e10000fb5c783b */ /* 0x000fee0000000200 */
[----:B------:R-:W-:Y:S01]  /*1e90*/  HMMA.16816.F32 R100, R12, R18, R100 ;  /* 0x000000120c64723c */ /* 0x000fe20000001864 */
[----:B------:R-:W1:Y:S04]  /*1ea0*/  LDSM.16.M88.4 R16, [R244+0xa100] ;  /* 0x00a10000f410783b */ /* 0x000e680000000200 */
[----:B------:R-:W-:Y:S03]  /*1eb0*/  LDSM.16.M88.4 R12, [R236+0x800] ;  /* 0x00080000ec0c783b */ /* 0x000fe60000000200 */
[C---:B------:R-:W-:Y:S08]  /*1ec0*/  HMMA.16816.F32 R24, R48.reuse, R88, R24 ;  /* 0x000000583018723c */ /* 0x040ff00000001818 */
[C---:B------:R-:W-:Y:S08]  /*1ed0*/  HMMA.16816.F32 R76, R48.reuse, R44, R76 ;  /* 0x0000002c304c723c */ /* 0x040ff0000000184c */
[C---:B------:R-:W-:Y:S08]  /*1ee0*/  HMMA.16816.F32 R64, R48.reuse, R36, R64 ;  /* 0x000000243040723c */ /* 0x040ff00000001840 */
[C---:B---3--:R-:W-:Y:S08]  /*1ef0*/  HMMA.16816.F32 R56, R48.reuse, R32, R56 ;  /* 0x000000203038723c */ /* 0x048ff00000001838 */
[C---:B------:R-:W-:Y:S08]  /*1f00*/  HMMA.16816.F32 R84, R48.reuse, R90, R84 ;  /* 0x0000005a3054723c */ /* 0x040ff00000001854 */
[C---:B------:R-:W-:Y:S08]  /*1f10*/  HMMA.16816.F32 R72, R48.reuse, R46, R72 ;  /* 0x0000002e3048723c */ /* 0x040ff00000001848 */
[C---:B------:R-:W-:Y:S08]  /*1f20*/  HMMA.16816.F32 R60, R48.reuse, R38, R60 ;  /* 0x00000026303c723c */ /* 0x040ff0000000183c */
[----:B------:R-:W-:Y:S01]  /*1f30*/  HMMA.16816.F32 R52, R48, R34, R52 ;  /* 0x000000223034723c */ /* 0x000fe20000001834 */
[----:B------:R-:W3:Y:S07]  /*1f40*/  LDSM.16.M88.4 R48, [R247+0xc100] ;  /* 0x00c10000f730783b */ /* 0x000eee0000000200 */
[----:B--2---:R-:W-:Y:S08]  /*1f50*/  HMMA.16816.F32 R8, R96, R132, R8 ;  /* 0x000000846008723c */ /* 0x004ff00000001808 */
        /* <DEDUP_REMOVED lines=10> */
[----:B------:R-:W2:Y:S04]  /*2000*/  LDSM.16.M88.4 R28, [R245+0x6100] ;  /* 0x00610000f51c783b */ /* 0x000ea80000000200 */
[----:B------:R-:W-:Y:S03]  /*2010*/  LDSM.16.M88.4 R32, [R246+0xe100] ;  /* 0x00e10000f620783b */ /* 0x000fe60000000200 */
[----:B-1----:R-:W-:Y:S08]  /*2020*/  HMMA.16816.F32 R24, R16, R20, R24 ;  /* 0x000000141018723c */ /* 0x002ff00000001818 */
[----:B---3--:R-:W-:Y:S08]  /*2030*/  HMMA.16816.F32 R8, R48, R128, R8 ;  /* 0x000000803008723c */ /* 0x008ff00000001808 */
[-C--:B------:R-:W-:Y:S08]  /*2040*/  HMMA.16816.F32 R84, R16, R22.reuse, R84 ;  /* 0x000000161054723c */ /* 0x080ff00000001854 */
[----:B------:R-:W-:Y:S01]  /*2050*/  HMMA.16816.F32 R40, R124, R22, R40 ;  /* 0x000000167c28723c */ /* 0x000fe20000001828 */
[----:B------:R-:W-:Y:S07]  /*2060*/  LDSM.16.M88.4 R20, [R244+0xc100] ;  /* 0x00c10000f414783b */ /* 0x000fee0000000200 */
[C---:B------:R-:W-:Y:S08]  /*2070*/  HMMA.16816.F32 R76, R16.reuse, R12, R76 ;  /* 0x0000000c104c723c */ /* 0x040ff0000000184c */
[----:B------:R-:W-:Y:S08]  /*2080*/  HMMA.16816.F32 R72, R16, R14, R72 ;  /* 0x0000000e1048723c */ /* 0x000ff00000001848 */
[C---:B------:R-:W-:Y:S08]  /*2090*/  HMMA.16816.F32 R80, R124.reuse, R12, R80 ;  /* 0x0000000c7c50723c */ /* 0x040ff00000001850 */
[----:B------:R-:W-:Y:S01]  /*20a0*/  HMMA.16816.F32 R68, R124, R14, R68 ;  /* 0x0000000e7c44723c */ /* 0x000fe20000001844 */
[----:B------:R-:W1:Y:S07]  /*20b0*/  LDSM.16.M88.4 R12, [R236+0x2000] ;  /* 0x00200000ec0c783b */ /* 0x000e6e0000000200 */
[----:B------:R-:W-:Y:S08]  /*20c0*/  HMMA.16816.F32 R24, R92, R132, R24 ;  /* 0x000000845c18723c */ /* 0x000ff00000001818 */
[----:B--2---:R-:W-:Y:S08]  /*20d0*/  HMMA.16816.F32 R8, R36, R28, R8 ;  /* 0x0000001c2408723c */ /* 0x004ff00000001808 */
[C---:B------:R-:W-:Y:S08]  /*20e0*/  HMMA.16816.F32 R64, R16.reuse, R120, R64 ;  /* 0x000000781040723c */ /* 0x040ff00000001840 */
[----:B------:R-:W-:Y:S08]  /*20f0*/  HMMA.16816.F32 R60, R16, R122, R60 ;  /* 0x0000007a103c723c */ /* 0x000ff0000000183c */
[----:B------:R-:W-:Y:S08]  /*2100*/  HMMA.16816.F32 R40, R96, R134, R40 ;  /* 0x000000866028723c */ /* 0x000ff00000001828 */
[C---:B------:R-:W-:Y:S08]  /*2110*/  HMMA.16816.F32 R112, R124.reuse, R120, R112 ;  /* 0x000000787c70723c */ /* 0x040ff00000001870 */
[----:B------:R-:W-:Y:S01]  /*2120*/  HMMA.16816.F32 R108, R124, R122, R108 ;  /* 0x0000007a7c6c723c */ /* 0x000fe2000000186c */
[----:B------:R-:W2:Y:S07]  /*2130*/  LDSM.16.M88.4 R120, [R249+0x2800] ;  /* 0x00280000f978783b */ /* 0x000eae0000000200 */
[----:B------:R-:W-:Y:S08]  /*2140*/  HMMA.16816.F32 R84, R92, R134, R84 ;  /* 0x000000865c54723c */ /* 0x000ff00000001854 */
[-C--:B------:R-:W-:Y:S08]  /*2150*/  HMMA.16816.F32 R80, R96, R88.reuse, R80 ;  /* 0x000000586050723c */ /* 0x080ff00000001850 */
[----:B------:R-:W-:Y:S08]  /*2160*/  HMMA.16816.F32 R76, R92, R88, R76 ;  /* 0x000000585c4c723c */ /* 0x000ff0000000184c */
[-C--:B------:R-:W-:Y:S08]  /*2170*/  HMMA.16816.F32 R68, R96, R90.reuse, R68 ;  /* 0x0000005a6044723c */ /* 0x080ff00000001844 */
[----:B------:R-:W-:Y:S08]  /*2180*/  HMMA.16816.F32 R72, R92, R90, R72 ;  /* 0x0000005a5c48723c */ /* 0x000ff00000001848 */
[----:B------:R-:W-:Y:S08]  /*2190*/  HMMA.16816.F32 R24, R44, R128, R24 ;  /* 0x000000802c18723c */ /* 0x000ff00000001818 */
[----:B-1----:R-:W-:Y:S08]  /*21a0*/  HMMA.16816.F32 R8, R20, R12, R8 ;  /* 0x0000000c1408723c */ /* 0x002ff00000001808 */
[C---:B------:R-:W-:Y:S08]  /*21b0*/  HMMA.16816.F32 R56, R16.reuse, R116, R56 ;  /* 0x000000741038723c */ /* 0x040ff00000001838 */
[----:B------:R-:W-:Y:S01]  /*21c0*/  HMMA.16816.F32 R52, R16, R118, R52 ;  /* 0x000000761034723c */ /* 0x000fe20000001834 */
[----:B------:R-:W-:Y:S07]  /*21d0*/  LDSM.16.M88.4 R16, [R243+0xe100] ;  /* 0x00e10000f310783b */ /* 0x000fee0000000200 */
[----:B------:R-:W-:Y:S01]  /*21e0*/  HMMA.16816.F32 R40, R48, R130, R40 ;  /* 0x000000823028723c */ /* 0x000fe20000001828 */
[----:B------:R-:W-:-:S02]  /*21f0*/  FMUL.FTZ R10, R10, c[0x0][0x320] ;  /* 0x0000c8000a0a7a20 */ /* 0x000fc40000410000 */
[----:B------:R-:W-:Y:S02]  /*2200*/  FMUL.FTZ R11, R11, c[0x0][0x320] ;  /* 0x0000c8000b0b7a20 */ /* 0x000fe40000410000 */
[----:B------:R-:W-:Y:S01]  /*2210*/  FMUL.FTZ R0, R8, c[0x0][0x320] ;  /* 0x0000c80008007a20 */ /* 0x000fe20000410000 */
[----:B------:R-:W1:Y:S01]  /*2220*/  MUFU.TANH R88, R10 ;  /* 0x0000000a00587308 */ /* 0x000e620000002400 */
[----:B------:R-:W-:Y:S01]  /*2230*/  FMUL.FTZ R7, R9, c[0x0][0x320] ;  /* 0x0000c80009077a20 */ /* 0x000fe20000410000 */
[C---:B------:R-:W-:Y:S06]  /*2240*/  HMMA.16816.F32 R104, R124.reuse, R116, R104 ;  /* 0x000000747c68723c */ /* 0x040fec0000001868 */
[----:B------:R3:W4:Y:S02]  /*2250*/  MUFU.TANH R89, R11 ;  /* 0x0000000b00597308 */ /* 0x0007240000002400 */
[----:B------:R-:W-:Y:S01]  /*2260*/  HMMA.16816.F32 R100, R124, R118, R100 ;  /* 0x000000767c64723c */ /* 0x000fe20000001864 */
[----:B------:R-:W5:Y:S05]  /*2270*/  LDSM.16.M88.4 R116, [R245+0x6900] ;  /* 0x00690000f574783b */ /* 0x000f6a0000000200 */
[----:B------:R-:W1:Y:S02]  /*2280*/  MUFU.TANH R0, R0 ;  /* 0x0000000000007308 */ /* 0x000e640000002400 */
[----:B------:R-:W-:Y:S01]  /*2290*/  HMMA.16816.F32 R84, R44, R130, R84 ;  /* 0x000000822c54723c */ /* 0x000fe20000001854 */
[----:B---3--:R-:W3:Y:S05]  /*22a0*/  LDSM.16.M88.4 R8, [R236+0x2800] ;  /* 0x00280000ec08783b */ /* 0x008eea0000000200 */
[----:B------:R-:W1:Y:S02]  /*22b0*/  MUFU.TANH R7, R7 ;  /* 0x0000000700077308 */ /* 0x000e640000002400 */
[-C--:B--2---:R-:W-:Y:S08]  /*22c0*/  HMMA.16816.F32 R80, R48, R120.reuse, R80 ;  /* 0x000000783050723c */ /* 0x084ff00000001850 */
[----:B------:R-:W-:Y:S08]  /*22d0*/  HMMA.16816.F32 R76, R44, R120, R76 ;  /* 0x000000782c4c723c */ /* 0x000ff0000000184c */
[-C--:B------:R-:W-:Y:S08]  /*22e0*/  HMMA.16816.F32 R68, R48, R122.reuse, R68 ;  /* 0x0000007a3044723c */ /* 0x080ff00000001844 */
[----:B------:R-:W-:Y:S08]  /*22f0*/  HMMA.16816.F32 R72, R44, R122, R72 ;  /* 0x0000007a2c48723c */ /* 0x000ff00000001848 */
[----:B------:R-:W-:Y:S08]  /*2300*/  HMMA.16816.F32 R24, R32, R28, R24 ;  /* 0x0000001c2018723c */ /* 0x000ff00000001818 */
[-C--:B------:R-:W-:Y:S08]  /*2310*/  HMMA.16816.F32 R40, R36, R30.reuse, R40 ;  /* 0x0000001e2428723c */ /* 0x080ff00000001828 */
[----:B------:R-:W-:Y:S01]  /*2320*/  HMMA.16816.F32 R84, R32, R30, R84 ;  /* 0x0000001e2054723c */ /* 0x000fe20000001854 */
[----:B------:R-:W-:Y:S07]  /*2330*/  LDSM.16.M88.4 R28, [R245+0x7100] ;  /* 0x00710000f51c783b */ /* 0x000fee0000000200 */
[-C--:B-----5:R-:W-:Y:S08]  /*2340*/  HMMA.16816.F32 R80, R36, R116.reuse, R80 ;  /* 0x000000742450723c */ /* 0x0a0ff00000001850 */
[----:B------:R-:W-:Y:S08]  /*2350*/  HMMA.16816.F32 R76, R32, R116, R76 ;  /* 0x00000074204c723c */ /* 0x000ff0000000184c */
[-C--:B------:R-:W-:Y:S08]  /*2360*/  HMMA.16816.F32 R68, R36, R118.reuse, R68 ;  /* 0x000000762444723c */ /* 0x080ff00000001844 */
[----:B------:R-:W-:Y:S08]  /*2370*/  HMMA.16816.F32 R72, R32, R118, R72 ;  /* 0x000000762048723c */ /* 0x000ff00000001848 */
[----:B------:R-:W-:Y:S08]  /*2380*/  HMMA.16816.F32 R24, R16, R12, R24 ;  /* 0x0000000c1018723c */ /* 0x000ff00000001818 */
[-C--:B------:R-:W-:Y:S08]  /*2390*/  HMMA.16816.F32 R40, R20, R14.reuse, R40 ;  /* 0x0000000e1428723c */ /* 0x080ff00000001828 */
[----:B------:R-:W-:Y:S01]  /*23a0*/  HMMA.16816.F32 R84, R16, R14, R84 ;  /* 0x0000000e1054723c */ /* 0x000fe20000001854 */
[----:B------:R-:W2:Y:S07]  /*23b0*/  LDSM.16.M88.4 R12, [R250+0x7100] ;  /* 0x00710000fa0c783b */ /* 0x000eae0000000200 */
[----:B---3--:R-:W-:Y:S01]  /*23c0*/  HMMA.16816.F32 R80, R20, R8, R80 ;  /* 0x000000081450723c */ /* 0x008fe20000001850 */
[----:B------:R-:W-:-:S02]  /*23d0*/  FMUL.FTZ R24, R24, c[0x0][0x320] ;  /* 0x0000c80018187a20 */ /* 0x000fc40000410000 */
[----:B------:R-:W-:Y:S02]  /*23e0*/  FMUL.FTZ R25, R25, c[0x0][0x320] ;  /* 0x0000c80019197a20 */ /* 0x000fe40000410000 */
[----:B------:R-:W-:Y:S01]  /*23f0*/  FMUL.FTZ R26, R26, c[0x0][0x320] ;  /* 0x0000c8001a1a7a20 */ /* 0x000fe20000410000 */
[----:B------:R-:W3:Y:S01]  /*2400*/  MUFU.TANH R124, R24 ;  /* 0x00000018007c7308 */ /* 0x000ee20000002400 */
[----:B------:R-:W-:Y:S01]  /*2410*/  FMUL.FTZ R27, R27, c[0x0][0x320] ;  /* 0x0000c8001b1b7a20 */ /* 0x000fe20000410000 */
[----:B------:R-:W-:Y:S01]  /*2420*/  HMMA.16816.F32 R76, R16, R8, R76 ;  /* 0x00000008104c723c */ /* 0x000fe2000000184c */
[----:B------:R-:W-:Y:S02]  /*2430*/  FMUL.FTZ R40, R40, c[0x0][0x320] ;  /* 0x0000c80028287a20 */ /* 0x000fe40000410000 */
[----:B------:R-:W-:Y:S02]  /*2440*/  FMUL.FTZ R41, R41, c[0x0][0x320] ;  /* 0x0000c80029297a20 */ /* 0x000fe40000410000 */
[----:B------:R-:W-:Y:S01]  /*2450*/  FMUL.FTZ R42, R42, c[0x0][0x320] ;  /* 0x0000c8002a2a7a20 */ /* 0x000fe20000410000 */
[----:B------:R-:W1:Y:S01]  /*2460*/  MUFU.TANH R120, R25 ;  /* 0x0000001900787308 */ /* 0x000e620000002400 */
[----:B------:R-:W-:Y:S01]  /*2470*/  FMUL.FTZ R43, R43, c[0x0][0x320] ;  /* 0x0000c8002b2b7a20 */ /* 0x000fe20000410000 */
[----:B------:R-:W-:Y:S01]  /*2480*/  HMMA.16816.F32 R68, R20, R10, R68 ;  /* 0x0000000a1444723c */ /* 0x000fe20000001844 */
[----:B------:R-:W-:-:S02]  /*2490*/  FMUL.FTZ R84, R84, c[0x0][0x320] ;  /* 0x0000c80054547a20 */ /* 0x000fc40000410000 */
[----:B------:R-:W-:Y:S02]  /*24a0*/  FMUL.FTZ R85, R85, c[0x0][0x320] ;  /* 0x0000c80055557a20 */ /* 0x000fe40000410000 */
[----:B------:R-:W-:Y:S01]  /*24b0*/  FMUL.FTZ R86, R86, c[0x0][0x320] ;  /* 0x0000c80056567a20 */ /* 0x000fe20000410000 */
[----:B------:R-:W1:Y:S01]  /*24c0*/  MUFU.TANH R121, R26 ;  /* 0x0000001a00797308 */ /* 0x000e620000002400 */
[----:B------:R-:W-:Y:S01]  /*24d0*/  FMUL.FTZ R87, R87, c[0x0][0x320] ;  /* 0x0000c80057577a20 */ /* 0x000fe20000410000 */
[----:B------:R-:W-:Y:S01]  /*24e0*/  HMMA.16816.F32 R72, R16, R10, R72 ;  /* 0x0000000a1048723c */ /* 0x000fe20000001848 */
[----:B------:R-:W5:Y:S01]  /*24f0*/  LDSM.16.M88.4 R8, [R250+0x7900] ;  /* 0x00790000fa08783b */ /* 0x000f620000000200 */
[----:B------:R-:W-:Y:S02]  /*2500*/  FMUL.FTZ R80, R80, c[0x0][0x320] ;  /* 0x0000c80050507a20 */ /* 0x000fe40000410000 */
[----:B------:R-:W-:Y:S02]  /*2510*/  FMUL.FTZ R81, R81, c[0x0][0x320] ;  /* 0x0000c80051517a20 */ /* 0x000fe40000410000 */
[----:B------:R1:W1:Y:S01]  /*2520*/  MUFU.TANH R125, R27 ;  /* 0x0000001b007d7308 */ /* 0x0002620000002400 */
[----:B------:R-:W-:Y:S01]  /*2530*/  FMUL.FTZ R82, R82, c[0x0][0x320] ;  /* 0x0000c80052527a20 */ /* 0x000fe20000410000 */
[----:B--2---:R-:W-:Y:S01]  /*2540*/  HMMA.16816.F32 R112, R96, R12, R112 ;  /* 0x0000000c6070723c */ /* 0x004fe20000001870 */
[----:B------:R-:W-:-:S02]  /*2550*/  FMUL.FTZ R83, R83, c[0x0][0x320] ;  /* 0x0000c80053537a20 */ /* 0x000fc40000410000 */
[----:B------:R-:W-:-:S03]  /*2560*/  FMUL.FTZ R76, R76, c[0x0][0x320] ;  /* 0x0000c8004c4c7a20 */ /* 0x000fc60000410000 */
[----:B------:R-:W2:Y:S01]  /*2570*/  MUFU.TANH R126, R40 ;  /* 0x00000028007e7308 */ /* 0x000ea20000002400 */
[----:B------:R-:W-:Y:S01]  /*2580*/  FMUL.FTZ R77, R77, c[0x0][0x320] ;  /* 0x0000c8004d4d7a20 */ /* 0x000fe20000410000 */
[----:B------:R-:W-:Y:S01]  /*2590*/  HMMA.16816.F32 R64, R92, R12, R64 ;  /* 0x0000000c5c40723c */ /* 0x000fe20000001840 */
[----:B------:R-:W-:Y:S02]  /*25a0*/  FMUL.FTZ R78, R78, c[0x0][0x320] ;  /* 0x0000c8004e4e7a20 */ /* 0x000fe40000410000 */
[----:B------:R-:W-:Y:S01]  /*25b0*/  FMUL.FTZ R79, R79, c[0x0][0x320] ;  /* 0x0000c8004f4f7a20 */ /* 0x000fe20000410000 */
[----:B-1----:R-:W1:Y:S02]  /*25c0*/  LDSM.16.M88.4 R24, [R249+0x3000] ;  /* 0x00300000f918783b */ /* 0x002e640000000200 */
        /* <DEDUP_REMOVED lines=9> */
[----:B------:R-:W2:Y:S01]  /*2660*/  LDSM.16.M88.4 R12, [R249+0x3800] ;  /* 0x00380000f90c783b */ /* 0x000ea20000000200 */
[----:B------:R-:W-:-:S04]  /*2670*/  FMUL.FTZ R70, R70, c[0x0][0x320] ;  /* 0x0000c80046467a20 */ /* 0x000fc80000410000 */
[----:B------:R3:W1:Y:S02]  /*2680*/  MUFU.TANH R116, R43 ;  /* 0x0000002b00747308 */ /* 0x0006640000002400 */
[-C--:B-----5:R-:W-:Y:S06]  /*2690*/  HMMA.16816.F32 R104, R96, R8.reuse, R104 ;  /* 0x000000086068723c */ /* 0x0a0fec0000001868 */
[----:B------:R-:W1:Y:S02]  /*26a0*/  MUFU.TANH R84, R84 ;  /* 0x0000005400547308 */ /* 0x000e640000002400 */
[----:B------:R-:W-:Y:S01]  /*26b0*/  HMMA.16816.F32 R56, R92, R8, R56 ;  /* 0x000000085c38723c */ /* 0x000fe20000001838 */
[----:B---3--:R-:W-:Y:S05]  /*26c0*/  LDSM.16.M88.4 R40, [R236+0x3000] ;  /* 0x00300000ec28783b */ /* 0x008fea0000000200 */
[----:B------:R-:W3:Y:S02]  /*26d0*/  MUFU.TANH R85, R85 ;  /* 0x0000005500557308 */ /* 0x000ee40000002400 */
[-C--:B------:R-:W-:Y:S06]  /*26e0*/  HMMA.16816.F32 R100, R96, R10.reuse, R100 ;  /* 0x0000000a6064723c */ /* 0x080fec0000001864 */
[----:B------:R-:W2:Y:S02]  /*26f0*/  MUFU.TANH R86, R86 ;  /* 0x0000005600567308 */ /* 0x000ea40000002400 */
[----:B------:R-:W-:Y:S06]  /*2700*/  HMMA.16816.F32 R52, R92, R10, R52 ;  /* 0x0000000a5c34723c */ /* 0x000fec0000001834 */
[----:B------:R-:W2:Y:S02]  /*2710*/  MUFU.TANH R87, R87 ;  /* 0x0000005700577308 */ /* 0x000ea40000002400 */
[-C--:B-1----:R-:W-:Y:S06]  /*2720*/  HMMA.16816.F32 R112, R48, R24.reuse, R112 ;  /* 0x000000183070723c */ /* 0x082fec0000001870 */
[----:B------:R-:W1:Y:S02]  /*2730*/  MUFU.TANH R80, R80 ;  /* 0x0000005000507308 */ /* 0x000e640000002400 */
[----:B------:R-:W-:Y:S06]  /*2740*/  HMMA.16816.F32 R64, R44, R24, R64 ;  /* 0x000000182c40723c */ /* 0x000fec0000001840 */
[----:B------:R-:W1:Y:S02]  /*2750*/  MUFU.TANH R81, R81 ;  /* 0x0000005100517308 */ /* 0x000e640000002400 */
[-C--:B------:R-:W-:Y:S06]  /*2760*/  HMMA.16816.F32 R108, R48, R26.reuse, R108 ;  /* 0x0000001a306c723c */ /* 0x080fec000000186c */
[----:B------:R-:W1:Y:S02]  /*2770*/  MUFU.TANH R82, R82 ;  /* 0x0000005200527308 */ /* 0x000e640000002400 */
[----:B------:R-:W-:Y:S01]  /*2780*/  HMMA.16816.F32 R60, R44, R26, R60 ;  /* 0x0000001a2c3c723c */ /* 0x000fe2000000183c */
[----:B------:R-:W5:Y:S05]  /*2790*/  LDSM.16.M88.4 R24, [R245+0x7900] ;  /* 0x00790000f518783b */ /* 0x000f6a0000000200 */
[----:B------:R-:W1:Y:S02]  /*27a0*/  MUFU.TANH R83, R83 ;  /* 0x0000005300537308 */ /* 0x000e640000002400 */
[-C--:B--2---:R-:W-:Y:S06]  /*27b0*/  HMMA.16816.F32 R104, R48, R12.reuse, R104 ;  /* 0x0000000c3068723c */ /* 0x084fec0000001868 */
[----:B------:R-:W2:Y:S02]  /*27c0*/  MUFU.TANH R76, R76 ;  /* 0x0000004c004c7308 */ /* 0x000ea40000002400 */
[----:B------:R-:W-:Y:S06]  /*27d0*/  HMMA.16816.F32 R56, R44, R12, R56 ;  /* 0x0000000c2c38723c */ /* 0x000fec0000001838 */
[----:B------:R-:W1:Y:S02]  /*27e0*/  MUFU.TANH R77, R77 ;  /* 0x0000004d004d7308 */ /* 0x000e640000002400 */
[-C--:B------:R-:W-:Y:S06]  /*27f0*/  HMMA.16816.F32 R100, R48, R14.reuse, R100 ;  /* 0x0000000e3064723c */ /* 0x080fec0000001864 */
[----:B------:R-:W1:Y:S02]  /*2800*/  MUFU.TANH R78, R78 ;  /* 0x0000004e004e7308 */ /* 0x000e640000002400 */
[----:B------:R-:W-:Y:S06]  /*2810*/  HMMA.16816.F32 R52, R44, R14, R52 ;  /* 0x0000000e2c34723c */ /* 0x000fec0000001834 */
[----:B------:R-:W1:Y:S02]  /*2820*/  MUFU.TANH R79, R79 ;  /* 0x0000004f004f7308 */ /* 0x000e640000002400 */
[-C--:B------:R-:W-:Y:S06]  /*2830*/  HMMA.16816.F32 R112, R36, R28.reuse, R112 ;  /* 0x0000001c2470723c */ /* 0x080fec0000001870 */
[----:B------:R1:W1:Y:S02]  /*2840*/  MUFU.TANH R117, R68 ;  /* 0x0000004400757308 */ /* 0x0002640000002400 */
[----:B------:R-:W-:Y:S06]  /*2850*/  HMMA.16816.F32 R64, R32, R28, R64 ;  /* 0x0000001c2040723c */ /* 0x000fec0000001840 */
[----:B------:R1:W1:Y:S02]  /*2860*/  MUFU.TANH R118, R69 ;  /* 0x0000004500767308 */ /* 0x0002640000002400 */
[-C--:B------:R-:W-:Y:S06]  /*2870*/  HMMA.16816.F32 R108, R36, R30.reuse, R108 ;  /* 0x0000001e246c723c */ /* 0x080fec000000186c */
[----:B------:R1:W1:Y:S02]  /*2880*/  MUFU.TANH R119, R70 ;  /* 0x0000004600777308 */ /* 0x0002640000002400 */
[----:B------:R-:W-:Y:S01]  /*2890*/  HMMA.16816.F32 R60, R32, R30, R60 ;  /* 0x0000001e203c723c */ /* 0x000fe2000000183c */
[----:B------:R-:W1:Y:S01]  /*28a0*/  LDSM.16.M88.4 R28, [R236+0x3800] ;  /* 0x00380000ec1c783b */ /* 0x000e620000000200 */
[----:B------:R-:W-:-:S04]  /*28b0*/  DEPBAR.LE SB0, 0x0 ;  /* 0x000080000000791a */ /* 0x000fc80000000000 */
[----:B------:R-:W1:Y:S02]  /*28c0*/  MUFU.TANH R71, R71 ;  /* 0x0000004700477308 */ /* 0x000e640000002400 */
[-C--:B-----5:R-:W-:Y:S06]  /*28d0*/  HMMA.16816.F32 R104, R36, R24.reuse, R104 ;  /* 0x000000182468723c */ /* 0x0a0fec0000001868 */
[----:B------:R-:W1:Y:S02]  /*28e0*/  MUFU.TANH R72, R72 ;  /* 0x0000004800487308 */ /* 0x000e640000002400 */
[----:B------:R-:W-:Y:S06]  /*28f0*/  HMMA.16816.F32 R56, R32, R24, R56 ;  /* 0x000000182038723c */ /* 0x000fec0000001838 */
[----:B------:R-:W1:Y:S02]  /*2900*/  MUFU.TANH R73, R73 ;  /* 0x0000004900497308 */ /* 0x000e640000002400 */
[-C--:B------:R-:W-:Y:S08]  /*2910*/  HMMA.16816.F32 R100, R36, R26.reuse, R100 ;  /* 0x0000001a2464723c */ /* 0x080ff00000001864 */
[----:B------:R-:W-:Y:S08]  /*2920*/  HMMA.16816.F32 R52, R32, R26, R52 ;  /* 0x0000001a2034723c */ /* 0x000ff00000001834 */
[-C--:B------:R-:W-:Y:S08]  /*2930*/  HMMA.16816.F32 R112, R20, R40.reuse, R112 ;  /* 0x000000281470723c */ /* 0x080ff00000001870 */
[----:B------:R-:W-:Y:S07]  /*2940*/  HMMA.16816.F32 R64, R16, R40, R64 ;  /* 0x000000281040723c */ /* 0x000fee0000001840 */
[----:B------:R-:W-:Y:S01]  /*2950*/  FMUL.FTZ R40, R74, c[0x0][0x320] ;  /* 0x0000c8004a287a20 */ /* 0x000fe20000410000 */
[----:B------:R-:W-:Y:S01]  /*2960*/  HMMA.16816.F32 R108, R20, R42, R108 ;  /* 0x0000002a146c723c */ /* 0x000fe2000000186c */
[----:B------:R-:W-:-:S04]  /*2970*/  FMUL.FTZ R41, R75, c[0x0][0x320] ;  /* 0x0000c8004b297a20 */ /* 0x000fc80000410000 */
[----:B------:R-:W2:Y:S03]  /*2980*/  MUFU.TANH R40, R40 ;  /* 0x0000002800287308 */ /* 0x000ea60000002400 */
[----:B------:R-:W-:Y:S01]  /*2990*/  HMMA.16816.F32 R60, R16, R42, R60 ;  /* 0x0000002a103c723c */ /* 0x000fe2000000183c */
[----:B------:R-:W-:Y:S02]  /*29a0*/  FMUL.FTZ R9, R114, c[0x0][0x320] ;  /* 0x0000c80072097a20 */ /* 0x000fe40000410000 */
[----:B------:R-:W-:Y:S02]  /*29b0*/  FMUL.FTZ R74, R115, c[0x0][0x320] ;  /* 0x0000c800734a7a20 */ /* 0x000fe40000410000 */
[----:B------:R-:W-:Y:S01]  /*29c0*/  FMUL.FTZ R112, R112, c[0x0][0x320] ;  /* 0x0000c80070707a20 */ /* 0x000fe20000410000 */
[----:B------:R-:W2:Y:S01]  /*29d0*/  MUFU.TANH R41, R41 ;  /* 0x0000002900297308 */ /* 0x000ea20000002400 */
[----:B------:R-:W-:Y:S01]  /*29e0*/  FMUL.FTZ R113, R113, c[0x0][0x320] ;  /* 0x0000c80071717a20 */ /* 0x000fe20000410000 */
[----:B-1----:R-:W-:Y:S01]  /*29f0*/  HMMA.16816.F32 R104, R20, R28, R104 ;  /* 0x0000001c1468723c */ /* 0x002fe20000001868 */
[----:B------:R-:W-:-:S02]  /*2a00*/  FMUL.FTZ R12, R66, c[0x0][0x320] ;  /* 0x0000c800420c7a20 */ /* 0x000fc40000410000 */
[----:B------:R-:W-:Y:S02]  /*2a10*/  FMUL.FTZ R64, R64, c[0x0][0x320] ;  /* 0x0000c80040407a20 */ /* 0x000fe40000410000 */
[----:B------:R-:W-:Y:S01]  /*2a20*/  FMUL.FTZ R65, R65, c[0x0][0x320] ;  /* 0x0000c80041417a20 */ /* 0x000fe20000410000 */
[----:B------:R1:W1:Y:S01]  /*2a30*/  MUFU.TANH R227, R112 ;  /* 0x0000007000e37308 */ /* 0x0002620000002400 */
[----:B------:R-:W-:Y:S01]  /*2a40*/  FMUL.FTZ R67, R67, c[0x0][0x320] ;  /* 0x0000c80043437a20 */ /* 0x000fe20000410000 */
[----:B------:R-:W-:Y:S01]  /*2a50*/  HMMA.16816.F32 R56, R16, R28, R56 ;  /* 0x0000001c1038723c */ /* 0x000fe20000001838 */
[----:B------:R-:W-:Y:S02]  /*2a60*/  FMUL.FTZ R10, R110, c[0x0][0x320] ;  /* 0x0000c8006e0a7a20 */ /* 0x000fe40000410000 */
[----:B------:R-:W-:Y:S02]  /*2a70*/  FMUL.FTZ R11, R111, c[0x0][0x320] ;  /* 0x0000c8006f0b7a20 */ /* 0x000fe40000410000 */
[----:B------:R-:W-:Y:S01]  /*2a80*/  FMUL.FTZ R108, R108, c[0x0][0x320] ;  /* 0x0000c8006c6c7a20 */ /* 0x000fe20000410000 */
[----:B------:R1:W1:Y:S01]  /*2a90*/  MUFU.TANH R226, R113 ;  /* 0x0000007100e27308 */ /* 0x0002620000002400 */
        /* <DEDUP_REMOVED lines=8> */
[----:B------:R-:W-:Y:S02]  /*2b20*/  FMUL.FTZ R8, R107, c[0x0][0x320] ;  /* 0x0000c8006b087a20 */ /* 0x000fe40000410000 */
[----:B------:R-:W-:Y:S02]  /*2b30*/  FMUL.FTZ R104, R104, c[0x0][0x320] ;  /* 0x0000c80068687a20 */ /* 0x000fe40000410000 */
[----:B------:R-:W-:Y:S01]  /*2b40*/  FMUL.FTZ R105, R105, c[0x0][0x320] ;  /* 0x0000c80069697a20 */ /* 0x000fe20000410000 */
[----:B------:R-:W1:Y:S01]  /*2b50*/  MUFU.TANH R74, R74 ;  /* 0x0000004a004a7308 */ /* 0x000e620000002400 */
        /* <DEDUP_REMOVED lines=14> */
[----:B------:R-:W1:Y:S01]  /*2c40*/  MUFU.TANH R12, R12 ;  /* 0x0000000c000c7308 */ /* 0x000e620000002400 */
[----:B------:R-:W-:-:S07]  /*2c50*/  FMUL.FTZ R55, R55, c[0x0][0x320] ;  /* 0x0000c80037377a20 */ /* 0x000fce0000410000 */
[----:B------:R1:W1:Y:S08]  /*2c60*/  MUFU.TANH R231, R67 ;  /* 0x0000004300e77308 */ /* 0x0002700000002400 */
[----:B------:R1:W1:Y:S08]  /*2c70*/  MUFU.TANH R225, R108 ;  /* 0x0000006c00e17308 */ /* 0x0002700000002400 */
[----:B------:R1:W1:Y:S08]  /*2c80*/  MUFU.TANH R224, R109 ;  /* 0x0000006d00e07308 */ /* 0x0002700000002400 */
[----:B------:R-:W1:Y:S08]  /*2c90*/  MUFU.TANH R10, R10 ;  /* 0x0000000a000a7308 */ /* 0x000e700000002400 */
[----:B------:R-:W1:Y:S08]  /*2ca0*/  MUFU.TANH R11, R11 ;  /* 0x0000000b000b7308 */ /* 0x000e700000002400 */
[----:B------:R-:W1:Y:S08]  /*2cb0*/  MUFU.TANH R25, R25 ;  /* 0x0000001900197308 */ /* 0x000e700000002400 */
[----:B------:R-:W1:Y:S08]  /*2cc0*/  MUFU.TANH R24, R24 ;  /* 0x0000001800187308 */ /* 0x000e700000002400 */
[----:B------:R1:W1:Y:S08]  /*2cd0*/  MUFU.TANH R230, R62 ;  /* 0x0000003e00e67308 */ /* 0x0002700000002400 */
[----:B------:R1:W1:Y:S08]  /*2ce0*/  MUFU.TANH R229, R63 ;  /* 0x0000003f00e57308 */ /* 0x0002700000002400 */
[----:B------:R1:W1:Y:S08]  /*2cf0*/  MUFU.TANH R217, R104 ;  /* 0x0000006800d97308 */ /* 0x0002700000002400 */
        /* <DEDUP_REMOVED lines=18> */
[----:B------:R-:W-:Y:S01]  /*2e20*/  ISETP.NE.AND P1, PT, R252, 0x1, PT ;  /* 0x00000001fc00780c */ /* 0x000fe20003f25270 */
[----:B------:R-:W-:-:S04]  /*2e30*/  IMAD.MOV.U32 R18, RZ, RZ, RZ ;  /* 0x000000ffff127224 */ /* 0x000fc800078e00ff */
        /* <DEDUP_REMOVED lines=12> */
[----:B------:R-:W-:Y:S01]  /*2f00*/  IMAD.WIDE R28, R137, 0x2, RZ ;  /* 0x00000002891c7825 */ /* 0x000fe200078e02ff */
[----:B------:R-:W-:-:S03]  /*2f10*/  ISETP.NE.U32.AND P6, PT, R6, RZ, PT ;  /* 0x000000ff0600720c */ /* 0x000fc60003fc5070 */
[----:B------:R-:W-:-:S04]  /*2f20*/  IMAD R19, R14, c[0x0][0x2b8], R13 ;  /* 0x0000ae000e137a24 */ /* 0x000fc800078e020d */
[----:B------:R-:W-:Y:S01]  /*2f30*/  IMAD.WIDE.U32 R14, R19, c[0x0][0x1e0], RZ ;  /* 0x00007800130e7a25 */ /* 0x000fe200078e00ff */
[----:B------:R-:W-:Y:S01]  /*2f40*/  SHF.R.S32.HI R13, RZ, 0x1f, R19 ;  /* 0x0000001fff0d7819 */ /* 0x000fe20000011413 */
[----:B------:R3:W-:Y:S04]  /*2f50*/  STL [R1+0x4], R19 ;  /* 0x0000041301007387 */ /* 0x0007e80000100800 */
[----:B------:R-:W-:-:S04]  /*2f60*/  IMAD R13, R13, c[0x0][0x1e0], RZ ;  /* 0x000078000d0d7a24 */ /* 0x000fc800078e02ff */
[----:B------:R-:W-:-:S04]  /*2f70*/  IMAD R13, R19, c[0x0][0x1e4], R13 ;  /* 0x00007900130d7a24 */ /* 0x000fc800078e020d */
[----:B------:R-:W-:Y:S01]  /*2f80*/  IMAD.IADD R15, R15, 0x1, R13 ;  /* 0x000000010f0f7824 */ /* 0x000fe200078e020d */
[----:B--2---:R-:W-:-:S03]  /*2f90*/  SHF.R.S32.HI R13, RZ, 0x1f, R18 ;  /* 0x0000001fff0d7819 */ /* 0x004fc60000011412 */
[----:B------:R-:W-:Y:S01]  /*2fa0*/  IMAD.WIDE.U32 R14, R18, c[0x0][0x1f0], R14 ;  /* 0x00007c00120e7a25 */ /* 0x000fe200078e000e */
[----:B------:R2:W-:Y:S03]  /*2fb0*/  STL [R1], R18 ;  /* 0x0000001201007387 */ /* 0x0005e60000100800 */
[----:B------:R-:W-:Y:S01]  /*2fc0*/  IMAD R13, R13, c[0x0][0x1f0], RZ ;  /* 0x00007c000d0d7a24 */ /* 0x000fe200078e02ff */
[----:B---3--:R-:W-:Y:S02]  /*2fd0*/  IADD3 R19, P0, R14, UR18, RZ ;  /* 0x000000120e137c10 */ /* 0x008fe4000ff1e0ff */
[----:B------:R-:W-:Y:S01]  /*2fe0*/  IADD3 R14, -R6, 0x10, RZ ;  /* 0x00000010060e7810 */ /* 0x000fe20007ffe1ff */
[----:B------:R-:W-:Y:S02]  /*2ff0*/  IMAD R13, R18, c[0x0][0x1f4], R13 ;  /* 0x00007d00120d7a24 */ /* 0x000fe400078e020d */
[----:B------:R-:W-:Y:S01]  /*3000*/  IMAD.SHL.U32 R6, R136, 0x2, RZ ;  /* 0x0000000288067824 */ /* 0x000fe200078e00ff */
[----:B------:R-:W-:-:S02]  /*3010*/  LOP3.LUT R14, R14, 0xf, RZ, 0xc0, !PT ;  /* 0x0000000f0e0e7812 */ /* 0x000fc400078ec0ff */
[----:B------:R-:W-:Y:S02]  /*3020*/  IADD3.X R13, R15, UR16, R13, P0, !PT ;  /* 0x000000100f0d7c10 */ /* 0x000fe400087fe40d */
[----:B------:R-:W-:-:S04]  /*3030*/  IADD3 R15, -R22, 0x10, RZ ;  /* 0x00000010160f7810 */ /* 0x000fc80007ffe1ff */
[----:B------:R-:W-:Y:S02]  /*3040*/  LOP3.LUT R15, R15, 0xf, RZ, 0xc0, !PT ;  /* 0x0000000f0f0f7812 */ /* 0x000fe400078ec0ff */
[----:B--2---:R-:W-:-:S04]  /*3050*/  LEA R18, P0, R19, c[0x0][0x1c8], 0x1 ;  /* 0x0000720013127a11 */ /* 0x004fc800078008ff */
[----:B------:R-:W-:Y:S01]  /*3060*/  LEA.HI.X R19, R19, c[0x0][0x1cc], R13, 0x1, P0 ;  /* 0x0000730013137a11 */ /* 0x000fe200000f0c0d */
[----:B------:R-:W2:Y:S01]  /*3070*/  SHFL.IDX PT, R16, R18, 0x3, 0x181f ;  /* 0x00781f0012107f89 */ /* 0x000ea200000e0000 */
[----:B------:R-:W-:-:S03]  /*3080*/  SHF.R.S32.HI R13, RZ, 0x1f, R138 ;  /* 0x0000001fff0d7819 */ /* 0x000fc6000001148a */
[----:B------:R-:W3:Y:S01]  /*3090*/  SHFL.IDX PT, R17, R19, 0x3, 0x181f ;  /* 0x00781f0013117f89 */ /* 0x000ee200000e0000 */
[----:B------:R-:W-:-:S03]  /*30a0*/  LEA.HI R13, R13, R138, RZ, 0x3 ;  /* 0x0000008a0d0d7211 */ /* 0x000fc600078f18ff */
[----:B------:R-:W4:Y:S01]  /*30b0*/  SHFL.IDX PT, R23, R18, RZ, 0x181f ;  /* 0x00181fff12177589 */ /* 0x000f2200000e0000 */
[----:B------:R-:W-:-:S03]  /*30c0*/  LOP3.LUT R13, R13, 0xfffffff8, RZ, 0xc0, !PT ;  /* 0xfffffff80d0d7812 */ /* 0x000fc600078ec0ff */
[----:B------:R-:W5:Y:S02]  /*30d0*/  SHFL.IDX PT, R20, R18, 0x1, 0x181f ;  /* 0x00381f0012147f89 */ /* 0x000f6400000e0000 */
[----:B------:R-:W-:Y:S02]  /*30e0*/  IMAD.WIDE R30, R13, 0x2, RZ ;  /* 0x000000020d1e7825 */ /* 0x000fe400078e02ff */
[----:B------:R-:W1:Y:S04]  /*30f0*/  SHFL.IDX PT, R26, R19, RZ, 0x181f ;  /* 0x00181fff131a7589 */ /* 0x000e6800000e0000 */
[----:B------:R-:W1:Y:S04]  /*3100*/  SHFL.IDX PT, R21, R19, 0x1, 0x181f ;  /* 0x00381f0013157f89 */ /* 0x000e6800000e0000 */
[----:B------:R-:W1:Y:S01]  /*3110*/  SHFL.IDX PT, R18, R18, 0x2, 0x181f ;  /* 0x00581f0012127f89 */ /* 0x000e6200000e0000 */
[----:B--2---:R-:W-:-:S03]  /*3120*/  IADD3 R32, P1, P0, R15, R16, R28 ;  /* 0x000000100f207210 */ /* 0x004fc6000783e01c */
[----:B------:R-:W2:Y:S01]  /*3130*/  SHFL.IDX PT, R19, R19, 0x2, 0x181f ;  /* 0x00581f0013137f89 */ /* 0x000ea200000e0000 */
[----:B---3--:R-:W-:Y:S02]  /*3140*/  IADD3.X R33, RZ, R17, R29, P1, P0 ;  /* 0x00000011ff217210 */ /* 0x008fe40000fe041d */
[----:B------:R-:W-:Y:S02]  /*3150*/  IADD3 R14, P1, P0, R14, R16, R30 ;  /* 0x000000100e0e7210 */ /* 0x000fe4000783e01e */
[----:B----4-:R-:W-:Y:S02]  /*3160*/  IADD3 R16, P2, R28, R23, RZ ;  /* 0x000000171c107210 */ /* 0x010fe40007f5e0ff */
[----:B------:R-:W-:Y:S02]  /*3170*/  IADD3.X R15, RZ, R17, R31, P1, P0 ;  /* 0x00000011ff0f7210 */ /* 0x000fe40000fe041f */
[----:B------:R-:W-:Y:S02]  /*3180*/  IADD3 R36, P1, R30, R23, RZ ;  /* 0x000000171e247210 */ /* 0x000fe40007f3e0ff */
[-C--:B-----5:R-:W-:Y:S01]  /*3190*/  IADD3 R34, P0, R28, R20.reuse, RZ ;  /* 0x000000141c227210 */ /* 0x0a0fe20007f1e0ff */
[--C-:B-1----:R-:W-:Y:S01]  /*31a0*/  IMAD.X R17, R29, 0x1, R26.reuse, P2 ;  /* 0x000000011d117824 */ /* 0x102fe200010e061a */
[----:B------:R-:W-:Y:S01]  /*31b0*/  IADD3 R20, P2, R30, R20, RZ ;  /* 0x000000141e147210 */ /* 0x000fe20007f5e0ff */
[----:B------:R-:W-:-:S02]  /*31c0*/  IMAD.X R37, R31, 0x1, R26, P1 ;  /* 0x000000011f257824 */ /* 0x000fc400008e061a */
[--C-:B------:R-:W-:Y:S01]  /*31d0*/  IMAD.X R35, R29, 0x1, R21.reuse, P0 ;  /* 0x000000011d237824 */ /* 0x100fe200000e0615 */
[----:B------:R1:W-:Y:S01]  /*31e0*/  LDGSTS.E.BYPASS.LTC128B.128 [R6+0x4100], [R16.64], !P3 ;  /* 0x0410000010067fae */ /* 0x0003e2000d901d4c */
[----:B------:R-:W-:Y:S01]  /*31f0*/  IMAD.X R21, R31, 0x1, R21, P2 ;  /* 0x000000011f157824 */ /* 0x000fe200010e0615 */
[-C--:B------:R-:W-:Y:S02]  /*3200*/  IADD3 R26, P0, R28, R18.reuse, RZ ;  /* 0x000000121c1a7210 */ /* 0x080fe40007f1e0ff */
[----:B------:R1:W-:Y:S01]  /*3210*/  LDGSTS.E.BYPASS.LTC128B.128 [R6+0x6100], [R36.64], !P4 ;  /* 0x0610000024067fae */ /* 0x0003e2000e101d4c */
[----:B------:R-:W-:Y:S02]  /*3220*/  IADD3 R18, P1, R30, R18, RZ ;  /* 0x000000121e127210 */ /* 0x000fe40007f3e0ff */
[--C-:B--2---:R-:W-:Y:S01]  /*3230*/  IMAD.X R27, R29, 0x1, R19.reuse, P0 ;  /* 0x000000011d1b7824 */ /* 0x104fe200000e0613 */
[----:B------:R-:W-:Y:S02]  /*3240*/  ISETP.NE.U32.AND P0, PT, R22, RZ, PT ;  /* 0x000000ff1600720c */ /* 0x000fe40003f05070 */
[----:B------:R-:W-:Y:S01]  /*3250*/  IMAD.X R19, R31, 0x1, R19, P1 ;  /* 0x000000011f137824 */ /* 0x000fe200008e0613 */
[----:B------:R1:W-:Y:S04]  /*3260*/  LDGSTS.E.BYPASS.LTC128B.128 [R6+0x4900], [R34.64], !P3 ;  /* 0x0490000022067fae */ /* 0x0003e8000d901d4c */
[----:B------:R1:W-:Y:S04]  /*3270*/  LDGSTS.E.BYPASS.LTC128B.128 [R6+0x6900], [R20.64], !P4 ;  /* 0x0690000014067fae */ /* 0x0003e8000e101d4c */
[----:B------:R1:W-:Y:S04]  /*3280*/  LDGSTS.E.BYPASS.LTC128B.128 [R6+0x5100], [R26.64], !P3 ;  /* 0x051000001a067fae */ /* 0x0003e8000d901d4c */
[----:B------:R1:W-:Y:S04]  /*3290*/  LDGSTS.E.BYPASS.LTC128B.128 [R6+0x7100], [R18.64], !P4 ;  /* 0x0710000012067fae */ /* 0x0003e8000e101d4c */
[----:B------:R1:W-:Y:S04]  /*32a0*/  LDGSTS.E.BYPASS.LTC128B.128.ZFILL [R6+0x5900], [R32.64], P0 ;  /* 0x0590000020067fae */ /* 0x0003e80008141d4c */
[----:B------:R1:W-:Y:S02]  /*32b0*/  LDGSTS.E.BYPASS.LTC128B.128.ZFILL [R6+0x7900], [R14.64], P6 ;  /* 0x079000000e067fae */ /* 0x0003e4000b141d4c */
.L_x_707:
[----:B-1234-:R-:W-:Y:S01]  /*32c0*/  SHF.R.S32.HI R6, RZ, 0x1f, R2 ;  /* 0x0000001fff067819 */ /* 0x01efe20000011402 */
[----:B------:R-:W-:Y:S01]  /*32d0*/  IMAD.SHL.U32 R248, R5, 0x2, RZ ;  /* 0x0000000205f87824 */ /* 0x000fe200078e00ff */
[----:B------:R-:W0:Y:S02]  /*32e0*/  LDGDEPBAR ;  /* 0x00000000000079af */ /* 0x000e240000000000 */
[----:B------:R-:W-:Y:S01]  /*32f0*/  LEA.HI R13, R6, R2, RZ, 0x2 ;  /* 0x00000002060d7211 */ /* 0x000fe200078f10ff */
[----:B------:R-:W-:Y:S01]  /*3300*/  IMAD.U32 R6, RZ, RZ, UR17 ;  /* 0x00000011ff067e24 */ /* 0x000fe2000f8e00ff */
[----:B------:R-:W-:Y:S01]  /*3310*/  LDSM.16.MT88.4 R192, [R248+0x100] ;  /* 0x00010000f8c0783b */ /* 0x000fe20000004200 */
[----:B------:R-:W-:-:S02]  /*3320*/  IMAD R242, R4, 0x2, R248 ;  /* 0x0000000204f27824 */ /* 0x000fc400078e02f8 */
[C---:B------:R-:W-:Y:S01]  /*3330*/  IMAD R241, R3.reuse, 0x2, R248 ;  /* 0x0000000203f17824 */ /* 0x040fe200078e02f8 */
[----:B------:R1:W-:Y:S01]  /*3340*/  STL [R1+0x20], R13 ;  /* 0x0000200d01007387 */ /* 0x0003e20000100800 */
[----:B------:R-:W-:-:S03]  /*3350*/  IMAD R240, R3, 0x2, R242 ;  /* 0x0000000203f07824 */ /* 0x000fc600078e02f2 */
[----:B------:R-:W-:Y:S04]  /*3360*/  LDSM.16.MT88.4 R188, [R242+0x100] ;  /* 0x00010000f2bc783b */ /* 0x000fe80000004200 */
[----:B------:R-:W-:Y:S04]  /*3370*/  LDSM.16.MT88.4 R184, [R241+0x100] ;  /* 0x00010000f1b8783b */ /* 0x000fe80000004200 */
[----:B------:R-:W-:Y:S04]  /*3380*/  LDSM.16.MT88.4 R180, [R240+0x100] ;  /* 0x00010000f0b4783b */ /* 0x000fe80000004200 */
[----:B------:R-:W-:Y:S04]  /*3390*/  LDSM.16.MT88.4 R112, [R241+0x2100] ;  /* 0x00210000f170783b */ /* 0x000fe80000004200 */
[----:B------:R-:W-:Y:S04]  /*33a0*/  LDSM.16.MT88.4 R36, [R240+0x2100] ;  /* 0x00210000f024783b */ /* 0x000fe80000004200 */
[----:B------:R-:W-:Y:S01]  /*33b0*/  LDSM.16.MT88.4 R32, [R242+0x900] ;  /* 0x00090000f220783b */ /* 0x000fe20000004200 */
[----:B-1----:R-:W-:-:S03]  /*33c0*/  LOP3.LUT R13, R13, 0x7ffffffc, RZ, 0xc0, !PT ;  /* 0x7ffffffc0d0d7812 */ /* 0x002fc600078ec0ff */
[----:B------:R-:W-:Y:S02]  /*33d0*/  LDSM.16.MT88.4 R28, [R241+0x900] ;  /* 0x00090000f11c783b */ /* 0x000fe40000004200 */
[----:B------:R-:W-:Y:S02]  /*33e0*/  IMAD.IADD R2, R2, 0x1, -R13 ;  /* 0x0000000102027824 */ /* 0x000fe400078e0a0d */
[----:B------:R-:W-:Y:S02]  /*33f0*/  LDSM.16.MT88.4 R20, [R248+0x2900] ;  /* 0x00290000f814783b */ /* 0x000fe40000004200 */
[----:B------:R-:W-:Y:S02]  /*3400*/  IMAD R2, R2, -0x2, R6 ;  /* 0xfffffffe02027824 */ /* 0x000fe400078e0206 */
[----:B------:R-:W-:Y:S03]  /*3410*/  LDSM.16.MT88.4 R16, [R242+0x2900] ;  /* 0x00290000f210783b */ /* 0x000fe60000004200 */
[----:B------:R-:W-:-:S02]  /*3420*/  ISETP.GT.AND P0, PT, R2, RZ, PT ;  /* 0x000000ff0200720c */ /* 0x000fc40003f04270 */
[C---:B------:R-:W-:Y:S02]  /*3430*/  ISETP.GT.AND P1, PT, R2.reuse, 0x1, PT ;  /* 0x000000010200780c */ /* 0x040fe40003f24270 */
[----:B------:R-:W-:Y:S02]  /*3440*/  ISETP.GT.AND P2, PT, R2, 0x8, PT ;  /* 0x000000080200780c */ /* 0x000fe40003f44270 */
[----:B------:R-:W-:Y:S02]  /*3450*/  FSEL R124, R124, -INF , P0 ;  /* 0xff8000007c7c7808 */ /* 0x000fe40000000000 */
[----:B------:R-:W-:Y:S02]  /*3460*/  FSEL R120, R120, -INF , P1 ;  /* 0xff80000078787808 */ /* 0x000fe40000800000 */
[----:B------:R-:W-:Y:S02]  /*3470*/  FSEL R121, R121, -INF , P0 ;  /* 0xff80000079797808 */ /* 0x000fe40000000000 */
[----:B------:R-:W-:-:S02]  /*3480*/  FSEL R68, R88, -INF , P0 ;  /* 0xff80000058447808 */ /* 0x000fc40000000000 */
[----:B------:R-:W-:Y:S02]  /*3490*/  FSEL R70, R0, -INF , P0 ;  /* 0xff80000000467808 */ /* 0x000fe40000000000 */
[----:B------:R-:W-:Y:S02]  /*34a0*/  ISETP.GT.AND P0, PT, R2, 0x9, PT ;  /* 0x000000090200780c */ /* 0x000fe40003f04270 */
[----:B------:R-:W-:Y:S02]  /*34b0*/  FSEL R84, R84, -INF , P2 ;  /* 0xff80000054547808 */ /* 0x000fe40001000000 */
[----:B------:R-:W-:Y:S02]  /*34c0*/  FMNMX.FTZ R0, R124, R120, !PT ;  /* 0x000000787c007209 */ /* 0x000fe40007810000 */
[----:B------:R-:W-:Y:S02]  /*34d0*/  FSEL R125, R125, -INF , P1 ;  /* 0xff8000007d7d7808 */ /* 0x000fe40000800000 */
[----:B------:R-:W-:-:S02]  /*34e0*/  FSEL R63, R89, -INF , P1 ;  /* 0xff800000593f7808 */ /* 0x000fc40000800000 */
[----:B------:R-:W-:Y:S02]  /*34f0*/  FSEL R69, R7, -INF , P1 ;  /* 0xff80000007457808 */ /* 0x000fe40000800000 */
[----:B------:R-:W-:Y:S02]  /*3500*/  ISETP.GT.AND P1, PT, R2, 0x10, PT ;  /* 0x000000100200780c */ /* 0x000fe40003f24270 */
[----:B------:R-:W-:Y:S02]  /*3510*/  FSEL R85, R85, -INF , P0 ;  /* 0xff80000055557808 */ /* 0x000fe40000000000 */
[----:B------:R-:W-:Y:S02]  /*3520*/  FMNMX.FTZ R0, R84, R0, !PT ;  /* 0x0000000054007209 */ /* 0x000fe40007810000 */
[----:B------:R-:W-:Y:S02]  /*3530*/  ISETP.GT.AND P6, PT, R2, 0x11, PT ;  /* 0x000000110200780c */ /* 0x000fe40003fc4270 */
[----:B------:R-:W-:-:S02]  /*3540*/  FSEL R76, R76, -INF , P1 ;  /* 0xff8000004c4c7808 */ /* 0x000fc40000800000 */
[----:B------:R-:W-:Y:S02]  /*3550*/  FMNMX.FTZ R0, R85, R0, !PT ;  /* 0x0000000055007209 */ /* 0x000fe40007810000 */
[----:B------:R-:W-:Y:S02]  /*3560*/  FSEL R87, R87, -INF , P0 ;  /* 0xff80000057577808 */ /* 0x000fe40000000000 */
[----:B------:R-:W-:Y:S02]  /*3570*/  FSEL R116, R116, -INF , P0 ;  /* 0xff80000074747808 */ /* 0x000fe40000000000 */
[----:B------:R-:W-:Y:S02]  /*3580*/  FSEL R59, R90, -INF , P0 ;  /* 0xff8000005a3b7808 */ /* 0x000fe40000000000 */
        /* <DEDUP_REMOVED lines=18> */
[----:B------:R-:W-:Y:S01]  /*36b0*/  ISETP.GT.AND P1, PT, R2, 0x21, PT ;  /* 0x000000210200780c */ /* 0x000fe20003f24270 */
[----:B------:R-:W-:Y:S01]  /*36c0*/  LDSM.16.MT88.4 R80, [R248+0x2100] ;  /* 0x00210000f850783b */ /* 0x000fe20000004200 */
[----:B------:R-:W-:-:S02]  /*36d0*/  FSEL R103, R75, -INF , P6 ;  /* 0xff8000004b677808 */ /* 0x000fc40003000000 */
[----:B------:R-:W-:Y:S02]  /*36e0*/  FMNMX.FTZ R0, R13, R0, !PT ;  /* 0x000000000d007209 */ /* 0x000fe40007810000 */
[----:B------:R-:W-:Y:S02]  /*36f0*/  FSEL R7, R40, -INF , P0 ;  /* 0xff80000028077808 */ /* 0x000fe40000000000 */
[----:B------:R-:W-:Y:S02]  /*3700*/  FSEL R65, R119, -INF , P0 ;  /* 0xff80000077417808 */ /* 0x000fe40000000000 */
[----:B------:R-:W-:Y:S02]  /*3710*/  FSEL R60, R117, -INF , P0 ;  /* 0xff800000753c7808 */ /* 0x000fe40000000000 */
[----:B------:R-:W-:Y:S02]  /*3720*/  ISETP.GT.AND P0, PT, R2, 0x28, PT ;  /* 0x000000280200780c */ /* 0x000fe40003f04270 */
[----:B------:R-:W-:-:S02]  /*3730*/  FSEL R164, R96, -INF , P1 ;  /* 0xff80000060a47808 */ /* 0x000fc40000800000 */
[----:B------:R-:W-:Y:S01]  /*3740*/  FMNMX.FTZ R0, R103, R0, !PT ;  /* 0x0000000067007209 */ /* 0x000fe20007810000 */
[----:B------:R-:W-:Y:S01]  /*3750*/  LDSM.16.MT88.4 R96, [R242+0x2100] ;  /* 0x00210000f260783b */ /* 0x000fe20000004200 */
[----:B------:R-:W-:Y:S02]  /*3760*/  FSEL R231, R231, -INF , P1 ;  /* 0xff800000e7e77808 */ /* 0x000fe40000800000 */
[----:B------:R-:W-:Y:S02]  /*3770*/  FSEL R168, R74, -INF , P1 ;  /* 0xff8000004aa87808 */ /* 0x000fe40000800000 */
[----:B------:R-:W-:Y:S02]  /*3780*/  FSEL R226, R226, -INF , P1 ;  /* 0xff800000e2e27808 */ /* 0x000fe40000800000 */
[----:B------:R-:W-:Y:S02]  /*3790*/  FSEL R100, R25, -INF , P0 ;  /* 0xff80000019647808 */ /* 0x000fe40000000000 */
[----:B------:R-:W-:-:S02]  /*37a0*/  ISETP.GT.AND P1, PT, R2, 0x29, PT ;  /* 0x000000290200780c */ /* 0x000fc40003f24270 */
        /* <DEDUP_REMOVED lines=9> */
[----:B------:R-:W-:Y:S01]  /*3840*/  FSEL R67, R71, -INF , P2 ;  /* 0xff80000047437808 */ /* 0x000fe20001000000 */
[----:B------:R-:W-:Y:S01]  /*3850*/  LDSM.16.MT88.4 R40, [R248+0x900] ;  /* 0x00090000f828783b */ /* 0x000fe20000004200 */
        /* <DEDUP_REMOVED lines=17> */
[----:B------:R-:W-:Y:S02]  /*3970*/  FMNMX.FTZ R0, R208, R0, !PT ;  /* 0x00000000d0007209 */ /* 0x000fe40007810000 */
[----:B------:R-:W-:Y:S02]  /*3980*/  FMNMX.FTZ R3, R70, R69, !PT ;  /* 0x0000004546037209 */ /* 0x000fe40007810000 */
[----:B------:R-:W-:Y:S02]  /*3990*/  FMNMX.FTZ R2, R207, R0, !PT ;  /* 0x00000000cf027209 */ /* 0x000fe40007810000 */
[----:B------:R-:W-:-:S02]  /*39a0*/  FMNMX.FTZ R3, R56, R3, !PT ;  /* 0x0000000338037209 */ /* 0x000fc40007810000 */
[----:B------:R-:W-:Y:S01]  /*39b0*/  FSEL R217, R217, -INF , P6 ;  /* 0xff800000d9d97808 */ /* 0x000fe20003000000 */
[----:B------:R-:W1:Y:S01]  /*39c0*/  SHFL.BFLY PT, R0, R2, 0x2, 0x1f ;  /* 0x0c401f0002007f89 */ /* 0x000e6200000e0000 */
[----:B------:R-:W-:Y:S02]  /*39d0*/  FMNMX.FTZ R3, R59, R3, !PT ;  /* 0x000000033b037209 */ /* 0x000fe40007810000 */
[----:B------:R-:W-:Y:S02]  /*39e0*/  FMNMX.FTZ R71, R68, R63, !PT ;  /* 0x0000003f44477209 */ /* 0x000fe40007810000 */
[----:B------:R-:W-:Y:S02]  /*39f0*/  FMNMX.FTZ R3, R58, R3, !PT ;  /* 0x000000033a037209 */ /* 0x000fe40007810000 */
[----:B------:R-:W-:Y:S02]  /*3a00*/  FSEL R220, R220, -INF , P2 ;  /* 0xff800000dcdc7808 */ /* 0x000fe40001000000 */
[----:B------:R-:W-:-:S02]  /*3a10*/  FMNMX.FTZ R3, R57, R3, !PT ;  /* 0x0000000339037209 */ /* 0x000fc40007810000 */
[----:B------:R-:W-:Y:S02]  /*3a20*/  FMNMX.FTZ R71, R62, R71, !PT ;  /* 0x000000473e477209 */ /* 0x000fe40007810000 */
[----:B------:R-:W-:Y:S02]  /*3a30*/  FMNMX.FTZ R3, R60, R3, !PT ;  /* 0x000000033c037209 */ /* 0x000fe40007810000 */
[----:B------:R-:W-:Y:S02]  /*3a40*/  FSEL R219, R219, -INF , P1 ;  /* 0xff800000dbdb7808 */ /* 0x000fe40000800000 */
[----:B------:R-:W-:Y:S02]  /*3a50*/  FMNMX.FTZ R3, R61, R3, !PT ;  /* 0x000000033d037209 */ /* 0x000fe40007810000 */
[----:B------:R-:W-:Y:S02]  /*3a60*/  FMNMX.FTZ R71, R116, R71, !PT ;  /* 0x0000004774477209 */ /* 0x000fe40007810000 */
[----:B------:R-:W-:-:S02]  /*3a70*/  FMNMX.FTZ R3, R227, R3, !PT ;  /* 0x00000003e3037209 */ /* 0x000fc40007810000 */
[----:B------:R-:W-:Y:S02]  /*3a80*/  FSEL R218, R218, -INF , P0 ;  /* 0xff800000dada7808 */ /* 0x000fe40000000000 */
[----:B-1----:R-:W-:Y:S02]  /*3a90*/  FMNMX.FTZ R0, R2, R0, !PT ;  /* 0x0000000002007209 */ /* 0x002fe40007810000 */
[----:B------:R-:W-:Y:S02]  /*3aa0*/  FMNMX.FTZ R3, R226, R3, !PT ;  /* 0x00000003e2037209 */ /* 0x000fe40007810000 */
[----:B------:R-:W-:Y:S01]  /*3ab0*/  FMNMX.FTZ R71, R64, R71, !PT ;  /* 0x0000004740477209 */ /* 0x000fe20007810000 */
[----:B------:R-:W1:Y:S01]  /*3ac0*/  SHFL.BFLY PT, R2, R0, 0x1, 0x1f ;  /* 0x0c201f0000027f89 */ /* 0x000e6200000e0000 */
[----:B------:R-:W-:Y:S02]  /*3ad0*/  FMNMX.FTZ R3, R225, R3, !PT ;  /* 0x00000003e1037209 */ /* 0x000fe40007810000 */
[----:B------:R-:W-:-:S02]  /*3ae0*/  FMNMX.FTZ R71, R66, R71, !PT ;  /* 0x0000004742477209 */ /* 0x000fc40007810000 */
[----:B------:R-:W-:Y:S02]  /*3af0*/  FMNMX.FTZ R3, R224, R3, !PT ;  /* 0x00000003e0037209 */ /* 0x000fe40007810000 */
[----:B------:R-:W-:Y:S02]  /*3b00*/  FMNMX.FTZ R71, R65, R71, !PT ;  /* 0x0000004741477209 */ /* 0x000fe40007810000 */
[----:B------:R-:W-:Y:S02]  /*3b10*/  FMNMX.FTZ R3, R217, R3, !PT ;  /* 0x00000003d9037209 */ /* 0x000fe40007810000 */
[----:B------:R-:W-:Y:S02]  /*3b20*/  FMNMX.FTZ R71, R67, R71, !PT ;  /* 0x0000004743477209 */ /* 0x000fe40007810000 */
[----:B------:R-:W-:Y:S02]  /*3b30*/  FMNMX.FTZ R3, R220, R3, !PT ;  /* 0x00000003dc037209 */ /* 0x000fe40007810000 */
[----:B------:R-:W-:-:S02]  /*3b40*/  FMNMX.FTZ R71, R167, R71, !PT ;  /* 0x00000047a7477209 */ /* 0x000fc40007810000 */
[----:B------:R-:W-:Y:S02]  /*3b50*/  FMNMX.FTZ R3, R219, R3, !PT ;  /* 0x00000003db037209 */ /* 0x000fe40007810000 */
[----:B------:R-:W-:Y:S02]  /*3b60*/  FMNMX.FTZ R71, R168, R71, !PT ;  /* 0x00000047a8477209 */ /* 0x000fe40007810000 */
[----:B------:R-:W-:Y:S02]  /*3b70*/  FMNMX.FTZ R3, R218, R3, !PT ;  /* 0x00000003da037209 */ /* 0x000fe40007810000 */
[----:B------:R-:W-:Y:S02]  /*3b80*/  FSEL R205, R205, -INF , P6 ;  /* 0xff800000cdcd7808 */ /* 0x000fe40003000000 */
[----:B-1----:R-:W-:Y:S01]  /*3b90*/  FMNMX.FTZ R2, R0, R2, !PT ;  /* 0x0000000200027209 */ /* 0x002fe20007810000 */
[----:B------:R-:W1:Y:S01]  /*3ba0*/  SHFL.BFLY PT, R196, R3, 0x2, 0x1f ;  /* 0x0c401f0003c47f89 */ /* 0x000e6200000e0000 */
[----:B------:R-:W-:-:S02]  /*3bb0*/  FMNMX.FTZ R0, R121, R125, !PT ;  /* 0x0000007d79007209 */ /* 0x000fc40007810000 */
[----:B------:R-:W-:Y:S01]  /*3bc0*/  FMNMX.FTZ R71, R165, R71, !PT ;  /* 0x00000047a5477209 */ /* 0x000fe20007810000 */
[----:B------:R-:W-:Y:S01]  /*3bd0*/  FMUL.FTZ R206, R2, c[0x0][0x2d0] ;  /* 0x0000b40002ce7a20 */ /* 0x000fe20000410000 */
[----:B------:R-:W-:Y:S02]  /*3be0*/  FMNMX.FTZ R0, R86, R0, !PT ;  /* 0x0000000056007209 */ /* 0x000fe40007810000 */
[----:B------:R-:W-:Y:S02]  /*3bf0*/  FSEL R204, R204, -INF , P2 ;  /* 0xff800000cccc7808 */ /* 0x000fe40001000000 */
[----:B------:R-:W-:Y:S02]  /*3c00*/  FMNMX.FTZ R0, R87, R0, !PT ;  /* 0x0000000057007209 */ /* 0x000fe40007810000 */
[----:B------:R-:W-:Y:S02]  /*3c10*/  FSEL R212, R212, -INF , P6 ;  /* 0xff800000d4d47808 */ /* 0x000fe40003000000 */
[----:B------:R-:W-:-:S02]  /*3c20*/  FMNMX.FTZ R0, R78, R0, !PT ;  /* 0x000000004e007209 */ /* 0x000fc40007810000 */
[----:B------:R-:W-:Y:S02]  /*3c30*/  FMNMX.FTZ R71, R166, R71, !PT ;  /* 0x00000047a6477209 */ /* 0x000fe40007810000 */
        /* <DEDUP_REMOVED lines=9> */
[----:B-1----:R-:W-:Y:S02]  /*3cd0*/  FMNMX.FTZ R196, R3, R196, !PT ;  /* 0x000000c403c47209 */ /* 0x002fe40007810000 */
        /* <DEDUP_REMOVED lines=10> */
[----:B------:R-:W-:Y:S02]  /*3d80*/  FMNMX.FTZ R71, R214, R71, !PT ;  /* 0x00000047d6477209 */ /* 0x000fe40007810000 */
[----:B------:R-:W-:Y:S02]  /*3d90*/  FMNMX.FTZ R0, R202, R0, !PT ;  /* 0x00000000ca007209 */ /* 0x000fe40007810000 */
[----:B------:R-:W-:Y:S01]  /*3da0*/  FSETP.NEU.FTZ.AND P6, PT, R2, -INF , PT ;  /* 0xff8000000200780b */ /* 0x000fe20003fdd000 */
[----:B------:R-:W2:Y:S03]  /*3db0*/  SHFL.BFLY PT, R3, R71, 0x2, 0x1f ;  /* 0x0c401f0047037f89 */ /* 0x000ea600000e0000 */
[----:B------:R-:W-:Y:S01]  /*3dc0*/  FSEL R206, R206, RZ, P6 ;  /* 0x000000ffcece7208 */ /* 0x000fe20003000000 */
[----:B------:R-:W3:Y:S01]  /*3dd0*/  SHFL.BFLY PT, R9, R0, 0x2, 0x1f ;  /* 0x0c401f0000097f89 */ /* 0x000ee200000e0000 */
[----:B-1----:R-:W-:-:S03]  /*3de0*/  FMNMX.FTZ R196, R196, R8, !PT ;  /* 0x00000008c4c47209 */ /* 0x002fc60007810000 */
[--C-:B------:R-:W-:Y:S01]  /*3df0*/  FFMA.FTZ R199, R124, c[0x0][0x2d0], -R206.reuse ;  /* 0x0000b4007cc77a23 */ /* 0x100fe200000108ce */
[C---:B------:R-:W-:Y:S01]  /*3e00*/  FSETP.NEU.FTZ.AND P0, PT, R196.reuse, -INF , PT ;  /* 0xff800000c400780b */ /* 0x040fe20003f1d000 */
[----:B------:R-:W-:Y:S02]  /*3e10*/  FMUL.FTZ R221, R196, c[0x0][0x2d0] ;  /* 0x0000b400c4dd7a20 */ /* 0x000fe40000410000 */
[--C-:B------:R-:W-:Y:S02]  /*3e20*/  FFMA.FTZ R198, R120, c[0x0][0x2d0], -R206.reuse ;  /* 0x0000b40078c67a23 */ /* 0x100fe400000108ce */
[--C-:B------:R-:W-:Y:S01]  /*3e30*/  FFMA.FTZ R54, R84, c[0x0][0x2d0], -R206.reuse ;  /* 0x0000b40054367a23 */ /* 0x100fe200000108ce */
[----:B------:R-:W-:Y:S01]  /*3e40*/  FSEL R221, R221, RZ, P0 ;  /* 0x000000ffdddd7208 */ /* 0x000fe20000000000 */
[--C-:B------:R-:W-:Y:S01]  /*3e50*/  FFMA.FTZ R50, R85, c[0x0][0x2d0], -R206.reuse ;  /* 0x0000b40055327a23 */ /* 0x100fe200000108ce */
[----:B------:R-:W-:Y:S01]  /*3e60*/  MUFU.EX2 R199, R199 ;  /* 0x000000c700c77308 */ /* 0x000fe20000000800 */
[----:B------:R-:W-:-:S02]  /*3e70*/  FFMA.FTZ R48, R14, c[0x0][0x2d0], -R206 ;  /* 0x0000b4000e307a23 */ /* 0x000fc400000108ce */
[--C-:B------:R-:W-:Y:S02]  /*3e80*/  FFMA.FTZ R211, R70, c[0x0][0x2d0], -R221.reuse ;  /* 0x0000b40046d37a23 */ /* 0x100fe400000108dd */
[--C-:B------:R-:W-:Y:S01]  /*3e90*/  FFMA.FTZ R213, R69, c[0x0][0x2d0], -R221.reuse ;  /* 0x0000b40045d57a23 */ /* 0x100fe200000108dd */
[----:B--2---:R-:W-:Y:S02]  /*3ea0*/  FMNMX.FTZ R3, R71, R3, !PT ;  /* 0x0000000347037209 */ /* 0x004fe40007810000 */
[----:B------:R-:W1:Y:S01]  /*3eb0*/  MUFU.EX2 R198, R198 ;  /* 0x000000c600c67308 */ /* 0x000e620000000800 */
[--C-:B------:R-:W-:Y:S01]  /*3ec0*/  FFMA.FTZ R56, R56, c[0x0][0x2d0], -R221.reuse ;  /* 0x0000b40038387a23 */ /* 0x100fe200000108dd */
[----:B---3--:R-:W-:Y:S01]  /*3ed0*/  FMNMX.FTZ R9, R0, R9, !PT ;  /* 0x0000000900097209 */ /* 0x008fe20007810000 */
[----:B------:R-:W2:Y:S01]  /*3ee0*/  SHFL.BFLY PT, R70, R3, 0x1, 0x1f ;  /* 0x0c201f0003467f89 */ /* 0x000ea200000e0000 */
[----:B------:R-:W-:Y:S02]  /*3ef0*/  FFMA.FTZ R59, R59, c[0x0][0x2d0], -R221 ;  /* 0x0000b4003b3b7a23 */ /* 0x000fe400000108dd */
[--C-:B------:R-:W-:Y:S01]  /*3f00*/  FFMA.FTZ R47, R13, c[0x0][0x2d0], -R206.reuse ;  /* 0x0000b4000d2f7a23 */ /* 0x100fe200000108ce */
[----:B------:R-:W3:Y:S01]  /*3f10*/  SHFL.BFLY PT, R0, R9, 0x1, 0x1f ;  /* 0x0c201f0009007f89 */ /* 0x000ee200000e0000 */
[----:B------:R-:W-:Y:S01]  /*3f20*/  MUFU.EX2 R54, R54 ;  /* 0x0000003600367308 */ /* 0x000fe20000000800 */
[----:B------:R-:W-:-:S02]  /*3f30*/  FFMA.FTZ R53, R76, c[0x0][0x2d0], -R206 ;  /* 0x0000b4004c357a23 */ /* 0x000fc400000108ce */
[----:B------:R-:W4:Y:S01]  /*3f40*/  LDSM.16.MT88.4 R12, [R241+0x2900] ;  /* 0x00290000f10c783b */ /* 0x000f220000004200 */
[----:B------:R-:W-:Y:S02]  /*3f50*/  FFMA.FTZ R49, R77, c[0x0][0x2d0], -R206 ;  /* 0x0000b4004d317a23 */ /* 0x000fe400000108ce */
[--C-:B------:R-:W-:Y:S01]  /*3f60*/  FFMA.FTZ R58, R58, c[0x0][0x2d0], -R221.reuse ;  /* 0x0000b4003a3a7a23 */ /* 0x100fe200000108dd */
[----:B-1----:R-:W-:Y:S01]  /*3f70*/  F2FP.PACK_AB R124, R198, R199 ;  /* 0x000000c7c67c723e */ /* 0x002fe200000000ff */
[----:B------:R-:W1:Y:S01]  /*3f80*/  MUFU.EX2 R50, R50 ;  /* 0x0000003200327308 */ /* 0x000e620000000800 */
[--C-:B------:R-:W-:Y:S02]  /*3f90*/  FFMA.FTZ R57, R57, c[0x0][0x2d0], -R221.reuse ;  /* 0x0000b40039397a23 */ /* 0x100fe400000108dd */
[--C-:B------:R-:W-:Y:S02]  /*3fa0*/  FFMA.FTZ R60, R60, c[0x0][0x2d0], -R221.reuse ;  /* 0x0000b4003c3c7a23 */ /* 0x100fe400000108dd */
[----:B------:R-:W-:-:S02]  /*3fb0*/  FFMA.FTZ R61, R61, c[0x0][0x2d0], -R221 ;  /* 0x0000b4003d3d7a23 */ /* 0x000fc400000108dd */
[--C-:B------:R-:W-:Y:S01]  /*3fc0*/  FFMA.FTZ R227, R227, c[0x0][0x2d0], -R221.reuse ;  /* 0x0000b400e3e37a23 */ /* 0x100fe200000108dd */
[----:B------:R-:W-:Y:S01]  /*3fd0*/  MUFU.EX2 R211, R211 ;  /* 0x000000d300d37308 */ /* 0x000fe20000000800 */
[--C-:B------:R-:W-:Y:S01]  /*3fe0*/  FFMA.FTZ R226, R226, c[0x0][0x2d0], -R221.reuse ;  /* 0x0000b400e2e27a23 */ /* 0x100fe200000108dd */
[----:B--2---:R-:W-:Y:S01]  /*3ff0*/  FMNMX.FTZ R3, R3, R70, !PT ;  /* 0x0000004603037209 */ /* 0x004fe20007810000 */
[--C-:B------:R-:W-:Y:S02]  /*4000*/  FFMA.FTZ R225, R225, c[0x0][0x2d0], -R221.reuse ;  /* 0x0000b400e1e17a23 */ /* 0x100fe400000108dd */
[----:B------:R-:W-:Y:S01]  /*4010*/  FFMA.FTZ R224, R224, c[0x0][0x2d0], -R221 ;  /* 0x0000b400e0e07a23 */ /* 0x000fe200000108dd */
[----:B---3--:R-:W-:Y:S01]  /*4020*/  FMNMX.FTZ R0, R9, R0, !PT ;  /* 0x0000000009007209 */ /* 0x008fe20007810000 */
[C---:B------:R-:W-:Y:S01]  /*4030*/  FMUL.FTZ R228, R3.reuse, c[0x0][0x2d0] ;  /* 0x0000b40003e47a20 */ /* 0x040fe20000410000 */
[----:B------:R-:W-:Y:S01]  /*4040*/  FSETP.NEU.FTZ.AND P0, PT, R3, -INF , PT ;  /* 0xff8000000300780b */ /* 0x000fe20003f1d000 */
[----:B------:R-:W2:Y:S01]  /*4050*/  LDSM.16.MT88.4 R8, [R240+0x2900] ;  /* 0x00290000f008783b */ /* 0x000ea20000004200 */
[C---:B------:R-:W-:Y:S01]  /*4060*/  FSETP.NEU.FTZ.AND P6, PT, R0.reuse, -INF , PT ;  /* 0xff8000000000780b */ /* 0x040fe20003fdd000 */
[----:B------:R-:W-:Y:S01]  /*4070*/  FMUL.FTZ R201, R0, c[0x0][0x2d0] ;  /* 0x0000b40000c97a20 */ /* 0x000fe20000410000 */
[----:B------:R-:W-:Y:S01]  /*4080*/  FSEL R228, R228, RZ, P0 ;  /* 0x000000ffe4e47208 */ /* 0x000fe20000000000 */
[----:B------:R-:W3:Y:S01]  /*4090*/  MUFU.EX2 R213, R213 ;  /* 0x000000d500d57308 */ /* 0x000ee20000000800 */
[----:B-1----:R-:W-:Y:S01]  /*40a0*/  F2FP.PACK_AB R126, R50, R54 ;  /* 0x00000036327e723e */ /* 0x002fe200000000ff */
[----:B------:R-:W-:Y:S01]  /*40b0*/  FFMA.FTZ R210, R210, c[0x0][0x2d0], -R206 ;  /* 0x0000b400d2d27a23 */ /* 0x000fe200000108ce */
[----:B------:R-:W-:Y:S01]  /*40c0*/  FSEL R201, R201, RZ, P6 ;  /* 0x000000ffc9c97208 */ /* 0x000fe20003000000 */
[--C-:B------:R-:W-:Y:S01]  /*40d0*/  FFMA.FTZ R223, R63, c[0x0][0x2d0], -R228.reuse ;  /* 0x0000b4003fdf7a23 */ /* 0x100fe200000108e4 */
[----:B------:R-:W-:Y:S01]  /*40e0*/  PLOP3.LUT P0, PT, PT, PT, UP0, 0x40, 0x0 ;  /* 0x000000000000781c */ /* 0x000fe20003f0e808 */
[----:B------:R-:W-:-:S02]  /*40f0*/  FFMA.FTZ R63, R62, c[0x0][0x2d0], -R228 ;  /* 0x0000b4003e3f7a23 */ /* 0x000fc400000108e4 */
[--C-:B------:R-:W-:Y:S01]  /*4100*/  FFMA.FTZ R197, R121, c[0x0][0x2d0], -R201.reuse ;  /* 0x0000b40079c57a23 */ /* 0x100fe200000108c9 */
[----:B------:R-:W-:Y:S01]  /*4110*/  MUFU.EX2 R56, R56 ;  /* 0x0000003800387308 */ /* 0x000fe20000000800 */
[--C-:B------:R-:W-:Y:S02]  /*4120*/  FFMA.FTZ R200, R125, c[0x0][0x2d0], -R201.reuse ;  /* 0x0000b4007dc87a23 */ /* 0x100fe400000108c9 */
[--C-:B------:R-:W-:Y:S02]  /*4130*/  FFMA.FTZ R55, R86, c[0x0][0x2d0], -R201.reuse ;  /* 0x0000b40056377a23 */ /* 0x100fe400000108c9 */
[--C-:B------:R-:W-:Y:S02]  /*4140*/  FFMA.FTZ R51, R87, c[0x0][0x2d0], -R201.reuse ;  /* 0x0000b40057337a23 */ /* 0x100fe400000108c9 */
[--C-:B------:R-:W-:Y:S01]  /*4150*/  FFMA.FTZ R222, R68, c[0x0][0x2d0], -R228.reuse ;  /* 0x0000b40044de7a23 */ /* 0x100fe200000108e4 */
[----:B------:R-:W-:Y:S01]  /*4160*/  MUFU.EX2 R197, R197 ;  /* 0x000000c500c57308 */ /* 0x000fe20000000800 */
[----:B------:R-:W-:Y:S01]  /*4170*/  FFMA.FTZ R62, R116, c[0x0][0x2d0], -R228 ;  /* 0x0000b400743e7a23 */ /* 0x000fe200000108e4 */
[----:B---3--:R-:W-:Y:S01]  /*4180*/  F2FP.PACK_AB R128, R213, R211 ;  /* 0x000000d3d580723e */ /* 0x008fe200000000ff */
[----:B------:R-:W-:-:S02]  /*4190*/  FFMA.FTZ R52, R78, c[0x0][0x2d0], -R201 ;  /* 0x0000b4004e347a23 */ /* 0x000fc400000108c9 */
[--C-:B------:R-:W-:Y:S02]  /*41a0*/  FFMA.FTZ R46, R79, c[0x0][0x2d0], -R201.reuse ;  /* 0x0000b4004f2e7a23 */ /* 0x100fe400000108c9 */
[--C-:B------:R-:W-:Y:S01]  /*41b0*/  FFMA.FTZ R45, R7, c[0x0][0x2d0], -R201.reuse ;  /* 0x0000b400072d7a23 */ /* 0x100fe200000108c9 */
[----:B------:R-:W1:Y:S01]  /*41c0*/  MUFU.EX2 R200, R200 ;  /* 0x000000c800c87308 */ /* 0x000e620000000800 */
[----:B------:R-:W-:Y:S02]  /*41d0*/  FFMA.FTZ R44, R6, c[0x0][0x2d0], -R201 ;  /* 0x0000b400062c7a23 */ /* 0x000fe400000108c9 */
[--C-:B------:R-:W-:Y:S02]  /*41e0*/  FFMA.FTZ R64, R64, c[0x0][0x2d0], -R228.reuse ;  /* 0x0000b40040407a23 */ /* 0x100fe400000108e4 */
[--C-:B------:R-:W-:Y:S02]  /*41f0*/  FFMA.FTZ R66, R66, c[0x0][0x2d0], -R228.reuse ;  /* 0x0000b40042427a23 */ /* 0x100fe400000108e4 */
[--C-:B------:R-:W-:Y:S01]  /*4200*/  FFMA.FTZ R65, R65, c[0x0][0x2d0], -R228.reuse ;  /* 0x0000b40041417a23 */ /* 0x100fe200000108e4 */
[----:B------:R-:W-:Y:S01]  /*4210*/  MUFU.EX2 R55, R55 ;  /* 0x0000003700377308 */ /* 0x000fe20000000800 */
[----:B------:R-:W-:-:S02]  /*4220*/  FFMA.FTZ R67, R67, c[0x0][0x2d0], -R228 ;  /* 0x0000b40043437a23 */ /* 0x000fc400000108e4 */
[--C-:B------:R-:W-:Y:S02]  /*4230*/  FFMA.FTZ R209, R209, c[0x0][0x2d0], -R206.reuse ;  /* 0x0000b400d1d17a23 */ /* 0x100fe400000108ce */
[----:B------:R-:W-:Y:S02]  /*4240*/  FFMA.FTZ R208, R208, c[0x0][0x2d0], -R206 ;  /* 0x0000b400d0d07a23 */ /* 0x000fe400000108ce */
[--C-:B------:R-:W-:Y:S01]  /*4250*/  FFMA.FTZ R217, R217, c[0x0][0x2d0], -R221.reuse ;  /* 0x0000b400d9d97a23 */ /* 0x100fe200000108dd */
[----:B------:R-:W3:Y:S01]  /*4260*/  MUFU.EX2 R51, R51 ;  /* 0x0000003300337308 */ /* 0x000ee20000000800 */
[----:B-1----:R-:W-:Y:S01]  /*4270*/  F2FP.PACK_AB R125, R200, R197 ;  /* 0x000000c5c87d723e */ /* 0x002fe200000000ff */
[--C-:B------:R-:W-:Y:S02]  /*4280*/  FFMA.FTZ R220, R220, c[0x0][0x2d0], -R221.reuse ;  /* 0x0000b400dcdc7a23 */ /* 0x100fe400000108dd */
[--C-:B------:R-:W-:Y:S02]  /*4290*/  FFMA.FTZ R219, R219, c[0x0][0x2d0], -R221.reuse ;  /* 0x0000b400dbdb7a23 */ /* 0x100fe400000108dd */
[----:B------:R-:W-:-:S02]  /*42a0*/  FFMA.FTZ R218, R218, c[0x0][0x2d0], -R221 ;  /* 0x0000b400dada7a23 */ /* 0x000fc400000108dd */
[----:B------:R-:W1:Y:S01]  /*42b0*/  MUFU.EX2 R59, R59 ;  /* 0x0000003b003b7308 */ /* 0x000e620000000800 */
[--C-:B------:R-:W-:Y:S02]  /*42c0*/  FFMA.FTZ R212, R212, c[0x0][0x2d0], -R228.reuse ;  /* 0x0000b400d4d47a23 */ /* 0x100fe400000108e4 */
[--C-:B------:R-:W-:Y:S02]  /*42d0*/  FFMA.FTZ R216, R216, c[0x0][0x2d0], -R228.reuse ;  /* 0x0000b400d8d87a23 */ /* 0x100fe400000108e4 */
[--C-:B------:R-:W-:Y:S02]  /*42e0*/  FFMA.FTZ R215, R215, c[0x0][0x2d0], -R228.reuse ;  /* 0x0000b400d7d77a23 */ /* 0x100fe400000108e4 */
[----:B------:R-:W-:Y:S01]  /*42f0*/  FFMA.FTZ R214, R214, c[0x0][0x2d0], -R228 ;  /* 0x0000b400d6d67a23 */ /* 0x000fe200000108e4 */
[----:B------:R-:W-:Y:S01]  /*4300*/  MUFU.EX2 R222, R222 ;  /* 0x000000de00de7308 */ /* 0x000fe20000000800 */
[----:B---3--:R-:W-:Y:S01]  /*4310*/  F2FP.PACK_AB R127, R51, R55 ;  /* 0x00000037337f723e */ /* 0x008fe200000000ff */
[----:B------:R-:W-:-:S02]  /*4320*/  FFMA.FTZ R205, R205, c[0x0][0x2d0], -R201 ;  /* 0x0000b400cdcd7a23 */ /* 0x000fc400000108c9 */
[----:B------:R-:W-:Y:S02]  /*4330*/  FFMA.FTZ R204, R204, c[0x0][0x2d0], -R201 ;  /* 0x0000b400cccc7a23 */ /* 0x000fe400000108c9 */
[----:B------:R-:W-:Y:S02]  /*4340*/  FADD.FTZ R211, R211, R213 ;  /* 0x000000d5d3d37221 */ /* 0x000fe40000010000 */
[----:B------:R-:W3:Y:S01]  /*4350*/  MUFU.EX2 R223, R223 ;  /* 0x000000df00df7308 */ /* 0x000ee20000000800 */
[C---:B------:R-:W-:Y:S01]  /*4360*/  HMMA.16816.F32 R160, R124.reuse, R192, RZ ;  /* 0x000000c07ca0723c */ /* 0x040fe200000018ff */
[----:B-1----:R-:W-:Y:S01]  /*4370*/  F2FP.PACK_AB R130, R59, R56 ;  /* 0x000000383b82723e */ /* 0x002fe200000000ff */
[----:B------:R-:W-:Y:S02]  /*4380*/  FADD.FTZ R198, R199, R198 ;  /* 0x000000c6c7c67221 */ /* 0x000fe40000010000 */
[----:B------:R-:W-:Y:S02]  /*4390*/  FADD.FTZ R211, R56, R211 ;  /* 0x000000d338d37221 */ /* 0x000fe40000010000 */
[----:B------:R-:W-:Y:S01]  /*43a0*/  FADD.FTZ R198, R54, R198 ;  /* 0x000000c636c67221 */ /* 0x000fe20000010000 */
[----:B------:R-:W1:Y:S01]  /*43b0*/  MUFU.EX2 R63, R63 ;  /* 0x0000003f003f7308 */ /* 0x000e620000000800 */
[----:B------:R-:W-:Y:S01]  /*43c0*/  HMMA.16816.F32 R152, R124, R188, RZ ;  /* 0x000000bc7c98723c */ /* 0x000fe200000018ff */
[----:B------:R-:W-:-:S02]  /*43d0*/  FADD.FTZ R211, R59, R211 ;  /* 0x000000d33bd37221 */ /* 0x000fc40000010000 */
[----:B------:R-:W-:Y:S02]  /*43e0*/  FADD.FTZ R198, R50, R198 ;  /* 0x000000c632c67221 */ /* 0x000fe40000010000 */
[----:B------:R-:W-:Y:S02]  /*43f0*/  FADD.FTZ R197, R197, R200 ;  /* 0x000000c8c5c57221 */ /* 0x000fe40000010000 */
[----:B------:R-:W5:Y:S01]  /*4400*/  MUFU.EX2 R62, R62 ;  /* 0x0000003e003e7308 */ /* 0x000f620000000800 */
[----:B------:R-:W-:Y:S01]  /*4410*/  HMMA.16816.F32 R144, R124, R184, RZ ;  /* 0x000000b87c90723c */ /* 0x000fe200000018ff */
[----:B---3--:R-:W-:Y:S01]  /*4420*/  F2FP.PACK_AB R129, R223, R222 ;  /* 0x000000dedf81723e */ /* 0x008fe200000000ff */
[----:B------:R-:W-:Y:S02]  /*4430*/  FADD.FTZ R222, R222, R223 ;  /* 0x000000dfdede7221 */ /* 0x000fe40000010000 */
[----:B------:R-:W-:-:S03]  /*4440*/  FADD.FTZ R197, R55, R197 ;  /* 0x000000c537c57221 */ /* 0x000fc60000010000 */
[----:B------:R-:W3:Y:S01]  /*4450*/  MUFU.EX2 R53, R53 ;  /* 0x0000003500357308 */ /* 0x000ee20000000800 */
[----:B------:R-:W-:Y:S01]  /*4460*/  HMMA.16816.F32 R136, R124, R180, RZ ;  /* 0x000000b47c88723c */ /* 0x000fe200000018ff */
[----:B-1----:R-:W-:Y:S02]  /*4470*/  FADD.FTZ R222, R63, R222 ;  /* 0x000000de3fde7221 */ /* 0x002fe40000010000 */
[----:B------:R-:W-:-:S04]  /*4480*/  FADD.FTZ R197, R51, R197 ;  /* 0x000000c533c57221 */ /* 0x000fc80000010000 */
[----:B------:R-:W1:Y:S01]  /*4490*/  MUFU.EX2 R49, R49 ;  /* 0x0000003100317308 */ /* 0x000e620000000800 */
[----:B------:R-:W-:Y:S01]  /*44a0*/  HMMA.16816.F32 R72, R124, R80, RZ ;  /* 0x000000507c48723c */ /* 0x000fe200000018ff */
[C---:B-----5:R-:W-:Y:S01]  /*44b0*/  F2FP.PACK_AB R131, R62.reuse, R63 ;  /* 0x0000003f3e83723e */ /* 0x060fe200000000ff */
[----:B------:R-:W-:-:S05]  /*44c0*/  FADD.FTZ R222, R62, R222 ;  /* 0x000000de3ede7221 */ /* 0x000fca0000010000 */
[----:B------:R-:W5:Y:S01]  /*44d0*/  MUFU.EX2 R48, R48 ;  /* 0x0000003000307308 */ /* 0x000f620000000800 */
[----:B------:R-:W-:Y:S01]  /*44e0*/  HMMA.16816.F32 R88, R124, R96, RZ ;  /* 0x000000607c58723c */ /* 0x000fe200000018ff */
[----:B---3--:R-:W-:-:S06]  /*44f0*/  FADD.FTZ R198, R53, R198 ;  /* 0x000000c635c67221 */ /* 0x008fcc0000010000 */
[----:B------:R-:W3:Y:S01]  /*4500*/  MUFU.EX2 R47, R47 ;  /* 0x0000002f002f7308 */ /* 0x000ee20000000800 */
[----:B------:R-:W-:Y:S01]  /*4510*/  HMMA.16816.F32 R104, R124, R112, RZ ;  /* 0x000000707c68723c */ /* 0x000fe200000018ff */
[C---:B-1----:R-:W-:Y:S01]  /*4520*/  F2FP.PACK_AB R4, R49.reuse, R53 ;  /* 0x000000353104723e */ /* 0x042fe200000000ff */
[----:B------:R-:W-:-:S05]  /*4530*/  FADD.FTZ R198, R49, R198 ;  /* 0x000000c631c67221 */ /* 0x000fca0000010000 */
[----:B------:R-:W1:Y:S01]  /*4540*/  MUFU.EX2 R52, R52 ;  /* 0x0000003400347308 */ /* 0x000e620000000800 */
[----:B------:R-:W-:Y:S01]  /*4550*/  HMMA.16816.F32 R120, R124, R36, RZ ;  /* 0x000000247c78723c */ /* 0x000fe200000018ff */
[----:B-----5:R-:W-:-:S06]  /*4560*/  FADD.FTZ R198, R48, R198 ;  /* 0x000000c630c67221 */ /* 0x020fcc0000010000 */
[----:B------:R-:W5:Y:S01]  /*4570*/  MUFU.EX2 R46, R46 ;  /* 0x0000002e002e7308 */ /* 0x000f620000000800 */
[----:B------:R-:W-:Y:S01]  /*4580*/  HMMA.16816.F32 R156, R124, R194, RZ ;  /* 0x000000c27c9c723c */ /* 0x000fe200000018ff */
[C---:B---3--:R-:W-:Y:S01]  /*4590*/  F2FP.PACK_AB R6, R47.reuse, R48 ;  /* 0x000000302f06723e */ /* 0x048fe200000000ff */
[----:B------:R-:W-:-:S05]  /*45a0*/  FADD.FTZ R198, R47, R198 ;  /* 0x000000c62fc67221 */ /* 0x000fca0000010000 */
[----:B------:R-:W3:Y:S01]  /*45b0*/  MUFU.EX2 R45, R45 ;  /* 0x0000002d002d7308 */ /* 0x000ee20000000800 */
[----:B------:R-:W-:Y:S01]  /*45c0*/  HMMA.16816.F32 R148, R124, R190, RZ ;  /* 0x000000be7c94723c */ /* 0x000fe200000018ff */
[----:B-1----:R-:W-:-:S06]  /*45d0*/  FADD.FTZ R197, R52, R197 ;  /* 0x000000c534c57221 */ /* 0x002fcc0000010000 */
        /* <DEDUP_REMOVED lines=16> */
[----:B---3--:R-:W-:-:S06]  /*46e0*/  FADD.FTZ R211, R57, R211 ;  /* 0x000000d339d37221 */ /* 0x008fcc0000010000 */
[----:B------:R-:W3:Y:S01]  /*46f0*/  MUFU.EX2 R64, R64 ;  /* 0x0000004000407308 */ /* 0x000ee20000000800 */
[----:B------:R-:W-:Y:S01]  /*4700*/  HMMA.16816.F32 R124, R124, R38, RZ ;  /* 0x000000267c7c723c */ /* 0x000fe200000018ff */
[----:B-1----:R-:W-:-:S06]  /*4710*/  FADD.FTZ R211, R60, R211 ;  /* 0x000000d33cd37221 */ /* 0x002fcc0000010000 */
[----:B------:R-:W1:Y:S01]  /*4720*/  MUFU.EX2 R66, R66 ;  /* 0x0000004200427308 */ /* 0x000e620000000800 */
[----:B------:R-:W-:Y:S01]  /*4730*/  HMMA.16816.F32 R176, R128, R192, RZ ;  /* 0x000000c080b0723c */ /* 0x000fe200000018ff */
[----:B-----5:R-:W-:-:S06]  /*4740*/  FADD.FTZ R211, R61, R211 ;  /* 0x000000d33dd37221 */ /* 0x020fcc0000010000 */
[----:B------:R-:W5:Y:S01]  /*4750*/  MUFU.EX2 R65, R65 ;  /* 0x0000004100417308 */ /* 0x000f620000000800 */
[C---:B------:R-:W-:Y:S01]  /*4760*/  HMMA.16816.F32 R160, R4.reuse, R40, R160 ;  /* 0x0000002804a0723c */ /* 0x040fe200000018a0 */
[----:B------:R-:W-:Y:S02]  /*4770*/  IMAD.MOV.U32 R192, RZ, RZ, R168 ;  /* 0x000000ffffc07224 */ /* 0x000fe400078e00a8 */
[----:B------:R-:W-:Y:S02]  /*4780*/  IMAD.MOV.U32 R193, RZ, RZ, R167 ;  /* 0x000000ffffc17224 */ /* 0x000fe400078e00a7 */
[----:B---3--:R-:W-:Y:S02]  /*4790*/  FADD.FTZ R222, R64, R222 ;  /* 0x000000de40de7221 */ /* 0x008fe40000010000 */
[----:B------:R-:W3:Y:S01]  /*47a0*/  MUFU.EX2 R67, R67 ;  /* 0x0000004300437308 */ /* 0x000ee20000000800 */
[----:B------:R-:W-:Y:S01]  /*47b0*/  HMMA.16816.F32 R152, R4, R32, R152 ;  /* 0x000000200498723c */ /* 0x000fe20000001898 */
[----:B-1----:R-:W-:-:S06]  /*47c0*/  FADD.FTZ R222, R66, R222 ;  /* 0x000000de42de7221 */ /* 0x002fcc0000010000 */
[----:B------:R-:W1:Y:S01]  /*47d0*/  MUFU.EX2 R227, R227 ;  /* 0x000000e300e37308 */ /* 0x000e620000000800 */
[----:B------:R-:W-:Y:S01]  /*47e0*/  HMMA.16816.F32 R144, R4, R28, R144 ;  /* 0x0000001c0490723c */ /* 0x000fe20000001890 */
[----:B-----5:R-:W-:-:S06]  /*47f0*/  FADD.FTZ R222, R65, R222 ;  /* 0x000000de41de7221 */ /* 0x020fcc0000010000 */
[----:B------:R-:W5:Y:S01]  /*4800*/  MUFU.EX2 R226, R226 ;  /* 0x000000e200e27308 */ /* 0x000f620000000800 */
[----:B------:R-:W-:Y:S01]  /*4810*/  HMMA.16816.F32 R136, R4, R24, R136 ;  /* 0x000000180488723c */ /* 0x000fe20000001888 */
[----:B---3--:R-:W-:-:S06]  /*4820*/  FADD.FTZ R222, R67, R222 ;  /* 0x000000de43de7221 */ /* 0x008fcc0000010000 */
[----:B------:R-:W3:Y:S01]  /*4830*/  MUFU.EX2 R225, R225 ;  /* 0x000000e100e17308 */ /* 0x000ee20000000800 */
[----:B------:R-:W-:Y:S01]  /*4840*/  HMMA.16816.F32 R72, R4, R20, R72 ;  /* 0x000000140448723c */ /* 0x000fe20000001848 */
[----:B-1----:R-:W-:-:S06]  /*4850*/  FADD.FTZ R211, R227, R211 ;  /* 0x000000d3e3d37221 */ /* 0x002fcc0000010000 */
[----:B------:R-:W1:Y:S01]  /*4860*/  MUFU.EX2 R224, R224 ;  /* 0x000000e000e07308 */ /* 0x000e620000000800 */
[----:B------:R-:W-:Y:S01]  /*4870*/  HMMA.16816.F32 R88, R4, R16, R88 ;  /* 0x000000100458723c */ /* 0x000fe20000001858 */
[----:B-----5:R-:W-:-:S06]  /*4880*/  FADD.FTZ R211, R226, R211 ;  /* 0x000000d3e2d37221 */ /* 0x020fcc0000010000 */
[----:B------:R-:W5:Y:S01]  /*4890*/  MUFU.EX2 R217, R217 ;  /* 0x000000d900d97308 */ /* 0x000f620000000800 */
[----:B----4-:R-:W-:Y:S01]  /*48a0*/  HMMA.16816.F32 R104, R4, R12, R104 ;  /* 0x0000000c0468723c */ /* 0x010fe20000001868 */
[----:B---3--:R-:W-:-:S06]  /*48b0*/  FADD.FTZ R211, R225, R211 ;  /* 0x000000d3e1d37221 */ /* 0x008fcc0000010000 */
[----:B------:R-:W3:Y:S01]  /*48c0*/  MUFU.EX2 R220, R220 ;  /* 0x000000dc00dc7308 */ /* 0x000ee20000000800 */
[----:B--2---:R-:W-:Y:S01]  /*48d0*/  HMMA.16816.F32 R120, R4, R8, R120 ;  /* 0x000000080478723c */ /* 0x004fe20000001878 */
[----:B-1----:R-:W-:-:S06]  /*48e0*/  FADD.FTZ R211, R224, R211 ;  /* 0x000000d3e0d37221 */ /* 0x002fcc0000010000 */
[----:B------:R-:W1:Y:S01]  /*48f0*/  MUFU.EX2 R219, R219 ;  /* 0x000000db00db7308 */ /* 0x000e620000000800 */
[----:B------:R-:W-:Y:S01]  /*4900*/  HMMA.16816.F32 R156, R4, R42, R156 ;  /* 0x0000002a049c723c */ /* 0x000fe2000000189c */
[----:B-----5:R-:W-:-:S06]  /*4910*/  FADD.FTZ R211, R217, R211 ;  /* 0x000000d3d9d37221 */ /* 0x020fcc0000010000 */
[----:B------:R-:W-:Y:S01]  /*4920*/  MUFU.EX2 R218, R218 ;  /* 0x000000da00da7308 */ /* 0x000fe20000000800 */
[----:B------:R-:W-:Y:S01]  /*4930*/  HMMA.16816.F32 R148, R4, R34, R148 ;  /* 0x000000220494723c */ /* 0x000fe20000001894 */
[----:B---3--:R-:W-:-:S06]  /*4940*/  FADD.FTZ R211, R220, R211 ;  /* 0x000000d3dcd37221 */ /* 0x008fcc0000010000 */
[----:B------:R-:W-:Y:S01]  /*4950*/  MUFU.EX2 R212, R212 ;  /* 0x000000d400d47308 */ /* 0x000fe20000000800 */
[----:B------:R-:W-:Y:S01]  /*4960*/  HMMA.16816.F32 R140, R4, R30, R140 ;  /* 0x0000001e048c723c */ /* 0x000fe2000000188c */
[----:B-1----:R-:W-:-:S06]  /*4970*/  FADD.FTZ R211, R219, R211 ;  /* 0x000000d3dbd37221 */ /* 0x002fcc0000010000 */
[----:B------:R-:W-:Y:S01]  /*4980*/  MUFU.EX2 R216, R216 ;  /* 0x000000d800d87308 */ /* 0x000fe20000000800 */
[C---:B------:R-:W-:Y:S07]  /*4990*/  HMMA.16816.F32 R132, R4.reuse, R26, R132 ;  /* 0x0000001a0484723c */ /* 0x040fee0000001884 */
[----:B------:R-:W-:Y:S01]  /*49a0*/  MUFU.EX2 R215, R215 ;  /* 0x000000d700d77308 */ /* 0x000fe20000000800 */
[C---:B------:R-:W-:Y:S07]  /*49b0*/  HMMA.16816.F32 R76, R4.reuse, R22, R76 ;  /* 0x00000016044c723c */ /* 0x040fee000000184c */
[----:B------:R-:W-:Y:S01]  /*49c0*/  MUFU.EX2 R214, R214 ;  /* 0x000000d600d67308 */ /* 0x000fe20000000800 */
[C---:B------:R-:W-:Y:S07]  /*49d0*/  HMMA.16816.F32 R92, R4.reuse, R18, R92 ;  /* 0x00000012045c723c */ /* 0x040fee000000185c */
[----:B------:R-:W-:Y:S01]  /*49e0*/  MUFU.EX2 R210, R210 ;  /* 0x000000d200d27308 */ /* 0x000fe20000000800 */
[C---:B------:R-:W-:Y:S07]  /*49f0*/  HMMA.16816.F32 R108, R4.reuse, R14, R108 ;  /* 0x0000000e046c723c */ /* 0x040fee000000186c */
[----:B------:R-:W-:Y:S01]  /*4a00*/  MUFU.EX2 R209, R209 ;  /* 0x000000d100d17308 */ /* 0x000fe20000000800 */
[----:B------:R-:W-:Y:S07]  /*4a10*/  HMMA.16816.F32 R124, R4, R10, R124 ;  /* 0x0000000a047c723c */ /* 0x000fee000000187c */
[----:B------:R-:W-:Y:S01]  /*4a20*/  F2FP.PACK_AB R4, R57, R58 ;  /* 0x0000003a3904723e */ /* 0x000fe200000000ff */
[----:B------:R-:W-:Y:S01]  /*4a30*/  HMMA.16816.F32 R172, R128, R188, RZ ;  /* 0x000000bc80ac723c */ /* 0x000fe200000018ff */
[----:B------:R-:W-:Y:S01]  /*4a40*/  F2FP.PACK_AB R5, R66, R64 ;  /* 0x000000404205723e */ /* 0x000fe200000000ff */
[----:B------:R-:W-:Y:S01]  /*4a50*/  MUFU.EX2 R208, R208 ;  /* 0x000000d000d07308 */ /* 0x000fe20000000800 */
[----:B------:R-:W-:-:S02]  /*4a60*/  F2FP.PACK_AB R6, R61, R60 ;  /* 0x0000003c3d06723e */ /* 0x000fc400000000ff */
[----:B------:R-:W-:Y:S02]  /*4a70*/  F2FP.PACK_AB R7, R67, R65 ;  /* 0x000000414307723e */ /* 0x000fe400000000ff */
[----:B------:R-:W-:Y:S01]  /*4a80*/  IMAD.MOV.U32 R188, RZ, RZ, R166 ;  /* 0x000000ffffbc7224 */ /* 0x000fe200078e00a6 */
[----:B------:R-:W-:Y:S01]  /*4a90*/  HMMA.16816.F32 R168, R128, R184, RZ ;  /* 0x000000b880a8723c */ /* 0x000fe200000018ff */
[----:B------:R-:W-:Y:S01]  /*4aa0*/  IMAD.MOV.U32 R189, RZ, RZ, R165 ;  /* 0x000000ffffbd7224 */ /* 0x000fe200078e00a5 */
[----:B------:R-:W-:Y:S05]  /*4ab0*/  MUFU.EX2 R205, R205 ;  /* 0x000000cd00cd7308 */ /* 0x000fea0000000800 */
[----:B------:R-:W-:Y:S01]  /*4ac0*/  IMAD.MOV.U32 R185, RZ, RZ, R100 ;  /* 0x000000ffffb97224 */ /* 0x000fe200078e0064 */
[C---:B------:R-:W-:Y:S02]  /*4ad0*/  HMMA.16816.F32 R176, R4.reuse, R40, R176 ;  /* 0x0000002804b0723c */ /* 0x040fe400000018b0 */
[----:B------:R-:W1:Y:S05]  /*4ae0*/  MUFU.EX2 R204, R204 ;  /* 0x000000cc00cc7308 */ /* 0x000e6a0000000800 */
[----:B------:R-:W-:Y:S01]  /*4af0*/  IMAD.MOV.U32 R40, RZ, RZ, R164 ;  /* 0x000000ffff287224 */ /* 0x000fe200078e00a4 */
[----:B------:R-:W-:Y:S01]  /*4b00*/  HMMA.16816.F32 R172, R4, R32, R172 ;  /* 0x0000002004ac723c */ /* 0x000fe200000018ac */
[----:B------:R-:W-:-:S06]  /*4b10*/  IMAD.MOV.U32 R41, RZ, RZ, R103 ;  /* 0x000000ffff297224 */ /* 0x000fcc00078e0067 */
[----:B------:R-:W-:Y:S01]  /*4b20*/  IMAD.MOV.U32 R33, RZ, RZ, R102 ;  /* 0x000000ffff217224 */ /* 0x000fe200078e0066 */
[----:B------:R-:W-:Y:S01]  /*4b30*/  HMMA.16816.F32 R164, R128, R180, RZ ;  /* 0x000000b480a4723c */ /* 0x000fe200000018ff */
[----:B------:R-:W-:-:S07]  /*4b40*/  IMAD.MOV.U32 R32, RZ, RZ, R101 ;  /* 0x000000ffff207224 */ /* 0x000fce00078e0065 */
[----:B------:R-:W-:Y:S07]  /*4b50*/  HMMA.16816.F32 R116, R128, R36, RZ ;  /* 0x000000248074723c */ /* 0x000fee00000018ff */
[----:B------:R-:W-:Y:S01]  /*4b60*/  IMAD.MOV.U32 R36, RZ, RZ, R40 ;  /* 0x000000ffff247224 */ /* 0x000fe200078e0028 */
[----:B------:R-:W-:Y:S01]  /*4b70*/  HMMA.16816.F32 R168, R4, R28, R168 ;  /* 0x0000001c04a8723c */ /* 0x000fe200000018a8 */
[----:B------:R-:W-:Y:S02]  /*4b80*/  IMAD.MOV.U32 R37, RZ, RZ, R185 ;  /* 0x000000ffff257224 */ /* 0x000fe400078e00b9 */
[----:B------:R-:W-:-:S02]  /*4b90*/  IMAD.MOV.U32 R40, RZ, RZ, R188 ;  /* 0x000000ffff287224 */ /* 0x000fc400078e00bc */
[----:B------:R-:W-:Y:S02]  /*4ba0*/  FFMA.FTZ R37, R37, c[0x0][0x2d0], -R206 ;  /* 0x0000b40025257a23 */ /* 0x000fe400000108ce */
[----:B------:R-:W-:Y:S01]  /*4bb0*/  IMAD.MOV.U32 R29, RZ, RZ, R41 ;  /* 0x000000ffff1d7224 */ /* 0x000fe200078e0029 */
[----:B------:R-:W-:Y:S01]  /*4bc0*/  HMMA.16816.F32 R164, R4, R24, R164 ;  /* 0x0000001804a4723c */ /* 0x000fe200000018a4 */
[----:B------:R-:W-:Y:S02]  /*4bd0*/  IMAD.MOV.U32 R41, RZ, RZ, R189 ;  /* 0x000000ffff297224 */ /* 0x000fe400078e00bd */
[----:B------:R-:W-:Y:S01]  /*4be0*/  IMAD.MOV.U32 R28, RZ, RZ, R192 ;  /* 0x000000ffff1c7224 */ /* 0x000fe200078e00c0 */
[----:B------:R-:W-:Y:S01]  /*4bf0*/  MUFU.EX2 R37, R37 ;  /* 0x0000002500257308 */ /* 0x000fe20000000800 */
[--C-:B------:R-:W-:Y:S02]  /*4c00*/  FFMA.FTZ R41, R41, c[0x0][0x2d0], -R228.reuse ;  /* 0x0000b40029297a23 */ /* 0x100fe400000108e4 */
[----:B------:R-:W-:Y:S01]  /*4c10*/  IMAD.MOV.U32 R25, RZ, RZ, R193 ;  /* 0x000000ffff197224 */ /* 0x000fe200078e00c1 */
[----:B------:R-:W-:Y:S01]  /*4c20*/  HMMA.16816.F32 R68, R128, R80, RZ ;  /* 0x000000508044723c */ /* 0x000fe200000018ff */
[----:B------:R-:W-:-:S03]  /*4c30*/  FFMA.FTZ R40, R40, c[0x0][0x2d0], -R228 ;  /* 0x0000b40028287a23 */ /* 0x000fc600000108e4 */
[----:B------:R-:W-:Y:S04]  /*4c40*/  MUFU.EX2 R41, R41 ;  /* 0x0000002900297308 */ /* 0x000fe80000000800 */
[C---:B------:R-:W-:Y:S04]  /*4c50*/  HMMA.16816.F32 R84, R128.reuse, R96, RZ ;  /* 0x000000608054723c */ /* 0x040fe800000018ff */
[----:B------:R-:W-:Y:S04]  /*4c60*/  MUFU.EX2 R40, R40 ;  /* 0x0000002800287308 */ /* 0x000fe80000000800 */
        /* <DEDUP_REMOVED lines=8> */
[----:B------:R-:W-:Y:S07]  /*4cf0*/  HMMA.16816.F32 R128, R128, R38, RZ ;  /* 0x000000268080723c */ /* 0x000fee00000018ff */
[--C-:B------:R-:W-:Y:S01]  /*4d00*/  FFMA.FTZ R38, R36, c[0x0][0x2d0], -R206.reuse ;  /* 0x0000b40024267a23 */ /* 0x100fe200000108ce */
[----:B------:R-:W-:Y:S01]  /*4d10*/  HMMA.16816.F32 R116, R4, R8, R116 ;  /* 0x000000080474723c */ /* 0x000fe20000001874 */
[----:B------:R-:W-:-:S02]  /*4d20*/  FFMA.FTZ R36, R32, c[0x0][0x2d0], -R206 ;  /* 0x0000b40020247a23 */ /* 0x000fc400000108ce */
[--C-:B------:R-:W-:Y:S01]  /*4d30*/  FFMA.FTZ R39, R29, c[0x0][0x2d0], -R206.reuse ;  /* 0x0000b4001d277a23 */ /* 0x100fe200000108ce */
[----:B-1----:R-:W-:Y:S01]  /*4d40*/  F2FP.PACK_AB R29, R204, R205 ;  /* 0x000000cdcc1d723e */ /* 0x002fe200000000ff */
[--C-:B------:R-:W-:Y:S01]  /*4d50*/  FFMA.FTZ R32, R229, c[0x0][0x2d0], -R201.reuse ;  /* 0x0000b400e5207a23 */ /* 0x100fe200000108c9 */
[----:B------:R-:W-:Y:S01]  /*4d60*/  MUFU.EX2 R38, R38 ;  /* 0x0000002600267308 */ /* 0x000fe20000000800 */
[----:B------:R-:W-:Y:S01]  /*4d70*/  FFMA.FTZ R206, R207, c[0x0][0x2d0], -R206 ;  /* 0x0000b400cfce7a23 */ /* 0x000fe200000108ce */
[C---:B------:R-:W-:Y:S06]  /*4d80*/  HMMA.16816.F32 R188, R4.reuse, R34, R188 ;  /* 0x0000002204bc723c */ /* 0x040fec00000018bc */
[----:B------:R-:W1:Y:S01]  /*4d90*/  MUFU.EX2 R39, R39 ;  /* 0x0000002700277308 */ /* 0x000e620000000800 */
[--C-:B------:R-:W-:Y:S01]  /*4da0*/  FFMA.FTZ R35, R33, c[0x0][0x2d0], -R201.reuse ;  /* 0x0000b40021237a23 */ /* 0x100fe200000108c9 */
[----:B------:R-:W-:Y:S01]  /*4db0*/  HMMA.16816.F32 R128, R4, R10, R128 ;  /* 0x0000000a0480723c */ /* 0x000fe20000001880 */
[----:B------:R-:W2:Y:S01]  /*4dc0*/  LDSM.16.MT88.4 R8, [R248+0x1100] ;  /* 0x00110000f808783b */ /* 0x000ea20000004200 */
[----:B------:R-:W-:-:S02]  /*4dd0*/  FFMA.FTZ R34, R231, c[0x0][0x2d0], -R201 ;  /* 0x0000b400e7227a23 */ /* 0x000fc400000108c9 */
[----:B------:R-:W-:Y:S02]  /*4de0*/  FFMA.FTZ R33, R230, c[0x0][0x2d0], -R201 ;  /* 0x0000b400e6217a23 */ /* 0x000fe400000108c9 */
[----:B------:R-:W3:Y:S02]  /*4df0*/  MUFU.EX2 R36, R36 ;  /* 0x0000002400247308 */ /* 0x000ee40000000800 */
[C---:B------:R-:W-:Y:S06]  /*4e00*/  HMMA.16816.F32 R192, R4.reuse, R42, R192 ;  /* 0x0000002a04c0723c */ /* 0x040fec00000018c0 */
[----:B------:R-:W4:Y:S01]  /*4e10*/  MUFU.EX2 R35, R35 ;  /* 0x0000002300237308 */ /* 0x000f220000000800 */
[--C-:B------:R-:W-:Y:S01]  /*4e20*/  FFMA.FTZ R43, R25, c[0x0][0x2d0], -R228.reuse ;  /* 0x0000b400192b7a23 */ /* 0x100fe200000108e4 */
[----:B------:R-:W-:Y:S01]  /*4e30*/  HMMA.16816.F32 R68, R4, R20, R68 ;  /* 0x000000140444723c */ /* 0x000fe20000001844 */
[----:B------:R-:W-:Y:S01]  /*4e40*/  FFMA.FTZ R42, R28, c[0x0][0x2d0], -R228 ;  /* 0x0000b4001c2a7a23 */ /* 0x000fe200000108e4 */
[----:B-1----:R-:W-:Y:S01]  /*4e50*/  F2FP.PACK_AB R24, R38, R39 ;  /* 0x000000272618723e */ /* 0x002fe200000000ff */
[----:B------:R-:W-:Y:S01]  /*4e60*/  FADD.FTZ R198, R39, R198 ;  /* 0x000000c627c67221 */ /* 0x000fe20000010000 */
[----:B------:R-:W-:-:S02]  /*4e70*/  F2FP.PACK_AB R28, R209, R210 ;  /* 0x000000d2d11c723e */ /* 0x000fc400000000ff */
[----:B------:R-:W1:Y:S01]  /*4e80*/  MUFU.EX2 R43, R43 ;  /* 0x0000002b002b7308 */ /* 0x000e620000000800 */
[----:B------:R-:W-:Y:S01]  /*4e90*/  FADD.FTZ R198, R38, R198 ;  /* 0x000000c626c67221 */ /* 0x000fe20000010000 */
[----:B------:R-:W-:Y:S03]  /*4ea0*/  HMMA.16816.F32 R84, R4, R16, R84 ;  /* 0x000000100454723c */ /* 0x000fe60000001854 */
[----:B------:R-:W-:-:S03]  /*4eb0*/  FADD.FTZ R198, R37, R198 ;  /* 0x000000c625c67221 */ /* 0x000fc60000010000 */
[----:B------:R-:W5:Y:S01]  /*4ec0*/  MUFU.EX2 R42, R42 ;  /* 0x0000002a002a7308 */ /* 0x000f620000000800 */
[----:B---3--:R-:W-:Y:S01]  /*4ed0*/  FADD.FTZ R198, R36, R198 ;  /* 0x000000c624c67221 */ /* 0x008fe20000010000 */
[----:B------:R-:W-:Y:S01]  /*4ee0*/  HMMA.16816.F32 R100, R4, R12, R100 ;  /* 0x0000000c0464723c */ /* 0x000fe20000001864 */
[----:B----4-:R-:W-:Y:S02]  /*4ef0*/  FADD.FTZ R197, R35, R197 ;  /* 0x000000c523c57221 */ /* 0x010fe40000010000 */
[----:B------:R-:W-:-:S03]  /*4f00*/  FADD.FTZ R198, R210, R198 ;  /* 0x000000c6d2c67221 */ /* 0x000fc60000010000 */
[----:B------:R-:W3:Y:S01]  /*4f10*/  MUFU.EX2 R34, R34 ;  /* 0x0000002200227308 */ /* 0x000ee20000000800 */
[----:B-1----:R-:W-:Y:S01]  /*4f20*/  FADD.FTZ R222, R43, R222 ;  /* 0x000000de2bde7221 */ /* 0x002fe20000010000 */
[----:B------:R-:W-:Y:S01]  /*4f30*/  HMMA.16816.F32 R184, R4, R30, R184 ;  /* 0x0000001e04b8723c */ /* 0x000fe200000018b8 */
[----:B------:R-:W-:-:S04]  /*4f40*/  FADD.FTZ R198, R209, R198 ;  /* 0x000000c6d1c67221 */ /* 0x000fc80000010000 */
[----:B------:R-:W-:Y:S01]  /*4f50*/  FADD.FTZ R198, R208, R198 ;  /* 0x000000c6d0c67221 */ /* 0x000fe20000010000 */
[----:B------:R-:W1:Y:S01]  /*4f60*/  MUFU.EX2 R33, R33 ;  /* 0x0000002100217308 */ /* 0x000e620000000800 */
[----:B-----5:R-:W-:Y:S01]  /*4f70*/  FADD.FTZ R222, R42, R222 ;  /* 0x000000de2ade7221 */ /* 0x020fe20000010000 */
[----:B------:R-:W-:Y:S03]  /*4f80*/  HMMA.16816.F32 R180, R4, R26, R180 ;  /* 0x0000001a04b4723c */ /* 0x000fe600000018b4 */
[----:B------:R-:W-:-:S03]  /*4f90*/  FADD.FTZ R222, R41, R222 ;  /* 0x000000de29de7221 */ /* 0x000fc60000010000 */
[----:B------:R-:W4:Y:S01]  /*4fa0*/  MUFU.EX2 R32, R32 ;  /* 0x0000002000207308 */ /* 0x000f220000000800 */
[----:B---3--:R-:W-:Y:S01]  /*4fb0*/  F2FP.PACK_AB R25, R34, R35 ;  /* 0x000000232219723e */ /* 0x008fe200000000ff */
[C---:B------:R-:W-:Y:S01]  /*4fc0*/  HMMA.16816.F32 R80, R4.reuse, R22, R80 ;  /* 0x000000160450723c */ /* 0x040fe20000001850 */
[----:B------:R-:W-:Y:S01]  /*4fd0*/  F2FP.PACK_AB R26, R36, R37 ;  /* 0x00000025241a723e */ /* 0x000fe200000000ff */
[----:B------:R-:W-:Y:S01]  /*4fe0*/  LDSM.16.MT88.4 R20, [R248+0x3100] ;  /* 0x00310000f814783b */ /* 0x000fe20000004200 */
[----:B------:R-:W-:Y:S02]  /*4ff0*/  FADD.FTZ R222, R40, R222 ;  /* 0x000000de28de7221 */ /* 0x000fe40000010000 */
[----:B------:R-:W-:Y:S01]  /*5000*/  FADD.FTZ R197, R34, R197 ;  /* 0x000000c522c57221 */ /* 0x000fe20000010000 */
[----:B------:R-:W3:Y:S01]  /*5010*/  MUFU.EX2 R206, R206 ;  /* 0x000000ce00ce7308 */ /* 0x000ee20000000800 */
[----:B------:R-:W-:Y:S01]  /*5020*/  FADD.FTZ R222, R212, R222 ;  /* 0x000000ded4de7221 */ /* 0x000fe20000010000 */
[----:B------:R-:W-:Y:S01]  /*5030*/  HMMA.16816.F32 R96, R4, R18, R96 ;  /* 0x000000120460723c */ /* 0x000fe20000001860 */
[----:B------:R-:W5:Y:S01]  /*5040*/  LDSM.16.MT88.4 R16, [R242+0x1100] ;  /* 0x00110000f210783b */ /* 0x000f620000004200 */
[----:B-1----:R-:W-:-:S02]  /*5050*/  FADD.FTZ R197, R33, R197 ;  /* 0x000000c521c57221 */ /* 0x002fc40000010000 */
[----:B------:R-:W-:Y:S01]  /*5060*/  FADD.FTZ R222, R216, R222 ;  /* 0x000000ded8de7221 */ /* 0x000fe20000010000 */
[C---:B----4-:R-:W-:Y:S01]  /*5070*/  F2FP.PACK_AB R27, R32.reuse, R33 ;  /* 0x00000021201b723e */ /* 0x050fe200000000ff */
[----:B------:R-:W-:Y:S02]  /*5080*/  FADD.FTZ R197, R32, R197 ;  /* 0x000000c520c57221 */ /* 0x000fe40000010000 */
[----:B------:R-:W-:Y:S01]  /*5090*/  HMMA.16816.F32 R112, R4, R14, R112 ;  /* 0x0000000e0470723c */ /* 0x000fe20000001870 */
[----:B------:R-:W1:Y:S01]  /*50a0*/  LDSM.16.MT88.4 R12, [R241+0x1100] ;  /* 0x00110000f10c783b */ /* 0x000e620000004200 */
[----:B------:R-:W-:Y:S02]  /*50b0*/  FADD.FTZ R222, R215, R222 ;  /* 0x000000ded7de7221 */ /* 0x000fe40000010000 */
[----:B------:R-:W-:Y:S01]  /*50c0*/  FADD.FTZ R197, R205, R197 ;  /* 0x000000c5cdc57221 */ /* 0x000fe20000010000 */
[----:B---3--:R-:W-:Y:S02]  /*50d0*/  F2FP.PACK_AB R30, R206, R208 ;  /* 0x000000d0ce1e723e */ /* 0x008fe400000000ff */
[----:B------:R-:W-:Y:S01]  /*50e0*/  F2FP.PACK_AB R4, R226, R227 ;  /* 0x000000e3e204723e */ /* 0x000fe200000000ff */
[----:B--2---:R-:W-:Y:S01]  /*50f0*/  HMMA.16816.F32 R160, R24, R8, R160 ;  /* 0x0000000818a0723c */ /* 0x004fe200000018a0 */
[----:B------:R-:W-:Y:S01]  /*5100*/  F2FP.PACK_AB R5, R42, R43 ;  /* 0x0000002b2a05723e */ /* 0x000fe200000000ff */
[----:B------:R-:W-:Y:S01]  /*5110*/  FADD.FTZ R197, R204, R197 ;  /* 0x000000c5ccc57221 */ /* 0x000fe20000010000 */
[----:B------:R-:W-:-:S02]  /*5120*/  F2FP.PACK_AB R6, R224, R225 ;  /* 0x000000e1e006723e */ /* 0x000fc400000000ff */
[----:B------:R-:W-:-:S03]  /*5130*/  F2FP.PACK_AB R7, R40, R41 ;  /* 0x000000292807723e */ /* 0x000fc600000000ff */
[----:B------:R-:W-:Y:S08]  /*5140*/  HMMA.16816.F32 R156, R24, R10, R156 ;  /* 0x0000000a189c723c */ /* 0x000ff0000000189c */
[C---:B------:R-:W-:Y:S08]  /*5150*/  HMMA.16816.F32 R176, R4.reuse, R8, R176 ;  /* 0x0000000804b0723c */ /* 0x040ff000000018b0 */
[C---:B------:R-:W-:Y:S01]  /*5160*/  HMMA.16816.F32 R192, R4.reuse, R10, R192 ;  /* 0x0000000a04c0723c */ /* 0x040fe200000018c0 */
[----:B------:R-:W2:Y:S07]  /*5170*/  LDSM.16.MT88.4 R8, [R240+0x1100] ;  /* 0x00110000f008783b */ /* 0x000eae0000004200 */
[-C--:B-----5:R-:W-:Y:S08]  /*5180*/  HMMA.16816.F32 R172, R4, R16.reuse, R172 ;  /* 0x0000001004ac723c */ /* 0x0a0ff000000018ac */
[C---:B------:R-:W-:Y:S08]  /*5190*/  HMMA.16816.F32 R152, R24.reuse, R16, R152 ;  /* 0x000000101898723c */ /* 0x040ff00000001898 */
[-C--:B------:R-:W-:Y:S08]  /*51a0*/  HMMA.16816.F32 R148, R24, R18.reuse, R148 ;  /* 0x000000121894723c */ /* 0x080ff00000001894 */
[C---:B------:R-:W-:Y:S01]  /*51b0*/  HMMA.16816.F32 R188, R4.reuse, R18, R188 ;  /* 0x0000001204bc723c */ /* 0x040fe200000018bc */
[----:B------:R-:W3:Y:S07]  /*51c0*/  LDSM.16.MT88.4 R16, [R242+0x3100] ;  /* 0x00310000f210783b */ /* 0x000eee0000004200 */
[-C--:B-1----:R-:W-:Y:S08]  /*51d0*/  HMMA.16816.F32 R168, R4, R12.reuse, R168 ;  /* 0x0000000c04a8723c */ /* 0x082ff000000018a8 */
[C---:B------:R-:W-:Y:S08]  /*51e0*/  HMMA.16816.F32 R144, R24.reuse, R12, R144 ;  /* 0x0000000c1890723c */ /* 0x040ff00000001890 */
[-C--:B------:R-:W-:Y:S08]  /*51f0*/  HMMA.16816.F32 R140, R24, R14.reuse, R140 ;  /* 0x0000000e188c723c */ /* 0x080ff0000000188c */
[C---:B------:R-:W-:Y:S01]  /*5200*/  HMMA.16816.F32 R184, R4.reuse, R14, R184 ;  /* 0x0000000e04b8723c */ /* 0x040fe200000018b8 */
[----:B------:R-:W1:Y:S07]  /*5210*/  LDSM.16.MT88.4 R12, [R241+0x3100] ;  /* 0x00310000f10c783b */ /* 0x000e6e0000004200 */
[-C--:B--2---:R-:W-:Y:S08]  /*5220*/  HMMA.16816.F32 R164, R4, R8.reuse, R164 ;  /* 0x0000000804a4723c */ /* 0x084ff000000018a4 */
[C---:B------:R-:W-:Y:S08]  /*5230*/  HMMA.16816.F32 R136, R24.reuse, R8, R136 ;  /* 0x000000081888723c */ /* 0x040ff00000001888 */
[-C--:B------:R-:W-:Y:S08]  /*5240*/  HMMA.16816.F32 R132, R24, R10.reuse, R132 ;  /* 0x0000000a1884723c */ /* 0x080ff00000001884 */
[----:B------:R-:W-:Y:S01]  /*5250*/  HMMA.16816.F32 R180, R4, R10, R180 ;  /* 0x0000000a04b4723c */ /* 0x000fe200000018b4 */
[----:B------:R-:W2:Y:S07]  /*5260*/  LDSM.16.MT88.4 R8, [R240+0x3100] ;  /* 0x00310000f008783b */ /* 0x000eae0000004200 */
[C---:B---3--:R-:W-:Y:S08]  /*5270*/  HMMA.16816.F32 R88, R24.reuse, R16, R88 ;  /* 0x000000101858723c */ /* 0x048ff00000001858 */
[C---:B-1----:R-:W-:Y:S08]  /*5280*/  HMMA.16816.F32 R104, R24.reuse, R12, R104 ;  /* 0x0000000c1868723c */ /* 0x042ff00000001868 */
[C---:B------:R-:W-:Y:S08]  /*5290*/  HMMA.16816.F32 R92, R24.reuse, R18, R92 ;  /* 0x00000012185c723c */ /* 0x040ff0000000185c */
[----:B------:R-:W-:Y:S08]  /*52a0*/  HMMA.16816.F32 R108, R24, R14, R108 ;  /* 0x0000000e186c723c */ /* 0x000ff0000000186c */
[----:B------:R-:W-:Y:S08]  /*52b0*/  HMMA.16816.F32 R84, R4, R16, R84 ;  /* 0x000000100454723c */ /* 0x000ff00000001854 */
[C---:B--2---:R-:W-:Y:S08]  /*52c0*/  HMMA.16816.F32 R120, R24.reuse, R8, R120 ;  /* 0x000000081878723c */ /* 0x044ff00000001878 */
[----:B------:R-:W-:Y:S08]  /*52d0*/  HMMA.16816.F32 R124, R24, R10, R124 ;  /* 0x0000000a187c723c */ /* 0x000ff0000000187c */
[C---:B------:R-:W-:Y:S01]  /*52e0*/  HMMA.16816.F32 R96, R4.reuse, R18, R96 ;  /* 0x000000120460723c */ /* 0x040fe20000001860 */
[----:B------:R-:W1:Y:S07]  /*52f0*/  LDSM.16.MT88.4 R16, [R248+0x1900] ;  /* 0x00190000f810783b */ /* 0x000e6e0000004200 */
[C---:B------:R-:W-:Y:S08]  /*5300*/  HMMA.16816.F32 R100, R4.reuse, R12, R100 ;  /* 0x0000000c0464723c */ /* 0x040ff00000001864 */
[C---:B------:R-:W-:Y:S01]  /*5310*/  HMMA.16816.F32 R112, R4.reuse, R14, R112 ;  /* 0x0000000e0470723c */ /* 0x040fe20000001870 */
[----:B------:R-:W2:Y:S07]  /*5320*/  LDSM.16.MT88.4 R12, [R242+0x1900] ;  /* 0x00190000f20c783b */ /* 0x000eae0000004200 */
[C---:B------:R-:W-:Y:S08]  /*5330*/  HMMA.16816.F32 R116, R4.reuse, R8, R116 ;  /* 0x000000080474723c */ /* 0x040ff00000001874 */
[C---:B------:R-:W-:Y:S01]  /*5340*/  HMMA.16816.F32 R128, R4.reuse, R10, R128 ;  /* 0x0000000a0480723c */ /* 0x040fe20000001880 */
[----:B------:R-:W3:Y:S07]  /*5350*/  LDSM.16.MT88.4 R8, [R241+0x1900] ;  /* 0x00190000f108783b */ /* 0x000eee0000004200 */
[C---:B------:R-:W-:Y:S08]  /*5360*/  HMMA.16816.F32 R68, R4.reuse, R20, R68 ;  /* 0x000000140444723c */ /* 0x040ff00000001844 */
[----:B------:R-:W-:Y:S07]  /*5370*/  HMMA.16816.F32 R80, R4, R22, R80 ;  /* 0x000000160450723c */ /* 0x000fee0000001850 */
[--C-:B------:R-:W-:Y:S01]  /*5380*/  FFMA.FTZ R4, R203, c[0x0][0x2d0], -R201.reuse ;  /* 0x0000b400cb047a23 */ /* 0x100fe200000108c9 */
[----:B------:R-:W-:Y:S01]  /*5390*/  F2FP.PACK_AB R5, R216, R212 ;  /* 0x000000d4d805723e */ /* 0x000fe200000000ff */
[----:B------:R-:W-:Y:S01]  /*53a0*/  FFMA.FTZ R203, R202, c[0x0][0x2d0], -R201 ;  /* 0x0000b400cacb7a23 */ /* 0x000fe200000108c9 */
[----:B------:R-:W-:Y:S01]  /*53b0*/  F2FP.PACK_AB R6, R218, R219 ;  /* 0x000000dbda06723e */ /* 0x000fe200000000ff */
[----:B------:R4:W5:Y:S01]  /*53c0*/  MUFU.EX2 R201, R4 ;  /* 0x0000000400c97308 */ /* 0x0009620000000800 */
[----:B------:R-:W-:Y:S01]  /*53d0*/  F2FP.PACK_AB R7, R214, R215 ;  /* 0x000000d7d607723e */ /* 0x000fe200000000ff */
[C---:B------:R-:W-:Y:S06]  /*53e0*/  HMMA.16816.F32 R72, R24.reuse, R20, R72 ;  /* 0x000000141848723c */ /* 0x040fec0000001848 */
[----:B------:R-:W2:Y:S02]  /*53f0*/  MUFU.EX2 R203, R203 ;  /* 0x000000cb00cb7308 */ /* 0x000ea40000000800 */
[----:B------:R-:W-:Y:S01]  /*5400*/  HMMA.16816.F32 R76, R24, R22, R76 ;  /* 0x00000016184c723c */ /* 0x000fe2000000184c */
[----:B------:R-:W3:Y:S04]  /*5410*/  LDSM.16.MT88.4 R24, [R240+0x1900] ;  /* 0x00190000f018783b */ /* 0x000ee80000004200 */
[----:B------:R-:W3:Y:S01]  /*5420*/  LDSM.16.MT88.4 R20, [R248+0x3900] ;  /* 0x00390000f814783b */ /* 0x000ee20000004200 */
[----:B----4-:R-:W-:Y:S01]  /*5430*/  F2FP.PACK_AB R4, R220, R217 ;  /* 0x000000d9dc04723e */ /* 0x010fe200000000ff */
[----:B-----5:R-:W-:-:S06]  /*5440*/  FADD.FTZ R197, R201, R197 ;  /* 0x000000c5c9c57221 */ /* 0x020fcc0000010000 */
[----:B-1----:R-:W-:Y:S01]  /*5450*/  HMMA.16816.F32 R176, R4, R16, R176 ;  /* 0x0000001004b0723c */ /* 0x002fe200000018b0 */
[C---:B--2---:R-:W-:Y:S01]  /*5460*/  F2FP.PACK_AB R31, R203.reuse, R201 ;  /* 0x000000c9cb1f723e */ /* 0x044fe200000000ff */
[----:B------:R-:W-:-:S06]  /*5470*/  FADD.FTZ R203, R203, R197 ;  /* 0x000000c5cbcb7221 */ /* 0x000fcc0000010000 */
[C---:B------:R-:W-:Y:S08]  /*5480*/  HMMA.16816.F32 R160, R28.reuse, R16, R160 ;  /* 0x000000101ca0723c */ /* 0x040ff000000018a0 */
[-C--:B------:R-:W-:Y:S08]  /*5490*/  HMMA.16816.F32 R156, R28, R18.reuse, R156 ;  /* 0x000000121c9c723c */ /* 0x080ff0000000189c */
[C---:B------:R-:W-:Y:S01]  /*54a0*/  HMMA.16816.F32 R192, R4.reuse, R18, R192 ;  /* 0x0000001204c0723c */ /* 0x040fe200000018c0 */
[----:B------:R-:W1:Y:S07]  /*54b0*/  LDSM.16.MT88.4 R16, [R242+0x3900] ;  /* 0x00390000f210783b */ /* 0x000e6e0000004200 */
[-C--:B------:R-:W-:Y:S08]  /*54c0*/  HMMA.16816.F32 R172, R4, R12.reuse, R172 ;  /* 0x0000000c04ac723c */ /* 0x080ff000000018ac */
[C---:B------:R-:W-:Y:S08]  /*54d0*/  HMMA.16816.F32 R152, R28.reuse, R12, R152 ;  /* 0x0000000c1c98723c */ /* 0x040ff00000001898 */
[-C--:B------:R-:W-:Y:S08]  /*54e0*/  HMMA.16816.F32 R148, R28, R14.reuse, R148 ;  /* 0x0000000e1c94723c */ /* 0x080ff00000001894 */
[C---:B------:R-:W-:Y:S01]  /*54f0*/  HMMA.16816.F32 R188, R4.reuse, R14, R188 ;  /* 0x0000000e04bc723c */ /* 0x040fe200000018bc */
[----:B------:R-:W2:Y:S07]  /*5500*/  LDSM.16.MT88.4 R12, [R241+0x3900] ;  /* 0x00390000f10c783b */ /* 0x000eae0000004200 */
[-C--:B---3--:R-:W-:Y:S08]  /*5510*/  HMMA.16816.F32 R168, R4, R8.reuse, R168 ;  /* 0x0000000804a8723c */ /* 0x088ff000000018a8 */
[C---:B------:R-:W-:Y:S08]  /*5520*/  HMMA.16816.F32 R144, R28.reuse, R8, R144 ;  /* 0x000000081c90723c */ /* 0x040ff00000001890 */
[-C--:B------:R-:W-:Y:S08]  /*5530*/  HMMA.16816.F32 R140, R28, R10.reuse, R140 ;  /* 0x0000000a1c8c723c */ /* 0x080ff0000000188c */
[C---:B------:R-:W-:Y:S01]  /*5540*/  HMMA.16816.F32 R184, R4.reuse, R10, R184 ;  /* 0x0000000a04b8723c */ /* 0x040fe200000018b8 */
[----:B------:R-:W3:Y:S07]  /*5550*/  LDSM.16.MT88.4 R8, [R240+0x3900] ;  /* 0x00390000f008783b */ /* 0x000eee0000004200 */
[C---:B------:R-:W-:Y:S08]  /*5560*/  HMMA.16816.F32 R164, R4.reuse, R24, R164 ;  /* 0x0000001804a4723c */ /* 0x040ff000000018a4 */
[C---:B------:R-:W-:Y:S08]  /*5570*/  HMMA.16816.F32 R180, R4.reuse, R26, R180 ;  /* 0x0000001a04b4723c */ /* 0x040ff000000018b4 */
[C---:B------:R-:W-:Y:S08]  /*5580*/  HMMA.16816.F32 R68, R4.reuse, R20, R68 ;  /* 0x000000140444723c */ /* 0x040ff00000001844 */
[C---:B------:R-:W-:Y:S08]  /*5590*/  HMMA.16816.F32 R80, R4.reuse, R22, R80 ;  /* 0x000000160450723c */ /* 0x040ff00000001850 */
[C---:B-1----:R-:W-:Y:S08]  /*55a0*/  HMMA.16816.F32 R84, R4.reuse, R16, R84 ;  /* 0x000000100454723c */ /* 0x042ff00000001854 */
[C---:B------:R-:W-:Y:S08]  /*55b0*/  HMMA.16816.F32 R96, R4.reuse, R18, R96 ;  /* 0x000000120460723c */ /* 0x040ff00000001860 */
[C---:B--2---:R-:W-:Y:S08]  /*55c0*/  HMMA.16816.F32 R100, R4.reuse, R12, R100 ;  /* 0x0000000c0464723c */ /* 0x044ff00000001864 */
[C---:B------:R-:W-:Y:S08]  /*55d0*/  HMMA.16816.F32 R112, R4.reuse, R14, R112 ;  /* 0x0000000e0470723c */ /* 0x040ff00000001870 */
[C---:B---3--:R-:W-:Y:S08]  /*55e0*/  HMMA.16816.F32 R116, R4.reuse, R8, R116 ;  /* 0x000000080474723c */ /* 0x048ff00000001874 */
[----:B------:R-:W-:Y:S07]  /*55f0*/  HMMA.16816.F32 R128, R4, R10, R128 ;  /* 0x0000000a0480723c */ /* 0x000fee0000001880 */
[----:B------:R-:W-:Y:S01]  /*5600*/  FADD.FTZ R6, R218, R211 ;  /* 0x000000d3da067221 */ /* 0x000fe20000010000 */
[----:B------:R-:W-:Y:S01]  /*5610*/  HMMA.16816.F32 R136, R28, R24, R136 ;  /* 0x000000181c88723c */ /* 0x000fe20000001888 */
[----:B------:R-:W-:-:S02]  /*5620*/  FADD.FTZ R5, R214, R222 ;  /* 0x000000ded6057221 */ /* 0x000fc40000010000 */
[----:B------:R-:W-:Y:S01]  /*5630*/  FADD.FTZ R4, R206, R198 ;  /* 0x000000c6ce047221 */ /* 0x000fe20000010000 */
[----:B------:R1:W-:Y:S04]  /*5640*/  STL [R1+0x40], R6 ;  /* 0x0000400601007387 */ /* 0x0003e80000100800 */
[----:B------:R1:W-:Y:S01]  /*5650*/  STL [R1+0x3c], R5 ;  /* 0x00003c0501007387 */ /* 0x0003e20000100800 */
[C---:B------:R-:W-:Y:S03]  /*5660*/  HMMA.16816.F32 R132, R28.reuse, R26, R132 ;  /* 0x0000001a1c84723c */ /* 0x040fe60000001884 */
[----:B------:R1:W-:Y:S05]  /*5670*/  STL [R1+0x38], R4 ;  /* 0x0000380401007387 */ /* 0x0003ea0000100800 */
        /* <DEDUP_REMOVED lines=8> */
[----:B------:R-:W-:Y:S07]  /*5700*/  @P0 BRA `(.L_x_708) ;  /* 0x00004a1000000947 */ /* 0x000fee0003800000 */
[----:B-1----:R-:W2:Y:S04]  /*5710*/  LDL R230, [R1+0x18] ;  /* 0x0000180001e67983 */ /* 0x002ea80000100800 */
[----:B------:R-:W3:Y:S01]  /*5720*/  LDL R231, [R1+0x1c] ;  /* 0x00001c0001e77983 */ /* 0x000ee20000100800 */
[----:B------:R-:W-:Y:S01]  /*5730*/  IMAD.MOV.U32 R200, RZ, RZ, R3 ;  /* 0x000000ffffc87224 */ /* 0x000fe200078e0003 */
[----:B------:R-:W-:Y:S01]  /*5740*/  MOV R197, R0 ;  /* 0x0000000000c57202 */ /* 0x000fe20000000f00 */
[----:B------:R-:W-:Y:S01]  /*5750*/  IMAD.MOV.U32 R198, RZ, RZ, R2 ;  /* 0x000000ffffc67224 */ /* 0x000fe200078e0002 */
[----:B------:R-:W-:Y:S01]  /*5760*/  UIADD3 UR7, UR7, -0x2, URZ ;  /* 0xfffffffe07077890 */ /* 0x000fe2000fffe03f */
[----:B------:R-:W-:Y:S01]  /*5770*/  IMAD.MOV.U32 R199, RZ, RZ, R196 ;  /* 0x000000ffffc77224 */ /* 0x000fe200078e00c4 */
[----:B--2---:R-:W-:-:S04]  /*5780*/  SHF.R.S32.HI R4, RZ, 0x1f, R230 ;  /* 0x0000001fff047819 */ /* 0x004fc800000114e6 */
[----:B------:R-:W-:Y:S01]  /*5790*/  LEA.HI R4, R4, R230, RZ, 0x3 ;  /* 0x000000e604047211 */ /* 0x000fe200078f18ff */
[----:B---3--:R-:W-:-:S03]  /*57a0*/  IMAD.WIDE R6, R231, 0x2, RZ ;  /* 0x00000002e7067825 */ /* 0x008fc600078e02ff */
[----:B------:R-:W-:Y:S02]  /*57b0*/  LOP3.LUT R4, R4, 0xfffffff8, RZ, 0xc0, !PT ;  /* 0xfffffff804047812 */ /* 0x000fe400078ec0ff */
[----:B------:R1:W-:Y:S02]  /*57c0*/  STL.64 [R1+0x30], R6 ;  /* 0x0000300601007387 */ /* 0x0003e40000100a00 */
[----:B------:R-:W-:Y:S02]  /*57d0*/  SHF.R.S32.HI R3, RZ, 0x1f, R4 ;  /* 0x0000001fff037819 */ /* 0x000fe40000011404 */
[C---:B------:R-:W-:Y:S02]  /*57e0*/  SHF.L.U32 R0, R4.reuse, 0x1, RZ ;  /* 0x0000000104007819 */ /* 0x040fe400000006ff */
[----:B------:R-:W-:-:S03]  /*57f0*/  SHF.L.U64.HI R2, R4, 0x1, R3 ;  /* 0x0000000104027819 */ /* 0x000fc60000010203 */
[----:B------:R1:W-:Y:S04]  /*5800*/  STL [R1+0x2c], R0 ;  /* 0x00002c0001007387 */ /* 0x0003e80000100800 */
[----:B------:R1:W-:Y:S02]  /*5810*/  STL [R1+0x28], R2 ;  /* 0x0000280201007387 */ /* 0x0003e40000100800 */
[----:B------:R-:W2:Y:S01]  /*5820*/  LDL R231, [R1+0xc] ;  /* 0x00000c0001e77983 */ /* 0x000ea20000100800 */
[----:B-1----:R-:W-:Y:S02]  /*5830*/  SEL R2, RZ, 0x10, P3 ;  /* 0x00000010ff027807 */ /* 0x002fe40001800000 */
[----:B------:R-:W-:Y:S02]  /*5840*/  SEL R0, RZ, 0x10, P4 ;  /* 0x00000010ff007807 */ /* 0x000fe40002000000 */
[----:B------:R-:W-:Y:S02]  /*5850*/  ISETP.NE.U32.AND P6, PT, R2, RZ, PT ;  /* 0x000000ff0200720c */ /* 0x000fe40003fc5070 */
[----:B------:R-:W-:-:S02]  /*5860*/  ISETP.NE.U32.AND P2, PT, R0, RZ, PT ;  /* 0x000000ff0000720c */ /* 0x000fc40003f45070 */
[----:B------:R-:W-:Y:S02]  /*5870*/  IADD3 R2, -R2, 0x10, RZ ;  /* 0x0000001002027810 */ /* 0x000fe40007ffe1ff */
[----:B------:R-:W-:Y:S02]  /*5880*/  IADD3 R0, -R0, 0x10, RZ ;  /* 0x0000001000007810 */ /* 0x000fe40007ffe1ff */
[----:B------:R-:W-:Y:S02]  /*5890*/  LOP3.LUT R2, R2, 0xf, RZ, 0xc0, !PT ;  /* 0x0000000f02027812 */ /* 0x000fe400078ec0ff */
[----:B------:R-:W-:Y:S01]  /*58a0*/  LOP3.LUT R0, R0, 0xf, RZ, 0xc0, !PT ;  /* 0x0000000f00007812 */ /* 0x000fe200078ec0ff */
[----:B--2---:R-:W-:-:S05]  /*58b0*/  IMAD.SHL.U32 R3, R231, 0x2, RZ ;  /* 0x00000002e7037824 */ /* 0x004fca00078e00ff */
[----:B------:R1:W-:Y:S01]  /*58c0*/  STL [R1+0x24], R3 ;  /* 0x0000240301007387 */ /* 0x0003e20000100800 */
[----:B------:R-:W-:Y:S05]  /*58d0*/  BRA `(.L_x_709) ;  /* 0x0000044000007947 */ /* 0x000fea0003800000 */
.L_x_711:
[----:B------:R-:W2:Y:S01]  /*58e0*/  LDL R3, [R1+0x14] ;  /* 0x0000140001037983 */ /* 0x000ea20000100800 */
[----:B------:R-:W-:Y:S01]  /*58f0*/  ULEA UR4, UR7, UR10, 0x6 ;  /* 0x0000000a07047291 */ /* 0x000fe2000f8e303f */
[----:B------:R-:W-:Y:S01]  /*5900*/  ISETP.NE.AND P1, PT, R252, 0x1, PT ;  /* 0x00000001fc00780c */ /* 0x000fe20003f25270 */
[----:B------:R-:W-:Y:S01]  /*5910*/  IMAD.MOV.U32 R11, RZ, RZ, RZ ;  /* 0x000000ffff0b7224 */ /* 0x000fe200078e00ff */
[----:B------:R-:W3:Y:S03]  /*5920*/  LDL.64 R58, [R1+0x30] ;  /* 0x00003000013a7983 */ /* 0x000ee60000100a00 */
[----:B------:R-:W-:Y:S01]  /*5930*/  IMAD.U32 R0, RZ, RZ, UR4 ;  /* 0x00000004ff007e24 */ /* 0x000fe2000f8e00ff */
[----:B------:R-:W4:Y:S04]  /*5940*/  LDL R210, [R1+0x2c] ;  /* 0x00002c0001d27983 */ /* 0x000f280000100800 */
[----:B------:R-:W5:Y:S04]  /*5950*/  LDL R54, [R1+0x24] ;  /* 0x0000240001367983 */ /* 0x000f680000100800 */
[----:B------:R-:W3:Y:S01]  /*5960*/  LDL R55, [R1+0x28] ;  /* 0x0000280001377983 */ /* 0x000ee20000100800 */
        /* <DEDUP_REMOVED lines=12> */
[----:B------:R1:W2:Y:S02]  /*5a30*/  @!P5 LDG.E R11, [R42.64] ;  /* 0x0000000c2a0bd981 */ /* 0x0002a4000c1e1900 */
[----:B------:R-:W-:Y:S04]  /*5a40*/  IMAD R0, R0, c[0x0][0x1e0], RZ ;  /* 0x0000780000007a24 */ /* 0x000fe800078e02ff */
[C---:B------:R-:W-:Y:S02]  /*5a50*/  IMAD R0, R44.reuse, c[0x0][0x1e4], R0 ;  /* 0x000079002c007a24 */ /* 0x040fe400078e0200 */
[----:B-1----:R-:W-:Y:S04]  /*5a60*/  IMAD.WIDE.U32 R42, R44, c[0x0][0x1e0], RZ ;  /* 0x000078002c2a7a25 */ /* 0x002fe800078e00ff */
[----:B------:R-:W-:Y:S01]  /*5a70*/  IMAD.IADD R43, R43, 0x1, R0 ;  /* 0x000000012b2b7824 */ /* 0x000fe200078e0200 */
[----:B--2---:R-:W-:Y:S01]  /*5a80*/  STL [R1], R11 ;  /* 0x0000000b01007387 */ /* 0x004fe20000100800 */
[----:B------:R-:W-:Y:S02]  /*5a90*/  SHF.R.S32.HI R0, RZ, 0x1f, R11 ;  /* 0x0000001fff007819 */ /* 0x000fe4000001140b */
[C---:B------:R-:W-:Y:S04]  /*5aa0*/  IMAD.WIDE.U32 R42, R11.reuse, c[0x0][0x1f0], R42 ;  /* 0x00007c000b2a7a25 */ /* 0x040fe800078e002a */
[----:B------:R-:W-:Y:S01]  /*5ab0*/  IMAD R0, R0, c[0x0][0x1f0], RZ ;  /* 0x00007c0000007a24 */ /* 0x000fe200078e02ff */
[----:B------:R-:W-:Y:S03]  /*5ac0*/  IADD3 R4, P0, R42, UR18, RZ ;  /* 0x000000122a047c10 */ /* 0x000fe6000ff1e0ff */
[----:B------:R-:W-:Y:S05]  /*5ad0*/  IMAD R0, R11, c[0x0][0x1f4], R0 ;  /* 0x00007d000b007a24 */ /* 0x000fea00078e0200 */
[----:B------:R-:W-:Y:S02]  /*5ae0*/  IADD3.X R0, R43, UR16, R0, P0, !PT ;  /* 0x000000102b007c10 */ /* 0x000fe400087fe400 */
[C---:B------:R-:W-:Y:S04]  /*5af0*/  LEA R3, P0, R4.reuse, c[0x0][0x1c8], 0x1 ;  /* 0x0000720004037a11 */ /* 0x040fe800078008ff */
[----:B------:R-:W-:Y:S01]  /*5b00*/  LEA.HI.X R0, R4, c[0x0][0x1cc], R0, 0x1, P0 ;  /* 0x0000730004007a11 */ /* 0x000fe200000f0c00 */
[----:B------:R-:W3:Y:S04]  /*5b10*/  SHFL.IDX PT, R44, R3, RZ, 0x181f ;  /* 0x00181fff032c7589 */ /* 0x000ee800000e0000 */
[----:B------:R-:W1:Y:S04]  /*5b20*/  SHFL.IDX PT, R43, R0, RZ, 0x181f ;  /* 0x00181fff002b7589 */ /* 0x000e6800000e0000 */
[----:B------:R-:W2:Y:S04]  /*5b30*/  SHFL.IDX PT, R11, R3, 0x1, 0x181f ;  /* 0x00381f00030b7f89 */ /* 0x000ea800000e0000 */
[----:B------:R-:W2:Y:S04]  /*5b40*/  SHFL.IDX PT, R42, R0, 0x1, 0x181f ;  /* 0x00381f00002a7f89 */ /* 0x000ea800000e0000 */
[----:B------:R-:W2:Y:S04]  /*5b50*/  SHFL.IDX PT, R4, R3, 0x2, 0x181f ;  /* 0x00581f0003047f89 */ /* 0x000ea800000e0000 */
[----:B------:R-:W2:Y:S04]  /*5b60*/  SHFL.IDX PT, R6, R0, 0x2, 0x181f ;  /* 0x00581f0000067f89 */ /* 0x000ea800000e0000 */
[----:B------:R-:W2:Y:S01]  /*5b70*/  SHFL.IDX PT, R3, R3, 0x3, 0x181f ;  /* 0x00781f0003037f89 */ /* 0x000ea200000e0000 */
[----:B---3--:R-:W-:Y:S03]  /*5b80*/  IADD3 R46, P0, R58, R44, RZ ;  /* 0x0000002c3a2e7210 */ /* 0x008fe60007f1e0ff */
[----:B------:R-:W3:Y:S02]  /*5b90*/  SHFL.IDX PT, R0, R0, 0x3, 0x181f ;  /* 0x00781f0000007f89 */ /* 0x000ee400000e0000 */
[----:B-1----:R-:W-:Y:S01]  /*5ba0*/  IMAD.X R47, R59, 0x1, R43, P0 ;  /* 0x000000013b2f7824 */ /* 0x002fe200000e062b */
[-C--:B----4-:R-:W-:Y:S04]  /*5bb0*/  IADD3 R44, P0, R44, R210.reuse, RZ ;  /* 0x000000d22c2c7210 */ /* 0x090fe80007f1e0ff */
[----:B-----5:R1:W-:Y:S01]  /*5bc0*/  LDGSTS.E.BYPASS.LTC128B.128 [R54+0x4100], [R46.64], !P3 ;  /* 0x041000002e367fae */ /* 0x0203e2000d901d4c */
[--C-:B------:R-:W-:Y:S01]  /*5bd0*/  IMAD.X R45, R43, 0x1, R55.reuse, P0 ;  /* 0x000000012b2d7824 */ /* 0x100fe200000e0637 */
[----:B--2---:R-:W-:Y:S04]  /*5be0*/  IADD3 R48, P0, R58, R11, RZ ;  /* 0x0000000b3a307210 */ /* 0x004fe80007f1e0ff */
[----:B------:R2:W-:Y:S01]  /*5bf0*/  LDGSTS.E.BYPASS.LTC128B.128 [R54+0x6100], [R44.64], !P4 ;  /* 0x061000002c367fae */ /* 0x0005e2000e101d4c */
[----:B------:R-:W-:Y:S01]  /*5c00*/  IMAD.X R49, R59, 0x1, R42, P0 ;  /* 0x000000013b317824 */ /* 0x000fe200000e062a */
[----:B------:R-:W-:Y:S04]  /*5c10*/  IADD3 R50, P0, R11, R210, RZ ;  /* 0x000000d20b327210 */ /* 0x000fe80007f1e0ff */
[----:B------:R4:W-:Y:S01]  /*5c20*/  LDGSTS.E.BYPASS.LTC128B.128 [R54+0x4900], [R48.64], !P3 ;  /* 0x0490000030367fae */ /* 0x0009e2000d901d4c */
[--C-:B------:R-:W-:Y:S01]  /*5c30*/  IMAD.X R51, R42, 0x1, R55.reuse, P0 ;  /* 0x000000012a337824 */ /* 0x100fe200000e0637 */
[----:B------:R-:W-:Y:S04]  /*5c40*/  IADD3 R42, P0, R58, R4, RZ ;  /* 0x000000043a2a7210 */ /* 0x000fe80007f1e0ff */
[----:B------:R4:W-:Y:S01]  /*5c50*/  LDGSTS.E.BYPASS.LTC128B.128 [R54+0x6900], [R50.64], !P4 ;  /* 0x0690000032367fae */ /* 0x0009e2000e101d4c */
[C---:B------:R-:W-:Y:S05]  /*5c60*/  IMAD.X R43, R59.reuse, 0x1, R6, P0 ;  /* 0x000000013b2b7824 */ /* 0x040fea00000e0606 */
[----:B------:R4:W-:Y:S01]  /*5c70*/  LDGSTS.E.BYPASS.LTC128B.128 [R54+0x5100], [R42.64], !P3 ;  /* 0x051000002a367fae */ /* 0x0009e2000d901d4c */
[-C--:B-1----:R-:W-:Y:S05]  /*5c80*/  IADD3 R46, P0, R4, R210.reuse, RZ ;  /* 0x000000d2042e7210 */ /* 0x082fea0007f1e0ff */
[--C-:B------:R-:W-:Y:S01]  /*5c90*/  IMAD.X R47, R6, 0x1, R55.reuse, P0 ;  /* 0x00000001062f7824 */ /* 0x100fe200000e0637 */
[----:B------:R-:W-:Y:S04]  /*5ca0*/  IADD3 R52, P0, R58, R3, RZ ;  /* 0x000000033a347210 */ /* 0x000fe80007f1e0ff */
[----:B------:R4:W-:Y:S01]  /*5cb0*/  LDGSTS.E.BYPASS.LTC128B.128 [R54+0x7100], [R46.64], !P4 ;  /* 0x071000002e367fae */ /* 0x0009e2000e101d4c */
[----:B---3--:R-:W-:Y:S01]  /*5cc0*/  IMAD.X R53, R59, 0x1, R0, P0 ;  /* 0x000000013b357824 */ /* 0x008fe200000e0600 */
[----:B--2---:R-:W-:Y:S04]  /*5cd0*/  IADD3 R44, P0, R3, R210, RZ ;  /* 0x000000d2032c7210 */ /* 0x004fe80007f1e0ff */
[----:B------:R4:W-:Y:S01]  /*5ce0*/  LDGSTS.E.BYPASS.LTC128B.128 [R54+0x5900], [R52.64], !P3 ;  /* 0x0590000034367fae */ /* 0x0009e2000d901d4c */
[----:B------:R-:W-:Y:S05]  /*5cf0*/  IMAD.X R45, R0, 0x1, R55, P0 ;  /* 0x00000001002d7824 */ /* 0x000fea00000e0637 */
[----:B------:R4:W-:Y:S01]  /*5d00*/  LDGSTS.E.BYPASS.LTC128B.128 [R54+0x7900], [R44.64], !P4 ;  /* 0x079000002c367fae */ /* 0x0009e2000e101d4c */
[----:B------:R-:W-:-:S05]  /*5d10*/  BRA `(.L_x_710) ;  /* 0x0000172000007947 */ /* 0x000fca0003800000 */
.L_x_709:
[----:B------:R-:W2:Y:S01]  /*5d20*/  LDL R2, [R1+0x4] ;  /* 0x0000040001027983 */ /* 0x000ea20000100800 */
[----:B------:R-:W-:Y:S04]  /*5d30*/  DEPBAR.LE SB0, 0x0 ;  /* 0x000080000000791a */ /* 0x000fe80000000000 */
[----:B-1----:R-:W3:Y:S01]  /*5d40*/  LDL R3, [R1] ;  /* 0x0000000001037983 */ /* 0x002ee20000100800 */
[----:B------:R-:W-:Y:S01]  /*5d50*/  SEL R7, RZ, 0x10, P3 ;  /* 0x00000010ff077807 */ /* 0x000fe20001800000 */
[----:B------:R-:W-:Y:S01]  /*5d60*/  UISETP.GE.AND UP0, UPT, UR7, 0x1, UPT ;  /* 0x000000010700788c */ /* 0x000fe2000bf06270 */
[----:B------:R-:W-:Y:S01]  /*5d70*/  SEL R6, RZ, 0x10, P4 ;  /* 0x00000010ff067807 */ /* 0x000fe20002000000 */
[----:B------:R-:W4:Y:S01]  /*5d80*/  LDL.64 R46, [R1+0x30] ;  /* 0x00003000012e7983 */ /* 0x000f220000100a00 */
[----:B------:R-:W-:Y:S02]  /*5d90*/  IADD3 R7, -R7, 0x10, RZ ;  /* 0x0000001007077810 */ /* 0x000fe40007ffe1ff */
[----:B------:R-:W-:Y:S02]  /*5da0*/  IADD3 R6, -R6, 0x10, RZ ;  /* 0x0000001006067810 */ /* 0x000fe40007ffe1ff */
[----:B------:R-:W-:Y:S01]  /*5db0*/  LOP3.LUT R7, R7, 0xf, RZ, 0xc0, !PT ;  /* 0x0000000f07077812 */ /* 0x000fe200078ec0ff */
[----:B------:R-:W5:Y:S01]  /*5dc0*/  LDL R41, [R1+0x2c] ;  /* 0x00002c0001297983 */ /* 0x000f620000100800 */
[----:B------:R-:W-:Y:S03]  /*5dd0*/  LOP3.LUT R6, R6, 0xf, RZ, 0xc0, !PT ;  /* 0x0000000f06067812 */ /* 0x000fe600078ec0ff */
[----:B------:R-:W4:Y:S04]  /*5de0*/  LDL R57, [R1+0x28] ;  /* 0x0000280001397983 */ /* 0x000f280000100800 */
[----:B------:R-:W4:Y:S04]  /*5df0*/  LDL R56, [R1+0x24] ;  /* 0x0000240001387983 */ /* 0x000f280000100800 */
[----:B------:R-:W-:Y:S08]  /*5e00*/  BAR.SYNC.DEFER_BLOCKING 0x0 ;  /* 0x0000000000007b1d */ /* 0x000ff00000010000 */
[----:B------:R-:W-:Y:S08]  /*5e10*/  LDSM.16.M88.4 R64, [R251+0x8100] ;  /* 0x00810000fb40783b */ /* 0x000ff00000000200 */
[----:B------:R-:W-:Y:S08]  /*5e20*/  LDSM.16.M88.4 R16, [R250+0x4100] ;  /* 0x00410000fa10783b */ /* 0x000ff00000000200 */
[----:B------:R-:W-:Y:S08]  /*5e30*/  LDSM.16.M88.4 R60, [R251+0xa100] ;  /* 0x00a10000fb3c783b */ /* 0x000ff00000000200 */
[----:B------:R-:W-:Y:S08]  /*5e40*/  LDSM.16.M88.4 R32, [R250+0x4900] ;  /* 0x00490000fa20783b */ /* 0x000ff00000000200 */
[----:B------:R-:W-:Y:S08]  /*5e50*/  LDSM.16.M88.4 R48, [R250+0x5100] ;  /* 0x00510000fa30783b */ /* 0x000ff00000000200 */
[----:B------:R-:W-:Y:S08]  /*5e60*/  LDSM.16.M88.4 R204, [R250+0x5900] ;  /* 0x00590000facc783b */ /* 0x000ff00000000200 */
[----:B------:R-:W-:Y:S08]  /*5e70*/  LDSM.16.M88.4 R208, [R247+0x8100] ;  /* 0x00810000f7d0783b */ /* 0x000ff00000000200 */
[----:B------:R-:W-:Y:S08]  /*5e80*/  LDSM.16.M88.4 R212, [R249] ;  /* 0x00000000f9d4783b */ /* 0x000ff00000000200 */
[----:B------:R-:W-:Y:S08]  /*5e90*/  LDSM.16.M88.4 R216, [R247+0xa100] ;  /* 0x00a10000f7d8783b */ /* 0x000ff00000000200 */
[----:B------:R-:W-:Y:S08]  /*5ea0*/  LDSM.16.M88.4 R220, [R239] ;  /* 0x00000000efdc783b */ /* 0x000ff00000000200 */
[----:B------:R-:W-:Y:S08]  /*5eb0*/  LDSM.16.M88.4 R224, [R238] ;  /* 0x00000000eee0783b */ /* 0x000ff00000000200 */
[----:B------:R-:W-:Y:S01]  /*5ec0*/  LDSM.16.M88.4 R228, [R237] ;  /* 0x00000000ede4783b */ /* 0x000fe20000000200 */
[----:B--2---:R-:W-:Y:S01]  /*5ed0*/  SHF.R.S32.HI R0, RZ, 0x1f, R2 ;  /* 0x0000001fff007819 */ /* 0x004fe20000011402 */
[----:B------:R-:W-:Y:S04]  /*5ee0*/  IMAD.WIDE.U32 R4, R2, c[0x0][0x208], RZ ;  /* 0x0000820002047a25 */ /* 0x000fe800078e00ff */
[----:B------:R-:W-:Y:S04]  /*5ef0*/  IMAD R0, R0, c[0x0][0x208], RZ ;  /* 0x0000820000007a24 */ /* 0x000fe800078e02ff */
[----:B------:R-:W-:Y:S01]  /*5f00*/  IMAD R0, R2, c[0x0][0x20c], R0 ;  /* 0x0000830002007a24 */ /* 0x000fe200078e0200 */
[----:B---3--:R-:W-:Y:S04]  /*5f10*/  SHF.R.S32.HI R2, RZ, 0x1f, R3 ;  /* 0x0000001fff027819 */ /* 0x008fe80000011403 */
[----:B------:R-:W-:Y:S01]  /*5f20*/  IADD3 R5, R5, R0, RZ ;  /* 0x0000000005057210 */ /* 0x000fe20007ffe0ff */
[----:B------:R-:W-:Y:S04]  /*5f30*/  IMAD R2, R2, c[0x0][0x218], RZ ;  /* 0x0000860002027a24 */ /* 0x000fe800078e02ff */
[C---:B------:R-:W-:Y:S04]  /*5f40*/  IMAD.WIDE.U32 R4, R3.reuse, c[0x0][0x218], R4 ;  /* 0x0000860003047a25 */ /* 0x040fe800078e0004 */
[----:B------:R-:W-:Y:S01]  /*5f50*/  IMAD R2, R3, c[0x0][0x21c], R2 ;  /* 0x0000870003027a24 */ /* 0x000fe200078e0202 */
[----:B------:R-:W-:Y:S04]  /*5f60*/  IADD3 R0, P0, R4, UR20, RZ ;  /* 0x0000001404007c10 */ /* 0x000fe8000ff1e0ff */
[----:B------:R-:W-:Y:S02]  /*5f70*/  IADD3.X R2, R5, UR5, R2, P0, !PT ;  /* 0x0000000505027c10 */ /* 0x000fe400087fe402 */
[C---:B------:R-:W-:Y:S04]  /*5f80*/  LEA R40, P0, R0.reuse, c[0x0][0x1f8], 0x1 ;  /* 0x00007e0000287a11 */ /* 0x040fe800078008ff */
[----:B------:R-:W-:Y:S01]  /*5f90*/  LEA.HI.X R0, R0, c[0x0][0x1fc], R2, 0x1, P0 ;  /* 0x00007f0000007a11 */ /* 0x000fe200000f0c02 */
[----:B------:R-:W-:Y:S08]  /*5fa0*/  SHFL.IDX PT, R38, R40, RZ, 0x181f ;  /* 0x00181fff28267589 */ /* 0x000ff000000e0000 */
[----:B------:R-:W4:Y:S08]  /*5fb0*/  SHFL.IDX PT, R2, R40, 0x3, 0x181f ;  /* 0x00781f0028027f89 */ /* 0x000f3000000e0000 */
[----:B------:R-:W1:Y:S08]  /*5fc0*/  SHFL.IDX PT, R3, R0, 0x3, 0x181f ;  /* 0x00781f0000037f89 */ /* 0x000e7000000e0000 */
[----:B------:R-:W2:Y:S01]  /*5fd0*/  SHFL.IDX PT, R39, R0, RZ, 0x181f ;  /* 0x00181fff00277589 */ /* 0x000ea200000e0000 */
[-C--:B----4-:R-:W-:Y:S07]  /*5fe0*/  IADD3 R52, P1, P0, R7, R2.reuse, R46 ;  /* 0x0000000207347210 */ /* 0x090fee000783e02e */
[----:B------:R-:W3:Y:S01]  /*5ff0*/  SHFL.IDX PT, R36, R40, 0x1, 0x181f ;  /* 0x00381f0028247f89 */ /* 0x000ee200000e0000 */
[-C--:B-1----:R-:W-:Y:S07]  /*6000*/  IADD3.X R53, RZ, R3.reuse, R47, P1, P0 ;  /* 0x00000003ff357210 */ /* 0x082fee0000fe042f */
[----:B------:R-:W1:Y:S01]  /*6010*/  SHFL.IDX PT, R37, R0, 0x1, 0x181f ;  /* 0x00381f0000257f89 */ /* 0x000e6200000e0000 */
[----:B-----5:R-:W-:Y:S02]  /*6020*/  IADD3 R2, P1, P0, R6, R2, R41 ;  /* 0x0000000206027210 */ /* 0x020fe4000783e029 */
[-C--:B------:R-:W-:Y:S03]  /*6030*/  HMMA.16816.F32 R4, R64, R16.reuse, RZ ;  /* 0x000000104004723c */ /* 0x080fe600000018ff */
[----:B------:R-:W-:Y:S02]  /*6040*/  IADD3.X R3, RZ, R3, R57, P1, P0 ;  /* 0x00000003ff037210 */ /* 0x000fe40000fe0439 */
[----:B------:R-:W-:Y:S01]  /*6050*/  IADD3 R44, P0, R46, R38, RZ ;  /* 0x000000262e2c7210 */ /* 0x000fe20007f1e0ff */
[----:B------:R-:W4:Y:S02]  /*6060*/  SHFL.IDX PT, R40, R40, 0x2, 0x181f ;  /* 0x00581f0028287f89 */ /* 0x000f2400000e0000 */
[C---:B------:R-:W-:Y:S04]  /*6070*/  HMMA.16816.F32 R8, R60.reuse, R16, RZ ;  /* 0x000000103c08723c */ /* 0x040fe800000018ff */
[----:B--2---:R-:W-:Y:S02]  /*6080*/  IADD3.X R45, R47, R39, RZ, P0, !PT ;  /* 0x000000272f2d7210 */ /* 0x004fe400007fe4ff */
[----:B------:R-:W-:Y:S01]  /*6090*/  IADD3 R38, P0, R38, R41, RZ ;  /* 0x0000002926267210 */ /* 0x000fe20007f1e0ff */
[----:B------:R-:W2:Y:S01]  /*60a0*/  SHFL.IDX PT, R0, R0, 0x2, 0x181f ;  /* 0x00581f0000007f89 */ /* 0x000ea200000e0000 */
[-C--:B------:R-:W-:Y:S04]  /*60b0*/  HMMA.16816.F32 R12, R60, R18.reuse, RZ ;  /* 0x000000123c0c723c */ /* 0x080fe800000018ff */
[----:B------:R-:W-:Y:S02]  /*60c0*/  IADD3.X R39, R39, R57, RZ, P0, !PT ;  /* 0x0000003927277210 */ /* 0x000fe400007fe4ff */
[----:B---3--:R-:W-:Y:S01]  /*60d0*/  IADD3 R42, P0, R46, R36, RZ ;  /* 0x000000242e2a7210 */ /* 0x008fe20007f1e0ff */
[----:B------:R4:W-:Y:S01]  /*60e0*/  LDGSTS.E.BYPASS.LTC128B.128 [R56+0x100], [R44.64], !P3 ;  /* 0x001000002c387fae */ /* 0x0009e2000d901d4c */
[C---:B------:R-:W-:Y:S04]  /*60f0*/  HMMA.16816.F32 R16, R64.reuse, R18, RZ ;  /* 0x000000124010723c */ /* 0x040fe800000018ff */
[----:B-1----:R-:W-:Y:S02]  /*6100*/  IADD3.X R43, R47, R37, RZ, P0, !PT ;  /* 0x000000252f2b7210 */ /* 0x002fe400007fe4ff */
[----:B------:R-:W-:Y:S01]  /*6110*/  IADD3 R54, P0, R36, R41, RZ ;  /* 0x0000002924367210 */ /* 0x000fe20007f1e0ff */
[----:B------:R1:W-:Y:S01]  /*6120*/  LDGSTS.E.BYPASS.LTC128B.128 [R56+0x2100], [R38.64], !P4 ;  /* 0x0210000026387fae */ /* 0x0003e2000e101d4c */
[-C--:B------:R-:W-:Y:S04]  /*6130*/  HMMA.16816.F32 R20, R64, R32.reuse, RZ ;  /* 0x000000204014723c */ /* 0x080fe800000018ff */
[----:B------:R-:W-:Y:S03]  /*6140*/  IADD3.X R55, R37, R57, RZ, P0, !PT ;  /* 0x0000003925377210 */ /* 0x000fe600007fe4ff */
[----:B------:R3:W-:Y:S01]  /*6150*/  LDGSTS.E.BYPASS.LTC128B.128 [R56+0x900], [R42.64], !P3 ;  /* 0x009000002a387fae */ /* 0x0007e2000d901d4c */
[C---:B------:R-:W-:Y:S07]  /*6160*/  HMMA.16816.F32 R24, R60.reuse, R32, RZ ;  /* 0x000000203c18723c */ /* 0x040fee00000018ff */
[----:B------:R5:W-:Y:S01]  /*6170*/  LDGSTS.E.BYPASS.LTC128B.128 [R56+0x2900], [R54.64], !P4 ;  /* 0x0290000036387fae */ /* 0x000be2000e101d4c */
[-C--:B------:R-:W-:Y:S01]  /*6180*/  HMMA.16816.F32 R28, R60, R34.reuse, RZ ;  /* 0x000000223c1c723c */ /* 0x080fe200000018ff */
[----:B----4-:R-:W-:Y:S07]  /*6190*/  IADD3 R44, P0, R46, R40, RZ ;  /* 0x000000282e2c7210 */ /* 0x010fee0007f1e0ff */
[C---:B------:R-:W-:Y:S04]  /*61a0*/  HMMA.16816.F32 R32, R64.reuse, R34, RZ ;  /* 0x000000224020723c */ /* 0x040fe800000018ff */
[----:B--2---:R-:W-:Y:S02]  /*61b0*/  IADD3.X R45, R47, R0, RZ, P0, !PT ;  /* 0x000000002f2d7210 */ /* 0x004fe400007fe4ff */
[----:B------:R-:W-:Y:S02]  /*61c0*/  IADD3 R46, P0, R40, R41, RZ ;  /* 0x00000029282e7210 */ /* 0x000fe40007f1e0ff */
[-C--:B-1----:R-:W-:Y:S01]  /*61d0*/  HMMA.16816.F32 R36, R64, R48.reuse, RZ ;  /* 0x000000304024723c */ /* 0x082fe200000018ff */
[----:B------:R1:W-:Y:S03]  /*61e0*/  LDGSTS.E.BYPASS.LTC128B.128 [R56+0x1100], [R44.64], !P3 ;  /* 0x011000002c387fae */ /* 0x0003e6000d901d4c */
[----:B------:R-:W-:Y:S02]  /*61f0*/  IADD3.X R47, R0, R57, RZ, P0, !PT ;  /* 0x00000039002f7210 */ /* 0x000fe400007fe4ff */
[----:B------:R-:W-:Y:S02]  /*6200*/  PLOP3.LUT P0, PT, PT, PT, UP0, 0x80, 0x0 ;  /* 0x000000000000781c */ /* 0x000fe40003f0f008 */
[C---:B---3--:R-:W-:Y:S01]  /*6210*/  HMMA.16816.F32 R40, R60.reuse, R48, RZ ;  /* 0x000000303c28723c */ /* 0x048fe200000018ff */
[----:B------:R1:W-:Y:S08]  /*6220*/  LDGSTS.E.BYPASS.LTC128B.128 [R56+0x3100], [R46.64], !P4 ;  /* 0x031000002e387fae */ /* 0x0003f0000e101d4c */
[----:B------:R5:W-:Y:S08]  /*6230*/  LDGSTS.E.BYPASS.LTC128B.128.ZFILL [R56+0x1900], [R52.64], P6 ;  /* 0x0190000034387fae */ /* 0x000bf0000b141d4c */
[----:B------:R2:W-:Y:S08]  /*6240*/  LDGSTS.E.BYPASS.LTC128B.128.ZFILL [R56+0x3900], [R2.64], P2 ;  /* 0x0390000002387fae */ /* 0x0005f00009141d4c */
[----:B------:R-:W0:Y:S01]  /*6250*/  LDGDEPBAR ;  /* 0x00000000000079af */ /* 0x000e220000000000 */
[-C--:B-1----:R-:W-:Y:S08]  /*6260*/  HMMA.16816.F32 R44, R60, R50.reuse, RZ ;  /* 0x000000323c2c723c */ /* 0x082ff000000018ff */
[C---:B------:R-:W-:Y:S08]  /*6270*/  HMMA.16816.F32 R48, R64.reuse, R50, RZ ;  /* 0x000000324030723c */ /* 0x040ff000000018ff */
[-C--:B-----5:R-:W-:Y:S08]  /*6280*/  HMMA.16816.F32 R52, R64, R204.reuse, RZ ;  /* 0x000000cc4034723c */ /* 0x0a0ff000000018ff */
[C---:B--2---:R-:W-:Y:S08]  /*6290*/  HMMA.16816.F32 R56, R60.reuse, R204, RZ ;  /* 0x000000cc3c38723c */ /* 0x044ff000000018ff */
[-C--:B------:R-:W-:Y:S08]  /*62a0*/  HMMA.16816.F32 R60, R60, R206.reuse, RZ ;  /* 0x000000ce3c3c723c */ /* 0x080ff000000018ff */
[----:B------:R-:W-:Y:S01]  /*62b0*/  HMMA.16816.F32 R64, R64, R206, RZ ;  /* 0x000000ce4040723c */ /* 0x000fe200000018ff */
[----:B------:R-:W-:Y:S07]  /*62c0*/  LDSM.16.M88.4 R204, [R246+0x8100] ;  /* 0x00810000f6cc783b */ /* 0x000fee0000000200 */
[-C--:B------:R-:W-:Y:S08]  /*62d0*/  HMMA.16816.F32 R4, R208, R212.reuse, R4 ;  /* 0x000000d4d004723c */ /* 0x080ff00000001804 */
[C---:B------:R-:W-:Y:S08]  /*62e0*/  HMMA.16816.F32 R8, R216.reuse, R212, R8 ;  /* 0x000000d4d808723c */ /* 0x040ff00000001808 */
[-C--:B------:R-:W-:Y:S08]  /*62f0*/  HMMA.16816.F32 R12, R216, R214.reuse, R12 ;  /* 0x000000d6d80c723c */ /* 0x080ff0000000180c */
[C---:B------:R-:W-:Y:S01]  /*6300*/  HMMA.16816.F32 R16, R208.reuse, R214, R16 ;  /* 0x000000d6d010723c */ /* 0x040fe20000001810 */
[----:B------:R-:W1:Y:S07]  /*6310*/  LDSM.16.M88.4 R212, [R245+0x4100] ;  /* 0x00410000f5d4783b */ /* 0x000e6e0000000200 */
[-C--:B------:R-:W-:Y:S08]  /*6320*/  HMMA.16816.F32 R20, R208, R220.reuse, R20 ;  /* 0x000000dcd014723c */ /* 0x080ff00000001814 */
[C---:B------:R-:W-:Y:S08]  /*6330*/  HMMA.16816.F32 R24, R216.reuse, R220, R24 ;  /* 0x000000dcd818723c */ /* 0x040ff00000001818 */
[-C--:B------:R-:W-:Y:S08]  /*6340*/  HMMA.16816.F32 R28, R216, R222.reuse, R28 ;  /* 0x000000ded81c723c */ /* 0x080ff0000000181c */
[C---:B------:R-:W-:Y:S01]  /*6350*/  HMMA.16816.F32 R32, R208.reuse, R222, R32 ;  /* 0x000000ded020723c */ /* 0x040fe20000001820 */
[----:B------:R-:W2:Y:S07]  /*6360*/  LDSM.16.M88.4 R220, [R246+0xa100] ;  /* 0x00a10000f6dc783b */ /* 0x000eae0000000200 */
[-C--:B------:R-:W-:Y:S08]  /*6370*/  HMMA.16816.F32 R36, R208, R224.reuse, R36 ;  /* 0x000000e0d024723c */ /* 0x080ff00000001824 */
[C---:B------:R-:W-:Y:S08]  /*6380*/  HMMA.16816.F32 R40, R216.reuse, R224, R40 ;  /* 0x000000e0d828723c */ /* 0x040ff00000001828 */
[-C--:B------:R-:W-:Y:S08]  /*6390*/  HMMA.16816.F32 R44, R216, R226.reuse, R44 ;  /* 0x000000e2d82c723c */ /* 0x080ff0000000182c */
[C---:B------:R-:W-:Y:S01]  /*63a0*/  HMMA.16816.F32 R48, R208.reuse, R226, R48 ;  /* 0x000000e2d030723c */ /* 0x040fe20000001830 */
[----:B------:R-:W-:Y:S07]  /*63b0*/  LDSM.16.M88.4 R224, [R245+0x5900] ;  /* 0x00590000f5e0783b */ /* 0x000fee0000000200 */
[-C--:B------:R-:W-:Y:S08]  /*63c0*/  HMMA.16816.F32 R52, R208, R228.reuse, R52 ;  /* 0x000000e4d034723c */ /* 0x080ff00000001834 */
[C---:B------:R-:W-:Y:S08]  /*63d0*/  HMMA.16816.F32 R56, R216.reuse, R228, R56 ;  /* 0x000000e4d838723c */ /* 0x040ff00000001838 */
[-C--:B------:R-:W-:Y:S01]  /*63e0*/  HMMA.16816.F32 R60, R216, R230.reuse, R60 ;  /* 0x000000e6d83c723c */ /* 0x080fe2000000183c */
[----:B------:R-:W-:Y:S07]  /*63f0*/  LDSM.16.M88.4 R216, [R245+0x5100] ;  /* 0x00510000f5d8783b */ /* 0x000fee0000000200 */
[----:B------:R-:W-:Y:S01]  /*6400*/  HMMA.16816.F32 R64, R208, R230, R64 ;  /* 0x000000e6d040723c */ /* 0x000fe20000001840 */
[----:B------:R-:W3:Y:S07]  /*6410*/  LDSM.16.M88.4 R208, [R245+0x4900] ;  /* 0x00490000f5d0783b */ /* 0x000eee0000000200 */
[-C--:B-1----:R-:W-:Y:S08]  /*6420*/  HMMA.16816.F32 R4, R204, R212.reuse, R4 ;  /* 0x000000d4cc04723c */ /* 0x082ff00000001804 */
[C---:B--2---:R-:W-:Y:S08]  /*6430*/  HMMA.16816.F32 R8, R220.reuse, R212, R8 ;  /* 0x000000d4dc08723c */ /* 0x044ff00000001808 */
[-C--:B------:R-:W-:Y:S08]  /*6440*/  HMMA.16816.F32 R12, R220, R214.reuse, R12 ;  /* 0x000000d6dc0c723c */ /* 0x080ff0000000180c */
[C---:B------:R-:W-:Y:S01]  /*6450*/  HMMA.16816.F32 R16, R204.reuse, R214, R16 ;  /* 0x000000d6cc10723c */ /* 0x040fe20000001810 */
[----:B------:R-:W-:Y:S07]  /*6460*/  LDSM.16.M88.4 R212, [R236] ;  /* 0x00000000ecd4783b */ /* 0x000fee0000000200 */
[-C--:B---3--:R-:W-:Y:S08]  /*6470*/  HMMA.16816.F32 R20, R204, R208.reuse, R20 ;  /* 0x000000d0cc14723c */ /* 0x088ff00000001814 */
        /* <DEDUP_REMOVED lines=11> */
[-C--:B------:R-:W-:Y:S01]  /*6530*/  HMMA.16816.F32 R60, R220, R226.reuse, R60 ;  /* 0x000000e2dc3c723c */ /* 0x080fe2000000183c */
[----:B------:R-:W-:Y:S07]  /*6540*/  LDSM.16.M88.4 R220, [R236+0x1000] ;  /* 0x00100000ecdc783b */ /* 0x000fee0000000200 */
[----:B------:R-:W-:Y:S01]  /*6550*/  HMMA.16816.F32 R64, R204, R226, R64 ;  /* 0x000000e2cc40723c */ /* 0x000fe20000001840 */
[----:B------:R-:W3:Y:S07]  /*6560*/  LDSM.16.M88.4 R204, [R236+0x800] ;  /* 0x00080000eccc783b */ /* 0x000eee0000000200 */
[-C--:B-1----:R-:W-:Y:S01]  /*6570*/  HMMA.16816.F32 R4, R208, R212.reuse, R4 ;  /* 0x000000d4d004723c */ /* 0x082fe20000001804 */
[----:B------:R-:W1:Y:S07]  /*6580*/  LDSM.16.M88.4 R224, [R236+0x1800] ;  /* 0x00180000ece0783b */ /* 0x000e6e0000000200 */
[C---:B--2---:R-:W-:Y:S08]  /*6590*/  HMMA.16816.F32 R8, R216.reuse, R212, R8 ;  /* 0x000000d4d808723c */ /* 0x044ff00000001808 */
[-C--:B------:R-:W-:Y:S08]  /*65a0*/  HMMA.16816.F32 R12, R216, R214.reuse, R12 ;  /* 0x000000d6d80c723c */ /* 0x080ff0000000180c */
[C---:B------:R-:W-:Y:S01]  /*65b0*/  HMMA.16816.F32 R16, R208.reuse, R214, R16 ;  /* 0x000000d6d010723c */ /* 0x040fe20000001810 */
[----:B------:R-:W-:Y:S07]  /*65c0*/  LDSM.16.M88.4 R212, [R250+0x6100] ;  /* 0x00610000fad4783b */ /* 0x000fee0000000200 */
[-C--:B---3--:R-:W-:Y:S08]  /*65d0*/  HMMA.16816.F32 R20, R208, R204.reuse, R20 ;  /* 0x000000ccd014723c */ /* 0x088ff00000001814 */
        /* <DEDUP_REMOVED lines=8> */
[----:B------:R-:W3:Y:S07]  /*6660*/  LDSM.16.M88.4 R220, [R251+0xe100] ;  /* 0x00e10000fbdc783b */ /* 0x000eee0000000200 */
[-C--:B-1----:R-:W-:Y:S08]  /*6670*/  HMMA.16816.F32 R52, R208, R224.reuse, R52 ;  /* 0x000000e0d034723c */ /* 0x082ff00000001834 */
[C---:B------:R-:W-:Y:S08]  /*6680*/  HMMA.16816.F32 R56, R216.reuse, R224, R56 ;  /* 0x000000e0d838723c */ /* 0x040ff00000001838 */
[-C--:B------:R-:W-:Y:S01]  /*6690*/  HMMA.16816.F32 R60, R216, R226.reuse, R60 ;  /* 0x000000e2d83c723c */ /* 0x080fe2000000183c */
[----:B------:R-:W-:Y:S07]  /*66a0*/  LDSM.16.M88.4 R216, [R250+0x7100] ;  /* 0x00710000fad8783b */ /* 0x000fee0000000200 */
[----:B------:R-:W-:Y:S01]  /*66b0*/  HMMA.16816.F32 R64, R208, R226, R64 ;  /* 0x000000e2d040723c */ /* 0x000fe20000001840 */
[----:B------:R-:W1:Y:S07]  /*66c0*/  LDSM.16.M88.4 R208, [R250+0x6900] ;  /* 0x00690000fad0783b */ /* 0x000e6e0000000200 */
[-C--:B--2---:R-:W-:Y:S01]  /*66d0*/  HMMA.16816.F32 R4, R204, R212.reuse, R4 ;  /* 0x000000d4cc04723c */ /* 0x084fe20000001804 */
[----:B------:R-:W2:Y:S07]  /*66e0*/  LDSM.16.M88.4 R224, [R250+0x7900] ;  /* 0x00790000fae0783b */ /* 0x000eae0000000200 */
[C---:B---3--:R-:W-:Y:S08]  /*66f0*/  HMMA.16816.F32 R8, R220.reuse, R212, R8 ;  /* 0x000000d4dc08723c */ /* 0x048ff00000001808 */
[-C--:B------:R-:W-:Y:S08]  /*6700*/  HMMA.16816.F32 R12, R220, R214.reuse, R12 ;  /* 0x000000d6dc0c723c */ /* 0x080ff0000000180c */
[C---:B------:R-:W-:Y:S01]  /*6710*/  HMMA.16816.F32 R16, R204.reuse, R214, R16 ;  /* 0x000000d6cc10723c */ /* 0x040fe20000001810 */
[----:B------:R-:W-:Y:S07]  /*6720*/  LDSM.16.M88.4 R212, [R235] ;  /* 0x00000000ebd4783b */ /* 0x000fee0000000200 */
[-C--:B-1----:R-:W-:Y:S08]  /*6730*/  HMMA.16816.F32 R20, R204, R208.reuse, R20 ;  /* 0x000000d0cc14723c */ /* 0x082ff00000001814 */
        /* <DEDUP_REMOVED lines=8> */
[----:B------:R-:W3:Y:S07]  /*67c0*/  LDSM.16.M88.4 R216, [R247+0xe100] ;  /* 0x00e10000f7d8783b */ /* 0x000eee0000000200 */
[-C--:B--2---:R-:W-:Y:S08]  /*67d0*/  HMMA.16816.F32 R52, R204, R224.reuse, R52 ;  /* 0x000000e0cc34723c */ /* 0x084ff00000001834 */
[C---:B------:R-:W-:Y:S08]  /*67e0*/  HMMA.16816.F32 R56, R220.reuse, R224, R56 ;  /* 0x000000e0dc38723c */ /* 0x040ff00000001838 */
[-C--:B------:R-:W-:Y:S01]  /*67f0*/  HMMA.16816.F32 R60, R220, R226.reuse, R60 ;  /* 0x000000e2dc3c723c */ /* 0x080fe2000000183c */
[----:B------:R-:W-:Y:S07]  /*6800*/  LDSM.16.M88.4 R220, [R233] ;  /* 0x00000000e9dc783b */ /* 0x000fee0000000200 */
[----:B------:R-:W-:Y:S01]  /*6810*/  HMMA.16816.F32 R64, R204, R226, R64 ;  /* 0x000000e2cc40723c */ /* 0x000fe20000001840 */
[----:B------:R-:W2:Y:S07]  /*6820*/  LDSM.16.M88.4 R204, [R234] ;  /* 0x00000000eacc783b */ /* 0x000eae0000000200 */
[-C--:B-1----:R-:W-:Y:S01]  /*6830*/  HMMA.16816.F32 R4, R208, R212.reuse, R4 ;  /* 0x000000d4d004723c */ /* 0x082fe20000001804 */
[----:B------:R-:W1:Y:S07]  /*6840*/  LDSM.16.M88.4 R224, [R232] ;  /* 0x00000000e8e0783b */ /* 0x000e6e0000000200 */
[C---:B---3--:R-:W-:Y:S08]  /*6850*/  HMMA.16816.F32 R8, R216.reuse, R212, R8 ;  /* 0x000000d4d808723c */ /* 0x048ff00000001808 */
[-C--:B------:R-:W-:Y:S08]  /*6860*/  HMMA.16816.F32 R12, R216, R214.reuse, R12 ;  /* 0x000000d6d80c723c */ /* 0x080ff0000000180c */
[C---:B------:R-:W-:Y:S01]  /*6870*/  HMMA.16816.F32 R16, R208.reuse, R214, R16 ;  /* 0x000000d6d010723c */ /* 0x040fe20000001810 */
[----:B------:R-:W-:Y:S07]  /*6880*/  LDSM.16.M88.4 R212, [R245+0x6100] ;  /* 0x00610000f5d4783b */ /* 0x000fee0000000200 */
[-C--:B--2---:R-:W-:Y:S08]  /*6890*/  HMMA.16816.F32 R20, R208, R204.reuse, R20 ;  /* 0x000000ccd014723c */ /* 0x084ff00000001814 */
        /* <DEDUP_REMOVED lines=12> */
[----:B------:R-:W1:Y:S07]  /*6960*/  LDSM.16.M88.4 R216, [R245+0x6900] ;  /* 0x00690000f5d8783b */ /* 0x000e6e0000000200 */
[----:B------:R-:W-:Y:S01]  /*6970*/  HMMA.16816.F32 R64, R208, R226, R64 ;  /* 0x000000e2d040723c */ /* 0x000fe20000001840 */
[----:B------:R-:W4:Y:S07]  /*6980*/  LDSM.16.M88.4 R208, [R245+0x7100] ;  /* 0x00710000f5d0783b */ /* 0x000f2e0000000200 */
[-C--:B--2---:R-:W-:Y:S01]  /*6990*/  HMMA.16816.F32 R4, R204, R212.reuse, R4 ;  /* 0x000000d4cc04723c */ /* 0x084fe20000001804 */
[----:B------:R-:W2:Y:S07]  /*69a0*/  LDSM.16.M88.4 R224, [R245+0x7900] ;  /* 0x00790000f5e0783b */ /* 0x000eae0000000200 */
[C---:B---3--:R-:W-:Y:S08]  /*69b0*/  HMMA.16816.F32 R8, R220.reuse, R212, R8 ;  /* 0x000000d4dc08723c */ /* 0x048ff00000001808 */
[-C--:B------:R-:W-:Y:S08]  /*69c0*/  HMMA.16816.F32 R12, R220, R214.reuse, R12 ;  /* 0x000000d6dc0c723c */ /* 0x080ff0000000180c */
[C---:B------:R-:W-:Y:S01]  /*69d0*/  HMMA.16816.F32 R16, R204.reuse, R214, R16 ;  /* 0x000000d6cc10723c */ /* 0x040fe20000001810 */
[----:B------:R-:W-:Y:S07]  /*69e0*/  LDSM.16.M88.4 R212, [R244+0xc100] ;  /* 0x00c10000f4d4783b */ /* 0x000fee0000000200 */
[-C--:B-1----:R-:W-:Y:S08]  /*69f0*/  HMMA.16816.F32 R20, R204, R216.reuse, R20 ;  /* 0x000000d8cc14723c */ /* 0x082ff00000001814 */
[C---:B------:R-:W-:Y:S08]  /*6a00*/  HMMA.16816.F32 R24, R220.reuse, R216, R24 ;  /* 0x000000d8dc18723c */ /* 0x040ff00000001818 */
[-C--:B------:R-:W-:Y:S08]  /*6a10*/  HMMA.16816.F32 R28, R220, R218.reuse, R28 ;  /* 0x000000dadc1c723c */ /* 0x080ff0000000181c */
[C---:B------:R-:W-:Y:S01]  /*6a20*/  HMMA.16816.F32 R32, R204.reuse, R218, R32 ;  /* 0x000000dacc20723c */ /* 0x040fe20000001820 */
[----:B------:R-:W1:Y:S07]  /*6a30*/  LDSM.16.M88.4 R216, [R236+0x2000] ;  /* 0x00200000ecd8783b */ /* 0x000e6e0000000200 */
[-C--:B----4-:R-:W-:Y:S08]  /*6a40*/  HMMA.16816.F32 R36, R204, R208.reuse, R36 ;  /* 0x000000d0cc24723c */ /* 0x090ff00000001824 */
[C---:B------:R-:W-:Y:S08]  /*6a50*/  HMMA.16816.F32 R40, R220.reuse, R208, R40 ;  /* 0x000000d0dc28723c */ /* 0x040ff00000001828 */
[-C--:B------:R-:W-:Y:S08]  /*6a60*/  HMMA.16816.F32 R44, R220, R210.reuse, R44 ;  /* 0x000000d2dc2c723c */ /* 0x080ff0000000182c */
[C---:B------:R-:W-:Y:S01]  /*6a70*/  HMMA.16816.F32 R48, R204.reuse, R210, R48 ;  /* 0x000000d2cc30723c */ /* 0x040fe20000001830 */
[----:B------:R-:W3:Y:S07]  /*6a80*/  LDSM.16.M88.4 R208, [R243+0xe100] ;  /* 0x00e10000f3d0783b */ /* 0x000eee0000000200 */
[-C--:B--2---:R-:W-:Y:S08]  /*6a90*/  HMMA.16816.F32 R52, R204, R224.reuse, R52 ;  /* 0x000000e0cc34723c */ /* 0x084ff00000001834 */
[C---:B------:R-:W-:Y:S08]  /*6aa0*/  HMMA.16816.F32 R56, R220.reuse, R224, R56 ;  /* 0x000000e0dc38723c */ /* 0x040ff00000001838 */
[-C--:B------:R-:W-:Y:S08]  /*6ab0*/  HMMA.16816.F32 R60, R220, R226.reuse, R60 ;  /* 0x000000e2dc3c723c */ /* 0x080ff0000000183c */
[----:B------:R-:W-:Y:S08]  /*6ac0*/  HMMA.16816.F32 R64, R204, R226, R64 ;  /* 0x000000e2cc40723c */ /* 0x000ff00000001840 */
[-C--:B-1----:R-:W-:Y:S08]  /*6ad0*/  HMMA.16816.F32 R4, R212, R216.reuse, R4 ;  /* 0x000000d8d404723c */ /* 0x082ff00000001804 */
[C---:B---3--:R-:W-:Y:S08]  /*6ae0*/  HMMA.16816.F32 R8, R208.reuse, R216, R8 ;  /* 0x000000d8d008723c */ /* 0x048ff00000001808 */
[-C--:B------:R-:W-:Y:S08]  /*6af0*/  HMMA.16816.F32 R12, R208, R218.reuse, R12 ;  /* 0x000000dad00c723c */ /* 0x080ff0000000180c */
        /* <DEDUP_REMOVED lines=14> */
[----:B------:R-:W-:Y:S02]  /*6be0*/  FMUL.FTZ R16, R16, c[0x0][0x320] ;  /* 0x0000c80010107a20 */ /* 0x000fe40000410000 */
[----:B------:R-:W-:Y:S02]  /*6bf0*/  FMUL.FTZ R17, R17, c[0x0][0x320] ;  /* 0x0000c80011117a20 */ /* 0x000fe40000410000 */
[----:B------:R-:W-:Y:S02]  /*6c00*/  FMUL.FTZ R18, R18, c[0x0][0x320] ;  /* 0x0000c80012127a20 */ /* 0x000fe40000410000 */
[----:B------:R-:W-:Y:S03]  /*6c10*/  FMUL.FTZ R19, R19, c[0x0][0x320] ;  /* 0x0000c80013137a20 */ /* 0x000fe60000410000 */
[----:B------:R-:W-:Y:S10]  /*6c20*/  MUFU.TANH R206, R8 ;  /* 0x0000000800ce7308 */ /* 0x000ff40000002400 */
[----:B------:R-:W-:Y:S01]  /*6c30*/  MUFU.TANH R217, R9 ;  /* 0x0000000900d97308 */ /* 0x000fe20000002400 */
[----:B-1----:R-:W1:Y:S09]  /*6c40*/  LDSM.16.M88.4 R4, [R236+0x2800] ;  /* 0x00280000ec04783b */ /* 0x002e720000000200 */
[----:B------:R-:W-:Y:S10]  /*6c50*/  MUFU.TANH R207, R10 ;  /* 0x0000000a00cf7308 */ /* 0x000ff40000002400 */
[----:B------:R2:W-:Y:S10]  /*6c60*/  MUFU.TANH R205, R11 ;  /* 0x0000000b00cd7308 */ /* 0x0005f40000002400 */
[----:B------:R3:W-:Y:S10]  /*6c70*/  MUFU.TANH R221, R12 ;  /* 0x0000000c00dd7308 */ /* 0x0007f40000002400 */
[----:B------:R4:W-:Y:S01]  /*6c80*/  MUFU.TANH R220, R13 ;  /* 0x0000000d00dc7308 */ /* 0x0009e20000002400 */
[----:B--2---:R-:W2:Y:S01]  /*6c90*/  LDSM.16.M88.4 R8, [R236+0x3000] ;  /* 0x00300000ec08783b */ /* 0x004ea20000000200 */
[-C--:B-1----:R-:W-:Y:S08]  /*6ca0*/  HMMA.16816.F32 R20, R212, R4.reuse, R20 ;  /* 0x00000004d414723c */ /* 0x082ff00000001814 */
[----:B------:R-:W-:Y:S01]  /*6cb0*/  MUFU.TANH R218, R16 ;  /* 0x0000001000da7308 */ /* 0x000fe20000002400 */
[C---:B------:R-:W-:Y:S04]  /*6cc0*/  HMMA.16816.F32 R24, R208.reuse, R4, R24 ;  /* 0x00000004d018723c */ /* 0x040fe80000001818 */
[----:B---3--:R-:W-:Y:S05]  /*6cd0*/  FMUL.FTZ R12, R14, c[0x0][0x320] ;  /* 0x0000c8000e0c7a20 */ /* 0x008fea0000410000 */
[----:B------:R1:W-:Y:S01]  /*6ce0*/  MUFU.TANH R219, R17 ;  /* 0x0000001100db7308 */ /* 0x0003e20000002400 */
[-C--:B------:R-:W-:Y:S03]  /*6cf0*/  HMMA.16816.F32 R28, R208, R6.reuse, R28 ;  /* 0x00000006d01c723c */ /* 0x080fe6000000181c */
[----:B----4-:R-:W-:Y:S05]  /*6d00*/  FMUL.FTZ R13, R15, c[0x0][0x320] ;  /* 0x0000c8000f0d7a20 */ /* 0x010fea0000410000 */
[C---:B------:R-:W-:Y:S01]  /*6d10*/  HMMA.16816.F32 R32, R212.reuse, R6, R32 ;  /* 0x00000006d420723c */ /* 0x040fe20000001820 */
[----:B------:R-:W-:Y:S01]  /*6d20*/  MUFU.TANH R230, R18 ;  /* 0x0000001200e67308 */ /* 0x000fe20000002400 */
[----:B------:R-:W3:Y:S01]  /*6d30*/  LDSM.16.M88.4 R4, [R236+0x3800] ;  /* 0x00380000ec04783b */ /* 0x000ee20000000200 */
[----:B------:R-:W-:Y:S04]  /*6d40*/  DEPBAR.LE SB0, 0x0 ;  /* 0x000080000000791a */ /* 0x000fe80000000000 */
[----:B------:R-:W-:Y:S02]  /*6d50*/  FMUL.FTZ R20, R20, c[0x0][0x320] ;  /* 0x0000c80014147a20 */ /* 0x000fe40000410000 */
[----:B------:R-:W-:Y:S02]  /*6d60*/  FMUL.FTZ R26, R26, c[0x0][0x320] ;  /* 0x0000c8001a1a7a20 */ /* 0x000fe40000410000 */
[----:B------:R4:W-:Y:S01]  /*6d70*/  MUFU.TANH R223, R19 ;  /* 0x0000001300df7308 */ /* 0x0009e20000002400 */
[----:B------:R-:W-:Y:S01]  /*6d80*/  BAR.SYNC.DEFER_BLOCKING 0x0 ;  /* 0x0000000000007b1d */ /* 0x000fe20000010000 */
[----:B------:R-:W-:Y:S01]  /*6d90*/  FMUL.FTZ R27, R27, c[0x0][0x320] ;  /* 0x0000c8001b1b7a20 */ /* 0x000fe20000410000 */
[-C--:B--2---:R-:W-:Y:S05]  /*6da0*/  HMMA.16816.F32 R36, R212, R8.reuse, R36 ;  /* 0x00000008d424723c */ /* 0x084fea0000001824 */
[----:B------:R-:W-:Y:S02]  /*6db0*/  FMUL.FTZ R29, R29, c[0x0][0x320] ;  /* 0x0000c8001d1d7a20 */ /* 0x000fe40000410000 */
[----:B------:R2:W-:Y:S01]  /*6dc0*/  MUFU.TANH R225, R26 ;  /* 0x0000001a00e17308 */ /* 0x0005e20000002400 */
[----:B------:R-:W-:Y:S01]  /*6dd0*/  FMUL.FTZ R30, R30, c[0x0][0x320] ;  /* 0x0000c8001e1e7a20 */ /* 0x000fe20000410000 */
[C---:B------:R-:W-:Y:S04]  /*6de0*/  HMMA.16816.F32 R40, R208.reuse, R8, R40 ;  /* 0x00000008d028723c */ /* 0x040fe80000001828 */
[----:B------:R-:W-:Y:S02]  /*6df0*/  FMUL.FTZ R31, R31, c[0x0][0x320] ;  /* 0x0000c8001f1f7a20 */ /* 0x000fe40000410000 */
[----:B-1----:R-:W-:Y:S02]  /*6e00*/  FMUL.FTZ R17, R22, c[0x0][0x320] ;  /* 0x0000c80016117a20 */ /* 0x002fe40000410000 */
[----:B------:R1:W-:Y:S01]  /*6e10*/  MUFU.TANH R224, R27 ;  /* 0x0000001b00e07308 */ /* 0x0003e20000002400 */
[-C--:B------:R-:W-:Y:S03]  /*6e20*/  HMMA.16816.F32 R44, R208, R10.reuse, R44 ;  /* 0x0000000ad02c723c */ /* 0x080fe6000000182c */
[----:B----4-:R-:W-:Y:S02]  /*6e30*/  FMUL.FTZ R19, R21, c[0x0][0x320] ;  /* 0x0000c80015137a20 */ /* 0x010fe40000410000 */
[----:B------:R-:W-:Y:S02]  /*6e40*/  FMUL.FTZ R16, R23, c[0x0][0x320] ;  /* 0x0000c80017107a20 */ /* 0x000fe40000410000 */
[----:B------:R-:W-:Y:S01]  /*6e50*/  FMUL.FTZ R14, R24, c[0x0][0x320] ;  /* 0x0000c800180e7a20 */ /* 0x000fe20000410000 */
[C---:B------:R-:W-:Y:S01]  /*6e60*/  HMMA.16816.F32 R48, R212.reuse, R10, R48 ;  /* 0x0000000ad430723c */ /* 0x040fe20000001830 */
[----:B------:R4:W-:Y:S03]  /*6e70*/  MUFU.TANH R228, R29 ;  /* 0x0000001d00e47308 */ /* 0x0009e60000002400 */
[----:B------:R-:W-:Y:S02]  /*6e80*/  FMUL.FTZ R15, R25, c[0x0][0x320] ;  /* 0x0000c800190f7a20 */ /* 0x000fe40000410000 */
[----:B------:R-:W-:Y:S02]  /*6e90*/  FMUL.FTZ R18, R28, c[0x0][0x320] ;  /* 0x0000c8001c127a20 */ /* 0x000fe40000410000 */
[----:B------:R-:W-:Y:S01]  /*6ea0*/  FMUL.FTZ R43, R43, c[0x0][0x320] ;  /* 0x0000c8002b2b7a20 */ /* 0x000fe20000410000 */
[-C--:B---3--:R-:W-:Y:S02]  /*6eb0*/  HMMA.16816.F32 R52, R212, R4.reuse, R52 ;  /* 0x00000004d434723c */ /* 0x088fe40000001834 */
[----:B------:R-:W-:Y:S01]  /*6ec0*/  MUFU.TANH R227, R30 ;  /* 0x0000001e00e37308 */ /* 0x000fe20000002400 */
[----:B--2---:R-:W-:Y:S02]  /*6ed0*/  FMUL.FTZ R26, R32, c[0x0][0x320] ;  /* 0x0000c800201a7a20 */ /* 0x004fe40000410000 */
[----:B------:R-:W-:Y:S02]  /*6ee0*/  FMUL.FTZ R22, R34, c[0x0][0x320] ;  /* 0x0000c80022167a20 */ /* 0x000fe40000410000 */
[----:B-1----:R-:W-:Y:S01]  /*6ef0*/  FMUL.FTZ R27, R33, c[0x0][0x320] ;  /* 0x0000c800211b7a20 */ /* 0x002fe20000410000 */
[C---:B------:R-:W-:Y:S04]  /*6f00*/  HMMA.16816.F32 R56, R208.reuse, R4, R56 ;  /* 0x00000004d038723c */ /* 0x040fe80000001838 */
[----:B------:R1:W-:Y:S01]  /*6f10*/  MUFU.TANH R226, R31 ;  /* 0x0000001f00e27308 */ /* 0x0003e20000002400 */
[----:B------:R-:W-:Y:S02]  /*6f20*/  FMUL.FTZ R21, R35, c[0x0][0x320] ;  /* 0x0000c80023157a20 */ /* 0x000fe40000410000 */
[----:B------:R-:W-:Y:S01]  /*6f30*/  FMUL.FTZ R28, R37, c[0x0][0x320] ;  /* 0x0000c800251c7a20 */ /* 0x000fe20000410000 */
[-C--:B------:R-:W-:Y:S04]  /*6f40*/  HMMA.16816.F32 R60, R208, R6.reuse, R60 ;  /* 0x00000006d03c723c */ /* 0x080fe8000000183c */
[----:B----4-:R-:W-:Y:S02]  /*6f50*/  FMUL.FTZ R29, R36, c[0x0][0x320] ;  /* 0x0000c800241d7a20 */ /* 0x010fe40000410000 */
[----:B------:R-:W2:Y:S01]  /*6f60*/  MUFU.TANH R0, R43 ;  /* 0x0000002b00007308 */ /* 0x000ea20000002400 */
[----:B------:R-:W-:Y:S01]  /*6f70*/  FMUL.FTZ R25, R38, c[0x0][0x320] ;  /* 0x0000c80026197a20 */ /* 0x000fe20000410000 */
[----:B------:R-:W-:Y:S04]  /*6f80*/  HMMA.16816.F32 R64, R212, R6, R64 ;  /* 0x00000006d440723c */ /* 0x000fe80000001840 */
[----:B------:R-:W-:Y:S02]  /*6f90*/  FMUL.FTZ R24, R39, c[0x0][0x320] ;  /* 0x0000c80027187a20 */ /* 0x000fe40000410000 */
[----:B------:R-:W-:Y:S02]  /*6fa0*/  FMUL.FTZ R8, R40, c[0x0][0x320] ;  /* 0x0000c80028087a20 */ /* 0x000fe40000410000 */
[----:B------:R-:W3:Y:S01]  /*6fb0*/  MUFU.TANH R2, R2 ;  /* 0x0000000200027308 */ /* 0x000ee20000002400 */
[----:B------:R-:W-:Y:S03]  /*6fc0*/  FMUL.FTZ R9, R41, c[0x0][0x320] ;  /* 0x0000c80029097a20 */ /* 0x000fe60000410000 */
[----:B------:R-:W-:Y:S02]  /*6fd0*/  FMUL.FTZ R23, R44, c[0x0][0x320] ;  /* 0x0000c8002c177a20 */ /* 0x000fe40000410000 */
[----:B------:R-:W-:Y:S02]  /*6fe0*/  FMUL.FTZ R10, R45, c[0x0][0x320] ;  /* 0x0000c8002d0a7a20 */ /* 0x000fe40000410000 */
[----:B------:R-:W-:Y:S02]  /*6ff0*/  FMUL.FTZ R37, R48, c[0x0][0x320] ;  /* 0x0000c80030257a20 */ /* 0x000fe40000410000 */
[----:B------:R-:W4:Y:S01]  /*7000*/  MUFU.TANH R12, R12 ;  /* 0x0000000c000c7308 */ /* 0x000f220000002400 */
[----:B------:R-:W-:Y:S02]  /*7010*/  FMUL.FTZ R36, R49, c[0x0][0x320] ;  /* 0x0000c80031247a20 */ /* 0x000fe40000410000 */
[----:B-1----:R-:W-:Y:S01]  /*7020*/  FMUL.FTZ R31, R50, c[0x0][0x320] ;  /* 0x0000c800321f7a20 */ /* 0x002fe20000410000 */
[----:B--2---:R1:W-:Y:S01]  /*7030*/  STL [R1+0x44], R0 ;  /* 0x0000440001007387 */ /* 0x0043e20000100800 */
[----:B------:R-:W-:Y:S02]  /*7040*/  FMUL.FTZ R30, R51, c[0x0][0x320] ;  /* 0x0000c800331e7a20 */ /* 0x000fe40000410000 */
[----:B------:R-:W-:Y:S02]  /*7050*/  FMUL.FTZ R38, R52, c[0x0][0x320] ;  /* 0x0000c80034267a20 */ /* 0x000fe40000410000 */
[----:B------:R-:W-:Y:S01]  /*7060*/  FMUL.FTZ R39, R53, c[0x0][0x320] ;  /* 0x0000c80035277a20 */ /* 0x000fe20000410000 */
[----:B------:R-:W2:Y:S01]  /*7070*/  MUFU.TANH R13, R13 ;  /* 0x0000000d000d7308 */ /* 0x000ea20000002400 */
        /* <DEDUP_REMOVED lines=53> */
[----:B------:R1:W1:Y:S10]  /*73d0*/  MUFU.TANH R202, R62 ;  /* 0x0000003e00ca7308 */ /* 0x0002740000002400 */
[----:B------:R1:W1:Y:S10]  /*73e0*/  MUFU.TANH R201, R63 ;  /* 0x0000003f00c97308 */ /* 0x0002740000002400 */
[----:B------:R1:W1:Y:S10]  /*73f0*/  MUFU.TANH R211, R64 ;  /* 0x0000004000d37308 */ /* 0x0002740000002400 */
[----:B------:R-:W1:Y:S10]  /*7400*/  MUFU.TANH R41, R41 ;  /* 0x0000002900297308 */ /* 0x000e740000002400 */
[----:B------:R1:W1:Y:S10]  /*7410*/  MUFU.TANH R209, R66 ;  /* 0x0000004200d17308 */ /* 0x0002740000002400 */
[----:B------:R-:W1:Y:S02]  /*7420*/  MUFU.TANH R40, R40 ;  /* 0x0000002800287308 */ /* 0x000e640000002400 */
[----:B-1234-:R-:W-:-:S05]  /*7430*/  @P0 BRA `(.L_x_711) ;  /* 0xffffe4a000000947 */ /* 0x01efca000383ffff */
.L_x_710:
[----:B----4-:R-:W2:Y:S01]  /*7440*/  LDL.LU R51, [R1+0x44] ;  /* 0x0000440001337983 */ /* 0x010ea20000300800 */
        /* <DEDUP_REMOVED lines=39> */
[----:B------:R-:W1:Y:S01]  /*76c0*/  SHFL.BFLY PT, R6, R42, 0x2, 0x1f ;  /* 0x0c401f002a067f89 */ /* 0x000e6200000e0000 */
        /* <DEDUP_REMOVED lines=12> */
[----:B------:R-:W3:Y:S01]  /*7790*/  SHFL.BFLY PT, R11, R4, 0x2, 0x1f ;  /* 0x0c401f00040b7f89 */ /* 0x000ee200000e0000 */
[----:B------:R-:W-:Y:S02]  /*77a0*/  FMNMX.FTZ R0, R33, R0, !PT ;  /* 0x0000000021007209 */ /* 0x000fe40007810000 */
[----:B------:R-:W-:Y:S02]  /*77b0*/  FMNMX.FTZ R3, R225, R3, !PT ;  /* 0x00000003e1037209 */ /* 0x000fe40007810000 */
[----:B------:R-:W-:Y:S02]  /*77c0*/  FMNMX.FTZ R0, R7, R0, !PT ;  /* 0x0000000007007209 */ /* 0x000fe40007810000 */
[----:B------:R-:W-:Y:S02]  /*77d0*/  FMNMX.FTZ R3, R224, R3, !PT ;  /* 0x00000003e0037209 */ /* 0x000fe40007810000 */
[----:B------:R-:W-:Y:S02]  /*77e0*/  MOV R54, R231 ;  /* 0x000000e700367202 */ /* 0x000fe40000000f00 */
[----:B------:R-:W-:Y:S02]  /*77f0*/  FMNMX.FTZ R3, R227, R3, !PT ;  /* 0x00000003e3037209 */ /* 0x000fe40007810000 */
[----:B------:R-:W-:Y:S02]  /*7800*/  MOV R63, R196 ;  /* 0x000000c4003f7202 */ /* 0x000fe40000000f00 */
[----:B------:R-:W-:Y:S02]  /*7810*/  FMNMX.FTZ R3, R226, R3, !PT ;  /* 0x00000003e2037209 */ /* 0x000fe40007810000 */
[----:B------:R-:W-:Y:S02]  /*7820*/  MOV R58, R229 ;  /* 0x000000e5003a7202 */ /* 0x000fe40000000f00 */
[----:B------:R-:W-:Y:S02]  /*7830*/  FMNMX.FTZ R3, R54, R3, !PT ;  /* 0x0000000336037209 */ /* 0x000fe40007810000 */
[----:B------:R-:W-:Y:S01]  /*7840*/  ISETP.LT.AND P0, PT, RZ, UR7, PT ;  /* 0x00000007ff007c0c */ /* 0x000fe2000bf01270 */
[----:B------:R-:W-:Y:S01]  /*7850*/  UIADD3 UR7, UR7, -0x1, URZ ;  /* 0xffffffff07077890 */ /* 0x000fe2000fffe03f */
[----:B--2---:R-:W-:Y:S02]  /*7860*/  FMNMX.FTZ R3, R51, R3, !PT ;  /* 0x0000000333037209 */ /* 0x004fe40007810000 */
[----:B-1----:R-:W-:Y:S02]  /*7870*/  FMNMX.FTZ R6, R42, R6, !PT ;  /* 0x000000062a067209 */ /* 0x002fe40007810000 */
[----:B------:R-:W1:Y:S01]  /*7880*/  SHFL.BFLY PT, R42, R0, 0x2, 0x1f ;  /* 0x0c401f00002a7f89 */ /* 0x000e6200000e0000 */
[----:B---3--:R-:W-:Y:S02]  /*7890*/  FMNMX.FTZ R11, R4, R11, !PT ;  /* 0x0000000b040b7209 */ /* 0x008fe40007810000 */
[----:B------:R-:W-:Y:S04]  /*78a0*/  FMNMX.FTZ R4, R63, R3, !PT ;  /* 0x000000033f047209 */ /* 0x000fe80007810000 */
[----:B------:R-:W-:Y:S01]  /*78b0*/  FMNMX.FTZ R4, R58, R4, !PT ;  /* 0x000000043a047209 */ /* 0x000fe20007810000 */
[----:B------:R-:W2:Y:S08]  /*78c0*/  SHFL.BFLY PT, R196, R6, 0x1, 0x1f ;  /* 0x0c201f0006c47f89 */ /* 0x000eb000000e0000 */
[----:B------:R-:W3:Y:S01]  /*78d0*/  SHFL.BFLY PT, R3, R11, 0x1, 0x1f ;  /* 0x0c201f000b037f89 */ /* 0x000ee200000e0000 */
[----:B-1----:R-:W-:Y:S02]  /*78e0*/  FMNMX.FTZ R42, R0, R42, !PT ;  /* 0x0000002a002a7209 */ /* 0x002fe40007810000 */
[----:B------:R-:W-:Y:S05]  /*78f0*/  FMNMX.FTZ R0, R57, R4, !PT ;  /* 0x0000000439007209 */ /* 0x000fea0007810000 */
[----:B------:R-:W-:Y:S01]  /*7900*/  SHFL.BFLY PT, R43, R42, 0x1, 0x1f ;  /* 0x0c201f002a2b7f89 */ /* 0x000fe200000e0000 */
[----:B------:R-:W-:Y:S02]  /*7910*/  FMNMX.FTZ R0, R56, R0, !PT ;  /* 0x0000000038007209 */ /* 0x000fe40007810000 */
[----:B--2---:R-:W-:Y:S02]  /*7920*/  FMNMX.FTZ R196, R6, R196, !PT ;  /* 0x000000c406c47209 */ /* 0x004fe40007810000 */
[----:B------:R-:W-:Y:S03]  /*7930*/  FMNMX.FTZ R0, R202, R0, !PT ;  /* 0x00000000ca007209 */ /* 0x000fe60007810000 */
[C---:B------:R-:W-:Y:S01]  /*7940*/  FMUL.FTZ R210, R196.reuse, c[0x0][0x2d0] ;  /* 0x0000b400c4d27a20 */ /* 0x040fe20000410000 */
[----:B------:R-:W-:Y:S01]  /*7950*/  FMNMX.FTZ R4, R201, R0, !PT ;  /* 0x00000000c9047209 */ /* 0x000fe20007810000 */
[----:B------:R-:W-:Y:S01]  /*7960*/  FADD.FTZ R6, -R196, R199 ;  /* 0x000000c7c4067221 */ /* 0x000fe20000010100 */
[----:B---3--:R-:W-:Y:S01]  /*7970*/  FMNMX.FTZ R3, R11, R3, !PT ;  /* 0x000000030b037209 */ /* 0x008fe20007810000 */
[--C-:B------:R-:W-:Y:S02]  /*7980*/  FFMA.FTZ R2, R2, c[0x0][0x2d0], -R210.reuse ;  /* 0x0000b40002027a23 */ /* 0x100fe400000108d2 */
[----:B------:R-:W1:Y:S01]  /*7990*/  SHFL.BFLY PT, R0, R4, 0x2, 0x1f ;  /* 0x0c401f0004007f89 */ /* 0x000e6200000e0000 */
[--C-:B------:R-:W-:Y:S01]  /*79a0*/  FFMA.FTZ R215, R38, c[0x0][0x2d0], -R210.reuse ;  /* 0x0000b40026d77a23 */ /* 0x100fe200000108d2 */
[----:B------:R2:W-:Y:S01]  /*79b0*/  MUFU.EX2 R11, R2 ;  /* 0x00000002000b7308 */ /* 0x0005e20000000800 */
[----:B------:R-:W-:Y:S02]  /*79c0*/  FMUL.FTZ R208, R3, c[0x0][0x2d0] ;  /* 0x0000b40003d07a20 */ /* 0x000fe40000410000 */
[----:B------:R-:W-:Y:S02]  /*79d0*/  FFMA.FTZ R229, R218, c[0x0][0x2d0], -R210 ;  /* 0x0000b400dae57a23 */ /* 0x000fe400000108d2 */
[--C-:B------:R-:W-:Y:S02]  /*79e0*/  FFMA.FTZ R204, R204, c[0x0][0x2d0], -R208.reuse ;  /* 0x0000b400cccc7a23 */ /* 0x100fe400000108d0 */
[--C-:B------:R-:W-:Y:S02]  /*79f0*/  FFMA.FTZ R213, R35, c[0x0][0x2d0], -R208.reuse ;  /* 0x0000b40023d57a23 */ /* 0x100fe400000108d0 */
[--C-:B------:R-:W-:Y:S01]  /*7a00*/  FFMA.FTZ R218, R230, c[0x0][0x2d0], -R208.reuse ;  /* 0x0000b400e6da7a23 */ /* 0x100fe200000108d0 */
[----:B------:R3:W-:Y:S01]  /*7a10*/  MUFU.EX2 R49, R204 ;  /* 0x000000cc00317308 */ /* 0x0007e20000000800 */
[--C-:B------:R-:W-:Y:S02]  /*7a20*/  FFMA.FTZ R216, R216, c[0x0][0x2d0], -R208.reuse ;  /* 0x0000b400d8d87a23 */ /* 0x100fe400000108d0 */
[--C-:B------:R-:W-:Y:S02]  /*7a30*/  FFMA.FTZ R61, R25, c[0x0][0x2d0], -R208.reuse ;  /* 0x0000b400193d7a23 */ /* 0x100fe400000108d0 */
[----:B------:R-:W-:Y:S02]  /*7a40*/  FFMA.FTZ R62, R24, c[0x0][0x2d0], -R208 ;  /* 0x0000b400183e7a23 */ /* 0x000fe400000108d0 */
[----:B------:R-:W-:Y:S02]  /*7a50*/  FADD.FTZ R199, -R3, R200 ;  /* 0x000000c803c77221 */ /* 0x000fe40000010100 */
[----:B------:R-:W-:Y:S01]  /*7a60*/  FMUL.FTZ R6, R6, c[0x0][0x2d0] ;  /* 0x0000b40006067a20 */ /* 0x000fe20000410000 */
[----:B------:R4:W-:Y:S01]  /*7a70*/  MUFU.EX2 R55, R216 ;  /* 0x000000d800377308 */ /* 0x0009e20000000800 */
[--C-:B------:R-:W-:Y:S01]  /*7a80*/  FFMA.FTZ R222, R222, c[0x0][0x2d0], -R210.reuse ;  /* 0x0000b400dede7a23 */ /* 0x100fe200000108d2 */
[----:B-1----:R-:W-:Y:S01]  /*7a90*/  FMNMX.FTZ R4, R4, R0, !PT ;  /* 0x0000000004047209 */ /* 0x002fe20007810000 */
[----:B------:R-:W-:Y:S01]  /*7aa0*/  FFMA.FTZ R219, R219, c[0x0][0x2d0], -R210 ;  /* 0x0000b400dbdb7a23 */ /* 0x000fe200000108d2 */
[----:B--2---:R-:W-:Y:S01]  /*7ab0*/  FMNMX.FTZ R2, R42, R43, !PT ;  /* 0x0000002b2a027209 */ /* 0x004fe20007810000 */
[----:B------:R-:W-:Y:S02]  /*7ac0*/  FFMA.FTZ R43, R31, c[0x0][0x2d0], -R208 ;  /* 0x0000b4001f2b7a23 */ /* 0x000fe400000108d0 */
[----:B------:R-:W1:Y:S01]  /*7ad0*/  SHFL.BFLY PT, R0, R4, 0x1, 0x1f ;  /* 0x0c201f0004007f89 */ /* 0x000e6200000e0000 */
[----:B------:R-:W-:Y:S02]  /*7ae0*/  FMUL.FTZ R199, R199, c[0x0][0x2d0] ;  /* 0x0000b400c7c77a20 */ /* 0x000fe40000410000 */
[----:B------:R-:W2:Y:S01]  /*7af0*/  MUFU.EX2 R52, R222 ;  /* 0x000000de00347308 */ /* 0x000ea20000000800 */
[----:B------:R-:W-:Y:S02]  /*7b00*/  FADD.FTZ R198, -R2, R198 ;  /* 0x000000c602c67221 */ /* 0x000fe40000010100 */
[----:B------:R-:W-:Y:S02]  /*7b10*/  FFMA.FTZ R42, R36, c[0x0][0x2d0], -R210 ;  /* 0x0000b400242a7a23 */ /* 0x000fe400000108d2 */
[----:B---3--:R-:W-:Y:S02]  /*7b20*/  FMUL.FTZ R204, R2, c[0x0][0x2d0] ;  /* 0x0000b40002cc7a20 */ /* 0x008fe40000410000 */
        /* <DEDUP_REMOVED lines=8> */
[----:B------:R3:W-:Y:S01]  /*7bb0*/  MUFU.EX2 R59, R206 ;  /* 0x000000ce003b7308 */ /* 0x0007e20000000800 */
[----:B-1----:R-:W-:Y:S01]  /*7bc0*/  FMNMX.FTZ R0, R4, R0, !PT ;  /* 0x0000000004007209 */ /* 0x002fe20007810000 */
[--C-:B------:R-:W-:Y:S02]  /*7bd0*/  FFMA.FTZ R228, R228, c[0x0][0x2d0], -R204.reuse ;  /* 0x0000b400e4e47a23 */ /* 0x100fe400000108cc */
[--C-:B------:R-:W-:Y:S02]  /*7be0*/  FFMA.FTZ R8, R8, c[0x0][0x2d0], -R204.reuse ;  /* 0x0000b40008087a23 */ /* 0x100fe400000108cc */
[----:B------:R-:W-:Y:S02]  /*7bf0*/  FMUL.FTZ R64, R0, c[0x0][0x2d0] ;  /* 0x0000b40000407a20 */ /* 0x000fe40000410000 */
[----:B------:R-:W-:Y:S02]  /*7c00*/  FFMA.FTZ R9, R9, c[0x0][0x2d0], -R204 ;  /* 0x0000b40009097a23 */ /* 0x000fe400000108cc */
[----:B------:R-:W-:Y:S01]  /*7c10*/  FFMA.FTZ R207, R207, c[0x0][0x2d0], -R64 ;  /* 0x0000b400cfcf7a23 */ /* 0x000fe20000010840 */
[----:B------:R1:W5:Y:S01]  /*7c20*/  MUFU.EX2 R48, R217 ;  /* 0x000000d900307308 */ /* 0x0003620000000800 */
[----:B------:R-:W-:Y:S02]  /*7c30*/  FFMA.FTZ R10, R10, c[0x0][0x2d0], -R204 ;  /* 0x0000b4000a0a7a23 */ /* 0x000fe400000108cc */
[----:B------:R-:W-:Y:S02]  /*7c40*/  FFMA.FTZ R231, R205, c[0x0][0x2d0], -R64 ;  /* 0x0000b400cde77a23 */ /* 0x000fe40000010840 */
[----:B------:R-:W-:Y:S02]  /*7c50*/  FFMA.FTZ R205, R33, c[0x0][0x2d0], -R204 ;  /* 0x0000b40021cd7a23 */ /* 0x000fe400000108cc */
[----:B------:R-:W-:Y:S02]  /*7c60*/  FFMA.FTZ R230, R12, c[0x0][0x2d0], -R64 ;  /* 0x0000b4000ce67a23 */ /* 0x000fe40000010840 */
[----:B------:R-:W-:Y:S01]  /*7c70*/  FFMA.FTZ R12, R23, c[0x0][0x2d0], -R204 ;  /* 0x0000b400170c7a23 */ /* 0x000fe200000108cc */
[----:B------:R5:W-:Y:S01]  /*7c80*/  MUFU.EX2 R66, R207 ;  /* 0x000000cf00427308 */ /* 0x000be20000000800 */
[----:B----4-:R-:W-:Y:S02]  /*7c90*/  FFMA.FTZ R216, R223, c[0x0][0x2d0], -R208 ;  /* 0x0000b400dfd87a23 */ /* 0x010fe400000108d0 */
[----:B---3--:R-:W-:Y:S02]  /*7ca0*/  FFMA.FTZ R206, R5, c[0x0][0x2d0], -R204 ;  /* 0x0000b40005ce7a23 */ /* 0x008fe400000108cc */
[----:B------:R-:W-:Y:S02]  /*7cb0*/  FFMA.FTZ R223, R26, c[0x0][0x2d0], -R210 ;  /* 0x0000b4001adf7a23 */ /* 0x000fe400000108d2 */
[----:B------:R-:W-:Y:S02]  /*7cc0*/  FADD.FTZ R197, -R0, R197 ;  /* 0x000000c500c57221 */ /* 0x000fe40000010100 */
[----:B------:R-:W-:Y:S01]  /*7cd0*/  FFMA.FTZ R200, R13, c[0x0][0x2d0], -R64 ;  /* 0x0000b4000dc87a23 */ /* 0x000fe20000010840 */
[----:B------:R3:W4:Y:S01]  /*7ce0*/  MUFU.EX2 R53, R221 ;  /* 0x000000dd00357308 */ /* 0x0007220000000800 */
[----:B------:R-:W-:Y:S02]  /*7cf0*/  FMUL.FTZ R197, R197, c[0x0][0x2d0] ;  /* 0x0000b400c5c57a20 */ /* 0x000fe40000410000 */
[----:B------:R-:W-:Y:S01]  /*7d00*/  FFMA.FTZ R67, R29, c[0x0][0x2d0], -R210 ;  /* 0x0000b4001d437a23 */ /* 0x000fe200000108d2 */
[----:B--2---:R-:W-:Y:S01]  /*7d10*/  MOV R29, R52 ;  /* 0x00000034001d7202 */ /* 0x004fe20000000f00 */
[----:B-1----:R-:W-:Y:S02]  /*7d20*/  FFMA.FTZ R217, R220, c[0x0][0x2d0], -R204 ;  /* 0x0000b400dcd97a23 */ /* 0x002fe400000108cc */
[--C-:B------:R-:W-:Y:S01]  /*7d30*/  FFMA.FTZ R60, R28, c[0x0][0x2d0], -R210.reuse ;  /* 0x0000b4001c3c7a23 */ /* 0x100fe200000108d2 */
[----:B------:R-:W-:Y:S01]  /*7d40*/  MOV R28, R49 ;  /* 0x00000031001c7202 */ /* 0x000fe20000000f00 */
[--C-:B------:R-:W-:Y:S01]  /*7d50*/  FFMA.FTZ R214, R39, c[0x0][0x2d0], -R210.reuse ;  /* 0x0000b40027d67a23 */ /* 0x100fe200000108d2 */
[----:B------:R-:W-:Y:S01]  /*7d60*/  MUFU.EX2 R199, R199 ;  /* 0x000000c700c77308 */ /* 0x000fe20000000800 */
[----:B------:R-:W-:Y:S01]  /*7d70*/  FFMA.FTZ R211, R211, c[0x0][0x2d0], -R210 ;  /* 0x0000b400d3d37a23 */ /* 0x000fe200000108d2 */
[----:B-----5:R-:W-:Y:S01]  /*7d80*/  MOV R39, R48 ;  /* 0x0000003000277202 */ /* 0x020fe20000000f00 */
[----:B------:R-:W-:Y:S02]  /*7d90*/  FFMA.FTZ R212, R34, c[0x0][0x2d0], -R208 ;  /* 0x0000b40022d47a23 */ /* 0x000fe400000108d0 */
[--C-:B------:R-:W-:Y:S02]  /*7da0*/  FFMA.FTZ R207, R32, c[0x0][0x2d0], -R204.reuse ;  /* 0x0000b40020cf7a23 */ /* 0x100fe400000108cc */
[----:B------:R-:W-:Y:S02]  /*7db0*/  FFMA.FTZ R204, R7, c[0x0][0x2d0], -R204 ;  /* 0x0000b40007cc7a23 */ /* 0x000fe400000108cc */
[----:B------:R-:W2:Y:S01]  /*7dc0*/  LDL.LU R7, [R1+0x40] ;  /* 0x0000400001077983 */ /* 0x000ea20000300800 */
[----:B------:R-:W-:Y:S01]  /*7dd0*/  MUFU.EX2 R229, R229 ;  /* 0x000000e500e57308 */ /* 0x000fe20000000800 */
[----:B------:R-:W-:Y:S02]  /*7de0*/  FFMA.FTZ R209, R209, c[0x0][0x2d0], -R208 ;  /* 0x0000b400d1d17a23 */ /* 0x000fe400000108d0 */
[--C-:B------:R-:W-:Y:S02]  /*7df0*/  FFMA.FTZ R44, R20, c[0x0][0x2d0], -R210.reuse ;  /* 0x0000b400142c7a23 */ /* 0x100fe400000108d2 */
[--C-:B---3--:R-:W-:Y:S02]  /*7e00*/  FFMA.FTZ R221, R27, c[0x0][0x2d0], -R210.reuse ;  /* 0x0000b4001bdd7a23 */ /* 0x108fe400000108d2 */
[----:B------:R-:W1:Y:S01]  /*7e10*/  LDSM.16.MT88.4 R24, [R248+0x100] ;  /* 0x00010000f818783b */ /* 0x000e620000004200 */
[--C-:B------:R-:W-:Y:S02]  /*7e20*/  FFMA.FTZ R45, R19, c[0x0][0x2d0], -R210.reuse ;  /* 0x0000b400132d7a23 */ /* 0x100fe400000108d2 */
[----:B------:R-:W-:Y:S01]  /*7e30*/  MUFU.EX2 R218, R218 ;  /* 0x000000da00da7308 */ /* 0x000fe20000000800 */
[--C-:B------:R-:W-:Y:S02]  /*7e40*/  FFMA.FTZ R50, R37, c[0x0][0x2d0], -R210.reuse ;  /* 0x0000b40025327a23 */ /* 0x100fe400000108d2 */
[----:B------:R-:W-:Y:S02]  /*7e50*/  FFMA.FTZ R210, R41, c[0x0][0x2d0], -R210 ;  /* 0x0000b40029d27a23 */ /* 0x000fe400000108d2 */
[--C-:B------:R-:W-:Y:S02]  /*7e60*/  FFMA.FTZ R46, R17, c[0x0][0x2d0], -R208.reuse ;  /* 0x0000b400112e7a23 */ /* 0x100fe400000108d0 */
[--C-:B------:R-:W-:Y:S02]  /*7e70*/  FFMA.FTZ R47, R16, c[0x0][0x2d0], -R208.reuse ;  /* 0x0000b400102f7a23 */ /* 0x100fe400000108d0 */
[--C-:B------:R-:W-:Y:S01]  /*7e80*/  FFMA.FTZ R222, R22, c[0x0][0x2d0], -R208.reuse ;  /* 0x0000b40016de7a23 */ /* 0x100fe200000108d0 */
[----:B------:R-:W-:Y:S01]  /*7e90*/  MUFU.EX2 R216, R216 ;  /* 0x000000d800d87308 */ /* 0x000fe20000000800 */
[--C-:B------:R-:W-:Y:S02]  /*7ea0*/  FFMA.FTZ R220, R21, c[0x0][0x2d0], -R208.reuse ;  /* 0x0000b40015dc7a23 */ /* 0x100fe400000108d0 */
[--C-:B------:R-:W-:Y:S02]  /*7eb0*/  FFMA.FTZ R30, R30, c[0x0][0x2d0], -R208.reuse ;  /* 0x0000b4001e1e7a23 */ /* 0x100fe400000108d0 */
[----:B------:R-:W-:Y:S02]  /*7ec0*/  FFMA.FTZ R208, R40, c[0x0][0x2d0], -R208 ;  /* 0x0000b40028d07a23 */ /* 0x000fe400000108d0 */
[C---:B------:R-:W-:Y:S01]  /*7ed0*/  FMUL.FTZ R64, R6.reuse, R180 ;  /* 0x000000b406407220 */ /* 0x040fe20000410000 */
[----:B------:R-:W-:Y:S01]  /*7ee0*/  MOV R180, R43 ;  /* 0x0000002b00b47202 */ /* 0x000fe20000000f00 */
[C---:B------:R-:W-:Y:S01]  /*7ef0*/  FMUL.FTZ R65, R6.reuse, R181 ;  /* 0x000000b506417220 */ /* 0x040fe20000410000 */
[----:B------:R-:W-:Y:S01]  /*7f00*/  MUFU.EX2 R219, R219 ;  /* 0x000000db00db7308 */ /* 0x000fe20000000800 */
[----:B------:R-:W-:Y:S01]  /*7f10*/  MOV R181, R42 ;  /* 0x0000002a00b57202 */ /* 0x000fe20000000f00 */
[C---:B------:R-:W-:Y:S01]  /*7f20*/  FMUL.FTZ R16, R6.reuse, R192 ;  /* 0x000000c006107220 */ /* 0x040fe20000410000 */
[----:B------:R-:W3:Y:S01]  /*7f30*/  LDSM.16.MT88.4 R40, [R242+0x100] ;  /* 0x00010000f228783b */ /* 0x000ee20000004200 */
[----:B----4-:R-:W-:Y:S01]  /*7f40*/  MOV R192, R53 ;  /* 0x0000003500c07202 */ /* 0x010fe20000000f00 */
[C---:B------:R-:W-:Y:S01]  /*7f50*/  FMUL.FTZ R17, R6.reuse, R193 ;  /* 0x000000c106117220 */ /* 0x040fe20000410000 */
[----:B------:R-:W-:Y:S01]  /*7f60*/  MOV R193, R10 ;  /* 0x0000000a00c17202 */ /* 0x000fe20000000f00 */
[C---:B------:R-:W-:Y:S01]  /*7f70*/  FMUL.FTZ R32, R6.reuse, R188 ;  /* 0x000000bc06207220 */ /* 0x040fe20000410000 */
[----:B------:R-:W-:Y:S01]  /*7f80*/  MOV R188, R12 ;  /* 0x0000000c00bc7202 */ /* 0x000fe20000000f00 */
[C---:B------:R-:W-:Y:S01]  /*7f90*/  FMUL.FTZ R33, R6.reuse, R189 ;  /* 0x000000bd06217220 */ /* 0x040fe20000410000 */
[----:B------:R-:W4:Y:S01]  /*7fa0*/  MUFU.EX2 R198, R198 ;  /* 0x000000c600c67308 */ /* 0x000f220000000800 */
[C---:B------:R-:W-:Y:S01]  /*7fb0*/  FMUL.FTZ R68, R6.reuse, R68 ;  /* 0x0000004406447220 */ /* 0x040fe20000410000 */
[----:B------:R-:W-:Y:S01]  /*7fc0*/  MOV R189, R9 ;  /* 0x0000000900bd7202 */ /* 0x000fe20000000f00 */
[C---:B------:R-:W-:Y:S02]  /*7fd0*/  FMUL.FTZ R69, R6.reuse, R69 ;  /* 0x0000004506457220 */ /* 0x040fe40000410000 */
[C---:B------:R-:W-:Y:S02]  /*7fe0*/  FMUL.FTZ R80, R6.reuse, R80 ;  /* 0x0000005006507220 */ /* 0x040fe40000410000 */
[C---:B------:R-:W-:Y:S02]  /*7ff0*/  FMUL.FTZ R81, R6.reuse, R81 ;  /* 0x0000005106517220 */ /* 0x040fe40000410000 */
[C---:B------:R-:W-:Y:S01]  /*8000*/  FMUL.FTZ R84, R6.reuse, R84 ;  /* 0x0000005406547220 */ /* 0x040fe20000410000 */
[----:B------:R-:W5:Y:S01]  /*8010*/  MUFU.EX2 R197, R197 ;  /* 0x000000c500c57308 */ /* 0x000f620000000800 */
[C---:B------:R-:W-:Y:S02]  /*8020*/  FMUL.FTZ R85, R6.reuse, R85 ;  /* 0x0000005506557220 */ /* 0x040fe40000410000 */
[C---:B------:R-:W-:Y:S02]  /*8030*/  FMUL.FTZ R96, R6.reuse, R96 ;  /* 0x0000006006607220 */ /* 0x040fe40000410000 */
        /* <DEDUP_REMOVED lines=9> */
[----:B------:R-:W1:Y:S01]  /*80d0*/  MUFU.EX2 R231, R231 ;  /* 0x000000e700e77308 */ /* 0x000e620000000800 */
[----:B------:R-:W-:Y:S01]  /*80e0*/  F2FP.PACK_AB R176, R29, R11 ;  /* 0x0000000b1db0723e */ /* 0x000fe200000000ff */
[----:B------:R-:W-:Y:S01]  /*80f0*/  FMUL.FTZ R5, R6, R177 ;  /* 0x000000b106057220 */ /* 0x000fe20000410000 */
[----:B------:R-:W-:Y:S01]  /*8100*/  F2FP.PACK_AB R177, R28, R55 ;  /* 0x000000371cb1723e */ /* 0x000fe200000000ff */
[C---:B------:R-:W-:Y:S02]  /*8110*/  FMUL.FTZ R20, R6.reuse, R172 ;  /* 0x000000ac06147220 */ /* 0x040fe40000410000 */
[C---:B------:R-:W-:Y:S01]  /*8120*/  FMUL.FTZ R21, R6.reuse, R173 ;  /* 0x000000ad06157220 */ /* 0x040fe20000410000 */
[----:B------:R-:W-:Y:S01]  /*8130*/  MOV R173, R62 ;  /* 0x0000003e00ad7202 */ /* 0x000fe20000000f00 */
[C---:B------:R-:W-:Y:S01]  /*8140*/  FMUL.FTZ R36, R6.reuse, R168 ;  /* 0x000000a806247220 */ /* 0x040fe20000410000 */
[----:B------:R-:W-:Y:S01]  /*8150*/  MOV R168, R35 ;  /* 0x0000002300a87202 */ /* 0x000fe20000000f00 */
[----:B------:R-:W-:Y:S01]  /*8160*/  MUFU.EX2 R230, R230 ;  /* 0x000000e600e67308 */ /* 0x000fe20000000800 */
[C---:B------:R-:W-:Y:S01]  /*8170*/  FMUL.FTZ R37, R6.reuse, R169 ;  /* 0x000000a906257220 */ /* 0x040fe20000410000 */
[----:B------:R-:W-:Y:S01]  /*8180*/  MOV R169, R46 ;  /* 0x0000002e00a97202 */ /* 0x000fe20000000f00 */
[C---:B------:R-:W-:Y:S01]  /*8190*/  FMUL.FTZ R48, R6.reuse, R184 ;  /* 0x000000b806307220 */ /* 0x040fe20000410000 */
[----:B------:R-:W-:Y:S01]  /*81a0*/  MOV R184, R8 ;  /* 0x0000000800b87202 */ /* 0x000fe20000000f00 */
[C---:B------:R-:W-:Y:S01]  /*81b0*/  FMUL.FTZ R49, R6.reuse, R185 ;  /* 0x000000b906317220 */ /* 0x040fe20000410000 */
[----:B------:R-:W-:Y:S01]  /*81c0*/  MOV R185, R30 ;  /* 0x0000001e00b97202 */ /* 0x000fe20000000f00 */
[C---:B------:R-:W-:Y:S01]  /*81d0*/  FMUL.FTZ R52, R6.reuse, R164 ;  /* 0x000000a406347220 */ /* 0x040fe20000410000 */
[----:B------:R-:W-:Y:S01]  /*81e0*/  MOV R164, R38 ;  /* 0x0000002600a47202 */ /* 0x000fe20000000f00 */
[C---:B------:R-:W-:Y:S01]  /*81f0*/  FMUL.FTZ R53, R6.reuse, R165 ;  /* 0x000000a506357220 */ /* 0x040fe20000410000 */
[----:B------:R-:W2:Y:S01]  /*8200*/  MUFU.EX2 R200, R200 ;  /* 0x000000c800c87308 */ /* 0x000ea20000000800 */
[C---:B------:R-:W-:Y:S01]  /*8210*/  FMUL.FTZ R128, R6.reuse, R128 ;  /* 0x0000008006807220 */ /* 0x040fe20000410000 */
[----:B------:R-:W-:Y:S01]  /*8220*/  MOV R165, R47 ;  /* 0x0000002f00a57202 */ /* 0x000fe20000000f00 */
[----:B------:R-:W-:Y:S02]  /*8230*/  FMUL.FTZ R129, R6, R129 ;  /* 0x0000008106817220 */ /* 0x000fe40000410000 */
[C---:B----4-:R-:W-:Y:S01]  /*8240*/  FMUL.FTZ R8, R198.reuse, R160 ;  /* 0x000000a0c6087220 */ /* 0x050fe20000410000 */
[----:B------:R-:W-:Y:S01]  /*8250*/  F2FP.PACK_AB R160, R39, R59 ;  /* 0x0000003b27a0723e */ /* 0x000fe200000000ff */
[----:B-----5:R-:W-:Y:S01]  /*8260*/  FMUL.FTZ R10, R197, R162 ;  /* 0x000000a2c50a7220 */ /* 0x020fe20000410000 */
[----:B-1----:R-:W-:Y:S01]  /*8270*/  F2FP.PACK_AB R162, R217, R192 ;  /* 0x000000c0d9a2723e */ /* 0x002fe200000000ff */
[C---:B------:R-:W-:Y:S01]  /*8280*/  FMUL.FTZ R9, R198.reuse, R161 ;  /* 0x000000a1c6097220 */ /* 0x040fe20000410000 */
[----:B------:R-:W-:Y:S01]  /*8290*/  F2FP.PACK_AB R161, R231, R66 ;  /* 0x00000042e7a1723e */ /* 0x000fe200000000ff */
[C---:B------:R-:W-:Y:S01]  /*82a0*/  FMUL.FTZ R12, R198.reuse, R156 ;  /* 0x0000009cc60c7220 */ /* 0x040fe20000410000 */
[----:B------:R-:W-:Y:S01]  /*82b0*/  MOV R156, R58 ;  /* 0x0000003a009c7202 */ /* 0x000fe20000000f00 */
[C---:B------:R-:W-:Y:S01]  /*82c0*/  FMUL.FTZ R14, R197.reuse, R158 ;  /* 0x0000009ec50e7220 */ /* 0x040fe20000410000 */
[----:B------:R-:W-:Y:S01]  /*82d0*/  MOV R158, R59 ;  /* 0x0000003b009e7202 */ /* 0x000fe20000000f00 */
[C---:B------:R-:W-:Y:S01]  /*82e0*/  FMUL.FTZ R13, R198.reuse, R157 ;  /* 0x0000009dc60d7220 */ /* 0x040fe20000410000 */
[----:B------:R-:W-:Y:S01]  /*82f0*/  MOV R157, R55 ;  /* 0x00000037009d7202 */ /* 0x000fe20000000f00 */
[----:B------:R-:W-:Y:S01]  /*8300*/  FMUL.FTZ R15, R197, R159 ;  /* 0x0000009fc50f7220 */ /* 0x000fe20000410000 */
        /* <DEDUP_REMOVED lines=9> */
[----:B------:R-:W-:Y:S01]  /*83a0*/  FMUL.FTZ R31, R197, R151 ;  /* 0x00000097c51f7220 */ /* 0x000fe20000410000 */
[----:B------:R-:W-:Y:S01]  /*83b0*/  MOV R151, R56 ;  /* 0x0000003800977202 */ /* 0x000fe20000000f00 */
[C---:B------:R-:W-:Y:S01]  /*83c0*/  FMUL.FTZ R22, R199.reuse, R174 ;  /* 0x000000aec7167220 */ /* 0x040fe20000410000 */
[----:B------:R-:W1:Y:S01]  /*83d0*/  LDSM.16.MT88.4 R56, [R241+0x100] ;  /* 0x00010000f138783b */ /* 0x000e620000004200 */
[C---:B------:R-:W-:Y:S01]  /*83e0*/  FMUL.FTZ R23, R199.reuse, R175 ;  /* 0x000000afc7177220 */ /* 0x040fe20000410000 */
[----:B------:R-:W-:Y:S01]  /*83f0*/  MOV R175, R39 ;  /* 0x0000002700af7202 */ /* 0x000fe20000000f00 */
[----:B------:R-:W-:Y:S01]  /*8400*/  FMUL.FTZ R35, R199, R191 ;  /* 0x000000bfc7237220 */ /* 0x000fe20000410000 */
[----:B------:R-:W-:Y:S01]  /*8410*/  MOV R191, R45 ;  /* 0x0000002d00bf7202 */ /* 0x000fe20000000f00 */
[C---:B------:R-:W-:Y:S01]  /*8420*/  FMUL.FTZ R45, R198.reuse, R141 ;  /* 0x0000008dc62d7220 */ /* 0x040fe20000410000 */
[----:B------:R-:W-:Y:S01]  /*8430*/  MOV R174, R67 ;  /* 0x0000004300ae7202 */ /* 0x000fe20000000f00 */
[C---:B------:R-:W-:Y:S01]  /*8440*/  FMUL.FTZ R46, R197.reuse, R142 ;  /* 0x0000008ec52e7220 */ /* 0x040fe20000410000 */
[----:B------:R-:W-:Y:S01]  /*8450*/  MUFU.EX2 R169, R169 ;  /* 0x000000a900a97308 */ /* 0x000fe20000000800 */
[----:B------:R-:W-:Y:S02]  /*8460*/  FMUL.FTZ R47, R197, R143 ;  /* 0x0000008fc52f7220 */ /* 0x000fe40000410000 */
[C---:B------:R-:W-:Y:S01]  /*8470*/  FMUL.FTZ R38, R199.reuse, R170 ;  /* 0x000000aac7267220 */ /* 0x040fe20000410000 */
[----:B------:R-:W-:Y:S01]  /*8480*/  MOV R170, R44 ;  /* 0x0000002c00aa7202 */ /* 0x000fe20000000f00 */
[C---:B------:R-:W-:Y:S02]  /*8490*/  FMUL.FTZ R44, R198.reuse, R140 ;  /* 0x0000008cc62c7220 */ /* 0x040fe40000410000 */
[----:B------:R-:W4:Y:S01]  /*84a0*/  LDSM.16.MT88.4 R140, [R240+0x100] ;  /* 0x00010000f08c783b */ /* 0x000f220000004200 */
[C---:B------:R-:W-:Y:S02]  /*84b0*/  FMUL.FTZ R39, R199.reuse, R171 ;  /* 0x000000abc7277220 */ /* 0x040fe40000410000 */
[----:B------:R-:W-:Y:S01]  /*84c0*/  FMUL.FTZ R50, R199, R186 ;  /* 0x000000bac7327220 */ /* 0x000fe20000410000 */
[----:B------:R-:W-:Y:S01]  /*84d0*/  MUFU.EX2 R171, R194 ;  /* 0x000000c200ab7308 */ /* 0x000fe20000000800 */
[C---:B------:R-:W-:Y:S02]  /*84e0*/  FMUL.FTZ R60, R198.reuse, R132 ;  /* 0x00000084c63c7220 */ /* 0x040fe40000410000 */
[C---:B------:R-:W-:Y:S02]  /*84f0*/  FMUL.FTZ R61, R198.reuse, R133 ;  /* 0x00000085c63d7220 */ /* 0x040fe40000410000 */
[----:B------:R-:W-:Y:S02]  /*8500*/  FMUL.FTZ R62, R197, R134 ;  /* 0x00000086c53e7220 */ /* 0x000fe40000410000 */
[C---:B------:R-:W-:Y:S02]  /*8510*/  FMUL.FTZ R55, R199.reuse, R167 ;  /* 0x000000a7c7377220 */ /* 0x040fe40000410000 */
[C---:B------:R-:W-:Y:S01]  /*8520*/  FMUL.FTZ R67, R199.reuse, R183 ;  /* 0x000000b7c7437220 */ /* 0x040fe20000410000 */
[----:B------:R-:W-:Y:S01]  /*8530*/  MUFU.EX2 R186, R206 ;  /* 0x000000ce00ba7308 */ /* 0x000fe20000000800 */
[C---:B------:R-:W-:Y:S02]  /*8540*/  FMUL.FTZ R70, R199.reuse, R70 ;  /* 0x00000046c7467220 */ /* 0x040fe40000410000 */
[----:B------:R-:W-:Y:S02]  /*8550*/  FMUL.FTZ R71, R199, R71 ;  /* 0x00000047c7477220 */ /* 0x000fe40000410000 */
[C---:B------:R-:W-:Y:S02]  /*8560*/  FMUL.FTZ R72, R198.reuse, R72 ;  /* 0x00000048c6487220 */ /* 0x040fe40000410000 */
[C---:B------:R-:W-:Y:S02]  /*8570*/  FMUL.FTZ R73, R198.reuse, R73 ;  /* 0x00000049c6497220 */ /* 0x040fe40000410000 */
[C---:B------:R-:W-:Y:S01]  /*8580*/  FMUL.FTZ R74, R197.reuse, R74 ;  /* 0x0000004ac54a7220 */ /* 0x040fe20000410000 */
[----:B------:R-:W-:Y:S01]  /*8590*/  MUFU.EX2 R183, R211 ;  /* 0x000000d300b77308 */ /* 0x000fe20000000800 */
[C---:B------:R-:W-:Y:S02]  /*85a0*/  FMUL.FTZ R75, R197.reuse, R75 ;  /* 0x0000004bc54b7220 */ /* 0x040fe40000410000 */
[C---:B------:R-:W-:Y:S02]  /*85b0*/  FMUL.FTZ R76, R198.reuse, R76 ;  /* 0x0000004cc64c7220 */ /* 0x040fe40000410000 */
[C---:B------:R-:W-:Y:S02]  /*85c0*/  FMUL.FTZ R77, R198.reuse, R77 ;  /* 0x0000004dc64d7220 */ /* 0x040fe40000410000 */
[C---:B------:R-:W-:Y:S02]  /*85d0*/  FMUL.FTZ R78, R197.reuse, R78 ;  /* 0x0000004ec54e7220 */ /* 0x040fe40000410000 */
[----:B------:R-:W-:Y:S01]  /*85e0*/  FMUL.FTZ R79, R197, R79 ;  /* 0x0000004fc54f7220 */ /* 0x000fe20000410000 */
[----:B------:R-:W-:Y:S01]  /*85f0*/  MUFU.EX2 R170, R170 ;  /* 0x000000aa00aa7308 */ /* 0x000fe20000000800 */
[C---:B------:R-:W-:Y:S02]  /*8600*/  FMUL.FTZ R82, R199.reuse, R82 ;  /* 0x00000052c7527220 */ /* 0x040fe40000410000 */
[C---:B------:R-:W-:Y:S02]  /*8610*/  FMUL.FTZ R83, R199.reuse, R83 ;  /* 0x00000053c7537220 */ /* 0x040fe40000410000 */
[C---:B------:R-:W-:Y:S02]  /*8620*/  FMUL.FTZ R86, R199.reuse, R86 ;  /* 0x00000056c7567220 */ /* 0x040fe40000410000 */
[----:B------:R-:W-:Y:S02]  /*8630*/  FMUL.FTZ R87, R199, R87 ;  /* 0x00000057c7577220 */ /* 0x000fe40000410000 */
[C---:B------:R-:W-:Y:S01]  /*8640*/  FMUL.FTZ R88, R198.reuse, R88 ;  /* 0x00000058c6587220 */ /* 0x040fe20000410000 */
[----:B------:R-:W-:Y:S01]  /*8650*/  MUFU.EX2 R165, R165 ;  /* 0x000000a500a57308 */ /* 0x000fe20000000800 */
        /* <DEDUP_REMOVED lines=11> */
[----:B------:R-:W5:Y:S01]  /*8710*/  MUFU.EX2 R164, R164 ;  /* 0x000000a400a47308 */ /* 0x000f620000000800 */
[----:B------:R-:W-:Y:S02]  /*8720*/  FMUL.FTZ R103, R199, R103 ;  /* 0x00000067c7677220 */ /* 0x000fe40000410000 */
[C---:B------:R-:W-:Y:S02]  /*8730*/  FMUL.FTZ R104, R198.reuse, R104 ;  /* 0x00000068c6687220 */ /* 0x040fe40000410000 */
        /* <DEDUP_REMOVED lines=19> */
[----:B------:R-:W-:Y:S02]  /*8870*/  FMUL.FTZ R131, R199, R131 ;  /* 0x00000083c7837220 */ /* 0x000fe40000410000 */
[C---:B------:R-:W-:Y:S01]  /*8880*/  FMUL.FTZ R124, R198.reuse, R124 ;  /* 0x0000007cc67c7220 */ /* 0x040fe20000410000 */
[----:B------:R-:W-:Y:S01]  /*8890*/  MUFU.EX2 R222, R222 ;  /* 0x000000de00de7308 */ /* 0x000fe20000000800 */
[----:B------:R-:W-:Y:S02]  /*88a0*/  FMUL.FTZ R125, R198, R125 ;  /* 0x0000007dc67d7220 */ /* 0x000fe40000410000 */
[C---:B------:R-:W-:Y:S02]  /*88b0*/  FMUL.FTZ R126, R197.reuse, R126 ;  /* 0x0000007ec57e7220 */ /* 0x040fe40000410000 */
[----:B------:R-:W-:Y:S05]  /*88c0*/  FMUL.FTZ R127, R197, R127 ;  /* 0x0000007fc57f7220 */ /* 0x000fea0000410000 */
[----:B------:R-:W-:Y:S10]  /*88d0*/  MUFU.EX2 R220, R220 ;  /* 0x000000dc00dc7308 */ /* 0x000ff40000000800 */
[----:B------:R-:W-:Y:S01]  /*88e0*/  MUFU.EX2 R173, R173 ;  /* 0x000000ad00ad7308 */ /* 0x000fe20000000800 */
[----:B--2---:R-:W-:Y:S02]  /*88f0*/  FFMA.FTZ R172, R6, R7, R11 ;  /* 0x0000000706ac7223 */ /* 0x004fe4000001000b */
[----:B------:R-:W-:Y:S01]  /*8900*/  FMUL.FTZ R6, R199, R178 ;  /* 0x000000b2c7067220 */ /* 0x000fe20000410000 */
[----:B------:R-:W-:Y:S01]  /*8910*/  F2FP.PACK_AB R178, R219, R229 ;  /* 0x000000e5dbb2723e */ /* 0x000fe200000000ff */
[----:B------:R-:W-:Y:S01]  /*8920*/  FMUL.FTZ R7, R199, R179 ;  /* 0x000000b3c7077220 */ /* 0x000fe20000410000 */
[----:B------:R-:W-:Y:S01]  /*8930*/  F2FP.PACK_AB R179, R216, R218 ;  /* 0x000000dad8b3723e */ /* 0x000fe200000000ff */
[C---:B------:R-:W-:Y:S01]  /*8940*/  FMUL.FTZ R11, R197.reuse, R163 ;  /* 0x000000a3c50b7220 */ /* 0x040fe20000410000 */
[----:B------:R-:W-:Y:S05]  /*8950*/  F2FP.PACK_AB R163, R200, R230 ;  /* 0x000000e6c8a3723e */ /* 0x000fea00000000ff */
[-C--:B------:R-:W-:Y:S08]  /*8960*/  HMMA.16816.F32 R4, R176, R24.reuse, R4 ;  /* 0x00000018b004723c */ /* 0x080ff00000001804 */
[C---:B------:R-:W-:Y:S07]  /*8970*/  HMMA.16816.F32 R8, R160.reuse, R24, R8 ;  /* 0x00000018a008723c */ /* 0x040fee0000001808 */
[C---:B------:R-:W-:Y:S01]  /*8980*/  FMUL.FTZ R24, R198.reuse, R152 ;  /* 0x00000098c6187220 */ /* 0x040fe20000410000 */
[-C--:B------:R-:W-:Y:S04]  /*8990*/  HMMA.16816.F32 R12, R160, R26.reuse, R12 ;  /* 0x0000001aa00c723c */ /* 0x080fe8000000180c */
[----:B------:R-:W-:Y:S01]  /*89a0*/  MOV R152, R63 ;  /* 0x0000003f00987202 */ /* 0x000fe20000000f00 */
[----:B------:R-:W-:Y:S02]  /*89b0*/  FMUL.FTZ R63, R197, R135 ;  /* 0x00000087c53f7220 */ /* 0x000fe40000410000 */
[----:B------:R-:W2:Y:S01]  /*89c0*/  LDSM.16.MT88.4 R132, [R248+0x2100] ;  /* 0x00210000f884783b */ /* 0x000ea20000004200 */
[C---:B------:R-:W-:Y:S04]  /*89d0*/  HMMA.16816.F32 R16, R176.reuse, R26, R16 ;  /* 0x0000001ab010723c */ /* 0x040fe80000001810 */
[C---:B------:R-:W-:Y:S01]  /*89e0*/  FMUL.FTZ R25, R198.reuse, R153 ;  /* 0x00000099c6197220 */ /* 0x040fe20000410000 */
[----:B------:R-:W-:Y:S01]  /*89f0*/  MOV R153, R51 ;  /* 0x0000003300997202 */ /* 0x000fe20000000f00 */
[----:B------:R-:W-:Y:S02]  /*8a00*/  FMUL.FTZ R51, R199, R187 ;  /* 0x000000bbc7337220 */ /* 0x000fe40000410000 */
[-C--:B---3--:R-:W-:Y:S01]  /*8a10*/  HMMA.16816.F32 R20, R176, R40.reuse, R20 ;  /* 0x00000028b014723c */ /* 0x088fe20000001814 */
[----:B------:R-:W-:Y:S03]  /*8a20*/  MUFU.EX2 R187, R184 ;  /* 0x000000b800bb7308 */ /* 0x000fe60000000800 */
[C---:B------:R-:W-:Y:S01]  /*8a30*/  FMUL.FTZ R27, R197.reuse, R155 ;  /* 0x0000009bc51b7220 */ /* 0x040fe20000410000 */
[----:B------:R-:W-:Y:S01]  /*8a40*/  MOV R155, R28 ;  /* 0x0000001c009b7202 */ /* 0x000fe20000000f00 */
[C---:B------:R-:W-:Y:S01]  /*8a50*/  FMUL.FTZ R26, R197.reuse, R154 ;  /* 0x0000009ac51a7220 */ /* 0x040fe20000410000 */
[----:B------:R-:W-:Y:S01]  /*8a60*/  MOV R154, R54 ;  /* 0x00000036009a7202 */ /* 0x000fe20000000f00 */
[C---:B------:R-:W-:Y:S01]  /*8a70*/  FMUL.FTZ R28, R198.reuse, R148 ;  /* 0x00000094c61c7220 */ /* 0x040fe20000410000 */
[----:B------:R-:W-:Y:S03]  /*8a80*/  MOV R148, R29 ;  /* 0x0000001d00947202 */ /* 0x000fe60000000f00 */
[----:B------:R-:W-:Y:S01]  /*8a90*/  FMUL.FTZ R29, R198, R149 ;  /* 0x00000095c61d7220 */ /* 0x000fe20000410000 */
[C---:B------:R-:W-:Y:S04]  /*8aa0*/  HMMA.16816.F32 R24, R160.reuse, R40, R24 ;  /* 0x00000028a018723c */ /* 0x040fe80000001818 */
[----:B------:R-:W-:Y:S01]  /*8ab0*/  MOV R149, R66 ;  /* 0x0000004200957202 */ /* 0x000fe20000000f00 */
[----:B------:R-:W-:Y:S02]  /*8ac0*/  FADD.FTZ R172, R148, R172 ;  /* 0x000000ac94ac7221 */ /* 0x000fe40000010000 */
[C---:B------:R-:W-:Y:S01]  /*8ad0*/  FMUL.FTZ R40, R198.reuse, R144 ;  /* 0x00000090c6287220 */ /* 0x040fe20000410000 */
[-C--:B------:R-:W-:Y:S04]  /*8ae0*/  HMMA.16816.F32 R28, R160, R42.reuse, R28 ;  /* 0x0000002aa01c723c */ /* 0x080fe8000000181c */
[C---:B------:R-:W-:Y:S02]  /*8af0*/  FMUL.FTZ R41, R198.reuse, R145 ;  /* 0x00000091c6297220 */ /* 0x040fe40000410000 */
[----:B------:R-:W-:Y:S02]  /*8b00*/  FFMA.FTZ R203, R197, R203, R149 ;  /* 0x000000cbc5cb7223 */ /* 0x000fe40000010095 */
[C---:B------:R-:W-:Y:S04]  /*8b10*/  HMMA.16816.F32 R32, R176.reuse, R42, R32 ;  /* 0x0000002ab020723c */ /* 0x040fe80000001820 */
[C---:B------:R-:W-:Y:S02]  /*8b20*/  FMUL.FTZ R54, R199.reuse, R166 ;  /* 0x000000a6c7367220 */ /* 0x040fe40000410000 */
[----:B------:R-:W-:Y:S01]  /*8b30*/  FMUL.FTZ R66, R199, R182 ;  /* 0x000000b6c7427220 */ /* 0x000fe20000410000 */
[----:B------:R3:W-:Y:S01]  /*8b40*/  MUFU.EX2 R166, R191 ;  /* 0x000000bf00a67308 */ /* 0x0007e20000000800 */
[-C--:B-1----:R-:W-:Y:S04]  /*8b50*/  HMMA.16816.F32 R36, R176, R56.reuse, R36 ;  /* 0x00000038b024723c */ /* 0x082fe80000001824 */
[C---:B------:R-:W-:Y:S02]  /*8b60*/  FMUL.FTZ R42, R197.reuse, R146 ;  /* 0x00000092c52a7220 */ /* 0x040fe40000410000 */
[----:B------:R-:W-:Y:S02]  /*8b70*/  FMUL.FTZ R43, R197, R147 ;  /* 0x00000093c52b7220 */ /* 0x000fe40000410000 */
[----:B------:R-:W-:Y:S01]  /*8b80*/  LDSM.16.MT88.4 R144, [R242+0x900] ;  /* 0x00090000f290783b */ /* 0x000fe20000004200 */
[----:B------:R-:W-:Y:S02]  /*8b90*/  FADD.FTZ R172, R229, R172 ;  /* 0x000000ace5ac7221 */ /* 0x000fe40000010000 */
[----:B------:R-:W-:Y:S02]  /*8ba0*/  MUFU.EX2 R229, R215 ;  /* 0x000000d700e57308 */ /* 0x000fe40000000800 */
[C---:B------:R-:W-:Y:S04]  /*8bb0*/  HMMA.16816.F32 R40, R160.reuse, R56, R40 ;  /* 0x00000038a028723c */ /* 0x040fe80000001828 */
[----:B------:R-:W-:Y:S03]  /*8bc0*/  FADD.FTZ R219, R219, R172 ;  /* 0x000000acdbdb7221 */ /* 0x000fe60000010000 */
[C---:B------:R-:W-:Y:S01]  /*8bd0*/  FMUL.FTZ R56, R198.reuse, R136 ;  /* 0x00000088c6387220 */ /* 0x040fe20000410000 */
[-C--:B------:R-:W-:Y:S04]  /*8be0*/  HMMA.16816.F32 R44, R160, R58.reuse, R44 ;  /* 0x0000003aa02c723c */ /* 0x080fe8000000182c */
[----:B------:R-:W-:Y:S01]  /*8bf0*/  FMUL.FTZ R57, R198, R137 ;  /* 0x00000089c6397220 */ /* 0x000fe20000410000 */
[----:B---3--:R-:W-:Y:S01]  /*8c00*/  MOV R191, R150 ;  /* 0x0000009600bf7202 */ /* 0x008fe20000000f00 */
[----:B------:R-:W-:Y:S02]  /*8c10*/  FMUL.FTZ R150, R0, c[0x0][0x2d0] ;  /* 0x0000b40000967a20 */ /* 0x000fe40000410000 */
[C---:B------:R-:W-:Y:S04]  /*8c20*/  HMMA.16816.F32 R48, R176.reuse, R58, R48 ;  /* 0x0000003ab030723c */ /* 0x040fe80000001830 */
[--C-:B------:R-:W-:Y:S02]  /*8c30*/  FFMA.FTZ R167, R225, c[0x0][0x2d0], -R150.reuse ;  /* 0x0000b400e1a77a23 */ /* 0x100fe40000010896 */
[--C-:B------:R-:W-:Y:S01]  /*8c40*/  FFMA.FTZ R224, R224, c[0x0][0x2d0], -R150.reuse ;  /* 0x0000b400e0e07a23 */ /* 0x100fe20000010896 */
[----:B------:R-:W1:Y:S01]  /*8c50*/  MUFU.EX2 R225, R191 ;  /* 0x000000bf00e17308 */ /* 0x000e620000000800 */
[-C--:B----4-:R-:W-:Y:S04]  /*8c60*/  HMMA.16816.F32 R52, R176, R140.reuse, R52 ;  /* 0x0000008cb034723c */ /* 0x090fe80000001834 */
[C---:B------:R-:W-:Y:S02]  /*8c70*/  FMUL.FTZ R58, R197.reuse, R138 ;  /* 0x0000008ac53a7220 */ /* 0x040fe40000410000 */
[----:B------:R-:W-:Y:S02]  /*8c80*/  FMUL.FTZ R59, R197, R139 ;  /* 0x0000008bc53b7220 */ /* 0x000fe40000410000 */
[----:B------:R-:W-:Y:S01]  /*8c90*/  LDSM.16.MT88.4 R136, [R248+0x900] ;  /* 0x00090000f888783b */ /* 0x000fe20000004200 */
[--C-:B------:R-:W-:Y:S01]  /*8ca0*/  FFMA.FTZ R227, R227, c[0x0][0x2d0], -R150.reuse ;  /* 0x0000b400e3e37a23 */ /* 0x100fe20000010896 */
[----:B------:R-:W-:Y:S02]  /*8cb0*/  MUFU.EX2 R167, R167 ;  /* 0x000000a700a77308 */ /* 0x000fe40000000800 */
[--C-:B------:R-:W-:Y:S01]  /*8cc0*/  FFMA.FTZ R226, R226, c[0x0][0x2d0], -R150.reuse ;  /* 0x0000b400e2e27a23 */ /* 0x100fe20000010896 */
[C---:B------:R-:W-:Y:S04]  /*8cd0*/  HMMA.16816.F32 R56, R160.reuse, R140, R56 ;  /* 0x0000008ca038723c */ /* 0x040fe80000001838 */
[--C-:B------:R-:W-:Y:S02]  /*8ce0*/  FFMA.FTZ R154, R154, c[0x0][0x2d0], -R150.reuse ;  /* 0x0000b4009a9a7a23 */ /* 0x100fe40000010896 */
[--C-:B------:R-:W-:Y:S01]  /*8cf0*/  FFMA.FTZ R153, R153, c[0x0][0x2d0], -R150.reuse ;  /* 0x0000b40099997a23 */ /* 0x100fe20000010896 */
[----:B-----5:R-:W-:Y:S01]  /*8d00*/  F2FP.PACK_AB R140, R164, R168 ;  /* 0x000000a8a48c723e */ /* 0x020fe200000000ff */
[-C--:B------:R-:W-:Y:S01]  /*8d10*/  HMMA.16816.F32 R60, R160, R142.reuse, R60 ;  /* 0x0000008ea03c723c */ /* 0x080fe2000000183c */
[----:B------:R-:W-:Y:S03]  /*8d20*/  MUFU.EX2 R184, R154 ;  /* 0x0000009a00b87308 */ /* 0x000fe60000000800 */
[--C-:B------:R-:W-:Y:S02]  /*8d30*/  FFMA.FTZ R152, R152, c[0x0][0x2d0], -R150.reuse ;  /* 0x0000b40098987a23 */ /* 0x100fe40000010896 */
[--C-:B------:R-:W-:Y:S02]  /*8d40*/  FFMA.FTZ R156, R156, c[0x0][0x2d0], -R150.reuse ;  /* 0x0000b4009c9c7a23 */ /* 0x100fe40000010896 */
[C---:B------:R-:W-:Y:S03]  /*8d50*/  HMMA.16816.F32 R64, R176.reuse, R142, R64 ;  /* 0x0000008eb040723c */ /* 0x040fe60000001840 */
[----:B------:R-:W-:Y:S01]  /*8d60*/  MUFU.EX2 R182, R153 ;  /* 0x0000009900b67308 */ /* 0x000fe20000000800 */
[--C-:B------:R-:W-:Y:S02]  /*8d70*/  FFMA.FTZ R202, R202, c[0x0][0x2d0], -R150.reuse ;  /* 0x0000b400caca7a23 */ /* 0x100fe40000010896 */
[--C-:B------:R-:W-:Y:S01]  /*8d80*/  FFMA.FTZ R201, R201, c[0x0][0x2d0], -R150.reuse ;  /* 0x0000b400c9c97a23 */ /* 0x100fe20000010896 */
[----:B-1----:R-:W-:Y:S01]  /*8d90*/  F2FP.PACK_AB R142, R228, R225 ;  /* 0x000000e1e48e723e */ /* 0x002fe200000000ff */
[-C--:B--2---:R-:W-:Y:S04]  /*8da0*/  HMMA.16816.F32 R68, R176, R132.reuse, R68 ;  /* 0x00000084b044723c */ /* 0x084fe80000001844 */
[----:B------:R-:W-:Y:S01]  /*8db0*/  FADD.FTZ R219, R170, R219 ;  /* 0x000000dbaadb7221 */ /* 0x000fe20000010000 */
[----:B------:R-:W1:Y:S03]  /*8dc0*/  MUFU.EX2 R224, R224 ;  /* 0x000000e000e07308 */ /* 0x000e660000000800 */
[C---:B------:R-:W-:Y:S07]  /*8dd0*/  HMMA.16816.F32 R72, R160.reuse, R132, R72 ;  /* 0x00000084a048723c */ /* 0x040fee0000001848 */
[----:B------:R-:W-:Y:S01]  /*8de0*/  MUFU.EX2 R227, R227 ;  /* 0x000000e300e37308 */ /* 0x000fe20000000800 */
[-C--:B------:R-:W-:Y:S08]  /*8df0*/  HMMA.16816.F32 R76, R160, R134.reuse, R76 ;  /* 0x00000086a04c723c */ /* 0x080ff0000000184c */
[C---:B------:R-:W-:Y:S01]  /*8e00*/  HMMA.16816.F32 R80, R176.reuse, R134, R80 ;  /* 0x00000086b050723c */ /* 0x040fe20000001850 */
[----:B------:R-:W2:Y:S01]  /*8e10*/  LDSM.16.MT88.4 R132, [R242+0x2100] ;  /* 0x00210000f284783b */ /* 0x000ea20000004200 */
[----:B------:R-:W3:Y:S02]  /*8e20*/  MUFU.EX2 R226, R226 ;  /* 0x000000e200e27308 */ /* 0x000ee40000000800 */
[----:B-1----:R-:W-:Y:S08]  /*8e30*/  F2FP.PACK_AB R141, R224, R167 ;  /* 0x000000a7e08d723e */ /* 0x002ff000000000ff */
[----:B------:R-:W-:Y:S10]  /*8e40*/  MUFU.EX2 R197, R159 ;  /* 0x0000009f00c57308 */ /* 0x000ff40000000800 */
[----:B------:R-:W-:Y:S01]  /*8e50*/  MUFU.EX2 R159, R193 ;  /* 0x000000c1009f7308 */ /* 0x000fe20000000800 */
[----:B---3--:R-:W-:Y:S09]  /*8e60*/  F2FP.PACK_AB R143, R226, R227 ;  /* 0x000000e3e28f723e */ /* 0x008ff200000000ff */
[----:B------:R-:W-:Y:S01]  /*8e70*/  MUFU.EX2 R172, R202 ;  /* 0x000000ca00ac7308 */ /* 0x000fe20000000800 */
[-C--:B--2---:R-:W-:Y:S08]  /*8e80*/  HMMA.16816.F32 R84, R176, R132.reuse, R84 ;  /* 0x00000084b054723c */ /* 0x084ff00000001854 */
[C---:B------:R-:W-:Y:S08]  /*8e90*/  HMMA.16816.F32 R88, R160.reuse, R132, R88 ;  /* 0x00000084a058723c */ /* 0x040ff00000001858 */
[-C--:B------:R-:W-:Y:S08]  /*8ea0*/  HMMA.16816.F32 R92, R160, R134.reuse, R92 ;  /* 0x00000086a05c723c */ /* 0x080ff0000000185c */
[C---:B------:R-:W-:Y:S01]  /*8eb0*/  HMMA.16816.F32 R96, R176.reuse, R134, R96 ;  /* 0x00000086b060723c */ /* 0x040fe20000001860 */
[----:B------:R-:W1:Y:S07]  /*8ec0*/  LDSM.16.MT88.4 R132, [R241+0x2100] ;  /* 0x00210000f184783b */ /* 0x000e6e0000004200 */
[-C--:B-1----:R-:W-:Y:S08]  /*8ed0*/  HMMA.16816.F32 R100, R176, R132.reuse, R100 ;  /* 0x00000084b064723c */ /* 0x082ff00000001864 */
[C---:B------:R-:W-:Y:S08]  /*8ee0*/  HMMA.16816.F32 R104, R160.reuse, R132, R104 ;  /* 0x00000084a068723c */ /* 0x040ff00000001868 */
[-C--:B------:R-:W-:Y:S08]  /*8ef0*/  HMMA.16816.F32 R108, R160, R134.reuse, R108 ;  /* 0x00000086a06c723c */ /* 0x080ff0000000186c */
[C---:B------:R-:W-:Y:S01]  /*8f00*/  HMMA.16816.F32 R112, R176.reuse, R134, R112 ;  /* 0x00000086b070723c */ /* 0x040fe20000001870 */
[----:B------:R-:W1:Y:S07]  /*8f10*/  LDSM.16.MT88.4 R132, [R240+0x2100] ;  /* 0x00210000f084783b */ /* 0x000e6e0000004200 */
[-C--:B-1----:R-:W-:Y:S08]  /*8f20*/  HMMA.16816.F32 R116, R176, R132.reuse, R116 ;  /* 0x00000084b074723c */ /* 0x082ff00000001874 */
[C---:B------:R-:W-:Y:S01]  /*8f30*/  HMMA.16816.F32 R120, R160.reuse, R132, R120 ;  /* 0x00000084a078723c */ /* 0x040fe20000001878 */
[----:B------:R-:W2:Y:S04]  /*8f40*/  LDL.LU R133, [R1+0x3c] ;  /* 0x00003c0001857983 */ /* 0x000ea80000300800 */
[----:B------:R-:W3:Y:S03]  /*8f50*/  LDL.LU R132, [R1+0x38] ;  /* 0x0000380001847983 */ /* 0x000ee60000300800 */
[-C--:B------:R-:W-:Y:S01]  /*8f60*/  HMMA.16816.F32 R124, R160, R134.reuse, R124 ;  /* 0x00000086a07c723c */ /* 0x080fe2000000187c */
[----:B------:R-:W-:Y:S06]  /*8f70*/  MUFU.EX2 R163, R185 ;  /* 0x000000b900a37308 */ /* 0x000fec0000000800 */
[--C-:B------:R-:W-:Y:S01]  /*8f80*/  FFMA.FTZ R161, R190, c[0x0][0x2d0], -R150.reuse ;  /* 0x0000b400bea17a23 */ /* 0x100fe20000010896 */
[----:B------:R-:W-:Y:S03]  /*8f90*/  HMMA.16816.F32 R128, R176, R134, R128 ;  /* 0x00000086b080723c */ /* 0x000fe60000001880 */
[----:B------:R-:W-:Y:S01]  /*8fa0*/  MUFU.EX2 R185, R212 ;  /* 0x000000d400b97308 */ /* 0x000fe20000000800 */
[----:B------:R-:W-:Y:S02]  /*8fb0*/  FFMA.FTZ R160, R151, c[0x0][0x2d0], -R150 ;  /* 0x0000b40097a07a23 */ /* 0x000fe40000010896 */
[----:B------:R-:W1:Y:S01]  /*8fc0*/  LDSM.16.MT88.4 R148, [R241+0x900] ;  /* 0x00090000f194783b */ /* 0x000e620000004200 */
[----:B------:R-:W-:Y:S01]  /*8fd0*/  F2FP.PACK_AB R134, R221, R223 ;  /* 0x000000dfdd86723e */ /* 0x000fe200000000ff */
[----:B------:R-:W-:Y:S01]  /*8fe0*/  FADD.FTZ R162, R231, R203 ;  /* 0x000000cbe7a27221 */ /* 0x000fe20000010000 */
[----:B------:R-:W-:Y:S03]  /*8ff0*/  F2FP.PACK_AB R135, R220, R222 ;  /* 0x000000dedc87723e */ /* 0x000fe600000000ff */
[----:B------:R-:W-:Y:S01]  /*9000*/  FADD.FTZ R162, R230, R162 ;  /* 0x000000a2e6a27221 */ /* 0x000fe20000010000 */
[----:B------:R-:W-:Y:S03]  /*9010*/  MUFU.EX2 R176, R210 ;  /* 0x000000d200b07308 */ /* 0x000fe60000000800 */
[----:B------:R-:W-:Y:S04]  /*9020*/  FADD.FTZ R162, R200, R162 ;  /* 0x000000a2c8a27221 */ /* 0x000fe80000010000 */
[----:B------:R-:W-:Y:S03]  /*9030*/  FADD.FTZ R167, R167, R162 ;  /* 0x000000a2a7a77221 */ /* 0x000fe60000010000 */
[----:B------:R-:W4:Y:S10]  /*9040*/  MUFU.EX2 R230, R214 ;  /* 0x000000d600e67308 */ /* 0x000f340000000800 */
[----:B------:R5:W-:Y:S10]  /*9050*/  MUFU.EX2 R231, R213 ;  /* 0x000000d500e77308 */ /* 0x000bf40000000800 */
[----:B------:R-:W-:Y:S01]  /*9060*/  MUFU.EX2 R177, R174 ;  /* 0x000000ae00b17308 */ /* 0x000fe20000000800 */
[----:B----4-:R-:W-:Y:S09]  /*9070*/  F2FP.PACK_AB R200, R230, R229 ;  /* 0x000000e5e6c8723e */ /* 0x010ff200000000ff */
[----:B------:R-:W-:Y:S01]  /*9080*/  MUFU.EX2 R174, R189 ;  /* 0x000000bd00ae7308 */ /* 0x000fe20000000800 */
[----:B-----5:R-:W-:Y:S09]  /*9090*/  LDSM.16.MT88.4 R212, [R242+0x3900] ;  /* 0x00390000f2d4783b */ /* 0x020ff20000004200 */
[----:B------:R-:W-:Y:S10]  /*90a0*/  MUFU.EX2 R179, R180 ;  /* 0x000000b400b37308 */ /* 0x000ff40000000800 */
[----:B------:R4:W-:Y:S10]  /*90b0*/  MUFU.EX2 R180, R188 ;  /* 0x000000bc00b47308 */ /* 0x0009f40000000800 */
[----:B------:R-:W-:Y:S10]  /*90c0*/  MUFU.EX2 R178, R204 ;  /* 0x000000cc00b27308 */ /* 0x000ff40000000800 */
[----:B------:R-:W5:Y:S01]  /*90d0*/  MUFU.EX2 R160, R160 ;  /* 0x000000a000a07308 */ /* 0x000f620000000800 */
[----:B----4-:R-:W-:Y:S01]  /*90e0*/  LDSM.16.MT88.4 R188, [R242+0x1900] ;  /* 0x00190000f2bc783b */ /* 0x010fe20000004200 */
[----:B--2---:R-:W-:Y:S01]  /*90f0*/  FFMA.FTZ R157, R199, R133, R157 ;  /* 0x00000085c79d7223 */ /* 0x004fe2000001009d */
[----:B------:R-:W-:Y:S07]  /*9100*/  F2FP.PACK_AB R133, R165, R169 ;  /* 0x000000a9a585723e */ /* 0x000fee00000000ff */
[----:B------:R2:W-:Y:S01]  /*9110*/  MUFU.EX2 R199, R195 ;  /* 0x000000c300c77308 */ /* 0x0005e20000000800 */
[----:B---3--:R-:W-:Y:S01]  /*9120*/  FFMA.FTZ R158, R198, R132, R158 ;  /* 0x00000084c69e7223 */ /* 0x008fe2000001009e */
[C---:B------:R-:W-:Y:S01]  /*9130*/  F2FP.PACK_AB R132, R166.reuse, R170 ;  /* 0x000000aaa684723e */ /* 0x040fe200000000ff */
[----:B------:R-:W-:Y:S01]  /*9140*/  FADD.FTZ R157, R155, R157 ;  /* 0x0000009d9b9d7221 */ /* 0x000fe20000010000 */
[----:B------:R-:W-:Y:S01]  /*9150*/  MOV R170, R187 ;  /* 0x000000bb00aa7202 */ /* 0x000fe20000000f00 */
[----:B------:R-:W-:Y:S02]  /*9160*/  FADD.FTZ R166, R166, R219 ;  /* 0x000000dba6a67221 */ /* 0x000fe40000010000 */
[----:B------:R-:W-:Y:S01]  /*9170*/  FADD.FTZ R157, R218, R157 ;  /* 0x0000009dda9d7221 */ /* 0x000fe20000010000 */
[----:B------:R-:W-:Y:S01]  /*9180*/  MOV R218, R159 ;  /* 0x0000009f00da7202 */ /* 0x000fe20000000f00 */
[-C--:B------:R-:W-:Y:S01]  /*9190*/  HMMA.16816.F32 R4, R132, R136.reuse, R4 ;  /* 0x000000888404723c */ /* 0x080fe20000001804 */
[----:B------:R-:W-:Y:S04]  /*91a0*/  MUFU.EX2 R198, R181 ;  /* 0x000000b500c67308 */ /* 0x000fe80000000800 */
[----:B------:R-:W-:Y:S02]  /*91b0*/  FADD.FTZ R216, R216, R157 ;  /* 0x0000009dd8d87221 */ /* 0x000fe40000010000 */
[----:B------:R-:W-:Y:S01]  /*91c0*/  FADD.FTZ R158, R175, R158 ;  /* 0x0000009eaf9e7221 */ /* 0x000fe20000010000 */
[C---:B------:R-:W-:Y:S03]  /*91d0*/  HMMA.16816.F32 R8, R140.reuse, R136, R8 ;  /* 0x000000888c08723c */ /* 0x040fe60000001808 */
[----:B------:R3:W-:Y:S01]  /*91e0*/  MUFU.EX2 R181, R152 ;  /* 0x0000009800b57308 */ /* 0x0007e20000000800 */
[----:B------:R-:W-:Y:S02]  /*91f0*/  FADD.FTZ R158, R192, R158 ;  /* 0x0000009ec09e7221 */ /* 0x000fe40000010000 */
[----:B--2---:R-:W-:Y:S01]  /*9200*/  LDSM.16.MT88.4 R192, [R248+0x1900] ;  /* 0x00190000f8c0783b */ /* 0x004fe20000004200 */
[----:B------:R-:W-:Y:S01]  /*9210*/  FADD.FTZ R216, R169, R216 ;  /* 0x000000d8a9d87221 */ /* 0x000fe20000010000 */
[-C--:B------:R-:W-:Y:S04]  /*9220*/  HMMA.16816.F32 R12, R140, R138.reuse, R12 ;  /* 0x0000008a8c0c723c */ /* 0x080fe8000000180c */
[----:B------:R-:W-:Y:S01]  /*9230*/  FADD.FTZ R217, R217, R158 ;  /* 0x0000009ed9d97221 */ /* 0x000fe20000010000 */
[----:B------:R-:W-:Y:S01]  /*9240*/  MUFU.EX2 R175, R209 ;  /* 0x000000d100af7308 */ /* 0x000fe20000000800 */
[----:B------:R-:W-:Y:S01]  /*9250*/  FADD.FTZ R165, R165, R216 ;  /* 0x000000d8a5a57221 */ /* 0x000fe20000010000 */
[----:B-----5:R-:W-:Y:S01]  /*9260*/  MOV R169, R160 ;  /* 0x000000a000a97202 */ /* 0x020fe20000000f00 */
[C---:B------:R-:W-:Y:S01]  /*9270*/  HMMA.16816.F32 R16, R132.reuse, R138, R16 ;  /* 0x0000008a8410723c */ /* 0x040fe20000001810 */
[----:B------:R-:W2:Y:S03]  /*9280*/  LDSM.16.MT88.4 R136, [R240+0x900] ;  /* 0x00090000f088783b */ /* 0x000ea60000004200 */
[----:B------:R-:W-:Y:S01]  /*9290*/  FADD.FTZ R217, R168, R217 ;  /* 0x000000d9a8d97221 */ /* 0x000fe20000010000 */
[----:B------:R-:W-:Y:S03]  /*92a0*/  MOV R168, R183 ;  /* 0x000000b700a87202 */ /* 0x000fe60000000f00 */
[-C--:B------:R-:W-:Y:S01]  /*92b0*/  HMMA.16816.F32 R20, R132, R144.reuse, R20 ;  /* 0x000000908414723c */ /* 0x080fe20000001814 */
[----:B---3--:R-:W-:Y:S07]  /*92c0*/  LDSM.16.MT88.4 R152, [R242+0x1100] ;  /* 0x00110000f298783b */ /* 0x008fee0000004200 */
        /* <DEDUP_REMOVED lines=25> */
[C---:B------:R-:W-:Y:S01]  /*9460*/  HMMA.16816.F32 R104, R140.reuse, R136, R104 ;  /* 0x000000888c68723c */ /* 0x040fe20000001868 */
[----:B------:R2:W4:Y:S06]  /*9470*/  MUFU.EX2 R136, R156 ;  /* 0x0000009c00887308 */ /* 0x00052c0000000800 */
[----:B------:R-:W-:Y:S01]  /*9480*/  F2FP.PACK_AB R137, R182, R184 ;  /* 0x000000b8b689723e */ /* 0x000fe200000000ff */
[-C--:B------:R-:W-:Y:S08]  /*9490*/  HMMA.16816.F32 R108, R140, R138.reuse, R108 ;  /* 0x0000008a8c6c723c */ /* 0x080ff0000000186c */
[C---:B------:R-:W-:Y:S07]  /*94a0*/  HMMA.16816.F32 R112, R132.reuse, R138, R112 ;  /* 0x0000008a8470723c */ /* 0x040fee0000001870 */
[----:B------:R-:W-:Y:S01]  /*94b0*/  F2FP.PACK_AB R138, R218, R180 ;  /* 0x000000b4da8a723e */ /* 0x000fe200000000ff */
[-C--:B---3--:R-:W-:Y:S01]  /*94c0*/  HMMA.16816.F32 R116, R132, R144.reuse, R116 ;  /* 0x000000908474723c */ /* 0x088fe20000001874 */
[----:B--2---:R-:W-:Y:S03]  /*94d0*/  LDSM.16.MT88.4 R156, [R242+0x3100] ;  /* 0x00310000f29c783b */ /* 0x004fe60000004200 */
[----:B----4-:R-:W-:Y:S02]  /*94e0*/  MOV R203, R136 ;  /* 0x0000008800cb7202 */ /* 0x010fe40000000f00 */
[----:B------:R-:W-:Y:S02]  /*94f0*/  F2FP.PACK_AB R136, R174, R187 ;  /* 0x000000bbae88723e */ /* 0x000fe400000000ff */
[C---:B------:R-:W-:Y:S04]  /*9500*/  HMMA.16816.F32 R120, R140.reuse, R144, R120 ;  /* 0x000000908c78723c */ /* 0x040fe80000001878 */
[----:B------:R-:W-:Y:S04]  /*9510*/  F2FP.PACK_AB R139, R203, R181 ;  /* 0x000000b5cb8b723e */ /* 0x000fe800000000ff */
[-C--:B------:R-:W-:Y:S01]  /*9520*/  HMMA.16816.F32 R124, R140, R146.reuse, R124 ;  /* 0x000000928c7c723c */ /* 0x080fe2000000187c */
[----:B------:R-:W2:Y:S07]  /*9530*/  LDSM.16.MT88.4 R140, [R241+0x1100] ;  /* 0x00110000f18c783b */ /* 0x000eae0000004200 */
[----:B------:R-:W-:Y:S01]  /*9540*/  HMMA.16816.F32 R128, R132, R146, R128 ;  /* 0x000000928480723c */ /* 0x000fe20000001880 */
[----:B------:R-:W3:Y:S06]  /*9550*/  LDSM.16.MT88.4 R144, [R240+0x1100] ;  /* 0x00110000f090783b */ /* 0x000eec0000004200 */
[----:B------:R-:W-:Y:S02]  /*9560*/  F2FP.PACK_AB R132, R199, R177 ;  /* 0x000000b1c784723e */ /* 0x000fe400000000ff */
[----:B------:R-:W-:Y:S03]  /*9570*/  F2FP.PACK_AB R133, R173, R171 ;  /* 0x000000abad85723e */ /* 0x000fe600000000ff */
[----:B------:R-:W-:Y:S02]  /*9580*/  F2FP.PACK_AB R134, R198, R197 ;  /* 0x000000c5c686723e */ /* 0x000fe400000000ff */
[----:B------:R-:W-:Y:S07]  /*9590*/  F2FP.PACK_AB R135, R163, R179 ;  /* 0x000000b3a387723e */ /* 0x000fee00000000ff */
[-C--:B-1----:R-:W-:Y:S08]  /*95a0*/  HMMA.16816.F32 R4, R132, R148.reuse, R4 ;  /* 0x000000948404723c */ /* 0x082ff00000001804 */
        /* <DEDUP_REMOVED lines=8> */
[----:B------:R-:W4:Y:S07]  /*9630*/  LDSM.16.MT88.4 R152, [R241+0x3100] ;  /* 0x00310000f198783b */ /* 0x000f2e0000004200 */
[-C--:B--2---:R-:W-:Y:S08]  /*9640*/  HMMA.16816.F32 R36, R132, R140.reuse, R36 ;  /* 0x0000008c8424723c */ /* 0x084ff00000001824 */
[C---:B------:R-:W-:Y:S08]  /*9650*/  HMMA.16816.F32 R40, R136.reuse, R140, R40 ;  /* 0x0000008c8828723c */ /* 0x040ff00000001828 */
[-C--:B------:R-:W-:Y:S08]  /*9660*/  HMMA.16816.F32 R44, R136, R142.reuse, R44 ;  /* 0x0000008e882c723c */ /* 0x080ff0000000182c */
[C---:B------:R-:W-:Y:S01]  /*9670*/  HMMA.16816.F32 R48, R132.reuse, R142, R48 ;  /* 0x0000008e8430723c */ /* 0x040fe20000001830 */
[----:B------:R-:W2:Y:S07]  /*9680*/  LDSM.16.MT88.4 R140, [R240+0x3100] ;  /* 0x00310000f08c783b */ /* 0x000eae0000004200 */
[-C--:B---3--:R-:W-:Y:S08]  /*9690*/  HMMA.16816.F32 R52, R132, R144.reuse, R52 ;  /* 0x000000908434723c */ /* 0x088ff00000001834 */
[C---:B------:R-:W-:Y:S01]  /*96a0*/  HMMA.16816.F32 R56, R136.reuse, R144, R56 ;  /* 0x000000908838723c */ /* 0x040fe20000001838 */
[----:B------:R-:W-:Y:S06]  /*96b0*/  MUFU.EX2 R144, R205 ;  /* 0x000000cd00907308 */ /* 0x000fec0000000800 */
[----:B------:R-:W-:Y:S01]  /*96c0*/  MOV R145, R177 ;  /* 0x000000b100917202 */ /* 0x000fe20000000f00 */
[-C--:B------:R-:W-:Y:S03]  /*96d0*/  HMMA.16816.F32 R60, R136, R146.reuse, R60 ;  /* 0x00000092883c723c */ /* 0x080fe6000000183c */
[----:B------:R3:W-:Y:S05]  /*96e0*/  MUFU.EX2 R177, R208 ;  /* 0x000000d000b17308 */ /* 0x0007ea0000000800 */
[C---:B------:R-:W-:Y:S05]  /*96f0*/  HMMA.16816.F32 R64, R132.reuse, R146, R64 ;  /* 0x000000928440723c */ /* 0x040fea0000001840 */
[----:B------:R-:W-:Y:S03]  /*9700*/  MUFU.EX2 R146, R207 ;  /* 0x000000cf00927308 */ /* 0x000fe60000000800 */
[-C--:B-1----:R-:W-:Y:S07]  /*9710*/  HMMA.16816.F32 R68, R132, R148.reuse, R68 ;  /* 0x000000948444723c */ /* 0x082fee0000001844 */
[----:B------:R-:W1:Y:S01]  /*9720*/  MUFU.EX2 R147, R161 ;  /* 0x000000a100937308 */ /* 0x000e620000000800 */
[C---:B------:R-:W-:Y:S01]  /*9730*/  HMMA.16816.F32 R72, R136.reuse, R148, R72 ;  /* 0x000000948848723c */ /* 0x040fe20000001848 */
[----:B---3--:R-:W-:Y:S06]  /*9740*/  LDSM.16.MT88.4 R208, [R248+0x3900] ;  /* 0x00390000f8d0783b */ /* 0x008fec0000004200 */
[----:B------:R-:W-:Y:S01]  /*9750*/  MOV R149, R182 ;  /* 0x000000b600957202 */ /* 0x000fe20000000f00 */
[-C--:B------:R-:W-:Y:S01]  /*9760*/  HMMA.16816.F32 R76, R136, R150.reuse, R76 ;  /* 0x00000096884c723c */ /* 0x080fe2000000184c */
[----:B------:R3:W5:Y:S07]  /*9770*/  MUFU.EX2 R148, R201 ;  /* 0x000000c900947308 */ /* 0x00076e0000000800 */
[C---:B------:R-:W-:Y:S07]  /*9780*/  HMMA.16816.F32 R80, R132.reuse, R150, R80 ;  /* 0x000000968450723c */ /* 0x040fee0000001850 */
[----:B------:R-:W-:Y:S01]  /*9790*/  MOV R151, R180 ;  /* 0x000000b400977202 */ /* 0x000fe20000000f00 */
[-C--:B------:R-:W-:Y:S04]  /*97a0*/  HMMA.16816.F32 R84, R132, R156.reuse, R84 ;  /* 0x0000009c8454723c */ /* 0x080fe80000001854 */
[----:B------:R-:W-:Y:S02]  /*97b0*/  MOV R150, R179 ;  /* 0x000000b300967202 */ /* 0x000fe40000000f00 */
[----:B-1----:R-:W-:Y:S02]  /*97c0*/  F2FP.PACK_AB R205, R169, R147 ;  /* 0x00000093a9cd723e */ /* 0x002fe400000000ff */
[C---:B------:R-:W-:Y:S08]  /*97d0*/  HMMA.16816.F32 R88, R136.reuse, R156, R88 ;  /* 0x0000009c8858723c */ /* 0x040ff00000001858 */
[-C--:B------:R-:W-:Y:S08]  /*97e0*/  HMMA.16816.F32 R92, R136, R158.reuse, R92 ;  /* 0x0000009e885c723c */ /* 0x080ff0000000185c */
[C---:B------:R-:W-:Y:S08]  /*97f0*/  HMMA.16816.F32 R96, R132.reuse, R158, R96 ;  /* 0x0000009e8460723c */ /* 0x040ff00000001860 */
[-C--:B----4-:R-:W-:Y:S08]  /*9800*/  HMMA.16816.F32 R100, R132, R152.reuse, R100 ;  /* 0x000000988464723c */ /* 0x090ff00000001864 */
[C---:B------:R-:W-:Y:S08]  /*9810*/  HMMA.16816.F32 R104, R136.reuse, R152, R104 ;  /* 0x000000988868723c */ /* 0x040ff00000001868 */
[-C--:B------:R-:W-:Y:S08]  /*9820*/  HMMA.16816.F32 R108, R136, R154.reuse, R108 ;  /* 0x0000009a886c723c */ /* 0x080ff0000000186c */
[C---:B------:R-:W-:Y:S08]  /*9830*/  HMMA.16816.F32 R112, R132.reuse, R154, R112 ;  /* 0x0000009a8470723c */ /* 0x040ff00000001870 */
[-C--:B--2---:R-:W-:Y:S08]  /*9840*/  HMMA.16816.F32 R116, R132, R140.reuse, R116 ;  /* 0x0000008c8474723c */ /* 0x084ff00000001874 */
[C---:B------:R-:W-:Y:S07]  /*9850*/  HMMA.16816.F32 R120, R136.reuse, R140, R120 ;  /* 0x0000008c8878723c */ /* 0x040fee0000001878 */
[----:B------:R-:W-:Y:S01]  /*9860*/  MOV R141, R218 ;  /* 0x000000da008d7202 */ /* 0x000fe20000000f00 */
[-C--:B------:R-:W-:Y:S04]  /*9870*/  HMMA.16816.F32 R124, R136, R142.reuse, R124 ;  /* 0x0000008e887c723c */ /* 0x080fe8000000187c */
[----:B------:R-:W-:Y:S03]  /*9880*/  MOV R140, R203 ;  /* 0x000000cb008c7202 */ /* 0x000fe60000000f00 */
[----:B------:R-:W-:Y:S01]  /*9890*/  MOV R139, R185 ;  /* 0x000000b9008b7202 */ /* 0x000fe20000000f00 */
[----:B------:R-:W-:Y:S04]  /*98a0*/  HMMA.16816.F32 R128, R132, R142, R128 ;  /* 0x0000008e8480723c */ /* 0x000fe80000001880 */
[----:B---3--:R-:W-:Y:S02]  /*98b0*/  F2FP.PACK_AB R201, R139, R231 ;  /* 0x000000e78bc9723e */ /* 0x008fe400000000ff */
[----:B------:R-:W-:Y:S02]  /*98c0*/  MOV R136, R186 ;  /* 0x000000ba00887202 */ /* 0x000fe40000000f00 */
[----:B------:R-:W-:Y:S04]  /*98d0*/  MOV R133, R177 ;  /* 0x000000b100857202 */ /* 0x000fe80000000f00 */
[----:B------:R-:W-:Y:S02]  /*98e0*/  MOV R134, R176 ;  /* 0x000000b000867202 */ /* 0x000fe40000000f00 */
[----:B------:R-:W-:Y:S02]  /*98f0*/  MOV R143, R175 ;  /* 0x000000af008f7202 */ /* 0x000fe40000000f00 */
[----:B------:R-:W-:Y:S02]  /*9900*/  F2FP.PACK_AB R202, R134, R168 ;  /* 0x000000a886ca723e */ /* 0x000fe400000000ff */
[----:B------:R-:W-:Y:S02]  /*9910*/  F2FP.PACK_AB R203, R133, R143 ;  /* 0x0000008f85cb723e */ /* 0x000fe400000000ff */
[----:B-----5:R-:W-:Y:S02]  /*9920*/  MOV R137, R148 ;  /* 0x0000009400897202 */ /* 0x020fe40000000f00 */
[----:B------:R-:W-:Y:S02]  /*9930*/  MOV R132, R178 ;  /* 0x000000b200847202 */ /* 0x000fe40000000f00 */
[----:B------:R-:W-:Y:S01]  /*9940*/  MOV R142, R144 ;  /* 0x00000090008e7202 */ /* 0x000fe20000000f00 */
[-C--:B------:R-:W-:Y:S01]  /*9950*/  HMMA.16816.F32 R176, R200, R192.reuse, R4 ;  /* 0x000000c0c8b0723c */ /* 0x080fe20000001804 */
[----:B------:R-:W-:Y:S04]  /*9960*/  LDSM.16.MT88.4 R4, [R240+0x3900] ;  /* 0x00390000f004783b */ /* 0x000fe80000004200 */
[----:B------:R-:W-:Y:S01]  /*9970*/  MOV R135, R172 ;  /* 0x000000ac00877202 */ /* 0x000fe20000000f00 */
[----:B------:R-:W-:Y:S01]  /*9980*/  FADD.FTZ R144, R164, R217 ;  /* 0x000000d9a4907221 */ /* 0x000fe20000010000 */
[----:B------:R-:W-:Y:S02]  /*9990*/  F2FP.PACK_AB R204, R136, R146 ;  /* 0x0000009288cc723e */ /* 0x000fe400000000ff */
[----:B------:R-:W-:Y:S01]  /*99a0*/  F2FP.PACK_AB R206, R132, R142 ;  /* 0x0000008e84ce723e */ /* 0x000fe200000000ff */
[----:B------:R-:W-:Y:S02]  /*99b0*/  LDSM.16.MT88.4 R216, [R241+0x3900] ;  /* 0x00390000f1d8783b */ /* 0x000fe40000004200 */
[----:B------:R-:W-:Y:S02]  /*99c0*/  F2FP.PACK_AB R207, R137, R135 ;  /* 0x0000008789cf723e */ /* 0x000fe400000000ff */
[----:B------:R-:W-:Y:S02]  /*99d0*/  MOV R164, R163 ;  /* 0x000000a300a47202 */ /* 0x000fe40000000f00 */
[----:B------:R-:W-:Y:S02]  /*99e0*/  MOV R138, R184 ;  /* 0x000000b8008a7202 */ /* 0x000fe40000000f00 */
[----:B------:R-:W1:Y:S01]  /*99f0*/  LDSM.16.MT88.4 R184, [R241+0x1900] ;  /* 0x00190000f1b8783b */ /* 0x000e620000004200 */
[C---:B------:R-:W-:Y:S04]  /*9a00*/  HMMA.16816.F32 R160, R204.reuse, R192, R8 ;  /* 0x000000c0cca0723c */ /* 0x040fe80000001808 */
[----:B------:R-:W-:Y:S03]  /*9a10*/  MOV R148, R181 ;  /* 0x000000b500947202 */ /* 0x000fe60000000f00 */
[----:B------:R-:W2:Y:S01]  /*9a20*/  LDSM.16.MT88.4 R180, [R240+0x1900] ;  /* 0x00190000f0b4783b */ /* 0x000ea20000004200 */
[-C--:B------:R-:W-:Y:S04]  /*9a30*/  HMMA.16816.F32 R156, R204, R194.reuse, R12 ;  /* 0x000000c2cc9c723c */ /* 0x080fe8000000180c */
[----:B------:R-:W-:Y:S02]  /*9a40*/  MOV R9, R133 ;  /* 0x0000008500097202 */ /* 0x000fe40000000f00 */
[----:B------:R-:W-:Y:S02]  /*9a50*/  MOV R8, R134 ;  /* 0x0000008600087202 */ /* 0x000fe40000000f00 */
[C---:B------:R-:W-:Y:S04]  /*9a60*/  HMMA.16816.F32 R192, R200.reuse, R194, R16 ;  /* 0x000000c2c8c0723c */ /* 0x040fe80000001810 */
[----:B------:R-:W-:Y:S02]  /*9a70*/  MOV R10, R174 ;  /* 0x000000ae000a7202 */ /* 0x000fe40000000f00 */
[----:B------:R-:W-:Y:S02]  /*9a80*/  MOV R11, R173 ;  /* 0x000000ad000b7202 */ /* 0x000fe40000000f00 */
[-C--:B------:R-:W-:Y:S04]  /*9a90*/  HMMA.16816.F32 R172, R200, R188.reuse, R20 ;  /* 0x000000bcc8ac723c */ /* 0x080fe80000001814 */
[----:B------:R-:W-:Y:S02]  /*9aa0*/  MOV R12, R168 ;  /* 0x000000a8000c7202 */ /* 0x000fe40000000f00 */
[----:B------:R-:W-:Y:S02]  /*9ab0*/  MOV R14, R142 ;  /* 0x0000008e000e7202 */ /* 0x000fe40000000f00 */
[C---:B------:R-:W-:Y:S04]  /*9ac0*/  HMMA.16816.F32 R152, R204.reuse, R188, R24 ;  /* 0x000000bccc98723c */ /* 0x040fe80000001818 */
[----:B------:R-:W-:Y:S02]  /*9ad0*/  MOV R19, R169 ;  /* 0x000000a900137202 */ /* 0x000fe40000000f00 */
[----:B------:R-:W-:Y:S02]  /*9ae0*/  MOV R23, R146 ;  /* 0x0000009200177202 */ /* 0x000fe40000000f00 */
[----:B------:R-:W-:Y:S04]  /*9af0*/  MOV R25, R150 ;  /* 0x0000009600197202 */ /* 0x000fe80000000f00 */
[----:B------:R-:W-:Y:S02]  /*9b00*/  MOV R26, R151 ;  /* 0x00000097001a7202 */ /* 0x000fe40000000f00 */
[----:B------:R-:W-:Y:S02]  /*9b10*/  MOV R27, R148 ;  /* 0x00000094001b7202 */ /* 0x000fe40000000f00 */
[----:B------:R-:W-:Y:S02]  /*9b20*/  MOV R24, R149 ;  /* 0x0000009500187202 */ /* 0x000fe40000000f00 */
[-C--:B------:R-:W-:Y:S03]  /*9b30*/  HMMA.16816.F32 R148, R204, R190.reuse, R28 ;  /* 0x000000becc94723c */ /* 0x080fe6000000181c */
[----:B------:R-:W-:Y:S02]  /*9b40*/  MOV R13, R143 ;  /* 0x0000008f000d7202 */ /* 0x000fe40000000f00 */
[----:B------:R-:W-:Y:S02]  /*9b50*/  MOV R18, R136 ;  /* 0x0000008800127202 */ /* 0x000fe40000000f00 */
[----:B------:R-:W-:Y:S01]  /*9b60*/  MOV R31, R10 ;  /* 0x0000000a001f7202 */ /* 0x000fe20000000f00 */
[C---:B------:R-:W-:Y:S04]  /*9b70*/  HMMA.16816.F32 R188, R200.reuse, R190, R32 ;  /* 0x000000bec8bc723c */ /* 0x040fe80000001820 */
[----:B------:R-:W-:Y:S02]  /*9b80*/  MOV R28, R170 ;  /* 0x000000aa001c7202 */ /* 0x000fe40000000f00 */
[----:B------:R-:W-:Y:S02]  /*9b90*/  MOV R16, R147 ;  /* 0x0000009300107202 */ /* 0x000fe40000000f00 */
[----:B------:R-:W-:Y:S02]  /*9ba0*/  MOV R35, R171 ;  /* 0x000000ab00237202 */ /* 0x000fe40000000f00 */
[-C--:B-1----:R-:W-:Y:S03]  /*9bb0*/  HMMA.16816.F32 R168, R200, R184.reuse, R36 ;  /* 0x000000b8c8a8723c */ /* 0x082fe60000001824 */
[----:B------:R-:W-:Y:S02]  /*9bc0*/  MOV R34, R145 ;  /* 0x0000009100227202 */ /* 0x000fe40000000f00 */
[----:B------:R-:W-:Y:S02]  /*9bd0*/  MOV R33, R144 ;  /* 0x0000009000217202 */ /* 0x000fe40000000f00 */
[----:B------:R-:W-:Y:S01]  /*9be0*/  MOV R10, R132 ;  /* 0x00000084000a7202 */ /* 0x000fe20000000f00 */
[C---:B------:R-:W-:Y:S04]  /*9bf0*/  HMMA.16816.F32 R144, R204.reuse, R184, R40 ;  /* 0x000000b8cc90723c */ /* 0x040fe80000001828 */
[----:B------:R-:W-:Y:S01]  /*9c00*/  MOV R21, R141 ;  /* 0x0000008d00157202 */ /* 0x000fe20000000f00 */
[----:B------:R-:W-:Y:S01]  /*9c10*/  FADD.FTZ R225, R225, R33 ;  /* 0x00000021e1e17221 */ /* 0x000fe20000010000 */
[----:B------:R-:W-:Y:S02]  /*9c20*/  MOV R22, R140 ;  /* 0x0000008c00167202 */ /* 0x000fe40000000f00 */
[-C--:B------:R-:W-:Y:S04]  /*9c30*/  HMMA.16816.F32 R140, R204, R186.reuse, R44 ;  /* 0x000000bacc8c723c */ /* 0x080fe8000000182c */
[----:B------:R-:W-:Y:S01]  /*9c40*/  MOV R17, R139 ;  /* 0x0000008b00117202 */ /* 0x000fe20000000f00 */
[----:B------:R-:W-:Y:S01]  /*9c50*/  FADD.FTZ R225, R228, R225 ;  /* 0x000000e1e4e17221 */ /* 0x000fe20000010000 */
[----:B------:R-:W-:Y:S02]  /*9c60*/  MOV R20, R164 ;  /* 0x000000a400147202 */ /* 0x000fe40000000f00 */
[C---:B------:R-:W-:Y:S04]  /*9c70*/  HMMA.16816.F32 R184, R200.reuse, R186, R48 ;  /* 0x000000bac8b8723c */ /* 0x040fe80000001830 */
[----:B------:R-:W-:Y:S01]  /*9c80*/  MOV R32, R165 ;  /* 0x000000a500207202 */ /* 0x000fe20000000f00 */
[----:B------:R-:W-:Y:S01]  /*9c90*/  FADD.FTZ R225, R28, R225 ;  /* 0x000000e11ce17221 */ /* 0x000fe20000010000 */
[----:B------:R-:W-:Y:S02]  /*9ca0*/  MOV R39, R166 ;  /* 0x000000a600277202 */ /* 0x000fe40000000f00 */
[----:B------:R-:W-:Y:S01]  /*9cb0*/  MOV R38, R167 ;  /* 0x000000a700267202 */ /* 0x000fe20000000f00 */
[----:B------:R-:W-:Y:S01]  /*9cc0*/  FADD.FTZ R225, R31, R225 ;  /* 0x000000e11fe17221 */ /* 0x000fe20000010000 */
[-C--:B--2---:R-:W-:Y:S03]  /*9cd0*/  HMMA.16816.F32 R164, R200, R180.reuse, R52 ;  /* 0x000000b4c8a4723c */ /* 0x084fe60000001834 */
[----:B------:R-:W-:Y:S01]  /*9ce0*/  MOV R30, R11 ;  /* 0x0000000b001e7202 */ /* 0x000fe20000000f00 */
[----:B------:R-:W-:Y:S01]  /*9cf0*/  FADD.FTZ R225, R26, R225 ;  /* 0x000000e11ae17221 */ /* 0x000fe20000010000 */
[----:B------:R-:W-:Y:S01]  /*9d00*/  MOV R11, R137 ;  /* 0x00000089000b7202 */ /* 0x000fe20000000f00 */
[----:B------:R-:W-:Y:S01]  /*9d10*/  FADD.FTZ R223, R223, R39 ;  /* 0x00000027dfdf7221 */ /* 0x000fe20000010000 */
[----:B------:R-:W-:Y:S01]  /*9d20*/  MOV R29, R138 ;  /* 0x0000008a001d7202 */ /* 0x000fe20000000f00 */
[----:B------:R-:W-:Y:S01]  /*9d30*/  FADD.FTZ R225, R21, R225 ;  /* 0x000000e115e17221 */ /* 0x000fe20000010000 */
[C---:B------:R-:W-:Y:S04]  /*9d40*/  HMMA.16816.F32 R136, R204.reuse, R180, R56 ;  /* 0x000000b4cc88723c */ /* 0x040fe80000001838 */
[----:B------:R-:W-:Y:S01]  /*9d50*/  MOV R15, R135 ;  /* 0x00000087000f7202 */ /* 0x000fe20000000f00 */
[----:B------:R-:W-:Y:S02]  /*9d60*/  FADD.FTZ R225, R23, R225 ;  /* 0x000000e117e17221 */ /* 0x000fe40000010000 */
[----:B------:R-:W-:Y:S01]  /*9d70*/  FADD.FTZ R223, R221, R223 ;  /* 0x000000dfdddf7221 */ /* 0x000fe20000010000 */
[-C--:B------:R-:W-:Y:S04]  /*9d80*/  HMMA.16816.F32 R132, R204, R182.reuse, R60 ;  /* 0x000000b6cc84723c */ /* 0x080fe8000000183c */
[----:B------:R-:W-:Y:S02]  /*9d90*/  FADD.FTZ R225, R18, R225 ;  /* 0x000000e112e17221 */ /* 0x000fe40000010000 */
[----:B------:R-:W-:Y:S02]  /*9da0*/  FADD.FTZ R223, R34, R223 ;  /* 0x000000df22df7221 */ /* 0x000fe40000010000 */
[C---:B------:R-:W-:Y:S04]  /*9db0*/  HMMA.16816.F32 R180, R200.reuse, R182, R64 ;  /* 0x000000b6c8b4723c */ /* 0x040fe80000001840 */
[----:B------:R-:W-:Y:S02]  /*9dc0*/  FADD.FTZ R225, R14, R225 ;  /* 0x000000e10ee17221 */ /* 0x000fe40000010000 */
[----:B------:R-:W-:Y:S01]  /*9dd0*/  FADD.FTZ R223, R199, R223 ;  /* 0x000000dfc7df7221 */ /* 0x000fe20000010000 */
[----:B------:R-:W-:Y:S01]  /*9de0*/  MOV R199, R196 ;  /* 0x000000c400c77202 */ /* 0x000fe20000000f00 */
[-C--:B------:R-:W-:Y:S04]  /*9df0*/  HMMA.16816.F32 R68, R200, R208.reuse, R68 ;  /* 0x000000d0c844723c */ /* 0x080fe80000001844 */
[----:B------:R-:W-:Y:S01]  /*9e00*/  FADD.FTZ R223, R197, R223 ;  /* 0x000000dfc5df7221 */ /* 0x000fe20000010000 */
[----:B------:R-:W-:Y:S01]  /*9e10*/  MOV R197, R0 ;  /* 0x0000000000c57202 */ /* 0x000fe20000000f00 */
[----:B------:R-:W-:Y:S02]  /*9e20*/  FADD.FTZ R222, R222, R32 ;  /* 0x00000020dede7221 */ /* 0x000fe40000010000 */
[C---:B------:R-:W-:Y:S04]  /*9e30*/  HMMA.16816.F32 R72, R204.reuse, R208, R72 ;  /* 0x000000d0cc48723c */ /* 0x040fe80000001848 */
[----:B------:R-:W-:Y:S01]  /*9e40*/  FADD.FTZ R223, R198, R223 ;  /* 0x000000dfc6df7221 */ /* 0x000fe20000010000 */
[----:B------:R-:W-:Y:S01]  /*9e50*/  MOV R198, R2 ;  /* 0x0000000200c67202 */ /* 0x000fe20000000f00 */
[----:B------:R-:W-:Y:S02]  /*9e60*/  FADD.FTZ R222, R220, R222 ;  /* 0x000000dedcde7221 */ /* 0x000fe40000010000 */
[-C--:B------:R-:W-:Y:S04]  /*9e70*/  HMMA.16816.F32 R76, R204, R210.reuse, R76 ;  /* 0x000000d2cc4c723c */ /* 0x080fe8000000184c */
[----:B------:R-:W-:Y:S02]  /*9e80*/  FADD.FTZ R223, R229, R223 ;  /* 0x000000dfe5df7221 */ /* 0x000fe40000010000 */
[----:B------:R-:W-:Y:S02]  /*9e90*/  FADD.FTZ R222, R35, R222 ;  /* 0x000000de23de7221 */ /* 0x000fe40000010000 */
[C---:B------:R-:W-:Y:S04]  /*9ea0*/  HMMA.16816.F32 R80, R200.reuse, R210, R80 ;  /* 0x000000d2c850723c */ /* 0x040fe80000001850 */
[----:B------:R-:W-:Y:S02]  /*9eb0*/  FADD.FTZ R223, R230, R223 ;  /* 0x000000dfe6df7221 */ /* 0x000fe40000010000 */
        /* <DEDUP_REMOVED lines=17> */
[----:B------:R-:W-:Y:S04]  /*9fd0*/  FADD.FTZ R224, R24, R224 ;  /* 0x000000e018e07221 */ /* 0x000fe80000010000 */
[-C--:B------:R-:W-:Y:S04]  /*9fe0*/  HMMA.16816.F32 R108, R204, R218.reuse, R108 ;  /* 0x000000dacc6c723c */ /* 0x080fe8000000186c */
[----:B------:R-:W-:Y:S04]  /*9ff0*/  FADD.FTZ R224, R27, R224 ;  /* 0x000000e01be07221 */ /* 0x000fe80000010000 */
[C---:B------:R-:W-:Y:S04]  /*a000*/  HMMA.16816.F32 R112, R200.reuse, R218, R112 ;  /* 0x000000dac870723c */ /* 0x040fe80000001870 */
[----:B------:R-:W-:Y:S04]  /*a010*/  FADD.FTZ R224, R22, R224 ;  /* 0x000000e016e07221 */ /* 0x000fe80000010000 */
[-C--:B------:R-:W-:Y:S04]  /*a020*/  HMMA.16816.F32 R116, R200, R4.reuse, R116 ;  /* 0x00000004c874723c */ /* 0x080fe80000001874 */
[----:B------:R-:W-:Y:S04]  /*a030*/  FADD.FTZ R224, R16, R224 ;  /* 0x000000e010e07221 */ /* 0x000fe80000010000 */
[C---:B------:R-:W-:Y:S04]  /*a040*/  HMMA.16816.F32 R120, R204.reuse, R4, R120 ;  /* 0x00000004cc78723c */ /* 0x040fe80000001878 */
[----:B------:R-:W-:Y:S03]  /*a050*/  FADD.FTZ R224, R19, R224 ;  /* 0x000000e013e07221 */ /* 0x000fe60000010000 */
[----:B------:R-:W-:Y:S01]  /*a060*/  FADD.FTZ R5, R9, R222 ;  /* 0x000000de09057221 */ /* 0x000fe20000010000 */
[-C--:B------:R-:W-:Y:S04]  /*a070*/  HMMA.16816.F32 R124, R204, R6.reuse, R124 ;  /* 0x00000006cc7c723c */ /* 0x080fe8000000187c */
[----:B------:R-:W-:Y:S02]  /*a080*/  FADD.FTZ R4, R10, R225 ;  /* 0x000000e10a047221 */ /* 0x000fe40000010000 */
[----:B------:R-:W-:Y:S02]  /*a090*/  FADD.FTZ R224, R15, R224 ;  /* 0x000000e00fe07221 */ /* 0x000fe40000010000 */
[----:B------:R-:W-:Y:S07]  /*a0a0*/  HMMA.16816.F32 R128, R200, R6, R128 ;  /* 0x00000006c880723c */ /* 0x000fee0000001880 */
[----:B------:R-:W-:Y:S01]  /*a0b0*/  FADD.FTZ R6, R8, R223 ;  /* 0x000000df08067221 */ /* 0x000fe20000010000 */
[----:B------:R-:W-:Y:S01]  /*a0c0*/  MOV R200, R3 ;  /* 0x0000000300c87202 */ /* 0x000fe20000000f00 */
[----:B------:R-:W-:Y:S03]  /*a0d0*/  FADD.FTZ R203, R11, R224 ;  /* 0x000000e00bcb7221 */ /* 0x000fe60000010000 */
[----:B------:R1:W-:Y:S04]  /*a0e0*/  STL [R1+0x40], R6 ;  /* 0x0000400601007387 */ /* 0x0003e80000100800 */
[----:B------:R1:W-:Y:S04]  /*a0f0*/  STL [R1+0x3c], R5 ;  /* 0x00003c0501007387 */ /* 0x0003e80000100800 */
[----:B------:R1:W-:Y:S02]  /*a100*/  STL [R1+0x38], R4 ;  /* 0x0000380401007387 */ /* 0x0003e40000100800 */
[----:B-1----:R-:W-:-:S05]  /*a110*/  @P0 BRA `(.L_x_709) ;  /* 0xffffbc0000000947 */ /* 0x002fca000383ffff */
.L_x_708:
[----:B-1----:R-:W2:Y:S04]  /*a120*/  LDL.LU R6, [R1+0x40] ;  /* 0x0000400001067983 */ /* 0x002ea80000300800 */
[----:B------:R-:W1:Y:S04]  /*a130*/  SHFL.BFLY PT, R9, R203, 0x2, 0x1f ;  /* 0x0c401f00cb097f89 */ /* 0x000e6800000e0000 */
[----:B------:R-:W3:Y:S01]  /*a140*/  S2R R11, SR_TID.X ;  /* 0x00000000000b7919 */ /* 0x000ee20000002100 */
[----:B------:R-:W4:Y:S01]  /*a150*/  S2UR UR7, SR_CTAID.Y ;  /* 0x00000000000779c3 */ /* 0x000f220000002600 */
[----:B------:R-:W-:-:S02]  /*a160*/  ULDC.64 UR4, c[0x0][0x490] ;  /* 0x0001240000047ab9 */ /* 0x000fc40000000a00 */
[----:B------:R-:W2:Y:S04]  /*a170*/  LDL.LU R7, [R1+0x3c] ;  /* 0x00003c0001077983 */ /* 0x000ea80000300800 */
[----:B------:R-:W2:Y:S04]  /*a180*/  LDL.LU R10, [R1+0x38] ;  /* 0x00003800010a7983 */ /* 0x000ea80000300800 */
[----:B------:R-:W2:Y:S01]  /*a190*/  LDL.LU R18, [R1+0x10] ;  /* 0x0000100001127983 */ /* 0x000ea20000300800 */
[----:B------:R-:W-:-:S03]  /*a1a0*/  MOV R14, RZ ;  /* 0x000000ff000e7202 */ /* 0x000fc60000000f00 */
[----:B------:R-:W2:Y:S01]  /*a1b0*/  LDL.LU R30, [R1+0x20] ;  /* 0x00002000011e7983 */ /* 0x000ea20000300800 */
[----:B-1----:R-:W-:Y:S01]  /*a1c0*/  FADD.FTZ R203, R9, R203 ;  /* 0x000000cb09cb7221 */ /* 0x002fe20000010000 */
[----:B------:R-:W-:Y:S02]  /*a1d0*/  MOV R9, c[0x0][0x4e8] ;  /* 0x00013a0000097a02 */ /* 0x000fe40000000f00 */
[----:B---3--:R-:W-:Y:S02]  /*a1e0*/  SHF.R.S32.HI R12, RZ, 0x1f, R11 ;  /* 0x0000001fff0c7819 */ /* 0x008fe4000001140b */
[----:B------:R-:W-:Y:S01]  /*a1f0*/  ISETP.NE.AND P0, PT, R9, 0x1, PT ;  /* 0x000000010900780c */ /* 0x000fe20003f05270 */
[----:B----4-:R-:W-:-:S04]  /*a200*/  USHF.R.S32.HI UR6, URZ, 0x1f, UR7 ;  /* 0x0000001f3f067899 */ /* 0x010fc80008011407 */
[----:B------:R-:W-:Y:S02]  /*a210*/  UIMAD UR8, UR6, UR4, URZ ;  /* 0x00000004060872a4 */ /* 0x000fe4000f8e023f */
[----:B------:R-:W-:Y:S02]  /*a220*/  UIMAD.WIDE.U32 UR10, UR7, UR4, URZ ;  /* 0x00000004070a72a5 */ /* 0x000fe4000f8e003f */
[----:B------:R-:W-:-:S03]  /*a230*/  UIMAD UR8, UR7, UR5, UR8 ;  /* 0x00000005070872a4 */ /* 0x000fc6000f8e0208 */
[----:B------:R-:W-:Y:S02]  /*a240*/  ULDC.64 UR4, c[0x0][0x3e8] ;  /* 0x0000fa0000047ab9 */ /* 0x000fe40000000a00 */
[----:B------:R-:W-:-:S06]  /*a250*/  UIMAD.WIDE.U32 UR14, UR7, UR4, URZ ;  /* 0x00000004070e72a5 */ /* 0x000fcc000f8e003f */
[----:B------:R-:W-:Y:S02]  /*a260*/  MOV R22, UR14 ;  /* 0x0000000e00167c02 */ /* 0x000fe40008000f00 */
[----:B------:R-:W-:Y:S02]  /*a270*/  MOV R23, UR15 ;  /* 0x0000000f00177c02 */ /* 0x000fe40008000f00 */
[----:B------:R-:W-:Y:S02]  /*a280*/  MOV R27, 0xff800000 ;  /* 0xff800000001b7802 */ /* 0x000fe40000000f00 */
[----:B------:R-:W-:Y:S02]  /*a290*/  MOV R29, 0xff800000 ;  /* 0xff800000001d7802 */ /* 0x000fe40000000f00 */
[----:B------:R-:W-:Y:S02]  /*a2a0*/  MOV R28, 0xff800000 ;  /* 0xff800000001c7802 */ /* 0x000fe40000000f00 */
[----:B------:R-:W-:Y:S01]  /*a2b0*/  MOV R26, 0xff800000 ;  /* 0xff800000001a7802 */ /* 0x000fe20000000f00 */
[----:B------:R-:W-:Y:S06]  /*a2c0*/  BAR.SYNC.DEFER_BLOCKING 0x1, 0x80 ;  /* 0x0042000000007b1d */ /* 0x000fec0000010000 */
[----:B--2---:R-:W1:Y:S04]  /*a2d0*/  SHFL.BFLY PT, R5, R6, 0x2, 0x1f ;  /* 0x0c401f0006057f89 */ /* 0x004e6800000e0000 */
[----:B------:R-:W2:Y:S01]  /*a2e0*/  SHFL.BFLY PT, R4, R7, 0x2, 0x1f ;  /* 0x0c401f0007047f89 */ /* 0x000ea200000e0000 */
[----:B------:R-:W-:-:S04]  /*a2f0*/  @P0 IMAD.HI.U32 R13, R18, c[0x0][0x4ec], RZ ;  /* 0x00013b00120d0a27 */ /* 0x000fc800078e00ff */
[----:B-1----:R-:W-:Y:S02]  /*a300*/  FADD.FTZ R5, R5, R6 ;  /* 0x0000000605057221 */ /* 0x002fe40000010000 */
[----:B------:R-:W1:Y:S04]  /*a310*/  SHFL.BFLY PT, R6, R10, 0x2, 0x1f ;  /* 0x0c401f000a067f89 */ /* 0x000e6800000e0000 */
[----:B------:R-:W3:Y:S01]  /*a320*/  SHFL.BFLY PT, R8, R5, 0x1, 0x1f ;  /* 0x0c201f0005087f89 */ /* 0x000ee200000e0000 */
[----:B--2---:R-:W-:-:S05]  /*a330*/  FADD.FTZ R4, R4, R7 ;  /* 0x0000000704047221 */ /* 0x004fca0000010000 */
[----:B------:R-:W2:Y:S01]  /*a340*/  SHFL.BFLY PT, R7, R4, 0x1, 0x1f ;  /* 0x0c201f0004077f89 */ /* 0x000ea200000e0000 */
[----:B-1----:R-:W-:Y:S01]  /*a350*/  FADD.FTZ R6, R6, R10 ;  /* 0x0000000a06067221 */ /* 0x002fe20000010000 */
[----:B------:R-:W-:Y:S02]  /*a360*/  MOV R10, R18 ;  /* 0x00000012000a7202 */ /* 0x000fe40000000f00 */
[----:B------:R-:W-:Y:S01]  /*a370*/  @P0 SHF.R.U32.HI R10, RZ, c[0x0][0x4f0], R13 ;  /* 0x00013c00ff0a0a19 */ /* 0x000fe2000001160d */
[----:B---3--:R-:W-:Y:S01]  /*a380*/  FADD.FTZ R8, R5, R8 ;  /* 0x0000000805087221 */ /* 0x008fe20000010000 */
[----:B------:R-:W1:Y:S01]  /*a390*/  SHFL.BFLY PT, R16, R6, 0x1, 0x1f ;  /* 0x0c201f0006107f89 */ /* 0x000e6200000e0000 */
[----:B------:R-:W-:-:S03]  /*a3a0*/  MOV R13, RZ ;  /* 0x000000ff000d7202 */ /* 0x000fc60000000f00 */
[----:B------:R-:W-:Y:S01]  /*a3b0*/  FSETP.NE.FTZ.AND P3, PT, R8, RZ, PT ;  /* 0x000000ff0800720b */ /* 0x000fe20003f75000 */
[----:B------:R-:W3:Y:S01]  /*a3c0*/  SHFL.BFLY PT, R5, R203, 0x1, 0x1f ;  /* 0x0c201f00cb057f89 */ /* 0x000ee200000e0000 */
[----:B--2---:R-:W-:Y:S01]  /*a3d0*/  FADD.FTZ R7, R4, R7 ;  /* 0x0000000704077221 */ /* 0x004fe20000010000 */
[CC--:B------:R-:W-:Y:S02]  /*a3e0*/  LEA.HI R4, R12.reuse, R11.reuse, RZ, 0x5 ;  /* 0x0000000b0c047211 */ /* 0x0c0fe400078f28ff */
[----:B------:R-:W-:Y:S02]  /*a3f0*/  LEA.HI R12, R12, R11, RZ, 0x2 ;  /* 0x0000000b0c0c7211 */ /* 0x000fe400078f10ff */
[----:B------:R-:W-:Y:S02]  /*a400*/  LOP3.LUT R15, R4, 0xffffffe0, RZ, 0xc0, !PT ;  /* 0xffffffe0040f7812 */ /* 0x000fe400078ec0ff */
[----:B------:R-:W-:-:S04]  /*a410*/  LOP3.LUT R17, R12, 0xfffffffc, RZ, 0xc0, !PT ;  /* 0xfffffffc0c117812 */ /* 0x000fc800078ec0ff */
[----:B------:R-:W-:Y:S01]  /*a420*/  @P3 MUFU.RCP R14, R8 ;  /* 0x00000008000e3308 */ /* 0x000fe20000001000 */
[-C--:B------:R-:W-:Y:S02]  /*a430*/  IADD3 R15, -R15, R11.reuse, RZ ;  /* 0x0000000b0f0f7210 */ /* 0x080fe40007ffe1ff */
[----:B------:R-:W-:Y:S02]  /*a440*/  FSETP.NE.FTZ.AND P2, PT, R7, RZ, PT ;  /* 0x000000ff0700720b */ /* 0x000fe40003f55000 */
[----:B------:R-:W-:Y:S01]  /*a450*/  LOP3.LUT P4, RZ, R15, 0x3, RZ, 0xc0, !PT ;  /* 0x000000030fff7812 */ /* 0x000fe2000788c0ff */
[----:B-1----:R-:W-:Y:S01]  /*a460*/  FADD.FTZ R6, R6, R16 ;  /* 0x0000001006067221 */ /* 0x002fe20000010000 */
[----:B------:R-:W-:Y:S02]  /*a470*/  IADD3 R16, -R10, RZ, RZ ;  /* 0x000000ff0a107210 */ /* 0x000fe40007ffe1ff */
[----:B------:R-:W-:Y:S02]  /*a480*/  IADD3 R11, -R17, R11, RZ ;  /* 0x0000000b110b7210 */ /* 0x000fe40007ffe1ff */
[----:B------:R-:W-:Y:S01]  /*a490*/  FSETP.NE.FTZ.AND P1, PT, R6, RZ, PT ;  /* 0x000000ff0600720b */ /* 0x000fe20003f35000 */
[----:B------:R-:W-:-:S02]  /*a4a0*/  IMAD R15, R16, c[0x0][0x4e8], R18 ;  /* 0x00013a00100f7a24 */ /* 0x000fc400078e0212 */
[----:B------:R-:W-:Y:S01]  /*a4b0*/  CS2R R16, SRZ ;  /* 0x0000000000107805 */ /* 0x000fe2000001ff00 */
[--C-:B------:R-:W-:Y:S01]  /*a4c0*/  SHF.R.S32.HI R18, RZ, 0x2, R12.reuse ;  /* 0x00000002ff127819 */ /* 0x100fe2000001140c */
[----:B---3--:R-:W-:Y:S01]  /*a4d0*/  FADD.FTZ R5, R203, R5 ;  /* 0x00000005cb057221 */ /* 0x008fe20000010000 */
[----:B------:R-:W-:Y:S01]  /*a4e0*/  SHF.R.S32.HI R12, RZ, 0x1f, R12 ;  /* 0x0000001fff0c7819 */ /* 0x000fe2000001140c */
[----:B------:R-:W-:Y:S03]  /*a4f0*/  @P2 MUFU.RCP R13, R7 ;  /* 0x00000007000d2308 */ /* 0x000fe60000001000 */
[----:B------:R-:W-:-:S05]  /*a500*/  LEA.HI R12, R12, R18, RZ, 0x3 ;  /* 0x000000120c0c7211 */ /* 0x000fca00078f18ff */
[----:B------:R-:W-:Y:S01]  /*a510*/  @P1 MUFU.RCP R16, R6 ;  /* 0x0000000600101308 */ /* 0x000fe20000001000 */
[----:B------:R-:W-:-:S07]  /*a520*/  LOP3.LUT R12, R12, 0xfffffff8, RZ, 0xc0, !PT ;  /* 0xfffffff80c0c7812 */ /* 0x000fce00078ec0ff */
[----:B------:R-:W1:Y:S01]  /*a530*/  @P1 MUFU.LG2 R6, R6 ;  /* 0x0000000600061308 */ /* 0x000e620000000c00 */
[----:B------:R-:W-:-:S07]  /*a540*/  IADD3 R12, R18, -R12, RZ ;  /* 0x8000000c120c7210 */ /* 0x000fce0007ffe0ff */
[----:B------:R-:W2:Y:S01]  /*a550*/  @P3 MUFU.LG2 R8, R8 ;  /* 0x0000000800083308 */ /* 0x000ea20000000c00 */
[----:B------:R-:W-:-:S07]  /*a560*/  MOV R18, R22 ;  /* 0x0000001600127202 */ /* 0x000fce0000000f00 */
[----:B------:R-:W3:Y:S01]  /*a570*/  @P2 MUFU.LG2 R7, R7 ;  /* 0x0000000700072308 */ /* 0x000ee20000000c00 */
[----:B------:R-:W-:Y:S01]  /*a580*/  @P1 MOV R22, 0x3f317218 ;  /* 0x3f31721800161802 */ /* 0x000fe20000000f00 */
[----:B-1----:R-:W-:Y:S01]  /*a590*/  @P1 FMUL.FTZ R6, R6, 0.69314718246459960938 ;  /* 0x3f31721806061820 */ /* 0x002fe20000410000 */
[----:B------:R-:W-:Y:S02]  /*a5a0*/  @P3 MOV R24, 0x3f317218 ;  /* 0x3f31721800183802 */ /* 0x000fe40000000f00 */
[----:B------:R-:W-:Y:S01]  /*a5b0*/  @P2 MOV R23, 0x3f317218 ;  /* 0x3f31721800172802 */ /* 0x000fe20000000f00 */
[----:B------:R-:W-:Y:S01]  /*a5c0*/  @P1 FMUL.FTZ R22, R22, c[0x0][0x2d0] ;  /* 0x0000b40016161a20 */ /* 0x000fe20000410000 */
[----:B------:R-:W-:Y:S01]  /*a5d0*/  SHF.R.S32.HI R4, RZ, 0x5, R4 ;  /* 0x00000005ff047819 */ /* 0x000fe20000011404 */
[----:B--2---:R-:W-:Y:S02]  /*a5e0*/  @P3 FMUL.FTZ R8, R8, 0.69314718246459960938 ;  /* 0x3f31721808083820 */ /* 0x004fe40000410000 */
[----:B------:R-:W-:-:S02]  /*a5f0*/  @P3 FMUL.FTZ R24, R24, c[0x0][0x2d0] ;  /* 0x0000b40018183a20 */ /* 0x000fc40000410000 */
[----:B------:R-:W-:Y:S01]  /*a600*/  @P1 FFMA.FTZ R27, R22, R2, R6 ;  /* 0x00000002161b1223 */ /* 0x000fe20000010006 */
[----:B------:R-:W-:Y:S01]  /*a610*/  SHF.R.S32.HI R2, RZ, 0x1f, R4 ;  /* 0x0000001fff027819 */ /* 0x000fe20000011404 */
[----:B------:R-:W-:Y:S02]  /*a620*/  @P2 FMUL.FTZ R23, R23, c[0x0][0x2d0] ;  /* 0x0000b40017172a20 */ /* 0x000fe40000410000 */
[----:B---3--:R-:W-:Y:S02]  /*a630*/  @P2 FMUL.FTZ R7, R7, 0.69314718246459960938 ;  /* 0x3f31721807072820 */ /* 0x008fe40000410000 */
[----:B------:R-:W-:Y:S01]  /*a640*/  @P3 FFMA.FTZ R29, R24, R196, R8 ;  /* 0x000000c4181d3223 */ /* 0x000fe20000010008 */
[----:B------:R-:W-:Y:S01]  /*a650*/  LEA.HI R8, R2, R4, RZ, 0x2 ;  /* 0x0000000402087211 */ /* 0x000fe200078f10ff */
[----:B------:R-:W-:Y:S01]  /*a660*/  @P2 FFMA.FTZ R28, R23, R3, R7 ;  /* 0x00000003171c2223 */ /* 0x000fe20000010007 */
[----:B------:R-:W-:Y:S02]  /*a670*/  LEA.HI R7, R11, R11, RZ, 0x1 ;  /* 0x0000000b0b077211 */ /* 0x000fe400078f08ff */
[----:B------:R-:W-:-:S02]  /*a680*/  FSETP.NE.FTZ.AND P0, PT, R5, RZ, PT ;  /* 0x000000ff0500720b */ /* 0x000fc40003f15000 */
[----:B------:R-:W-:Y:S02]  /*a690*/  LOP3.LUT R8, R8, 0xffffffc, RZ, 0xc0, !PT ;  /* 0x0ffffffc08087812 */ /* 0x000fe400078ec0ff */
[----:B------:R-:W-:Y:S02]  /*a6a0*/  LOP3.LUT R6, R7, 0x1ffffffe, RZ, 0xc0, !PT ;  /* 0x1ffffffe07067812 */ /* 0x000fe400078ec0ff */
[C---:B------:R-:W-:Y:S02]  /*a6b0*/  IADD3 R8, R4.reuse, -R8, RZ ;  /* 0x8000000804087210 */ /* 0x040fe40007ffe0ff */
[----:B------:R-:W-:Y:S02]  /*a6c0*/  LEA R4, R4, R11, 0x9 ;  /* 0x0000000b04047211 */ /* 0x000fe400078e48ff */
[----:B------:R-:W-:Y:S02]  /*a6d0*/  IADD3 R6, R11, -R6, RZ ;  /* 0x800000060b067210 */ /* 0x000fe40007ffe0ff */
[----:B------:R-:W-:-:S02]  /*a6e0*/  SHF.R.S32.HI R11, RZ, 0x2, R30 ;  /* 0x00000002ff0b7819 */ /* 0x000fc4000001141e */
[----:B------:R-:W2:Y:S01]  /*a6f0*/  LDL.LU R30, [R1+0xc] ;  /* 0x00000c00011e7983 */ /* 0x000ea20000300800 */
[----:B------:R-:W1:Y:S02]  /*a700*/  @P0 MUFU.RCP R17, R5 ;  /* 0x0000000500110308 */ /* 0x000e640000001000 */
[C---:B-1----:R-:W-:Y:S02]  /*a710*/  FMUL.FTZ R79, R17.reuse, R79 ;  /* 0x0000004f114f7220 */ /* 0x042fe40000410000 */
[----:B------:R-:W-:-:S05]  /*a720*/  FMUL.FTZ R78, R17, R78 ;  /* 0x0000004e114e7220 */ /* 0x000fca0000410000 */
[----:B------:R-:W-:Y:S02]  /*a730*/  F2FP.PACK_AB R78, R79, R78 ;  /* 0x0000004e4f4e723e */ /* 0x000fe400000000ff */
[----:B------:R-:W3:Y:S01]  /*a740*/  LDL R79, [R1+0x8] ;  /* 0x00000800014f7983 */ /* 0x000ee20000100800 */
[C---:B------:R-:W-:Y:S02]  /*a750*/  FMUL.FTZ R77, R16.reuse, R77 ;  /* 0x0000004d104d7220 */ /* 0x040fe40000410000 */
[----:B------:R-:W-:Y:S02]  /*a760*/  FMUL.FTZ R76, R16, R76 ;  /* 0x0000004c104c7220 */ /* 0x000fe40000410000 */
[C---:B------:R-:W-:Y:S02]  /*a770*/  FMUL.FTZ R75, R17.reuse, R75 ;  /* 0x0000004b114b7220 */ /* 0x040fe40000410000 */
[----:B------:R-:W-:Y:S01]  /*a780*/  FMUL.FTZ R74, R17, R74 ;  /* 0x0000004a114a7220 */ /* 0x000fe20000410000 */
[----:B------:R-:W-:-:S02]  /*a790*/  F2FP.PACK_AB R76, R77, R76 ;  /* 0x0000004c4d4c723e */ /* 0x000fc400000000ff */
[----:B------:R1:W5:Y:S02]  /*a7a0*/  LDL R77, [R1+0x1c] ;  /* 0x00001c00014d7983 */ /* 0x0003640000100800 */
[----:B------:R-:W-:Y:S02]  /*a7b0*/  F2FP.PACK_AB R74, R75, R74 ;  /* 0x0000004a4b4a723e */ /* 0x000fe400000000ff */
[----:B------:R1:W5:Y:S01]  /*a7c0*/  LDL R75, [R1+0x18] ;  /* 0x00001800014b7983 */ /* 0x0003620000100800 */
[----:B------:R4:W4:Y:S02]  /*a7d0*/  @P0 MUFU.LG2 R25, R5 ;  /* 0x0000000500190308 */ /* 0x0009240000000c00 */
[----:B----4-:R-:W-:Y:S01]  /*a7e0*/  @P0 MOV R5, 0x3f317218 ;  /* 0x3f31721800050802 */ /* 0x010fe20000000f00 */
[----:B------:R-:W-:-:S04]  /*a7f0*/  @P0 FMUL.FTZ R25, R25, 0.69314718246459960938 ;  /* 0x3f31721819190820 */ /* 0x000fc80000410000 */
[----:B------:R-:W-:-:S04]  /*a800*/  @P0 FMUL.FTZ R5, R5, c[0x0][0x2d0] ;  /* 0x0000b40005050a20 */ /* 0x000fc80000410000 */
[----:B------:R-:W-:Y:S02]  /*a810*/  @P0 FFMA.FTZ R26, R5, R0, R25 ;  /* 0x00000000051a0223 */ /* 0x000fe40000010019 */
[----:B------:R-:W4:Y:S01]  /*a820*/  S2R R0, SR_CTAID.Z ;  /* 0x0000000000007919 */ /* 0x000f220000002700 */
[----:B------:R-:W-:-:S04]  /*a830*/  UIMAD UR6, UR6, UR4, URZ ;  /* 0x00000004060672a4 */ /* 0x000fc8000f8e023f */
[----:B------:R-:W-:Y:S02]  /*a840*/  UIMAD UR5, UR7, UR5, UR6 ;  /* 0x00000005070572a4 */ /* 0x000fe4000f8e0206 */
[----:B------:R-:W-:Y:S02]  /*a850*/  UIADD3 UR8, UR11, UR8, URZ ;  /* 0x000000080b087290 */ /* 0x000fe4000fffe03f */
[----:B------:R-:W-:Y:S01]  /*a860*/  UIADD3 UR5, UR15, UR5, URZ ;  /* 0x000000050f057290 */ /* 0x000fe2000fffe03f */
[----:B------:R-:W-:Y:S02]  /*a870*/  MOV R21, UR11 ;  /* 0x0000000b00157c02 */ /* 0x000fe40008000f00 */
[----:B------:R-:W-:Y:S02]  /*a880*/  MOV R20, UR10 ;  /* 0x0000000a00147c02 */ /* 0x000fe40008000f00 */
[----:B------:R-:W-:Y:S02]  /*a890*/  MOV R21, UR8 ;  /* 0x0000000800157c02 */ /* 0x000fe40008000f00 */
[----:B------:R-:W-:-:S02]  /*a8a0*/  MOV R19, UR5 ;  /* 0x0000000500137c02 */ /* 0x000fc40008000f00 */
[----:B----4-:R-:W-:-:S05]  /*a8b0*/  SHF.R.S32.HI R3, RZ, 0x1f, R0 ;  /* 0x0000001fff037819 */ /* 0x010fca0000011400 */
[C---:B------:R-:W-:Y:S02]  /*a8c0*/  IMAD R5, R3.reuse, c[0x0][0x498], RZ ;  /* 0x0001260003057a24 */ /* 0x040fe400078e02ff */
[----:B------:R-:W-:Y:S02]  /*a8d0*/  IMAD R3, R3, c[0x0][0x3f0], RZ ;  /* 0x0000fc0003037a24 */ /* 0x000fe400078e02ff */
[C---:B------:R-:W-:Y:S02]  /*a8e0*/  IMAD R5, R0.reuse, c[0x0][0x49c], R5 ;  /* 0x0001270000057a24 */ /* 0x040fe400078e0205 */
[C---:B------:R-:W-:Y:S02]  /*a8f0*/  IMAD R3, R0.reuse, c[0x0][0x3f4], R3 ;  /* 0x0000fd0000037a24 */ /* 0x040fe400078e0203 */
[----:B------:R-:W-:-:S04]  /*a900*/  IMAD.WIDE.U32 R20, R0, c[0x0][0x498], R20 ;  /* 0x0001260000147a25 */ /* 0x000fc800078e0014 */
[----:B------:R-:W-:Y:S01]  /*a910*/  IMAD.WIDE.U32 R18, R0, c[0x0][0x3f0], R18 ;  /* 0x0000fc0000127a25 */ /* 0x000fe200078e0012 */
[C---:B------:R-:W-:Y:S01]  /*a920*/  SHF.L.U32 R0, R12.reuse, 0x6, RZ ;  /* 0x000000060c007819 */ /* 0x040fe200000006ff */
[----:B------:R-:W4:Y:S01]  /*a930*/  S2R R2, SR_CTAID.X ;  /* 0x0000000000027919 */ /* 0x000f220000002500 */
[----:B------:R-:W-:Y:S02]  /*a940*/  R2P PR, R12, 0x6 ;  /* 0x000000060c007804 */ /* 0x000fe40000000000 */
[----:B------:R-:W-:Y:S02]  /*a950*/  LOP3.LUT R0, R0, 0x1c0, RZ, 0xc0, !PT ;  /* 0x000001c000007812 */ /* 0x000fe400078ec0ff */
[----:B------:R-:W-:Y:S02]  /*a960*/  LOP3.LUT R12, R12, 0x1, RZ, 0xc0, !PT ;  /* 0x000000010c0c7812 */ /* 0x000fe400078ec0ff */
[----:B------:R-:W-:Y:S02]  /*a970*/  IADD3 R19, R19, R3, RZ ;  /* 0x0000000313137210 */ /* 0x000fe40007ffe0ff */
[----:B------:R-:W-:-:S02]  /*a980*/  LEA.HI R3, R0, R0, RZ, 0x1d ;  /* 0x0000000000037211 */ /* 0x000fc400078fe8ff */
[----:B------:R-:W-:Y:S02]  /*a990*/  ISETP.NE.U32.AND P0, PT, R12, 0x1, PT ;  /* 0x000000010c00780c */ /* 0x000fe40003f05070 */
[----:B------:R-:W-:Y:S02]  /*a9a0*/  LEA R3, R4, R3, 0x1 ;  /* 0x0000000304037211 */ /* 0x000fe400078e08ff */
[----:B------:R-:W-:Y:S02]  /*a9b0*/  SHF.R.S32.HI R0, RZ, 0x1f, R10 ;  /* 0x0000001fff007819 */ /* 0x000fe4000001140a */
[----:B------:R-:W-:Y:S02]  /*a9c0*/  SHF.L.U32 R7, R7, 0x5, RZ ;  /* 0x0000000507077819 */ /* 0x000fe400000006ff */
[----:B------:R-:W-:Y:S01]  /*a9d0*/  SHF.L.U32 R3, R3, 0x1, RZ ;  /* 0x0000000103037819 */ /* 0x000fe200000006ff */
[----:B------:R-:W-:Y:S01]  /*a9e0*/  IMAD R0, R0, c[0x0][0x3e0], RZ ;  /* 0x0000f80000007a24 */ /* 0x000fe200078e02ff */
[----:B------:R-:W-:-:S02]  /*a9f0*/  LEA R8, R8, R11, 0x4 ;  /* 0x0000000b08087211 */ /* 0x000fc400078e20ff */
[----:B------:R-:W-:Y:S02]  /*aa00*/  LOP3.LUT R7, R7, 0xffffffc0, RZ, 0xc0, !PT ;  /* 0xffffffc007077812 */ /* 0x000fe400078ec0ff */
[C---:B------:R-:W-:Y:S01]  /*aa10*/  IADD3 R11, R3.reuse, 0x80, RZ ;  /* 0x00000080030b7810 */ /* 0x040fe20007ffe0ff */
[C---:B------:R-:W-:Y:S02]  /*aa20*/  IMAD R0, R10.reuse, c[0x0][0x3e4], R0 ;  /* 0x0000f9000a007a24 */ /* 0x040fe400078e0200 */
[----:B------:R-:W-:Y:S01]  /*aa30*/  IMAD.WIDE.U32 R18, R10, c[0x0][0x3e0], R18 ;  /* 0x0000f8000a127a25 */ /* 0x000fe200078e0012 */
[----:B------:R-:W-:Y:S02]  /*aa40*/  IADD3 R10, R3, 0x70, RZ ;  /* 0x00000070030a7810 */ /* 0x000fe40007ffe0ff */
[----:B------:R-:W-:Y:S02]  /*aa50*/  LEA R6, R6, R7, 0x3 ;  /* 0x0000000706067211 */ /* 0x000fe400078e18ff */
[----:B------:R-:W-:-:S02]  /*aa60*/  @P0 IADD3 R10, R11, 0x10, RZ ;  /* 0x000000100b0a0810 */ /* 0x000fc40007ffe0ff */
[C---:B------:R-:W-:Y:S02]  /*aa70*/  ISETP.NE.AND P0, PT, R9.reuse, 0x1, PT ;  /* 0x000000010900780c */ /* 0x040fe40003f05270 */
[----:B------:R-:W-:Y:S02]  /*aa80*/  IADD3 R6, R8, R6, RZ ;  /* 0x0000000608067210 */ /* 0x000fe40007ffe0ff */
[C---:B----4-:R-:W-:Y:S01]  /*aa90*/  LEA R8, R2.reuse, R8, 0x7 ;  /* 0x0000000802087211 */ /* 0x050fe200078e38ff */
[----:B------:R-:W-:Y:S01]  /*aaa0*/  IMAD R4, R9, c[0x0][0x388], RZ ;  /* 0x0000e20009047a24 */ /* 0x000fe200078e02ff */
[----:B------:R-:W-:Y:S02]  /*aab0*/  LEA R6, R2, R6, 0x7 ;  /* 0x0000000602067211 */ /* 0x000fe400078e38ff */
[C---:B------:R-:W-:Y:S02]  /*aac0*/  IADD3 R2, R8.reuse, 0x40, RZ ;  /* 0x0000004008027810 */ /* 0x040fe40007ffe0ff */
[----:B------:R-:W-:-:S02]  /*aad0*/  IADD3 R7, R8, 0x8, RZ ;  /* 0x0000000808077810 */ /* 0x000fc40007ffe0ff */
[----:B------:R-:W-:Y:S01]  /*aae0*/  ISETP.GE.OR P3, PT, R2, R4, P4 ;  /* 0x000000040200720c */ /* 0x000fe20002766670 */
[----:B------:R-:W-:Y:S01]  /*aaf0*/  @P0 IMAD.HI.U32 R2, R6, c[0x0][0x4ec], RZ ;  /* 0x00013b0006020a27 */ /* 0x000fe200078e00ff */
[----:B------:R-:W-:Y:S02]  /*ab00*/  IADD3 R19, R19, R0, RZ ;  /* 0x0000000013137210 */ /* 0x000fe40007ffe0ff */
[CC--:B------:R-:W-:Y:S02]  /*ab10*/  ISETP.GE.OR P6, PT, R8.reuse, R4.reuse, P4 ;  /* 0x000000040800720c */ /* 0x0c0fe400027c6670 */
[----:B------:R-:W-:Y:S02]  /*ab20*/  ISETP.GE.OR P5, PT, R7, R4, P4 ;  /* 0x000000040700720c */ /* 0x000fe400027a6670 */
[----:B------:R-:W-:Y:S02]  /*ab30*/  SHF.R.S32.HI R0, RZ, 0x1f, R15 ;  /* 0x0000001fff007819 */ /* 0x000fe4000001140f */
[----:B------:R-:W-:-:S02]  /*ab40*/  IADD3 R8, R8, 0x48, RZ ;  /* 0x0000004808087810 */ /* 0x000fc40007ffe0ff */
[----:B------:R-:W-:Y:S02]  /*ab50*/  MOV R7, R6 ;  /* 0x0000000600077202 */ /* 0x000fe40000000f00 */
[----:B------:R-:W-:Y:S01]  /*ab60*/  @P0 SHF.R.U32.HI R7, RZ, c[0x0][0x4f0], R2 ;  /* 0x00013c00ff070a19 */ /* 0x000fe20000011602 */
[----:B------:R-:W-:Y:S01]  /*ab70*/  IMAD R2, R0, c[0x0][0x3d8], RZ ;  /* 0x0000f60000027a24 */ /* 0x000fe200078e02ff */
[----:B------:R-:W-:Y:S01]  /*ab80*/  ISETP.GE.OR P4, PT, R8, R4, P4 ;  /* 0x000000040800720c */ /* 0x000fe20002786670 */
[C---:B------:R-:W-:Y:S01]  /*ab90*/  FMUL.FTZ R177, R14.reuse, R177 ;  /* 0x000000b10eb17220 */ /* 0x040fe20000410000 */
[----:B------:R-:W-:Y:S01]  /*aba0*/  IADD3 R0, -R7, RZ, RZ ;  /* 0x000000ff07007210 */ /* 0x000fe20007ffe1ff */
[C---:B------:R-:W-:Y:S01]  /*abb0*/  FMUL.FTZ R176, R14.reuse, R176 ;  /* 0x000000b00eb07220 */ /* 0x040fe20000410000 */
[----:B------:R-:W-:Y:S01]  /*abc0*/  SHF.R.S32.HI R8, RZ, 0x1f, R7 ;  /* 0x0000001fff087819 */ /* 0x000fe20000011407 */
[----:B------:R-:W-:Y:S01]  /*abd0*/  FMUL.FTZ R179, R13, R179 ;  /* 0x000000b30db37220 */ /* 0x000fe20000410000 */
[----:B------:R-:W-:Y:S01]  /*abe0*/  IADD3 R20, P0, R7, R20, RZ ;  /* 0x0000001407147210 */ /* 0x000fe20007f1e0ff */
[----:B------:R-:W-:Y:S01]  /*abf0*/  FMUL.FTZ R178, R13, R178 ;  /* 0x000000b20db27220 */ /* 0x000fe20000410000 */
[----:B------:R-:W-:Y:S01]  /*ac00*/  MOV R7, 0x20 ;  /* 0x0000002000077802 */ /* 0x000fe20000000f00 */
[----:B------:R-:W-:-:S02]  /*ac10*/  FMUL.FTZ R193, R14, R193 ;  /* 0x000000c10ec17220 */ /* 0x000fc40000410000 */
[----:B------:R-:W-:Y:S02]  /*ac20*/  FMUL.FTZ R192, R14, R192 ;  /* 0x000000c00ec07220 */ /* 0x000fe40000410000 */
[C---:B------:R-:W-:Y:S02]  /*ac30*/  FMUL.FTZ R195, R13.reuse, R195 ;  /* 0x000000c30dc37220 */ /* 0x040fe40000410000 */
[----:B------:R-:W-:Y:S02]  /*ac40*/  FMUL.FTZ R194, R13, R194 ;  /* 0x000000c20dc27220 */ /* 0x000fe40000410000 */
[C---:B------:R-:W-:Y:S02]  /*ac50*/  FMUL.FTZ R161, R16.reuse, R161 ;  /* 0x000000a110a17220 */ /* 0x040fe40000410000 */
[----:B------:R-:W-:Y:S02]  /*ac60*/  FMUL.FTZ R160, R16, R160 ;  /* 0x000000a010a07220 */ /* 0x000fe40000410000 */
[----:B------:R-:W-:-:S02]  /*ac70*/  FMUL.FTZ R163, R17, R163 ;  /* 0x000000a311a37220 */ /* 0x000fc40000410000 */
[C---:B------:R-:W-:Y:S01]  /*ac80*/  FMUL.FTZ R162, R17.reuse, R162 ;  /* 0x000000a211a27220 */ /* 0x040fe20000410000 */
[----:B------:R-:W-:Y:S01]  /*ac90*/  IADD3.X R21, R8, R21, R5, P0, !PT ;  /* 0x0000001508157210 */ /* 0x000fe200007fe405 */
[C---:B------:R-:W-:Y:S02]  /*aca0*/  FMUL.FTZ R157, R16.reuse, R157 ;  /* 0x0000009d109d7220 */ /* 0x040fe40000410000 */
[----:B------:R-:W-:Y:S02]  /*acb0*/  FMUL.FTZ R156, R16, R156 ;  /* 0x0000009c109c7220 */ /* 0x000fe40000410000 */
[C---:B------:R-:W-:Y:S02]  /*acc0*/  FMUL.FTZ R159, R17.reuse, R159 ;  /* 0x0000009f119f7220 */ /* 0x040fe40000410000 */
[----:B------:R-:W-:Y:S01]  /*acd0*/  FMUL.FTZ R158, R17, R158 ;  /* 0x0000009e119e7220 */ /* 0x000fe20000410000 */
[----:B------:R-:W-:Y:S01]  /*ace0*/  F2FP.PACK_AB R176, R177, R176 ;  /* 0x000000b0b1b0723e */ /* 0x000fe200000000ff */
[C---:B------:R-:W-:Y:S01]  /*acf0*/  FMUL.FTZ R173, R14.reuse, R173 ;  /* 0x000000ad0ead7220 */ /* 0x040fe20000410000 */
[----:B------:R-:W-:Y:S01]  /*ad00*/  F2FP.PACK_AB R178, R179, R178 ;  /* 0x000000b2b3b2723e */ /* 0x000fe200000000ff */
[C---:B------:R-:W-:Y:S01]  /*ad10*/  FMUL.FTZ R172, R14.reuse, R172 ;  /* 0x000000ac0eac7220 */ /* 0x040fe20000410000 */
[----:B------:R-:W-:Y:S01]  /*ad20*/  SEL R7, R7, 0xffffffe0, !P1 ;  /* 0xffffffe007077807 */ /* 0x000fe20004800000 */
[C---:B------:R-:W-:Y:S01]  /*ad30*/  FMUL.FTZ R175, R13.reuse, R175 ;  /* 0x000000af0daf7220 */ /* 0x040fe20000410000 */
[----:B------:R-:W-:Y:S01]  /*ad40*/  MOV R8, 0x40 ;  /* 0x0000004000087802 */ /* 0x000fe20000000f00 */
[----:B------:R-:W-:Y:S01]  /*ad50*/  FMUL.FTZ R174, R13, R174 ;  /* 0x000000ae0dae7220 */ /* 0x000fe20000410000 */
[----:B------:R-:W-:Y:S01]  /*ad60*/  F2FP.PACK_AB R192, R193, R192 ;  /* 0x000000c0c1c0723e */ /* 0x000fe200000000ff */
[C---:B------:R-:W-:Y:S01]  /*ad70*/  FMUL.FTZ R189, R14.reuse, R189 ;  /* 0x000000bd0ebd7220 */ /* 0x040fe20000410000 */
[----:B------:R-:W-:Y:S01]  /*ad80*/  F2FP.PACK_AB R194, R195, R194 ;  /* 0x000000c2c3c2723e */ /* 0x000fe200000000ff */
[----:B------:R-:W-:-:S02]  /*ad90*/  FMUL.FTZ R188, R14, R188 ;  /* 0x000000bc0ebc7220 */ /* 0x000fc40000410000 */
[C---:B------:R-:W-:Y:S02]  /*ada0*/  FMUL.FTZ R191, R13.reuse, R191 ;  /* 0x000000bf0dbf7220 */ /* 0x040fe40000410000 */
[----:B------:R-:W-:Y:S01]  /*adb0*/  FMUL.FTZ R190, R13, R190 ;  /* 0x000000be0dbe7220 */ /* 0x000fe20000410000 */
[----:B------:R-:W-:Y:S01]  /*adc0*/  F2FP.PACK_AB R160, R161, R160 ;  /* 0x000000a0a1a0723e */ /* 0x000fe200000000ff */
[C---:B------:R-:W-:Y:S01]  /*add0*/  FMUL.FTZ R153, R16.reuse, R153 ;  /* 0x0000009910997220 */ /* 0x040fe20000410000 */
[----:B------:R-:W-:Y:S01]  /*ade0*/  F2FP.PACK_AB R162, R163, R162 ;  /* 0x000000a2a3a2723e */ /* 0x000fe200000000ff */
[C---:B------:R-:W-:Y:S02]  /*adf0*/  FMUL.FTZ R152, R16.reuse, R152 ;  /* 0x0000009810987220 */ /* 0x040fe40000410000 */
[C---:B------:R-:W-:Y:S02]  /*ae00*/  FMUL.FTZ R155, R17.reuse, R155 ;  /* 0x0000009b119b7220 */ /* 0x040fe40000410000 */
        /* <DEDUP_REMOVED lines=10> */
[----:B------:R-:W-:Y:S01]  /*aeb0*/  FMUL.FTZ R168, R14, R168 ;  /* 0x000000a80ea87220 */ /* 0x000fe20000410000 */
[----:B------:R-:W-:Y:S01]  /*aec0*/  SEL R8, R8, 0xffffffc0, !P2 ;  /* 0xffffffc008087807 */ /* 0x000fe20005000000 */
[C---:B------:R-:W-:Y:S02]  /*aed0*/  FMUL.FTZ R171, R13.reuse, R171 ;  /* 0x000000ab0dab7220 */ /* 0x040fe40000410000 */
[----:B------:R-:W-:-:S02]  /*aee0*/  FMUL.FTZ R170, R13, R170 ;  /* 0x000000aa0daa7220 */ /* 0x000fc40000410000 */
[----:B------:R-:W-:Y:S01]  /*aef0*/  IMAD R0, R0, c[0x0][0x4e8], R6 ;  /* 0x00013a0000007a24 */ /* 0x000fe200078e0206 */
[----:B------:R-:W-:Y:S01]  /*af00*/  IADD3 R6, R3, R7, RZ ;  /* 0x0000000703067210 */ /* 0x000fe20007ffe0ff */
[C---:B------:R-:W-:Y:S01]  /*af10*/  FMUL.FTZ R185, R14.reuse, R185 ;  /* 0x000000b90eb97220 */ /* 0x040fe20000410000 */
[----:B------:R-:W-:Y:S01]  /*af20*/  F2FP.PACK_AB R188, R189, R188 ;  /* 0x000000bcbdbc723e */ /* 0x000fe200000000ff */
[----:B------:R-:W-:Y:S01]  /*af30*/  FMUL.FTZ R184, R14, R184 ;  /* 0x000000b80eb87220 */ /* 0x000fe20000410000 */
[----:B------:R-:W-:Y:S01]  /*af40*/  F2FP.PACK_AB R190, R191, R190 ;  /* 0x000000bebfbe723e */ /* 0x000fe200000000ff */
[C---:B------:R-:W-:Y:S01]  /*af50*/  FMUL.FTZ R187, R13.reuse, R187 ;  /* 0x000000bb0dbb7220 */ /* 0x040fe20000410000 */
[----:B------:R-:W-:Y:S01]  /*af60*/  STS [R3+0x80], R176 ;  /* 0x000080b003007388 */ /* 0x000fe20000000800 */
[----:B------:R-:W-:Y:S01]  /*af70*/  FMUL.FTZ R186, R13, R186 ;  /* 0x000000ba0dba7220 */ /* 0x000fe20000410000 */
[----:B------:R-:W-:Y:S01]  /*af80*/  IADD3 R7, R7, R10, RZ ;  /* 0x0000000a07077210 */ /* 0x000fe20007ffe0ff */
[C---:B------:R-:W-:Y:S01]  /*af90*/  FMUL.FTZ R145, R16.reuse, R145 ;  /* 0x0000009110917220 */ /* 0x040fe20000410000 */
[----:B------:R-:W-:Y:S01]  /*afa0*/  STS [R3+0x480], R178 ;  /* 0x000480b203007388 */ /* 0x000fe20000000800 */
[C---:B------:R-:W-:Y:S01]  /*afb0*/  FMUL.FTZ R144, R16.reuse, R144 ;  /* 0x0000009010907220 */ /* 0x040fe20000410000 */
[----:B------:R-:W-:Y:S01]  /*afc0*/  F2FP.PACK_AB R152, R153, R152 ;  /* 0x000000989998723e */ /* 0x000fe200000000ff */
[----:B------:R-:W-:Y:S01]  /*afd0*/  FMUL.FTZ R147, R17, R147 ;  /* 0x0000009311937220 */ /* 0x000fe20000410000 */
[----:B------:R-:W-:Y:S01]  /*afe0*/  F2FP.PACK_AB R154, R155, R154 ;  /* 0x0000009a9b9a723e */ /* 0x000fe200000000ff */
[----:B------:R-:W-:Y:S01]  /*aff0*/  FMUL.FTZ R146, R17, R146 ;  /* 0x0000009211927220 */ /* 0x000fe20000410000 */
[----:B------:R-:W-:Y:S01]  /*b000*/  STS [R10], R192 ;  /* 0x000000c00a007388 */ /* 0x000fe20000000800 */
[C---:B------:R-:W-:Y:S01]  /*b010*/  FMUL.FTZ R141, R16.reuse, R141 ;  /* 0x0000008d108d7220 */ /* 0x040fe20000410000 */
[----:B------:R-:W-:Y:S01]  /*b020*/  F2FP.PACK_AB R148, R149, R148 ;  /* 0x000000949594723e */ /* 0x000fe200000000ff */
[----:B------:R-:W-:Y:S01]  /*b030*/  FMUL.FTZ R140, R16, R140 ;  /* 0x0000008c108c7220 */ /* 0x000fe20000410000 */
[----:B------:R-:W-:Y:S01]  /*b040*/  STS [R10+0x400], R194 ;  /* 0x000400c20a007388 */ /* 0x000fe20000000800 */
[----:B------:R-:W-:Y:S01]  /*b050*/  FMUL.FTZ R143, R17, R143 ;  /* 0x0000008f118f7220 */ /* 0x000fe20000410000 */
[----:B------:R-:W-:Y:S01]  /*b060*/  F2FP.PACK_AB R150, R151, R150 ;  /* 0x000000969796723e */ /* 0x000fe200000000ff */
[----:B------:R-:W-:Y:S01]  /*b070*/  FMUL.FTZ R142, R17, R142 ;  /* 0x0000008e118e7220 */ /* 0x000fe20000410000 */
[----:B------:R-:W-:Y:S01]  /*b080*/  STS [R3+0x2080], R160 ;  /* 0x002080a003007388 */ /* 0x000fe20000000800 */
[C---:B------:R-:W-:Y:S01]  /*b090*/  FMUL.FTZ R165, R14.reuse, R165 ;  /* 0x000000a50ea57220 */ /* 0x040fe20000410000 */
[----:B------:R-:W-:Y:S01]  /*b0a0*/  F2FP.PACK_AB R168, R169, R168 ;  /* 0x000000a8a9a8723e */ /* 0x000fe200000000ff */
[C---:B------:R-:W-:Y:S01]  /*b0b0*/  FMUL.FTZ R164, R14.reuse, R164 ;  /* 0x000000a40ea47220 */ /* 0x040fe20000410000 */
[----:B------:R-:W-:Y:S01]  /*b0c0*/  STS [R3+0x2480], R162 ;  /* 0x002480a203007388 */ /* 0x000fe20000000800 */
[----:B------:R-:W-:Y:S01]  /*b0d0*/  FMUL.FTZ R167, R13, R167 ;  /* 0x000000a70da77220 */ /* 0x000fe20000410000 */
[----:B------:R-:W-:Y:S01]  /*b0e0*/  F2FP.PACK_AB R170, R171, R170 ;  /* 0x000000aaabaa723e */ /* 0x000fe200000000ff */
[----:B------:R-:W-:Y:S01]  /*b0f0*/  FMUL.FTZ R166, R13, R166 ;  /* 0x000000a60da67220 */ /* 0x000fe20000410000 */
[----:B------:R-:W-:Y:S01]  /*b100*/  STS [R10+0x2000], R156 ;  /* 0x0020009c0a007388 */ /* 0x000fe20000000800 */
[C---:B------:R-:W-:Y:S01]  /*b110*/  FMUL.FTZ R181, R14.reuse, R181 ;  /* 0x000000b50eb57220 */ /* 0x040fe20000410000 */
[----:B------:R-:W-:Y:S01]  /*b120*/  IADD3 R9, R3, R8, RZ ;  /* 0x0000000803097210 */ /* 0x000fe20007ffe0ff */
[----:B------:R-:W-:Y:S01]  /*b130*/  FMUL.FTZ R180, R14, R180 ;  /* 0x000000b40eb47220 */ /* 0x000fe20000410000 */
[----:B------:R-:W-:Y:S01]  /*b140*/  STS [R10+0x2400], R158 ;  /* 0x0024009e0a007388 */ /* 0x000fe20000000800 */
[----:B------:R-:W-:Y:S01]  /*b150*/  FMUL.FTZ R183, R13, R183 ;  /* 0x000000b70db77220 */ /* 0x000fe20000410000 */
        /* <DEDUP_REMOVED lines=9> */
[----:B------:R-:W-:Y:S01]  /*b1f0*/  FMUL.FTZ R138, R17, R138 ;  /* 0x0000008a118a7220 */ /* 0x000fe20000410000 */
[----:B------:R-:W-:Y:S01]  /*b200*/  F2FP.PACK_AB R144, R145, R144 ;  /* 0x000000909190723e */ /* 0x000fe200000000ff */
[C---:B------:R-:W-:Y:S01]  /*b210*/  FMUL.FTZ R133, R16.reuse, R133 ;  /* 0x0000008510857220 */ /* 0x040fe20000410000 */
[----:B------:R-:W-:Y:S01]  /*b220*/  F2FP.PACK_AB R146, R147, R146 ;  /* 0x000000929392723e */ /* 0x000fe200000000ff */
[----:B------:R-:W-:Y:S01]  /*b230*/  FMUL.FTZ R132, R16, R132 ;  /* 0x0000008410847220 */ /* 0x000fe20000410000 */
[----:B------:R-:W-:Y:S01]  /*b240*/  STS [R7], R188 ;  /* 0x000000bc07007388 */ /* 0x000fe20000000800 */
        /* <DEDUP_REMOVED lines=13> */
[----:B------:R-:W-:Y:S01]  /*b320*/  F2FP.PACK_AB R166, R167, R166 ;  /* 0x000000a6a7a6723e */ /* 0x000fe200000000ff */
[----:B------:R-:W-:Y:S01]  /*b330*/  FMUL.FTZ R80, R14, R80 ;  /* 0x000000500e507220 */ /* 0x000fe20000410000 */
[----:B------:R-:W-:Y:S01]  /*b340*/  STS [R7+0x2000], R148 ;  /* 0x0020009407007388 */ /* 0x000fe20000000800 */
[C---:B------:R-:W-:Y:S01]  /*b350*/  FMUL.FTZ R83, R13.reuse, R83 ;  /* 0x000000530d537220 */ /* 0x040fe20000410000 */
[----:B------:R-:W-:Y:S01]  /*b360*/  IADD3 R12, R8, R6, RZ ;  /* 0x00000006080c7210 */ /* 0x000fe20007ffe0ff */
[----:B------:R-:W-:Y:S01]  /*b370*/  FMUL.FTZ R82, R13, R82 ;  /* 0x000000520d527220 */ /* 0x000fe20000410000 */
[----:B------:R-:W-:Y:S01]  /*b380*/  STS [R7+0x2400], R150 ;  /* 0x0024009607007388 */ /* 0x000fe20000000800 */
[C---:B------:R-:W-:Y:S01]  /*b390*/  FMUL.FTZ R73, R16.reuse, R73 ;  /* 0x0000004910497220 */ /* 0x040fe20000410000 */
[----:B------:R-:W-:Y:S01]  /*b3a0*/  F2FP.PACK_AB R180, R181, R180 ;  /* 0x000000b4b5b4723e */ /* 0x000fe200000000ff */
[----:B------:R-:W-:Y:S01]  /*b3b0*/  FMUL.FTZ R72, R16, R72 ;  /* 0x0000004810487220 */ /* 0x000fe20000410000 */
[----:B------:R-:W-:Y:S01]  /*b3c0*/  F2FP.PACK_AB R182, R183, R182 ;  /* 0x000000b6b7b6723e */ /* 0x000fe200000000ff */
[----:B------:R-:W-:Y:S01]  /*b3d0*/  STS [R9+0x80], R168 ;  /* 0x000080a809007388 */ /* 0x000fe20000000800 */
[----:B------:R-:W-:Y:S01]  /*b3e0*/  IADD3 R8, R7, R8, RZ ;  /* 0x0000000807087210 */ /* 0x000fe20007ffe0ff */
[C---:B------:R-:W-:Y:S01]  /*b3f0*/  FMUL.FTZ R85, R14.reuse, R85 ;  /* 0x000000550e557220 */ /* 0x040fe20000410000 */
[----:B------:R-:W-:Y:S01]  /*b400*/  F2FP.PACK_AB R136, R137, R136 ;  /* 0x000000888988723e */ /* 0x000fe200000000ff */
[----:B------:R-:W-:Y:S01]  /*b410*/  STS [R9+0x480], R170 ;  /* 0x000480aa09007388 */ /* 0x000fe20000000800 */
[----:B------:R-:W-:Y:S01]  /*b420*/  F2FP.PACK_AB R138, R139, R138 ;  /* 0x0000008a8b8a723e */ /* 0x000fe200000000ff */
[C---:B------:R-:W-:Y:S01]  /*b430*/  FMUL.FTZ R84, R14.reuse, R84 ;  /* 0x000000540e547220 */ /* 0x040fe20000410000 */
[----:B------:R-:W-:Y:S01]  /*b440*/  SHF.R.S32.HI R5, RZ, 0x1f, R0 ;  /* 0x0000001fff057819 */ /* 0x000fe20000011400 */
[----:B------:R-:W-:Y:S01]  /*b450*/  STS [R11], R184 ;  /* 0x000000b80b007388 */ /* 0x000fe20000000800 */
[----:B------:R-:W-:Y:S01]  /*b460*/  FMUL.FTZ R87, R13, R87 ;  /* 0x000000570d577220 */ /* 0x000fe20000410000 */
[----:B------:R-:W-:Y:S01]  /*b470*/  F2FP.PACK_AB R132, R133, R132 ;  /* 0x000000848584723e */ /* 0x000fe200000000ff */
[----:B------:R-:W-:Y:S01]  /*b480*/  FMUL.FTZ R86, R13, R86 ;  /* 0x000000560d567220 */ /* 0x000fe20000410000 */
[----:B------:R-:W-:Y:S01]  /*b490*/  STS [R11+0x400], R186 ;  /* 0x000400ba0b007388 */ /* 0x000fe20000000800 */
[----:B------:R-:W-:Y:S01]  /*b4a0*/  F2FP.PACK_AB R134, R135, R134 ;  /* 0x000000868786723e */ /* 0x000fe200000000ff */
[C---:B------:R-:W-:Y:S01]  /*b4b0*/  FMUL.FTZ R97, R14.reuse, R97 ;  /* 0x000000610e617220 */ /* 0x040fe20000410000 */
[----:B------:R-:W-:Y:S01]  /*b4c0*/  F2FP.PACK_AB R68, R69, R68 ;  /* 0x000000444544723e */ /* 0x000fe200000000ff */
[----:B------:R-:W-:Y:S01]  /*b4d0*/  STS [R9+0x2080], R144 ;  /* 0x0020809009007388 */ /* 0x000fe20000000800 */
[----:B------:R-:W-:Y:S01]  /*b4e0*/  FMUL.FTZ R96, R14, R96 ;  /* 0x000000600e607220 */ /* 0x000fe20000410000 */
[----:B------:R-:W-:Y:S01]  /*b4f0*/  F2FP.PACK_AB R70, R71, R70 ;  /* 0x000000464746723e */ /* 0x000fe200000000ff */
[C---:B------:R-:W-:Y:S01]  /*b500*/  FMUL.FTZ R99, R13.reuse, R99 ;  /* 0x000000630d637220 */ /* 0x040fe20000410000 */
[----:B------:R-:W-:Y:S01]  /*b510*/  STS [R9+0x2480], R146 ;  /* 0x0024809209007388 */ /* 0x000fe20000000800 */
[----:B------:R-:W-:Y:S01]  /*b520*/  FMUL.FTZ R98, R13, R98 ;  /* 0x000000620d627220 */ /* 0x000fe20000410000 */
[----:B------:R-:W-:Y:S01]  /*b530*/  F2FP.PACK_AB R80, R81, R80 ;  /* 0x000000505150723e */ /* 0x000fe200000000ff */
[C---:B------:R-:W-:Y:S01]  /*b540*/  FMUL.FTZ R89, R16.reuse, R89 ;  /* 0x0000005910597220 */ /* 0x040fe20000410000 */
[----:B------:R-:W-:Y:S01]  /*b550*/  STS [R11+0x2000], R140 ;  /* 0x0020008c0b007388 */ /* 0x000fe20000000800 */
[C---:B------:R-:W-:Y:S01]  /*b560*/  FMUL.FTZ R88, R16.reuse, R88 ;  /* 0x0000005810587220 */ /* 0x040fe20000410000 */
[----:B------:R-:W-:Y:S01]  /*b570*/  F2FP.PACK_AB R82, R83, R82 ;  /* 0x000000525352723e */ /* 0x000fe200000000ff */
[C---:B------:R-:W-:Y:S01]  /*b580*/  FMUL.FTZ R91, R17.reuse, R91 ;  /* 0x0000005b115b7220 */ /* 0x040fe20000410000 */
[----:B------:R-:W-:Y:S01]  /*b590*/  STS [R11+0x2400], R142 ;  /* 0x0024008e0b007388 */ /* 0x000fe20000000800 */
[----:B------:R-:W-:Y:S01]  /*b5a0*/  FMUL.FTZ R90, R17, R90 ;  /* 0x0000005a115a7220 */ /* 0x000fe20000410000 */
[----:B------:R-:W-:Y:S01]  /*b5b0*/  F2FP.PACK_AB R72, R73, R72 ;  /* 0x000000484948723e */ /* 0x000fe200000000ff */
[C---:B------:R-:W-:Y:S01]  /*b5c0*/  FMUL.FTZ R93, R16.reuse, R93 ;  /* 0x0000005d105d7220 */ /* 0x040fe20000410000 */
[----:B------:R-:W-:Y:S01]  /*b5d0*/  STS [R12+0x80], R164 ;  /* 0x000080a40c007388 */ /* 0x000fe20000000800 */
[----:B------:R-:W-:-:S02]  /*b5e0*/  FMUL.FTZ R92, R16, R92 ;  /* 0x0000005c105c7220 */ /* 0x000fc40000410000 */
[C---:B------:R-:W-:Y:S01]  /*b5f0*/  FMUL.FTZ R95, R17.reuse, R95 ;  /* 0x0000005f115f7220 */ /* 0x040fe20000410000 */
[----:B------:R-:W-:Y:S01]  /*b600*/  STS [R12+0x480], R166 ;  /* 0x000480a60c007388 */ /* 0x000fe20000000800 */
[----:B------:R-:W-:Y:S01]  /*b610*/  FMUL.FTZ R94, R17, R94 ;  /* 0x0000005e115e7220 */ /* 0x000fe20000410000 */
[----:B------:R-:W-:Y:S01]  /*b620*/  F2FP.PACK_AB R84, R85, R84 ;  /* 0x000000545554723e */ /* 0x000fe200000000ff */
[C---:B------:R-:W-:Y:S01]  /*b630*/  FMUL.FTZ R101, R14.reuse, R101 ;  /* 0x000000650e657220 */ /* 0x040fe20000410000 */
[----:B------:R-:W-:Y:S01]  /*b640*/  STS [R8], R180 ;  /* 0x000000b408007388 */ /* 0x000fe20000000800 */
[----:B------:R-:W-:Y:S01]  /*b650*/  FMUL.FTZ R100, R14, R100 ;  /* 0x000000640e647220 */ /* 0x000fe20000410000 */
[----:B------:R-:W-:Y:S01]  /*b660*/  F2FP.PACK_AB R86, R87, R86 ;  /* 0x000000565756723e */ /* 0x000fe200000000ff */
[C---:B------:R-:W-:Y:S01]  /*b670*/  FMUL.FTZ R103, R13.reuse, R103 ;  /* 0x000000670d677220 */ /* 0x040fe20000410000 */
[----:B------:R-:W-:Y:S01]  /*b680*/  STS [R8+0x400], R182 ;  /* 0x000400b608007388 */ /* 0x000fe20000000800 */
[----:B------:R-:W-:-:S02]  /*b690*/  FMUL.FTZ R102, R13, R102 ;  /* 0x000000660d667220 */ /* 0x000fc40000410000 */
[----:B------:R-:W-:Y:S01]  /*b6a0*/  IMAD R5, R5, c[0x0][0x488], RZ ;  /* 0x0001220005057a24 */ /* 0x000fe200078e02ff */
[----:B------:R-:W-:Y:S01]  /*b6b0*/  STS [R12+0x2080], R136 ;  /* 0x002080880c007388 */ /* 0x000fe20000000800 */
        /* <DEDUP_REMOVED lines=33> */
[----:B------:R-:W-:Y:S01]  /*b8d0*/  FMUL.FTZ R131, R13, R131 ;  /* 0x000000830d837220 */ /* 0x000fe20000410000 */
[----:B------:R-:W-:Y:S01]  /*b8e0*/  STS [R3+0x6480], R74 ;  /* 0x0064804a03007388 */ /* 0x000fe20000000800 */
[C---:B------:R-:W-:Y:S01]  /*b8f0*/  IMAD.WIDE.U32 R20, R0.reuse, c[0x0][0x488], R20 ;  /* 0x0001220000147a25 */ /* 0x040fe200078e0014 */
[----:B------:R-:W-:Y:S02]  /*b900*/  F2FP.PACK_AB R112, R113, R112 ;  /* 0x000000707170723e */ /* 0x000fe400000000ff */
[----:B------:R-:W-:Y:S01]  /*b910*/  STS [R10+0x6000], R76 ;  /* 0x0060004c0a007388 */ /* 0x000fe20000000800 */
[----:B------:R-:W-:Y:S01]  /*b920*/  IMAD R5, R0, c[0x0][0x48c], R5 ;  /* 0x0001230000057a24 */ /* 0x000fe200078e0205 */
[----:B------:R-:W-:Y:S01]  /*b930*/  F2FP.PACK_AB R114, R115, R114 ;  /* 0x000000727372723e */ /* 0x000fe200000000ff */
[----:B------:R-:W-:Y:S01]  /*b940*/  FMUL.FTZ R14, R14, R128 ;  /* 0x000000800e0e7220 */ /* 0x000fe20000410000 */
[----:B------:R-:W-:Y:S01]  /*b950*/  STS [R10+0x6400], R78 ;  /* 0x0064004e0a007388 */ /* 0x000fe20000000800 */
[----:B------:R-:W-:Y:S01]  /*b960*/  FMUL.FTZ R13, R13, R130 ;  /* 0x000000820d0d7220 */ /* 0x000fe20000410000 */
[----:B------:R-:W-:Y:S01]  /*b970*/  F2FP.PACK_AB R104, R105, R104 ;  /* 0x000000686968723e */ /* 0x000fe200000000ff */
[C---:B------:R-:W-:Y:S01]  /*b980*/  FMUL.FTZ R121, R16.reuse, R121 ;  /* 0x0000007910797220 */ /* 0x040fe20000410000 */
[----:B------:R-:W-:Y:S01]  /*b990*/  STS [R6+0x4080], R84 ;  /* 0x0040805406007388 */ /* 0x000fe20000000800 */
[C---:B------:R-:W-:Y:S01]  /*b9a0*/  FMUL.FTZ R120, R16.reuse, R120 ;  /* 0x0000007810787220 */ /* 0x040fe20000410000 */
[----:B------:R-:W-:Y:S01]  /*b9b0*/  F2FP.PACK_AB R106, R107, R106 ;  /* 0x0000006a6b6a723e */ /* 0x000fe200000000ff */
[----:B------:R-:W-:Y:S01]  /*b9c0*/  FMUL.FTZ R125, R16, R125 ;  /* 0x0000007d107d7220 */ /* 0x000fe20000410000 */
[----:B------:R-:W-:Y:S01]  /*b9d0*/  STS [R6+0x4480], R86 ;  /* 0x0044805606007388 */ /* 0x000fe20000000800 */
[----:B------:R-:W-:-:S02]  /*b9e0*/  FMUL.FTZ R123, R17, R123 ;  /* 0x0000007b117b7220 */ /* 0x000fc40000410000 */
[C---:B------:R-:W-:Y:S01]  /*b9f0*/  FMUL.FTZ R122, R17.reuse, R122 ;  /* 0x0000007a117a7220 */ /* 0x040fe20000410000 */
[----:B------:R-:W-:Y:S01]  /*ba00*/  STS [R7+0x4000], R96 ;  /* 0x0040006007007388 */ /* 0x000fe20000000800 */
[----:B------:R-:W-:Y:S01]  /*ba10*/  FMUL.FTZ R127, R17, R127 ;  /* 0x0000007f117f7220 */ /* 0x000fe20000410000 */
[----:B------:R-:W-:Y:S01]  /*ba20*/  F2FP.PACK_AB R108, R109, R108 ;  /* 0x0000006c6d6c723e */ /* 0x000fe200000000ff */
[----:B------:R-:W-:Y:S01]  /*ba30*/  FMUL.FTZ R16, R16, R124 ;  /* 0x0000007c10107220 */ /* 0x000fe20000410000 */
[----:B------:R-:W-:Y:S01]  /*ba40*/  STS [R7+0x4400], R98 ;  /* 0x0044006207007388 */ /* 0x000fe20000000800 */
[----:B------:R-:W-:Y:S01]  /*ba50*/  FMUL.FTZ R17, R17, R126 ;  /* 0x0000007e11117220 */ /* 0x000fe20000410000 */
[----:B------:R-:W-:Y:S02]  /*ba60*/  F2FP.PACK_AB R110, R111, R110 ;  /* 0x0000006e6f6e723e */ /* 0x000fe400000000ff */
[----:B------:R-:W-:Y:S01]  /*ba70*/  STS [R6+0x6080], R88 ;  /* 0x0060805806007388 */ /* 0x000fe20000000800 */
[----:B------:R-:W-:-:S02]  /*ba80*/  F2FP.PACK_AB R116, R117, R116 ;  /* 0x000000747574723e */ /* 0x000fc400000000ff */
[----:B------:R-:W-:Y:S01]  /*ba90*/  F2FP.PACK_AB R118, R119, R118 ;  /* 0x000000767776723e */ /* 0x000fe200000000ff */
[----:B------:R-:W-:Y:S01]  /*baa0*/  STS [R6+0x6480], R90 ;  /* 0x0064805a06007388 */ /* 0x000fe20000000800 */
[----:B------:R-:W-:Y:S02]  /*bab0*/  LEA R0, P0, R20, c[0x0][0x450], 0x2 ;  /* 0x0001140014007a11 */ /* 0x000fe400078010ff */
[----:B------:R-:W-:Y:S01]  /*bac0*/  IADD3 R5, R21, R5, RZ ;  /* 0x0000000515057210 */ /* 0x000fe20007ffe0ff */
[----:B------:R-:W-:Y:S01]  /*bad0*/  STS [R7+0x6000], R92 ;  /* 0x0060005c07007388 */ /* 0x000fe20000000800 */
[----:B------:R-:W-:Y:S02]  /*bae0*/  F2FP.PACK_AB R14, R129, R14 ;  /* 0x0000000e810e723e */ /* 0x000fe400000000ff */
[----:B------:R-:W-:Y:S01]  /*baf0*/  F2FP.PACK_AB R13, R131, R13 ;  /* 0x0000000d830d723e */ /* 0x000fe200000000ff */
[----:B------:R-:W-:Y:S01]  /*bb00*/  STS [R7+0x6400], R94 ;  /* 0x0064005e07007388 */ /* 0x000fe20000000800 */
[----:B------:R-:W-:-:S02]  /*bb10*/  F2FP.PACK_AB R120, R121, R120 ;  /* 0x000000787978723e */ /* 0x000fc400000000ff */
[----:B------:R-:W-:Y:S01]  /*bb20*/  F2FP.PACK_AB R122, R123, R122 ;  /* 0x0000007a7b7a723e */ /* 0x000fe200000000ff */
[----:B------:R-:W-:Y:S01]  /*bb30*/  STS [R9+0x4080], R100 ;  /* 0x0040806409007388 */ /* 0x000fe20000000800 */
[----:B------:R-:W-:-:S03]  /*bb40*/  F2FP.PACK_AB R16, R125, R16 ;  /* 0x000000107d10723e */ /* 0x000fc600000000ff */
[----:B------:R-:W-:Y:S01]  /*bb50*/  STS [R9+0x4480], R102 ;  /* 0x0044806609007388 */ /* 0x000fe20000000800 */
[----:B------:R-:W-:-:S03]  /*bb60*/  F2FP.PACK_AB R17, R127, R17 ;  /* 0x000000117f11723e */ /* 0x000fc600000000ff */
[----:B------:R-:W-:Y:S01]  /*bb70*/  STS [R11+0x4000], R112 ;  /* 0x004000700b007388 */ /* 0x000fe20000000800 */
[----:B------:R-:W-:-:S03]  /*bb80*/  LEA.HI.X R5, R20, c[0x0][0x454], R5, 0x2, P0 ;  /* 0x0001150014057a11 */ /* 0x000fc600000f1405 */
        /* <DEDUP_REMOVED lines=14> */
[----:B------:R-:W4:Y:S04]  /*bc70*/  SHFL.IDX PT, R21, R5, RZ, 0x1c1f ;  /* 0x001c1fff05157589 */ /* 0x000f2800000e0000 */
[----:B------:R-:W-:Y:S06]  /*bc80*/  BAR.SYNC.DEFER_BLOCKING 0x1, 0x80 ;  /* 0x0042000000007b1d */ /* 0x000fec0000010000 */
[----:B------:R-:W-:Y:S04]  /*bc90*/  SHFL.IDX PT, R24, R0, 0x1, 0x1c1f ;  /* 0x003c1f0000187f89 */ /* 0x000fe800000e0000 */
[----:B------:R-:W1:Y:S04]  /*bca0*/  SHFL.IDX PT, R25, R5, 0x1, 0x1c1f ;  /* 0x003c1f0005197f89 */ /* 0x000e6800000e0000 */
[----:B------:R-:W-:Y:S04]  /*bcb0*/  SHFL.IDX PT, R22, R0, 0x2, 0x1c1f ;  /* 0x005c1f0000167f89 */ /* 0x000fe800000e0000 */
[----:B------:R-:W3:Y:S04]  /*bcc0*/  SHFL.IDX PT, R23, R5, 0x2, 0x1c1f ;  /* 0x005c1f0005177f89 */ /* 0x000ee800000e0000 */
[----:B------:R-:W-:Y:S04]  /*bcd0*/  SHFL.IDX PT, R6, R0, 0x3, 0x1c1f ;  /* 0x007c1f0000067f89 */ /* 0x000fe800000e0000 */
[----:B------:R-:W3:Y:S01]  /*bce0*/  SHFL.IDX PT, R7, R5, 0x3, 0x1c1f ;  /* 0x007c1f0005077f89 */ /* 0x000ee200000e0000 */
[----:B--2---:R-:W-:-:S03]  /*bcf0*/  SHF.L.U32 R16, R30, 0x1, RZ ;  /* 0x000000011e107819 */ /* 0x004fc600000006ff */
[----:B----4-:R2:W-:Y:S01]  /*bd00*/  @!P6 ST.E [R20.64], R29 ;  /* 0x0000001d1400e985 */ /* 0x0105e2000c10190c */
[----:B------:R-:W-:-:S03]  /*bd10*/  IMAD R2, R15, c[0x0][0x3dc], R2 ;  /* 0x0000f7000f027a24 */ /* 0x000fc600078e0202 */
[----:B-1----:R2:W-:Y:S01]  /*bd20*/  @!P5 ST.E [R24.64], R28 ;  /* 0x0000001c1800d985 */ /* 0x0025e2000c10190c */
[----:B------:R-:W-:-:S03]  /*bd30*/  IMAD.WIDE.U32 R18, R15, c[0x0][0x3d8], R18 ;  /* 0x0000f6000f127a25 */ /* 0x000fc600078e0012 */
[----:B---3--:R2:W-:Y:S04]  /*bd40*/  @!P3 ST.E [R22.64], R27 ;  /* 0x0000001b1600b985 */ /* 0x0085e8000c10190c */
[----:B------:R2:W-:Y:S04]  /*bd50*/  @!P4 ST.E [R6.64], R26 ;  /* 0x0000001a0600c985 */ /* 0x0005e8000c10190c */
[----:B------:R2:W1:Y:S04]  /*bd60*/  LDS.128 R64, [R16+0x880] ;  /* 0x0008800010407984 */ /* 0x0004680000000c00 */
[----:B------:R2:W3:Y:S04]  /*bd70*/  LDS.128 R60, [R16+0x1080] ;  /* 0x00108000103c7984 */ /* 0x0004e80000000c00 */
[----:B------:R2:W4:Y:S04]  /*bd80*/  LDS.128 R56, [R16+0x1880] ;  /* 0x0018800010387984 */ /* 0x0005280000000c00 */
[----:B------:R2:W1:Y:S04]  /*bd90*/  LDS.128 R52, [R16+0x2080] ;  /* 0x0020800010347984 */ /* 0x0004680000000c00 */
        /* <DEDUP_REMOVED lines=9> */
[----:B------:R2:W1:Y:S01]  /*be30*/  LDS.128 R8, [R16+0x7880] ;  /* 0x0078800010087984 */ /* 0x0004620000000c00 */
[----:B------:R-:W-:-:S02]  /*be40*/  IADD3 R2, R19, R2, RZ ;  /* 0x0000000213027210 */ /* 0x000fc40007ffe0ff */
[----:B------:R-:W-:-:S04]  /*be50*/  LEA R0, P0, R18, c[0x0][0x380], 0x1 ;  /* 0x0000e00012007a11 */ /* 0x000fc800078008ff */
[----:B------:R-:W-:Y:S02]  /*be60*/  LEA.HI.X R2, R18, c[0x0][0x384], R2, 0x1, P0 ;  /* 0x0000e10012027a11 */ /* 0x000fe400000f0c02 */
[----:B------:R-:W-:Y:S01]  /*be70*/  ISETP.GE.AND P0, PT, R79, R4, PT ;  /* 0x000000044f00720c */ /* 0x000fe20003f06270 */
[----:B------:R2:W1:Y:S01]  /*be80*/  SHFL.IDX PT, R6, R0, RZ, 0x181f ;  /* 0x00181fff00067589 */ /* 0x00046200000e0000 */
[----:B------:R-:W-:Y:S03]  /*be90*/  BSSY B0, `(.L_x_712) ;  /* 0x000000e000007945 */ /* 0x000fe60003800000 */
[----:B------:R2:W1:Y:S08]  /*bea0*/  SHFL.IDX PT, R7, R2, RZ, 0x181f ;  /* 0x00181fff02077589 */ /* 0x00047000000e0000 */
[----:B------:R-:W-:Y:S05]  /*beb0*/  @P0 BRA `(.L_x_713) ;  /* 0x000000b000000947 */ /* 0x000fea0003800000 */
[----:B---34-:R-:W3:Y:S01]  /*bec0*/  LDS.128 R68, [R16+0x80] ;  /* 0x0000800010447984 */ /* 0x018ee20000000c00 */
[----:B-----5:R-:W-:-:S02]  /*bed0*/  ISETP.GE.AND P0, PT, R75, c[0x0][0x3c8], PT ;  /* 0x0000f2004b007a0c */ /* 0x020fc40003f06270 */
[----:B------:R-:W-:Y:S01]  /*bee0*/  ISETP.GE.AND P1, PT, R77, c[0x0][0x3c8], PT ;  /* 0x0000f2004d007a0c */ /* 0x000fe20003f26270 */
[----:B--2---:R-:W2:Y:S10]  /*bef0*/  LDS.128 R16, [R16+0x4080] ;  /* 0x0040800010107984 */ /* 0x004eb40000000c00 */
[----:B------:R-:W-:-:S02]  /*bf00*/  @!P0 SHF.R.S32.HI R3, RZ, 0x1f, R75 ;  /* 0x0000001fff038819 */ /* 0x000fc4000001144b */
[----:B-1----:R-:W-:Y:S02]  /*bf10*/  @!P1 IMAD.WIDE R72, R77, 0x2, R6 ;  /* 0x000000024d489825 */ /* 0x002fe400078e0206 */
[----:B------:R-:W-:-:S04]  /*bf20*/  @!P0 LEA.HI R3, R3, R75, RZ, 0x3 ;  /* 0x0000004b03038211 */ /* 0x000fc800078f18ff */
[----:B------:R-:W-:-:S05]  /*bf30*/  @!P0 LOP3.LUT R3, R3, 0xfffffff8, RZ, 0xc0, !PT ;  /* 0xfffffff803038812 */ /* 0x000fca00078ec0ff */
[----:B------:R-:W-:Y:S01]  /*bf40*/  @!P0 IMAD.WIDE R6, R3, 0x2, R6 ;  /* 0x0000000203068825 */ /* 0x000fe200078e0206 */
[----:B---3--:R1:W-:Y:S04]  /*bf50*/  @!P1 ST.E.128 [R72.64], R68 ;  /* 0x0000004448009985 */ /* 0x0083e8000c101d0c */
[----:B--2---:R1:W-:Y:S02]  /*bf60*/  @!P0 ST.E.128 [R6.64], R16 ;  /* 0x0000001006008985 */ /* 0x0043e4000c101d0c */
.L_x_713:
[----:B---34-:R-:W-:Y:S05]  /*bf70*/  BSYNC B0 ;  /* 0x0000000000007941 */ /* 0x018fea0003800000 */
.L_x_712:
[----:B------:R-:W-:Y:S01]  /*bf80*/  IADD3 R3, R79, 0x10, RZ ;  /* 0x000000104f037810 */ /* 0x000fe20007ffe0ff */
[----:B-12---:R1:W2:Y:S01]  /*bf90*/  SHFL.IDX PT, R7, R2, 0x1, 0x181f ;  /* 0x00381f0002077f89 */ /* 0x0062a200000e0000 */
        /* <DEDUP_REMOVED lines=13> */
.L_x_715:
[----:B------:R-:W-:Y:S05]  /*c070*/  BSYNC B0 ;  /* 0x0000000000007941 */ /* 0x000fea0003800000 */
.L_x_714:
[----:B------:R-:W-:Y:S01]  /*c080*/  IADD3 R3, R79, 0x20, RZ ;  /* 0x000000204f037810 */ /* 0x000fe20007ffe0ff */
[----:B--2---:R2:W4:Y:S01]  /*c090*/  SHFL.IDX PT, R7, R2, 0x2, 0x181f ;  /* 0x00581f0002077f89 */ /* 0x00452200000e0000 */
[----:B------:R-:W-:Y:S02]  /*c0a0*/  BSSY B0, `(.L_x_716) ;  /* 0x000000d000007945 */ /* 0x000fe40003800000 */
[----:B------:R-:W-:Y:S01]  /*c0b0*/  ISETP.GE.AND P0, PT, R3, R4, PT ;  /* 0x000000040300720c */ /* 0x000fe20003f06270 */
[----:B---3--:R2:W3:-:S12]  /*c0c0*/  SHFL.IDX PT, R6, R0, 0x2, 0x181f ;  /* 0x00581f0000067f89 */ /* 0x0084d800000e0000 */
[----:B------:R-:W-:Y:S05]  /*c0d0*/  @P0 BRA `(.L_x_717) ;  /* 0x0000009000000947 */ /* 0x000fea0003800000 */
[----:B-----5:R-:W-:Y:S02]  /*c0e0*/  ISETP.GE.AND P0, PT, R75, c[0x0][0x3c8], PT ;  /* 0x0000f2004b007a0c */ /* 0x020fe40003f06270 */
        /* <DEDUP_REMOVED lines=8> */
.L_x_717:
[----:B------:R-:W-:Y:S05]  /*c170*/  BSYNC B0 ;  /* 0x0000000000007941 */ /* 0x000fea0003800000 */
.L_x_716:
[----:B------:R-:W-:Y:S01]  /*c180*/  IADD3 R3, R79, 0x30, RZ ;  /* 0x000000304f037810 */ /* 0x000fe20007ffe0ff */
[----:B---34-:R3:W4:Y:S01]  /*c190*/  SHFL.IDX PT, R7, R2, 0x3, 0x181f ;  /* 0x00781f0002077f89 */ /* 0x01872200000e0000 */
[----:B------:R-:W-:Y:S02]  /*c1a0*/  BSSY B0, `(.L_x_718) ;  /* 0x000000d000007945 */ /* 0x000fe40003800000 */
[----:B------:R-:W-:Y:S01]  /*c1b0*/  ISETP.GE.AND P0, PT, R3, R4, PT ;  /* 0x000000040300720c */ /* 0x000fe20003f06270 */
[----:B------:R3:W1:-:S12]  /*c1c0*/  SHFL.IDX PT, R6, R0, 0x3, 0x181f ;  /* 0x00781f0000067f89 */ /* 0x00065800000e0000 */
[----:B------:R-:W-:Y:S05]  /*c1d0*/  @P0 BRA `(.L_x_719) ;  /* 0x0000009000000947 */ /* 0x000fea0003800000 */
[----:B-----5:R-:W-:Y:S02]  /*c1e0*/  ISETP.GE.AND P0, PT, R75, c[0x0][0x3c8], PT ;  /* 0x0000f2004b007a0c */ /* 0x020fe40003f06270 */
[----:B------:R-:W-:-:S11]  /*c1f0*/  ISETP.GE.AND P1, PT, R77, c[0x0][0x3c8], PT ;  /* 0x0000f2004d007a0c */ /* 0x000fd60003f26270 */
[----:B------:R-:W-:Y:S02]  /*c200*/  @!P0 SHF.R.S32.HI R3, RZ, 0x1f, R75 ;  /* 0x0000001fff038819 */ /* 0x000fe4000001144b */
[----:B-1--4-:R-:W-:Y:S02]  /*c210*/  @!P1 IMAD.WIDE R16, R77, 0x2, R6 ;  /* 0x000000024d109825 */ /* 0x012fe400078e0206 */
[----:B------:R-:W-:-:S03]  /*c220*/  @!P0 LEA.HI R3, R3, R75, RZ, 0x3 ;  /* 0x0000004b03038211 */ /* 0x000fc600078f18ff */
[----:B------:R1:W-:Y:S01]  /*c230*/  @!P1 ST.E.128 [R16.64], R56 ;  /* 0x0000003810009985 */ /* 0x0003e2000c101d0c */
[----:B------:R-:W-:-:S05]  /*c240*/  @!P0 LOP3.LUT R3, R3, 0xfffffff8, RZ, 0xc0, !PT ;  /* 0xfffffff803038812 */ /* 0x000fca00078ec0ff */
[----:B------:R-:W-:-:S05]  /*c250*/  @!P0 IMAD.WIDE R6, R3, 0x2, R6 ;  /* 0x0000000203068825 */ /* 0x000fca00078e0206 */
[----:B------:R1:W-:Y:S02]  /*c260*/  @!P0 ST.E.128 [R6.64], R28 ;  /* 0x0000001c06008985 */ /* 0x0003e4000c101d0c */
.L_x_719:
[----:B------:R-:W-:Y:S05]  /*c270*/  BSYNC B0 ;  /* 0x0000000000007941 */ /* 0x000fea0003800000 */
.L_x_718:
[----:B------:R-:W-:Y:S01]  /*c280*/  IADD3 R3, R79, 0x40, RZ ;  /* 0x000000404f037810 */ /* 0x000fe20007ffe0ff */
[----:B-1--4-:R1:W4:Y:S01]  /*c290*/  SHFL.IDX PT, R7, R2, 0x4, 0x181f ;  /* 0x00981f0002077f89 */ /* 0x01232200000e0000 */
[----:B------:R-:W-:Y:S02]  /*c2a0*/  BSSY B0, `(.L_x_720) ;  /* 0x000000d000007945 */ /* 0x000fe40003800000 */
[----:B------:R-:W-:Y:S01]  /*c2b0*/  ISETP.GE.AND P0, PT, R3, R4, PT ;  /* 0x000000040300720c */ /* 0x000fe20003f06270 */
[----:B------:R1:W2:-:S12]  /*c2c0*/  SHFL.IDX PT, R6, R0, 0x4, 0x181f ;  /* 0x00981f0000067f89 */ /* 0x00029800000e0000 */
[----:B------:R-:W-:Y:S05]  /*c2d0*/  @P0 BRA `(.L_x_721) ;  /* 0x0000009000000947 */ /* 0x000fea0003800000 */
[----:B-----5:R-:W-:Y:S02]  /*c2e0*/  ISETP.GE.AND P0, PT, R75, c[0x0][0x3c8], PT ;  /* 0x0000f2004b007a0c */ /* 0x020fe40003f06270 */
[----:B------:R-:W-:-:S11]  /*c2f0*/  ISETP.GE.AND P1, PT, R77, c[0x0][0x3c8], PT ;  /* 0x0000f2004d007a0c */ /* 0x000fd60003f26270 */
[----:B------:R-:W-:Y:S02]  /*c300*/  @!P0 SHF.R.S32.HI R3, RZ, 0x1f, R75 ;  /* 0x0000001fff038819 */ /* 0x000fe4000001144b */
[----:B--2-4-:R-:W-:Y:S02]  /*c310*/  @!P1 IMAD.WIDE R16, R77, 0x2, R6 ;  /* 0x000000024d109825 */ /* 0x014fe400078e0206 */
[----:B------:R-:W-:-:S03]  /*c320*/  @!P0 LEA.HI R3, R3, R75, RZ, 0x3 ;  /* 0x0000004b03038211 */ /* 0x000fc600078f18ff */
[----:B------:R2:W-:Y:S01]  /*c330*/  @!P1 ST.E.128 [R16.64], R52 ;  /* 0x0000003410009985 */ /* 0x0005e2000c101d0c */
[----:B------:R-:W-:-:S05]  /*c340*/  @!P0 LOP3.LUT R3, R3, 0xfffffff8, RZ, 0xc0, !PT ;  /* 0xfffffff803038812 */ /* 0x000fca00078ec0ff */
[----:B------:R-:W-:-:S05]  /*c350*/  @!P0 IMAD.WIDE R6, R3, 0x2, R6 ;  /* 0x0000000203068825 */ /* 0x000fca00078e0206 */
[----:B------:R2:W-:Y:S02]  /*c360*/  @!P0 ST.E.128 [R6.64], R24 ;  /* 0x0000001806008985 */ /* 0x0005e4000c101d0c */
.L_x_721:
[----:B------:R-:W-:Y:S05]  /*c370*/  BSYNC B0 ;  /* 0x0000000000007941 */ /* 0x000fea0003800000 */
.L_x_720:
[----:B------:R-:W-:Y:S01]  /*c380*/  IADD3 R3, R79, 0x50, RZ ;  /* 0x000000504f037810 */ /* 0x000fe20007ffe0ff */
[----:B--2-4-:R2:W4:Y:S01]  /*c390*/  SHFL.IDX PT, R7, R2, 0x5, 0x181f ;  /* 0x00b81f0002077f89 */ /* 0x01452200000e0000 */
        /* <DEDUP_REMOVED lines=13> */
.L_x_723:
[----:B------:R-:W-:Y:S05]  /*c470*/  BSYNC B0 ;  /* 0x0000000000007941 */ /* 0x000fea0003800000 */
.L_x_722:
        /* <DEDUP_REMOVED lines=15> */
.L_x_725:
[----:B------:R-:W-:Y:S05]  /*c570*/  BSYNC B0 ;  /* 0x0000000000007941 */ /* 0x000fea0003800000 */
.L_x_724:
[----:B------:R-:W1:Y:S04]  /*c580*/  SHFL.IDX PT, R3, R2, 0x7, 0x181f ;  /* 0x00f81f0002037f89 */ /* 0x000e6800000e0000 */
[----:B-123--:R1:W2:Y:S02]  /*c590*/  SHFL.IDX PT, R2, R0, 0x7, 0x181f ;  /* 0x00f81f0000027f89 */ /* 0x00e2a400000e0000 */
[----:B-1----:R-:W-:-:S04]  /*c5a0*/  IADD3 R0, R79, 0x70, RZ ;  /* 0x000000704f007810 */ /* 0x002fc80007ffe0ff */
[----:B------:R-:W-:-:S13]  /*c5b0*/  ISETP.GE.AND P0, PT, R0, R4, PT ;  /* 0x000000040000720c */ /* 0x000fda0003f06270 */
[----:B------:R-:W-:Y:S05]  /*c5c0*/  @P0 EXIT ;  /* 0x000000000000094d */ /* 0x000fea0003800000 */
[----:B--2--5:R-:W-:-:S13]  /*c5d0*/  ISETP.GE.AND P0, PT, R77, c[0x0][0x3c8], PT ;  /* 0x0000f2004d007a0c */ /* 0x024fda0003f06270 */
[----:B------:R-:W-:-:S05]  /*c5e0*/  @!P0 IMAD.WIDE R4, R77, 0x2, R2 ;  /* 0x000000024d048825 */ /* 0x000fca00078e0202 */
        /* <DEDUP_REMOVED lines=9> */
.L_x_726:
        /* <DEDUP_REMOVED lines=16> */
.L_x_2176:


//--------------------- .text._ZN7cutlass13device_kernelIN5flash19enable_sm80_to_sm89INS1_16FlashAttnFwdSm80INS1_25CollectiveMainloopFwdSm80ILi4ELi1ELb0EN4cute5tupleIJNS5_1CILi128EEENS7_ILi64EEES8_EEELi128ENS_6half_tEfNS_4arch4Sm80ELb0ELb0ELb1ELb1ELb1ELb0ELb1ELb0EEENS1_21CollectiveEpilogueFwdINS6_IJS8_S8_S9_EEENS6_IJNS7_ILi1EEESH_SH_EEESB_SD_Li128ELb1ELb1ELb0ELb0EEENS1_19SingleTileSchedulerILb1ELb0ELb1ELi128EEEEEEEEEvNT_6ParamsE --------------------------
	.section	.text._ZN7cutlass13device_kernelIN5flash19enable_sm80_to_sm89INS1_16FlashAttnFwdSm80INS1_25CollectiveMainloopFwdSm80ILi4ELi1ELb0EN4cute5tupleIJNS5_1CILi128EEENS7_ILi64EEES8_EEELi128ENS_6half_tEfNS_4arch4Sm80ELb0ELb0ELb1ELb1ELb1ELb0ELb1ELb0EEENS1_21CollectiveEpilogueFwdINS6_IJS8_S8_S9_EEENS6_IJNS7_ILi1EEESH_SH_EEESB_SD_Li128ELb1ELb1ELb0ELb0EEENS1_19SingleTileSchedulerILb1ELb0ELb1ELi128EEEEEEEEEvNT_6ParamsE,"ax",@progbits
	.sectioninfo	@"SHI_REGISTERS=255"
	.align	128
.text._ZN7cutlass13device_kernelIN5flash19enable_sm80_to_sm89INS1_16FlashAttnFwdSm80INS1_25CollectiveMainloopFwdSm80ILi4ELi1ELb0EN4cute5tupleIJNS5_1CILi128EEENS7_ILi64EEES8_EEELi128ENS_6half_tEfNS_4arch4Sm80ELb0ELb0ELb1ELb1ELb1ELb0ELb1ELb0EEENS1_21CollectiveEpilogueFwdINS6_IJS8_S8_S9_EEENS6_IJNS7_ILi1EEESH_SH_EEESB_SD_Li128ELb1ELb1ELb0ELb0EEENS1_19SingleTileSchedulerILb1ELb0ELb1ELi128EEEEEEEEEvNT_6ParamsE:
        .type           _ZN7cutlass13device_kernelIN5flash19enable_sm80_to_sm89INS1_16FlashAttnFwdSm80INS1_25CollectiveMainloopFwdSm80ILi4ELi1ELb0EN4cute5tupleIJNS5_1CILi128EEENS7_ILi64EEES8_EEELi128ENS_6half_tEfNS_4arch4Sm80ELb0ELb0ELb1ELb1ELb1ELb0ELb1ELb0EEENS1_21CollectiveEpilogueFwdINS6_IJS8_S8_S9_EEENS6_IJNS7_ILi1EEESH_SH_EEESB_SD_Li128ELb1ELb1ELb0ELb0EEENS1_19SingleTileSchedulerILb1ELb0ELb1ELi128EEEEEEEEEvNT_6ParamsE,@function
        .size           _ZN7cutlass13device_kernelIN5flash19enable_sm80_to_sm89INS1_16FlashAttnFwdSm80INS1_25CollectiveMainloopFwdSm80ILi4ELi1ELb0EN4cute5tupleIJNS5_1CILi128EEENS7_ILi64EEES8_EEELi128ENS_6half_tEfNS_4arch4Sm80ELb0ELb0ELb1ELb1ELb1ELb0ELb1ELb0EEENS1_21CollectiveEpilogueFwdINS6_IJS8_S8_S9_EEENS6_IJNS7_ILi1EEESH_SH_EEESB_SD_Li128ELb1ELb1ELb0ELb0EEENS1_19SingleTileSchedulerILb1ELb0ELb1ELi128EEEEEEEEEvNT_6ParamsE,(.L_x_2177 - _ZN7cutlass13device_kernelIN5flash19enable_sm80_to_sm89INS1_16FlashAttnFwdSm80INS1_25CollectiveMainloopFwdSm80ILi4ELi1ELb0EN4cute5tupleIJNS5_1CILi128EEENS7_ILi64EEES8_EEELi128ENS_6half_tEfNS_4arch4Sm80ELb0ELb0ELb1ELb1ELb1ELb0ELb1ELb0EEENS1_21CollectiveEpilogueFwdINS6_IJS8_S8_S9_EEENS6_IJNS7_ILi1EEESH_SH_EEESB_SD_Li128ELb1ELb1ELb0ELb0EEENS1_19SingleTileSchedulerILb1ELb0ELb1ELi128EEEEEEEEEvNT_6ParamsE)
        .other          _ZN7cutlass13device_kernelIN5flash19enable_sm80_to_sm89INS1_16FlashAttnFwdSm80INS1_25CollectiveMainloopFwdSm80ILi4ELi1ELb0EN4cute5tupleIJNS5_1CILi128EEENS7_ILi64EEES8_EEELi128ENS_6half_tEfNS_4arch4Sm80ELb0ELb0ELb1ELb1ELb1ELb0ELb1ELb0EEENS1_21CollectiveEpilogueFwdINS6_IJS8_S8_S9_EEENS6_IJNS7_ILi1EEESH_SH_EEESB_SD_Li128ELb1ELb1ELb0ELb0EEENS1_19SingleTileSchedulerILb1ELb0ELb1ELi128EEEEEEEEEvNT_6ParamsE,@"STO_CUDA_ENTRY STV_DEFAULT"
_ZN7cutlass13device_kernelIN5flash19enable_sm80_to_sm89INS1_16FlashAttnFwdSm80INS1_25CollectiveMainloopFwdSm80ILi4ELi1ELb0EN4cute5tupleIJNS5_1CILi128EEENS7_ILi64EEES8_EEELi128ENS_6half_tEfNS_4arch4Sm80ELb0ELb0ELb1ELb1ELb1ELb0ELb1ELb0EEENS1_21CollectiveEpilogueFwdINS6_IJS8_S8_S9_EEENS6_IJNS7_ILi1EEESH_SH_EEESB_SD_Li128ELb1ELb1ELb0ELb0EEENS1_19SingleTileSchedulerILb1ELb0ELb1ELi128EEEEEEEEEvNT_6ParamsE:
        /* <DEDUP_REMOVED lines=21> */
.L_x_728:
        /* <DEDUP_REMOVED lines=13> */
.L_x_730:
[----:B------:R-:W-:Y:S02]  /*0220*/  ULDC UR6, c[0x0][0x54c] ;  /* 0x0001530000067ab9 */ /* 0x000fe40000000800 */
.L_x_729:
[----:B------:R-:W-:Y:S02]  /*0230*/  ULDC UR4, c[0x0][0x548] ;  /* 0x0001520000047ab9 */ /* 0x000fe40000000800 */
[----:B------:R-:W-:-:S02]  /*0240*/  USHF.L.U32 UR5, UR5, 0x7, URZ ;  /* 0x0000000705057899 */ /* 0x000fc4000800063f */
[----:B------:R-:W-:-:S04]  /*0250*/  UIMAD UR4, UR6, UR4, URZ ;  /* 0x00000004060472a4 */ /* 0x000fc8000f8e023f */
[----:B------:R-:W-:-:S04]  /*0260*/  UISETP.GE.AND UP0, UPT, UR5, UR4, UPT ;  /* 0x000000040500728c */ /* 0x000fc8000bf06270 */
[----:B------:R-:W-:Y:S01]  /*0270*/  USEL UR10, UR10, 0xffffffff, !UP0 ;  /* 0xffffffff0a0a7887 */ /* 0x000fe2000c000000 */
[----:B------:R-:W-:Y:S05]  /*0280*/  BRA `(.L_x_731) ;  /* 0x000001b000007947 */ /* 0x000fea0003800000 */
.L_x_727:
        /* <DEDUP_REMOVED lines=8> */
.L_x_732:
        /* <DEDUP_REMOVED lines=13> */
.L_x_734:
[----:B------:R-:W-:Y:S02]  /*03e0*/  ULDC UR6, c[0x0][0x54c] ;  /* 0x0001530000067ab9 */ /* 0x000fe40000000800 */
.L_x_733:
[----:B------:R-:W-:Y:S02]  /*03f0*/  ULDC UR4, c[0x0][0x548] ;  /* 0x0001520000047ab9 */ /* 0x000fe40000000800 */
[----:B------:R-:W-:-:S02]  /*0400*/  USHF.L.U32 UR5, UR5, 0x7, URZ ;  /* 0x0000000705057899 */ /* 0x000fc4000800063f */
[----:B------:R-:W-:-:S04]  /*0410*/  UIMAD UR4, UR6, UR4, URZ ;  /* 0x00000004060472a4 */ /* 0x000fc8000f8e023f */
[----:B------:R-:W-:-:S04]  /*0420*/  UISETP.GE.AND UP0, UPT, UR5, UR4, UPT ;  /* 0x000000040500728c */ /* 0x000fc8000bf06270 */
[----:B------:R-:W-:-:S06]  /*0430*/  USEL UR10, UR10, 0xffffffff, !UP0 ;  /* 0xffffffff0a0a7887 */ /* 0x000fcc000c000000 */
.L_x_731:
        /* <DEDUP_REMOVED lines=19> */
[----:B------:R-:W2:Y:S01]  /*0570*/  @P2 LDG.E R2, [R2.64] ;  /* 0x0000000c02022981 */ /* 0x000ea2000c1e1900 */
[----:B------:R-:W-:-:S04]  /*0580*/  UISETP.NE.U32.AND UP0, UPT, URZ, UR4, UPT ;  /* 0x000000043f00728c */ /* 0x000fc8000bf05070 */
[----:B------:R-:W-:Y:S01]  /*0590*/  UISETP.NE.AND.EX UP0, UPT, URZ, UR5, UPT, UP0 ;  /* 0x000000053f00728c */ /* 0x000fe2000bf05300 */
[----:B------:R-:W3:Y:S02]  /*05a0*/  @P1 LDG.E R0, [R6.64] ;  /* 0x0000000c06001981 */ /* 0x000ee4000c1e1900 */
[----:B------:R-:W-:-:S03]  /*05b0*/  ULDC.64 UR4, c[0x0][0x360] ;  /* 0x0000d80000047ab9 */ /* 0x000fc60000000a00 */
[----:B------:R-:W-:-:S05]  /*05c0*/  PLOP3.LUT P0, PT, PT, PT, UP0, 0x80, 0x0 ;  /* 0x000000000000781c */ /* 0x000fca0003f0f008 */
[----:B------:R-:W-:Y:S01]  /*05d0*/  @UP0 UIMAD.WIDE UR4, UR10, UR15, UR4 ;  /* 0x0000000f0a0402a5 */ /* 0x000fe2000f8e0204 */
[----:B------:R-:W-:-:S05]  /*05e0*/  MOV R9, c[0x0][0x168] ;  /* 0x00005a0000097a02 */ /* 0x000fca0000000f00 */
[----:B------:R-:W-:Y:S01]  /*05f0*/  IMAD.U32 R4, RZ, RZ, UR4 ;  /* 0x00000004ff047e24 */ /* 0x000fe2000f8e00ff */
[----:B------:R-:W-:-:S05]  /*0600*/  MOV R5, UR5 ;  /* 0x0000000500057c02 */ /* 0x000fca0008000f00 */
[----:B------:R1:W5:Y:S01]  /*0610*/  @P0 LDG.E R9, [R4.64] ;  /* 0x0000000c04090981 */ /* 0x000362000c1e1900 */
[----:B------:R-:W4:Y:S01]  /*0620*/  S2UR UR8, SR_CTAID.Y ;  /* 0x00000000000879c3 */ /* 0x000f220000002600 */
[----:B------:R-:W-:Y:S02]  /*0630*/  UMOV UR9, URZ ;  /* 0x0000003f00097c82 */ /* 0x000fe40008000000 */
[----:B------:R-:W-:Y:S02]  /*0640*/  UMOV UR14, URZ ;  /* 0x0000003f000e7c82 */ /* 0x000fe40008000000 */
[----:B------:R-:W-:Y:S02]  /*0650*/  ULDC UR5, c[0x0][0x2ac] ;  /* 0x0000ab0000057ab9 */ /* 0x000fe40000000800 */
[----:B------:R-:W-:Y:S02]  /*0660*/  ULDC UR4, c[0x0][0x1d0] ;  /* 0x0000740000047ab9 */ /* 0x000fe40000000800 */
[----:B------:R-:W-:-:S02]  /*0670*/  UIMAD UR4, UR5, UR4, URZ ;  /* 0x00000004050472a4 */ /* 0x000fc4000f8e023f */
[----:B----4-:R-:W-:Y:S01]  /*0680*/  USHF.R.S32.HI UR7, URZ, 0x1f, UR8 ;  /* 0x0000001f3f077899 */ /* 0x010fe20008011408 */
[----:B--2---:R1:W2:Y:S08]  /*0690*/  @P2 R2UR UR9, R2 ;  /* 0x00000000020923c2 */ /* 0x0042b000000e0000 */
[----:B---3--:R1:W3:Y:S02]  /*06a0*/  @P1 R2UR UR14, R0 ;  /* 0x00000000000e13c2 */ /* 0x0082e400000e0000 */
[----:B-1-3--:R-:W-:Y:S05]  /*06b0*/  @P0 BRA `(.L_x_735) ;  /* 0x0000004000000947 */ /* 0x00afea0003800000 */
[----:B------:R-:W-:Y:S05]  /*06c0*/  @!P1 BRA `(.L_x_735) ;  /* 0x0000003000009947 */ /* 0x000fea0003800000 */
[----:B------:R-:W3:Y:S04]  /*06d0*/  LDG.E R0, [R6.64] ;  /* 0x0000000c06007981 */ /* 0x000ee8000c1e1900 */
[----:B------:R-:W3:Y:S02]  /*06e0*/  LDG.E R2, [R6.64+0x4] ;  /* 0x0000040c06027981 */ /* 0x000ee4000c1e1900 */
[----:B---3-5:R-:W-:-:S02]  /*06f0*/  IADD3 R9, -R0, R2, RZ ;  /* 0x0000000200097210 */ /* 0x028fc40007ffe1ff */
.L_x_735:
[----:B------:R-:W-:-:S04]  /*0700*/  ISETP.NE.U32.AND P0, PT, RZ, c[0x0][0x368], PT ;  /* 0x0000da00ff007a0c */ /* 0x000fc80003f05070 */
[----:B------:R-:W-:-:S13]  /*0710*/  ISETP.NE.AND.EX P0, PT, RZ, c[0x0][0x36c], PT, P0 ;  /* 0x0000db00ff007a0c */ /* 0x000fda0003f05300 */
[----:B------:R-:W-:Y:S05]  /*0720*/  @!P0 BRA `(.L_x_736) ;  /* 0x0000007000008947 */ /* 0x000fea0003800000 */
[----:B------:R-:W-:Y:S02]  /*0730*/  ULDC.64 UR4, c[0x0][0x368] ;  /* 0x0000da0000047ab9 */ /* 0x000fe40000000a00 */
[----:B------:R-:W-:-:S06]  /*0740*/  UIMAD.WIDE UR4, UR10, UR15, UR4 ;  /* 0x0000000f0a0472a5 */ /* 0x000fcc000f8e0204 */
[----:B------:R-:W-:Y:S02]  /*0750*/  MOV R2, UR4 ;  /* 0x0000000400027c02 */ /* 0x000fe40008000f00 */
[----:B------:R-:W-:-:S05]  /*0760*/  MOV R3, UR5 ;  /* 0x0000000500037c02 */ /* 0x000fca0008000f00 */
[----:B------:R-:W3:Y:S02]  /*0770*/  LDG.E R0, [R2.64] ;  /* 0x0000000c02007981 */ /* 0x000ee4000c1e1900 */
[----:B---3--:R1:W3:Y:S02]  /*0780*/  R2UR UR4, R0 ;  /* 0x00000000000473c2 */ /* 0x0082e400000e0000 */
[----:B-1-3--:R-:W-:Y:S05]  /*0790*/  BRA `(.L_x_737) ;  /* 0x000000c000007947 */ /* 0x00afea0003800000 */
.L_x_736:
[----:B------:R-:W-:-:S04]  /*07a0*/  ISETP.NE.U32.AND P0, PT, RZ, c[0x0][0x350], PT ;  /* 0x0000d400ff007a0c */ /* 0x000fc80003f05070 */
[----:B------:R-:W-:-:S13]  /*07b0*/  ISETP.NE.AND.EX P0, PT, RZ, c[0x0][0x354], PT, P0 ;  /* 0x0000d500ff007a0c */ /* 0x000fda0003f05300 */
[----:B------:R-:W-:Y:S05]  /*07c0*/  @!P0 BRA `(.L_x_737) ;  /* 0x0000009000008947 */ /* 0x000fea0003800000 */
[----:B------:R-:W-:Y:S02]  /*07d0*/  ULDC.64 UR4, c[0x0][0x350] ;  /* 0x0000d40000047ab9 */ /* 0x000fe40000000a00 */
[----:B------:R-:W-:-:S06]  /*07e0*/  UIMAD.WIDE UR4, UR10, UR15, UR4 ;  /* 0x0000000f0a0472a5 */ /* 0x000fcc000f8e0204 */
[----:B------:R-:W-:Y:S02]  /*07f0*/  MOV R2, UR4 ;  /* 0x0000000400027c02 */ /* 0x000fe40008000f00 */
[----:B------:R-:W-:-:S05]  /*0800*/  MOV R3, UR5 ;  /* 0x0000000500037c02 */ /* 0x000fca0008000f00 */
[----:B------:R-:W3:Y:S04]  /*0810*/  LDG.E R4, [R2.64] ;  /* 0x0000000c02047981 */ /* 0x000ee8000c1e1900 */
[----:B------:R-:W4:Y:S01]  /*0820*/  LDG.E R0, [R2.64+0x4] ;  /* 0x0000040c02007981 */ /* 0x000f22000c1e1900 */
[----:B---3--:R-:W1:Y:S08]  /*0830*/  R2UR UR5, R4 ;  /* 0x00000000040573c2 */ /* 0x008e7000000e0000 */
[----:B----4-:R-:W1:Y:S02]  /*0840*/  R2UR UR4, R0 ;  /* 0x00000000000473c2 */ /* 0x010e6400000e0000 */
[----:B-1----:R-:W-:-:S06]  /*0850*/  UIADD3 UR4, -UR5, UR4, URZ ;  /* 0x0000000405047290 */ /* 0x002fcc000fffe13f */
.L_x_737:
[----:B--2---:R-:W-:Y:S01]  /*0860*/  UIADD3 UR6, -UR9, UR4, URZ ;  /* 0x0000000409067290 */ /* 0x004fe2000fffe13f */
[----:B------:R-:W-:Y:S01]  /*0870*/  PLOP3.LUT P4, PT, PT, PT, PT, 0x80, 0x0 ;  /* 0x000000000000781c */ /* 0x000fe20003f8f070 */
[----:B------:R-:W-:Y:S01]  /*0880*/  CS2R R14, SRZ ;  /* 0x00000000000e7805 */ /* 0x000fe2000001ff00 */
[----:B------:R-:W-:Y:S01]  /*0890*/  IMAD.MOV.U32 R126, RZ, RZ, RZ ;  /* 0x000000ffff7e7224 */ /* 0x000fe200078e00ff */
[----:B------:R-:W-:Y:S01]  /*08a0*/  UISETP.GE.AND UP0, UPT, UR6, 0x1, UPT ;  /* 0x000000010600788c */ /* 0x000fe2000bf06270 */
[----:B------:R-:W-:Y:S01]  /*08b0*/  IMAD.MOV.U32 R124, RZ, RZ, RZ ;  /* 0x000000ffff7c7224 */ /* 0x000fe200078e00ff */
[----:B------:R-:W-:Y:S01]  /*08c0*/  UIADD3 UR4, UR6, 0x3f, URZ ;  /* 0x0000003f06047890 */ /* 0x000fe2000fffe03f */
[----:B------:R-:W-:Y:S01]  /*08d0*/  CS2R R130, SRZ ;  /* 0x0000000000827805 */ /* 0x000fe2000001ff00 */
[----:B------:R-:W-:Y:S01]  /*08e0*/  CS2R R128, SRZ ;  /* 0x0000000000807805 */ /* 0x000fe2000001ff00 */
[----:B------:R-:W-:Y:S01]  /*08f0*/  CS2R R16, SRZ ;  /* 0x0000000000107805 */ /* 0x000fe2000001ff00 */
[----:B------:R-:W-:Y:S01]  /*0900*/  PLOP3.LUT P0, PT, PT, PT, UP0, 0x80, 0x0 ;  /* 0x000000000000781c */ /* 0x000fe20003f0f008 */
[----:B------:R-:W-:Y:S01]  /*0910*/  USHF.R.S32.HI UR11, URZ, 0x1f, UR4 ;  /* 0x0000001f3f0b7899 */ /* 0x000fe20008011404 */
[----:B------:R-:W-:Y:S01]  /*0920*/  MOV R122, RZ ;  /* 0x000000ff007a7202 */ /* 0x000fe20000000f00 */
[----:B------:R-:W-:Y:S01]  /*0930*/  CS2R R120, SRZ ;  /* 0x0000000000787805 */ /* 0x000fe2000001ff00 */
[----:B------:R-:W-:Y:S01]  /*0940*/  CS2R R12, SRZ ;  /* 0x00000000000c7805 */ /* 0x000fe2000001ff00 */
[----:B------:R-:W-:Y:S01]  /*0950*/  ULEA.HI UR11, UR11, UR4, URZ, 0x6 ;  /* 0x000000040b0b7291 */ /* 0x000fe2000f8f303f */
[----:B------:R-:W-:Y:S01]  /*0960*/  IMAD.MOV.U32 R118, RZ, RZ, RZ ;  /* 0x000000ffff767224 */ /* 0x000fe200078e00ff */
[----:B------:R-:W-:Y:S01]  /*0970*/  MOV R116, RZ ;  /* 0x000000ff00747202 */ /* 0x000fe20000000f00 */
[----:B------:R-:W-:Y:S01]  /*0980*/  IMAD.MOV.U32 R110, RZ, RZ, RZ ;  /* 0x000000ffff6e7224 */ /* 0x000fe200078e00ff */
[----:B------:R-:W-:Y:S01]  /*0990*/  CS2R R18, SRZ ;  /* 0x0000000000127805 */ /* 0x000fe2000001ff00 */
        /* <DEDUP_REMOVED lines=20> */
[----:B------:R-:W-:Y:S01]  /*0ae0*/  MOV R33, RZ ;  /* 0x000000ff00217202 */ /* 0x000fe20000000f00 */
[----:B------:R-:W-:Y:S01]  /*0af0*/  IMAD.MOV.U32 R84, RZ, RZ, RZ ;  /* 0x000000ffff547224 */ /* 0x000fe200078e00ff */
[----:B------:R-:W-:Y:S01]  /*0b00*/  CS2R R78, SRZ ;  /* 0x00000000004e7805 */ /* 0x000fe2000001ff00 */
        /* <DEDUP_REMOVED lines=33> */
[----:B------:R-:W-:Y:S01]  /*0d20*/  CS2R R54, SRZ ;  /* 0x0000000000367805 */ /* 0x000fe2000001ff00 */
[----:B------:R-:W-:Y:S01]  /*0d30*/  IMAD.MOV.U32 R168, RZ, RZ, RZ ;  /* 0x000000ffffa87224 */ /* 0x000fe200078e00ff */
        /* <DEDUP_REMOVED lines=10> */
[----:B------:R-:W-:Y:S01]  /*0de0*/  MOV R158, RZ ;  /* 0x000000ff009e7202 */ /* 0x000fe20000000f00 */
[----:B------:R-:W-:Y:S01]  /*0df0*/  CS2R R156, SRZ ;  /* 0x00000000009c7805 */ /* 0x000fe2000001ff00 */
[----:B------:R-:W-:Y:S01]  /*0e00*/  CS2R R146, SRZ ;  /* 0x0000000000927805 */ /* 0x000fe2000001ff00 */
[----:B------:R-:W-:Y:S01]  /*0e10*/  CS2R R58, SRZ ;  /* 0x00000000003a7805 */ /* 0x000fe2000001ff00 */
[----:B------:R-:W-:Y:S01]  /*0e20*/  IMAD.MOV.U32 R144, RZ, RZ, RZ ;  /* 0x000000ffff907224 */ /* 0x000fe200078e00ff */
[----:B------:R-:W-:Y:S01]  /*0e30*/  MOV R150, RZ ;  /* 0x000000ff00967202 */ /* 0x000fe20000000f00 */
[----:B------:R-:W-:Y:S01]  /*0e40*/  IMAD.MOV.U32 R148, RZ, RZ, RZ ;  /* 0x000000ffff947224 */ /* 0x000fe200078e00ff */
        /* <DEDUP_REMOVED lines=11> */
[----:B------:R-:W1:Y:S01]  /*0f00*/  S2R R13, SR_CTAID.X ;  /* 0x00000000000d7919 */ /* 0x000e620000002500 */
[----:B------:R-:W-:Y:S01]  /*0f10*/  SHF.R.S32.HI R23, RZ, 0x1f, R159 ;  /* 0x0000001fff177819 */ /* 0x000fe2000001149f */
[----:B------:R-:W-:Y:S02]  /*0f20*/  USHF.R.S32.HI UR15, URZ, 0x1f, UR14 ;  /* 0x0000001f3f0f7899 */ /* 0x000fe4000801140e */
[----:B------:R2:W3:Y:S01]  /*0f30*/  @P0 LDG.E R7, [R2.64] ;  /* 0x0000000c02070981 */ /* 0x0004e2000c1e1900 */
[----:B------:R-:W-:Y:S01]  /*0f40*/  ULDC.64 UR4, c[0x0][0x178] ;  /* 0x00005e0000047ab9 */ /* 0x000fe20000000a00 */
[----:B------:R-:W-:Y:S01]  /*0f50*/  LEA.HI R14, R23, R159, RZ, 0x4 ;  /* 0x0000009f170e7211 */ /* 0x000fe200078f20ff */
[----:B------:R-:W-:Y:S01]  /*0f60*/  UIMAD UR15, UR15, UR4, URZ ;  /* 0x000000040f0f72a4 */ /* 0x000fe2000f8e023f */
[----:B-----5:R-:W-:Y:S01]  /*0f70*/  IMAD R9, R9, c[0x0][0x2c4], RZ ;  /* 0x0000b10009097a24 */ /* 0x020fe200078e02ff */
[----:B------:R-:W-:Y:S01]  /*0f80*/  UIMAD.WIDE.U32 UR16, UR14, UR4, URZ ;  /* 0x000000040e1072a5 */ /* 0x000fe2000f8e003f */
[----:B------:R-:W-:Y:S01]  /*0f90*/  BSSY B0, `(.L_x_739) ;  /* 0x0000055000007945 */ /* 0x000fe20003800000 */
[----:B------:R-:W-:-:S02]  /*0fa0*/  UIMAD UR15, UR14, UR5, UR15 ;  /* 0x000000050e0f72a4 */ /* 0x000fc4000f8e020f */
[----:B------:R-:W-:Y:S02]  /*0fb0*/  USHF.R.S32.HI UR11, URZ, 0x6, UR11 ;  /* 0x000000063f0b7899 */ /* 0x000fe4000801140b */
[----:B------:R-:W-:Y:S02]  /*0fc0*/  ULDC.64 UR4, c[0x0][0x1b8] ;  /* 0x00006e0000047ab9 */ /* 0x000fe40000000a00 */
[----:B------:R-:W-:Y:S02]  /*0fd0*/  UIADD3 UR17, UR17, UR15, URZ ;  /* 0x0000000f11117290 */ /* 0x000fe4000fffe03f */
[----:B------:R-:W-:Y:S02]  /*0fe0*/  USHF.R.S32.HI UR15, URZ, 0x1f, UR10 ;  /* 0x0000001f3f0f7899 */ /* 0x000fe4000801140a */
[----:B------:R-:W-:Y:S02]  /*0ff0*/  UIMAD UR14, UR7, UR4, URZ ;  /* 0x00000004070e72a4 */ /* 0x000fe4000f8e023f */
[----:B------:R-:W-:-:S02]  /*1000*/  USEL UR15, UR15, URZ, !UP1 ;  /* 0x0000003f0f0f7287 */ /* 0x000fc4000c800000 */
[----:B------:R-:W-:Y:S02]  /*1010*/  UIMAD UR14, UR8, UR5, UR14 ;  /* 0x00000005080e72a4 */ /* 0x000fe4000f8e020e */
[----:B------:R-:W-:Y:S01]  /*1020*/  UIMAD.WIDE.U32 UR18, UR8, UR4, UR16 ;  /* 0x00000004081272a5 */ /* 0x000fe2000f8e0010 */
[----:B--2---:R-:W-:Y:S01]  /*1030*/  LEA.HI R2, R23, R159, RZ, 0x3 ;  /* 0x0000009f17027211 */ /* 0x004fe200078f18ff */
[----:B------:R-:W-:Y:S01]  /*1040*/  IMAD.MOV.U32 R3, RZ, RZ, c[0x0][0x2c4] ;  /* 0x0000b100ff037624 */ /* 0x000fe200078e00ff */
[----:B------:R-:W-:Y:S02]  /*1050*/  ULDC.64 UR4, c[0x0][0x1c0] ;  /* 0x0000700000047ab9 */ /* 0x000fe40000000a00 */
[----:B------:R-:W-:Y:S01]  /*1060*/  LOP3.LUT R0, R2, 0xfffffff8, RZ, 0xc0, !PT ;  /* 0xfffffff802007812 */ /* 0x000fe200078ec0ff */
[----:B------:R-:W-:Y:S01]  /*1070*/  USEL UR16, UR10, URZ, !UP1 ;  /* 0x0000003f0a107287 */ /* 0x000fe2000c800000 */
[----:B------:R-:W-:Y:S01]  /*1080*/  SHF.R.S32.HI R17, RZ, 0x3, R2 ;  /* 0x00000003ff117819 */ /* 0x000fe20000011402 */
[----:B------:R-:W-:Y:S01]  /*1090*/  UIMAD UR15, UR15, UR4, URZ ;  /* 0x000000040f0f72a4 */ /* 0x000fe2000f8e023f */
[----:B------:R-:W-:Y:S01]  /*10a0*/  ISETP.NE.AND P1, PT, R3, 0x1, PT ;  /* 0x000000010300780c */ /* 0x000fe20003f25270 */
[----:B------:R-:W-:Y:S01]  /*10b0*/  IMAD.IADD R34, R159, 0x1, -R0 ;  /* 0x000000019f227824 */ /* 0x000fe200078e0a00 */
[----:B------:R-:W-:-:S02]  /*10c0*/  UIADD3 UR19, UR19, UR14, URZ ;  /* 0x0000000e13137290 */ /* 0x000fc4000fffe03f */
[----:B------:R-:W-:Y:S01]  /*10d0*/  UIMAD UR5, UR16, UR5, UR15 ;  /* 0x00000005100572a4 */ /* 0x000fe2000f8e020f */
[C---:B------:R-:W-:Y:S01]  /*10e0*/  IMAD R158, R34.reuse, 0x10, R17 ;  /* 0x00000010229e7824 */ /* 0x040fe200078e0211 */
[----:B------:R-:W-:Y:S01]  /*10f0*/  UIMAD.WIDE.U32 UR16, UR16, UR4, UR18 ;  /* 0x00000004101072a5 */ /* 0x000fe2000f8e0012 */
[----:B------:R-:W-:Y:S02]  /*1100*/  IMAD.SHL.U32 R132, R34, 0x8, RZ ;  /* 0x0000000822847824 */ /* 0x000fe400078e00ff */
[----:B-1----:R-:W-:Y:S01]  /*1110*/  IMAD R4, R13, 0x80, R158 ;  /* 0x000000800d047824 */ /* 0x002fe200078e029e */
[----:B------:R-:W-:Y:S01]  /*1120*/  UIADD3 UR5, UR17, UR5, URZ ;  /* 0x0000000511057290 */ /* 0x000fe2000fffe03f */
[----:B------:R1:W-:Y:S01]  /*1130*/  STL [R1+0x44], R158 ;  /* 0x0000449e01007387 */ /* 0x0003e20000100800 */
[----:B------:R-:W-:Y:S01]  /*1140*/  IMAD.U32 R3, RZ, RZ, UR17 ;  /* 0x00000011ff037e24 */ /* 0x000fe2000f8e00ff */
[----:B------:R-:W-:Y:S01]  /*1150*/  IADD3 R22, R132, 0x40, RZ ;  /* 0x0000004084167810 */ /* 0x000fe20007ffe0ff */
[----:B------:R-:W-:Y:S01]  /*1160*/  @P1 IMAD.HI.U32 R2, R4, c[0x0][0x2c8], RZ ;  /* 0x0000b20004021a27 */ /* 0x000fe200078e00ff */
[----:B------:R-:W-:-:S02]  /*1170*/  ISETP.GE.AND P3, PT, R132, c[0x0][0x198], PT ;  /* 0x0000660084007a0c */ /* 0x000fc40003f66270 */
[----:B------:R-:W-:Y:S01]  /*1180*/  MOV R3, UR5 ;  /* 0x0000000500037c02 */ /* 0x000fe20008000f00 */
[----:B------:R-:W-:Y:S01]  /*1190*/  IMAD.MOV.U32 R0, RZ, RZ, R4 ;  /* 0x000000ffff007224 */ /* 0x000fe200078e0004 */
[----:B------:R-:W-:Y:S01]  /*11a0*/  @P1 SHF.R.U32.HI R0, RZ, c[0x0][0x2cc], R2 ;  /* 0x0000b300ff001a19 */ /* 0x000fe20000011602 */
[----:B------:R-:W-:Y:S02]  /*11b0*/  IMAD.U32 R2, RZ, RZ, UR16 ;  /* 0x00000010ff027e24 */ /* 0x000fe4000f8e00ff */
[----:B------:R-:W-:Y:S01]  /*11c0*/  IMAD R13, R13, 0x80, R17 ;  /* 0x000000800d0d7824 */ /* 0x000fe200078e0211 */
[--C-:B------:R-:W-:Y:S01]  /*11d0*/  SHF.R.S32.HI R6, RZ, 0x1f, R0.reuse ;  /* 0x0000001fff067819 */ /* 0x100fe20000011400 */
[----:B------:R-:W-:Y:S02]  /*11e0*/  IMAD.MOV R5, RZ, RZ, -R0 ;  /* 0x000000ffff057224 */ /* 0x000fe400078e0a00 */
[----:B------:R-:W-:Y:S01]  /*11f0*/  IMAD.WIDE.U32 R2, R0, c[0x0][0x1b0], R2 ;  /* 0x00006c0000027a25 */ /* 0x000fe200078e0002 */
[----:B------:R-:W-:-:S03]  /*1200*/  ISETP.GE.AND P4, PT, R13, R9, PT ;  /* 0x000000090d00720c */ /* 0x000fc60003f86270 */
[----:B------:R-:W-:Y:S02]  /*1210*/  IMAD R6, R6, c[0x0][0x1b0], RZ ;  /* 0x00006c0006067a24 */ /* 0x000fe400078e02ff */
[----:B------:R-:W-:Y:S02]  /*1220*/  IMAD R4, R5, c[0x0][0x2c4], R4 ;  /* 0x0000b10005047a24 */ /* 0x000fe400078e0204 */
[----:B------:R-:W-:-:S03]  /*1230*/  IMAD R5, R0, c[0x0][0x1b4], R6 ;  /* 0x00006d0000057a24 */ /* 0x000fc600078e0206 */
[----:B------:R-:W-:Y:S01]  /*1240*/  SHF.R.S32.HI R0, RZ, 0x1f, R4 ;  /* 0x0000001fff007819 */ /* 0x000fe20000011404 */
[----:B------:R-:W-:-:S04]  /*1250*/  IMAD.IADD R3, R3, 0x1, R5 ;  /* 0x0000000103037824 */ /* 0x000fc800078e0205 */
[----:B------:R-:W-:Y:S02]  /*1260*/  IMAD R0, R0, c[0x0][0x1a8], RZ ;  /* 0x00006a0000007a24 */ /* 0x000fe400078e02ff */
[----:B------:R-:W-:-:S04]  /*1270*/  IMAD.WIDE.U32 R2, R4, c[0x0][0x1a8], R2 ;  /* 0x00006a0004027a25 */ /* 0x000fc800078e0002 */
[----:B------:R-:W-:Y:S01]  /*1280*/  IMAD R5, R4, c[0x0][0x1ac], R0 ;  /* 0x00006b0004057a24 */ /* 0x000fe200078e0200 */
[----:B------:R-:W-:Y:S02]  /*1290*/  LOP3.LUT R0, R14, 0xfffffff0, RZ, 0xc0, !PT ;  /* 0xfffffff00e007812 */ /* 0x000fe400078ec0ff */
[C---:B------:R-:W-:Y:S01]  /*12a0*/  LEA R12, P1, R2.reuse, c[0x0][0x160], 0x1 ;  /* 0x00005800020c7a11 */ /* 0x040fe200078208ff */
[----:B------:R-:W-:Y:S02]  /*12b0*/  IMAD.IADD R4, R3, 0x1, R5 ;  /* 0x0000000103047824 */ /* 0x000fe400078e0205 */
[----:B------:R-:W-:Y:S02]  /*12c0*/  IMAD.IADD R3, R159, 0x1, -R0 ;  /* 0x000000019f037824 */ /* 0x000fe400078e0a00 */
[----:B------:R-:W-:Y:S01]  /*12d0*/  IMAD.SHL.U32 R0, R17, 0x40, RZ ;  /* 0x0000004011007824 */ /* 0x000fe200078e00ff */
[----:B------:R-:W-:Y:S02]  /*12e0*/  LEA.HI.X R11, R2, c[0x0][0x164], R4, 0x1, P1 ;  /* 0x00005900020b7a11 */ /* 0x000fe400008f0c04 */
[----:B------:R-:W-:Y:S01]  /*12f0*/  SHF.R.S32.HI R2, RZ, 0x1f, R3 ;  /* 0x0000001fff027819 */ /* 0x000fe20000011403 */
[----:B------:R1:W2:Y:S01]  /*1300*/  SHFL.IDX PT, R4, R12, RZ, 0x181f ;  /* 0x00181fff0c047589 */ /* 0x0002a200000e0000 */
[----:B------:R-:W-:-:S02]  /*1310*/  LOP3.LUT R0, R0, 0x1c0, RZ, 0xc0, !PT ;  /* 0x000001c000007812 */ /* 0x000fc400078ec0ff */
[----:B------:R-:W-:Y:S01]  /*1320*/  LEA.HI R19, R2, R3, RZ, 0x3 ;  /* 0x0000000302137211 */ /* 0x000fe200078f18ff */
[----:B------:R1:W4:Y:S01]  /*1330*/  SHFL.IDX PT, R5, R11, RZ, 0x181f ;  /* 0x00181fff0b057589 */ /* 0x00032200000e0000 */
[----:B------:R-:W-:Y:S02]  /*1340*/  SHF.R.U32.HI R2, RZ, 0x3, R0 ;  /* 0x00000003ff027819 */ /* 0x000fe40000011600 */
[----:B------:R-:W-:Y:S02]  /*1350*/  LOP3.LUT R0, R0, 0x38, R132, 0xf8, !PT ;  /* 0x0000003800007812 */ /* 0x000fe400078ef884 */
[----:B------:R-:W-:Y:S02]  /*1360*/  LOP3.LUT R6, R19, 0xfffffff8, RZ, 0xc0, !PT ;  /* 0xfffffff813067812 */ /* 0x000fe400078ec0ff */
[----:B------:R-:W-:Y:S02]  /*1370*/  LOP3.LUT R2, R0, R2, RZ, 0x3c, !PT ;  /* 0x0000000200027212 */ /* 0x000fe400078e3cff */
[----:B------:R-:W-:-:S02]  /*1380*/  LEA.HI R0, R23, R159, RZ, 0x6 ;  /* 0x0000009f17007211 */ /* 0x000fc400078f30ff */
[----:B------:R-:W-:Y:S01]  /*1390*/  IADD3 R18, R3, -R6, RZ ;  /* 0x8000000603127210 */ /* 0x000fe20007ffe0ff */
[----:B------:R-:W-:Y:S02]  /*13a0*/  IMAD.MOV.U32 R3, RZ, RZ, 0x10 ;  /* 0x00000010ff037424 */ /* 0x000fe400078e00ff */
[----:B------:R-:W-:Y:S02]  /*13b0*/  IMAD.SHL.U32 R0, R0, 0x8, RZ ;  /* 0x0000000800007824 */ /* 0x000fe400078e00ff */
[----:B------:R-:W-:-:S03]  /*13c0*/  IMAD.MOV.U32 R6, RZ, RZ, 0x20 ;  /* 0x00000020ff067424 */ /* 0x000fc600078e00ff */
[----:B------:R-:W-:Y:S01]  /*13d0*/  LOP3.LUT R10, R2, 0xfffffe00, R0, 0xf8, !PT ;  /* 0xfffffe00020a7812 */ /* 0x000fe200078ef800 */
[----:B---3--:R1:W3:Y:S01]  /*13e0*/  @P0 R2UR UR14, R7 ;  /* 0x00000000070e03c2 */ /* 0x0082e200000e0000 */
[----:B------:R-:W-:Y:S01]  /*13f0*/  ISETP.GE.AND P0, PT, R22, c[0x0][0x198], PT ;  /* 0x0000660016007a0c */ /* 0x000fe20003f06270 */
[----:B---3--:R-:W-:-:S03]  /*1400*/  @!UP0 UMOV UR14, UR10 ;  /* 0x0000000a000e8c82 */ /* 0x008fc60008000000 */
[----:B------:R-:W-:-:S05]  /*1410*/  R2P PR, R18, 0x6 ;  /* 0x0000000612007804 */ /* 0x000fca0000000000 */
[----:B------:R-:W-:Y:S02]  /*1420*/  SEL R3, R3, 0xfffffff0, !P1 ;  /* 0xfffffff003037807 */ /* 0x000fe40004800000 */
[----:B------:R-:W-:Y:S01]  /*1430*/  SEL R0, R6, 0xffffffe0, !P2 ;  /* 0xffffffe006007807 */ /* 0x000fe20005000000 */
[----:B------:R-:W-:Y:S05]  /*1440*/  @P4 BRA `(.L_x_740) ;  /* 0x0000009000004947 */ /* 0x000fea0003800000 */
[----:B--2-4-:R-:W-:Y:S01]  /*1450*/  SHF.R.S32.HI R2, RZ, 0x1f, R22 ;  /* 0x0000001fff027819 */ /* 0x014fe20000011416 */
[----:B-1----:R-:W-:-:S03]  /*1460*/  IMAD.WIDE R6, R132, 0x2, R4 ;  /* 0x0000000284067825 */ /* 0x002fc600078e0204 */
[----:B------:R-:W-:-:S04]  /*1470*/  LEA.HI R2, R2, R22, RZ, 0x3 ;  /* 0x0000001602027211 */ /* 0x000fc800078f18ff */
[----:B------:R-:W-:Y:S02]  /*1480*/  LOP3.LUT R8, R2, 0xfffffff8, RZ, 0xc0, !PT ;  /* 0xfffffff802087812 */ /* 0x000fe400078ec0ff */
[----:B------:R-:W-:-:S03]  /*1490*/  SHF.L.U32 R2, R10, 0x1, RZ ;  /* 0x000000010a027819 */ /* 0x000fc600000006ff */
[----:B------:R-:W-:Y:S02]  /*14a0*/  IMAD.WIDE R4, R8, 0x2, R4 ;  /* 0x0000000208047825 */ /* 0x000fe400078e0204 */
[----:B------:R-:W-:Y:S01]  /*14b0*/  @!PT LDS RZ, [RZ] ;  /* 0x00000000fffff984 */ /* 0x000fe20000000800 */
[----:B------:R1:W-:Y:S04]  /*14c0*/  LDGSTS.E.BYPASS.LTC128B.128 [R2+0x8100], [R6.64], !P3 ;  /* 0x0810000006027fae */ /* 0x0003e8000d901d4c */
[----:B------:R1:W-:Y:S02]  /*14d0*/  LDGSTS.E.BYPASS.LTC128B.128 [R2+0xc100], [R4.64], !P0 ;  /* 0x0c10000004027fae */ /* 0x0003e4000c101d4c */
.L_x_740:
[----:B--2-4-:R-:W-:Y:S05]  /*14e0*/  BSYNC B0 ;  /* 0x0000000000007941 */ /* 0x014fea0003800000 */
.L_x_739:
[----:B-1----:R-:W-:Y:S01]  /*14f0*/  IADD3 R2, R13, 0x10, RZ ;  /* 0x000000100d027810 */ /* 0x002fe20007ffe0ff */
[----:B------:R1:W2:Y:S01]  /*1500*/  SHFL.IDX PT, R5, R11, 0x1, 0x181f ;  /* 0x00381f000b057f89 */ /* 0x0002a200000e0000 */
[----:B------:R-:W-:Y:S02]  /*1510*/  BSSY B0, `(.L_x_741) ;  /* 0x000000d000007945 */ /* 0x000fe40003800000 */
[----:B------:R-:W-:Y:S01]  /*1520*/  ISETP.GE.AND P1, PT, R2, R9, PT ;  /* 0x000000090200720c */ /* 0x000fe20003f26270 */
[----:B------:R1:W3:-:S12]  /*1530*/  SHFL.IDX PT, R4, R12, 0x1, 0x181f ;  /* 0x00381f000c047f89 */ /* 0x0002d800000e0000 */
[----:B------:R-:W-:Y:S05]  /*1540*/  @P1 BRA `(.L_x_742) ;  /* 0x0000009000001947 */ /* 0x000fea0003800000 */
[----:B------:R-:W-:Y:S01]  /*1550*/  SHF.R.S32.HI R2, RZ, 0x1f, R22 ;  /* 0x0000001fff027819 */ /* 0x000fe20000011416 */
[----:B--23--:R-:W-:-:S03]  /*1560*/  IMAD.WIDE R6, R132, 0x2, R4 ;  /* 0x0000000284067825 */ /* 0x00cfc600078e0204 */
[----:B------:R-:W-:-:S04]  /*1570*/  LEA.HI R2, R2, R22, RZ, 0x3 ;  /* 0x0000001602027211 */ /* 0x000fc800078f18ff */
[----:B------:R-:W-:Y:S02]  /*1580*/  LOP3.LUT R8, R2, 0xfffffff8, RZ, 0xc0, !PT ;  /* 0xfffffff802087812 */ /* 0x000fe400078ec0ff */
[----:B------:R-:W-:-:S03]  /*1590*/  SHF.L.U32 R2, R10, 0x1, RZ ;  /* 0x000000010a027819 */ /* 0x000fc600000006ff */
[----:B------:R-:W-:Y:S02]  /*15a0*/  IMAD.WIDE R4, R8, 0x2, R4 ;  /* 0x0000000208047825 */ /* 0x000fe400078e0204 */
[----:B------:R-:W-:Y:S01]  /*15b0*/  @!PT LDS RZ, [RZ] ;  /* 0x00000000fffff984 */ /* 0x000fe20000000800 */
[----:B------:R2:W-:Y:S04]  /*15c0*/  LDGSTS.E.BYPASS.LTC128B.128 [R2+0x8900], [R6.64], !P3 ;  /* 0x0890000006027fae */ /* 0x0005e8000d901d4c */
[----:B------:R2:W-:Y:S02]  /*15d0*/  LDGSTS.E.BYPASS.LTC128B.128 [R2+0xc900], [R4.64], !P0 ;  /* 0x0c90000004027fae */ /* 0x0005e4000c101d4c */
.L_x_742:
[----:B------:R-:W-:Y:S05]  /*15e0*/  BSYNC B0 ;  /* 0x0000000000007941 */ /* 0x000fea0003800000 */
.L_x_741:
[----:B--2---:R-:W-:Y:S01]  /*15f0*/  IADD3 R2, R13, 0x20, RZ ;  /* 0x000000200d027810 */ /* 0x004fe20007ffe0ff */
[----:B------:R2:W4:Y:S01]  /*1600*/  SHFL.IDX PT, R5, R11, 0x2, 0x181f ;  /* 0x00581f000b057f89 */ /* 0x00052200000e0000 */
[----:B------:R-:W-:Y:S02]  /*1610*/  BSSY B0, `(.L_x_743) ;  /* 0x000000d000007945 */ /* 0x000fe40003800000 */
[----:B------:R-:W-:Y:S01]  /*1620*/  ISETP.GE.AND P1, PT, R2, R9, PT ;  /* 0x000000090200720c */ /* 0x000fe20003f26270 */
[----:B---3--:R2:W3:-:S12]  /*1630*/  SHFL.IDX PT, R4, R12, 0x2, 0x181f ;  /* 0x00581f000c047f89 */ /* 0x0084d800000e0000 */
[----:B------:R-:W-:Y:S05]  /*1640*/  @P1 BRA `(.L_x_744) ;  /* 0x0000009000001947 */ /* 0x000fea0003800000 */
[----:B------:R-:W-:Y:S01]  /*1650*/  SHF.R.S32.HI R2, RZ, 0x1f, R22 ;  /* 0x0000001fff027819 */ /* 0x000fe20000011416 */
[----:B---34-:R-:W-:-:S03]  /*1660*/  IMAD.WIDE R6, R132, 0x2, R4 ;  /* 0x0000000284067825 */ /* 0x018fc600078e0204 */
[----:B------:R-:W-:-:S04]  /*1670*/  LEA.HI R2, R2, R22, RZ, 0x3 ;  /* 0x0000001602027211 */ /* 0x000fc800078f18ff */
[----:B------:R-:W-:Y:S02]  /*1680*/  LOP3.LUT R8, R2, 0xfffffff8, RZ, 0xc0, !PT ;  /* 0xfffffff802087812 */ /* 0x000fe400078ec0ff */
[----:B------:R-:W-:-:S03]  /*1690*/  SHF.L.U32 R2, R10, 0x1, RZ ;  /* 0x000000010a027819 */ /* 0x000fc600000006ff */
[----:B------:R-:W-:Y:S02]  /*16a0*/  IMAD.WIDE R4, R8, 0x2, R4 ;  /* 0x0000000208047825 */ /* 0x000fe400078e0204 */
[----:B------:R-:W-:Y:S01]  /*16b0*/  @!PT LDS RZ, [RZ] ;  /* 0x00000000fffff984 */ /* 0x000fe20000000800 */
[----:B------:R3:W-:Y:S04]  /*16c0*/  LDGSTS.E.BYPASS.LTC128B.128 [R2+0x9100], [R6.64], !P3 ;  /* 0x0910000006027fae */ /* 0x0007e8000d901d4c */
[----:B------:R3:W-:Y:S02]  /*16d0*/  LDGSTS.E.BYPASS.LTC128B.128 [R2+0xd100], [R4.64], !P0 ;  /* 0x0d10000004027fae */ /* 0x0007e4000c101d4c */
.L_x_744:
[----:B------:R-:W-:Y:S05]  /*16e0*/  BSYNC B0 ;  /* 0x0000000000007941 */ /* 0x000fea0003800000 */
.L_x_743:
[----:B---3--:R-:W-:Y:S01]  /*16f0*/  IADD3 R2, R13, 0x30, RZ ;  /* 0x000000300d027810 */ /* 0x008fe20007ffe0ff */
[----:B----4-:R3:W4:Y:S01]  /*1700*/  SHFL.IDX PT, R5, R11, 0x3, 0x181f ;  /* 0x00781f000b057f89 */ /* 0x01072200000e0000 */
[----:B------:R-:W-:Y:S02]  /*1710*/  BSSY B0, `(.L_x_745) ;  /* 0x000000d000007945 */ /* 0x000fe40003800000 */
[----:B------:R-:W-:Y:S01]  /*1720*/  ISETP.GE.AND P1, PT, R2, R9, PT ;  /* 0x000000090200720c */ /* 0x000fe20003f26270 */
[----:B------:R3:W1:-:S12]  /*1730*/  SHFL.IDX PT, R4, R12, 0x3, 0x181f ;  /* 0x00781f000c047f89 */ /* 0x00065800000e0000 */
[----:B------:R-:W-:Y:S05]  /*1740*/  @P1 BRA `(.L_x_746) ;  /* 0x0000009000001947 */ /* 0x000fea0003800000 */
[----:B------:R-:W-:Y:S01]  /*1750*/  SHF.R.S32.HI R2, RZ, 0x1f, R22 ;  /* 0x0000001fff027819 */ /* 0x000fe20000011416 */
[----:B-1--4-:R-:W-:-:S03]  /*1760*/  IMAD.WIDE R6, R132, 0x2, R4 ;  /* 0x0000000284067825 */ /* 0x012fc600078e0204 */
[----:B------:R-:W-:-:S04]  /*1770*/  LEA.HI R2, R2, R22, RZ, 0x3 ;  /* 0x0000001602027211 */ /* 0x000fc800078f18ff */
[----:B------:R-:W-:Y:S02]  /*1780*/  LOP3.LUT R8, R2, 0xfffffff8, RZ, 0xc0, !PT ;  /* 0xfffffff802087812 */ /* 0x000fe400078ec0ff */
[----:B------:R-:W-:-:S03]  /*1790*/  SHF.L.U32 R2, R10, 0x1, RZ ;  /* 0x000000010a027819 */ /* 0x000fc600000006ff */
[----:B------:R-:W-:Y:S02]  /*17a0*/  IMAD.WIDE R4, R8, 0x2, R4 ;  /* 0x0000000208047825 */ /* 0x000fe400078e0204 */
[----:B------:R-:W-:Y:S01]  /*17b0*/  @!PT LDS RZ, [RZ] ;  /* 0x00000000fffff984 */ /* 0x000fe20000000800 */
[----:B------:R1:W-:Y:S04]  /*17c0*/  LDGSTS.E.BYPASS.LTC128B.128 [R2+0x9900], [R6.64], !P3 ;  /* 0x0990000006027fae */ /* 0x0003e8000d901d4c */
[----:B------:R1:W-:Y:S02]  /*17d0*/  LDGSTS.E.BYPASS.LTC128B.128 [R2+0xd900], [R4.64], !P0 ;  /* 0x0d90000004027fae */ /* 0x0003e4000c101d4c */
.L_x_746:
[----:B------:R-:W-:Y:S05]  /*17e0*/  BSYNC B0 ;  /* 0x0000000000007941 */ /* 0x000fea0003800000 */
.L_x_745:
[----:B-1----:R-:W-:Y:S01]  /*17f0*/  IADD3 R2, R13, 0x40, RZ ;  /* 0x000000400d027810 */ /* 0x002fe20007ffe0ff */
[----:B----4-:R1:W4:Y:S01]  /*1800*/  SHFL.IDX PT, R5, R11, 0x4, 0x181f ;  /* 0x00981f000b057f89 */ /* 0x01032200000e0000 */
[----:B------:R-:W-:Y:S02]  /*1810*/  BSSY B0, `(.L_x_747) ;  /* 0x000000d000007945 */ /* 0x000fe40003800000 */
[----:B------:R-:W-:Y:S01]  /*1820*/  ISETP.GE.AND P1, PT, R2, R9, PT ;  /* 0x000000090200720c */ /* 0x000fe20003f26270 */
[----:B------:R1:W2:-:S12]  /*1830*/  SHFL.IDX PT, R4, R12, 0x4, 0x181f ;  /* 0x00981f000c047f89 */ /* 0x00029800000e0000 */
[----:B------:R-:W-:Y:S05]  /*1840*/  @P1 BRA `(.L_x_748) ;  /* 0x0000009000001947 */ /* 0x000fea0003800000 */
[----:B------:R-:W-:Y:S01]  /*1850*/  SHF.R.S32.HI R2, RZ, 0x1f, R22 ;  /* 0x0000001fff027819 */ /* 0x000fe20000011416 */
[----:B--2-4-:R-:W-:-:S03]  /*1860*/  IMAD.WIDE R6, R132, 0x2, R4 ;  /* 0x0000000284067825 */ /* 0x014fc600078e0204 */
[----:B------:R-:W-:-:S04]  /*1870*/  LEA.HI R2, R2, R22, RZ, 0x3 ;  /* 0x0000001602027211 */ /* 0x000fc800078f18ff */
[----:B------:R-:W-:Y:S02]  /*1880*/  LOP3.LUT R8, R2, 0xfffffff8, RZ, 0xc0, !PT ;  /* 0xfffffff802087812 */ /* 0x000fe400078ec0ff */
[----:B------:R-:W-:-:S03]  /*1890*/  SHF.L.U32 R2, R10, 0x1, RZ ;  /* 0x000000010a027819 */ /* 0x000fc600000006ff */
[----:B------:R-:W-:Y:S02]  /*18a0*/  IMAD.WIDE R4, R8, 0x2, R4 ;  /* 0x0000000208047825 */ /* 0x000fe400078e0204 */
[----:B------:R-:W-:Y:S01]  /*18b0*/  @!PT LDS RZ, [RZ] ;  /* 0x00000000fffff984 */ /* 0x000fe20000000800 */
[----:B------:R2:W-:Y:S04]  /*18c0*/  LDGSTS.E.BYPASS.LTC128B.128 [R2+0xa100], [R6.64], !P3 ;  /* 0x0a10000006027fae */ /* 0x0005e8000d901d4c */
[----:B------:R2:W-:Y:S02]  /*18d0*/  LDGSTS.E.BYPASS.LTC128B.128 [R2+0xe100], [R4.64], !P0 ;  /* 0x0e10000004027fae */ /* 0x0005e4000c101d4c */
.L_x_748:
[----:B------:R-:W-:Y:S05]  /*18e0*/  BSYNC B0 ;  /* 0x0000000000007941 */ /* 0x000fea0003800000 */
.L_x_747:
[----:B--2---:R-:W-:Y:S01]  /*18f0*/  IADD3 R2, R13, 0x50, RZ ;  /* 0x000000500d027810 */ /* 0x004fe20007ffe0ff */
        /* <DEDUP_REMOVED lines=14> */
.L_x_750:
[----:B------:R-:W-:Y:S05]  /*19e0*/  BSYNC B0 ;  /* 0x0000000000007941 */ /* 0x000fea0003800000 */
.L_x_749:
        /* <DEDUP_REMOVED lines=15> */
.L_x_752:
[----:B------:R-:W-:Y:S05]  /*1ae0*/  BSYNC B0 ;  /* 0x0000000000007941 */ /* 0x000fea0003800000 */
.L_x_751:
[----:B--2-4-:R-:W-:Y:S01]  /*1af0*/  IMAD.MOV.U32 R5, RZ, RZ, c[0x0][0x2b8] ;  /* 0x0000ae00ff057624 */ /* 0x014fe200078e00ff */
[----:B------:R-:W-:Y:S01]  /*1b00*/  MOV R2, UR11 ;  /* 0x0000000b00027c02 */ /* 0x000fe20008000f00 */
[----:B------:R-:W-:Y:S01]  /*1b10*/  SHFL.IDX PT, R4, R12, 0x7, 0x181f ;  /* 0x00f81f000c047f89 */ /* 0x000fe200000e0000 */
[----:B------:R-:W-:Y:S01]  /*1b20*/  IADD3 R6, R13, 0x70, RZ ;  /* 0x000000700d067810 */ /* 0x000fe20007ffe0ff */
[----:B------:R-:W-:Y:S01]  /*1b30*/  USHF.R.S32.HI UR15, URZ, 0x1f, UR14 ;  /* 0x0000001f3f0f7899 */ /* 0x000fe2000801140e */
[----:B------:R-:W-:Y:S01]  /*1b40*/  LEA R2, R2, R158, 0x6 ;  /* 0x0000009e02027211 */ /* 0x000fe200078e30ff */
[----:B------:R-:W-:Y:S01]  /*1b50*/  ULDC.64 UR4, c[0x0][0x2b0] ;  /* 0x0000ac0000047ab9 */ /* 0x000fe20000000a00 */
[----:B------:R-:W-:Y:S01]  /*1b60*/  ISETP.NE.AND P1, PT, R5, 0x1, PT ;  /* 0x000000010500780c */ /* 0x000fe20003f25270 */
[----:B------:R-:W-:Y:S01]  /*1b70*/  UIMAD UR15, UR15, UR4, URZ ;  /* 0x000000040f0f72a4 */ /* 0x000fe2000f8e023f */
[----:B------:R-:W2:Y:S01]  /*1b80*/  SHFL.IDX PT, R5, R11, 0x7, 0x181f ;  /* 0x00f81f000b057f89 */ /* 0x000ea200000e0000 */
[----:B------:R-:W-:Y:S01]  /*1b90*/  IADD3 R2, R2, -0x40, RZ ;  /* 0xffffffc002027810 */ /* 0x000fe20007ffe0ff */
[----:B------:R-:W-:Y:S01]  /*1ba0*/  UIMAD.WIDE.U32 UR16, UR14, UR4, URZ ;  /* 0x000000040e1072a5 */ /* 0x000fe2000f8e003f */
[----:B------:R-:W-:Y:S01]  /*1bb0*/  ISETP.GE.AND P4, PT, R6, R9, PT ;  /* 0x000000090600720c */ /* 0x000fe20003f86270 */
[----:B------:R-:W-:Y:S01]  /*1bc0*/  UIMAD UR14, UR14, UR5, UR15 ;  /* 0x000000050e0e72a4 */ /* 0x000fe2000f8e020f */
[C---:B------:R-:W-:Y:S01]  /*1bd0*/  IADD3 R8, R2.reuse, UR9, RZ ;  /* 0x0000000902087c10 */ /* 0x040fe2000fffe0ff */
[----:B------:R-:W-:Y:S01]  /*1be0*/  IMAD.MOV.U32 R24, RZ, RZ, RZ ;  /* 0x000000ffff187224 */ /* 0x000fe200078e00ff */
[----:B------:R-:W-:Y:S01]  /*1bf0*/  SHF.R.S32.HI R7, RZ, 0x1f, R22 ;  /* 0x0000001fff077819 */ /* 0x000fe20000011416 */
[----:B------:R-:W-:Y:S01]  /*1c00*/  UIADD3 UR14, UR17, UR14, URZ ;  /* 0x0000000e110e7290 */ /* 0x000fe2000fffe03f */
[----:B------:R-:W-:Y:S01]  /*1c10*/  ISETP.GE.AND P5, PT, R2, UR6, PT ;  /* 0x0000000602007c0c */ /* 0x000fe2000bfa6270 */
[----:B------:R-:W-:Y:S01]  /*1c20*/  IMAD.MOV.U32 R2, RZ, RZ, R8 ;  /* 0x000000ffff027224 */ /* 0x000fe200078e0008 */
[----:B------:R-:W-:Y:S01]  /*1c30*/  SHF.L.U32 R156, R10, 0x1, RZ ;  /* 0x000000010a9c7819 */ /* 0x000fe200000006ff */
[----:B------:R-:W-:Y:S01]  /*1c40*/  @P1 IMAD.HI.U32 R6, R8, c[0x0][0x2bc], RZ ;  /* 0x0000af0008061a27 */ /* 0x000fe200078e00ff */
[----:B------:R-:W-:Y:S01]  /*1c50*/  ISETP.GT.OR P5, PT, R158, 0x3f, P5 ;  /* 0x0000003f9e00780c */ /* 0x000fe20002fa4670 */
[----:B------:R-:W-:Y:S01]  /*1c60*/  ULDC.64 UR4, c[0x0][0x1e8] ;  /* 0x00007a0000047ab9 */ /* 0x000fe20000000a00 */
[----:B------:R-:W-:Y:S01]  /*1c70*/  SHF.R.S32.HI R16, RZ, 0x4, R14 ;  /* 0x00000004ff107819 */ /* 0x000fe2000001140e */
[----:B------:R-:W-:Y:S01]  /*1c80*/  STL [R1+0x4], R156 ;  /* 0x0000049c01007387 */ /* 0x000fe20000100800 */
[----:B------:R-:W-:-:S02]  /*1c90*/  @P1 SHF.R.U32.HI R2, RZ, c[0x0][0x2c0], R6 ;  /* 0x0000b000ff021a19 */ /* 0x000fc40000011606 */
[----:B------:R-:W-:-:S04]  /*1ca0*/  LEA.HI R6, R7, R22, RZ, 0x3 ;  /* 0x0000001607067211 */ /* 0x000fc800078f18ff */
[----:B------:R-:W-:Y:S01]  /*1cb0*/  LOP3.LUT R134, R6, 0xfffffff8, RZ, 0xc0, !PT ;  /* 0xfffffff806867812 */ /* 0x000fe200078ec0ff */
[--C-:B-123--:R-:W-:Y:S02]  /*1cc0*/  @!P4 IMAD.WIDE R10, R132, 0x2, R4.reuse ;  /* 0x00000002840ac825 */ /* 0x10efe400078e0204 */
[----:B------:R-:W-:Y:S02]  /*1cd0*/  @!P5 IADD3 R7, P2, R2, UR16, RZ ;  /* 0x000000100207dc10 */ /* 0x000fe4000ff5e0ff */
[----:B------:R-:W-:Y:S01]  /*1ce0*/  @!P4 IMAD.WIDE R4, R134, 0x2, R4 ;  /* 0x000000028604c825 */ /* 0x000fe200078e0204 */
[----:B------:R-:W-:Y:S01]  /*1cf0*/  @!PT LDS RZ, [RZ] ;  /* 0x00000000fffff984 */ /* 0x000fe20000000800 */
[----:B------:R1:W-:Y:S01]  /*1d00*/  @!P4 LDGSTS.E.BYPASS.LTC128B.128 [R156+0xb900], [R10.64], !P3 ;  /* 0x0b9000000a9ccfae */ /* 0x0003e2000d901d4c */
[C---:B------:R-:W-:Y:S02]  /*1d10*/  @!P5 LEA.HI.X.SX32 R9, R2.reuse, UR14, 0x1, P2 ;  /* 0x0000000e0209dc11 */ /* 0x040fe400090f0eff */
[C---:B------:R-:W-:Y:S01]  /*1d20*/  @!P5 LEA R6, P2, R7.reuse, c[0x0][0x2a0], 0x2 ;  /* 0x0000a8000706da11 */ /* 0x040fe200078410ff */
[----:B------:R2:W-:Y:S03]  /*1d30*/  @!P4 LDGSTS.E.BYPASS.LTC128B.128 [R156+0xf900], [R4.64], !P0 ;  /* 0x0f900000049ccfae */ /* 0x0005e6000c101d4c */
[----:B------:R-:W-:Y:S01]  /*1d40*/  @!P5 LEA.HI.X R7, R7, c[0x0][0x2a4], R9, 0x2, P2 ;  /* 0x0000a9000707da11 */ /* 0x000fe200010f1409 */
[----:B------:R-:W0:Y:S04]  /*1d50*/  LDGDEPBAR ;  /* 0x00000000000079af */ /* 0x000e280000000000 */
[----:B------:R-:W-:Y:S06]  /*1d60*/  BAR.SYNC.DEFER_BLOCKING 0x0 ;  /* 0x0000000000007b1d */ /* 0x000fec0000010000 */
[----:B------:R-:W3:Y:S01]  /*1d70*/  @!P5 LDG.E R24, [R6.64] ;  /* 0x0000000c0618d981 */ /* 0x000ee2000c1e1900 */
[----:B------:R-:W-:Y:S01]  /*1d80*/  IADD3 R2, -R2, RZ, RZ ;  /* 0x000000ff02027210 */ /* 0x000fe20007ffe1ff */
[----:B------:R-:W-:Y:S01]  /*1d90*/  UIMAD UR15, UR7, UR4, URZ ;  /* 0x00000004070f72a4 */ /* 0x000fe2000f8e023f */
[----:B------:R-:W-:Y:S01]  /*1da0*/  ISETP.GE.AND P4, PT, R132, c[0x0][0x1d4], PT ;  /* 0x0000750084007a0c */ /* 0x000fe20003f86270 */
[----:B------:R-:W-:Y:S01]  /*1db0*/  UIMAD.WIDE.U32 UR20, UR8, UR4, URZ ;  /* 0x00000004081472a5 */ /* 0x000fe2000f8e003f */
[----:B------:R-:W-:Y:S01]  /*1dc0*/  ISETP.GE.AND P3, PT, R22, c[0x0][0x1d4], PT ;  /* 0x0000750016007a0c */ /* 0x000fe20003f66270 */
[----:B------:R-:W-:Y:S01]  /*1dd0*/  IMAD R25, R2, c[0x0][0x2b8], R8 ;  /* 0x0000ae0002197a24 */ /* 0x000fe200078e0208 */
[----:B------:R-:W-:Y:S01]  /*1de0*/  UIMAD UR5, UR8, UR5, UR15 ;  /* 0x00000005080572a4 */ /* 0x000fe2000f8e020f */
[----:B------:R-:W-:Y:S01]  /*1df0*/  LEA.HI R155, R23, R159, RZ, 0x5 ;  /* 0x0000009f179b7211 */ /* 0x000fe200078f28ff */
[----:B------:R-:W-:Y:S01]  /*1e00*/  ULEA UR15, UR11, 0xffffffc0, 0x6 ;  /* 0xffffffc00b0f7891 */ /* 0x000fe2000f8e303f */
[----:B--2---:R-:W-:Y:S01]  /*1e10*/  IMAD.WIDE.U32 R4, R25, c[0x0][0x1e0], RZ ;  /* 0x0000780019047a25 */ /* 0x004fe200078e00ff */
[----:B------:R-:W-:Y:S01]  /*1e20*/  SHF.R.S32.HI R20, RZ, 0x1f, R25 ;  /* 0x0000001fff147819 */ /* 0x000fe20000011419 */
[----:B------:R-:W-:Y:S01]  /*1e30*/  UIADD3 UR18, UR21, UR5, URZ ;  /* 0x0000000515127290 */ /* 0x000fe2000fffe03f */
[----:B------:R-:W-:Y:S01]  /*1e40*/  STL [R1+0x30], R25 ;  /* 0x0000301901007387 */ /* 0x000fe20000100800 */
[----:B------:R-:W-:Y:S01]  /*1e50*/  UIADD3 UR15, UR6, -UR15, URZ ;  /* 0x8000000f060f7290 */ /* 0x000fe2000fffe03f */
[----:B------:R-:W-:Y:S01]  /*1e60*/  SHF.R.S32.HI R157, RZ, 0x1f, R132 ;  /* 0x0000001fff9d7819 */ /* 0x000fe20000011484 */
[----:B------:R-:W-:Y:S01]  /*1e70*/  IMAD R2, R20, c[0x0][0x1e0], RZ ;  /* 0x0000780014027a24 */ /* 0x000fe200078e02ff */
[----:B------:R-:W-:-:S02]  /*1e80*/  ULDC.64 UR4, c[0x0][0x210] ;  /* 0x0000840000047ab9 */ /* 0x000fc40000000a00 */
[----:B------:R-:W-:Y:S01]  /*1e90*/  UIMAD UR7, UR7, UR4, URZ ;  /* 0x00000004070772a4 */ /* 0x000fe2000f8e023f */
[----:B------:R-:W-:Y:S01]  /*1ea0*/  IMAD R2, R25, c[0x0][0x1e4], R2 ;  /* 0x0000790019027a24 */ /* 0x000fe200078e0202 */
[----:B------:R-:W-:Y:S01]  /*1eb0*/  IADD3 R33, -R17, UR15, RZ ;  /* 0x0000000f11217c10 */ /* 0x000fe2000fffe1ff */
[----:B------:R-:W-:Y:S02]  /*1ec0*/  UIMAD.WIDE.U32 UR22, UR8, UR4, URZ ;  /* 0x00000004081672a5 */ /* 0x000fe4000f8e003f */
[----:B------:R-:W-:Y:S01]  /*1ed0*/  IMAD.IADD R5, R5, 0x1, R2 ;  /* 0x0000000105057824 */ /* 0x000fe200078e0202 */
[C---:B------:R-:W-:Y:S01]  /*1ee0*/  ISETP.GE.AND P6, PT, R33.reuse, 0x1, PT ;  /* 0x000000012100780c */ /* 0x040fe20003fc6270 */
[----:B------:R-:W-:Y:S01]  /*1ef0*/  UIMAD UR5, UR8, UR5, UR7 ;  /* 0x00000005080572a4 */ /* 0x000fe2000f8e0207 */
[C---:B------:R-:W-:Y:S01]  /*1f00*/  ISETP.GE.AND P5, PT, R33.reuse, 0x11, PT ;  /* 0x000000112100780c */ /* 0x040fe20003fa6270 */
[----:B------:R-:W-:Y:S01]  /*1f10*/  UISETP.GE.AND UP0, UPT, UR6, 0x41, UPT ;  /* 0x000000410600788c */ /* 0x000fe2000bf06270 */
[----:B------:R-:W-:Y:S01]  /*1f20*/  ISETP.GE.AND P2, PT, R33, 0x21, PT ;  /* 0x000000212100780c */ /* 0x000fe20003f46270 */
[----:B------:R-:W-:Y:S01]  /*1f30*/  UIADD3 UR5, UR23, UR5, URZ ;  /* 0x0000000517057290 */ /* 0x000fe2000fffe03f */
[----:B---3--:R-:W-:Y:S01]  /*1f40*/  SHF.R.S32.HI R21, RZ, 0x1f, R24 ;  /* 0x0000001fff157819 */ /* 0x008fe20000011418 */
[----:B------:R-:W-:Y:S01]  /*1f50*/  IMAD.WIDE.U32 R4, R24, c[0x0][0x1f0], R4 ;  /* 0x00007c0018047a25 */ /* 0x000fe200078e0004 */
[----:B------:R-:W-:Y:S03]  /*1f60*/  STL [R1+0x28], R24 ;  /* 0x0000281801007387 */ /* 0x000fe60000100800 */
[----:B------:R-:W-:Y:S01]  /*1f70*/  IMAD R6, R21, c[0x0][0x1f0], RZ ;  /* 0x00007c0015067a24 */ /* 0x000fe200078e02ff */
[----:B------:R-:W-:-:S03]  /*1f80*/  IADD3 R2, P0, R4, UR20, RZ ;  /* 0x0000001404027c10 */ /* 0x000fc6000ff1e0ff */
[----:B------:R-:W-:-:S05]  /*1f90*/  IMAD R6, R24, c[0x0][0x1f4], R6 ;  /* 0x00007d0018067a24 */ /* 0x000fca00078e0206 */
[----:B------:R-:W-:Y:S02]  /*1fa0*/  IADD3.X R4, R5, UR18, R6, P0, !PT ;  /* 0x0000001205047c10 */ /* 0x000fe400087fe406 */
[----:B------:R-:W-:-:S04]  /*1fb0*/  LEA R6, P0, R2, c[0x0][0x1c8], 0x1 ;  /* 0x0000720002067a11 */ /* 0x000fc800078008ff */
[----:B------:R-:W-:Y:S01]  /*1fc0*/  LEA.HI.X R2, R2, c[0x0][0x1cc], R4, 0x1, P0 ;  /* 0x0000730002027a11 */ /* 0x000fe200000f0c04 */
[----:B-1----:R-:W-:Y:S01]  /*1fd0*/  SHFL.IDX PT, R10, R6, RZ, 0x181f ;  /* 0x00181fff060a7589 */ /* 0x002fe200000e0000 */
[----:B------:R-:W-:-:S03]  /*1fe0*/  ISETP.GT.AND P0, PT, R33, 0x30, PT ;  /* 0x000000302100780c */ /* 0x000fc60003f04270 */
[----:B------:R-:W1:Y:S04]  /*1ff0*/  SHFL.IDX PT, R11, R2, RZ, 0x181f ;  /* 0x00181fff020b7589 */ /* 0x000e6800000e0000 */
[----:B------:R-:W-:Y:S04]  /*2000*/  SHFL.IDX PT, R4, R6, 0x1, 0x181f ;  /* 0x00381f0006047f89 */ /* 0x000fe800000e0000 */
[----:B------:R-:W2:Y:S04]  /*2010*/  SHFL.IDX PT, R5, R2, 0x1, 0x181f ;  /* 0x00381f0002057f89 */ /* 0x000ea800000e0000 */
[----:B------:R-:W-:Y:S04]  /*2020*/  SHFL.IDX PT, R8, R6, 0x2, 0x181f ;  /* 0x00581f0006087f89 */ /* 0x000fe800000e0000 */
[----:B------:R-:W3:Y:S04]  /*2030*/  SHFL.IDX PT, R9, R2, 0x2, 0x181f ;  /* 0x00581f0002097f89 */ /* 0x000ee800000e0000 */
[----:B------:R-:W-:Y:S04]  /*2040*/  SHFL.IDX PT, R6, R6, 0x3, 0x181f ;  /* 0x00781f0006067f89 */ /* 0x000fe800000e0000 */
[----:B------:R4:W5:Y:S01]  /*2050*/  SHFL.IDX PT, R7, R2, 0x3, 0x181f ;  /* 0x00781f0002077f89 */ /* 0x00096200000e0000 */
[----:B-1----:R-:W-:Y:S01]  /*2060*/  @P6 IMAD.WIDE R12, R134, 0x2, R10 ;  /* 0x00000002860c6825 */ /* 0x002fe200078e020a */
[----:B----4-:R-:W-:-:S03]  /*2070*/  LEA.HI R2, R14, R16, RZ, 0x1 ;  /* 0x000000100e027211 */ /* 0x010fc600078f08ff */
[----:B------:R-:W-:Y:S01]  /*2080*/  @P6 IMAD.WIDE R14, R132, 0x2, R10 ;  /* 0x00000002840e6825 */ /* 0x000fe200078e020a */
[----:B------:R-:W-:-:S03]  /*2090*/  LOP3.LUT R2, R2, 0xfffffffe, RZ, 0xc0, !PT ;  /* 0xfffffffe02027812 */ /* 0x000fc600078ec0ff */
[----:B--2---:R-:W-:Y:S01]  /*20a0*/  @P5 IMAD.WIDE R10, R132, 0x2, R4 ;  /* 0x00000002840a5825 */ /* 0x004fe200078e0204 */
[----:B------:R1:W-:Y:S01]  /*20b0*/  @P6 LDGSTS.E.BYPASS.LTC128B.128 [R156+0x4100], [R14.64], !P4 ;  /* 0x041000000e9c6fae */ /* 0x0003e2000e101d4c */
[----:B------:R-:W-:-:S03]  /*20c0*/  IADD3 R16, R16, -R2, RZ ;  /* 0x8000000210107210 */ /* 0x000fc60007ffe0ff */
[----:B------:R2:W-:Y:S01]  /*20d0*/  @P6 LDGSTS.E.BYPASS.LTC128B.128 [R156+0x6100], [R12.64], !P3 ;  /* 0x061000000c9c6fae */ /* 0x0005e2000d901d4c */
[----:B------:R-:W-:-:S03]  /*20e0*/  SHF.L.U32 R2, R34, 0x6, RZ ;  /* 0x0000000622027819 */ /* 0x000fc600000006ff */
[----:B------:R3:W-:Y:S01]  /*20f0*/  @P5 LDGSTS.E.BYPASS.LTC128B.128 [R156+0x4900], [R10.64], !P4 ;  /* 0x049000000a9c5fae */ /* 0x0007e2000e101d4c */
[----:B------:R-:W-:Y:S01]  /*2100*/  LOP3.LUT R2, R2, 0x1c0, RZ, 0xc0, !PT ;  /* 0x000001c002027812 */ /* 0x000fe200078ec0ff */
[----:B--2---:R-:W-:-:S04]  /*2110*/  @P5 IMAD.WIDE R12, R134, 0x2, R4 ;  /* 0x00000002860c5825 */ /* 0x004fc800078e0204 */
[--C-:B---3--:R-:W-:Y:S01]  /*2120*/  @P2 IMAD.WIDE R10, R132, 0x2, R8.reuse ;  /* 0x00000002840a2825 */ /* 0x108fe200078e0208 */
[----:B------:R2:W-:Y:S01]  /*2130*/  @P5 LDGSTS.E.BYPASS.LTC128B.128 [R156+0x6900], [R12.64], !P3 ;  /* 0x069000000c9c5fae */ /* 0x0005e2000d901d4c */
[----:B------:R-:W-:Y:S02]  /*2140*/  ISETP.GE.AND P5, PT, R22, c[0x0][0x1d4], PT ;  /* 0x0000750016007a0c */ /* 0x000fe40003fa6270 */
[----:B------:R-:W-:Y:S01]  /*2150*/  @P2 IMAD.WIDE R8, R134, 0x2, R8 ;  /* 0x0000000286082825 */ /* 0x000fe200078e0208 */
[----:B------:R3:W-:Y:S03]  /*2160*/  @P2 LDGSTS.E.BYPASS.LTC128B.128 [R156+0x5100], [R10.64], !P4 ;  /* 0x051000000a9c2fae */ /* 0x0007e6000e101d4c */
[--C-:B-----5:R-:W-:Y:S01]  /*2170*/  @P0 IMAD.WIDE R4, R132, 0x2, R6.reuse ;  /* 0x0000000284040825 */ /* 0x120fe200078e0206 */
[----:B------:R4:W-:Y:S03]  /*2180*/  @P2 LDGSTS.E.BYPASS.LTC128B.128 [R156+0x7100], [R8.64], !P3 ;  /* 0x07100000089c2fae */ /* 0x0009e6000d901d4c */
[----:B------:R-:W-:Y:S01]  /*2190*/  @P0 IMAD.WIDE R6, R134, 0x2, R6 ;  /* 0x0000000286060825 */ /* 0x000fe200078e0206 */
[----:B------:R5:W-:Y:S04]  /*21a0*/  @P0 LDGSTS.E.BYPASS.LTC128B.128 [R156+0x5900], [R4.64], !P4 ;  /* 0x05900000049c0fae */ /* 0x000be8000e101d4c */
[----:B------:R1:W-:Y:S04]  /*21b0*/  @P0 LDGSTS.E.BYPASS.LTC128B.128 [R156+0x7900], [R6.64], !P3 ;  /* 0x07900000069c0fae */ /* 0x0003e8000d901d4c */
[----:B------:R-:W0:Y:S01]  /*21c0*/  LDGDEPBAR ;  /* 0x00000000000079af */ /* 0x000e220000000000 */
[----:B--2---:R-:W-:-:S04]  /*21d0*/  IMAD.WIDE.U32 R12, R25, c[0x0][0x208], RZ ;  /* 0x00008200190c7a25 */ /* 0x004fc800078e00ff */
[----:B----4-:R-:W-:Y:S02]  /*21e0*/  IMAD.SHL.U32 R8, R17, 0x8, RZ ;  /* 0x0000000811087824 */ /* 0x010fe400078e00ff */
[----:B-----5:R-:W-:Y:S01]  /*21f0*/  IMAD.SHL.U32 R4, R18, 0x40, RZ ;  /* 0x0000004012047824 */ /* 0x020fe200078e00ff */
[----:B------:R-:W-:Y:S02]  /*2200*/  SHF.L.U32 R5, R16, 0x3, RZ ;  /* 0x0000000310057819 */ /* 0x000fe400000006ff */
[----:B------:R-:W-:Y:S01]  /*2210*/  LOP3.LUT R8, R2, 0x8, R8, 0xf8, !PT ;  /* 0x0000000802087812 */ /* 0x000fe200078ef808 */
[----:B------:R-:W-:-:S04]  /*2220*/  DEPBAR.LE SB0, 0x1 ;  /* 0x000080400000791a */ /* 0x000fc80000000000 */
[----:B------:R-:W-:-:S04]  /*2230*/  DEPBAR.LE SB0, 0x0 ;  /* 0x000080000000791a */ /* 0x000fc80000000000 */
[----:B------:R-:W-:Y:S02]  /*2240*/  LOP3.LUT R4, R4, 0x1c0, RZ, 0xc0, !PT ;  /* 0x000001c004047812 */ /* 0x000fe400078ec0ff */
[----:B-1----:R-:W-:Y:S02]  /*2250*/  SHF.R.U32.HI R6, RZ, 0x3, R2 ;  /* 0x00000003ff067819 */ /* 0x002fe40000011602 */
[----:B------:R-:W-:Y:S01]  /*2260*/  LOP3.LUT R7, R4, 0x8, R5, 0xf8, !PT ;  /* 0x0000000804077812 */ /* 0x000fe200078ef805 */
[----:B------:R-:W-:Y:S01]  /*2270*/  IMAD.SHL.U32 R5, R19, 0x40, RZ ;  /* 0x0000004013057824 */ /* 0x000fe200078e00ff */
[----:B------:R-:W-:Y:S02]  /*2280*/  SHF.R.U32.HI R4, RZ, 0x3, R4 ;  /* 0x00000003ff047819 */ /* 0x000fe40000011604 */
[----:B------:R-:W-:Y:S02]  /*2290*/  SHF.L.U32 R2, R155, 0x5, RZ ;  /* 0x000000059b027819 */ /* 0x000fe400000006ff */
[----:B------:R-:W-:-:S02]  /*22a0*/  LOP3.LUT R6, R8, R6, RZ, 0x3c, !PT ;  /* 0x0000000608067212 */ /* 0x000fc400078e3cff */
[----:B------:R-:W-:Y:S02]  /*22b0*/  LOP3.LUT R154, R7, R4, RZ, 0x3c, !PT ;  /* 0x00000004079a7212 */ /* 0x000fe400078e3cff */
[----:B------:R-:W-:Y:S02]  /*22c0*/  LOP3.LUT R153, R5, 0xfffffe00, RZ, 0xc0, !PT ;  /* 0xfffffe0005997812 */ /* 0x000fe400078ec0ff */
[----:B------:R-:W-:Y:S01]  /*22d0*/  LOP3.LUT R4, R2, 0x7ffffc00, RZ, 0xc0, !PT ;  /* 0x7ffffc0002047812 */ /* 0x000fe200078ec0ff */
[----:B------:R-:W-:-:S03]  /*22e0*/  IMAD R2, R16, 0x200, R6 ;  /* 0x0000020010027824 */ /* 0x000fc600078e0206 */
[----:B------:R-:W-:Y:S02]  /*22f0*/  IADD3 R4, R154, R153, R4 ;  /* 0x000000999a047210 */ /* 0x000fe40007ffe004 */
[----:B------:R-:W-:Y:S01]  /*2300*/  SHF.L.U32 R232, R2, 0x1, RZ ;  /* 0x0000000102e87819 */ /* 0x000fe200000006ff */
[----:B------:R-:W-:Y:S01]  /*2310*/  BAR.SYNC.DEFER_BLOCKING 0x0 ;  /* 0x0000000000007b1d */ /* 0x000fe20000010000 */
[----:B------:R-:W-:Y:S02]  /*2320*/  IMAD R2, R20, c[0x0][0x208], RZ ;  /* 0x0000820014027a24 */ /* 0x000fe400078e02ff */
[----:B------:R-:W-:Y:S01]  /*2330*/  IMAD.SHL.U32 R239, R4, 0x2, RZ ;  /* 0x0000000204ef7824 */ /* 0x000fe200078e00ff */
[----:B------:R-:W-:Y:S01]  /*2340*/  IADD3 R243, R232, 0x4120, RZ ;  /* 0x00004120e8f37810 */ /* 0x000fe20007ffe0ff */
[----:B------:R-:W-:Y:S02]  /*2350*/  IMAD R2, R25, c[0x0][0x20c], R2 ;  /* 0x0000830019027a24 */ /* 0x000fe400078e0202 */
[----:B------:R-:W-:Y:S01]  /*2360*/  IMAD R241, R3, 0x2, R239 ;  /* 0x0000000203f17824 */ /* 0x000fe200078e02ef */
[----:B------:R-:W-:-:S02]  /*2370*/  LEA R240, R0, R239, 0x1 ;  /* 0x000000ef00f07211 */ /* 0x000fc400078e08ff */
[----:B------:R-:W-:Y:S01]  /*2380*/  IADD3 R13, R13, R2, RZ ;  /* 0x000000020d0d7210 */ /* 0x000fe20007ffe0ff */
[----:B------:R-:W-:Y:S01]  /*2390*/  IMAD R2, R21, c[0x0][0x218], RZ ;  /* 0x0000860015027a24 */ /* 0x000fe200078e02ff */
[----:B------:R-:W-:Y:S02]  /*23a0*/  LEA R242, R0, R241, 0x1 ;  /* 0x000000f100f27211 */ /* 0x000fe400078e08ff */
[----:B------:R-:W-:Y:S01]  /*23b0*/  LEA R244, R3, R240, 0x1 ;  /* 0x000000f003f47211 */ /* 0x000fe200078e08ff */
[----:B------:R-:W-:-:S04]  /*23c0*/  IMAD.WIDE.U32 R12, R24, c[0x0][0x218], R12 ;  /* 0x00008600180c7a25 */ /* 0x000fc800078e000c */
[----:B------:R-:W-:Y:S01]  /*23d0*/  IMAD R2, R24, c[0x0][0x21c], R2 ;  /* 0x0000870018027a24 */ /* 0x000fe200078e0202 */
[----:B------:R-:W-:Y:S01]  /*23e0*/  IADD3 R14, P2, R12, UR22, RZ ;  /* 0x000000160c0e7c10 */ /* 0x000fe2000ff5e0ff */
[----:B------:R-:W-:Y:S01]  /*23f0*/  IMAD.WIDE R24, R132, 0x2, RZ ;  /* 0x0000000284187825 */ /* 0x000fe200078e02ff */
[----:B------:R-:W-:Y:S02]  /*2400*/  LDSM.16.M88.4 R4, [R239+0xa100] ;  /* 0x00a10000ef04783b */ /* 0x000fe40000000200 */
[C---:B------:R-:W-:Y:S02]  /*2410*/  LEA R12, P0, R14.reuse, c[0x0][0x1f8], 0x1 ;  /* 0x00007e000e0c7a11 */ /* 0x040fe400078008ff */
[----:B------:R-:W-:Y:S01]  /*2420*/  IADD3.X R2, R13, UR5, R2, P2, !PT ;  /* 0x000000050d027c10 */ /* 0x000fe200097fe402 */
[----:B------:R-:W1:Y:S03]  /*2430*/  LDSM.16.M88.4 R16, [R232+0x4100] ;  /* 0x00410000e810783b */ /* 0x000e660000000200 */
[----:B------:R-:W-:Y:S01]  /*2440*/  LEA.HI.X R2, R14, c[0x0][0x1fc], R2, 0x1, P0 ;  /* 0x00007f000e027a11 */ /* 0x000fe200000f0c02 */
[----:B------:R-:W-:Y:S01]  /*2450*/  LDSM.16.M88.4 R36, [R232+0x4900] ;  /* 0x00490000e824783b */ /* 0x000fe20000000200 */
[----:B------:R-:W-:-:S03]  /*2460*/  LOP3.LUT P0, RZ, R34, 0x2, RZ, 0xc0, !PT ;  /* 0x0000000222ff7812 */ /* 0x000fc6000780c0ff */
[----:B------:R-:W-:Y:S04]  /*2470*/  LDSM.16.M88.4 R40, [R232+0x5100] ;  /* 0x00510000e828783b */ /* 0x000fe80000000200 */
[----:B------:R-:W-:Y:S04]  /*2480*/  LDSM.16.M88.4 R48, [R232+0x5900] ;  /* 0x00590000e830783b */ /* 0x000fe80000000200 */
[----:B------:R-:W-:Y:S04]  /*2490*/  SHFL.IDX PT, R20, R12, RZ, 0x181f ;  /* 0x00181fff0c147589 */ /* 0x000fe800000e0000 */
[----:B------:R-:W2:Y:S04]  /*24a0*/  SHFL.IDX PT, R13, R12, 0x2, 0x181f ;  /* 0x00581f000c0d7f89 */ /* 0x000ea800000e0000 */
[----:B------:R-:W-:Y:S04]  /*24b0*/  SHFL.IDX PT, R21, R2, RZ, 0x181f ;  /* 0x00181fff02157589 */ /* 0x000fe800000e0000 */
[----:B------:R-:W-:Y:S04]  /*24c0*/  SHFL.IDX PT, R30, R12, 0x3, 0x181f ;  /* 0x00781f000c1e7f89 */ /* 0x000fe800000e0000 */
[----:B------:R-:W4:Y:S04]  /*24d0*/  SHFL.IDX PT, R31, R2, 0x2, 0x181f ;  /* 0x00581f00021f7f89 */ /* 0x000f2800000e0000 */
[----:B------:R-:W-:Y:S01]  /*24e0*/  SHFL.IDX PT, R32, R2, 0x1, 0x181f ;  /* 0x00381f0002207f89 */ /* 0x000fe200000e0000 */
[----:B-1----:R-:W-:Y:S03]  /*24f0*/  HMMA.16816.F32 R64, R4, R16, RZ ;  /* 0x000000100440723c */ /* 0x002fe600000018ff */
[----:B---3--:R-:W1:Y:S01]  /*2500*/  LDSM.16.M88.4 R8, [R239+0x8100] ;  /* 0x00810000ef08783b */ /* 0x008e620000000200 */
[----:B--2---:R-:W-:-:S04]  /*2510*/  IADD3 R14, P2, R24, R13, RZ ;  /* 0x0000000d180e7210 */ /* 0x004fc80007f5e0ff */
[C---:B------:R-:W-:Y:S08]  /*2520*/  HMMA.16816.F32 R68, R4.reuse, R36, RZ ;  /* 0x000000240444723c */ /* 0x040ff000000018ff */
[----:B------:R-:W-:Y:S01]  /*2530*/  HMMA.16816.F32 R72, R4, R40, RZ ;  /* 0x000000280448723c */ /* 0x000fe200000018ff */
[----:B----4-:R-:W-:-:S07]  /*2540*/  IMAD.X R15, R25, 0x1, R31, P2 ;  /* 0x00000001190f7824 */ /* 0x010fce00010e061f */
[C---:B------:R-:W-:Y:S08]  /*2550*/  HMMA.16816.F32 R76, R4.reuse, R48, RZ ;  /* 0x00000030044c723c */ /* 0x040ff000000018ff */
[C---:B------:R-:W-:Y:S08]  /*2560*/  HMMA.16816.F32 R84, R4.reuse, R18, RZ ;  /* 0x000000120454723c */ /* 0x040ff000000018ff */
[C---:B------:R-:W-:Y:S08]  /*2570*/  HMMA.16816.F32 R92, R4.reuse, R38, RZ ;  /* 0x00000026045c723c */ /* 0x040ff000000018ff */
[C---:B------:R-:W-:Y:S08]  /*2580*/  HMMA.16816.F32 R100, R4.reuse, R42, RZ ;  /* 0x0000002a0464723c */ /* 0x040ff000000018ff */
[----:B------:R-:W-:Y:S01]  /*2590*/  HMMA.16816.F32 R96, R4, R50, RZ ;  /* 0x000000320460723c */ /* 0x000fe200000018ff */
[----:B------:R-:W2:Y:S04]  /*25a0*/  SHFL.IDX PT, R6, R12, 0x1, 0x181f ;  /* 0x00381f000c067f89 */ /* 0x000ea800000e0000 */
[----:B------:R3:W4:Y:S02]  /*25b0*/  SHFL.IDX PT, R7, R2, 0x3, 0x181f ;  /* 0x00781f0002077f89 */ /* 0x00072400000e0000 */
[----:B------:R-:W-:Y:S01]  /*25c0*/  IMAD.WIDE R4, R134, 0x2, RZ ;  /* 0x0000000286047825 */ /* 0x000fe200078e02ff */
[C---:B-1----:R-:W-:Y:S08]  /*25d0*/  HMMA.16816.F32 R108, R8.reuse, R16, RZ ;  /* 0x00000010086c723c */ /* 0x042ff000000018ff */
[C---:B------:R-:W-:Y:S01]  /*25e0*/  HMMA.16816.F32 R140, R8.reuse, R18, RZ ;  /* 0x00000012088c723c */ /* 0x040fe200000018ff */
[----:B------:R-:W-:Y:S07]  /*25f0*/  LDSM.16.M88.4 R16, [R241+0xa100] ;  /* 0x00a10000f110783b */ /* 0x000fee0000000200 */
[----:B------:R-:W-:Y:S01]  /*2600*/  HMMA.16816.F32 R104, R8, R36, RZ ;  /* 0x000000240868723c */ /* 0x000fe200000018ff */
[----:B--2---:R-:W-:-:S02]  /*2610*/  IADD3 R22, P6, R24, R6, RZ ;  /* 0x0000000618167210 */ /* 0x004fc40007fde0ff */
[----:B---3--:R-:W-:Y:S02]  /*2620*/  IADD3 R2, R232, 0x4100, RZ ;  /* 0x00004100e8027810 */ /* 0x008fe40007ffe0ff */
[----:B------:R-:W-:Y:S02]  /*2630*/  IADD3.X R23, R25, R32, RZ, P6, !PT ;  /* 0x0000002019177210 */ /* 0x000fe400037fe4ff */
[----:B------:R-:W-:Y:S01]  /*2640*/  @P0 IADD3 R243, R2, -0x20, RZ ;  /* 0xffffffe002f30810 */ /* 0x000fe20007ffe0ff */
[----:B------:R-:W-:Y:S01]  /*2650*/  HMMA.16816.F32 R112, R8, R38, RZ ;  /* 0x000000260870723c */ /* 0x000fe200000018ff */
[----:B------:R-:W-:Y:S01]  /*2660*/  IADD3 R26, P0, R20, R24, RZ ;  /* 0x00000018141a7210 */ /* 0x000fe20007f1e0ff */
[----:B------:R-:W-:Y:S01]  /*2670*/  IMAD.MOV.U32 R2, RZ, RZ, 0x40 ;  /* 0x00000040ff027424 */ /* 0x000fe200078e00ff */
[----:B------:R-:W-:Y:S01]  /*2680*/  ISETP.GE.AND P6, PT, R132, c[0x0][0x1d4], PT ;  /* 0x0000750084007a0c */ /* 0x000fe20003fc6270 */
[----:B------:R-:W1:Y:S01]  /*2690*/  LDSM.16.M88.4 R56, [R243] ;  /* 0x00000000f338783b */ /* 0x000e620000000200 */
[----:B------:R-:W-:-:S02]  /*26a0*/  IADD3.X R27, R21, R25, RZ, P0, !PT ;  /* 0x00000019151b7210 */ /* 0x000fc400007fe4ff */
[----:B------:R-:W-:Y:S01]  /*26b0*/  IADD3 R28, P0, R24, R30, RZ ;  /* 0x0000001e181c7210 */ /* 0x000fe20007f1e0ff */
[----:B------:R-:W2:Y:S01]  /*26c0*/  LDSM.16.M88.4 R52, [R243+0x800] ;  /* 0x00080000f334783b */ /* 0x000ea20000000200 */
[----:B------:R-:W-:Y:S01]  /*26d0*/  IADD3 R24, P2, R20, R4, RZ ;  /* 0x0000000414187210 */ /* 0x000fe20007f5e0ff */
[C---:B------:R-:W-:Y:S01]  /*26e0*/  HMMA.16816.F32 R60, R8.reuse, R48, RZ ;  /* 0x00000030083c723c */ /* 0x040fe200000018ff */
[----:B----4-:R-:W-:Y:S01]  /*26f0*/  IADD3.X R29, R25, R7, RZ, P0, !PT ;  /* 0x00000007191d7210 */ /* 0x010fe200007fe4ff */
[----:B------:R-:W-:Y:S01]  /*2700*/  LDSM.16.M88.4 R44, [R243+0x1000] ;  /* 0x00100000f32c783b */ /* 0x000fe20000000200 */
[----:B------:R-:W-:Y:S02]  /*2710*/  IADD3.X R25, R21, R5, RZ, P2, !PT ;  /* 0x0000000515197210 */ /* 0x000fe400017fe4ff */
[C---:B------:R-:W-:Y:S01]  /*2720*/  IADD3 R12, P2, R4.reuse, R13, RZ ;  /* 0x0000000d040c7210 */ /* 0x040fe20007f5e0ff */
[----:B------:R-:W3:Y:S01]  /*2730*/  LDSM.16.M88.4 R36, [R243+0x1800] ;  /* 0x00180000f324783b */ /* 0x000ee20000000200 */
[----:B------:R-:W-:Y:S01]  /*2740*/  IADD3 R20, P0, R4, R6, RZ ;  /* 0x0000000604147210 */ /* 0x000fe20007f1e0ff */
[----:B------:R-:W-:Y:S01]  /*2750*/  HMMA.16816.F32 R88, R8, R40, RZ ;  /* 0x000000280858723c */ /* 0x000fe200000018ff */
[----:B------:R-:W-:-:S02]  /*2760*/  IADD3.X R13, R5, R31, RZ, P2, !PT ;  /* 0x0000001f050d7210 */ /* 0x000fc400017fe4ff */
[----:B------:R-:W-:Y:S01]  /*2770*/  ISETP.LT.OR P2, PT, R33, 0x1, P6 ;  /* 0x000000012100780c */ /* 0x000fe20003741670 */
[----:B------:R-:W-:Y:S01]  /*2780*/  IMAD.X R21, R5, 0x1, R32, P0 ;  /* 0x0000000105157824 */ /* 0x000fe200000e0620 */
[----:B------:R-:W-:Y:S02]  /*2790*/  IADD3 R30, P0, R4, R30, RZ ;  /* 0x0000001e041e7210 */ /* 0x000fe40007f1e0ff */
[----:B------:R-:W-:Y:S01]  /*27a0*/  IADD3 R251, R243, 0x800, RZ ;  /* 0x00000800f3fb7810 */ /* 0x000fe20007ffe0ff */
[----:B------:R-:W-:Y:S01]  /*27b0*/  HMMA.16816.F32 R80, R8, R42, RZ ;  /* 0x0000002a0850723c */ /* 0x000fe200000018ff */
[----:B------:R-:W-:Y:S02]  /*27c0*/  IADD3.X R31, R5, R7, RZ, P0, !PT ;  /* 0x00000007051f7210 */ /* 0x000fe400007fe4ff */
[----:B------:R-:W-:Y:S01]  /*27d0*/  ISETP.LT.OR P0, PT, R33, 0x1, P5 ;  /* 0x000000012100780c */ /* 0x000fe20002f01670 */
[----:B------:R-:W4:Y:S01]  /*27e0*/  LDSM.16.M88.4 R4, [R241+0x8100] ;  /* 0x00810000f104783b */ /* 0x000f220000000200 */
[----:B------:R-:W-:-:S02]  /*27f0*/  IADD3 R250, R243, 0x1000, RZ ;  /* 0x00001000f3fa7810 */ /* 0x000fc40007ffe0ff */
[----:B------:R-:W-:Y:S01]  /*2800*/  IADD3 R249, R243, 0x1800, RZ ;  /* 0x00001800f3f97810 */ /* 0x000fe20007ffe0ff */
[----:B------:R-:W-:Y:S01]  /*2810*/  @!PT LDS RZ, [RZ] ;  /* 0x00000000fffff984 */ /* 0x000fe20000000800 */
[----:B------:R-:W-:Y:S01]  /*2820*/  @!PT LDS RZ, [RZ] ;  /* 0x00000000fffff984 */ /* 0x000fe20000000800 */
[----:B------:R-:W-:Y:S01]  /*2830*/  @!PT LDS RZ, [RZ] ;  /* 0x00000000fffff984 */ /* 0x000fe20000000800 */
[----:B------:R5:W-:Y:S01]  /*2840*/  LDGSTS.E.BYPASS.LTC128B.128 [R156+0x100], [R26.64], !P2 ;  /* 0x001000001a9c7fae */ /* 0x000be2000d101d4c */
[----:B------:R-:W-:Y:S01]  /*2850*/  ISETP.LT.OR P2, PT, R33, 0x11, P6 ;  /* 0x000000112100780c */ /* 0x000fe20003741670 */
[----:B------:R-:W-:Y:S01]  /*2860*/  HMMA.16816.F32 R48, R8, R50, RZ ;  /* 0x000000320830723c */ /* 0x000fe200000018ff */
[C---:B------:R-:W-:Y:S02]  /*2870*/  IADD3 R248, R243.reuse, 0x2000, RZ ;  /* 0x00002000f3f87810 */ /* 0x040fe40007ffe0ff */
[C---:B------:R-:W-:Y:S02]  /*2880*/  IADD3 R247, R243.reuse, 0x2800, RZ ;  /* 0x00002800f3f77810 */ /* 0x040fe40007ffe0ff */
[----:B------:R-:W-:Y:S01]  /*2890*/  IADD3 R246, R243, 0x3000, RZ ;  /* 0x00003000f3f67810 */ /* 0x000fe20007ffe0ff */
[----:B------:R5:W-:Y:S01]  /*28a0*/  LDGSTS.E.BYPASS.LTC128B.128 [R156+0x2100], [R24.64], !P0 ;  /* 0x02100000189c7fae */ /* 0x000be2000c101d4c */
[----:B------:R-:W-:Y:S01]  /*28b0*/  ISETP.LT.OR P0, PT, R33, 0x11, P5 ;  /* 0x000000112100780c */ /* 0x000fe20002f01670 */
[----:B-1----:R-:W-:Y:S01]  /*28c0*/  HMMA.16816.F32 R40, R16, R56, R64 ;  /* 0x000000381028723c */ /* 0x002fe20000001840 */
[----:B------:R-:W-:-:S03]  /*28d0*/  IADD3 R245, R243, 0x3800, RZ ;  /* 0x00003800f3f57810 */ /* 0x000fc60007ffe0ff */
[----:B------:R1:W-:Y:S01]  /*28e0*/  LDGSTS.E.BYPASS.LTC128B.128 [R156+0x900], [R22.64], !P2 ;  /* 0x00900000169c7fae */ /* 0x0003e2000d101d4c */
[C---:B------:R-:W-:Y:S02]  /*28f0*/  ISETP.LT.OR P2, PT, R33.reuse, 0x21, P6 ;  /* 0x000000212100780c */ /* 0x040fe40003741670 */
[C---:B------:R-:W-:Y:S01]  /*2900*/  ISETP.LT.OR P6, PT, R33.reuse, 0x31, P6 ;  /* 0x000000312100780c */ /* 0x040fe200037c1670 */
[C---:B--2---:R-:W-:Y:S04]  /*2910*/  HMMA.16816.F32 R128, R16.reuse, R52, R68 ;  /* 0x000000341080723c */ /* 0x044fe80000001844 */
[----:B------:R1:W-:Y:S01]  /*2920*/  LDGSTS.E.BYPASS.LTC128B.128 [R156+0x2900], [R20.64], !P0 ;  /* 0x02900000149c7fae */ /* 0x0003e2000c101d4c */
[C---:B------:R-:W-:Y:S02]  /*2930*/  ISETP.LT.OR P0, PT, R33.reuse, 0x21, P5 ;  /* 0x000000212100780c */ /* 0x040fe40002f01670 */
[----:B------:R-:W-:Y:S01]  /*2940*/  ISETP.LT.OR P5, PT, R33, 0x31, P5 ;  /* 0x000000312100780c */ /* 0x000fe20002fa1670 */
[----:B---3--:R-:W-:Y:S02]  /*2950*/  HMMA.16816.F32 R68, R16, R36, R76 ;  /* 0x000000241044723c */ /* 0x008fe4000000184c */
[----:B------:R2:W-:Y:S01]  /*2960*/  LDGSTS.E.BYPASS.LTC128B.128 [R156+0x1100], [R14.64], !P2 ;  /* 0x011000000e9c7fae */ /* 0x0005e2000d101d4c */
[----:B------:R-:W-:-:S04]  /*2970*/  LOP3.LUT P2, RZ, R34, 0x4, RZ, 0xc0, !PT ;  /* 0x0000000422ff7812 */ /* 0x000fc8000784c0ff */
[----:B------:R-:W-:Y:S01]  /*2980*/  SEL R2, R2, 0xffffffc0, !P2 ;  /* 0xffffffc002027807 */ /* 0x000fe20005000000 */
[----:B------:R-:W-:Y:S01]  /*2990*/  HMMA.16816.F32 R72, R16, R44, R72 ;  /* 0x0000002c1048723c */ /* 0x000fe20000001848 */
[----:B------:R-:W-:Y:S01]  /*29a0*/  PLOP3.LUT P2, PT, PT, PT, UP0, 0x40, 0x0 ;  /* 0x000000000000781c */ /* 0x000fe20003f4e808 */
[----:B------:R2:W-:Y:S01]  /*29b0*/  LDGSTS.E.BYPASS.LTC128B.128 [R156+0x3100], [R12.64], !P0 ;  /* 0x031000000c9c7fae */ /* 0x0005e2000c101d4c */
[----:B------:R-:W-:Y:S01]  /*29c0*/  IADD3 R238, R232, R2, RZ ;  /* 0x00000002e8ee7210 */ /* 0x000fe20007ffe0ff */
[----:B------:R-:W-:Y:S01]  /*29d0*/  IMAD.IADD R237, R2, 0x1, R243 ;  /* 0x0000000102ed7824 */ /* 0x000fe200078e02f3 */
[----:B------:R-:W-:Y:S01]  /*29e0*/  ISETP.GT.AND P0, PT, R158, 0x3f, PT ;  /* 0x0000003f9e00780c */ /* 0x000fe20003f04270 */
[----:B------:R3:W-:Y:S02]  /*29f0*/  LDGSTS.E.BYPASS.LTC128B.128 [R156+0x1900], [R28.64], !P6 ;  /* 0x019000001c9c7fae */ /* 0x0007e4000f101d4c */
[----:B----4-:R-:W-:Y:S02]  /*2a00*/  HMMA.16816.F32 R32, R4, R56, R108 ;  /* 0x000000380420723c */ /* 0x010fe4000000186c */
[----:B------:R3:W-:Y:S04]  /*2a10*/  LDGSTS.E.BYPASS.LTC128B.128 [R156+0x3900], [R30.64], !P5 ;  /* 0x039000001e9c7fae */ /* 0x0007e8000e901d4c */
[----:B------:R-:W-:Y:S02]  /*2a20*/  LDSM.16.M88.4 R8, [R240+0xa100] ;  /* 0x00a10000f008783b */ /* 0x000fe40000000200 */
[C---:B------:R-:W-:Y:S02]  /*2a30*/  HMMA.16816.F32 R64, R16.reuse, R58, R84 ;  /* 0x0000003a1040723c */ /* 0x040fe40000001854 */
[----:B-1----:R-:W-:Y:S04]  /*2a40*/  LDSM.16.M88.4 R20, [R238+0x5100] ;  /* 0x00510000ee14783b */ /* 0x002fe80000000200 */
[----:B-----5:R-:W-:Y:S02]  /*2a50*/  LDSM.16.M88.4 R24, [R238+0x4900] ;  /* 0x00490000ee18783b */ /* 0x020fe40000000200 */
[C---:B------:R-:W-:Y:S02]  /*2a60*/  HMMA.16816.F32 R76, R16.reuse, R54, R92 ;  /* 0x00000036104c723c */ /* 0x040fe4000000185c */
[----:B------:R-:W-:Y:S04]  /*2a70*/  LDSM.16.M88.4 R84, [R237+0x1000] ;  /* 0x00100000ed54783b */ /* 0x000fe80000000200 */
[----:B--2---:R-:W-:Y:S02]  /*2a80*/  LDSM.16.M88.4 R12, [R240+0x8100] ;  /* 0x00810000f00c783b */ /* 0x004fe40000000200 */
[C---:B------:R-:W-:Y:S02]  /*2a90*/  HMMA.16816.F32 R144, R16.reuse, R46, R100 ;  /* 0x0000002e1090723c */ /* 0x040fe40000001864 */
[----:B------:R-:W-:Y:S04]  /*2aa0*/  LDSM.16.M88.4 R100, [R237+0x1800] ;  /* 0x00180000ed64783b */ /* 0x000fe80000000200 */
[----:B---3--:R-:W1:Y:S02]  /*2ab0*/  LDSM.16.M88.4 R28, [R238+0x4100] ;  /* 0x00410000ee1c783b */ /* 0x008e640000000200 */
[----:B------:R-:W-:Y:S02]  /*2ac0*/  HMMA.16816.F32 R136, R16, R38, R96 ;  /* 0x000000261088723c */ /* 0x000fe40000001860 */
[----:B------:R-:W2:Y:S04]  /*2ad0*/  LDSM.16.M88.4 R16, [R238+0x5900] ;  /* 0x00590000ee10783b */ /* 0x000ea80000000200 */
[----:B------:R-:W0:Y:S02]  /*2ae0*/  LDGDEPBAR ;  /* 0x00000000000079af */ /* 0x000e240000000000 */
[C---:B------:R-:W-:Y:S08]  /*2af0*/  HMMA.16816.F32 R92, R4.reuse, R58, R140 ;  /* 0x0000003a045c723c */ /* 0x040ff0000000188c */
[C---:B------:R-:W-:Y:S01]  /*2b00*/  HMMA.16816.F32 R116, R4.reuse, R36, R60 ;  /* 0x000000240474723c */ /* 0x040fe2000000183c */
[----:B------:R-:W-:Y:S07]  /*2b10*/  LDSM.16.M88.4 R60, [R232+0x6100] ;  /* 0x00610000e83c783b */ /* 0x000fee0000000200 */
[C---:B------:R-:W-:Y:S01]  /*2b20*/  HMMA.16816.F32 R48, R4.reuse, R38, R48 ;  /* 0x000000260430723c */ /* 0x040fe20000001830 */
[----:B------:R-:W-:Y:S07]  /*2b30*/  LDSM.16.M88.4 R36, [R242+0x8100] ;  /* 0x00810000f224783b */ /* 0x000fee0000000200 */
[----:B------:R-:W-:Y:S08]  /*2b40*/  HMMA.16816.F32 R120, R4, R52, R104 ;  /* 0x000000340478723c */ /* 0x000ff00000001868 */
[----:B-1----:R-:W-:Y:S01]  /*2b50*/  HMMA.16816.F32 R56, R8, R28, R40 ;  /* 0x0000001c0838723c */ /* 0x002fe20000001828 */
[----:B------:R-:W1:Y:S07]  /*2b60*/  LDSM.16.M88.4 R40, [R237] ;  /* 0x00000000ed28783b */ /* 0x000e6e0000000200 */
[C---:B------:R-:W-:Y:S08]  /*2b70*/  HMMA.16816.F32 R124, R4.reuse, R44, R88 ;  /* 0x0000002c047c723c */ /* 0x040ff00000001858 */
[C---:B------:R-:W-:Y:S01]  /*2b80*/  HMMA.16816.F32 R112, R4.reuse, R54, R112 ;  /* 0x000000360470723c */ /* 0x040fe20000001870 */
[----:B------:R-:W-:Y:S07]  /*2b90*/  LDSM.16.M88.4 R52, [R237+0x800] ;  /* 0x00080000ed34783b */ /* 0x000fee0000000200 */
[----:B------:R-:W-:Y:S01]  /*2ba0*/  HMMA.16816.F32 R108, R4, R46, R80 ;  /* 0x0000002e046c723c */ /* 0x000fe20000001850 */
[----:B------:R-:W3:Y:S07]  /*2bb0*/  LDSM.16.M88.4 R4, [R242+0xa100] ;  /* 0x00a10000f204783b */ /* 0x000eee0000000200 */
[----:B------:R-:W-:Y:S01]  /*2bc0*/  HMMA.16816.F32 R44, R12, R28, R32 ;  /* 0x0000001c0c2c723c */ /* 0x000fe20000001820 */
[----:B------:R-:W4:Y:S07]  /*2bd0*/  LDSM.16.M88.4 R32, [R239+0xc100] ;  /* 0x00c10000ef20783b */ /* 0x000f2e0000000200 */
[C---:B------:R-:W-:Y:S08]  /*2be0*/  HMMA.16816.F32 R96, R8.reuse, R20, R72 ;  /* 0x000000140860723c */ /* 0x040ff00000001848 */
[C---:B--2---:R-:W-:Y:S08]  /*2bf0*/  HMMA.16816.F32 R88, R8.reuse, R16, R68 ;  /* 0x000000100858723c */ /* 0x044ff00000001844 */
[C---:B------:R-:W-:Y:S08]  /*2c00*/  HMMA.16816.F32 R104, R8.reuse, R24, R128 ;  /* 0x000000180868723c */ /* 0x040ff00000001880 */
[C---:B------:R-:W-:Y:S08]  /*2c10*/  HMMA.16816.F32 R80, R8.reuse, R30, R64 ;  /* 0x0000001e0850723c */ /* 0x040ff00000001840 */
[C---:B------:R-:W-:Y:S08]  /*2c20*/  HMMA.16816.F32 R76, R8.reuse, R26, R76 ;  /* 0x0000001a084c723c */ /* 0x040ff0000000184c */
[C---:B------:R-:W-:Y:S08]  /*2c30*/  HMMA.16816.F32 R72, R8.reuse, R22, R144 ;  /* 0x000000160848723c */ /* 0x040ff00000001890 */
[----:B------:R-:W-:Y:S08]  /*2c40*/  HMMA.16816.F32 R68, R8, R18, R136 ;  /* 0x000000120844723c */ /* 0x000ff00000001888 */
[----:B-1----:R-:W-:Y:S08]  /*2c50*/  HMMA.16816.F32 R8, R36, R40, R44 ;  /* 0x000000282408723c */ /* 0x002ff0000000182c */
[C---:B------:R-:W-:Y:S01]  /*2c60*/  HMMA.16816.F32 R64, R12.reuse, R30, R92 ;  /* 0x0000001e0c40723c */ /* 0x040fe2000000185c */
[----:B------:R-:W1:Y:S07]  /*2c70*/  LDSM.16.M88.4 R28, [R239+0xe100] ;  /* 0x00e10000ef1c783b */ /* 0x000e6e0000000200 */
[C---:B------:R-:W-:Y:S08]  /*2c80*/  HMMA.16816.F32 R92, R12.reuse, R24, R120 ;  /* 0x000000180c5c723c */ /* 0x040ff00000001878 */
[C---:B------:R-:W-:Y:S08]  /*2c90*/  HMMA.16816.F32 R120, R12.reuse, R16, R116 ;  /* 0x000000100c78723c */ /* 0x040ff00000001874 */
[C---:B------:R-:W-:Y:S01]  /*2ca0*/  HMMA.16816.F32 R112, R12.reuse, R26, R112 ;  /* 0x0000001a0c70723c */ /* 0x040fe20000001870 */
[----:B------:R-:W-:Y:S07]  /*2cb0*/  LDSM.16.M88.4 R24, [R241+0xc100] ;  /* 0x00c10000f118783b */ /* 0x000fee0000000200 */
[C---:B------:R-:W-:Y:S08]  /*2cc0*/  HMMA.16816.F32 R124, R12.reuse, R20, R124 ;  /* 0x000000140c7c723c */ /* 0x040ff0000000187c */
[C---:B------:R-:W-:Y:S01]  /*2cd0*/  HMMA.16816.F32 R108, R12.reuse, R22, R108 ;  /* 0x000000160c6c723c */ /* 0x040fe2000000186c */
[----:B------:R-:W-:Y:S07]  /*2ce0*/  LDSM.16.M88.4 R20, [R241+0xe100] ;  /* 0x00e10000f114783b */ /* 0x000fee0000000200 */
[----:B------:R-:W-:Y:S01]  /*2cf0*/  HMMA.16816.F32 R116, R12, R18, R48 ;  /* 0x000000120c74723c */ /* 0x000fe20000001830 */
[----:B------:R-:W-:Y:S04]  /*2d00*/  LDSM.16.M88.4 R48, [R238+0x6100] ;  /* 0x00610000ee30783b */ /* 0x000fe80000000200 */
[----:B------:R-:W-:Y:S03]  /*2d10*/  LDSM.16.M88.4 R16, [R240+0xc100] ;  /* 0x00c10000f010783b */ /* 0x000fe60000000200 */
[----:B---3--:R-:W-:Y:S01]  /*2d20*/  HMMA.16816.F32 R12, R4, R40, R56 ;  /* 0x00000028040c723c */ /* 0x008fe20000001838 */
[----:B------:R-:W2:Y:S07]  /*2d30*/  LDSM.16.M88.4 R56, [R243+0x2000] ;  /* 0x00200000f338783b */ /* 0x000eae0000000200 */
[----:B----4-:R-:W-:Y:S08]  /*2d40*/  HMMA.16816.F32 R8, R32, R60, R8 ;  /* 0x0000003c2008723c */ /* 0x010ff00000001808 */
[C---:B------:R-:W-:Y:S08]  /*2d50*/  HMMA.16816.F32 R80, R4.reuse, R42, R80 ;  /* 0x0000002a0450723c */ /* 0x040ff00000001850 */
[C---:B------:R-:W-:Y:S08]  /*2d60*/  HMMA.16816.F32 R104, R4.reuse, R52, R104 ;  /* 0x000000340468723c */ /* 0x040ff00000001868 */
[C---:B------:R-:W-:Y:S08]  /*2d70*/  HMMA.16816.F32 R128, R4.reuse, R54, R76 ;  /* 0x000000360480723c */ /* 0x040ff0000000184c */
[C---:B------:R-:W-:Y:S08]  /*2d80*/  HMMA.16816.F32 R96, R4.reuse, R84, R96 ;  /* 0x000000540460723c */ /* 0x040ff00000001860 */
[C---:B------:R-:W-:Y:S08]  /*2d90*/  HMMA.16816.F32 R136, R4.reuse, R86, R72 ;  /* 0x000000560488723c */ /* 0x040ff00000001848 */
[C---:B------:R-:W-:Y:S08]  /*2da0*/  HMMA.16816.F32 R140, R4.reuse, R100, R88 ;  /* 0x00000064048c723c */ /* 0x040ff00000001858 */
[----:B------:R-:W-:Y:S08]  /*2db0*/  HMMA.16816.F32 R144, R4, R102, R68 ;  /* 0x000000660490723c */ /* 0x000ff00000001844 */
[----:B-1----:R-:W-:Y:S01]  /*2dc0*/  HMMA.16816.F32 R4, R28, R60, R12 ;  /* 0x0000003c1c04723c */ /* 0x002fe2000000180c */
[----:B------:R-:W1:Y:S07]  /*2dd0*/  LDSM.16.M88.4 R12, [R240+0xe100] ;  /* 0x00e10000f00c783b */ /* 0x000e6e0000000200 */
[----:B--2---:R-:W-:Y:S01]  /*2de0*/  HMMA.16816.F32 R44, R24, R56, R8 ;  /* 0x00000038182c723c */ /* 0x004fe20000001808 */
[----:B------:R-:W-:Y:S07]  /*2df0*/  LDSM.16.M88.4 R8, [R242+0xc100] ;  /* 0x00c10000f208783b */ /* 0x000fee0000000200 */
[C---:B------:R-:W-:Y:S01]  /*2e00*/  HMMA.16816.F32 R64, R36.reuse, R42, R64 ;  /* 0x0000002a2440723c */ /* 0x040fe20000001840 */
[----:B------:R-:W2:Y:S07]  /*2e10*/  LDSM.16.M88.4 R40, [R237+0x2000] ;  /* 0x00200000ed28783b */ /* 0x000eae0000000200 */
[C---:B------:R-:W-:Y:S08]  /*2e20*/  HMMA.16816.F32 R92, R36.reuse, R52, R92 ;  /* 0x00000034245c723c */ /* 0x040ff0000000185c */
[----:B------:R-:W-:Y:S08]  /*2e30*/  HMMA.16816.F32 R112, R36, R54, R112 ;  /* 0x000000362470723c */ /* 0x000ff00000001870 */
[----:B------:R-:W-:Y:S01]  /*2e40*/  HMMA.16816.F32 R52, R20, R56, R4 ;  /* 0x000000381434723c */ /* 0x000fe20000001804 */
[----:B------:R-:W-:Y:S07]  /*2e50*/  LDSM.16.M88.4 R4, [R244+0xe100] ;  /* 0x00e10000f404783b */ /* 0x000fee0000000200 */
[----:B------:R-:W-:Y:S01]  /*2e60*/  HMMA.16816.F32 R68, R16, R48, R44 ;  /* 0x000000301044723c */ /* 0x000fe2000000182c */
[----:B------:R-:W3:Y:S07]  /*2e70*/  LDSM.16.M88.4 R44, [R232+0x6900] ;  /* 0x00690000e82c783b */ /* 0x000eee0000000200 */
[-C--:B------:R-:W-:Y:S08]  /*2e80*/  HMMA.16816.F32 R64, R32, R62.reuse, R64 ;  /* 0x0000003e2040723c */ /* 0x080ff00000001840 */
[----:B------:R-:W-:Y:S08]  /*2e90*/  HMMA.16816.F32 R72, R28, R62, R80 ;  /* 0x0000003e1c48723c */ /* 0x000ff00000001850 */
[----:B-1----:R-:W-:Y:S01]  /*2ea0*/  HMMA.16816.F32 R60, R12, R48, R52 ;  /* 0x000000300c3c723c */ /* 0x002fe20000001834 */
[----:B------:R-:W1:Y:S07]  /*2eb0*/  LDSM.16.M88.4 R52, [R243+0x2800] ;  /* 0x00280000f334783b */ /* 0x000e6e0000000200 */
[----:B------:R-:W-:Y:S08]  /*2ec0*/  HMMA.16816.F32 R64, R24, R58, R64 ;  /* 0x0000003a1840723c */ /* 0x000ff00000001840 */
[----:B--2---:R-:W-:Y:S08]  /*2ed0*/  HMMA.16816.F32 R76, R8, R40, R68 ;  /* 0x00000028084c723c */ /* 0x004ff00000001844 */
[----:B------:R-:W-:Y:S08]  /*2ee0*/  HMMA.16816.F32 R72, R20, R58, R72 ;  /* 0x0000003a1448723c */ /* 0x000ff00000001848 */
[----:B---3--:R-:W-:Y:S08]  /*2ef0*/  HMMA.16816.F32 R68, R32, R44, R92 ;  /* 0x0000002c2044723c */ /* 0x008ff0000000185c */
[----:B------:R-:W-:Y:S01]  /*2f00*/  HMMA.16816.F32 R124, R36, R84, R124 ;  /* 0x00000054247c723c */ /* 0x000fe2000000187c */
[----:B------:R-:W-:-:S04]  /*2f10*/  FMUL.FTZ R2, R76, c[0x0][0x320] ;  /* 0x0000c8004c027a20 */ /* 0x000fc80000410000 */
[----:B------:R2:W3:Y:S03]  /*2f20*/  MUFU.TANH R152, R2 ;  /* 0x0000000200987308 */ /* 0x0004e60000002400 */
[C---:B------:R-:W-:Y:S08]  /*2f30*/  HMMA.16816.F32 R108, R36.reuse, R86, R108 ;  /* 0x00000056246c723c */ /* 0x040ff0000000186c */
[----:B------:R-:W-:Y:S01]  /*2f40*/  HMMA.16816.F32 R120, R36, R100, R120 ;  /* 0x000000642478723c */ /* 0x000fe20000001878 */
[----:B--2---:R-:W-:-:S07]  /*2f50*/  FMUL.FTZ R2, R77, c[0x0][0x320] ;  /* 0x0000c8004d027a20 */ /* 0x004fce0000410000 */
[----:B------:R-:W-:Y:S01]  /*2f60*/  HMMA.16816.F32 R116, R36, R102, R116 ;  /* 0x000000662474723c */ /* 0x000fe20000001874 */
[----:B------:R-:W2:Y:S01]  /*2f70*/  LDSM.16.M88.4 R36, [R238+0x6900] ;  /* 0x00690000ee24783b */ /* 0x000ea20000000200 */
[----:B------:R4:W1:Y:S06]  /*2f80*/  MUFU.TANH R151, R2 ;  /* 0x0000000200977308 */ /* 0x00086c0000002400 */
[----:B------:R-:W-:Y:S08]  /*2f90*/  HMMA.16816.F32 R80, R4, R40, R60 ;  /* 0x000000280450723c */ /* 0x000ff0000000183c */
[----:B------:R-:W-:Y:S01]  /*2fa0*/  HMMA.16816.F32 R60, R16, R50, R64 ;  /* 0x00000032103c723c */ /* 0x000fe20000001840 */
[----:B----4-:R-:W-:-:S04]  /*2fb0*/  FMUL.FTZ R2, R78, c[0x0][0x320] ;  /* 0x0000c8004e027a20 */ /* 0x010fc80000410000 */
[----:B------:R4:W1:Y:S03]  /*2fc0*/  MUFU.TANH R150, R2 ;  /* 0x0000000200967308 */ /* 0x0008660000002400 */
[----:B------:R-:W-:Y:S08]  /*2fd0*/  HMMA.16816.F32 R56, R28, R44, R104 ;  /* 0x0000002c1c38723c */ /* 0x000ff00000001868 */
[----:B------:R-:W-:Y:S01]  /*2fe0*/  HMMA.16816.F32 R64, R12, R50, R72 ;  /* 0x000000320c40723c */ /* 0x000fe20000001848 */
[----:B------:R-:W5:Y:S01]  /*2ff0*/  LDSM.16.M88.4 R48, [R237+0x2800] ;  /* 0x00280000ed30783b */ /* 0x000f620000000200 */
[----:B----4-:R-:W-:-:S06]  /*3000*/  FMUL.FTZ R2, R79, c[0x0][0x320] ;  /* 0x0000c8004f027a20 */ /* 0x010fcc0000410000 */
[----:B-1----:R-:W-:Y:S01]  /*3010*/  HMMA.16816.F32 R68, R24, R52, R68 ;  /* 0x000000341844723c */ /* 0x002fe20000001844 */
[----:B------:R1:W4:Y:S07]  /*3020*/  MUFU.TANH R149, R2 ;  /* 0x0000000200957308 */ /* 0x00032e0000002400 */
[----:B------:R-:W-:Y:S08]  /*3030*/  HMMA.16816.F32 R72, R8, R42, R60 ;  /* 0x0000002a0848723c */ /* 0x000ff0000000183c */
[----:B------:R-:W-:Y:S01]  /*3040*/  HMMA.16816.F32 R60, R20, R52, R56 ;  /* 0x00000034143c723c */ /* 0x000fe20000001838 */
[----:B------:R-:W3:Y:S01]  /*3050*/  LDSM.16.M88.4 R56, [R232+0x7100] ;  /* 0x00710000e838783b */ /* 0x000ee20000000200 */
[----:B-1----:R-:W-:-:S04]  /*3060*/  FMUL.FTZ R2, R80, c[0x0][0x320] ;  /* 0x0000c80050027a20 */ /* 0x002fc80000410000 */
[----:B------:R1:W1:Y:S02]  /*3070*/  MUFU.TANH R148, R2 ;  /* 0x0000000200947308 */ /* 0x0002640000002400 */
[----:B------:R-:W-:Y:S08]  /*3080*/  HMMA.16816.F32 R84, R4, R42, R64 ;  /* 0x0000002a0454723c */ /* 0x000ff00000001840 */
[----:B------:R-:W-:Y:S01]  /*3090*/  HMMA.16816.F32 R40, R32, R46, R112 ;  /* 0x0000002e2028723c */ /* 0x000fe20000001870 */
[----:B-1----:R-:W-:-:S07]  /*30a0*/  FMUL.FTZ R2, R81, c[0x0][0x320] ;  /* 0x0000c80051027a20 */ /* 0x002fce0000410000 */
[----:B--2---:R-:W-:Y:S01]  /*30b0*/  HMMA.16816.F32 R64, R16, R36, R68 ;  /* 0x000000241040723c */ /* 0x004fe20000001844 */
[----:B------:R1:W2:Y:S07]  /*30c0*/  MUFU.TANH R135, R2 ;  /* 0x0000000200877308 */ /* 0x0002ae0000002400 */
[----:B------:R-:W-:Y:S08]  /*30d0*/  HMMA.16816.F32 R68, R28, R46, R128 ;  /* 0x0000002e1c44723c */ /* 0x000ff00000001880 */
[----:B------:R-:W-:Y:S01]  /*30e0*/  HMMA.16816.F32 R44, R12, R36, R60 ;  /* 0x000000240c2c723c */ /* 0x000fe2000000183c */
[----:B-1----:R-:W-:-:S04]  /*30f0*/  FMUL.FTZ R2, R82, c[0x0][0x320] ;  /* 0x0000c80052027a20 */ /* 0x002fc80000410000 */
[----:B------:R1:W1:Y:S03]  /*3100*/  MUFU.TANH R133, R2 ;  /* 0x0000000200857308 */ /* 0x0002660000002400 */
[----:B------:R-:W-:Y:S01]  /*3110*/  HMMA.16816.F32 R60, R24, R54, R40 ;  /* 0x00000036183c723c */ /* 0x000fe20000001828 */
[----:B------:R-:W2:Y:S01]  /*3120*/  LDSM.16.M88.4 R40, [R243+0x3000] ;  /* 0x00300000f328783b */ /* 0x000ea20000000200 */
[----:B-1----:R-:W-:Y:S11]  /*3130*/  FMUL.FTZ R2, R83, c[0x0][0x320] ;  /* 0x0000c80053027a20 */ /* 0x002ff60000410000 */
[----:B------:R-:W-:Y:S03]  /*3140*/  @!UPT UIADD3 URZ, URZ, URZ, URZ ;  /* 0x0000003f3f3ff290 */ /* 0x000fe6000fffe03f */
[----:B-----5:R-:W-:Y:S01]  /*3150*/  HMMA.16816.F32 R76, R4, R48, R44 ;  /* 0x00000030044c723c */ /* 0x020fe2000000182c */
[----:B------:R1:W1:Y:S07]  /*3160*/  MUFU.TANH R114, R2 ;  /* 0x0000000200727308 */ /* 0x00026e0000002400 */
[----:B------:R-:W-:Y:S08]  /*3170*/  HMMA.16816.F32 R60, R16, R38, R60 ;  /* 0x00000026103c723c */ /* 0x000ff0000000183c */
[----:B---3--:R-:W-:Y:S01]  /*3180*/  HMMA.16816.F32 R44, R28, R56, R96 ;  /* 0x000000381c2c723c */ /* 0x008fe20000001860 */
[----:B-1----:R-:W-:-:S04]  /*3190*/  FMUL.FTZ R2, R72, c[0x0][0x320] ;  /* 0x0000c80048027a20 */ /* 0x002fc80000410000 */
[----:B------:R1:W3:Y:S02]  /*31a0*/  MUFU.TANH R115, R2 ;  /* 0x0000000200737308 */ /* 0x0002e40000002400 */
[----:B-1----:R-:W-:-:S06]  /*31b0*/  FMUL.FTZ R2, R73, c[0x0][0x320] ;  /* 0x0000c80049027a20 */ /* 0x002fcc0000410000 */
[----:B------:R1:W1:Y:S02]  /*31c0*/  MUFU.TANH R113, R2 ;  /* 0x0000000200717308 */ /* 0x0002640000002400 */
        /* <DEDUP_REMOVED lines=8> */
[----:B-1----:R-:W-:-:S04]  /*3250*/  FMUL.FTZ R2, R84, c[0x0][0x320] ;  /* 0x0000c80054027a20 */ /* 0x002fc80000410000 */
[----:B------:R1:W1:Y:S11]  /*3260*/  MUFU.TANH R106, R2 ;  /* 0x00000002006a7308 */ /* 0x0002760000002400 */
[----:B------:R-:W-:Y:S01]  /*3270*/  HMMA.16816.F32 R64, R12, R38, R64 ;  /* 0x000000260c40723c */ /* 0x000fe20000001840 */
[----:B------:R-:W3:Y:S01]  /*3280*/  LDSM.16.M88.4 R36, [R237+0x3000] ;  /* 0x00300000ed24783b */ /* 0x000ee20000000200 */
[----:B-1----:R-:W-:-:S06]  /*3290*/  FMUL.FTZ R2, R85, c[0x0][0x320] ;  /* 0x0000c80055027a20 */ /* 0x002fcc0000410000 */
[----:B--2---:R-:W-:Y:S01]  /*32a0*/  HMMA.16816.F32 R68, R24, R40, R68 ;  /* 0x000000281844723c */ /* 0x004fe20000001844 */
[----:B------:R1:W2:Y:S11]  /*32b0*/  MUFU.TANH R105, R2 ;  /* 0x0000000200697308 */ /* 0x0002b60000002400 */
[----:B------:R-:W-:Y:S04]  /*32c0*/  @!UPT UIADD3 URZ, URZ, URZ, URZ ;  /* 0x0000003f3f3ff290 */ /* 0x000fe8000fffe03f */
[----:B------:R-:W-:Y:S01]  /*32d0*/  HMMA.16816.F32 R80, R4, R50, R64 ;  /* 0x000000320450723c */ /* 0x000fe20000001840 */
[----:B-1----:R-:W-:-:S04]  /*32e0*/  FMUL.FTZ R2, R86, c[0x0][0x320] ;  /* 0x0000c80056027a20 */ /* 0x002fc80000410000 */
[----:B------:R1:W1:Y:S03]  /*32f0*/  MUFU.TANH R104, R2 ;  /* 0x0000000200687308 */ /* 0x0002660000002400 */
[----:B-----5:R-:W-:Y:S08]  /*3300*/  HMMA.16816.F32 R64, R16, R52, R68 ;  /* 0x000000341040723c */ /* 0x020ff00000001844 */
[----:B------:R-:W-:Y:S01]  /*3310*/  HMMA.16816.F32 R68, R28, R58, R136 ;  /* 0x0000003a1c44723c */ /* 0x000fe20000001888 */
[----:B-1----:R-:W-:-:S04]  /*3320*/  FMUL.FTZ R2, R87, c[0x0][0x320] ;  /* 0x0000c80057027a20 */ /* 0x002fc80000410000 */
[----:B------:R1:W1:Y:S11]  /*3330*/  MUFU.TANH R102, R2 ;  /* 0x0000000200667308 */ /* 0x0002760000002400 */
[----:B------:R-:W-:Y:S08]  /*3340*/  @!UPT UIADD3 URZ, URZ, URZ, URZ ;  /* 0x0000003f3f3ff290 */ /* 0x000ff0000fffe03f */
[----:B------:R-:W-:Y:S01]  /*3350*/  HMMA.16816.F32 R68, R20, R42, R68 ;  /* 0x0000002a1444723c */ /* 0x000fe20000001844 */
[----:B-1----:R-:W-:-:S04]  /*3360*/  FMUL.FTZ R2, R72, c[0x0][0x320] ;  /* 0x0000c80048027a20 */ /* 0x002fc80000410000 */
[----:B------:R1:W1:Y:S02]  /*3370*/  MUFU.TANH R103, R2 ;  /* 0x0000000200677308 */ /* 0x0002640000002400 */
[----:B-1----:R-:W-:Y:S11]  /*3380*/  FMUL.FTZ R2, R73, c[0x0][0x320] ;  /* 0x0000c80049027a20 */ /* 0x002ff60000410000 */
[----:B------:R-:W-:Y:S06]  /*3390*/  @!UPT UIADD3 URZ, URZ, URZ, URZ ;  /* 0x0000003f3f3ff290 */ /* 0x000fec000fffe03f */
[----:B------:R-:W-:Y:S01]  /*33a0*/  HMMA.16816.F32 R68, R12, R54, R68 ;  /* 0x000000360c44723c */ /* 0x000fe20000001844 */
[----:B------:R1:W1:Y:S02]  /*33b0*/  MUFU.TANH R101, R2 ;  /* 0x0000000200657308 */ /* 0x0002640000002400 */
[----:B-1----:R-:W-:-:S06]  /*33c0*/  FMUL.FTZ R2, R74, c[0x0][0x320] ;  /* 0x0000c8004a027a20 */ /* 0x002fcc0000410000 */
[----:B------:R1:W1:Y:S11]  /*33d0*/  MUFU.TANH R100, R2 ;  /* 0x0000000200647308 */ /* 0x0002760000002400 */
[----:B------:R-:W-:Y:S04]  /*33e0*/  @!UPT UIADD3 URZ, URZ, URZ, URZ ;  /* 0x0000003f3f3ff290 */ /* 0x000fe8000fffe03f */
[----:B---3--:R-:W-:Y:S01]  /*33f0*/  HMMA.16816.F32 R68, R4, R38, R68 ;  /* 0x000000260444723c */ /* 0x008fe20000001844 */
[----:B-1----:R-:W-:-:S07]  /*3400*/  FMUL.FTZ R2, R75, c[0x0][0x320] ;  /* 0x0000c8004b027a20 */ /* 0x002fce0000410000 */
[----:B------:R-:W-:Y:S01]  /*3410*/  HMMA.16816.F32 R72, R8, R50, R60 ;  /* 0x000000320848723c */ /* 0x000fe2000000183c */
[----:B------:R1:W3:Y:S07]  /*3420*/  MUFU.TANH R95, R2 ;  /* 0x00000002005f7308 */ /* 0x0002ee0000002400 */
[----:B------:R-:W-:Y:S01]  /*3430*/  HMMA.16816.F32 R60, R20, R40, R44 ;  /* 0x00000028143c723c */ /* 0x000fe2000000182c */
[----:B------:R-:W5:Y:S07]  /*3440*/  LDSM.16.M88.4 R44, [R232+0x7900] ;  /* 0x00790000e82c783b */ /* 0x000f6e0000000200 */
[----:B------:R-:W-:-:S02]  /*3450*/  FMUL.FTZ R68, R68, c[0x0][0x320] ;  /* 0x0000c80044447a20 */ /* 0x000fc40000410000 */
[----:B------:R-:W-:Y:S02]  /*3460*/  FMUL.FTZ R69, R69, c[0x0][0x320] ;  /* 0x0000c80045457a20 */ /* 0x000fe40000410000 */
[----:B------:R-:W-:Y:S01]  /*3470*/  FMUL.FTZ R70, R70, c[0x0][0x320] ;  /* 0x0000c80046467a20 */ /* 0x000fe20000410000 */
[----:B------:R-:W-:Y:S01]  /*3480*/  HMMA.16816.F32 R48, R32, R58, R108 ;  /* 0x0000003a2030723c */ /* 0x000fe2000000186c */
[----:B------:R-:W2:Y:S01]  /*3490*/  MUFU.TANH R68, R68 ;  /* 0x0000004400447308 */ /* 0x000ea20000002400 */
[----:B-1----:R-:W-:-:S07]  /*34a0*/  FMUL.FTZ R2, R76, c[0x0][0x320] ;  /* 0x0000c8004c027a20 */ /* 0x002fce0000410000 */
[----:B------:R1:W1:Y:S02]  /*34b0*/  MUFU.TANH R94, R2 ;  /* 0x00000002005e7308 */ /* 0x0002640000002400 */
[----:B------:R-:W-:Y:S06]  /*34c0*/  HMMA.16816.F32 R56, R12, R52, R60 ;  /* 0x000000340c38723c */ /* 0x000fec000000183c */
[----:B------:R-:W2:Y:S07]  /*34d0*/  MUFU.TANH R69, R69 ;  /* 0x0000004500457308 */ /* 0x000eae0000002400 */
[----:B------:R-:W-:Y:S01]  /*34e0*/  HMMA.16816.F32 R60, R24, R42, R48 ;  /* 0x0000002a183c723c */ /* 0x000fe20000001830 */
[----:B-1----:R-:W-:Y:S01]  /*34f0*/  FMUL.FTZ R2, R77, c[0x0][0x320] ;  /* 0x0000c8004d027a20 */ /* 0x002fe20000410000 */
[----:B------:R-:W1:Y:S01]  /*3500*/  LDSM.16.M88.4 R48, [R243+0x3800] ;  /* 0x00380000f330783b */ /* 0x000e620000000200 */
[----:B------:R-:W1:Y:S03]  /*3510*/  MUFU.TANH R70, R70 ;  /* 0x0000004600467308 */ /* 0x000e660000002400 */
[----:B------:R-:W1:Y:S05]  /*3520*/  LDSM.16.M88.4 R40, [R238+0x7900] ;  /* 0x00790000ee28783b */ /* 0x000e6a0000000200 */
[----:B------:R2:W1:Y:S02]  /*3530*/  MUFU.TANH R93, R2 ;  /* 0x00000002005d7308 */ /* 0x0004640000002400 */
[----:B--2---:R-:W-:-:S06]  /*3540*/  FMUL.FTZ R2, R78, c[0x0][0x320] ;  /* 0x0000c8004e027a20 */ /* 0x004fcc0000410000 */
[----:B------:R2:W1:Y:S02]  /*3550*/  MUFU.TANH R92, R2 ;  /* 0x00000002005c7308 */ /* 0x0004640000002400 */
[----:B--2---:R-:W-:Y:S02]  /*3560*/  FMUL.FTZ R2, R79, c[0x0][0x320] ;  /* 0x0000c8004f027a20 */ /* 0x004fe40000410000 */
[----:B------:R-:W-:Y:S04]  /*3570*/  HMMA.16816.F32 R76, R4, R36, R56 ;  /* 0x00000024044c723c */ /* 0x000fe80000001838 */
[----:B------:R2:W1:Y:S04]  /*3580*/  MUFU.TANH R89, R2 ;  /* 0x0000000200597308 */ /* 0x0004680000002400 */
[----:B------:R-:W-:Y:S08]  /*3590*/  HMMA.16816.F32 R56, R16, R54, R60 ;  /* 0x000000361038723c */ /* 0x000ff0000000183c */
[----:B-----5:R-:W-:Y:S01]  /*35a0*/  HMMA.16816.F32 R60, R28, R44, R140 ;  /* 0x0000002c1c3c723c */ /* 0x020fe2000000188c */
[----:B--2---:R-:W-:-:S04]  /*35b0*/  FMUL.FTZ R2, R72, c[0x0][0x320] ;  /* 0x0000c80048027a20 */ /* 0x004fc80000410000 */
[----:B------:R2:W1:Y:S03]  /*35c0*/  MUFU.TANH R91, R2 ;  /* 0x00000002005b7308 */ /* 0x0004660000002400 */
[----:B------:R-:W-:Y:S01]  /*35d0*/  HMMA.16816.F32 R28, R28, R46, R144 ;  /* 0x0000002e1c1c723c */ /* 0x000fe20000001890 */
[----:B--2---:R-:W-:Y:S11]  /*35e0*/  FMUL.FTZ R2, R73, c[0x0][0x320] ;  /* 0x0000c80049027a20 */ /* 0x004ff60000410000 */
[----:B------:R-:W-:Y:S04]  /*35f0*/  @!UPT UIADD3 URZ, URZ, URZ, URZ ;  /* 0x0000003f3f3ff290 */ /* 0x000fe8000fffe03f */
[----:B-1----:R-:W-:Y:S01]  /*3600*/  HMMA.16816.F32 R60, R20, R48, R60 ;  /* 0x00000030143c723c */ /* 0x002fe2000000183c */
[----:B------:R1:W2:Y:S02]  /*3610*/  MUFU.TANH R90, R2 ;  /* 0x00000002005a7308 */ /* 0x0002a40000002400 */
        /* <DEDUP_REMOVED lines=8> */
[----:B------:R-:W-:Y:S08]  /*36a0*/  @!UPT UIADD3 URZ, URZ, URZ, URZ ;  /* 0x0000003f3f3ff290 */ /* 0x000ff0000fffe03f */
[----:B------:R-:W-:Y:S01]  /*36b0*/  HMMA.16816.F32 R52, R24, R48, R64 ;  /* 0x000000301834723c */ /* 0x000fe20000001840 */
[----:B-1----:R-:W-:-:S07]  /*36c0*/  FMUL.FTZ R2, R81, c[0x0][0x320] ;  /* 0x0000c80051027a20 */ /* 0x002fce0000410000 */
[----:B------:R-:W-:Y:S01]  /*36d0*/  HMMA.16816.F32 R64, R8, R38, R56 ;  /* 0x000000260840723c */ /* 0x000fe20000001838 */
[----:B------:R1:W1:Y:S07]  /*36e0*/  MUFU.TANH R85, R2 ;  /* 0x0000000200557308 */ /* 0x00026e0000002400 */
[----:B------:R-:W-:Y:S01]  /*36f0*/  HMMA.16816.F32 R56, R32, R46, R116 ;  /* 0x0000002e2038723c */ /* 0x000fe20000001874 */
[----:B------:R-:W5:Y:S01]  /*3700*/  LDSM.16.M88.4 R32, [R237+0x3800] ;  /* 0x00380000ed20783b */ /* 0x000f620000000200 */
[----:B------:R-:W-:-:S06]  /*3710*/  DEPBAR.LE SB0, 0x0 ;  /* 0x000080000000791a */ /* 0x000fcc0000000000 */
[----:B------:R-:W-:Y:S01]  /*3720*/  HMMA.16816.F32 R52, R16, R40, R52 ;  /* 0x000000281034723c */ /* 0x000fe20000001834 */
[----:B-1----:R-:W-:-:S04]  /*3730*/  FMUL.FTZ R2, R82, c[0x0][0x320] ;  /* 0x0000c80052027a20 */ /* 0x002fc80000410000 */
[----:B------:R1:W1:Y:S03]  /*3740*/  MUFU.TANH R82, R2 ;  /* 0x0000000200527308 */ /* 0x0002660000002400 */
[----:B------:R-:W-:Y:S01]  /*3750*/  HMMA.16816.F32 R36, R12, R40, R60 ;  /* 0x000000280c24723c */ /* 0x000fe2000000183c */
[----:B------:R-:W-:Y:S02]  /*3760*/  FMUL.FTZ R65, R65, c[0x0][0x320] ;  /* 0x0000c80041417a20 */ /* 0x000fe40000410000 */
[----:B------:R-:W-:Y:S02]  /*3770*/  FMUL.FTZ R66, R66, c[0x0][0x320] ;  /* 0x0000c80042427a20 */ /* 0x000fe40000410000 */
[----:B------:R-:W-:Y:S02]  /*3780*/  FMUL.FTZ R67, R67, c[0x0][0x320] ;  /* 0x0000c80043437a20 */ /* 0x000fe40000410000 */
[----:B------:R-:W2:Y:S01]  /*3790*/  MUFU.TANH R65, R65 ;  /* 0x0000004100417308 */ /* 0x000ea20000002400 */
[----:B------:R-:W-:Y:S01]  /*37a0*/  HMMA.16816.F32 R24, R24, R50, R56 ;  /* 0x000000321818723c */ /* 0x000fe20000001838 */
[----:B-1----:R-:W-:-:S06]  /*37b0*/  FMUL.FTZ R2, R83, c[0x0][0x320] ;  /* 0x0000c80053027a20 */ /* 0x002fcc0000410000 */
[----:B------:R-:W1:Y:S01]  /*37c0*/  MUFU.TANH R66, R66 ;  /* 0x0000004200427308 */ /* 0x000e620000002400 */
[----:B------:R-:W-:Y:S07]  /*37d0*/  HMMA.16816.F32 R48, R20, R50, R28 ;  /* 0x000000321430723c */ /* 0x000fee000000181c */
[----:B------:R1:W1:Y:S01]  /*37e0*/  MUFU.TANH R81, R2 ;  /* 0x0000000200517308 */ /* 0x0002620000002400 */
[----:B-----5:R-:W-:Y:S07]  /*37f0*/  HMMA.16816.F32 R52, R8, R32, R52 ;  /* 0x000000200834723c */ /* 0x020fee0000001834 */
[----:B------:R-:W2:Y:S01]  /*3800*/  MUFU.TANH R67, R67 ;  /* 0x0000004300437308 */ /* 0x000ea20000002400 */
[----:B------:R-:W-:Y:S01]  /*3810*/  HMMA.16816.F32 R16, R16, R42, R24 ;  /* 0x0000002a1010723c */ /* 0x000fe20000001818 */
[----:B-1----:R-:W-:-:S07]  /*3820*/  FMUL.FTZ R2, R72, c[0x0][0x320] ;  /* 0x0000c80048027a20 */ /* 0x002fce0000410000 */
[----:B------:R-:W-:Y:S01]  /*3830*/  HMMA.16816.F32 R12, R12, R42, R48 ;  /* 0x0000002a0c0c723c */ /* 0x000fe20000001830 */
[----:B------:R1:W1:Y:S07]  /*3840*/  MUFU.TANH R83, R2 ;  /* 0x0000000200537308 */ /* 0x00026e0000002400 */
[----:B------:R-:W-:Y:S01]  /*3850*/  HMMA.16816.F32 R20, R4, R32, R36 ;  /* 0x000000200414723c */ /* 0x000fe20000001824 */
[----:B------:R-:W-:Y:S02]  /*3860*/  FMUL.FTZ R52, R52, c[0x0][0x320] ;  /* 0x0000c80034347a20 */ /* 0x000fe40000410000 */
[----:B------:R-:W-:-:S02]  /*3870*/  FMUL.FTZ R53, R53, c[0x0][0x320] ;  /* 0x0000c80035357a20 */ /* 0x000fc40000410000 */
[----:B------:R-:W-:Y:S02]  /*3880*/  FMUL.FTZ R54, R54, c[0x0][0x320] ;  /* 0x0000c80036367a20 */ /* 0x000fe40000410000 */
[----:B------:R-:W2:Y:S01]  /*3890*/  MUFU.TANH R52, R52 ;  /* 0x0000003400347308 */ /* 0x000ea20000002400 */
[----:B------:R-:W-:Y:S01]  /*38a0*/  HMMA.16816.F32 R8, R8, R34, R16 ;  /* 0x000000220808723c */ /* 0x000fe20000001810 */
[----:B-1----:R-:W-:-:S06]  /*38b0*/  FMUL.FTZ R2, R73, c[0x0][0x320] ;  /* 0x0000c80049027a20 */ /* 0x002fcc0000410000 */
[----:B------:R1:W1:Y:S01]  /*38c0*/  MUFU.TANH R84, R2 ;  /* 0x0000000200547308 */ /* 0x0002620000002400 */
[----:B------:R-:W-:Y:S07]  /*38d0*/  HMMA.16816.F32 R4, R4, R34, R12 ;  /* 0x000000220404723c */ /* 0x000fee000000180c */
[----:B------:R-:W2:Y:S01]  /*38e0*/  MUFU.TANH R53, R53 ;  /* 0x0000003500357308 */ /* 0x000ea20000002400 */
[----:B------:R-:W-:Y:S01]  /*38f0*/  FMUL.FTZ R20, R20, c[0x0][0x320] ;  /* 0x0000c80014147a20 */ /* 0x000fe20000410000 */
[----:B------:R-:W-:Y:S01]  /*3900*/  SHF.R.S32.HI R15, RZ, 0x1f, R134 ;  /* 0x0000001fff0f7819 */ /* 0x000fe20000011486 */
[----:B------:R-:W-:-:S02]  /*3910*/  FMUL.FTZ R21, R21, c[0x0][0x320] ;  /* 0x0000c80015157a20 */ /* 0x000fc40000410000 */
[----:B------:R-:W-:Y:S02]  /*3920*/  FMUL.FTZ R22, R22, c[0x0][0x320] ;  /* 0x0000c80016167a20 */ /* 0x000fe40000410000 */
[----:B------:R-:W-:Y:S01]  /*3930*/  FMUL.FTZ R23, R23, c[0x0][0x320] ;  /* 0x0000c80017177a20 */ /* 0x000fe20000410000 */
[----:B------:R-:W2:Y:S01]  /*3940*/  MUFU.TANH R54, R54 ;  /* 0x0000003600367308 */ /* 0x000ea20000002400 */
[----:B-1----:R-:W-:Y:S02]  /*3950*/  FMUL.FTZ R2, R74, c[0x0][0x320] ;  /* 0x0000c8004a027a20 */ /* 0x002fe40000410000 */
[----:B------:R-:W-:Y:S02]  /*3960*/  FMUL.FTZ R8, R8, c[0x0][0x320] ;  /* 0x0000c80008087a20 */ /* 0x000fe40000410000 */
[----:B------:R-:W-:Y:S02]  /*3970*/  FMUL.FTZ R9, R9, c[0x0][0x320] ;  /* 0x0000c80009097a20 */ /* 0x000fe40000410000 */
[----:B------:R-:W-:Y:S01]  /*3980*/  FMUL.FTZ R10, R10, c[0x0][0x320] ;  /* 0x0000c8000a0a7a20 */ /* 0x000fe20000410000 */
[----:B------:R1:W1:Y:S01]  /*3990*/  MUFU.TANH R80, R2 ;  /* 0x0000000200507308 */ /* 0x0002620000002400 */
[----:B------:R-:W-:-:S02]  /*39a0*/  FMUL.FTZ R11, R11, c[0x0][0x320] ;  /* 0x0000c8000b0b7a20 */ /* 0x000fc40000410000 */
[----:B------:R-:W-:Y:S02]  /*39b0*/  FMUL.FTZ R5, R5, c[0x0][0x320] ;  /* 0x0000c80005057a20 */ /* 0x000fe40000410000 */
[----:B------:R-:W-:Y:S02]  /*39c0*/  FMUL.FTZ R6, R6, c[0x0][0x320] ;  /* 0x0000c80006067a20 */ /* 0x000fe40000410000 */
[----:B------:R-:W-:Y:S01]  /*39d0*/  FMUL.FTZ R7, R7, c[0x0][0x320] ;  /* 0x0000c80007077a20 */ /* 0x000fe20000410000 */
[----:B------:R-:W2:Y:S01]  /*39e0*/  MUFU.TANH R33, R20 ;  /* 0x0000001400217308 */ /* 0x000ea20000002400 */
[----:B------:R-:W-:Y:S02]  /*39f0*/  FMUL.FTZ R4, R4, c[0x0][0x320] ;  /* 0x0000c80004047a20 */ /* 0x000fe40000410000 */
[----:B-1----:R-:W-:-:S05]  /*3a00*/  FMUL.FTZ R2, R75, c[0x0][0x320] ;  /* 0x0000c8004b027a20 */ /* 0x002fca0000410000 */
[----:B------:R-:W1:Y:S08]  /*3a10*/  MUFU.TANH R32, R21 ;  /* 0x0000001500207308 */ /* 0x000e700000002400 */
[----:B------:R5:W1:Y:S08]  /*3a20*/  MUFU.TANH R75, R2 ;  /* 0x00000002004b7308 */ /* 0x000a700000002400 */
[----:B------:R-:W1:Y:S01]  /*3a30*/  MUFU.TANH R31, R22 ;  /* 0x00000016001f7308 */ /* 0x000e620000002400 */
[----:B-----5:R-:W-:-:S07]  /*3a40*/  FMUL.FTZ R2, R76, c[0x0][0x320] ;  /* 0x0000c8004c027a20 */ /* 0x020fce0000410000 */
        /* <DEDUP_REMOVED lines=16> */
[----:B------:R5:W1:Y:S08]  /*3b50*/  MUFU.TANH R28, R4 ;  /* 0x00000004001c7308 */ /* 0x000a700000002400 */
[----:B------:R1:W1:Y:S01]  /*3b60*/  MUFU.TANH R44, R2 ;  /* 0x00000002002c7308 */ /* 0x0002620000002400 */
[----:B-----5:R-:W-:Y:S01]  /*3b70*/  LOP3.LUT R4, R154, R153, RZ, 0xfc, !PT ;  /* 0x000000999a047212 */ /* 0x020fe200078efcff */
[----:B-1----:R-:W-:-:S06]  /*3b80*/  FMUL.FTZ R2, R71, c[0x0][0x320] ;  /* 0x0000c80047027a20 */ /* 0x002fcc0000410000 */
[----:B------:R1:W1:Y:S02]  /*3b90*/  MUFU.TANH R40, R2 ;  /* 0x0000000200287308 */ /* 0x0002640000002400 */
[----:B-1----:R-:W-:-:S06]  /*3ba0*/  FMUL.FTZ R2, R55, c[0x0][0x320] ;  /* 0x0000c80037027a20 */ /* 0x002fcc0000410000 */
[----:B------:R1:W1:Y:S02]  /*3bb0*/  MUFU.TANH R190, R2 ;  /* 0x0000000200be7308 */ /* 0x0002640000002400 */
[----:B-1----:R-:W-:-:S05]  /*3bc0*/  IADD3 R2, R156, 0x100, RZ ;  /* 0x000001009c027810 */ /* 0x002fca0007ffe0ff */
[----:B------:R1:W-:Y:S04]  /*3bd0*/  STL [R1+0x2c], R2 ;  /* 0x00002c0201007387 */ /* 0x0003e80000100800 */
[----:B------:R-:W-:Y:S06]  /*3be0*/  BAR.SYNC.DEFER_BLOCKING 0x0 ;  /* 0x0000000000007b1d */ /* 0x000fec0000010000 */
[----:B------:R-:W-:Y:S05]  /*3bf0*/  @P2 BRA `(.L_x_753) ;  /* 0x0000049000002947 */ /* 0x000fea0003800000 */
[----:B--234-:R-:W-:Y:S01]  /*3c00*/  ULEA UR4, UR11, UR9, 0x6 ;  /* 0x000000090b047291 */ /* 0x01cfe2000f8e303f */
[----:B------:R-:W-:-:S05]  /*3c10*/  IMAD.MOV.U32 R9, RZ, RZ, RZ ;  /* 0x000000ffff097224 */ /* 0x000fca00078e00ff */
[----:B------:R-:W-:-:S05]  /*3c20*/  IMAD.U32 R5, RZ, RZ, UR4 ;  /* 0x00000004ff057e24 */ /* 0x000fca000f8e00ff */
[----:B------:R-:W-:-:S05]  /*3c30*/  IADD3 R5, R5, -0x80, R158 ;  /* 0xffffff8005057810 */ /* 0x000fca0007ffe09e */
[----:B------:R-:W-:-:S04]  /*3c40*/  @P1 IMAD.HI.U32 R6, R5, c[0x0][0x2bc], RZ ;  /* 0x0000af0005061a27 */ /* 0x000fc800078e00ff */
[----:B-1----:R-:W-:Y:S01]  /*3c50*/  IMAD.MOV.U32 R2, RZ, RZ, R5 ;  /* 0x000000ffff027224 */ /* 0x002fe200078e0005 */
        /* <DEDUP_REMOVED lines=9> */
[----:B------:R-:W-:Y:S01]  /*3cf0*/  SEL R25, RZ, 0x10, P3 ;  /* 0x00000010ff197807 */ /* 0x000fe20001800000 */
[----:B------:R-:W-:Y:S01]  /*3d00*/  IMAD R10, R2, c[0x0][0x2b8], R5 ;  /* 0x0000ae00020a7a24 */ /* 0x000fe200078e0205 */
[----:B------:R-:W-:Y:S02]  /*3d10*/  IADD3 R22, -R26, 0x10, RZ ;  /* 0x000000101a167810 */ /* 0x000fe40007ffe1ff */
[----:B------:R-:W-:Y:S02]  /*3d20*/  IADD3 R11, -R25, 0x10, RZ ;  /* 0x00000010190b7810 */ /* 0x000fe40007ffe1ff */
[----:B------:R-:W-:Y:S01]  /*3d30*/  SHF.R.S32.HI R2, RZ, 0x1f, R10 ;  /* 0x0000001fff027819 */ /* 0x000fe2000001140a */
[----:B------:R-:W-:Y:S01]  /*3d40*/  STL [R1+0x30], R10 ;  /* 0x0000300a01007387 */ /* 0x000fe20000100800 */
[----:B------:R-:W-:-:S02]  /*3d50*/  LOP3.LUT R22, R22, 0xf, RZ, 0xc0, !PT ;  /* 0x0000000f16167812 */ /* 0x000fc400078ec0ff */
[----:B------:R-:W-:Y:S01]  /*3d60*/  LOP3.LUT R11, R11, 0xf, RZ, 0xc0, !PT ;  /* 0x0000000f0b0b7812 */ /* 0x000fe200078ec0ff */
[----:B------:R-:W-:-:S04]  /*3d70*/  IMAD R2, R2, c[0x0][0x1e0], RZ ;  /* 0x0000780002027a24 */ /* 0x000fc800078e02ff */
[C---:B------:R-:W-:Y:S02]  /*3d80*/  IMAD R2, R10.reuse, c[0x0][0x1e4], R2 ;  /* 0x000079000a027a24 */ /* 0x040fe400078e0202 */
[----:B-1----:R-:W-:-:S04]  /*3d90*/  IMAD.WIDE.U32 R6, R10, c[0x0][0x1e0], RZ ;  /* 0x000078000a067a25 */ /* 0x002fc800078e00ff */
[----:B------:R-:W-:Y:S01]  /*3da0*/  IMAD.IADD R7, R7, 0x1, R2 ;  /* 0x0000000107077824 */ /* 0x000fe200078e0202 */
[----:B--2---:R-:W-:-:S03]  /*3db0*/  SHF.R.S32.HI R2, RZ, 0x1f, R9 ;  /* 0x0000001fff027819 */ /* 0x004fc60000011409 */
[----:B------:R-:W-:Y:S01]  /*3dc0*/  IMAD.WIDE.U32 R6, R9, c[0x0][0x1f0], R6 ;  /* 0x00007c0009067a25 */ /* 0x000fe200078e0006 */
[----:B------:R-:W-:Y:S03]  /*3dd0*/  STL [R1+0x28], R9 ;  /* 0x0000280901007387 */ /* 0x000fe60000100800 */
[----:B------:R-:W-:-:S04]  /*3de0*/  IMAD R2, R2, c[0x0][0x1f0], RZ ;  /* 0x00007c0002027a24 */ /* 0x000fc800078e02ff */
[----:B------:R-:W-:Y:S01]  /*3df0*/  IMAD R5, R9, c[0x0][0x1f4], R2 ;  /* 0x00007d0009057a24 */ /* 0x000fe200078e0202 */
[----:B------:R-:W-:-:S04]  /*3e00*/  IADD3 R2, P2, R6, UR20, RZ ;  /* 0x0000001406027c10 */ /* 0x000fc8000ff5e0ff */
[----:B------:R-:W-:Y:S02]  /*3e10*/  IADD3.X R6, R7, UR18, R5, P2, !PT ;  /* 0x0000001207067c10 */ /* 0x000fe400097fe405 */
[----:B------:R-:W-:-:S04]  /*3e20*/  LEA R5, P2, R2, c[0x0][0x1c8], 0x1 ;  /* 0x0000720002057a11 */ /* 0x000fc800078408ff */
[----:B------:R-:W-:Y:S01]  /*3e30*/  LEA.HI.X R2, R2, c[0x0][0x1cc], R6, 0x1, P2 ;  /* 0x0000730002027a11 */ /* 0x000fe200010f0c06 */
[----:B------:R-:W1:Y:S01]  /*3e40*/  SHFL.IDX PT, R10, R5, 0x3, 0x181f ;  /* 0x00781f00050a7f89 */ /* 0x000e6200000e0000 */
[----:B------:R-:W-:-:S03]  /*3e50*/  SHF.L.U64.HI R6, R132, 0x1, R157 ;  /* 0x0000000184067819 */ /* 0x000fc6000001029d */
[----:B------:R-:W2:Y:S04]  /*3e60*/  SHFL.IDX PT, R7, R2, 0x3, 0x181f ;  /* 0x00781f0002077f89 */ /* 0x000ea800000e0000 */
[----:B------:R-:W3:Y:S04]  /*3e70*/  SHFL.IDX PT, R18, R5, RZ, 0x181f ;  /* 0x00181fff05127589 */ /* 0x000ee800000e0000 */
[----:B------:R-:W-:Y:S04]  /*3e80*/  SHFL.IDX PT, R14, R5, 0x1, 0x181f ;  /* 0x00381f00050e7f89 */ /* 0x000fe800000e0000 */
[----:B------:R-:W4:Y:S04]  /*3e90*/  SHFL.IDX PT, R8, R2, RZ, 0x181f ;  /* 0x00181fff02087589 */ /* 0x000f2800000e0000 */
[----:B------:R5:W5:Y:S04]  /*3ea0*/  SHFL.IDX PT, R9, R5, 0x2, 0x181f ;  /* 0x00581f0005097f89 */ /* 0x000b6800000e0000 */
[----:B------:R-:W5:Y:S01]  /*3eb0*/  SHFL.IDX PT, R13, R2, 0x1, 0x181f ;  /* 0x00381f00020d7f89 */ /* 0x000f6200000e0000 */
[----:B-1----:R-:W-:-:S03]  /*3ec0*/  IADD3 R22, P5, P2, R22, R10, R12 ;  /* 0x0000000a16167210 */ /* 0x002fc60007abe00c */
[----:B------:R1:W1:Y:S01]  /*3ed0*/  SHFL.IDX PT, R24, R2, 0x2, 0x181f ;  /* 0x00581f0002187f89 */ /* 0x00026200000e0000 */
[----:B--2---:R-:W-:Y:S02]  /*3ee0*/  IADD3.X R23, RZ, R7, R6, P5, P2 ;  /* 0x00000007ff177210 */ /* 0x004fe40002fe4406 */
[----:B---3--:R-:W-:-:S05]  /*3ef0*/  IADD3 R20, P6, R18, R12, RZ ;  /* 0x0000000c12147210 */ /* 0x008fca0007fde0ff */
[----:B----4-:R-:W-:Y:S01]  /*3f00*/  IMAD.X R21, R8, 0x1, R6, P6 ;  /* 0x0000000108157824 */ /* 0x010fe200030e0606 */
[----:B-----5:R-:W-:-:S04]  /*3f10*/  SHF.L.U64.HI R5, R134, 0x1, R15 ;  /* 0x0000000186057819 */ /* 0x020fc8000001020f */
[----:B------:R2:W-:Y:S01]  /*3f20*/  LDGSTS.E.BYPASS.LTC128B.128 [R156+0x4100], [R20.64], !P4 ;  /* 0x04100000149c7fae */ /* 0x0005e2000e101d4c */
[----:B-1----:R-:W-:-:S05]  /*3f30*/  IMAD.SHL.U32 R2, R134, 0x2, RZ ;  /* 0x0000000286027824 */ /* 0x002fca00078e00ff */
[----:B------:R-:W-:-:S04]  /*3f40*/  IADD3 R10, P5, P2, R11, R10, R2 ;  /* 0x0000000a0b0a7210 */ /* 0x000fc80007abe002 */
[--C-:B------:R-:W-:Y:S02]  /*3f50*/  IADD3.X R11, RZ, R7, R5.reuse, P5, P2 ;  /* 0x00000007ff0b7210 */ /* 0x100fe40002fe4405 */
[----:B------:R-:W-:Y:S02]  /*3f60*/  IADD3 R18, P5, R18, R2, RZ ;  /* 0x0000000212127210 */ /* 0x000fe40007fbe0ff */
[C---:B------:R-:W-:Y:S02]  /*3f70*/  IADD3 R16, P2, R14.reuse, R12, RZ ;  /* 0x0000000c0e107210 */ /* 0x040fe40007f5e0ff */
[----:B------:R-:W-:Y:S01]  /*3f80*/  IADD3 R14, P6, R14, R2, RZ ;  /* 0x000000020e0e7210 */ /* 0x000fe20007fde0ff */
[--C-:B------:R-:W-:Y:S01]  /*3f90*/  IMAD.X R19, R8, 0x1, R5.reuse, P5 ;  /* 0x0000000108137824 */ /* 0x100fe200028e0605 */
[----:B------:R-:W-:Y:S01]  /*3fa0*/  IADD3 R12, P5, R9, R12, RZ ;  /* 0x0000000c090c7210 */ /* 0x000fe20007fbe0ff */
[--C-:B------:R-:W-:Y:S01]  /*3fb0*/  IMAD.X R17, R13, 0x1, R6.reuse, P2 ;  /* 0x000000010d117824 */ /* 0x100fe200010e0606 */
        /* <DEDUP_REMOVED lines=13> */
.L_x_753:
[----:B-1234-:R-:W-:Y:S01]  /*4090*/  LOP3.LUT R2, R155, 0xffffffe0, RZ, 0xc0, !PT ;  /* 0xffffffe09b027812 */ /* 0x01efe200078ec0ff */
[----:B------:R-:W-:Y:S01]  /*40a0*/  IMAD.U32 R5, RZ, RZ, UR15 ;  /* 0x0000000fff057e24 */ /* 0x000fe2000f8e00ff */
[----:B------:R-:W-:Y:S01]  /*40b0*/  STL [R1+0x8c], R251 ;  /* 0x00008cfb01007387 */ /* 0x000fe20000100800 */
[----:B------:R-:W-:-:S02]  /*40c0*/  IMAD.SHL.U32 R233, R4, 0x2, RZ ;  /* 0x0000000204e97824 */ /* 0x000fc400078e00ff */
[----:B------:R-:W-:Y:S01]  /*40d0*/  IMAD.IADD R2, R159, 0x1, -R2 ;  /* 0x000000019f027824 */ /* 0x000fe200078e0a02 */
[----:B------:R-:W-:Y:S01]  /*40e0*/  STL [R1+0x88], R250 ;  /* 0x000088fa01007387 */ /* 0x000fe20000100800 */
[----:B------:R-:W-:Y:S01]  /*40f0*/  IMAD R234, R3, 0x2, R233 ;  /* 0x0000000203ea7824 */ /* 0x000fe200078e02e9 */
[C---:B------:R-:W-:Y:S02]  /*4100*/  LEA R236, R0.reuse, R233, 0x1 ;  /* 0x000000e900ec7211 */ /* 0x040fe400078e08ff */
[----:B------:R-:W-:Y:S01]  /*4110*/  SHF.R.S32.HI R8, RZ, 0x1f, R2 ;  /* 0x0000001fff087819 */ /* 0x000fe20000011402 */
[----:B------:R-:W-:Y:S01]  /*4120*/  STL [R1+0x84], R249 ;  /* 0x000084f901007387 */ /* 0x000fe20000100800 */
[----:B------:R-:W-:Y:S02]  /*4130*/  IMAD R235, R0, 0x2, R234 ;  /* 0x0000000200eb7824 */ /* 0x000fe400078e02ea */
[----:B------:R-:W-:Y:S01]  /*4140*/  LEA.HI R8, R8, R2, RZ, 0x2 ;  /* 0x0000000208087211 */ /* 0x000fe200078f10ff */
[----:B------:R-:W-:Y:S03]  /*4150*/  STL [R1+0x80], R248 ;  /* 0x000080f801007387 */ /* 0x000fe60000100800 */
[----:B------:R-:W-:Y:S01]  /*4160*/  LOP3.LUT R8, R8, 0x7ffffffc, RZ, 0xc0, !PT ;  /* 0x7ffffffc08087812 */ /* 0x000fe200078ec0ff */
[----:B------:R-:W-:Y:S03]  /*4170*/  STL [R1+0x7c], R247 ;  /* 0x00007cf701007387 */ /* 0x000fe60000100800 */
[----:B------:R-:W-:Y:S01]  /*4180*/  IADD3 R8, R2, -R8, RZ ;  /* 0x8000000802087210 */ /* 0x000fe20007ffe0ff */
[----:B------:R-:W-:Y:S04]  /*4190*/  STL [R1+0x78], R246 ;  /* 0x000078f601007387 */ /* 0x000fe80000100800 */
[----:B------:R-:W-:Y:S01]  /*41a0*/  IMAD R8, R8, -0x2, R5 ;  /* 0xfffffffe08087824 */ /* 0x000fe200078e0205 */
[----:B------:R-:W-:Y:S04]  /*41b0*/  STL [R1+0x74], R245 ;  /* 0x000074f501007387 */ /* 0x000fe80000100800 */
[C---:B------:R-:W-:Y:S01]  /*41c0*/  ISETP.GT.AND P2, PT, R8.reuse, RZ, PT ;  /* 0x000000ff0800720c */ /* 0x040fe20003f44270 */
[----:B------:R-:W-:Y:S01]  /*41d0*/  STL [R1+0x70], R244 ;  /* 0x000070f401007387 */ /* 0x000fe20000100800 */
[----:B------:R-:W-:-:S02]  /*41e0*/  ISETP.GT.AND P6, PT, R8, 0x1, PT ;  /* 0x000000010800780c */ /* 0x000fc40003fc4270 */
[----:B------:R-:W-:Y:S01]  /*41f0*/  ISETP.GT.AND P5, PT, R8, 0x8, PT ;  /* 0x000000080800780c */ /* 0x000fe20003fa4270 */
[----:B------:R-:W-:Y:S01]  /*4200*/  STL [R1+0x6c], R243 ;  /* 0x00006cf301007387 */ /* 0x000fe20000100800 */
[----:B------:R-:W-:Y:S02]  /*4210*/  FSEL R6, R148, -INF , P2 ;  /* 0xff80000094067808 */ /* 0x000fe40001000000 */
[----:B------:R-:W-:Y:S01]  /*4220*/  FSEL R7, R135, -INF , P6 ;  /* 0xff80000087077808 */ /* 0x000fe20003000000 */
[----:B------:R-:W-:Y:S01]  /*4230*/  STL [R1+0x68], R242 ;  /* 0x000068f201007387 */ /* 0x000fe20000100800 */
[----:B------:R-:W-:Y:S02]  /*4240*/  FSEL R11, R133, -INF , P2 ;  /* 0xff800000850b7808 */ /* 0x000fe40001000000 */
[----:B------:R-:W-:Y:S01]  /*4250*/  FSEL R120, R150, -INF , P2 ;  /* 0xff80000096787808 */ /* 0x000fe20001000000 */
[----:B------:R-:W-:Y:S01]  /*4260*/  STL [R1+0x64], R241 ;  /* 0x000064f101007387 */ /* 0x000fe20000100800 */
[----:B------:R-:W-:-:S02]  /*4270*/  FSEL R96, R152, -INF , P2 ;  /* 0xff80000098607808 */ /* 0x000fc40001000000 */
[----:B------:R-:W-:Y:S01]  /*4280*/  ISETP.GT.AND P2, PT, R8, 0x9, PT ;  /* 0x000000090800780c */ /* 0x000fe20003f44270 */
[----:B------:R-:W-:Y:S01]  /*4290*/  STL [R1+0x60], R240 ;  /* 0x000060f001007387 */ /* 0x000fe20000100800 */
[----:B------:R-:W-:Y:S02]  /*42a0*/  FSEL R9, R106, -INF , P5 ;  /* 0xff8000006a097808 */ /* 0x000fe40002800000 */
[----:B------:R-:W-:Y:S01]  /*42b0*/  FMNMX.FTZ R2, R6, R7, !PT ;  /* 0x0000000706027209 */ /* 0x000fe20007810000 */
        /* <DEDUP_REMOVED lines=15> */
[----:B------:R1:W-:Y:S01]  /*43b0*/  STL [R1+0x48], R132 ;  /* 0x0000488401007387 */ /* 0x0003e20000100800 */
[----:B------:R-:W-:Y:S02]  /*43c0*/  FSEL R17, R94, -INF , P6 ;  /* 0xff8000005e117808 */ /* 0x000fe40003000000 */
[----:B------:R-:W-:Y:S01]  /*43d0*/  FMNMX.FTZ R2, R10, R2, !PT ;  /* 0x000000020a027209 */ /* 0x000fe20007810000 */
[----:B------:R-:W-:Y:S01]  /*43e0*/  LDSM.16.MT88.4 R60, [R235+0x900] ;  /* 0x00090000eb3c783b */ /* 0x000fe20000004200 */
[----:B------:R-:W-:Y:S02]  /*43f0*/  FSEL R16, R102, -INF , P2 ;  /* 0xff80000066107808 */ /* 0x000fe40001000000 */
[----:B------:R-:W-:Y:S01]  /*4400*/  FSEL R123, R107, -INF , P2 ;  /* 0xff8000006b7b7808 */ /* 0x000fe20001000000 */
[----:B------:R-:W-:Y:S01]  /*4410*/  LDSM.16.MT88.4 R56, [R233+0x900] ;  /* 0x00090000e938783b */ /* 0x000fe20000004200 */
[----:B------:R-:W-:-:S02]  /*4420*/  FSEL R99, R113, -INF , P2 ;  /* 0xff80000071637808 */ /* 0x000fc40001000000 */
[----:B------:R-:W-:Y:S01]  /*4430*/  ISETP.GT.AND P2, PT, R8, 0x18, PT ;  /* 0x000000180800780c */ /* 0x000fe20003f44270 */
[----:B------:R-:W-:Y:S01]  /*4440*/  LDSM.16.MT88.4 R104, [R236+0x2100] ;  /* 0x00210000ec68783b */ /* 0x000fe20000004200 */
        /* <DEDUP_REMOVED lines=11> */
[----:B------:R-:W0:Y:S01]  /*4500*/  LDGDEPBAR ;  /* 0x00000000000079af */ /* 0x000e220000000000 */
[----:B------:R-:W-:Y:S02]  /*4510*/  FSEL R22, R89, -INF , P5 ;  /* 0xff80000059167808 */ /* 0x000fe40002800000 */
[----:B------:R-:W-:Y:S02]  /*4520*/  FSEL R125, R95, -INF , P5 ;  /* 0xff8000005f7d7808 */ /* 0x000fe40002800000 */
[----:B------:R-:W-:Y:S01]  /*4530*/  FSEL R113, R101, -INF , P5 ;  /* 0xff80000065717808 */ /* 0x000fe20002800000 */
[----:B------:R-:W-:Y:S01]  /*4540*/  LDSM.16.MT88.4 R92, [R233+0x2100] ;  /* 0x00210000e95c783b */ /* 0x000fe20000004200 */
[----:B------:R-:W-:-:S02]  /*4550*/  ISETP.GT.AND P5, PT, R8, 0x20, PT ;  /* 0x000000200800780c */ /* 0x000fc40003fa4270 */
[----:B------:R-:W-:Y:S01]  /*4560*/  FSEL R20, R85, -INF , P6 ;  /* 0xff80000055147808 */ /* 0x000fe20003000000 */
[----:B------:R-:W-:Y:S01]  /*4570*/  LDSM.16.MT88.4 R100, [R234+0x2100] ;  /* 0x00210000ea64783b */ /* 0x000fe20000004200 */
[----:B------:R-:W-:Y:S02]  /*4580*/  FMNMX.FTZ R2, R19, R2, !PT ;  /* 0x0000000213027209 */ /* 0x000fe40007810000 */
[----:B------:R-:W-:Y:S02]  /*4590*/  FSEL R23, R82, -INF , P2 ;  /* 0xff80000052177808 */ /* 0x000fe40001000000 */
[----:B------:R-:W-:Y:S02]  /*45a0*/  FSEL R126, R88, -INF , P2 ;  /* 0xff800000587e7808 */ /* 0x000fe40001000000 */
[----:B------:R-:W-:Y:S02]  /*45b0*/  FSEL R115, R91, -INF , P2 ;  /* 0xff8000005b737808 */ /* 0x000fe40001000000 */
[----:B------:R-:W-:-:S02]  /*45c0*/  ISETP.GT.AND P2, PT, R8, 0x21, PT ;  /* 0x000000210800780c */ /* 0x000fc40003f44270 */
[----:B------:R-:W-:Y:S02]  /*45d0*/  FSEL R180, R74, -INF , P5 ;  /* 0xff8000004ab47808 */ /* 0x000fe40002800000 */
        /* <DEDUP_REMOVED lines=16> */
[----:B------:R-:W-:Y:S01]  /*46e0*/  FSEL R168, R84, -INF , P2 ;  /* 0xff80000054a87808 */ /* 0x000fe20001000000 */
[----:B------:R-:W-:Y:S01]  /*46f0*/  LDSM.16.MT88.4 R72, [R236+0x900] ;  /* 0x00090000ec48783b */ /* 0x000fe20000004200 */
[----:B------:R-:W-:Y:S02]  /*4700*/  ISETP.GT.AND P2, PT, R8, 0x30, PT ;  /* 0x000000300800780c */ /* 0x000fe40003f44270 */
[----:B------:R-:W-:Y:S01]  /*4710*/  FSEL R173, R69, -INF , P5 ;  /* 0xff80000045ad7808 */ /* 0x000fe20002800000 */
[----:B------:R-:W-:Y:S01]  /*4720*/  LDSM.16.MT88.4 R84, [R236+0x100] ;  /* 0x00010000ec54783b */ /* 0x000fe20000004200 */
[----:B------:R-:W-:-:S02]  /*4730*/  FMNMX.FTZ R2, R174, R2, !PT ;  /* 0x00000002ae027209 */ /* 0x000fc40007810000 */
[----:B------:R-:W-:Y:S02]  /*4740*/  FSEL R181, R40, -INF , P5 ;  /* 0xff80000028b57808 */ /* 0x000fe40002800000 */
[----:B------:R-:W-:Y:S01]  /*4750*/  FSEL R136, R67, -INF , P5 ;  /* 0xff80000043887808 */ /* 0x000fe20002800000 */
[----:B------:R-:W-:Y:S01]  /*4760*/  LDSM.16.MT88.4 R40, [R233+0x100] ;  /* 0x00010000e928783b */ /* 0x000fe20000004200 */
[----:B------:R-:W-:Y:S02]  /*4770*/  FSEL R133, R65, -INF , P5 ;  /* 0xff80000041857808 */ /* 0x000fe40002800000 */
[----:B------:R-:W-:Y:S02]  /*4780*/  FSEL R205, R33, -INF , P2 ;  /* 0xff80000021cd7808 */ /* 0x000fe40001000000 */
[----:B------:R-:W-:Y:S02]  /*4790*/  ISETP.GT.AND P5, PT, R8, 0x31, PT ;  /* 0x000000310800780c */ /* 0x000fe40003fa4270 */
[----:B------:R-:W-:-:S02]  /*47a0*/  FMNMX.FTZ R2, R173, R2, !PT ;  /* 0x00000002ad027209 */ /* 0x000fc40007810000 */
[----:B------:R-:W-:Y:S02]  /*47b0*/  FSEL R182, R70, -INF , P6 ;  /* 0xff80000046b67808 */ /* 0x000fe40003000000 */
[----:B------:R-:W-:Y:S01]  /*47c0*/  FSEL R170, R66, -INF , P6 ;  /* 0xff80000042aa7808 */ /* 0x000fe20003000000 */
[----:B------:R-:W-:Y:S01]  /*47d0*/  LDSM.16.MT88.4 R68, [R233+0x2900] ;  /* 0x00290000e944783b */ /* 0x000fe20000004200 */
[----:B------:R-:W-:Y:S02]  /*47e0*/  FSEL R135, R44, -INF , P6 ;  /* 0xff8000002c877808 */ /* 0x000fe40003000000 */
[----:B------:R-:W-:Y:S01]  /*47f0*/  ISETP.GT.AND P6, PT, R8, 0x38, PT ;  /* 0x000000380800780c */ /* 0x000fe20003fc4270 */
[----:B------:R-:W-:Y:S01]  /*4800*/  LDSM.16.MT88.4 R64, [R234+0x2900] ;  /* 0x00290000ea40783b */ /* 0x000fe20000004200 */
[----:B-1----:R-:W-:Y:S02]  /*4810*/  FSEL R132, R32, -INF , P5 ;  /* 0xff80000020847808 */ /* 0x002fe40002800000 */
[----:B------:R-:W-:-:S02]  /*4820*/  FMNMX.FTZ R2, R205, R2, !PT ;  /* 0x00000002cd027209 */ /* 0x000fc40007810000 */
[----:B------:R-:W-:Y:S02]  /*4830*/  ISETP.GT.AND P5, PT, R8, 0x39, PT ;  /* 0x000000390800780c */ /* 0x000fe40003fa4270 */
[----:B------:R-:W-:Y:S02]  /*4840*/  FSEL R241, R28, -INF , P6 ;  /* 0xff8000001cf17808 */ /* 0x000fe40003000000 */
[----:B------:R-:W-:Y:S02]  /*4850*/  FMNMX.FTZ R2, R132, R2, !PT ;  /* 0x0000000284027209 */ /* 0x000fe40007810000 */
[----:B------:R-:W-:Y:S02]  /*4860*/  FSEL R237, R27, -INF , P5 ;  /* 0xff8000001bed7808 */ /* 0x000fe40002800000 */
[----:B------:R-:W-:Y:S02]  /*4870*/  FMNMX.FTZ R2, R241, R2, !PT ;  /* 0x00000002f1027209 */ /* 0x000fe40007810000 */
[----:B------:R-:W-:-:S02]  /*4880*/  FSEL R240, R31, -INF , P2 ;  /* 0xff8000001ff07808 */ /* 0x000fc40001000000 */
[----:B------:R-:W-:Y:S02]  /*4890*/  FMNMX.FTZ R2, R237, R2, !PT ;  /* 0x00000002ed027209 */ /* 0x000fe40007810000 */
[----:B------:R-:W-:Y:S02]  /*48a0*/  FSEL R229, R54, -INF , P2 ;  /* 0xff80000036e57808 */ /* 0x000fe40001000000 */
[----:B------:R-:W-:Y:S01]  /*48b0*/  FSEL R228, R52, -INF , P2 ;  /* 0xff80000034e47808 */ /* 0x000fe20001000000 */
[----:B------:R-:W1:Y:S01]  /*48c0*/  SHFL.BFLY PT, R5, R2, 0x2, 0x1f ;  /* 0x0c401f0002057f89 */ /* 0x000e6200000e0000 */
[----:B------:R-:W-:Y:S02]  /*48d0*/  FSEL R232, R30, -INF , P6 ;  /* 0xff8000001ee87808 */ /* 0x000fe40003000000 */
[----:B------:R-:W-:Y:S02]  /*48e0*/  FSEL R212, R29, -INF , P5 ;  /* 0xff8000001dd47808 */ /* 0x000fe40002800000 */
[----:B------:R-:W-:-:S02]  /*48f0*/  FMNMX.FTZ R0, R96, R97, !PT ;  /* 0x0000006160007209 */ /* 0x000fc40007810000 */
[----:B------:R-:W-:Y:S02]  /*4900*/  FSEL R191, R35, -INF , P6 ;  /* 0xff80000023bf7808 */ /* 0x000fe40003000000 */
[----:B------:R-:W-:Y:S02]  /*4910*/  FMNMX.FTZ R0, R98, R0, !PT ;  /* 0x0000000062007209 */ /* 0x000fe40007810000 */
[----:B------:R-:W-:Y:S02]  /*4920*/  FSEL R195, R34, -INF , P5 ;  /* 0xff80000022c37808 */ /* 0x000fe40002800000 */
[----:B------:R-:W-:Y:S02]  /*4930*/  FMNMX.FTZ R0, R99, R0, !PT ;  /* 0x0000000063007209 */ /* 0x000fe40007810000 */
[----:B------:R-:W-:Y:S02]  /*4940*/  FSEL R189, R189, -INF , P6 ;  /* 0xff800000bdbd7808 */ /* 0x000fe40003000000 */
[----:B------:R-:W-:-:S02]  /*4950*/  FMNMX.FTZ R0, R112, R0, !PT ;  /* 0x0000000070007209 */ /* 0x000fc40007810000 */
[----:B------:R-:W-:Y:S02]  /*4960*/  FSEL R188, R188, -INF , P5 ;  /* 0xff800000bcbc7808 */ /* 0x000fe40002800000 */
[----:B------:R-:W-:Y:S02]  /*4970*/  FMNMX.FTZ R0, R113, R0, !PT ;  /* 0x0000000071007209 */ /* 0x000fe40007810000 */
[----:B-1----:R-:W-:Y:S02]  /*4980*/  FMNMX.FTZ R2, R2, R5, !PT ;  /* 0x0000000502027209 */ /* 0x002fe40007810000 */
[----:B------:R-:W-:-:S03]  /*4990*/  FMNMX.FTZ R0, R115, R0, !PT ;  /* 0x0000000073007209 */ /* 0x000fc60007810000 */
[----:B------:R-:W1:Y:S01]  /*49a0*/  SHFL.BFLY PT, R137, R2, 0x1, 0x1f ;  /* 0x0c201f0002897f89 */ /* 0x000e6200000e0000 */
        /* <DEDUP_REMOVED lines=8> */
[C---:B------:R-:W-:Y:S01]  /*4a30*/  FSETP.NEU.FTZ.AND P2, PT, R137.reuse, -INF , PT ;  /* 0xff8000008900780b */ /* 0x040fe20003f5d000 */
[----:B------:R-:W-:Y:S01]  /*4a40*/  FMUL.FTZ R13, R137, c[0x0][0x2d0] ;  /* 0x0000b400890d7a20 */ /* 0x000fe20000410000 */
[----:B------:R-:W-:-:S04]  /*4a50*/  FMNMX.FTZ R2, R15, R2, !PT ;  /* 0x000000020f027209 */ /* 0x000fc80007810000 */
[----:B------:R-:W-:Y:S02]  /*4a60*/  FMNMX.FTZ R2, R16, R2, !PT ;  /* 0x0000000210027209 */ /* 0x000fe40007810000 */
[----:B------:R-:W-:Y:S02]  /*4a70*/  FSEL R13, R13, RZ, P2 ;  /* 0x000000ff0d0d7208 */ /* 0x000fe40001000000 */
[----:B------:R-:W-:Y:S02]  /*4a80*/  FMNMX.FTZ R2, R21, R2, !PT ;  /* 0x0000000215027209 */ /* 0x000fe40007810000 */
[----:B------:R-:W-:Y:S02]  /*4a90*/  ISETP.GT.AND P2, PT, R8, 0x31, PT ;  /* 0x000000310800780c */ /* 0x000fe40003f44270 */
[----:B------:R-:W-:Y:S02]  /*4aa0*/  FMNMX.FTZ R2, R22, R2, !PT ;  /* 0x0000000216027209 */ /* 0x000fe40007810000 */
[----:B------:R-:W-:-:S02]  /*4ab0*/  FSEL R239, R36, -INF , P2 ;  /* 0xff80000024ef7808 */ /* 0x000fc40001000000 */
        /* <DEDUP_REMOVED lines=11> */
[----:B-1----:R-:W-:-:S05]  /*4b70*/  FMNMX.FTZ R2, R2, R5, !PT ;  /* 0x0000000502027209 */ /* 0x002fca0007810000 */
[----:B------:R-:W1:Y:S02]  /*4b80*/  SHFL.BFLY PT, R5, R2, 0x1, 0x1f ;  /* 0x0c201f0002057f89 */ /* 0x000e6400000e0000 */
[----:B-1----:R-:W-:Y:S01]  /*4b90*/  FMNMX.FTZ R2, R5, R2, !PT ;  /* 0x0000000205027209 */ /* 0x002fe20007810000 */
[----:B------:R-:W-:-:S03]  /*4ba0*/  FFMA.FTZ R5, R6, c[0x0][0x2d0], -R13 ;  /* 0x0000b40006057a23 */ /* 0x000fc6000001080d */
[C---:B------:R-:W-:Y:S01]  /*4bb0*/  FSETP.NEU.FTZ.AND P2, PT, R2.reuse, -INF , PT ;  /* 0xff8000000200780b */ /* 0x040fe20003f5d000 */
[----:B------:R-:W-:Y:S01]  /*4bc0*/  FMUL.FTZ R12, R2, c[0x0][0x2d0] ;  /* 0x0000b400020c7a20 */ /* 0x000fe20000410000 */
[----:B------:R1:W-:Y:S04]  /*4bd0*/  MUFU.EX2 R134, R5 ;  /* 0x0000000500867308 */ /* 0x0003e80000000800 */
[----:B------:R-:W-:Y:S02]  /*4be0*/  FSEL R12, R12, RZ, P2 ;  /* 0x000000ff0c0c7208 */ /* 0x000fe40001000000 */
[----:B------:R-:W-:Y:S02]  /*4bf0*/  ISETP.GT.AND P2, PT, R8, 0x31, PT ;  /* 0x000000310800780c */ /* 0x000fe40003f44270 */
[----:B------:R-:W-:Y:S01]  /*4c00*/  FMNMX.FTZ R8, R120, R121, !PT ;  /* 0x0000007978087209 */ /* 0x000fe20007810000 */
[--C-:B------:R-:W-:Y:S01]  /*4c10*/  FFMA.FTZ R3, R15, c[0x0][0x2d0], -R12.reuse ;  /* 0x0000b4000f037a23 */ /* 0x100fe2000001080c */
[----:B------:R-:W-:Y:S01]  /*4c20*/  FSEL R194, R53, -INF , P2 ;  /* 0xff80000035c27808 */ /* 0x000fe20001000000 */
[----:B------:R-:W-:Y:S01]  /*4c30*/  FFMA.FTZ R4, R14, c[0x0][0x2d0], -R12 ;  /* 0x0000b4000e047a23 */ /* 0x000fe2000001080c */
[----:B------:R-:W-:Y:S01]  /*4c40*/  FMNMX.FTZ R8, R122, R8, !PT ;  /* 0x000000087a087209 */ /* 0x000fe20007810000 */
[----:B------:R2:W-:Y:S01]  /*4c50*/  MUFU.EX2 R246, R3 ;  /* 0x0000000300f67308 */ /* 0x0005e20000000800 */
[----:B------:R-:W-:Y:S01]  /*4c60*/  FMNMX.FTZ R0, R194, R0, !PT ;  /* 0x00000000c2007209 */ /* 0x000fe20007810000 */
[----:B------:R-:W-:Y:S01]  /*4c70*/  LDSM.16.MT88.4 R52, [R234+0x900] ;  /* 0x00090000ea34783b */ /* 0x000fe20000004200 */
[----:B-1----:R-:W-:Y:S01]  /*4c80*/  FFMA.FTZ R5, R7, c[0x0][0x2d0], -R13 ;  /* 0x0000b40007057a23 */ /* 0x002fe2000001080d */
[----:B------:R-:W-:-:S02]  /*4c90*/  FSEL R190, R190, -INF , P2 ;  /* 0xff800000bebe7808 */ /* 0x000fc40001000000 */
[----:B------:R-:W-:Y:S02]  /*4ca0*/  FMNMX.FTZ R0, R191, R0, !PT ;  /* 0x00000000bf007209 */ /* 0x000fe40007810000 */
[----:B------:R1:W3:Y:S02]  /*4cb0*/  MUFU.EX2 R214, R5 ;  /* 0x0000000500d67308 */ /* 0x0002e40000000800 */
[----:B------:R-:W-:Y:S01]  /*4cc0*/  FMNMX.FTZ R0, R195, R0, !PT ;  /* 0x00000000c3007209 */ /* 0x000fe20007810000 */
[----:B--2---:R-:W-:-:S05]  /*4cd0*/  FFMA.FTZ R3, R16, c[0x0][0x2d0], -R12 ;  /* 0x0000b40010037a23 */ /* 0x004fca000001080c */
[----:B------:R3:W-:Y:S01]  /*4ce0*/  MUFU.EX2 R230, R4 ;  /* 0x0000000400e67308 */ /* 0x0007e20000000800 */
[----:B-1----:R-:W-:-:S07]  /*4cf0*/  FFMA.FTZ R5, R9, c[0x0][0x2d0], -R13 ;  /* 0x0000b40009057a23 */ /* 0x002fce000001080d */
[----:B------:R1:W2:Y:S01]  /*4d00*/  MUFU.EX2 R213, R3 ;  /* 0x0000000300d57308 */ /* 0x0002a20000000800 */
[----:B------:R-:W4:Y:S07]  /*4d10*/  SHFL.BFLY PT, R9, R0, 0x2, 0x1f ;  /* 0x0c401f0000097f89 */ /* 0x000f2e00000e0000 */
[----:B------:R4:W-:Y:S01]  /*4d20*/  MUFU.EX2 R206, R5 ;  /* 0x0000000500ce7308 */ /* 0x0009e20000000800 */
[----:B---3--:R-:W-:Y:S01]  /*4d30*/  F2FP.PACK_AB R4, R214, R134 ;  /* 0x00000086d604723e */ /* 0x008fe200000000ff */
[----:B-1----:R-:W-:Y:S01]  /*4d40*/  FFMA.FTZ R3, R17, c[0x0][0x2d0], -R13 ;  /* 0x0000b40011037a23 */ /* 0x002fe2000001080d */
[----:B--2---:R-:W-:-:S05]  /*4d50*/  F2FP.PACK_AB R7, R213, R246 ;  /* 0x000000f6d507723e */ /* 0x004fca00000000ff */
[----:B------:R1:W-:Y:S01]  /*4d60*/  MUFU.EX2 R238, R3 ;  /* 0x0000000300ee7308 */ /* 0x0003e20000000800 */
[----:B----4-:R-:W-:Y:S01]  /*4d70*/  FFMA.FTZ R5, R10, c[0x0][0x2d0], -R13 ;  /* 0x0000b4000a057a23 */ /* 0x010fe2000001080d */
[----:B------:R-:W-:-:S06]  /*4d80*/  FMNMX.FTZ R0, R0, R9, !PT ;  /* 0x0000000900007209 */ /* 0x000fcc0007810000 */
[----:B------:R2:W3:Y:S01]  /*4d90*/  MUFU.EX2 R243, R5 ;  /* 0x0000000500f37308 */ /* 0x0004e20000000800 */
[----:B------:R-:W4:Y:S01]  /*4da0*/  SHFL.BFLY PT, R16, R0, 0x1, 0x1f ;  /* 0x0c201f0000107f89 */ /* 0x000f2200000e0000 */
[----:B-1----:R-:W-:-:S06]  /*4db0*/  FFMA.FTZ R3, R18, c[0x0][0x2d0], -R13 ;  /* 0x0000b40012037a23 */ /* 0x002fcc000001080d */
[----:B------:R1:W-:Y:S01]  /*4dc0*/  MUFU.EX2 R250, R3 ;  /* 0x0000000300fa7308 */ /* 0x0003e20000000800 */
[----:B--2---:R-:W-:Y:S01]  /*4dd0*/  FFMA.FTZ R5, R11, c[0x0][0x2d0], -R12 ;  /* 0x0000b4000b057a23 */ /* 0x004fe2000001080c */
[----:B---3--:R-:W-:-:S06]  /*4de0*/  F2FP.PACK_AB R6, R243, R206 ;  /* 0x000000cef306723e */ /* 0x008fcc00000000ff */
[----:B------:R-:W2:Y:S01]  /*4df0*/  MUFU.EX2 R242, R5 ;  /* 0x0000000500f27308 */ /* 0x000ea20000000800 */
[----:B----4-:R-:W-:Y:S02]  /*4e00*/  FMNMX.FTZ R139, R0, R16, !PT ;  /* 0x00000010008b7209 */ /* 0x010fe40007810000 */
[----:B-1----:R-:W-:Y:S01]  /*4e10*/  FMNMX.FTZ R3, R123, R8, !PT ;  /* 0x000000087b037209 */ /* 0x002fe20007810000 */
[----:B------:R-:W-:Y:S01]  /*4e20*/  FFMA.FTZ R8, R19, c[0x0][0x2d0], -R13 ;  /* 0x0000b40013087a23 */ /* 0x000fe2000001080d */
[----:B------:R-:W-:Y:S02]  /*4e30*/  FSETP.NEU.FTZ.AND P2, PT, R139, -INF , PT ;  /* 0xff8000008b00780b */ /* 0x000fe40003f5d000 */
[----:B------:R-:W-:Y:S01]  /*4e40*/  FMNMX.FTZ R3, R124, R3, !PT ;  /* 0x000000037c037209 */ /* 0x000fe20007810000 */
[----:B------:R1:W-:Y:S03]  /*4e50*/  MUFU.EX2 R207, R8 ;  /* 0x0000000800cf7308 */ /* 0x0003e60000000800 */
[----:B------:R-:W-:-:S02]  /*4e60*/  FMNMX.FTZ R3, R125, R3, !PT ;  /* 0x000000037d037209 */ /* 0x000fc40007810000 */
[----:B--2---:R-:W-:Y:S02]  /*4e70*/  F2FP.PACK_AB R5, R230, R242 ;  /* 0x000000f2e605723e */ /* 0x004fe400000000ff */
[----:B------:R-:W-:-:S04]  /*4e80*/  FMNMX.FTZ R3, R126, R3, !PT ;  /* 0x000000037e037209 */ /* 0x000fc80007810000 */
[----:B------:R-:W-:Y:S01]  /*4e90*/  FMNMX.FTZ R3, R127, R3, !PT ;  /* 0x000000037f037209 */ /* 0x000fe20007810000 */
[----:B------:R-:W-:Y:S03]  /*4ea0*/  HMMA.16816.F32 R152, R4, R92, RZ ;  /* 0x0000005c0498723c */ /* 0x000fe600000018ff */
[----:B------:R-:W-:Y:S01]  /*4eb0*/  FMNMX.FTZ R3, R172, R3, !PT ;  /* 0x00000003ac037209 */ /* 0x000fe20007810000 */
[----:B-1----:R-:W-:-:S04]  /*4ec0*/  FFMA.FTZ R8, R20, c[0x0][0x2d0], -R13 ;  /* 0x0000b40014087a23 */ /* 0x002fc8000001080d */
[----:B------:R1:W2:Y:S01]  /*4ed0*/  MUFU.EX2 R185, R8 ;  /* 0x0000000800b97308 */ /* 0x0002a20000000800 */
[C---:B------:R-:W-:Y:S08]  /*4ee0*/  HMMA.16816.F32 R160, R4.reuse, R88, RZ ;  /* 0x0000005804a0723c */ /* 0x040ff000000018ff */
[----:B------:R-:W-:Y:S01]  /*4ef0*/  HMMA.16816.F32 R148, R4, R100, RZ ;  /* 0x000000640494723c */ /* 0x000fe200000018ff */
[----:B-1----:R-:W-:Y:S01]  /*4f00*/  FFMA.FTZ R8, R21, c[0x0][0x2d0], -R12 ;  /* 0x0000b40015087a23 */ /* 0x002fe2000001080c */
[----:B--2---:R-:W-:-:S06]  /*4f10*/  F2FP.PACK_AB R10, R185, R207 ;  /* 0x000000cfb90a723e */ /* 0x004fcc00000000ff */
[C---:B------:R-:W-:Y:S01]  /*4f20*/  HMMA.16816.F32 R44, R4.reuse, R40, RZ ;  /* 0x00000028042c723c */ /* 0x040fe200000018ff */
[----:B------:R1:W-:Y:S07]  /*4f30*/  MUFU.EX2 R251, R8 ;  /* 0x0000000800fb7308 */ /* 0x0003ee0000000800 */
[C---:B------:R-:W-:Y:S08]  /*4f40*/  HMMA.16816.F32 R164, R4.reuse, R84, RZ ;  /* 0x0000005404a4723c */ /* 0x040ff000000018ff */
[----:B------:R-:W-:Y:S01]  /*4f50*/  HMMA.16816.F32 R144, R4, R104, RZ ;  /* 0x000000680490723c */ /* 0x000fe200000018ff */
[----:B-1----:R-:W-:Y:S01]  /*4f60*/  FMNMX.FTZ R8, R171, R3, !PT ;  /* 0x00000003ab087209 */ /* 0x002fe20007810000 */
[----:B------:R-:W-:-:S03]  /*4f70*/  FFMA.FTZ R3, R22, c[0x0][0x2d0], -R12 ;  /* 0x0000b40016037a23 */ /* 0x000fc6000001080c */
[----:B------:R-:W-:Y:S01]  /*4f80*/  FMNMX.FTZ R8, R170, R8, !PT ;  /* 0x00000008aa087209 */ /* 0x000fe20007810000 */
[----:B------:R1:W2:Y:S02]  /*4f90*/  MUFU.EX2 R249, R3 ;  /* 0x0000000300f97308 */ /* 0x0002a40000000800 */
[C---:B------:R-:W-:Y:S08]  /*4fa0*/  HMMA.16816.F32 R156, R4.reuse, R76, RZ ;  /* 0x0000004c049c723c */ /* 0x040ff000000018ff */
[----:B------:R-:W-:Y:S01]  /*4fb0*/  HMMA.16816.F32 R140, R4, R108, RZ ;  /* 0x0000006c048c723c */ /* 0x000fe200000018ff */
[----:B-1----:R-:W-:Y:S01]  /*4fc0*/  FMNMX.FTZ R3, R136, R8, !PT ;  /* 0x0000000888037209 */ /* 0x002fe20007810000 */
[----:B------:R-:W-:Y:S01]  /*4fd0*/  FFMA.FTZ R8, R23, c[0x0][0x2d0], -R12 ;  /* 0x0000b40017087a23 */ /* 0x000fe2000001080c */
[----:B--2---:R-:W-:-:S05]  /*4fe0*/  F2FP.PACK_AB R9, R249, R251 ;  /* 0x000000fbf909723e */ /* 0x004fca00000000ff */
[----:B------:R-:W-:Y:S01]  /*4ff0*/  HMMA.16816.F32 R128, R4, R42, RZ ;  /* 0x0000002a0480723c */ /* 0x000fe200000018ff */
[----:B------:R-:W-:Y:S01]  /*5000*/  FMNMX.FTZ R3, R229, R3, !PT ;  /* 0x00000003e5037209 */ /* 0x000fe20007810000 */
[----:B------:R1:W-:Y:S03]  /*5010*/  MUFU.EX2 R187, R8 ;  /* 0x0000000800bb7308 */ /* 0x0003e60000000800 */
[----:B------:R-:W-:-:S03]  /*5020*/  FMNMX.FTZ R3, R190, R3, !PT ;  /* 0x00000003be037209 */ /* 0x000fc60007810000 */
[----:B------:R-:W-:Y:S01]  /*5030*/  HMMA.16816.F32 R116, R4, R78, RZ ;  /* 0x0000004e0474723c */ /* 0x000fe200000018ff */
[----:B------:R-:W-:-:S04]  /*5040*/  FMNMX.FTZ R3, R189, R3, !PT ;  /* 0x00000003bd037209 */ /* 0x000fc80007810000 */
[----:B------:R-:W-:Y:S01]  /*5050*/  FMNMX.FTZ R14, R188, R3, !PT ;  /* 0x00000003bc0e7209 */ /* 0x000fe20007810000 */
[----:B------:R-:W-:Y:S02]  /*5060*/  FMUL.FTZ R3, R139, c[0x0][0x2d0] ;  /* 0x0000b4008b037a20 */ /* 0x000fe40000410000 */
[C---:B------:R-:W-:Y:S01]  /*5070*/  HMMA.16816.F32 R80, R4.reuse, R86, RZ ;  /* 0x000000560450723c */ /* 0x040fe200000018ff */
[----:B-1----:R-:W-:Y:S01]  /*5080*/  FFMA.FTZ R8, R24, c[0x0][0x2d0], -R12 ;  /* 0x0000b40018087a23 */ /* 0x002fe2000001080c */
[----:B------:R-:W1:Y:S01]  /*5090*/  SHFL.BFLY PT, R15, R14, 0x2, 0x1f ;  /* 0x0c401f000e0f7f89 */ /* 0x000e6200000e0000 */
[----:B------:R-:W-:Y:S02]  /*50a0*/  FSEL R3, R3, RZ, P2 ;  /* 0x000000ff03037208 */ /* 0x000fe40001000000 */
[----:B------:R2:W3:Y:S03]  /*50b0*/  MUFU.EX2 R247, R8 ;  /* 0x0000000800f77308 */ /* 0x0004e60000000800 */
[C---:B------:R-:W-:Y:S08]  /*50c0*/  HMMA.16816.F32 R36, R4.reuse, R90, RZ ;  /* 0x0000005a0424723c */ /* 0x040ff000000018ff */
[----:B------:R-:W-:Y:S01]  /*50d0*/  HMMA.16816.F32 R32, R4, R94, RZ ;  /* 0x0000005e0420723c */ /* 0x000fe200000018ff */
[----:B--2---:R-:W-:-:S02]  /*50e0*/  F2FP.PACK_AB R8, R250, R238 ;  /* 0x000000eefa08723e */ /* 0x004fc400000000ff */
[----:B---3--:R-:W-:-:S05]  /*50f0*/  F2FP.PACK_AB R11, R247, R187 ;  /* 0x000000bbf70b723e */ /* 0x008fca00000000ff */
[----:B------:R-:W-:Y:S01]  /*5100*/  HMMA.16816.F32 R28, R4, R102, RZ ;  /* 0x00000066041c723c */ /* 0x000fe200000018ff */
[----:B-1----:R-:W-:-:S07]  /*5110*/  FMNMX.FTZ R0, R14, R15, !PT ;  /* 0x0000000f0e007209 */ /* 0x002fce0007810000 */
[C---:B------:R-:W-:Y:S07]  /*5120*/  HMMA.16816.F32 R16, R8.reuse, R68, R152 ;  /* 0x000000440810723c */ /* 0x040fee0000001898 */
[----:B------:R-:W-:Y:S01]  /*5130*/  IMAD.MOV.U32 R155, RZ, RZ, R214 ;  /* 0x000000ffff9b7224 */ /* 0x000fe200078e00d6 */
[C---:B------:R-:W-:Y:S08]  /*5140*/  HMMA.16816.F32 R176, R8.reuse, R60, R160 ;  /* 0x0000003c08b0723c */ /* 0x040ff000000018a0 */
[----:B------:R-:W-:Y:S01]  /*5150*/  HMMA.16816.F32 R208, R8, R56, R44 ;  /* 0x0000003808d0723c */ /* 0x000fe2000000182c */
[----:B------:R-:W-:Y:S07]  /*5160*/  LDSM.16.MT88.4 R44, [R235+0x2900] ;  /* 0x00290000eb2c783b */ /* 0x000fee0000004200 */
[----:B------:R-:W-:Y:S01]  /*5170*/  MOV R204, R17 ;  /* 0x0000001100cc7202 */ /* 0x000fe20000000f00 */
[----:B------:R-:W-:Y:S01]  /*5180*/  IMAD.MOV.U32 R154, RZ, RZ, R19 ;  /* 0x000000ffff9a7224 */ /* 0x000fe200078e0013 */
[----:B------:R-:W-:Y:S01]  /*5190*/  MOV R152, R16 ;  /* 0x0000001000987202 */ /* 0x000fe20000000f00 */
[----:B------:R-:W-:Y:S01]  /*51a0*/  IMAD.MOV.U32 R153, RZ, RZ, R18 ;  /* 0x000000ffff997224 */ /* 0x000fe200078e0012 */
[----:B------:R-:W-:Y:S08]  /*51b0*/  HMMA.16816.F32 R24, R4, R106, RZ ;  /* 0x0000006a0418723c */ /* 0x000ff000000018ff */
[----:B------:R-:W-:Y:S08]  /*51c0*/  HMMA.16816.F32 R16, R8, R64, R148 ;  /* 0x000000400810723c */ /* 0x000ff00000001894 */
[----:B------:R-:W-:Y:S01]  /*51d0*/  HMMA.16816.F32 R20, R4, R110, RZ ;  /* 0x0000006e0414723c */ /* 0x000fe200000018ff */
[----:B------:R-:W1:Y:S06]  /*51e0*/  SHFL.BFLY PT, R5, R0, 0x1, 0x1f ;  /* 0x0c201f0000057f89 */ /* 0x000e6c00000e0000 */
[----:B------:R-:W-:Y:S01]  /*51f0*/  FFMA.FTZ R4, R96, c[0x0][0x2d0], -R3 ;  /* 0x0000b40060047a23 */ /* 0x000fe20000010803 */
[C---:B------:R-:W-:Y:S03]  /*5200*/  HMMA.16816.F32 R224, R8.reuse, R72, R164 ;  /* 0x0000004808e0723c */ /* 0x040fe600000018a4 */
[----:B------:R2:W-:Y:S04]  /*5210*/  MUFU.EX2 R193, R4 ;  /* 0x0000000400c17308 */ /* 0x0005e80000000800 */
[----:B------:R-:W-:Y:S01]  /*5220*/  IMAD.MOV.U32 R167, RZ, RZ, R176 ;  /* 0x000000ffffa77224 */ /* 0x000fe200078e00b0 */
[----:B------:R-:W-:Y:S01]  /*5230*/  MOV R166, R177 ;  /* 0x000000b100a67202 */ /* 0x000fe20000000f00 */
[----:B------:R-:W-:Y:S01]  /*5240*/  IMAD.MOV.U32 R165, RZ, RZ, R178 ;  /* 0x000000ffffa57224 */ /* 0x000fe200078e00b2 */
[----:B------:R-:W-:Y:S01]  /*5250*/  MOV R177, R19 ;  /* 0x0000001300b17202 */ /* 0x000fe20000000f00 */
[----:B------:R-:W-:Y:S01]  /*5260*/  IMAD.MOV.U32 R164, RZ, RZ, R179 ;  /* 0x000000ffffa47224 */ /* 0x000fe200078e00b3 */
[----:B------:R-:W-:Y:S01]  /*5270*/  HMMA.16816.F32 R220, R8, R52, R156 ;  /* 0x0000003408dc723c */ /* 0x000fe2000000189c */
[----:B------:R-:W-:-:S02]  /*5280*/  IMAD.MOV.U32 R179, RZ, RZ, R17 ;  /* 0x000000ffffb37224 */ /* 0x000fc400078e0011 */
[----:B------:R-:W-:Y:S02]  /*5290*/  IMAD.MOV.U32 R178, RZ, RZ, R18 ;  /* 0x000000ffffb27224 */ /* 0x000fe400078e0012 */
[----:B------:R-:W-:Y:S01]  /*52a0*/  IMAD.MOV.U32 R176, RZ, RZ, R16 ;  /* 0x000000ffffb07224 */ /* 0x000fe200078e0010 */
[----:B-1----:R-:W-:Y:S01]  /*52b0*/  FMNMX.FTZ R138, R0, R5, !PT ;  /* 0x00000005008a7209 */ /* 0x002fe20007810000 */
[--C-:B--2---:R-:W-:Y:S01]  /*52c0*/  FFMA.FTZ R4, R97, c[0x0][0x2d0], -R3.reuse ;  /* 0x0000b40061047a23 */ /* 0x104fe20000010803 */
[C---:B------:R-:W-:Y:S01]  /*52d0*/  HMMA.16816.F32 R16, R8.reuse, R48, R144 ;  /* 0x000000300810723c */ /* 0x040fe20000001890 */
[--C-:B------:R-:W-:Y:S01]  /*52e0*/  FFMA.FTZ R0, R113, c[0x0][0x2d0], -R3.reuse ;  /* 0x0000b40071007a23 */ /* 0x100fe20000010803 */
[----:B------:R-:W-:Y:S01]  /*52f0*/  FSETP.NEU.FTZ.AND P2, PT, R138, -INF , PT ;  /* 0xff8000008a00780b */ /* 0x000fe20003f5d000 */
[----:B------:R1:W-:Y:S05]  /*5300*/  MUFU.EX2 R192, R4 ;  /* 0x0000000400c07308 */ /* 0x0003ea0000000800 */
[C---:B------:R-:W-:Y:S03]  /*5310*/  HMMA.16816.F32 R128, R8.reuse, R58, R128 ;  /* 0x0000003a0880723c */ /* 0x040fe60000001880 */
[----:B------:R2:W-:Y:S05]  /*5320*/  MUFU.EX2 R147, R0 ;  /* 0x0000000000937308 */ /* 0x0005ea0000000800 */
[----:B------:R-:W-:Y:S01]  /*5330*/  HMMA.16816.F32 R156, R8, R54, R116 ;  /* 0x00000036089c723c */ /* 0x000fe20000001874 */
[----:B-1----:R-:W-:-:S04]  /*5340*/  FFMA.FTZ R4, R98, c[0x0][0x2d0], -R3 ;  /* 0x0000b40062047a23 */ /* 0x002fc80000010803 */
[----:B------:R1:W-:Y:S03]  /*5350*/  MUFU.EX2 R245, R4 ;  /* 0x0000000400f57308 */ /* 0x0003e60000000800 */
[----:B------:R-:W-:Y:S01]  /*5360*/  IMAD.MOV.U32 R146, RZ, RZ, R17 ;  /* 0x000000ffff927224 */ /* 0x000fe200078e0011 */
[----:B------:R-:W-:Y:S01]  /*5370*/  MOV R145, R19 ;  /* 0x0000001300917202 */ /* 0x000fe20000000f00 */
[----:B------:R-:W-:Y:S01]  /*5380*/  IMAD.MOV.U32 R144, RZ, RZ, R18 ;  /* 0x000000ffff907224 */ /* 0x000fe200078e0012 */
[----:B------:R-:W-:Y:S01]  /*5390*/  HMMA.16816.F32 R196, R8, R74, R80 ;  /* 0x0000004a08c4723c */ /* 0x000fe20000001850 */
[----:B--2---:R-:W-:-:S05]  /*53a0*/  FMUL.FTZ R0, R138, c[0x0][0x2d0] ;  /* 0x0000b4008a007a20 */ /* 0x004fca0000410000 */
[----:B------:R-:W-:Y:S02]  /*53b0*/  FSEL R0, R0, RZ, P2 ;  /* 0x000000ff00007208 */ /* 0x000fe40001000000 */
[----:B------:R-:W-:Y:S01]  /*53c0*/  HMMA.16816.F32 R200, R8, R62, R36 ;  /* 0x0000003e08c8723c */ /* 0x000fe20000001824 */
[----:B-1----:R-:W-:-:S04]  /*53d0*/  FFMA.FTZ R4, R99, c[0x0][0x2d0], -R3 ;  /* 0x0000b40063047a23 */ /* 0x002fc80000010803 */
[----:B------:R1:W-:Y:S03]  /*53e0*/  MUFU.EX2 R244, R4 ;  /* 0x0000000400f47308 */ /* 0x0003e60000000800 */
[C---:B------:R-:W-:Y:S01]  /*53f0*/  HMMA.16816.F32 R216, R8.reuse, R66, R28 ;  /* 0x0000004208d8723c */ /* 0x040fe2000000181c */
[--C-:B-1----:R-:W-:Y:S02]  /*5400*/  FFMA.FTZ R4, R112, c[0x0][0x2d0], -R3.reuse ;  /* 0x0000b40070047a23 */ /* 0x102fe40000010803 */
[----:B------:R-:W-:Y:S02]  /*5410*/  IMAD.MOV.U32 R112, RZ, RZ, R16 ;  /* 0x000000ffff707224 */ /* 0x000fe400078e0010 */
[----:B------:R1:W-:Y:S03]  /*5420*/  MUFU.EX2 R15, R4 ;  /* 0x00000004000f7308 */ /* 0x0003e60000000800 */
[----:B------:R-:W-:Y:S01]  /*5430*/  HMMA.16816.F32 R16, R8, R44, R140 ;  /* 0x0000002c0810723c */ /* 0x000fe2000000188c */
[----:B-1----:R-:W-:Y:S01]  /*5440*/  FFMA.FTZ R4, R115, c[0x0][0x2d0], -R3 ;  /* 0x0000b40073047a23 */ /* 0x002fe20000010803 */
[----:B------:R-:W-:-:S03]  /*5450*/  MOV R115, R213 ;  /* 0x000000d500737202 */ /* 0x000fc60000000f00 */
[----:B------:R1:W-:Y:S11]  /*5460*/  MUFU.EX2 R248, R4 ;  /* 0x0000000400f87308 */ /* 0x0003f60000000800 */
[----:B------:R-:W-:Y:S08]  /*5470*/  @!UPT UIADD3 URZ, URZ, URZ, URZ ;  /* 0x0000003f3f3ff290 */ /* 0x000ff0000fffe03f */
[----:B------:R-:W-:Y:S01]  /*5480*/  MOV R141, R18 ;  /* 0x00000012008d7202 */ /* 0x000fe20000000f00 */
[----:B------:R-:W-:Y:S01]  /*5490*/  IMAD.MOV.U32 R140, RZ, RZ, R19 ;  /* 0x000000ffff8c7224 */ /* 0x000fe200078e0013 */
[----:B------:R-:W-:Y:S01]  /*54a0*/  MOV R98, R16 ;  /* 0x0000001000627202 */ /* 0x000fe20000000f00 */
[----:B------:R-:W-:Y:S02]  /*54b0*/  IMAD.MOV.U32 R113, RZ, RZ, R17 ;  /* 0x000000ffff717224 */ /* 0x000fe400078e0011 */
[C---:B------:R-:W-:Y:S01]  /*54c0*/  HMMA.16816.F32 R16, R8.reuse, R70, R32 ;  /* 0x000000460810723c */ /* 0x040fe20000001820 */
[----:B-1----:R-:W-:Y:S02]  /*54d0*/  FFMA.FTZ R4, R114, c[0x0][0x2d0], -R3 ;  /* 0x0000b40072047a23 */ /* 0x002fe40000010803 */
[----:B------:R-:W-:Y:S02]  /*54e0*/  IMAD.MOV.U32 R114, RZ, RZ, R212 ;  /* 0x000000ffff727224 */ /* 0x000fe400078e00d4 */
[----:B------:R1:W2:Y:S03]  /*54f0*/  MUFU.EX2 R186, R4 ;  /* 0x0000000400ba7308 */ /* 0x0002a60000000800 */
[----:B------:R-:W-:Y:S11]  /*5500*/  HMMA.16816.F32 R212, R8, R46, R20 ;  /* 0x0000002e08d4723c */ /* 0x000ff60000001814 */
[----:B------:R-:W-:Y:S05]  /*5510*/  @!UPT UIADD3 URZ, URZ, URZ, URZ ;  /* 0x0000003f3f3ff290 */ /* 0x000fea000fffe03f */
[----:B------:R-:W-:Y:S01]  /*5520*/  IMAD.MOV.U32 R83, RZ, RZ, R17 ;  /* 0x000000ffff537224 */ /* 0x000fe200078e0011 */
[----:B------:R-:W-:Y:S01]  /*5530*/  MOV R81, R19 ;  /* 0x0000001300517202 */ /* 0x000fe20000000f00 */
[----:B-1----:R-:W-:Y:S01]  /*5540*/  FFMA.FTZ R4, R120, c[0x0][0x2d0], -R0 ;  /* 0x0000b40078047a23 */ /* 0x002fe20000010800 */
[----:B--2---:R-:W-:Y:S01]  /*5550*/  F2FP.PACK_AB R6, R186, R248 ;  /* 0x000000f8ba06723e */ /* 0x004fe200000000ff */
[----:B------:R-:W-:Y:S02]  /*5560*/  IMAD.MOV.U32 R82, RZ, RZ, R18 ;  /* 0x000000ffff527224 */ /* 0x000fe400078e0012 */
[----:B------:R1:W-:Y:S01]  /*5570*/  MUFU.EX2 R97, R4 ;  /* 0x0000000400617308 */ /* 0x0003e20000000800 */
[----:B------:R-:W-:Y:S02]  /*5580*/  IMAD.MOV.U32 R80, RZ, RZ, R16 ;  /* 0x000000ffff507224 */ /* 0x000fe400078e0010 */
[----:B-1----:R-:W-:-:S05]  /*5590*/  FFMA.FTZ R4, R121, c[0x0][0x2d0], -R0 ;  /* 0x0000b40079047a23 */ /* 0x002fca0000010800 */
[----:B------:R1:W2:Y:S02]  /*55a0*/  MUFU.EX2 R96, R4 ;  /* 0x0000000400607308 */ /* 0x0002a40000000800 */
[----:B-1----:R-:W-:-:S06]  /*55b0*/  FFMA.FTZ R4, R122, c[0x0][0x2d0], -R0 ;  /* 0x0000b4007a047a23 */ /* 0x002fcc0000010800 */
[----:B------:R1:W-:Y:S02]  /*55c0*/  MUFU.EX2 R99, R4 ;  /* 0x0000000400637308 */ /* 0x0003e40000000800 */
[----:B-1----:R-:W-:Y:S02]  /*55d0*/  FFMA.FTZ R4, R123, c[0x0][0x2d0], -R0 ;  /* 0x0000b4007b047a23 */ /* 0x002fe40000010800 */
[----:B------:R-:W-:Y:S04]  /*55e0*/  HMMA.16816.F32 R120, R8, R50, R24 ;  /* 0x000000320878723c */ /* 0x000fe80000001818 */
[----:B------:R1:W3:Y:S03]  /*55f0*/  MUFU.EX2 R14, R4 ;  /* 0x00000004000e7308 */ /* 0x0002e60000000800 */
[----:B------:R-:W-:-:S02]  /*5600*/  F2FP.PACK_AB R8, R192, R193 ;  /* 0x000000c1c008723e */ /* 0x000fc400000000ff */
[----:B------:R-:W-:Y:S02]  /*5610*/  F2FP.PACK_AB R10, R244, R245 ;  /* 0x000000f5f40a723e */ /* 0x000fe400000000ff */
[----:B--2---:R-:W-:Y:S01]  /*5620*/  F2FP.PACK_AB R9, R96, R97 ;  /* 0x000000616009723e */ /* 0x004fe200000000ff */
[----:B-1----:R-:W-:Y:S01]  /*5630*/  FFMA.FTZ R4, R124, c[0x0][0x2d0], -R0 ;  /* 0x0000b4007c047a23 */ /* 0x002fe20000010800 */
[----:B---3--:R-:W-:-:S03]  /*5640*/  F2FP.PACK_AB R11, R14, R99 ;  /* 0x000000630e0b723e */ /* 0x008fc600000000ff */
[----:B------:R1:W-:Y:S04]  /*5650*/  MUFU.EX2 R252, R4 ;  /* 0x0000000400fc7308 */ /* 0x0003e80000000800 */
[C---:B------:R-:W-:Y:S08]  /*5660*/  HMMA.16816.F32 R20, R8.reuse, R40, RZ ;  /* 0x000000280814723c */ /* 0x040ff000000018ff */
[----:B------:R-:W-:Y:S01]  /*5670*/  HMMA.16816.F32 R16, R8, R76, RZ ;  /* 0x0000004c0810723c */ /* 0x000fe200000018ff */
[----:B-1----:R-:W-:-:S06]  /*5680*/  FFMA.FTZ R4, R125, c[0x0][0x2d0], -R0 ;  /* 0x0000b4007d047a23 */ /* 0x002fcc0000010800 */
[----:B------:R-:W-:Y:S01]  /*5690*/  IMAD.MOV.U32 R77, RZ, RZ, R83 ;  /* 0x000000ffff4d7224 */ /* 0x000fe200078e0053 */
[----:B------:R1:W2:Y:S01]  /*56a0*/  MUFU.EX2 R142, R4 ;  /* 0x00000004008e7308 */ /* 0x0002a20000000800 */
[----:B------:R-:W-:Y:S01]  /*56b0*/  HMMA.16816.F32 R36, R8, R84, RZ ;  /* 0x000000540824723c */ /* 0x000fe200000018ff */
[----:B------:R-:W-:-:S06]  /*56c0*/  IMAD.MOV.U32 R76, RZ, RZ, R80 ;  /* 0x000000ffff4c7224 */ /* 0x000fcc00078e0050 */
[----:B------:R-:W-:Y:S01]  /*56d0*/  MOV R85, R147 ;  /* 0x0000009300557202 */ /* 0x000fe20000000f00 */
[----:B------:R-:W-:Y:S01]  /*56e0*/  HMMA.16816.F32 R32, R8, R88, RZ ;  /* 0x000000580820723c */ /* 0x000fe200000018ff */
[----:B------:R-:W-:Y:S02]  /*56f0*/  IMAD.MOV.U32 R84, RZ, RZ, R82 ;  /* 0x000000ffff547224 */ /* 0x000fe400078e0052 */
[----:B-1----:R-:W-:Y:S01]  /*5700*/  FFMA.FTZ R4, R126, c[0x0][0x2d0], -R0 ;  /* 0x0000b4007e047a23 */ /* 0x002fe20000010800 */
[----:B--2---:R-:W-:-:S04]  /*5710*/  F2FP.PACK_AB R5, R142, R252 ;  /* 0x000000fc8e05723e */ /* 0x004fc800000000ff */
[C---:B------:R-:W-:Y:S01]  /*5720*/  HMMA.16816.F32 R28, R8.reuse, R92, RZ ;  /* 0x0000005c081c723c */ /* 0x040fe200000018ff */
[----:B------:R-:W-:Y:S01]  /*5730*/  MOV R88, R98 ;  /* 0x0000006200587202 */ /* 0x000fe20000000f00 */
[----:B------:R1:W-:Y:S01]  /*5740*/  MUFU.EX2 R231, R4 ;  /* 0x0000000400e77308 */ /* 0x0003e20000000800 */
[----:B------:R-:W-:Y:S02]  /*5750*/  IMAD.MOV.U32 R98, RZ, RZ, R206 ;  /* 0x000000ffff627224 */ /* 0x000fe400078e00ce */
[----:B------:R-:W-:Y:S02]  /*5760*/  IMAD.MOV.U32 R89, RZ, RZ, R205 ;  /* 0x000000ffff597224 */ /* 0x000fe400078e00cd */
[----:B------:R-:W-:Y:S01]  /*5770*/  IMAD.MOV.U32 R92, RZ, RZ, R140 ;  /* 0x000000ffff5c7224 */ /* 0x000fe200078e008c */
[----:B------:R-:W-:Y:S01]  /*5780*/  HMMA.16816.F32 R24, R8, R100, RZ ;  /* 0x000000640818723c */ /* 0x000fe200000018ff */
[----:B------:R-:W-:Y:S01]  /*5790*/  IMAD.MOV.U32 R93, RZ, RZ, R113 ;  /* 0x000000ffff5d7224 */ /* 0x000fe200078e0071 */
[----:B------:R-:W-:-:S05]  /*57a0*/  MOV R140, R112 ;  /* 0x00000070008c7202 */ /* 0x000fca0000000f00 */
[----:B------:R-:W-:Y:S01]  /*57b0*/  IMAD.MOV.U32 R100, RZ, RZ, R141 ;  /* 0x000000ffff647224 */ /* 0x000fe200078e008d */
[----:B------:R-:W-:Y:S01]  /*57c0*/  MOV R101, R155 ;  /* 0x0000009b00657202 */ /* 0x000fe20000000f00 */
[----:B------:R-:W-:Y:S01]  /*57d0*/  IMAD.MOV.U32 R155, RZ, RZ, R207 ;  /* 0x000000ffff9b7224 */ /* 0x000fe200078e00cf */
[----:B------:R-:W-:Y:S01]  /*57e0*/  HMMA.16816.F32 R40, R8, R42, RZ ;  /* 0x0000002a0828723c */ /* 0x000fe200000018ff */
[----:B-1----:R-:W-:Y:S02]  /*57f0*/  FFMA.FTZ R4, R127, c[0x0][0x2d0], -R0 ;  /* 0x0000b4007f047a23 */ /* 0x002fe40000010800 */
[----:B------:R-:W-:Y:S02]  /*5800*/  IMAD.MOV.U32 R141, RZ, RZ, R179 ;  /* 0x000000ffff8d7224 */ /* 0x000fe400078e00b3 */
[----:B------:R1:W2:Y:S02]  /*5810*/  MUFU.EX2 R143, R4 ;  /* 0x00000004008f7308 */ /* 0x0002a40000000800 */
[----:B-1----:R-:W-:Y:S01]  /*5820*/  F2FP.PACK_AB R4, R147, R15 ;  /* 0x0000000f9304723e */ /* 0x002fe200000000ff */
[----:B------:R-:W-:Y:S01]  /*5830*/  IMAD.MOV.U32 R147, RZ, RZ, R204 ;  /* 0x000000ffff937224 */ /* 0x000fe200078e00cc */
[----:B--2---:R-:W-:-:S07]  /*5840*/  F2FP.PACK_AB R7, R143, R231 ;  /* 0x000000e78f07723e */ /* 0x004fce00000000ff */
[C---:B------:R-:W-:Y:S07]  /*5850*/  HMMA.16816.F32 R148, R4.reuse, R56, R20 ;  /* 0x000000380494723c */ /* 0x040fee0000001814 */
[----:B------:R-:W-:Y:S01]  /*5860*/  MOV R56, R145 ;  /* 0x0000009100387202 */ /* 0x000fe20000000f00 */
[----:B------:R-:W-:Y:S01]  /*5870*/  HMMA.16816.F32 R160, R4, R52, R16 ;  /* 0x0000003404a0723c */ /* 0x000fe20000001810 */
[----:B------:R-:W-:Y:S01]  /*5880*/  IMAD.MOV.U32 R57, RZ, RZ, R144 ;  /* 0x000000ffff397224 */ /* 0x000fe200078e0090 */
[----:B------:R-:W-:Y:S01]  /*5890*/  MOV R145, R177 ;  /* 0x000000b100917202 */ /* 0x000fe20000000f00 */
[----:B------:R-:W-:-:S04]  /*58a0*/  IMAD.MOV.U32 R144, RZ, RZ, R178 ;  /* 0x000000ffff907224 */ /* 0x000fc800078e00b2 */
[----:B------:R-:W-:Y:S01]  /*58b0*/  IMAD.MOV.U32 R53, RZ, RZ, R146 ;  /* 0x000000ffff357224 */ /* 0x000fe200078e0092 */
[----:B------:R-:W-:Y:S01]  /*58c0*/  HMMA.16816.F32 R20, R8, R104, RZ ;  /* 0x000000680814723c */ /* 0x000fe200000018ff */
[----:B------:R-:W-:Y:S01]  /*58d0*/  MOV R52, R81 ;  /* 0x0000005100347202 */ /* 0x000fe20000000f00 */
[----:B------:R-:W-:-:S05]  /*58e0*/  IMAD.MOV.U32 R146, RZ, RZ, R176 ;  /* 0x000000ffff927224 */ /* 0x000fca00078e00b0 */
[----:B------:R-:W-:Y:S01]  /*58f0*/  MOV R104, R140 ;  /* 0x0000008c00687202 */ /* 0x000fe20000000f00 */
[----:B------:R-:W-:Y:S01]  /*5900*/  HMMA.16816.F32 R16, R8, R108, RZ ;  /* 0x0000006c0810723c */ /* 0x000fe200000018ff */
[----:B------:R-:W-:-:S06]  /*5910*/  MOV R105, R53 ;  /* 0x0000003500697202 */ /* 0x000fcc0000000f00 */
[----:B------:R-:W-:Y:S01]  /*5920*/  IMAD.MOV.U32 R109, RZ, RZ, R114 ;  /* 0x000000ffff6d7224 */ /* 0x000fe200078e0072 */
[----:B------:R-:W-:Y:S01]  /*5930*/  MOV R108, R115 ;  /* 0x00000073006c7202 */ /* 0x000fe20000000f00 */
[C---:B------:R-:W-:Y:S07]  /*5940*/  HMMA.16816.F32 R176, R4.reuse, R72, R36 ;  /* 0x0000004804b0723c */ /* 0x040fee0000001824 */
[----:B------:R-:W-:Y:S01]  /*5950*/  IMAD.MOV.U32 R73, RZ, RZ, R147 ;  /* 0x000000ffff497224 */ /* 0x000fe200078e0093 */
[----:B------:R-:W-:Y:S01]  /*5960*/  HMMA.16816.F32 R80, R4, R60, R32 ;  /* 0x0000003c0450723c */ /* 0x000fe20000001820 */
[----:B------:R-:W-:-:S07]  /*5970*/  IMAD.MOV.U32 R72, RZ, RZ, R152 ;  /* 0x000000ffff487224 */ /* 0x000fce00078e0098 */
[C---:B------:R-:W-:Y:S08]  /*5980*/  HMMA.16816.F32 R124, R4.reuse, R68, R28 ;  /* 0x00000044047c723c */ /* 0x040ff0000000181c */
[C---:B------:R-:W-:Y:S08]  /*5990*/  HMMA.16816.F32 R116, R4.reuse, R64, R24 ;  /* 0x000000400474723c */ /* 0x040ff00000001818 */
[C---:B------:R-:W-:Y:S08]  /*59a0*/  HMMA.16816.F32 R112, R4.reuse, R48, R20 ;  /* 0x000000300470723c */ /* 0x040ff00000001814 */
[----:B------:R-:W-:Y:S08]  /*59b0*/  HMMA.16816.F32 R204, R4, R44, R16 ;  /* 0x0000002c04cc723c */ /* 0x000ff00000001810 */
[C---:B------:R-:W-:Y:S07]  /*59c0*/  HMMA.16816.F32 R36, R8.reuse, R78, RZ ;  /* 0x0000004e0824723c */ /* 0x040fee00000018ff */
[----:B------:R-:W-:Y:S01]  /*59d0*/  IMAD.MOV.U32 R79, RZ, RZ, R52 ;  /* 0x000000ffff4f7224 */ /* 0x000fe200078e0034 */
[----:B------:R-:W-:Y:S01]  /*59e0*/  HMMA.16816.F32 R32, R8, R86, RZ ;  /* 0x000000560820723c */ /* 0x000fe200000018ff */
[----:B------:R-:W-:Y:S01]  /*59f0*/  IMAD.MOV.U32 R78, RZ, RZ, R84 ;  /* 0x000000ffff4e7224 */ /* 0x000fe200078e0054 */
[----:B------:R-:W-:-:S05]  /*5a00*/  MOV R84, R185 ;  /* 0x000000b900547202 */ /* 0x000fca0000000f00 */
[----:B------:R-:W-:Y:S01]  /*5a10*/  IMAD.MOV.U32 R86, RZ, RZ, R100 ;  /* 0x000000ffff567224 */ /* 0x000fe200078e0064 */
[----:B------:R-:W-:Y:S01]  /*5a20*/  HMMA.16816.F32 R28, R8, R90, RZ ;  /* 0x0000005a081c723c */ /* 0x000fe200000018ff */
[----:B------:R-:W-:Y:S02]  /*5a30*/  MOV R100, R155 ;  /* 0x0000009b00647202 */ /* 0x000fe40000000f00 */
[----:B------:R-:W-:Y:S01]  /*5a40*/  MOV R87, R92 ;  /* 0x0000005c00577202 */ /* 0x000fe20000000f00 */
[----:B------:R-:W-:-:S03]  /*5a50*/  IMAD.MOV.U32 R92, RZ, RZ, R187 ;  /* 0x000000ffff5c7224 */ /* 0x000fc600078e00bb */
[----:B------:R-:W-:Y:S01]  /*5a60*/  IMAD.MOV.U32 R90, RZ, RZ, R144 ;  /* 0x000000ffff5a7224 */ /* 0x000fe200078e0090 */
[----:B------:R-:W-:Y:S01]  /*5a70*/  HMMA.16816.F32 R24, R8, R94, RZ ;  /* 0x0000005e0818723c */ /* 0x000fe200000018ff */
[----:B------:R-:W-:-:S06]  /*5a80*/  MOV R91, R145 ;  /* 0x00000091005b7202 */ /* 0x000fcc0000000f00 */
[----:B------:R-:W-:Y:S01]  /*5a90*/  IMAD.MOV.U32 R94, RZ, RZ, R88 ;  /* 0x000000ffff5e7224 */ /* 0x000fe200078e0058 */
[C---:B------:R-:W-:Y:S01]  /*5aa0*/  HMMA.16816.F32 R20, R8.reuse, R102, RZ ;  /* 0x000000660814723c */ /* 0x040fe200000018ff */
[----:B------:R-:W-:Y:S02]  /*5ab0*/  IMAD.MOV.U32 R88, RZ, RZ, R146 ;  /* 0x000000ffff587224 */ /* 0x000fe400078e0092 */
[----:B------:R-:W-:Y:S02]  /*5ac0*/  IMAD.MOV.U32 R95, RZ, RZ, R93 ;  /* 0x000000ffff5f7224 */ /* 0x000fe400078e005d */
[----:B------:R-:W-:Y:S02]  /*5ad0*/  IMAD.MOV.U32 R93, RZ, RZ, R186 ;  /* 0x000000ffff5d7224 */ /* 0x000fe400078e00ba */
[----:B------:R-:W-:Y:S01]  /*5ae0*/  MOV R103, R89 ;  /* 0x0000005900677202 */ /* 0x000fe20000000f00 */
[----:B------:R-:W-:Y:S01]  /*5af0*/  HMMA.16816.F32 R16, R8, R106, RZ ;  /* 0x0000006a0810723c */ /* 0x000fe200000018ff */
[----:B------:R-:W-:-:S02]  /*5b00*/  IMAD.MOV.U32 R89, RZ, RZ, R141 ;  /* 0x000000ffff597224 */ /* 0x000fc400078e008d */
[----:B------:R-:W-:-:S04]  /*5b10*/  IMAD.MOV.U32 R102, RZ, RZ, R56 ;  /* 0x000000ffff667224 */ /* 0x000fc800078e0038 */
[----:B------:R-:W-:Y:S01]  /*5b20*/  IMAD.MOV.U32 R107, RZ, RZ, R57 ;  /* 0x000000ffff6b7224 */ /* 0x000fe200078e0039 */
[----:B------:R-:W-:Y:S01]  /*5b30*/  HMMA.16816.F32 R8, R8, R110, RZ ;  /* 0x0000006e0808723c */ /* 0x000fe200000018ff */
[----:B------:R-:W-:-:S06]  /*5b40*/  MOV R106, R154 ;  /* 0x0000009a006a7202 */ /* 0x000fcc0000000f00 */
[----:B------:R-:W-:Y:S01]  /*5b50*/  IMAD.MOV.U32 R111, RZ, RZ, R153 ;  /* 0x000000ffff6f7224 */ /* 0x000fe200078e0099 */
[----:B------:R-:W-:Y:S01]  /*5b60*/  HMMA.16816.F32 R40, R4, R58, R40 ;  /* 0x0000003a0428723c */ /* 0x000fe20000001828 */
[----:B------:R-:W-:Y:S02]  /*5b70*/  IMAD.MOV.U32 R110, RZ, RZ, R94 ;  /* 0x000000ffff6e7224 */ /* 0x000fe400078e005e */
[----:B------:R-:W-:-:S05]  /*5b80*/  IMAD.MOV.U32 R94, RZ, RZ, R108 ;  /* 0x000000ffff5e7224 */ /* 0x000fca00078e006c */
[C---:B------:R-:W-:Y:S08]  /*5b90*/  HMMA.16816.F32 R36, R4.reuse, R54, R36 ;  /* 0x000000360424723c */ /* 0x040ff00000001824 */
[C---:B------:R-:W-:Y:S08]  /*5ba0*/  HMMA.16816.F32 R32, R4.reuse, R74, R32 ;  /* 0x0000004a0420723c */ /* 0x040ff00000001820 */
[----:B------:R-:W-:Y:S01]  /*5bb0*/  HMMA.16816.F32 R28, R4, R62, R28 ;  /* 0x0000003e041c723c */ /* 0x000fe2000000181c */
[----:B------:R-:W-:Y:S01]  /*5bc0*/  MOV R75, R106 ;  /* 0x0000006a004b7202 */ /* 0x000fe20000000f00 */
[----:B------:R-:W-:-:S02]  /*5bd0*/  IMAD.MOV.U32 R106, RZ, RZ, R107 ;  /* 0x000000ffff6a7224 */ /* 0x000fc400078e006b */
[----:B------:R-:W-:Y:S02]  /*5be0*/  IMAD.MOV.U32 R74, RZ, RZ, R111 ;  /* 0x000000ffff4a7224 */ /* 0x000fe400078e006f */
[----:B------:R-:W-:Y:S01]  /*5bf0*/  IMAD.MOV.U32 R107, RZ, RZ, R102 ;  /* 0x000000ffff6b7224 */ /* 0x000fe200078e0066 */
[----:B------:R-:W-:Y:S01]  /*5c00*/  MOV R102, R86 ;  /* 0x0000005600667202 */ /* 0x000fe20000000f00 */
[----:B------:R-:W-:Y:S01]  /*5c10*/  HMMA.16816.F32 R68, R4, R70, R24 ;  /* 0x000000460444723c */ /* 0x000fe20000001818 */
[----:B------:R-:W-:Y:S01]  /*5c20*/  LDSM.16.MT88.4 R24, [R234+0x1100] ;  /* 0x00110000ea18783b */ /* 0x000fe20000004200 */
[----:B------:R-:W-:Y:S01]  /*5c30*/  IMAD.MOV.U32 R111, RZ, RZ, R95 ;  /* 0x000000ffff6f7224 */ /* 0x000fe200078e005f */
[----:B------:R-:W-:Y:S01]  /*5c40*/  MOV R95, R109 ;  /* 0x0000006d005f7202 */ /* 0x000fe20000000f00 */
[----:B------:R-:W-:-:S04]  /*5c50*/  IMAD.MOV.U32 R86, RZ, RZ, R251 ;  /* 0x000000ffff567224 */ /* 0x000fc800078e00fb */
[C---:B------:R-:W-:Y:S01]  /*5c60*/  HMMA.16816.F32 R64, R4.reuse, R66, R20 ;  /* 0x000000420440723c */ /* 0x040fe20000001814 */
[----:B------:R-:W-:Y:S07]  /*5c70*/  LDSM.16.MT88.4 R20, [R236+0x1100] ;  /* 0x00110000ec14783b */ /* 0x000fee0000004200 */
[C---:B------:R-:W-:Y:S01]  /*5c80*/  HMMA.16816.F32 R48, R4.reuse, R50, R16 ;  /* 0x000000320430723c */ /* 0x040fe20000001810 */
[----:B------:R-:W1:Y:S07]  /*5c90*/  LDSM.16.MT88.4 R16, [R233+0x1100] ;  /* 0x00110000e910783b */ /* 0x000e6e0000004200 */
[----:B------:R-:W-:Y:S01]  /*5ca0*/  HMMA.16816.F32 R44, R4, R46, R8 ;  /* 0x0000002e042c723c */ /* 0x000fe20000001808 */
[----:B------:R-:W-:Y:S01]  /*5cb0*/  MOV R108, R249 ;  /* 0x000000f9006c7202 */ /* 0x000fe20000000f00 */
[----:B------:R-:W-:Y:S01]  /*5cc0*/  IMAD.MOV.U32 R109, RZ, RZ, R248 ;  /* 0x000000ffff6d7224 */ /* 0x000fe200078e00f8 */
[----:B------:R2:W5:Y:S04]  /*5cd0*/  LDL.LU R251, [R1+0x8c] ;  /* 0x00008c0001fb7983 */ /* 0x0005680000300800 */
[----:B------:R-:W-:-:S02]  /*5ce0*/  FFMA.FTZ R4, R169, c[0x0][0x2d0], -R3 ;  /* 0x0000b400a9047a23 */ /* 0x000fc40000010803 */
[----:B------:R-:W-:Y:S01]  /*5cf0*/  FFMA.FTZ R5, R174, c[0x0][0x2d0], -R13 ;  /* 0x0000b400ae057a23 */ /* 0x000fe2000001080d */
[----:B------:R-:W-:Y:S01]  /*5d00*/  MOV R174, R165 ;  /* 0x000000a500ae7202 */ /* 0x000fe20000000f00 */
[----:B------:R3:W-:Y:S08]  /*5d10*/  MUFU.EX2 R61, R4 ;  /* 0x00000004003d7308 */ /* 0x0007f00000000800 */
[----:B------:R-:W-:Y:S01]  /*5d20*/  MUFU.EX2 R59, R5 ;  /* 0x00000005003b7308 */ /* 0x000fe20000000800 */
[----:B---3--:R-:W-:-:S07]  /*5d30*/  FFMA.FTZ R4, R168, c[0x0][0x2d0], -R3 ;  /* 0x0000b400a8047a23 */ /* 0x008fce0000010803 */
[----:B------:R3:W4:Y:S02]  /*5d40*/  MUFU.EX2 R140, R4 ;  /* 0x00000004008c7308 */ /* 0x0007240000000800 */
[----:B---3--:R-:W-:Y:S01]  /*5d50*/  FFMA.FTZ R4, R135, c[0x0][0x2d0], -R3 ;  /* 0x0000b40087047a23 */ /* 0x008fe20000010803 */
[----:B----4-:R-:W-:-:S05]  /*5d60*/  F2FP.PACK_AB R8, R140, R61 ;  /* 0x0000003d8c08723e */ /* 0x010fca00000000ff */
[----:B------:R3:W-:Y:S02]  /*5d70*/  MUFU.EX2 R135, R4 ;  /* 0x0000000400877308 */ /* 0x0007e40000000800 */
[----:B---3--:R-:W-:-:S06]  /*5d80*/  FFMA.FTZ R4, R133, c[0x0][0x2d0], -R3 ;  /* 0x0000b40085047a23 */ /* 0x008fcc0000010803 */
[----:B------:R3:W4:Y:S02]  /*5d90*/  MUFU.EX2 R141, R4 ;  /* 0x00000004008d7308 */ /* 0x0007240000000800 */
[----:B---3--:R-:W-:Y:S01]  /*5da0*/  FFMA.FTZ R4, R172, c[0x0][0x2d0], -R0 ;  /* 0x0000b400ac047a23 */ /* 0x008fe20000010800 */
[----:B----4-:R-:W-:Y:S01]  /*5db0*/  F2FP.PACK_AB R10, R141, R135 ;  /* 0x000000878d0a723e */ /* 0x010fe200000000ff */
[----:B------:R-:W-:-:S04]  /*5dc0*/  IMAD.MOV.U32 R172, RZ, RZ, R167 ;  /* 0x000000ffffac7224 */ /* 0x000fc800078e00a7 */
[----:B------:R3:W-:Y:S02]  /*5dd0*/  MUFU.EX2 R57, R4 ;  /* 0x0000000400397308 */ /* 0x0007e40000000800 */
[----:B---3--:R-:W-:-:S06]  /*5de0*/  FFMA.FTZ R4, R171, c[0x0][0x2d0], -R0 ;  /* 0x0000b400ab047a23 */ /* 0x008fcc0000010800 */
[----:B------:R3:W4:Y:S02]  /*5df0*/  MUFU.EX2 R60, R4 ;  /* 0x00000004003c7308 */ /* 0x0007240000000800 */
[----:B---3--:R-:W-:Y:S01]  /*5e00*/  FFMA.FTZ R4, R170, c[0x0][0x2d0], -R0 ;  /* 0x0000b400aa047a23 */ /* 0x008fe20000010800 */
[----:B----4-:R-:W-:-:S05]  /*5e10*/  F2FP.PACK_AB R9, R60, R57 ;  /* 0x000000393c09723e */ /* 0x010fca00000000ff */
[----:B------:R3:W-:Y:S02]  /*5e20*/  MUFU.EX2 R63, R4 ;  /* 0x00000004003f7308 */ /* 0x0007e40000000800 */
[----:B---3--:R-:W-:-:S06]  /*5e30*/  FFMA.FTZ R4, R136, c[0x0][0x2d0], -R0 ;  /* 0x0000b40088047a23 */ /* 0x008fcc0000010800 */
[----:B------:R3:W4:Y:S02]  /*5e40*/  MUFU.EX2 R133, R4 ;  /* 0x0000000400857308 */ /* 0x0007240000000800 */
[----:B---3--:R-:W-:Y:S01]  /*5e50*/  FFMA.FTZ R4, R180, c[0x0][0x2d0], -R13 ;  /* 0x0000b400b4047a23 */ /* 0x008fe2000001080d */
[----:B----4-:R-:W-:-:S05]  /*5e60*/  F2FP.PACK_AB R11, R133, R63 ;  /* 0x0000003f850b723e */ /* 0x010fca00000000ff */
[----:B------:R3:W-:Y:S02]  /*5e70*/  MUFU.EX2 R54, R4 ;  /* 0x0000000400367308 */ /* 0x0007e40000000800 */
[C---:B-1----:R-:W-:Y:S08]  /*5e80*/  HMMA.16816.F32 R148, R8.reuse, R16, R148 ;  /* 0x000000100894723c */ /* 0x042ff00000001894 */
[----:B------:R-:W-:Y:S01]  /*5e90*/  HMMA.16816.F32 R40, R8, R18, R40 ;  /* 0x000000120828723c */ /* 0x000fe20000001828 */
[----:B---3--:R-:W-:-:S02]  /*5ea0*/  FFMA.FTZ R4, R175, c[0x0][0x2d0], -R13 ;  /* 0x0000b400af047a23 */ /* 0x008fc4000001080d */
[----:B------:R-:W-:Y:S02]  /*5eb0*/  IMAD.MOV.U32 R175, RZ, RZ, R164 ;  /* 0x000000ffffaf7224 */ /* 0x000fe400078e00a4 */
[----:B------:R1:W-:Y:S03]  /*5ec0*/  MUFU.EX2 R56, R4 ;  /* 0x0000000400387308 */ /* 0x0003e60000000800 */
[C---:B------:R-:W-:Y:S08]  /*5ed0*/  HMMA.16816.F32 R176, R8.reuse, R20, R176 ;  /* 0x0000001408b0723c */ /* 0x040ff000000018b0 */
[----:B------:R-:W-:Y:S01]  /*5ee0*/  HMMA.16816.F32 R32, R8, R22, R32 ;  /* 0x000000160820723c */ /* 0x000fe20000001820 */
[----:B-1----:R-:W-:-:S07]  /*5ef0*/  FFMA.FTZ R4, R173, c[0x0][0x2d0], -R13 ;  /* 0x0000b400ad047a23 */ /* 0x002fce000001080d */
[C---:B------:R-:W-:Y:S01]  /*5f00*/  HMMA.16816.F32 R160, R8.reuse, R24, R160 ;  /* 0x0000001808a0723c */ /* 0x040fe200000018a0 */
[----:B------:R-:W-:Y:S01]  /*5f10*/  IMAD.MOV.U32 R173, RZ, RZ, R166 ;  /* 0x000000ffffad7224 */ /* 0x000fe200078e00a6 */
[----:B------:R1:W3:Y:S06]  /*5f20*/  MUFU.EX2 R62, R4 ;  /* 0x00000004003e7308 */ /* 0x0002ec0000000800 */
[----:B------:R-:W-:Y:S01]  /*5f30*/  HMMA.16816.F32 R36, R8, R26, R36 ;  /* 0x0000001a0824723c */ /* 0x000fe20000001824 */
[----:B-1----:R-:W-:Y:S01]  /*5f40*/  FFMA.FTZ R4, R184, c[0x0][0x2d0], -R12 ;  /* 0x0000b400b8047a23 */ /* 0x002fe2000001080c */
[----:B---3--:R-:W-:-:S03]  /*5f50*/  F2FP.PACK_AB R6, R62, R59 ;  /* 0x0000003b3e06723e */ /* 0x008fc600000000ff */
[----:B------:R1:W-:Y:S02]  /*5f60*/  MUFU.EX2 R52, R4 ;  /* 0x0000000400347308 */ /* 0x0003e40000000800 */
[----:B-1----:R-:W-:-:S06]  /*5f70*/  FFMA.FTZ R4, R183, c[0x0][0x2d0], -R12 ;  /* 0x0000b400b7047a23 */ /* 0x002fcc000001080c */
[----:B------:R1:W3:Y:S02]  /*5f80*/  MUFU.EX2 R53, R4 ;  /* 0x0000000400357308 */ /* 0x0002e40000000800 */
[----:B-1----:R-:W-:Y:S01]  /*5f90*/  FFMA.FTZ R4, R182, c[0x0][0x2d0], -R12 ;  /* 0x0000b400b6047a23 */ /* 0x002fe2000001080c */
[----:B---3--:R-:W-:-:S05]  /*5fa0*/  F2FP.PACK_AB R5, R53, R52 ;  /* 0x000000343505723e */ /* 0x008fca00000000ff */
[----:B------:R1:W-:Y:S02]  /*5fb0*/  MUFU.EX2 R55, R4 ;  /* 0x0000000400377308 */ /* 0x0003e40000000800 */
[----:B-1----:R-:W-:-:S06]  /*5fc0*/  FFMA.FTZ R4, R181, c[0x0][0x2d0], -R12 ;  /* 0x0000b400b5047a23 */ /* 0x002fcc000001080c */
[----:B------:R1:W3:Y:S02]  /*5fd0*/  MUFU.EX2 R58, R4 ;  /* 0x00000004003a7308 */ /* 0x0002e40000000800 */
[----:B-1----:R-:W-:Y:S02]  /*5fe0*/  F2FP.PACK_AB R4, R56, R54 ;  /* 0x000000363804723e */ /* 0x002fe400000000ff */
[----:B---3--:R-:W-:-:S07]  /*5ff0*/  F2FP.PACK_AB R7, R58, R55 ;  /* 0x000000373a07723e */ /* 0x008fce00000000ff */
[C---:B------:R-:W-:Y:S08]  /*6000*/  HMMA.16816.F32 R144, R4.reuse, R16, R208 ;  /* 0x000000100490723c */ /* 0x040ff000000018d0 */
[C---:B------:R-:W-:Y:S01]  /*6010*/  HMMA.16816.F32 R152, R4.reuse, R18, R128 ;  /* 0x000000120498723c */ /* 0x040fe20000001880 */
[----:B------:R-:W1:Y:S07]  /*6020*/  LDSM.16.MT88.4 R16, [R235+0x1100] ;  /* 0x00110000eb10783b */ /* 0x000e6e0000004200 */
[C---:B------:R-:W-:Y:S08]  /*6030*/  HMMA.16816.F32 R180, R4.reuse, R20, R224 ;  /* 0x0000001404b4723c */ /* 0x040ff000000018e0 */
[C---:B------:R-:W-:Y:S01]  /*6040*/  HMMA.16816.F32 R184, R4.reuse, R22, R196 ;  /* 0x0000001604b8723c */ /* 0x040fe200000018c4 */
[----:B------:R-:W-:Y:S07]  /*6050*/  LDSM.16.MT88.4 R20, [R234+0x3100] ;  /* 0x00310000ea14783b */ /* 0x000fee0000004200 */
[----:B------:R-:W-:Y:S01]  /*6060*/  HMMA.16816.F32 R164, R4, R24, R220 ;  /* 0x0000001804a4723c */ /* 0x000fe200000018dc */
[----:B------:R-:W-:-:S07]  /*6070*/  IMAD.MOV.U32 R136, RZ, RZ, R102 ;  /* 0x000000ffff887224 */ /* 0x000fce00078e0066 */
[----:B------:R-:W-:Y:S01]  /*6080*/  HMMA.16816.F32 R168, R4, R26, R156 ;  /* 0x0000001a04a8723c */ /* 0x000fe2000000189c */
[----:B------:R-:W3:Y:S07]  /*6090*/  LDSM.16.MT88.4 R24, [R233+0x3100] ;  /* 0x00310000e918783b */ /* 0x000eee0000004200 */
[-C--:B-1----:R-:W-:Y:S08]  /*60a0*/  HMMA.16816.F32 R224, R8, R16.reuse, R80 ;  /* 0x0000001008e0723c */ /* 0x082ff00000001850 */
[C---:B------:R-:W-:Y:S07]  /*60b0*/  HMMA.16816.F32 R196, R4.reuse, R16, R172 ;  /* 0x0000001004c4723c */ /* 0x040fee00000018ac */
[----:B------:R-:W-:Y:S01]  /*60c0*/  MOV R172, R103 ;  /* 0x0000006700ac7202 */ /* 0x000fe20000000f00 */
[----:B------:R-:W-:Y:S01]  /*60d0*/  HMMA.16816.F32 R200, R4, R18, R200 ;  /* 0x0000001204c8723c */ /* 0x000fe200000018c8 */
[----:B------:R-:W-:-:S07]  /*60e0*/  IMAD.MOV.U32 R103, RZ, RZ, R87 ;  /* 0x000000ffff677224 */ /* 0x000fce00078e0057 */
[----:B------:R-:W-:Y:S01]  /*60f0*/  HMMA.16816.F32 R220, R8, R18, R28 ;  /* 0x0000001208dc723c */ /* 0x000fe2000000181c */
[----:B------:R-:W1:Y:S04]  /*6100*/  LDSM.16.MT88.4 R16, [R236+0x3100] ;  /* 0x00310000ec10783b */ /* 0x000e680000004200 */
[----:B------:R-:W4:Y:S01]  /*6110*/  LDSM.16.MT88.4 R28, [R235+0x3100] ;  /* 0x00310000eb1c783b */ /* 0x000f220000004200 */
[----:B------:R-:W-:Y:S01]  /*6120*/  IMAD.MOV.U32 R87, RZ, RZ, R250 ;  /* 0x000000ffff577224 */ /* 0x000fe200078e00fa */
[----:B------:R-:W-:Y:S01]  /*6130*/  MOV R174, R110 ;  /* 0x0000006e00ae7202 */ /* 0x000fe20000000f00 */
[----:B------:R-:W-:Y:S01]  /*6140*/  IMAD.MOV.U32 R173, RZ, RZ, R172 ;  /* 0x000000ffffad7224 */ /* 0x000fe200078e00ac */
[----:B------:R-:W-:Y:S01]  /*6150*/  MOV R172, R103 ;  /* 0x0000006700ac7202 */ /* 0x000fe20000000f00 */
[----:B------:R-:W-:Y:S01]  /*6160*/  IMAD.MOV.U32 R175, RZ, RZ, R111 ;  /* 0x000000ffffaf7224 */ /* 0x000fe200078e006f */
[----:B------:R-:W-:Y:S01]  /*6170*/  MOV R102, R86 ;  /* 0x0000005600667202 */ /* 0x000fe20000000f00 */
[----:B------:R-:W-:Y:S01]  /*6180*/  IMAD.MOV.U32 R110, RZ, RZ, R94 ;  /* 0x000000ffff6e7224 */ /* 0x000fe200078e005e */
[----:B---3--:R-:W-:Y:S01]  /*6190*/  HMMA.16816.F32 R72, R4, R24, R72 ;  /* 0x000000180448723c */ /* 0x008fe20000001848 */
[----:B------:R-:W-:Y:S01]  /*61a0*/  IMAD.MOV.U32 R111, RZ, RZ, R95 ;  /* 0x000000ffff6f7224 */ /* 0x000fe200078e005f */
[----:B------:R-:W-:Y:S01]  /*61b0*/  MOV R95, R109 ;  /* 0x0000006d005f7202 */ /* 0x000fe20000000f00 */
[----:B------:R-:W-:Y:S01]  /*61c0*/  IMAD.MOV.U32 R103, RZ, RZ, R87 ;  /* 0x000000ffff677224 */ /* 0x000fe200078e0057 */
[----:B------:R2:W5:Y:S01]  /*61d0*/  LDL.LU R250, [R1+0x88] ;  /* 0x0000880001fa7983 */ /* 0x0005620000300800 */
[----:B------:R-:W-:Y:S01]  /*61e0*/  IMAD.MOV.U32 R94, RZ, RZ, R108 ;  /* 0x000000ffff5e7224 */ /* 0x000fe200078e006c */
[----:B------:R-:W-:Y:S01]  /*61f0*/  MOV R108, R93 ;  /* 0x0000005d006c7202 */ /* 0x000fe20000000f00 */
        /* <DEDUP_REMOVED lines=8> */
[----:B------:R-:W-:-:S02]  /*6280*/  IMAD.MOV.U32 R84, RZ, RZ, R244 ;  /* 0x000000ffff547224 */ /* 0x000fc400078e00f4 */
[----:B------:R-:W-:Y:S01]  /*6290*/  IMAD.MOV.U32 R210, RZ, RZ, R174 ;  /* 0x000000ffffd27224 */ /* 0x000fe200078e00ae */
[----:B------:R-:W-:Y:S01]  /*62a0*/  MOV R111, R94 ;  /* 0x0000005e006f7202 */ /* 0x000fe20000000f00 */
[----:B------:R-:W-:Y:S01]  /*62b0*/  IMAD.MOV.U32 R211, RZ, RZ, R175 ;  /* 0x000000ffffd37224 */ /* 0x000fe200078e00af */
[C---:B------:R-:W-:Y:S01]  /*62c0*/  HMMA.16816.F32 R88, R4.reuse, R20, R88 ;  /* 0x000000140458723c */ /* 0x040fe20000001858 */
[----:B------:R-:W-:Y:S01]  /*62d0*/  IMAD.MOV.U32 R174, RZ, RZ, R172 ;  /* 0x000000ffffae7224 */ /* 0x000fe200078e00ac */
[----:B------:R-:W-:Y:S01]  /*62e0*/  MOV R94, R87 ;  /* 0x00000057005e7202 */ /* 0x000fe20000000f00 */
[----:B------:R-:W-:Y:S01]  /*62f0*/  IMAD.MOV.U32 R93, RZ, RZ, R245 ;  /* 0x000000ffff5d7224 */ /* 0x000fe200078e00f5 */
[----:B------:R2:W5:Y:S01]  /*6300*/  LDL.LU R249, [R1+0x84] ;  /* 0x0000840001f97983 */ /* 0x0005620000300800 */
[----:B------:R-:W-:Y:S02]  /*6310*/  IMAD.MOV.U32 R175, RZ, RZ, R110 ;  /* 0x000000ffffaf7224 */ /* 0x000fe400078e006e */
[----:B------:R-:W-:Y:S01]  /*6320*/  IMAD.MOV.U32 R172, RZ, RZ, R102 ;  /* 0x000000ffffac7224 */ /* 0x000fe200078e0066 */
[----:B------:R-:W-:Y:S01]  /*6330*/  MOV R87, R100 ;  /* 0x0000006400577202 */ /* 0x000fe20000000f00 */
[----:B------:R-:W-:Y:S01]  /*6340*/  IMAD.MOV.U32 R110, RZ, RZ, R103 ;  /* 0x000000ffff6e7224 */ /* 0x000fe200078e0067 */
[----:B------:R-:W-:Y:S01]  /*6350*/  MOV R130, R210 ;  /* 0x000000d200827202 */ /* 0x000fe20000000f00 */
[----:B------:R-:W-:Y:S01]  /*6360*/  IMAD.MOV.U32 R102, RZ, RZ, R95 ;  /* 0x000000ffff667224 */ /* 0x000fe200078e005f */
[----:B------:R-:W-:Y:S01]  /*6370*/  MOV R100, R84 ;  /* 0x0000005400647202 */ /* 0x000fe20000000f00 */
[----:B------:R-:W-:Y:S01]  /*6380*/  IMAD.MOV.U32 R103, RZ, RZ, R86 ;  /* 0x000000ffff677224 */ /* 0x000fe200078e0056 */
[----:B-1----:R-:W-:Y:S01]  /*6390*/  HMMA.16816.F32 R104, R4, R16, R104 ;  /* 0x000000100468723c */ /* 0x002fe20000001868 */
[----:B------:R-:W-:Y:S01]  /*63a0*/  IMAD.MOV.U32 R95, RZ, RZ, R108 ;  /* 0x000000ffff5f7224 */ /* 0x000fe200078e006c */
[----:B------:R-:W-:Y:S01]  /*63b0*/  MOV R84, R242 ;  /* 0x000000f200547202 */ /* 0x000fe20000000f00 */
[----:B------:R-:W-:Y:S01]  /*63c0*/  IMAD.MOV.U32 R86, RZ, RZ, R109 ;  /* 0x000000ffff567224 */ /* 0x000fe200078e006d */
[----:B------:R2:W5:Y:S01]  /*63d0*/  LDL.LU R248, [R1+0x80] ;  /* 0x0000800001f87983 */ /* 0x0005620000300800 */
[----:B------:R-:W-:-:S02]  /*63e0*/  IMAD.MOV.U32 R108, RZ, RZ, R92 ;  /* 0x000000ffff6c7224 */ /* 0x000fc400078e005c */
[----:B------:R-:W-:Y:S02]  /*63f0*/  IMAD.MOV.U32 R109, RZ, RZ, R93 ;  /* 0x000000ffff6d7224 */ /* 0x000fe400078e005d */
[----:B------:R-:W-:Y:S02]  /*6400*/  IMAD.MOV.U32 R129, RZ, RZ, R209 ;  /* 0x000000ffff817224 */ /* 0x000fe400078e00d1 */
[----:B------:R-:W-:Y:S02]  /*6410*/  IMAD.MOV.U32 R131, RZ, RZ, R211 ;  /* 0x000000ffff837224 */ /* 0x000fe400078e00d3 */
        /* <DEDUP_REMOVED lines=12> */
[----:B------:R-:W-:Y:S01]  /*64e0*/  HMMA.16816.F32 R76, R4, R26, R76 ;  /* 0x0000001a044c723c */ /* 0x000fe2000000184c */
[----:B------:R-:W-:Y:S01]  /*64f0*/  IMAD.MOV.U32 R136, RZ, RZ, R103 ;  /* 0x000000ffff887224 */ /* 0x000fe200078e0067 */
[----:B------:R2:W5:Y:S01]  /*6500*/  LDL.LU R247, [R1+0x7c] ;  /* 0x00007c0001f77983 */ /* 0x0005620000300800 */
[----:B------:R-:W-:-:S02]  /*6510*/  IMAD.MOV.U32 R172, RZ, RZ, R110 ;  /* 0x000000ffffac7224 */ /* 0x000fc400078e006e */
[----:B------:R-:W-:Y:S01]  /*6520*/  IMAD.MOV.U32 R102, RZ, RZ, R86 ;  /* 0x000000ffff667224 */ /* 0x000fe200078e0056 */
[----:B------:R-:W-:Y:S01]  /*6530*/  MOV R128, R209 ;  /* 0x000000d100807202 */ /* 0x000fe20000000f00 */
[----:B------:R-:W-:Y:S01]  /*6540*/  IMAD.MOV.U32 R103, RZ, RZ, R87 ;  /* 0x000000ffff677224 */ /* 0x000fe200078e0057 */
[----:B------:R-:W-:Y:S01]  /*6550*/  MOV R87, R92 ;  /* 0x0000005c00577202 */ /* 0x000fe20000000f00 */
[----:B------:R-:W-:Y:S01]  /*6560*/  IMAD.MOV.U32 R95, RZ, RZ, R109 ;  /* 0x000000ffff5f7224 */ /* 0x000fe200078e006d */
[----:B------:R-:W-:Y:S01]  /*6570*/  HMMA.16816.F32 R64, R8, R22, R64 ;  /* 0x000000160840723c */ /* 0x000fe20000001840 */
[----:B------:R-:W-:Y:S01]  /*6580*/  IMAD.MOV.U32 R110, RZ, RZ, R94 ;  /* 0x000000ffff6e7224 */ /* 0x000fe200078e005e */
[----:B------:R-:W-:Y:S01]  /*6590*/  MOV R94, R108 ;  /* 0x0000006c005e7202 */ /* 0x000fe20000000f00 */
[----:B------:R-:W-:Y:S01]  /*65a0*/  IMAD.MOV.U32 R86, RZ, RZ, R100 ;  /* 0x000000ffff567224 */ /* 0x000fe200078e0064 */
[----:B------:R-:W-:Y:S01]  /*65b0*/  MOV R100, R14 ;  /* 0x0000000e00647202 */ /* 0x000fe20000000f00 */
[----:B------:R-:W-:Y:S01]  /*65c0*/  IMAD.MOV.U32 R109, RZ, RZ, R84 ;  /* 0x000000ffff6d7224 */ /* 0x000fe200078e0054 */
[----:B------:R2:W5:Y:S01]  /*65d0*/  LDL.LU R246, [R1+0x78] ;  /* 0x0000780001f67983 */ /* 0x0005620000300800 */
[----:B------:R-:W-:-:S02]  /*65e0*/  IMAD.MOV.U32 R84, RZ, RZ, R237 ;  /* 0x000000ffff547224 */ /* 0x000fc400078e00ed */
[----:B------:R-:W-:Y:S02]  /*65f0*/  IMAD.MOV.U32 R108, RZ, RZ, R93 ;  /* 0x000000ffff6c7224 */ /* 0x000fe400078e005d */
[----:B------:R-:W-:Y:S01]  /*6600*/  IMAD.MOV.U32 R158, RZ, RZ, R131 ;  /* 0x000000ffff9e7224 */ /* 0x000fe200078e0083 */
[----:B------:R-:W-:Y:S01]  /*6610*/  MOV R131, R173 ;  /* 0x000000ad00837202 */ /* 0x000fe20000000f00 */
[----:B------:R-:W-:Y:S01]  /*6620*/  IMAD.MOV.U32 R130, RZ, RZ, R210 ;  /* 0x000000ffff827224 */ /* 0x000fe200078e00d2 */
[----:B------:R-:W-:Y:S01]  /*6630*/  MOV R209, R111 ;  /* 0x0000006f00d17202 */ /* 0x000fe20000000f00 */
[----:B------:R-:W-:Y:S02]  /*6640*/  IMAD.MOV.U32 R93, RZ, RZ, R239 ;  /* 0x000000ffff5d7224 */ /* 0x000fe400078e00ef */
[----:B------:R-:W-:Y:S02]  /*6650*/  IMAD.MOV.U32 R159, RZ, RZ, R208 ;  /* 0x000000ffff9f7224 */ /* 0x000fe400078e00d0 */
[----:B------:R-:W-:-:S02]  /*6660*/  IMAD.MOV.U32 R92, RZ, RZ, R240 ;  /* 0x000000ffff5c7224 */ /* 0x000fc400078e00f0 */
        /* <DEDUP_REMOVED lines=14> */
[C---:B------:R-:W-:Y:S01]  /*6750*/  HMMA.16816.F32 R48, R8.reuse, R18, R48 ;  /* 0x000000120830723c */ /* 0x040fe20000001830 */
[----:B------:R-:W-:Y:S01]  /*6760*/  IMAD.MOV.U32 R103, RZ, RZ, R108 ;  /* 0x000000ffff677224 */ /* 0x000fe200078e006c */
[----:B------:R-:W-:Y:S01]  /*6770*/  MOV R14, R238 ;  /* 0x000000ee000e7202 */ /* 0x000fe20000000f00 */
[----:B------:R-:W-:Y:S01]  /*6780*/  IMAD.MOV.U32 R86, RZ, RZ, R109 ;  /* 0x000000ffff567224 */ /* 0x000fe200078e006d */
[----:B------:R2:W5:Y:S01]  /*6790*/  LDL.LU R245, [R1+0x74] ;  /* 0x0000740001f57983 */ /* 0x0005620000300800 */
[----:B------:R-:W-:Y:S02]  /*67a0*/  IMAD.MOV.U32 R109, RZ, RZ, R93 ;  /* 0x000000ffff6d7224 */ /* 0x000fe400078e005d */
[----:B------:R-:W-:Y:S02]  /*67b0*/  IMAD.MOV.U32 R84, RZ, RZ, R232 ;  /* 0x000000ffff547224 */ /* 0x000fe400078e00e8 */
[----:B------:R-:W-:Y:S01]  /*67c0*/  IMAD.MOV.U32 R82, RZ, RZ, R159 ;  /* 0x000000ffff527224 */ /* 0x000fe200078e009f */
[----:B------:R-:W-:Y:S01]  /*67d0*/  MOV R159, R209 ;  /* 0x000000d1009f7202 */ /* 0x000fe20000000f00 */
[----:B------:R-:W-:Y:S01]  /*67e0*/  IMAD.MOV.U32 R110, RZ, RZ, R95 ;  /* 0x000000ffff6e7224 */ /* 0x000fe200078e005f */
[----:B------:R-:W-:Y:S01]  /*67f0*/  MOV R157, R211 ;  /* 0x000000d3009d7202 */ /* 0x000fe20000000f00 */
[----:B------:R-:W-:Y:S01]  /*6800*/  IMAD.MOV.U32 R108, RZ, RZ, R92 ;  /* 0x000000ffff6c7224 */ /* 0x000fe200078e005c */
[----:B----4-:R-:W-:Y:S01]  /*6810*/  HMMA.16816.F32 R44, R8, R30, R44 ;  /* 0x0000001e082c723c */ /* 0x010fe2000000182c */
[----:B------:R-:W-:Y:S01]  /*6820*/  IMAD.MOV.U32 R209, RZ, RZ, R102 ;  /* 0x000000ffffd17224 */ /* 0x000fe200078e0066 */
[----:B------:R-:W-:Y:S01]  /*6830*/  MOV R102, R87 ;  /* 0x0000005700667202 */ /* 0x000fe20000000f00 */
[----:B------:R-:W-:Y:S01]  /*6840*/  IMAD.MOV.U32 R128, RZ, RZ, R208 ;  /* 0x000000ffff807224 */ /* 0x000fe200078e00d0 */
[----:B------:R-:W-:Y:S01]  /*6850*/  MOV R208, R111 ;  /* 0x0000006f00d07202 */ /* 0x000fe20000000f00 */
[----:B------:R-:W-:Y:S01]  /*6860*/  IMAD.MOV.U32 R158, RZ, RZ, R210 ;  /* 0x000000ffff9e7224 */ /* 0x000fe200078e00d2 */
[----:B------:R-:W-:Y:S01]  /*6870*/  MOV R210, R103 ;  /* 0x0000006700d27202 */ /* 0x000fe20000000f00 */
[----:B------:R-:W-:Y:S01]  /*6880*/  IMAD.MOV.U32 R211, RZ, RZ, R86 ;  /* 0x000000ffffd37224 */ /* 0x000fe200078e0056 */
[C---:B------:R-:W-:Y:S01]  /*6890*/  HMMA.16816.F32 R92, R4.reuse, R22, R216 ;  /* 0x00000016045c723c */ /* 0x040fe200000018d8 */
[----:B------:R-:W-:Y:S01]  /*68a0*/  IMAD.MOV.U32 R87, RZ, RZ, R100 ;  /* 0x000000ffff577224 */ /* 0x000fe200078e0064 */
[----:B------:R-:W-:Y:S01]  /*68b0*/  MOV R86, R109 ;  /* 0x0000006d00567202 */ /* 0x000fe20000000f00 */
[----:B------:R-:W-:Y:S01]  /*68c0*/  IMAD.MOV.U32 R103, RZ, RZ, R108 ;  /* 0x000000ffff677224 */ /* 0x000fe200078e006c */
[----:B------:R-:W-:Y:S01]  /*68d0*/  MOV R100, R84 ;  /* 0x0000005400647202 */ /* 0x000fe20000000f00 */
[----:B------:R-:W-:Y:S01]  /*68e0*/  IMAD.MOV.U32 R84, RZ, RZ, R85 ;  /* 0x000000ffff547224 */ /* 0x000fe200078e0055 */
[----:B------:R2:W5:Y:S01]  /*68f0*/  LDL.LU R244, [R1+0x70] ;  /* 0x0000700001f47983 */ /* 0x0005620000300800 */
[----:B------:R-:W-:Y:S01]  /*6900*/  MOV R219, R156 ;  /* 0x0000009c00db7202 */ /* 0x000fe20000000f00 */
[----:B------:R-:W-:Y:S01]  /*6910*/  IMAD.MOV.U32 R156, RZ, RZ, R110 ;  /* 0x000000ffff9c7224 */ /* 0x000fe200078e006e */
[----:B------:R-:W-:Y:S01]  /*6920*/  MOV R85, R134 ;  /* 0x0000008600557202 */ /* 0x000fe20000000f00 */
[C---:B------:R-:W-:Y:S01]  /*6930*/  HMMA.16816.F32 R108, R4.reuse, R18, R120 ;  /* 0x00000012046c723c */ /* 0x040fe20000001878 */
[----:B------:R-:W-:Y:S01]  /*6940*/  IMAD.MOV.U32 R218, RZ, RZ, R132 ;  /* 0x000000ffffda7224 */ /* 0x000fe200078e0084 */
[----:B------:R2:W5:Y:S04]  /*6950*/  LDL.LU R243, [R1+0x6c] ;  /* 0x00006c0001f37983 */ /* 0x0005680000300800 */
[----:B------:R2:W5:Y:S02]  /*6960*/  LDL.LU R242, [R1+0x68] ;  /* 0x0000680001f27983 */ /* 0x0005640000300800 */
[C---:B------:R-:W-:Y:S02]  /*6970*/  HMMA.16816.F32 R120, R4.reuse, R28, R80 ;  /* 0x0000001c0478723c */ /* 0x040fe40000001850 */
[----:B------:R2:W5:Y:S04]  /*6980*/  LDL.LU R241, [R1+0x64] ;  /* 0x0000640001f17983 */ /* 0x0005680000300800 */
[----:B------:R2:W5:Y:S01]  /*6990*/  LDL.LU R240, [R1+0x60] ;  /* 0x0000600001f07983 */ /* 0x0005620000300800 */
        /* <DEDUP_REMOVED lines=11> */
[----:B------:R2:W5:Y:S01]  /*6a50*/  LDL.LU R239, [R1+0x5c] ;  /* 0x00005c0001ef7983 */ /* 0x0005620000300800 */
[----:B------:R-:W-:Y:S03]  /*6a60*/  HMMA.16816.F32 R84, R4, R30, R212 ;  /* 0x0000001e0454723c */ /* 0x000fe600000018d4 */
[----:B------:R2:W5:Y:S04]  /*6a70*/  LDL.LU R238, [R1+0x58] ;  /* 0x0000580001ee7983 */ /* 0x0005680000300800 */
[--C-:B------:R-:W-:Y:S01]  /*6a80*/  FFMA.FTZ R4, R228, c[0x0][0x2d0], -R3.reuse ;  /* 0x0000b400e4047a23 */ /* 0x100fe20000010803 */
[----:B------:R-:W-:Y:S01]  /*6a90*/  MOV R7, R219 ;  /* 0x000000db00077202 */ /* 0x000fe20000000f00 */
[----:B------:R-:W-:Y:S01]  /*6aa0*/  IMAD.MOV.U32 R6, RZ, RZ, R218 ;  /* 0x000000ffff067224 */ /* 0x000fe200078e00da */
[C---:B------:R-:W-:Y:S01]  /*6ab0*/  HMMA.16816.F32 R212, R8.reuse, R26, R68 ;  /* 0x0000001a08d4723c */ /* 0x040fe20000001844 */
[----:B------:R1:W-:Y:S01]  /*6ac0*/  MUFU.EX2 R22, R4 ;  /* 0x0000000400167308 */ /* 0x0003e20000000800 */
[----:B------:R-:W-:Y:S01]  /*6ad0*/  MOV R5, R103 ;  /* 0x0000006700057202 */ /* 0x000fe20000000f00 */
[----:B------:R2:W5:Y:S05]  /*6ae0*/  LDL.LU R237, [R1+0x54] ;  /* 0x0000540001ed7983 */ /* 0x00056a0000300800 */
[----:B------:R-:W-:Y:S01]  /*6af0*/  HMMA.16816.F32 R216, R8, R24, R124 ;  /* 0x0000001808d8723c */ /* 0x000fe2000000187c */
[----:B------:R-:W-:Y:S01]  /*6b00*/  MOV R70, R7 ;  /* 0x0000000700467202 */ /* 0x000fe20000000f00 */
[----:B------:R-:W-:Y:S01]  /*6b10*/  IMAD.MOV.U32 R71, RZ, RZ, R208 ;  /* 0x000000ffff477224 */ /* 0x000fe200078e00d0 */
[----:B------:R2:W5:Y:S01]  /*6b20*/  LDL.LU R232, [R1+0x50] ;  /* 0x0000500001e87983 */ /* 0x0005620000300800 */
[----:B-1----:R-:W-:-:S03]  /*6b30*/  FFMA.FTZ R4, R194, c[0x0][0x2d0], -R3 ;  /* 0x0000b400c2047a23 */ /* 0x002fc60000010803 */
[----:B------:R-:W-:Y:S01]  /*6b40*/  MOV R124, R209 ;  /* 0x000000d1007c7202 */ /* 0x000fe20000000f00 */
[----:B------:R-:W-:Y:S01]  /*6b50*/  IMAD.MOV.U32 R125, RZ, RZ, R210 ;  /* 0x000000ffff7d7224 */ /* 0x000fe200078e00d2 */
[----:B------:R-:W-:Y:S01]  /*6b60*/  MOV R126, R211 ;  /* 0x000000d3007e7202 */ /* 0x000fe20000000f00 */
[----:B------:R1:W3:Y:S01]  /*6b70*/  MUFU.EX2 R24, R4 ;  /* 0x0000000400187308 */ /* 0x0002e20000000800 */
[----:B------:R-:W-:Y:S02]  /*6b80*/  IMAD.MOV.U32 R127, RZ, RZ, R102 ;  /* 0x000000ffff7f7224 */ /* 0x000fe400078e0066 */
[----:B------:R-:W-:Y:S01]  /*6b90*/  IMAD.MOV.U32 R69, RZ, RZ, R6 ;  /* 0x000000ffff457224 */ /* 0x000fe200078e0006 */
[----:B------:R-:W-:Y:S01]  /*6ba0*/  MOV R7, R101 ;  /* 0x0000006500077202 */ /* 0x000fe20000000f00 */
[----:B------:R2:W5:Y:S01]  /*6bb0*/  LDL.LU R134, [R1+0x4c] ;  /* 0x00004c0001867983 */ /* 0x0005620000300800 */
[--C-:B-1----:R-:W-:Y:S01]  /*6bc0*/  FFMA.FTZ R4, R191, c[0x0][0x2d0], -R3.reuse ;  /* 0x0000b400bf047a23 */ /* 0x102fe20000010803 */
[----:B------:R-:W-:Y:S01]  /*6bd0*/  HMMA.16816.F32 R208, R8, R20, R116 ;  /* 0x0000001408d0723c */ /* 0x000fe20000001874 */
[----:B------:R-:W-:Y:S01]  /*6be0*/  FFMA.FTZ R3, R195, c[0x0][0x2d0], -R3 ;  /* 0x0000b400c3037a23 */ /* 0x000fe20000010803 */
[----:B------:R2:W5:Y:S03]  /*6bf0*/  LDL.LU R132, [R1+0x48] ;  /* 0x0000480001847983 */ /* 0x0005660000300800 */
[----:B------:R1:W-:Y:S02]  /*6c00*/  MUFU.EX2 R23, R3 ;  /* 0x0000000300177308 */ /* 0x0003e40000000800 */
[----:B-1----:R-:W-:-:S06]  /*6c10*/  FFMA.FTZ R3, R229, c[0x0][0x2d0], -R0 ;  /* 0x0000b400e5037a23 */ /* 0x002fcc0000010800 */
[----:B------:R1:W-:Y:S01]  /*6c20*/  MUFU.EX2 R18, R3 ;  /* 0x0000000300127308 */ /* 0x0003e20000000800 */
[----:B------:R-:W-:Y:S02]  /*6c30*/  IMAD.MOV.U32 R6, RZ, RZ, R100 ;  /* 0x000000ffff067224 */ /* 0x000fe400078e0064 */
[----:B-1----:R-:W-:-:S05]  /*6c40*/  FFMA.FTZ R3, R190, c[0x0][0x2d0], -R0 ;  /* 0x0000b400be037a23 */ /* 0x002fca0000010800 */
[----:B------:R1:W4:Y:S02]  /*6c50*/  MUFU.EX2 R19, R3 ;  /* 0x0000000300137308 */ /* 0x0003240000000800 */
[--C-:B-1----:R-:W-:Y:S02]  /*6c60*/  FFMA.FTZ R3, R189, c[0x0][0x2d0], -R0.reuse ;  /* 0x0000b400bd037a23 */ /* 0x102fe40000010800 */
[----:B------:R-:W-:Y:S01]  /*6c70*/  FFMA.FTZ R0, R188, c[0x0][0x2d0], -R0 ;  /* 0x0000b400bc007a23 */ /* 0x000fe20000010800 */
[----:B------:R-:W-:Y:S03]  /*6c80*/  HMMA.16816.F32 R100, R8, R16, R112 ;  /* 0x000000100864723c */ /* 0x000fe60000001870 */
[----:B------:R-:W-:Y:S01]  /*6c90*/  MUFU.EX2 R21, R3 ;  /* 0x0000000300157308 */ /* 0x000fe20000000800 */
[----:B------:R-:W-:Y:S07]  /*6ca0*/  LDSM.16.MT88.4 R188, [R236+0x1900] ;  /* 0x00190000ecbc783b */ /* 0x000fee0000004200 */
[----:B------:R1:W-:Y:S02]  /*6cb0*/  MUFU.EX2 R20, R0 ;  /* 0x0000000000147308 */ /* 0x0003e40000000800 */
[----:B-1----:R-:W-:-:S02]  /*6cc0*/  FFMA.FTZ R0, R70, c[0x0][0x2d0], -R13 ;  /* 0x0000b40046007a23 */ /* 0x002fc4000001080d */
        /* <DEDUP_REMOVED lines=19> */
[----:B------:R-:W-:-:S02]  /*6e00*/  MOV R130, R15 ;  /* 0x0000000f00827202 */ /* 0x000fc40000000f00 */
[----:B------:R1:W-:Y:S01]  /*6e10*/  MUFU.EX2 R15, R0 ;  /* 0x00000000000f7308 */ /* 0x0003e20000000800 */
[----:B------:R-:W-:Y:S01]  /*6e20*/  IMAD.MOV.U32 R27, RZ, RZ, R71 ;  /* 0x000000ffff1b7224 */ /* 0x000fe200078e0047 */
[----:B------:R-:W-:Y:S01]  /*6e30*/  MOV R68, R124 ;  /* 0x0000007c00447202 */ /* 0x000fe20000000f00 */
[----:B------:R-:W-:Y:S01]  /*6e40*/  IMAD.MOV.U32 R71, RZ, RZ, R6 ;  /* 0x000000ffff477224 */ /* 0x000fe200078e0006 */
[----:B------:R-:W-:Y:S01]  /*6e50*/  MOV R124, R7 ;  /* 0x00000007007c7202 */ /* 0x000fe20000000f00 */
[----:B------:R-:W-:Y:S02]  /*6e60*/  IMAD.MOV.U32 R6, RZ, RZ, R128 ;  /* 0x000000ffff067224 */ /* 0x000fe400078e0080 */
[----:B-1----:R-:W-:-:S04]  /*6e70*/  FFMA.FTZ R0, R69, c[0x0][0x2d0], -R13 ;  /* 0x0000b40045007a23 */ /* 0x002fc8000001080d */
[----:B------:R1:W-:Y:S01]  /*6e80*/  MUFU.EX2 R16, R0 ;  /* 0x0000000000107308 */ /* 0x0003e20000000800 */
[----:B------:R-:W-:Y:S01]  /*6e90*/  IMAD.MOV.U32 R69, RZ, RZ, R126 ;  /* 0x000000ffff457224 */ /* 0x000fe200078e007e */
[----:B------:R-:W-:Y:S01]  /*6ea0*/  MOV R128, R129 ;  /* 0x0000008100807202 */ /* 0x000fe20000000f00 */
[----:B------:R-:W-:Y:S02]  /*6eb0*/  IMAD.MOV.U32 R126, RZ, RZ, R158 ;  /* 0x000000ffff7e7224 */ /* 0x000fe400078e009e */
[----:B------:R-:W-:Y:S01]  /*6ec0*/  IMAD.MOV.U32 R129, RZ, RZ, R130 ;  /* 0x000000ffff817224 */ /* 0x000fe200078e0082 */
[----:B------:R-:W-:Y:S01]  /*6ed0*/  MOV R130, R14 ;  /* 0x0000000e00827202 */ /* 0x000fe20000000f00 */
[----:B------:R-:W-:Y:S02]  /*6ee0*/  IMAD.MOV.U32 R7, RZ, RZ, R80 ;  /* 0x000000ffff077224 */ /* 0x000fe400078e0050 */
[----:B-1----:R-:W-:-:S04]  /*6ef0*/  FFMA.FTZ R0, R70, c[0x0][0x2d0], -R13 ;  /* 0x0000b40046007a23 */ /* 0x002fc8000001080d */
[----:B------:R1:W-:Y:S01]  /*6f00*/  MUFU.EX2 R17, R0 ;  /* 0x0000000000117308 */ /* 0x0003e20000000800 */
[----:B------:R-:W-:Y:S01]  /*6f10*/  MOV R80, R81 ;  /* 0x0000005100507202 */ /* 0x000fe20000000f00 */
[----:B------:R-:W-:Y:S01]  /*6f20*/  IMAD.MOV.U32 R81, RZ, RZ, R82 ;  /* 0x000000ffff517224 */ /* 0x000fe200078e0052 */
[----:B------:R-:W-:Y:S01]  /*6f30*/  MOV R70, R5 ;  /* 0x0000000500467202 */ /* 0x000fe20000000f00 */
[----:B------:R-:W-:Y:S01]  /*6f40*/  FFMA.FTZ R3, R69, c[0x0][0x2d0], -R12 ;  /* 0x0000b40045037a23 */ /* 0x000fe2000001080c */
[----:B------:R-:W-:Y:S01]  /*6f50*/  MOV R82, R83 ;  /* 0x0000005300527202 */ /* 0x000fe20000000f00 */
[----:B------:R-:W-:Y:S01]  /*6f60*/  IMAD.MOV.U32 R114, RZ, RZ, R124 ;  /* 0x000000ffff727224 */ /* 0x000fe200078e007c */
[----:B------:R-:W-:Y:S01]  /*6f70*/  MOV R5, R159 ;  /* 0x0000009f00057202 */ /* 0x000fe20000000f00 */
[----:B------:R-:W-:Y:S01]  /*6f80*/  IMAD.MOV.U32 R115, RZ, RZ, R126 ;  /* 0x000000ffff737224 */ /* 0x000fe200078e007e */
[----:B------:R-:W-:Y:S01]  /*6f90*/  MOV R124, R174 ;  /* 0x000000ae007c7202 */ /* 0x000fe20000000f00 */
[----:B-1----:R-:W-:Y:S01]  /*6fa0*/  FFMA.FTZ R0, R125, c[0x0][0x2d0], -R13 ;  /* 0x0000b4007d007a23 */ /* 0x002fe2000001080d */
[----:B------:R-:W-:-:S03]  /*6fb0*/  MOV R125, R157 ;  /* 0x0000009d007d7202 */ /* 0x000fc60000000f00 */
[----:B------:R1:W-:Y:S01]  /*6fc0*/  MUFU.EX2 R14, R0 ;  /* 0x00000000000e7308 */ /* 0x0003e20000000800 */
[----:B------:R-:W-:Y:S01]  /*6fd0*/  IMAD.MOV.U32 R83, RZ, RZ, R156 ;  /* 0x000000ffff537224 */ /* 0x000fe200078e009c */
[----:B------:R-:W-:Y:S01]  /*6fe0*/  MOV R126, R172 ;  /* 0x000000ac007e7202 */ /* 0x000fe20000000f00 */
[----:B------:R-:W-:Y:S01]  /*6ff0*/  IMAD.MOV.U32 R69, RZ, RZ, R173 ;  /* 0x000000ffff457224 */ /* 0x000fe200078e00ad */
[----:B------:R-:W2:Y:S01]  /*7000*/  LDSM.16.MT88.4 R156, [R233+0x1900] ;  /* 0x00190000e99c783b */ /* 0x000ea20000004200 */
[----:B------:R-:W-:Y:S01]  /*7010*/  HMMA.16816.F32 R116, R8, R28, R204 ;  /* 0x0000001c0874723c */ /* 0x000fe200000018cc */
[----:B-1----:R-:W-:Y:S01]  /*7020*/  FFMA.FTZ R0, R27, c[0x0][0x2d0], -R12 ;  /* 0x0000b4001b007a23 */ /* 0x002fe2000001080c */
[----:B------:R-:W-:Y:S01]  /*7030*/  MOV R27, R125 ;  /* 0x0000007d001b7202 */ /* 0x000fe20000000f00 */
[----:B------:R-:W-:Y:S01]  /*7040*/  IMAD.MOV.U32 R125, RZ, RZ, R175 ;  /* 0x000000ffff7d7224 */ /* 0x000fe200078e00af */
[----:B------:R-:W1:Y:S01]  /*7050*/  MUFU.EX2 R25, R4 ;  /* 0x0000000400197308 */ /* 0x000e620000000800 */
[----:B------:R-:W1:Y:S01]  /*7060*/  LDSM.16.MT88.4 R172, [R234+0x1900] ;  /* 0x00190000eaac783b */ /* 0x000e620000004200 */
[----:B------:R-:W-:Y:S01]  /*7070*/  IMAD.MOV.U32 R113, RZ, RZ, R70 ;  /* 0x000000ffff717224 */ /* 0x000fe200078e0046 */
[----:B------:R-:W-:Y:S01]  /*7080*/  MOV R112, R71 ;  /* 0x0000004700707202 */ /* 0x000fe20000000f00 */
[----:B------:R-:W-:Y:S01]  /*7090*/  FADD.FTZ R10, R114, R230 ;  /* 0x000000e6720a7221 */ /* 0x000fe20000010000 */
[----:B------:R-:W-:-:S02]  /*70a0*/  MOV R28, R124 ;  /* 0x0000007c001c7202 */ /* 0x000fc40000000f00 */
[----:B------:R-:W-:Y:S01]  /*70b0*/  MOV R30, R126 ;  /* 0x0000007e001e7202 */ /* 0x000fe20000000f00 */
[----:B------:R3:W-:Y:S01]  /*70c0*/  MUFU.EX2 R11, R0 ;  /* 0x00000000000b7308 */ /* 0x0007e20000000800 */
[----:B------:R-:W-:Y:S01]  /*70d0*/  FADD.FTZ R9, R97, R96 ;  /* 0x0000006061097221 */ /* 0x000fe20000010000 */
[----:B------:R-:W-:Y:S01]  /*70e0*/  LDSM.16.MT88.4 R204, [R235+0x1900] ;  /* 0x00190000ebcc783b */ /* 0x000fe20000004200 */
[----:B---3--:R-:W-:-:S05]  /*70f0*/  FFMA.FTZ R0, R68, c[0x0][0x2d0], -R12 ;  /* 0x0000b40044007a23 */ /* 0x008fca000001080c */
[----:B------:R3:W1:Y:S02]  /*7100*/  MUFU.EX2 R26, R0 ;  /* 0x00000000001a7308 */ /* 0x0006640000000800 */
[----:B---3--:R-:W-:-:S06]  /*7110*/  FFMA.FTZ R0, R6, c[0x0][0x2d0], -R12 ;  /* 0x0000b40006007a23 */ /* 0x008fcc000001080c */
[----:B------:R-:W-:Y:S08]  /*7120*/  MUFU.EX2 R12, R3 ;  /* 0x00000003000c7308 */ /* 0x000ff00000000800 */
[----:B------:R-:W3:Y:S01]  /*7130*/  MUFU.EX2 R13, R0 ;  /* 0x00000000000d7308 */ /* 0x000ee20000000800 */
[----:B------:R-:W-:Y:S01]  /*7140*/  MOV R68, R5 ;  /* 0x0000000500447202 */ /* 0x000fe20000000f00 */
[----:B------:R-:W-:Y:S01]  /*7150*/  IMAD.MOV.U32 R6, RZ, RZ, R128 ;  /* 0x000000ffff067224 */ /* 0x000fe200078e0080 */
[----:B------:R-:W-:Y:S01]  /*7160*/  MOV R5, R129 ;  /* 0x0000008100057202 */ /* 0x000fe20000000f00 */
[----:B------:R-:W-:Y:S01]  /*7170*/  IMAD.MOV.U32 R71, RZ, RZ, R130 ;  /* 0x000000ffff477224 */ /* 0x000fe200078e0082 */
[----:B------:R-:W-:Y:S01]  /*7180*/  MOV R70, R131 ;  /* 0x0000008300467202 */ /* 0x000fe20000000f00 */
[----:B------:R-:W-:Y:S01]  /*7190*/  IMAD.MOV.U32 R31, RZ, RZ, R125 ;  /* 0x000000ffff1f7224 */ /* 0x000fe200078e007d */
[----:B------:R-:W-:Y:S01]  /*71a0*/  F2FP.PACK_AB R128, R24, R22 ;  /* 0x000000161880723e */ /* 0x000fe200000000ff */
[----:B------:R-:W-:Y:S01]  /*71b0*/  IMAD.MOV.U32 R230, RZ, RZ, R127 ;  /* 0x000000ffffe67224 */ /* 0x000fe200078e007f */
[----:B----4-:R-:W-:-:S02]  /*71c0*/  F2FP.PACK_AB R129, R19, R18 ;  /* 0x000000121381723e */ /* 0x010fc400000000ff */
[----:B-1----:R-:W-:Y:S02]  /*71d0*/  F2FP.PACK_AB R130, R23, R25 ;  /* 0x000000191782723e */ /* 0x002fe400000000ff */
[----:B------:R-:W-:Y:S02]  /*71e0*/  F2FP.PACK_AB R131, R20, R21 ;  /* 0x000000151483723e */ /* 0x000fe400000000ff */
[----:B------:R-:W-:Y:S02]  /*71f0*/  F2FP.PACK_AB R124, R16, R15 ;  /* 0x0000000f107c723e */ /* 0x000fe400000000ff */
[----:B------:R-:W-:Y:S02]  /*7200*/  F2FP.PACK_AB R125, R26, R11 ;  /* 0x0000000b1a7d723e */ /* 0x000fe400000000ff */
[----:B------:R-:W-:Y:S02]  /*7210*/  F2FP.PACK_AB R126, R14, R17 ;  /* 0x000000110e7e723e */ /* 0x000fe400000000ff */
[----:B---3--:R-:W-:Y:S01]  /*7220*/  F2FP.PACK_AB R127, R13, R12 ;  /* 0x0000000c0d7f723e */ /* 0x008fe200000000ff */
[-C--:B--2---:R-:W-:Y:S08]  /*7230*/  HMMA.16816.F32 R148, R128, R156.reuse, R148 ;  /* 0x0000009c8094723c */ /* 0x084ff00000001894 */
[C---:B------:R-:W-:Y:S08]  /*7240*/  HMMA.16816.F32 R144, R124.reuse, R156, R144 ;  /* 0x0000009c7c90723c */ /* 0x040ff00000001890 */
[----:B------:R-:W-:Y:S08]  /*7250*/  HMMA.16816.F32 R152, R124, R158, R152 ;  /* 0x0000009e7c98723c */ /* 0x000ff00000001898 */
[-C--:B------:R-:W-:Y:S08]  /*7260*/  HMMA.16816.F32 R160, R128, R172.reuse, R160 ;  /* 0x000000ac80a0723c */ /* 0x080ff000000018a0 */
[C---:B------:R-:W-:Y:S08]  /*7270*/  HMMA.16816.F32 R164, R124.reuse, R172, R164 ;  /* 0x000000ac7ca4723c */ /* 0x040ff000000018a4 */
[----:B------:R-:W-:Y:S08]  /*7280*/  HMMA.16816.F32 R168, R124, R174, R168 ;  /* 0x000000ae7ca8723c */ /* 0x000ff000000018a8 */
[C---:B------:R-:W-:Y:S07]  /*7290*/  HMMA.16816.F32 R156, R128.reuse, R158, R40 ;  /* 0x0000009e809c723c */ /* 0x040fee0000001828 */
[----:B------:R-:W-:Y:S01]  /*72a0*/  MOV R41, R5 ;  /* 0x0000000500297202 */ /* 0x000fe20000000f00 */
[----:B------:R-:W-:Y:S01]  /*72b0*/  HMMA.16816.F32 R172, R128, R174, R36 ;  /* 0x000000ae80ac723c */ /* 0x000fe20000001824 */
[----:B------:R-:W-:-:S06]  /*72c0*/  IMAD.MOV.U32 R40, RZ, RZ, R6 ;  /* 0x000000ffff287224 */ /* 0x000fcc00078e0006 */
[----:B------:R-:W-:Y:S02]  /*72d0*/  MOV R39, R7 ;  /* 0x0000000700277202 */ /* 0x000fe40000000f00 */
[----:B------:R-:W1:Y:S01]  /*72e0*/  LDSM.16.MT88.4 R4, [R235+0x3900] ;  /* 0x00390000eb04783b */ /* 0x000e620000004200 */
[----:B------:R-:W-:Y:S01]  /*72f0*/  FADD.FTZ R3, R193, R192 ;  /* 0x000000c0c1037221 */ /* 0x000fe20000010000 */
[----:B------:R-:W-:Y:S01]  /*7300*/  HMMA.16816.F32 R176, R128, R188, R176 ;  /* 0x000000bc80b0723c */ /* 0x000fe200000018b0 */
[----:B------:R-:W-:Y:S01]  /*7310*/  IMAD.MOV.U32 R0, RZ, RZ, R82 ;  /* 0x000000ffff007224 */ /* 0x000fe200078e0052 */
[----:B------:R-:W-:Y:S02]  /*7320*/  MOV R36, R83 ;  /* 0x0000005300247202 */ /* 0x000fe40000000f00 */
[----:B------:R-:W-:Y:S01]  /*7330*/  MOV R37, R81 ;  /* 0x0000005100257202 */ /* 0x000fe20000000f00 */
[----:B------:R-:W-:-:S03]  /*7340*/  FADD.FTZ R0, R0, R3 ;  /* 0x0000000300007221 */ /* 0x000fc60000010000 */
[----:B------:R-:W-:Y:S01]  /*7350*/  HMMA.16816.F32 R180, R124, R188, R180 ;  /* 0x000000bc7cb4723c */ /* 0x000fe200000018b4 */
[----:B------:R-:W-:-:S07]  /*7360*/  FADD.FTZ R8, R113, R112 ;  /* 0x0000007071087221 */ /* 0x000fce0000010000 */
[----:B------:R-:W-:Y:S01]  /*7370*/  HMMA.16816.F32 R184, R124, R190, R184 ;  /* 0x000000be7cb8723c */ /* 0x000fe200000018b8 */
[----:B------:R-:W-:-:S07]  /*7380*/  FADD.FTZ R10, R36, R10 ;  /* 0x0000000a240a7221 */ /* 0x000fce0000010000 */
[----:B------:R-:W-:Y:S01]  /*7390*/  HMMA.16816.F32 R188, R128, R190, R32 ;  /* 0x000000be80bc723c */ /* 0x000fe20000001820 */
[----:B------:R-:W-:Y:S01]  /*73a0*/  IMAD.MOV.U32 R38, RZ, RZ, R80 ;  /* 0x000000ffff267224 */ /* 0x000fe200078e0050 */
[----:B------:R-:W-:Y:S01]  /*73b0*/  MOV R43, R70 ;  /* 0x00000046002b7202 */ /* 0x000fe20000000f00 */
[----:B------:R-:W-:Y:S01]  /*73c0*/  IMAD.MOV.U32 R228, RZ, RZ, R115 ;  /* 0x000000ffffe47224 */ /* 0x000fe200078e0073 */
[----:B------:R-:W2:Y:S03]  /*73d0*/  LDSM.16.MT88.4 R80, [R233+0x3900] ;  /* 0x00390000e950783b */ /* 0x000ea60000004200 */
[----:B------:R-:W-:Y:S01]  /*73e0*/  IMAD.MOV.U32 R34, RZ, RZ, R99 ;  /* 0x000000ffff227224 */ /* 0x000fe200078e0063 */
[----:B------:R-:W-:Y:S01]  /*73f0*/  MOV R35, R98 ;  /* 0x0000006200237202 */ /* 0x000fe20000000f00 */
[----:B------:R-:W-:Y:S01]  /*7400*/  IMAD.MOV.U32 R42, RZ, RZ, R71 ;  /* 0x000000ffff2a7224 */ /* 0x000fe200078e0047 */
[----:B------:R-:W3:Y:S01]  /*7410*/  LDSM.16.MT88.4 R96, [R234+0x3900] ;  /* 0x00390000ea60783b */ /* 0x000ee20000004200 */
[----:B------:R-:W-:-:S02]  /*7420*/  FADD.FTZ R3, R34, R9 ;  /* 0x0000000922037221 */ /* 0x000fc40000010000 */
[----:B------:R-:W-:Y:S01]  /*7430*/  FADD.FTZ R9, R37, R0 ;  /* 0x0000000025097221 */ /* 0x000fe20000010000 */
[----:B-1----:R-:W-:Y:S01]  /*7440*/  HMMA.16816.F32 R120, R124, R4, R120 ;  /* 0x000000047c78723c */ /* 0x002fe20000001878 */
[----:B------:R-:W-:Y:S01]  /*7450*/  FADD.FTZ R8, R35, R8 ;  /* 0x0000000823087221 */ /* 0x000fe20000010000 */
[----:B------:R-:W1:Y:S01]  /*7460*/  LDSM.16.MT88.4 R112, [R236+0x3900] ;  /* 0x00390000ec70783b */ /* 0x000e620000004200 */
[----:B------:R-:W-:Y:S02]  /*7470*/  FADD.FTZ R0, R40, R10 ;  /* 0x0000000a28007221 */ /* 0x000fe40000010000 */
[----:B------:R-:W-:-:S03]  /*7480*/  FADD.FTZ R9, R41, R9 ;  /* 0x0000000929097221 */ /* 0x000fc60000010000 */
[----:B------:R-:W-:Y:S07]  /*7490*/  HMMA.16816.F32 R116, R128, R4, R116 ;  /* 0x000000048074723c */ /* 0x000fee0000001874 */
[----:B------:R-:W-:Y:S02]  /*74a0*/  FADD.FTZ R4, R38, R3 ;  /* 0x0000000326047221 */ /* 0x000fe40000010000 */
[----:B------:R-:W-:Y:S02]  /*74b0*/  FADD.FTZ R3, R39, R8 ;  /* 0x0000000827037221 */ /* 0x000fe40000010000 */
[----:B------:R-:W-:-:S02]  /*74c0*/  FADD.FTZ R5, R43, R0 ;  /* 0x000000002b057221 */ /* 0x000fc40000010000 */
[----:B------:R-:W-:Y:S02]  /*74d0*/  FADD.FTZ R0, R230, R9 ;  /* 0x00000009e6007221 */ /* 0x000fe40000010000 */
[----:B------:R-:W-:Y:S02]  /*74e0*/  FADD.FTZ R8, R252, R4 ;  /* 0x00000004fc087221 */ /* 0x000fe40000010000 */
[----:B------:R-:W-:Y:S01]  /*74f0*/  FADD.FTZ R4, R42, R3 ;  /* 0x000000032a047221 */ /* 0x000fe20000010000 */
[----:B------:R-:W-:Y:S01]  /*7500*/  MOV R229, R68 ;  /* 0x0000004400e57202 */ /* 0x000fe20000000f00 */
[----:B------:R-:W-:Y:S02]  /*7510*/  FADD.FTZ R0, R28, R0 ;  /* 0x000000001c007221 */ /* 0x000fe40000010000 */
[----:B------:R-:W-:Y:S02]  /*7520*/  FADD.FTZ R3, R142, R8 ;  /* 0x000000088e037221 */ /* 0x000fe40000010000 */
[----:B------:R-:W-:-:S02]  /*7530*/  FADD.FTZ R5, R31, R5 ;  /* 0x000000051f057221 */ /* 0x000fc40000010000 */
[----:B------:R-:W-:Y:S02]  /*7540*/  IMAD.MOV.U32 R29, RZ, RZ, R69 ;  /* 0x000000ffff1d7224 */ /* 0x000fe400078e0045 */
        /* <DEDUP_REMOVED lines=31> */
[----:B------:R-:W-:Y:S01]  /*7740*/  FADD.FTZ R5, R26, R5 ;  /* 0x000000051a057221 */ /* 0x000fe20000010000 */
[----:B------:R-:W-:Y:S01]  /*7750*/  HMMA.16816.F32 R196, R124, R204, R196 ;  /* 0x000000cc7cc4723c */ /* 0x000fe200000018c4 */
[----:B------:R-:W-:Y:S02]  /*7760*/  FADD.FTZ R4, R16, R4 ;  /* 0x0000000410047221 */ /* 0x000fe40000010000 */
[----:B------:R-:W-:Y:S02]  /*7770*/  FADD.FTZ R0, R23, R0 ;  /* 0x0000000017007221 */ /* 0x000fe40000010000 */
[----:B------:R-:W-:-:S03]  /*7780*/  FADD.FTZ R3, R21, R3 ;  /* 0x0000000315037221 */ /* 0x000fc60000010000 */
[----:B------:R-:W-:Y:S01]  /*7790*/  HMMA.16816.F32 R200, R124, R206, R200 ;  /* 0x000000ce7cc8723c */ /* 0x000fe200000018c8 */
[----:B------:R-:W-:Y:S02]  /*77a0*/  FADD.FTZ R5, R12, R5 ;  /* 0x000000050c057221 */ /* 0x000fe40000010000 */
[----:B------:R-:W-:-:S05]  /*77b0*/  FADD.FTZ R4, R17, R4 ;  /* 0x0000000411047221 */ /* 0x000fca0000010000 */
[C---:B--2---:R-:W-:Y:S01]  /*77c0*/  HMMA.16816.F32 R72, R124.reuse, R80, R72 ;  /* 0x000000507c48723c */ /* 0x044fe20000001848 */
[----:B------:R2:W-:Y:S07]  /*77d0*/  STL [R1+0x38], R0 ;  /* 0x0000380001007387 */ /* 0x0005ee0000100800 */
[C---:B------:R-:W-:Y:S08]  /*77e0*/  HMMA.16816.F32 R76, R124.reuse, R82, R76 ;  /* 0x000000527c4c723c */ /* 0x040ff0000000184c */
[C---:B---3--:R-:W-:Y:S08]  /*77f0*/  HMMA.16816.F32 R88, R124.reuse, R96, R88 ;  /* 0x000000607c58723c */ /* 0x048ff00000001858 */
[----:B------:R-:W-:Y:S01]  /*7800*/  HMMA.16816.F32 R92, R124, R98, R92 ;  /* 0x000000627c5c723c */ /* 0x000fe2000000185c */
[----:B--2---:R-:W-:-:S07]  /*7810*/  FADD.FTZ R0, R13, R5 ;  /* 0x000000050d007221 */ /* 0x004fce0000010000 */
[C---:B-1----:R-:W-:Y:S08]  /*7820*/  HMMA.16816.F32 R104, R124.reuse, R112, R104 ;  /* 0x000000707c68723c */ /* 0x042ff00000001868 */
[C---:B------:R-:W-:Y:S08]  /*7830*/  HMMA.16816.F32 R108, R124.reuse, R114, R108 ;  /* 0x000000727c6c723c */ /* 0x040ff0000000186c */
[----:B------:R-:W-:Y:S08]  /*7840*/  HMMA.16816.F32 R124, R124, R6, R84 ;  /* 0x000000067c7c723c */ /* 0x000ff00000001854 */
        /* <DEDUP_REMOVED lines=8> */
[----:B------:R-:W-:Y:S07]  /*78d0*/  HMMA.16816.F32 R128, R128, R6, R44 ;  /* 0x000000068080723c */ /* 0x000fee000000182c */
[----:B------:R-:W-:-:S02]  /*78e0*/  FADD.FTZ R6, R20, R3 ;  /* 0x0000000314067221 */ /* 0x000fc40000010000 */
[----:B------:R-:W-:-:S03]  /*78f0*/  FADD.FTZ R3, R14, R4 ;  /* 0x000000040e037221 */ /* 0x000fc60000010000 */
[----:B------:R1:W-:Y:S04]  /*7900*/  STL [R1+0x34], R6 ;  /* 0x0000340601007387 */ /* 0x0003e80000100800 */
[----:B------:R1:W-:Y:S04]  /*7910*/  STL [R1+0x3c], R0 ;  /* 0x00003c0001007387 */ /* 0x0003e80000100800 */
[----:B------:R1:W-:Y:S01]  /*7920*/  STL [R1+0x40], R3 ;  /* 0x0000400301007387 */ /* 0x0003e20000100800 */
[----:B------:R-:W-:Y:S11]  /*7930*/  PLOP3.LUT P2, PT, PT, PT, UP0, 0x40, 0x0 ;  /* 0x000000000000781c */ /* 0x000ff60003f4e808 */
[----:B------:R-:W-:Y:S02]  /*7940*/  @!UPT UIADD3 URZ, URZ, URZ, URZ ;  /* 0x0000003f3f3ff290 */ /* 0x000fe4000fffe03f */
[----:B------:R-:W-:Y:S05]  /*7950*/  @P2 BRA `(.L_x_754) ;  /* 0x0000529000002947 */ /* 0x000fea0003800000 */
[----:B-----5:R-:W-:Y:S01]  /*7960*/  SHF.R.S32.HI R27, RZ, 0x1f, R132 ;  /* 0x0000001fff1b7819 */ /* 0x020fe20000011484 */
[C---:B------:R-:W-:Y:S01]  /*7970*/  IMAD.SHL.U32 R4, R132.reuse, 0x2, RZ ;  /* 0x0000000284047824 */ /* 0x040fe200078e00ff */
[----:B------:R-:W-:Y:S01]  /*7980*/  SHF.R.S32.HI R136, RZ, 0x1f, R134 ;  /* 0x0000001fff887819 */ /* 0x000fe20000011486 */
[----:B------:R-:W-:Y:S01]  /*7990*/  IMAD.MOV.U32 R141, RZ, RZ, R2 ;  /* 0x000000ffff8d7224 */ /* 0x000fe200078e0002 */
[----:B-1----:R-:W-:Y:S01]  /*79a0*/  SHF.L.U64.HI R0, R132, 0x1, R27 ;  /* 0x0000000184007819 */ /* 0x002fe2000001021b */
[----:B------:R-:W-:Y:S01]  /*79b0*/  IMAD.MOV.U32 R132, RZ, RZ, R138 ;  /* 0x000000ffff847224 */ /* 0x000fe200078e008a */
[C---:B------:R-:W-:Y:S01]  /*79c0*/  SHF.L.U64.HI R3, R134.reuse, 0x1, R136 ;  /* 0x0000000186037819 */ /* 0x040fe20000010288 */
[----:B------:R-:W-:Y:S01]  /*79d0*/  UIADD3 UR11, UR11, -0x2, URZ ;  /* 0xfffffffe0b0b7890 */ /* 0x000fe2000fffe03f */
[----:B------:R-:W-:Y:S01]  /*79e0*/  MOV R140, R137 ;  /* 0x00000089008c7202 */ /* 0x000fe20000000f00 */
[----:B------:R1:W-:Y:S04]  /*79f0*/  STL [R1+0x14], R0 ;  /* 0x0000140001007387 */ /* 0x0003e80000100800 */
[----:B------:R-:W-:Y:S04]  /*7a00*/  STL [R1+0x10], R4 ;  /* 0x0000100401007387 */ /* 0x000fe80000100800 */
[----:B------:R2:W-:Y:S01]  /*7a10*/  STL [R1+0xc], R3 ;  /* 0x00000c0301007387 */ /* 0x0005e20000100800 */
[----:B-1----:R-:W-:-:S05]  /*7a20*/  IMAD.SHL.U32 R0, R134, 0x2, RZ ;  /* 0x0000000286007824 */ /* 0x002fca00078e00ff */
[----:B------:R1:W-:Y:S01]  /*7a30*/  STL [R1+0x8], R0 ;  /* 0x0000080001007387 */ /* 0x0003e20000100800 */
[----:B--2---:R-:W-:Y:S01]  /*7a40*/  MOV R3, R139 ;  /* 0x0000008b00037202 */ /* 0x004fe20000000f00 */
[----:B------:R-:W-:Y:S05]  /*7a50*/  BRA `(.L_x_755) ;  /* 0x0000044000007947 */ /* 0x000fea0003800000 */
.L_x_757:
[----:B------:R-:W2:Y:S01]  /*7a60*/  LDL R12, [R1+0x44] ;  /* 0x00004400010c7983 */ /* 0x000ea20000100800 */
[----:B------:R-:W-:Y:S01]  /*7a70*/  ULEA UR4, UR11, UR9, 0x6 ;  /* 0x000000090b047291 */ /* 0x000fe2000f8e303f */
[----:B------:R-:W-:Y:S02]  /*7a80*/  IMAD.MOV.U32 R7, RZ, RZ, RZ ;  /* 0x000000ffff077224 */ /* 0x000fe400078e00ff */
[----:B------:R-:W3:Y:S03]  /*7a90*/  LDL R39, [R1+0x10] ;  /* 0x0000100001277983 */ /* 0x000ee60000100800 */
[----:B------:R-:W-:Y:S01]  /*7aa0*/  IMAD.U32 R2, RZ, RZ, UR4 ;  /* 0x00000004ff027e24 */ /* 0x000fe2000f8e00ff */
[----:B------:R-:W4:Y:S04]  /*7ab0*/  LDL R38, [R1+0x8] ;  /* 0x0000080001267983 */ /* 0x000f280000100800 */
[----:B------:R-:W5:Y:S04]  /*7ac0*/  LDL R37, [R1+0x14] ;  /* 0x0000140001257983 */ /* 0x000f680000100800 */
[----:B------:R-:W3:Y:S04]  /*7ad0*/  LDL R36, [R1+0xc] ;  /* 0x00000c0001247983 */ /* 0x000ee80000100800 */
        /* <DEDUP_REMOVED lines=18> */
[----:B--2---:R-:W-:Y:S01]  /*7c00*/  STL [R1+0x28], R7 ;  /* 0x0000280701007387 */ /* 0x004fe20000100800 */
        /* <DEDUP_REMOVED lines=9> */
[----:B------:R-:W5:Y:S04]  /*7ca0*/  SHFL.IDX PT, R5, R0, RZ, 0x181f ;  /* 0x00181fff00057589 */ /* 0x000f6800000e0000 */
[----:B------:R-:W1:Y:S04]  /*7cb0*/  SHFL.IDX PT, R12, R2, 0x1, 0x181f ;  /* 0x00381f00020c7f89 */ /* 0x000e6800000e0000 */
[----:B------:R-:W2:Y:S04]  /*7cc0*/  SHFL.IDX PT, R13, R0, 0x1, 0x181f ;  /* 0x00381f00000d7f89 */ /* 0x000ea800000e0000 */
[----:B------:R-:W2:Y:S04]  /*7cd0*/  SHFL.IDX PT, R11, R2, 0x2, 0x181f ;  /* 0x00581f00020b7f89 */ /* 0x000ea800000e0000 */
[----:B------:R-:W2:Y:S04]  /*7ce0*/  SHFL.IDX PT, R14, R0, 0x2, 0x181f ;  /* 0x00581f00000e7f89 */ /* 0x000ea800000e0000 */
[----:B------:R-:W2:Y:S01]  /*7cf0*/  SHFL.IDX PT, R2, R2, 0x3, 0x181f ;  /* 0x00781f0002027f89 */ /* 0x000ea200000e0000 */
[CC--:B---3--:R-:W-:Y:S02]  /*7d00*/  IADD3 R8, P6, R6.reuse, R39.reuse, RZ ;  /* 0x0000002706087210 */ /* 0x0c8fe40007fde0ff */
[----:B----4-:R-:W-:Y:S01]  /*7d10*/  IADD3 R6, P5, R6, R38, RZ ;  /* 0x0000002606067210 */ /* 0x010fe20007fbe0ff */
[----:B------:R-:W3:Y:S02]  /*7d20*/  SHFL.IDX PT, R0, R0, 0x3, 0x181f ;  /* 0x00781f0000007f89 */ /* 0x000ee400000e0000 */
[C-C-:B-----5:R-:W-:Y:S01]  /*7d30*/  IMAD.X R9, R5.reuse, 0x1, R37.reuse, P6 ;  /* 0x0000000105097824 */ /* 0x160fe200030e0625 */
[----:B------:R-:W-:Y:S02]  /*7d40*/  IADD3.X R7, R5, R36, RZ, P5, !PT ;  /* 0x0000002405077210 */ /* 0x000fe40002ffe4ff */
[CC--:B-1----:R-:W-:Y:S02]  /*7d50*/  IADD3 R4, P2, R12.reuse, R39.reuse, RZ ;  /* 0x000000270c047210 */ /* 0x0c2fe40007f5e0ff */
[----:B------:R1:W-:Y:S01]  /*7d60*/  LDGSTS.E.BYPASS.LTC128B.128 [R35+0x4100], [R8.64], !P4 ;  /* 0x0410000008237fae */ /* 0x0003e2000e101d4c */
[-C--:B------:R-:W-:Y:S02]  /*7d70*/  IADD3 R12, P5, R12, R38.reuse, RZ ;  /* 0x000000260c0c7210 */ /* 0x080fe40007fbe0ff */
[--C-:B--2---:R-:W-:Y:S01]  /*7d80*/  IMAD.X R5, R13, 0x1, R37.reuse, P2 ;  /* 0x000000010d057824 */ /* 0x104fe200010e0625 */
[----:B------:R2:W-:Y:S01]  /*7d90*/  LDGSTS.E.BYPASS.LTC128B.128 [R35+0x6100], [R6.64], !P3 ;  /* 0x0610000006237fae */ /* 0x0005e2000d901d4c */
[-C--:B------:R-:W-:Y:S01]  /*7da0*/  IADD3 R10, P2, R11, R39.reuse, RZ ;  /* 0x000000270b0a7210 */ /* 0x080fe20007f5e0ff */
[--C-:B------:R-:W-:Y:S02]  /*7db0*/  IMAD.X R13, R13, 0x1, R36.reuse, P5 ;  /* 0x000000010d0d7824 */ /* 0x100fe400028e0624 */
[----:B------:R4:W-:Y:S04]  /*7dc0*/  LDGSTS.E.BYPASS.LTC128B.128 [R35+0x4900], [R4.64], !P4 ;  /* 0x0490000004237fae */ /* 0x0009e8000e101d4c */
[----:B------:R3:W-:Y:S01]  /*7dd0*/  LDGSTS.E.BYPASS.LTC128B.128 [R35+0x6900], [R12.64], !P3 ;  /* 0x069000000c237fae */ /* 0x0007e2000d901d4c */
[----:B-1----:R-:W-:Y:S01]  /*7de0*/  IADD3 R8, P6, R11, R38, RZ ;  /* 0x000000260b087210 */ /* 0x002fe20007fde0ff */
[--C-:B------:R-:W-:Y:S01]  /*7df0*/  IMAD.X R11, R14, 0x1, R37.reuse, P2 ;  /* 0x000000010e0b7824 */ /* 0x100fe200010e0625 */
[----:B--2---:R-:W-:Y:S04]  /*7e00*/  IADD3 R6, P5, R2, R39, RZ ;  /* 0x0000002702067210 */ /* 0x004fe80007fbe0ff */
[----:B------:R1:W-:Y:S01]  /*7e10*/  LDGSTS.E.BYPASS.LTC128B.128 [R35+0x5100], [R10.64], !P4 ;  /* 0x051000000a237fae */ /* 0x0003e2000e101d4c */
[----:B------:R-:W-:Y:S02]  /*7e20*/  IADD3.X R9, R14, R36, RZ, P6, !PT ;  /* 0x000000240e097210 */ /* 0x000fe400037fe4ff */
[----:B----4-:R-:W-:Y:S01]  /*7e30*/  IADD3 R4, P2, R2, R38, RZ ;  /* 0x0000002602047210 */ /* 0x010fe20007f5e0ff */
[C---:B---3--:R-:W-:Y:S02]  /*7e40*/  IMAD.X R7, R0.reuse, 0x1, R37, P5 ;  /* 0x0000000100077824 */ /* 0x048fe400028e0625 */
[----:B------:R1:W-:Y:S02]  /*7e50*/  LDGSTS.E.BYPASS.LTC128B.128 [R35+0x7100], [R8.64], !P3 ;  /* 0x0710000008237fae */ /* 0x0003e4000d901d4c */
[----:B------:R-:W-:Y:S02]  /*7e60*/  IMAD.X R5, R0, 0x1, R36, P2 ;  /* 0x0000000100057824 */ /* 0x000fe400010e0624 */
[----:B------:R1:W-:Y:S04]  /*7e70*/  LDGSTS.E.BYPASS.LTC128B.128 [R35+0x5900], [R6.64], !P4 ;  /* 0x0590000006237fae */ /* 0x0003e8000e101d4c */
[----:B------:R1:W-:Y:S01]  /*7e80*/  LDGSTS.E.BYPASS.LTC128B.128 [R35+0x7900], [R4.64], !P3 ;  /* 0x0790000004237fae */ /* 0x0003e2000d901d4c */
[----:B------:R-:W-:-:S05]  /*7e90*/  BRA `(.L_x_756) ;  /* 0x0000171000007947 */ /* 0x000fca0003800000 */
.L_x_755:
[----:B------:R-:W2:Y:S01]  /*7ea0*/  LDL R4, [R1+0x30] ;  /* 0x0000300001047983 */ /* 0x000ea20000100800 */
[----:B------:R-:W-:Y:S04]  /*7eb0*/  DEPBAR.LE SB0, 0x0 ;  /* 0x000080000000791a */ /* 0x000fe80000000000 */
[----:B------:R-:W3:Y:S01]  /*7ec0*/  LDL R2, [R1+0x28] ;  /* 0x0000280001027983 */ /* 0x000ee20000100800 */
[----:B------:R-:W-:Y:S03]  /*7ed0*/  UISETP.GE.AND UP0, UPT, UR11, 0x1, UPT ;  /* 0x000000010b00788c */ /* 0x000fe6000bf06270 */
[----:B------:R-:W4:Y:S04]  /*7ee0*/  LDL R58, [R1+0x10] ;  /* 0x00001000013a7983 */ /* 0x000f280000100800 */
[----:B------:R-:W5:Y:S04]  /*7ef0*/  LDL R57, [R1+0x14] ;  /* 0x0000140001397983 */ /* 0x000f680000100800 */
[----:B------:R-:W4:Y:S04]  /*7f00*/  LDL R56, [R1+0x8] ;  /* 0x0000080001387983 */ /* 0x000f280000100800 */
[----:B------:R-:W4:Y:S04]  /*7f10*/  LDL R54, [R1+0x2c] ;  /* 0x00002c0001367983 */ /* 0x000f280000100800 */
[----:B------:R-:W4:Y:S04]  /*7f20*/  LDL R55, [R1+0xc] ;  /* 0x00000c0001377983 */ /* 0x000f280000100800 */
[----:B------:R-:W-:Y:S08]  /*7f30*/  BAR.SYNC.DEFER_BLOCKING 0x0 ;  /* 0x0000000000007b1d */ /* 0x000ff00000010000 */
[----:B------:R-:W-:Y:S08]  /*7f40*/  LDSM.16.M88.4 R64, [R239+0x8100] ;  /* 0x00810000ef40783b */ /* 0x000ff00000000200 */
[----:B------:R-:W1:Y:S08]  /*7f50*/  LDSM.16.M88.4 R16, [R232+0x4100] ;  /* 0x00410000e810783b */ /* 0x000e700000000200 */
[----:B------:R-:W1:Y:S08]  /*7f60*/  LDSM.16.M88.4 R60, [R239+0xa100] ;  /* 0x00a10000ef3c783b */ /* 0x000e700000000200 */
[----:B------:R-:W1:Y:S08]  /*7f70*/  LDSM.16.M88.4 R32, [R232+0x4900] ;  /* 0x00490000e820783b */ /* 0x000e700000000200 */
        /* <DEDUP_REMOVED lines=8> */
[----:B-12---:R-:W-:Y:S01]  /*8000*/  SHF.R.S32.HI R0, RZ, 0x1f, R4 ;  /* 0x0000001fff007819 */ /* 0x006fe20000011404 */
[----:B------:R-:W-:Y:S04]  /*8010*/  IMAD.WIDE.U32 R8, R4, c[0x0][0x208], RZ ;  /* 0x0000820004087a25 */ /* 0x000fe800078e00ff */
[----:B------:R-:W-:Y:S04]  /*8020*/  IMAD R0, R0, c[0x0][0x208], RZ ;  /* 0x0000820000007a24 */ /* 0x000fe800078e02ff */
[----:B------:R-:W-:Y:S02]  /*8030*/  IMAD R0, R4, c[0x0][0x20c], R0 ;  /* 0x0000830004007a24 */ /* 0x000fe400078e0200 */
[-C--:B------:R-:W-:Y:S03]  /*8040*/  HMMA.16816.F32 R4, R64, R16.reuse, RZ ;  /* 0x000000104004723c */ /* 0x080fe600000018ff */
[----:B------:R-:W-:Y:S02]  /*8050*/  IADD3 R9, R9, R0, RZ ;  /* 0x0000000009097210 */ /* 0x000fe40007ffe0ff */
[----:B---3--:R-:W-:Y:S03]  /*8060*/  SHF.R.S32.HI R0, RZ, 0x1f, R2 ;  /* 0x0000001fff007819 */ /* 0x008fe60000011402 */
[----:B------:R-:W-:Y:S02]  /*8070*/  IMAD.WIDE.U32 R12, R2, c[0x0][0x218], R8 ;  /* 0x00008600020c7a25 */ /* 0x000fe400078e0008 */
[C---:B------:R-:W-:Y:S02]  /*8080*/  HMMA.16816.F32 R8, R60.reuse, R16, RZ ;  /* 0x000000103c08723c */ /* 0x040fe400000018ff */
[----:B------:R-:W-:Y:S04]  /*8090*/  IMAD R0, R0, c[0x0][0x218], RZ ;  /* 0x0000860000007a24 */ /* 0x000fe800078e02ff */
[----:B------:R-:W-:Y:S01]  /*80a0*/  IMAD R2, R2, c[0x0][0x21c], R0 ;  /* 0x0000870002027a24 */ /* 0x000fe200078e0200 */
[----:B------:R-:W-:Y:S05]  /*80b0*/  IADD3 R0, P2, R12, UR22, RZ ;  /* 0x000000160c007c10 */ /* 0x000fea000ff5e0ff */
[----:B------:R-:W-:Y:S02]  /*80c0*/  IADD3.X R16, R13, UR5, R2, P2, !PT ;  /* 0x000000050d107c10 */ /* 0x000fe400097fe402 */
[-C--:B------:R-:W-:Y:S01]  /*80d0*/  HMMA.16816.F32 R12, R60, R18.reuse, RZ ;  /* 0x000000123c0c723c */ /* 0x080fe200000018ff */
[C---:B------:R-:W-:Y:S04]  /*80e0*/  LEA R2, P2, R0.reuse, c[0x0][0x1f8], 0x1 ;  /* 0x00007e0000027a11 */ /* 0x040fe800078408ff */
[----:B------:R-:W-:Y:S01]  /*80f0*/  LEA.HI.X R0, R0, c[0x0][0x1fc], R16, 0x1, P2 ;  /* 0x00007f0000007a11 */ /* 0x000fe200010f0c10 */
[----:B------:R-:W4:Y:S02]  /*8100*/  SHFL.IDX PT, R38, R2, RZ, 0x181f ;  /* 0x00181fff02267589 */ /* 0x000f2400000e0000 */
[C---:B------:R-:W-:Y:S06]  /*8110*/  HMMA.16816.F32 R16, R64.reuse, R18, RZ ;  /* 0x000000124010723c */ /* 0x040fec00000018ff */
[----:B------:R-:W5:Y:S02]  /*8120*/  SHFL.IDX PT, R39, R0, RZ, 0x181f ;  /* 0x00181fff00277589 */ /* 0x000f6400000e0000 */
[-C--:B------:R-:W-:Y:S06]  /*8130*/  HMMA.16816.F32 R20, R64, R32.reuse, RZ ;  /* 0x000000204014723c */ /* 0x080fec00000018ff */
[----:B------:R-:W1:Y:S02]  /*8140*/  SHFL.IDX PT, R46, R2, 0x1, 0x181f ;  /* 0x00381f00022e7f89 */ /* 0x000e6400000e0000 */
[C---:B------:R-:W-:Y:S06]  /*8150*/  HMMA.16816.F32 R24, R60.reuse, R32, RZ ;  /* 0x000000203c18723c */ /* 0x040fec00000018ff */
[----:B------:R-:W2:Y:S01]  /*8160*/  SHFL.IDX PT, R43, R0, 0x1, 0x181f ;  /* 0x00381f00002b7f89 */ /* 0x000ea200000e0000 */
[C---:B----4-:R-:W-:Y:S01]  /*8170*/  IADD3 R36, P5, R38.reuse, R58, RZ ;  /* 0x0000003a26247210 */ /* 0x050fe20007fbe0ff */
[-C--:B------:R-:W-:Y:S01]  /*8180*/  HMMA.16816.F32 R28, R60, R34.reuse, RZ ;  /* 0x000000223c1c723c */ /* 0x080fe200000018ff */
[----:B------:R-:W-:Y:S03]  /*8190*/  IADD3 R38, P2, R38, R56, RZ ;  /* 0x0000003826267210 */ /* 0x000fe60007f5e0ff */
[C---:B-----5:R-:W-:Y:S02]  /*81a0*/  IADD3.X R37, R39.reuse, R57, RZ, P5, !PT ;  /* 0x0000003927257210 */ /* 0x060fe40002ffe4ff */
[----:B------:R-:W3:Y:S02]  /*81b0*/  SHFL.IDX PT, R52, R2, 0x2, 0x181f ;  /* 0x00581f0002347f89 */ /* 0x000ee400000e0000 */
[C---:B------:R-:W-:Y:S04]  /*81c0*/  HMMA.16816.F32 R32, R64.reuse, R34, RZ ;  /* 0x000000224020723c */ /* 0x040fe800000018ff */
[----:B------:R-:W-:Y:S02]  /*81d0*/  IADD3.X R39, R39, R55, RZ, P2, !PT ;  /* 0x0000003727277210 */ /* 0x000fe400017fe4ff */
[C---:B-1----:R-:W-:Y:S01]  /*81e0*/  IADD3 R40, P2, R46.reuse, R58, RZ ;  /* 0x0000003a2e287210 */ /* 0x042fe20007f5e0ff */
[----:B------:R1:W-:Y:S01]  /*81f0*/  LDGSTS.E.BYPASS.LTC128B.128 [R54], [R36.64], !P4 ;  /* 0x0000000024367fae */ /* 0x0003e2000e101d4c */
[----:B------:R-:W-:Y:S04]  /*8200*/  IADD3 R46, P6, R46, R56, RZ ;  /* 0x000000382e2e7210 */ /* 0x000fe80007fde0ff */
[C---:B--2---:R-:W-:Y:S03]  /*8210*/  IADD3.X R41, R43.reuse, R57, RZ, P2, !PT ;  /* 0x000000392b297210 */ /* 0x044fe600017fe4ff */
[----:B------:R-:W2:Y:S01]  /*8220*/  SHFL.IDX PT, R42, R0, 0x2, 0x181f ;  /* 0x00581f00002a7f89 */ /* 0x000ea200000e0000 */
[----:B------:R-:W-:Y:S07]  /*8230*/  IADD3.X R47, R43, R55, RZ, P6, !PT ;  /* 0x000000372b2f7210 */ /* 0x000fee00037fe4ff */
[----:B------:R1:W-:Y:S01]  /*8240*/  LDGSTS.E.BYPASS.LTC128B.128 [R54+0x2000], [R38.64], !P3 ;  /* 0x0200000026367fae */ /* 0x0003e2000d901d4c */
[C---:B---3--:R-:W-:Y:S02]  /*8250*/  IADD3 R44, P5, R52.reuse, R58, RZ ;  /* 0x0000003a342c7210 */ /* 0x048fe40007fbe0ff */
[----:B------:R-:W-:Y:S05]  /*8260*/  IADD3 R52, P2, R52, R56, RZ ;  /* 0x0000003834347210 */ /* 0x000fea0007f5e0ff */
[----:B------:R3:W-:Y:S08]  /*8270*/  LDGSTS.E.BYPASS.LTC128B.128 [R54+0x800], [R40.64], !P4 ;  /* 0x0080000028367fae */ /* 0x0007f0000e101d4c */
[----:B------:R4:W-:Y:S01]  /*8280*/  LDGSTS.E.BYPASS.LTC128B.128 [R54+0x2800], [R46.64], !P3 ;  /* 0x028000002e367fae */ /* 0x0009e2000d901d4c */
[C---:B--2---:R-:W-:Y:S02]  /*8290*/  IADD3.X R45, R42.reuse, R57, RZ, P5, !PT ;  /* 0x000000392a2d7210 */ /* 0x044fe40002ffe4ff */
[----:B------:R-:W-:Y:S05]  /*82a0*/  IADD3.X R53, R42, R55, RZ, P2, !PT ;  /* 0x000000372a357210 */ /* 0x000fea00017fe4ff */
[----:B------:R4:W-:Y:S01]  /*82b0*/  LDGSTS.E.BYPASS.LTC128B.128 [R54+0x1000], [R44.64], !P4 ;  /* 0x010000002c367fae */ /* 0x0009e2000e101d4c */
[-C--:B-1----:R-:W-:Y:S07]  /*82c0*/  HMMA.16816.F32 R36, R64, R48.reuse, RZ ;  /* 0x000000304024723c */ /* 0x082fee00000018ff */
[----:B------:R-:W1:Y:S01]  /*82d0*/  SHFL.IDX PT, R2, R2, 0x3, 0x181f ;  /* 0x00781f0002027f89 */ /* 0x000e6200000e0000 */
[C---:B---3--:R-:W-:Y:S07]  /*82e0*/  HMMA.16816.F32 R40, R60.reuse, R48, RZ ;  /* 0x000000303c28723c */ /* 0x048fee00000018ff */
[----:B------:R-:W2:Y:S08]  /*82f0*/  SHFL.IDX PT, R0, R0, 0x3, 0x181f ;  /* 0x00781f0000007f89 */ /* 0x000eb000000e0000 */
[----:B------:R3:W-:Y:S01]  /*8300*/  LDGSTS.E.BYPASS.LTC128B.128 [R54+0x3000], [R52.64], !P3 ;  /* 0x0300000034367fae */ /* 0x0007e2000d901d4c */
[-C--:B----4-:R-:W-:Y:S01]  /*8310*/  HMMA.16816.F32 R44, R60, R50.reuse, RZ ;  /* 0x000000323c2c723c */ /* 0x090fe200000018ff */
[----:B-1----:R-:W-:Y:S04]  /*8320*/  IADD3 R48, P2, R2, R58, RZ ;  /* 0x0000003a02307210 */ /* 0x002fe80007f5e0ff */
[----:B--2---:R-:W-:Y:S05]  /*8330*/  IADD3.X R49, R0, R57, RZ, P2, !PT ;  /* 0x0000003900317210 */ /* 0x004fea00017fe4ff */
[----:B------:R1:W-:Y:S02]  /*8340*/  LDGSTS.E.BYPASS.LTC128B.128 [R54+0x1800], [R48.64], !P4 ;  /* 0x0180000030367fae */ /* 0x0003e4000e101d4c */
[----:B---3--:R-:W-:Y:S04]  /*8350*/  IADD3 R52, P2, R2, R56, RZ ;  /* 0x0000003802347210 */ /* 0x008fe80007f5e0ff */
[----:B------:R-:W-:Y:S02]  /*8360*/  IADD3.X R53, R0, R55, RZ, P2, !PT ;  /* 0x0000003700357210 */ /* 0x000fe400017fe4ff */
[----:B------:R-:W-:Y:S03]  /*8370*/  PLOP3.LUT P2, PT, PT, PT, UP0, 0x80, 0x0 ;  /* 0x000000000000781c */ /* 0x000fe60003f4f008 */
[----:B------:R2:W-:Y:S08]  /*8380*/  LDGSTS.E.BYPASS.LTC128B.128 [R54+0x3800], [R52.64], !P3 ;  /* 0x0380000034367fae */ /* 0x0005f0000d901d4c */
[----:B------:R-:W0:Y:S01]  /*8390*/  LDGDEPBAR ;  /* 0x00000000000079af */ /* 0x000e220000000000 */
[C---:B-1----:R-:W-:Y:S08]  /*83a0*/  HMMA.16816.F32 R48, R64.reuse, R50, RZ ;  /* 0x000000324030723c */ /* 0x042ff000000018ff */
[-C--:B--2---:R-:W-:Y:S08]  /*83b0*/  HMMA.16816.F32 R52, R64, R136.reuse, RZ ;  /* 0x000000884034723c */ /* 0x084ff000000018ff */
[C---:B------:R-:W-:Y:S08]  /*83c0*/  HMMA.16816.F32 R56, R60.reuse, R136, RZ ;  /* 0x000000883c38723c */ /* 0x040ff000000018ff */
        /* <DEDUP_REMOVED lines=150> */
[----:B------:R-:W-:Y:S05]  /*8d30*/  FMUL.FTZ R14, R14, c[0x0][0x320] ;  /* 0x0000c8000e0e7a20 */ /* 0x000fea0000410000 */
[----:B------:R1:W-:Y:S10]  /*8d40*/  MUFU.TANH R223, R7 ;  /* 0x0000000700df7308 */ /* 0x0003f40000002400 */
        /* <DEDUP_REMOVED lines=11> */
[----:B---3--:R-:W-:Y:S02]  /*8e00*/  FMUL.FTZ R15, R17, c[0x0][0x320] ;  /* 0x0000c800110f7a20 */ /* 0x008fe40000410000 */
[----:B------:R-:W-:Y:S03]  /*8e10*/  FMUL.FTZ R17, R19, c[0x0][0x320] ;  /* 0x0000c80013117a20 */ /* 0x000fe60000410000 */
[----:B------:R-:W-:Y:S01]  /*8e20*/  MUFU.TANH R217, R13 ;  /* 0x0000000d00d97308 */ /* 0x000fe20000002400 */
[-C--:B------:R-:W-:Y:S03]  /*8e30*/  HMMA.16816.F32 R28, R208, R6.reuse, R28 ;  /* 0x00000006d01c723c */ /* 0x080fe6000000181c */
[----:B----4-:R-:W-:Y:S05]  /*8e40*/  FMUL.FTZ R16, R18, c[0x0][0x320] ;  /* 0x0000c80012107a20 */ /* 0x010fea0000410000 */
[C---:B------:R-:W-:Y:S01]  /*8e50*/  HMMA.16816.F32 R32, R212.reuse, R6, R32 ;  /* 0x00000006d420723c */ /* 0x040fe20000001820 */
[----:B------:R-:W-:Y:S01]  /*8e60*/  MUFU.TANH R224, R14 ;  /* 0x0000000e00e07308 */ /* 0x000fe20000002400 */
[----:B------:R-:W1:Y:S01]  /*8e70*/  LDSM.16.M88.4 R4, [R237+0x3800] ;  /* 0x00380000ed04783b */ /* 0x000e620000000200 */
[----:B------:R-:W-:Y:S04]  /*8e80*/  DEPBAR.LE SB0, 0x0 ;  /* 0x000080000000791a */ /* 0x000fe80000000000 */
[----:B------:R-:W-:Y:S02]  /*8e90*/  FMUL.FTZ R20, R20, c[0x0][0x320] ;  /* 0x0000c80014147a20 */ /* 0x000fe40000410000 */
[----:B------:R-:W-:Y:S02]  /*8ea0*/  FMUL.FTZ R21, R21, c[0x0][0x320] ;  /* 0x0000c80015157a20 */ /* 0x000fe40000410000 */
[----:B------:R-:W3:Y:S01]  /*8eb0*/  MUFU.TANH R0, R20 ;  /* 0x0000001400007308 */ /* 0x000ee20000002400 */
[----:B------:R-:W-:Y:S01]  /*8ec0*/  BAR.SYNC.DEFER_BLOCKING 0x0 ;  /* 0x0000000000007b1d */ /* 0x000fe20000010000 */
[----:B------:R-:W-:Y:S02]  /*8ed0*/  FMUL.FTZ R22, R22, c[0x0][0x320] ;  /* 0x0000c80016167a20 */ /* 0x000fe40000410000 */
[----:B------:R-:W-:Y:S01]  /*8ee0*/  FMUL.FTZ R24, R24, c[0x0][0x320] ;  /* 0x0000c80018187a20 */ /* 0x000fe20000410000 */
[-C--:B--2---:R-:W-:Y:S05]  /*8ef0*/  HMMA.16816.F32 R36, R212, R8.reuse, R36 ;  /* 0x00000008d424723c */ /* 0x084fea0000001824 */
[----:B------:R-:W2:Y:S01]  /*8f00*/  MUFU.TANH R2, R21 ;  /* 0x0000001500027308 */ /* 0x000ea20000002400 */
[----:B------:R-:W-:Y:S02]  /*8f10*/  FMUL.FTZ R23, R23, c[0x0][0x320] ;  /* 0x0000c80017177a20 */ /* 0x000fe40000410000 */
[----:B------:R-:W-:Y:S01]  /*8f20*/  FMUL.FTZ R32, R32, c[0x0][0x320] ;  /* 0x0000c80020207a20 */ /* 0x000fe20000410000 */
[C---:B------:R-:W-:Y:S04]  /*8f30*/  HMMA.16816.F32 R40, R208.reuse, R8, R40 ;  /* 0x00000008d028723c */ /* 0x040fe80000001828 */
[----:B------:R-:W-:Y:S02]  /*8f40*/  FMUL.FTZ R25, R25, c[0x0][0x320] ;  /* 0x0000c80019197a20 */ /* 0x000fe40000410000 */
[----:B------:R-:W-:Y:S01]  /*8f50*/  MUFU.TANH R15, R15 ;  /* 0x0000000f000f7308 */ /* 0x000fe20000002400 */
[----:B------:R-:W-:Y:S01]  /*8f60*/  FMUL.FTZ R26, R26, c[0x0][0x320] ;  /* 0x0000c8001a1a7a20 */ /* 0x000fe20000410000 */
[-C--:B------:R-:W-:Y:S01]  /*8f70*/  HMMA.16816.F32 R44, R208, R10.reuse, R44 ;  /* 0x0000000ad02c723c */ /* 0x080fe2000000182c */
[----:B---3--:R3:W-:Y:S03]  /*8f80*/  STL [R1+0x20], R0 ;  /* 0x0000200001007387 */ /* 0x0087e60000100800 */
[----:B------:R-:W-:Y:S02]  /*8f90*/  FMUL.FTZ R27, R27, c[0x0][0x320] ;  /* 0x0000c8001b1b7a20 */ /* 0x000fe40000410000 */
[----:B------:R-:W-:Y:S02]  /*8fa0*/  FMUL.FTZ R28, R28, c[0x0][0x320] ;  /* 0x0000c8001c1c7a20 */ /* 0x000fe40000410000 */
[----:B------:R-:W-:Y:S01]  /*8fb0*/  MUFU.TANH R16, R16 ;  /* 0x0000001000107308 */ /* 0x000fe20000002400 */
[C---:B------:R-:W-:Y:S01]  /*8fc0*/  HMMA.16816.F32 R48, R212.reuse, R10, R48 ;  /* 0x0000000ad430723c */ /* 0x040fe20000001830 */
[----:B--2---:R-:W-:Y:S03]  /*8fd0*/  STL [R1+0x1c], R2 ;  /* 0x00001c0201007387 */ /* 0x004fe60000100800 */
[----:B------:R-:W-:Y:S02]  /*8fe0*/  FMUL.FTZ R29, R29, c[0x0][0x320] ;  /* 0x0000c8001d1d7a20 */ /* 0x000fe40000410000 */
[----:B------:R-:W-:Y:S02]  /*8ff0*/  FMUL.FTZ R30, R30, c[0x0][0x320] ;  /* 0x0000c8001e1e7a20 */ /* 0x000fe40000410000 */
[-C--:B-1----:R-:W-:Y:S01]  /*9000*/  HMMA.16816.F32 R52, R212, R4.reuse, R52 ;  /* 0x00000004d434723c */ /* 0x082fe20000001834 */
[----:B------:R-:W-:Y:S03]  /*9010*/  MUFU.TANH R17, R17 ;  /* 0x0000001100117308 */ /* 0x000fe60000002400 */
[----:B------:R-:W-:Y:S02]  /*9020*/  FMUL.FTZ R31, R31, c[0x0][0x320] ;  /* 0x0000c8001f1f7a20 */ /* 0x000fe40000410000 */
[----:B------:R-:W-:Y:S02]  /*9030*/  FMUL.FTZ R33, R33, c[0x0][0x320] ;  /* 0x0000c80021217a20 */ /* 0x000fe40000410000 */
[C---:B------:R-:W-:Y:S03]  /*9040*/  HMMA.16816.F32 R56, R208.reuse, R4, R56 ;  /* 0x00000004d038723c */ /* 0x040fe60000001838 */
[----:B---3--:R-:W1:Y:S01]  /*9050*/  MUFU.TANH R0, R22 ;  /* 0x0000001600007308 */ /* 0x008e620000002400 */
[----:B------:R-:W-:Y:S02]  /*9060*/  FMUL.FTZ R34, R34, c[0x0][0x320] ;  /* 0x0000c80022227a20 */ /* 0x000fe40000410000 */
[----:B------:R-:W-:Y:S02]  /*9070*/  FMUL.FTZ R42, R42, c[0x0][0x320] ;  /* 0x0000c8002a2a7a20 */ /* 0x000fe40000410000 */
[-C--:B------:R-:W-:Y:S04]  /*9080*/  HMMA.16816.F32 R60, R208, R6.reuse, R60 ;  /* 0x00000006d03c723c */ /* 0x080fe8000000183c */
[----:B------:R-:W-:Y:S01]  /*9090*/  FMUL.FTZ R44, R44, c[0x0][0x320] ;  /* 0x0000c8002c2c7a20 */ /* 0x000fe20000410000 */
[----:B------:R-:W-:Y:S01]  /*90a0*/  MUFU.TANH R22, R23 ;  /* 0x0000001700167308 */ /* 0x000fe20000002400 */
[----:B------:R-:W-:Y:S02]  /*90b0*/  FMUL.FTZ R45, R45, c[0x0][0x320] ;  /* 0x0000c8002d2d7a20 */ /* 0x000fe40000410000 */
[----:B------:R-:W-:Y:S04]  /*90c0*/  HMMA.16816.F32 R64, R212, R6, R64 ;  /* 0x00000006d440723c */ /* 0x000fe80000001840 */
[----:B------:R-:W-:Y:S02]  /*90d0*/  FMUL.FTZ R46, R46, c[0x0][0x320] ;  /* 0x0000c8002e2e7a20 */ /* 0x000fe40000410000 */
[----:B------:R-:W-:Y:S01]  /*90e0*/  FMUL.FTZ R47, R47, c[0x0][0x320] ;  /* 0x0000c8002f2f7a20 */ /* 0x000fe20000410000 */
[----:B------:R-:W-:Y:S01]  /*90f0*/  MUFU.TANH R21, R25 ;  /* 0x0000001900157308 */ /* 0x000fe20000002400 */
[----:B------:R-:W-:Y:S01]  /*9100*/  FMUL.FTZ R48, R48, c[0x0][0x320] ;  /* 0x0000c80030307a20 */ /* 0x000fe20000410000 */
[----:B-1----:R1:W-:Y:S03]  /*9110*/  STL [R1+0x18], R0 ;  /* 0x0000180001007387 */ /* 0x0023e60000100800 */
        /* <DEDUP_REMOVED lines=15> */
[----:B-1----:R-:W1:Y:S01]  /*9210*/  MUFU.TANH R0, R24 ;  /* 0x0000001800007308 */ /* 0x002e620000002400 */
        /* <DEDUP_REMOVED lines=14> */
[----:B-1----:R1:W-:Y:S01]  /*9300*/  STL [R1+0x24], R0 ;  /* 0x0000240001007387 */ /* 0x0023e20000100800 */
[----:B------:R-:W-:Y:S05]  /*9310*/  FMUL.FTZ R67, R67, c[0x0][0x320] ;  /* 0x0000c80043437a20 */ /* 0x000fea0000410000 */
[----:B------:R-:W-:Y:S10]  /*9320*/  MUFU.TANH R18, R30 ;  /* 0x0000001e00127308 */ /* 0x000ff40000002400 */
[----:B------:R-:W-:Y:S10]  /*9330*/  MUFU.TANH R26, R31 ;  /* 0x0000001f001a7308 */ /* 0x000ff40000002400 */
[----:B-1----:R-:W1:Y:S10]  /*9340*/  MUFU.TANH R0, R32 ;  /* 0x0000002000007308 */ /* 0x002e740000002400 */
[----:B------:R-:W2:Y:S10]  /*9350*/  MUFU.TANH R33, R33 ;  /* 0x0000002100217308 */ /* 0x000eb40000002400 */
[----:B------:R3:W4:Y:S01]  /*9360*/  MUFU.TANH R32, R34 ;  /* 0x0000002200207308 */ /* 0x0007220000002400 */
[----:B-1----:R1:W-:Y:S09]  /*9370*/  STL [R1], R0 ;  /* 0x0000000001007387 */ /* 0x0023f20000100800 */
[----:B------:R3:W2:Y:S10]  /*9380*/  MUFU.TANH R34, R35 ;  /* 0x0000002300227308 */ /* 0x0006b40000002400 */
        /* <DEDUP_REMOVED lines=34> */
.L_x_756:
[----:B------:R-:W2:Y:S01]  /*95b0*/  LDL.LU R40, [R1+0x20] ;  /* 0x0000200001287983 */ /* 0x000ea20000300800 */
[----:B------:R-:W-:Y:S01]  /*95c0*/  FMNMX.FTZ R0, R143, R3, !PT ;  /* 0x000000038f007209 */ /* 0x000fe20007810000 */
[----:B-1----:R-:W-:Y:S01]  /*95d0*/  IMAD.MOV.U32 R35, RZ, RZ, R138 ;  /* 0x000000ffff237224 */ /* 0x002fe200078e008a */
[----:B------:R-:W-:Y:S01]  /*95e0*/  FMNMX.FTZ R2, R222, R140, !PT ;  /* 0x0000008cde027209 */ /* 0x000fe20007810000 */
[----:B------:R-:W3:Y:S01]  /*95f0*/  LDL.LU R41, [R1+0x1c] ;  /* 0x00001c0001297983 */ /* 0x000ee20000300800 */
[----:B------:R-:W-:Y:S02]  /*9600*/  FMNMX.FTZ R0, R221, R0, !PT ;  /* 0x00000000dd007209 */ /* 0x000fe40007810000 */
[----:B------:R-:W-:Y:S01]  /*9610*/  MOV R49, R33 ;  /* 0x0000002100317202 */ /* 0x000fe20000000f00 */
[----:B------:R-:W4:Y:S01]  /*9620*/  LDL.LU R43, [R1] ;  /* 0x00000000012b7983 */ /* 0x000f220000300800 */
[----:B------:R-:W-:Y:S02]  /*9630*/  FMNMX.FTZ R0, R142, R0, !PT ;  /* 0x000000008e007209 */ /* 0x000fe40007810000 */
[----:B------:R-:W-:Y:S01]  /*9640*/  FMNMX.FTZ R2, R225, R2, !PT ;  /* 0x00000002e1027209 */ /* 0x000fe20007810000 */
[----:B------:R-:W-:Y:S01]  /*9650*/  STL [R1+0x78], R248 ;  /* 0x000078f801007387 */ /* 0x000fe20000100800 */
[----:B------:R-:W-:Y:S02]  /*9660*/  FMNMX.FTZ R0, R15, R0, !PT ;  /* 0x000000000f007209 */ /* 0x000fe40007810000 */
[----:B------:R-:W-:Y:S01]  /*9670*/  FMNMX.FTZ R2, R218, R2, !PT ;  /* 0x00000002da027209 */ /* 0x000fe20007810000 */
[----:B------:R-:W-:Y:S01]  /*9680*/  STL [R1+0x74], R247 ;  /* 0x000074f701007387 */ /* 0x000fe20000100800 */
[----:B------:R-:W-:Y:S02]  /*9690*/  MOV R53, R20 ;  /* 0x0000001400357202 */ /* 0x000fe40000000f00 */
[----:B------:R-:W-:Y:S01]  /*96a0*/  FMNMX.FTZ R2, R217, R2, !PT ;  /* 0x00000002d9027209 */ /* 0x000fe20007810000 */
[----:B------:R-:W-:Y:S01]  /*96b0*/  STL [R1+0x70], R246 ;  /* 0x000070f601007387 */ /* 0x000fe20000100800 */
[----:B------:R-:W-:Y:S02]  /*96c0*/  FMNMX.FTZ R4, R216, R132, !PT ;  /* 0x00000084d8047209 */ /* 0x000fe40007810000 */
        /* <DEDUP_REMOVED lines=9> */
[----:B------:R-:W-:Y:S01]  /*9760*/  MOV R52, R32 ;  /* 0x0000002000347202 */ /* 0x000fe20000000f00 */
[----:B------:R1:W-:Y:S01]  /*9770*/  STL [R1+0x60], R242 ;  /* 0x000060f201007387 */ /* 0x0003e20000100800 */
[----:B------:R-:W-:Y:S02]  /*9780*/  MOV R54, R134 ;  /* 0x0000008600367202 */ /* 0x000fe40000000f00 */
[----:B------:R-:W-:Y:S01]  /*9790*/  FMNMX.FTZ R5, R219, R5, !PT ;  /* 0x00000005db057209 */ /* 0x000fe20007810000 */
[----:B------:R-:W-:Y:S01]  /*97a0*/  LDSM.16.MT88.4 R36, [R234+0x100] ;  /* 0x00010000ea24783b */ /* 0x000fe20000004200 */
[----:B------:R-:W-:Y:S02]  /*97b0*/  MOV R33, R133 ;  /* 0x0000008500217202 */ /* 0x000fe40000000f00 */
[----:B------:R-:W-:Y:S02]  /*97c0*/  FMNMX.FTZ R5, R54, R5, !PT ;  /* 0x0000000536057209 */ /* 0x000fe40007810000 */
[----:B------:R-:W-:Y:S01]  /*97d0*/  ISETP.LT.AND P2, PT, RZ, UR11, PT ;  /* 0x0000000bff007c0c */ /* 0x000fe2000bf41270 */
[----:B------:R-:W-:Y:S01]  /*97e0*/  UIADD3 UR11, UR11, -0x1, URZ ;  /* 0xffffffff0b0b7890 */ /* 0x000fe2000fffe03f */
[----:B------:R-:W-:Y:S01]  /*97f0*/  FMNMX.FTZ R5, R33, R5, !PT ;  /* 0x0000000521057209 */ /* 0x000fe20007810000 */
[----:B------:R-:W0:Y:S03]  /*9800*/  LDGDEPBAR ;  /* 0x00000000000079af */ /* 0x000e260000000000 */
[----:B------:R-:W-:Y:S04]  /*9810*/  FMNMX.FTZ R5, R18, R5, !PT ;  /* 0x0000000512057209 */ /* 0x000fe80007810000 */
[----:B------:R-:W-:Y:S04]  /*9820*/  FMNMX.FTZ R5, R26, R5, !PT ;  /* 0x000000051a057209 */ /* 0x000fe80007810000 */
[----:B------:R-:W-:Y:S01]  /*9830*/  FMNMX.FTZ R5, R27, R5, !PT ;  /* 0x000000051b057209 */ /* 0x000fe20007810000 */
[----:B-1----:R-:W2:Y:S04]  /*9840*/  LDL.LU R242, [R1+0x18] ;  /* 0x0000180001f27983 */ /* 0x002ea80000300800 */
[----:B------:R1:W-:Y:S04]  /*9850*/  STL [R1+0x5c], R241 ;  /* 0x00005cf101007387 */ /* 0x0003e80000100800 */
[----:B-1----:R-:W2:Y:S04]  /*9860*/  LDL.LU R241, [R1+0x24] ;  /* 0x0000240001f17983 */ /* 0x002ea80000300800 */
[----:B------:R1:W-:Y:S04]  /*9870*/  STL [R1+0x58], R240 ;  /* 0x000058f001007387 */ /* 0x0003e80000100800 */
[----:B------:R1:W-:Y:S04]  /*9880*/  STL [R1+0x54], R239 ;  /* 0x000054ef01007387 */ /* 0x0003e80000100800 */
[----:B------:R1:W-:Y:S04]  /*9890*/  STL [R1+0x50], R238 ;  /* 0x000050ee01007387 */ /* 0x0003e80000100800 */
[----:B------:R1:W-:Y:S04]  /*98a0*/  STL [R1+0x4c], R237 ;  /* 0x00004ced01007387 */ /* 0x0003e80000100800 */
[----:B------:R1:W-:Y:S02]  /*98b0*/  STL [R1+0x48], R232 ;  /* 0x000048e801007387 */ /* 0x0003e40000100800 */
[----:B-1----:R-:W-:Y:S02]  /*98c0*/  MOV R240, R23 ;  /* 0x0000001700f07202 */ /* 0x002fe40000000f00 */
[----:B------:R-:W-:Y:S02]  /*98d0*/  MOV R239, R139 ;  /* 0x0000008b00ef7202 */ /* 0x000fe40000000f00 */
[----:B------:R-:W-:Y:S02]  /*98e0*/  MOV R238, R22 ;  /* 0x0000001600ee7202 */ /* 0x000fe40000000f00 */
[----:B------:R-:W-:Y:S02]  /*98f0*/  MOV R237, R21 ;  /* 0x0000001500ed7202 */ /* 0x000fe40000000f00 */
[----:B------:R-:W-:Y:S01]  /*9900*/  LDSM.16.MT88.4 R20, [R233+0x100] ;  /* 0x00010000e914783b */ /* 0x000fe20000004200 */
[----:B------:R-:W-:Y:S02]  /*9910*/  MOV R232, R137 ;  /* 0x0000008900e87202 */ /* 0x000fe40000000f00 */
[----:B--2---:R-:W-:Y:S02]  /*9920*/  FMNMX.FTZ R2, R241, R2, !PT ;  /* 0x00000002f1027209 */ /* 0x004fe40007810000 */
[----:B------:R-:W-:Y:S02]  /*9930*/  FMNMX.FTZ R0, R40, R0, !PT ;  /* 0x0000000028007209 */ /* 0x000fe40007810000 */
[----:B------:R-:W-:Y:S02]  /*9940*/  FMNMX.FTZ R2, R237, R2, !PT ;  /* 0x00000002ed027209 */ /* 0x000fe40007810000 */
[----:B---3--:R-:W-:Y:S02]  /*9950*/  FMNMX.FTZ R0, R41, R0, !PT ;  /* 0x0000000029007209 */ /* 0x008fe40007810000 */
[----:B------:R-:W-:Y:S02]  /*9960*/  FMNMX.FTZ R2, R53, R2, !PT ;  /* 0x0000000235027209 */ /* 0x000fe40007810000 */
        /* <DEDUP_REMOVED lines=21> */
[----:B------:R-:W1:Y:S03]  /*9ac0*/  SHFL.BFLY PT, R7, R0, 0x2, 0x1f ;  /* 0x0c401f0000077f89 */ /* 0x000e6600000e0000 */
[----:B------:R-:W-:Y:S04]  /*9ad0*/  FMNMX.FTZ R4, R52, R4, !PT ;  /* 0x0000000434047209 */ /* 0x000fe80007810000 */
[----:B------:R-:W-:Y:S01]  /*9ae0*/  FMNMX.FTZ R4, R34, R4, !PT ;  /* 0x0000000422047209 */ /* 0x000fe20007810000 */
[----:B------:R-:W2:Y:S03]  /*9af0*/  SHFL.BFLY PT, R137, R2, 0x2, 0x1f ;  /* 0x0c401f0002897f89 */ /* 0x000ea600000e0000 */
[----:B------:R-:W-:Y:S04]  /*9b00*/  FMNMX.FTZ R4, R29, R4, !PT ;  /* 0x000000041d047209 */ /* 0x000fe80007810000 */
[----:B------:R-:W-:Y:S04]  /*9b10*/  FMNMX.FTZ R4, R24, R4, !PT ;  /* 0x0000000418047209 */ /* 0x000fe80007810000 */
[----:B------:R-:W-:Y:S04]  /*9b20*/  FMNMX.FTZ R4, R48, R4, !PT ;  /* 0x0000000430047209 */ /* 0x000fe80007810000 */
[----:B------:R-:W-:Y:S02]  /*9b30*/  FMNMX.FTZ R4, R47, R4, !PT ;  /* 0x000000042f047209 */ /* 0x000fe40007810000 */
[----:B-1----:R-:W-:Y:S02]  /*9b40*/  FMNMX.FTZ R0, R0, R7, !PT ;  /* 0x0000000700007209 */ /* 0x002fe40007810000 */
[----:B------:R-:W-:Y:S03]  /*9b50*/  FMNMX.FTZ R4, R252, R4, !PT ;  /* 0x00000004fc047209 */ /* 0x000fe60007810000 */
[----:B------:R-:W1:Y:S01]  /*9b60*/  SHFL.BFLY PT, R139, R0, 0x1, 0x1f ;  /* 0x0c201f00008b7f89 */ /* 0x000e6200000e0000 */
[----:B------:R-:W-:Y:S02]  /*9b70*/  FMNMX.FTZ R4, R231, R4, !PT ;  /* 0x00000004e7047209 */ /* 0x000fe40007810000 */
[----:B--2---:R-:W-:Y:S02]  /*9b80*/  FMNMX.FTZ R137, R2, R137, !PT ;  /* 0x0000008902897209 */ /* 0x004fe40007810000 */
[----:B------:R-:W-:Y:S02]  /*9b90*/  FMNMX.FTZ R2, R28, R5, !PT ;  /* 0x000000051c027209 */ /* 0x000fe40007810000 */
[----:B------:R-:W-:Y:S01]  /*9ba0*/  FMNMX.FTZ R4, R214, R4, !PT ;  /* 0x00000004d6047209 */ /* 0x000fe20007810000 */
[----:B------:R-:W2:Y:S01]  /*9bb0*/  SHFL.BFLY PT, R5, R137, 0x1, 0x1f ;  /* 0x0c201f0089057f89 */ /* 0x000ea200000e0000 */
[----:B------:R-:W-:Y:S02]  /*9bc0*/  FMNMX.FTZ R2, R239, R2, !PT ;  /* 0x00000002ef027209 */ /* 0x000fe40007810000 */
[----:B------:R-:W-:Y:S02]  /*9bd0*/  FMNMX.FTZ R4, R213, R4, !PT ;  /* 0x00000004d5047209 */ /* 0x000fe40007810000 */
[----:B------:R-:W-:Y:S03]  /*9be0*/  FMNMX.FTZ R2, R45, R2, !PT ;  /* 0x000000022d027209 */ /* 0x000fe60007810000 */
[----:B------:R-:W3:Y:S01]  /*9bf0*/  SHFL.BFLY PT, R6, R4, 0x2, 0x1f ;  /* 0x0c401f0004067f89 */ /* 0x000ee200000e0000 */
[----:B-1----:R-:W-:Y:S05]  /*9c00*/  FMNMX.FTZ R139, R0, R139, !PT ;  /* 0x0000008b008b7209 */ /* 0x002fea0007810000 */
[C---:B------:R-:W-:Y:S01]  /*9c10*/  FADD.FTZ R0, -R139.reuse, R3 ;  /* 0x000000038b007221 */ /* 0x040fe20000010100 */
[----:B------:R-:W-:Y:S01]  /*9c20*/  FMNMX.FTZ R3, R46, R2, !PT ;  /* 0x000000022e037209 */ /* 0x000fe20007810000 */
[----:B------:R-:W-:Y:S01]  /*9c30*/  FMUL.FTZ R208, R139, c[0x0][0x2d0] ;  /* 0x0000b4008bd07a20 */ /* 0x000fe20000410000 */
[----:B--2---:R-:W-:Y:S01]  /*9c40*/  FMNMX.FTZ R137, R137, R5, !PT ;  /* 0x0000000589897209 */ /* 0x004fe20007810000 */
[----:B------:R-:W-:Y:S01]  /*9c50*/  FMUL.FTZ R2, R0, c[0x0][0x2d0] ;  /* 0x0000b40000027a20 */ /* 0x000fe20000410000 */
[----:B------:R-:W-:Y:S01]  /*9c60*/  FMNMX.FTZ R0, R240, R3, !PT ;  /* 0x00000003f0007209 */ /* 0x000fe20007810000 */
[--C-:B------:R-:W-:Y:S02]  /*9c70*/  FFMA.FTZ R212, R212, c[0x0][0x2d0], -R208.reuse ;  /* 0x0000b400d4d47a23 */ /* 0x100fe400000108d0 */
[----:B------:R-:W1:Y:S01]  /*9c80*/  MUFU.EX2 R134, R2 ;  /* 0x0000000200867308 */ /* 0x000e620000000800 */
[----:B------:R-:W-:Y:S01]  /*9c90*/  FMNMX.FTZ R0, R136, R0, !PT ;  /* 0x0000000088007209 */ /* 0x000fe20007810000 */
[----:B------:R-:W-:Y:S01]  /*9ca0*/  FMUL.FTZ R210, R137, c[0x0][0x2d0] ;  /* 0x0000b40089d27a20 */ /* 0x000fe20000410000 */
[----:B---3--:R-:W-:Y:S01]  /*9cb0*/  FMNMX.FTZ R4, R4, R6, !PT ;  /* 0x0000000604047209 */ /* 0x008fe20007810000 */
[--C-:B------:R-:W-:Y:S01]  /*9cc0*/  FFMA.FTZ R227, R227, c[0x0][0x2d0], -R208.reuse ;  /* 0x0000b400e3e37a23 */ /* 0x100fe200000108d0 */
[----:B------:R-:W-:Y:S03]  /*9cd0*/  FMNMX.FTZ R0, R135, R0, !PT ;  /* 0x0000000087007209 */ /* 0x000fe60007810000 */
[----:B------:R-:W2:Y:S08]  /*9ce0*/  SHFL.BFLY PT, R138, R4, 0x1, 0x1f ;  /* 0x0c201f00048a7f89 */ /* 0x000eb000000e0000 */
[----:B------:R-:W3:Y:S01]  /*9cf0*/  SHFL.BFLY PT, R3, R0, 0x2, 0x1f ;  /* 0x0c401f0000037f89 */ /* 0x000ee200000e0000 */
[C---:B-1----:R-:W-:Y:S02]  /*9d00*/  FMUL.FTZ R5, R134.reuse, R149 ;  /* 0x0000009586057220 */ /* 0x042fe40000410000 */
[C---:B------:R-:W-:Y:S01]  /*9d10*/  FMUL.FTZ R32, R134.reuse, R172 ;  /* 0x000000ac86207220 */ /* 0x040fe20000410000 */
[----:B------:R-:W-:Y:S01]  /*9d20*/  MOV R172, R33 ;  /* 0x0000002100ac7202 */ /* 0x000fe20000000f00 */
[C---:B------:R-:W-:Y:S01]  /*9d30*/  FMUL.FTZ R33, R134.reuse, R173 ;  /* 0x000000ad86217220 */ /* 0x040fe20000410000 */
[----:B------:R-:W-:Y:S01]  /*9d40*/  MOV R173, R34 ;  /* 0x0000002200ad7202 */ /* 0x000fe20000000f00 */
[----:B------:R-:W-:Y:S01]  /*9d50*/  FMUL.FTZ R64, R134, R204 ;  /* 0x000000cc86407220 */ /* 0x000fe20000410000 */
[----:B--2---:R-:W-:Y:S01]  /*9d60*/  FMNMX.FTZ R138, R4, R138, !PT ;  /* 0x0000008a048a7209 */ /* 0x004fe20007810000 */
[----:B------:R-:W-:Y:S02]  /*9d70*/  FFMA.FTZ R4, R143, c[0x0][0x2d0], -R208 ;  /* 0x0000b4008f047a23 */ /* 0x000fe400000108d0 */
[----:B------:R-:W-:Y:S02]  /*9d80*/  FMUL.FTZ R65, R134, R205 ;  /* 0x000000cd86417220 */ /* 0x000fe40000410000 */
[C---:B------:R-:W-:Y:S01]  /*9d90*/  FMUL.FTZ R209, R138.reuse, c[0x0][0x2d0] ;  /* 0x0000b4008ad17a20 */ /* 0x040fe20000410000 */
[----:B------:R-:W-:Y:S01]  /*9da0*/  MUFU.EX2 R8, R4 ;  /* 0x0000000400087308 */ /* 0x000fe20000000800 */
[----:B------:R-:W-:Y:S01]  /*9db0*/  FADD.FTZ R2, -R138, R132 ;  /* 0x000000848a027221 */ /* 0x000fe20000010100 */
[----:B---3--:R-:W-:Y:S01]  /*9dc0*/  FMNMX.FTZ R0, R0, R3, !PT ;  /* 0x0000000300007209 */ /* 0x008fe20007810000 */
[----:B------:R-:W-:Y:S02]  /*9dd0*/  FFMA.FTZ R3, R15, c[0x0][0x2d0], -R208 ;  /* 0x0000b4000f037a23 */ /* 0x000fe400000108d0 */
[----:B------:R-:W-:Y:S02]  /*9de0*/  FMUL.FTZ R2, R2, c[0x0][0x2d0] ;  /* 0x0000b40002027a20 */ /* 0x000fe40000410000 */
[C---:B------:R-:W-:Y:S02]  /*9df0*/  FMUL.FTZ R68, R134.reuse, R68 ;  /* 0x0000004486447220 */ /* 0x040fe40000410000 */
[C---:B------:R-:W-:Y:S01]  /*9e00*/  FMUL.FTZ R69, R134.reuse, R69 ;  /* 0x0000004586457220 */ /* 0x040fe20000410000 */
[----:B------:R1:W-:Y:S01]  /*9e10*/  MUFU.EX2 R245, R3 ;  /* 0x0000000300f57308 */ /* 0x0003e20000000800 */
[C---:B------:R-:W-:Y:S02]  /*9e20*/  FMUL.FTZ R80, R134.reuse, R80 ;  /* 0x0000005086507220 */ /* 0x040fe40000410000 */
[C---:B------:R-:W-:Y:S02]  /*9e30*/  FMUL.FTZ R81, R134.reuse, R81 ;  /* 0x0000005186517220 */ /* 0x040fe40000410000 */
[C---:B------:R-:W-:Y:S02]  /*9e40*/  FMUL.FTZ R84, R134.reuse, R84 ;  /* 0x0000005486547220 */ /* 0x040fe40000410000 */
[C---:B------:R-:W-:Y:S02]  /*9e50*/  FMUL.FTZ R85, R134.reuse, R85 ;  /* 0x0000005586557220 */ /* 0x040fe40000410000 */
[C---:B------:R-:W-:Y:S01]  /*9e60*/  FMUL.FTZ R96, R134.reuse, R96 ;  /* 0x0000006086607220 */ /* 0x040fe20000410000 */
[----:B------:R2:W3:Y:S01]  /*9e70*/  MUFU.EX2 R133, R2 ;  /* 0x0000000200857308 */ /* 0x0004e20000000800 */
[C---:B------:R-:W-:Y:S02]  /*9e80*/  FMUL.FTZ R97, R134.reuse, R97 ;  /* 0x0000006186617220 */ /* 0x040fe40000410000 */
[C---:B------:R-:W-:Y:S02]  /*9e90*/  FMUL.FTZ R100, R134.reuse, R100 ;  /* 0x0000006486647220 */ /* 0x040fe40000410000 */
[----:B------:R-:W-:Y:S02]  /*9ea0*/  FMUL.FTZ R101, R134, R101 ;  /* 0x0000006586657220 */ /* 0x000fe40000410000 */
[--C-:B------:R-:W-:Y:S02]  /*9eb0*/  FFMA.FTZ R214, R214, c[0x0][0x2d0], -R209.reuse ;  /* 0x0000b400d6d67a23 */ /* 0x100fe400000108d1 */
[C---:B------:R-:W-:Y:S02]  /*9ec0*/  FMUL.FTZ R112, R134.reuse, R112 ;  /* 0x0000007086707220 */ /* 0x040fe40000410000 */
[C---:B------:R-:W-:Y:S02]  /*9ed0*/  FMUL.FTZ R113, R134.reuse, R113 ;  /* 0x0000007186717220 */ /* 0x040fe40000410000 */
[----:B------:R-:W-:Y:S02]  /*9ee0*/  FMUL.FTZ R116, R134, R116 ;  /* 0x0000007486747220 */ /* 0x000fe40000410000 */
[--C-:B-1----:R-:W-:Y:S02]  /*9ef0*/  FFMA.FTZ R3, R216, c[0x0][0x2d0], -R209.reuse ;  /* 0x0000b400d8037a23 */ /* 0x102fe400000108d1 */
[C---:B------:R-:W-:Y:S02]  /*9f00*/  FMUL.FTZ R117, R134.reuse, R117 ;  /* 0x0000007586757220 */ /* 0x040fe40000410000 */
[----:B------:R1:W-:Y:S01]  /*9f10*/  MUFU.EX2 R9, R3 ;  /* 0x0000000300097308 */ /* 0x0003e20000000800 */
[C---:B------:R-:W-:Y:S02]  /*9f20*/  FMUL.FTZ R128, R134.reuse, R128 ;  /* 0x0000008086807220 */ /* 0x040fe40000410000 */
[----:B------:R-:W-:Y:S02]  /*9f30*/  FMUL.FTZ R129, R134, R129 ;  /* 0x0000008186817220 */ /* 0x000fe40000410000 */
[----:B--2---:R-:W-:Y:S02]  /*9f40*/  FADD.FTZ R2, -R137, R140 ;  /* 0x0000008c89027221 */ /* 0x004fe40000010100 */
[C---:B---3--:R-:W-:Y:S02]  /*9f50*/  FMUL.FTZ R6, R133.reuse, R150 ;  /* 0x0000009685067220 */ /* 0x048fe40000410000 */
[----:B------:R-:W-:Y:S02]  /*9f60*/  FMUL.FTZ R2, R2, c[0x0][0x2d0] ;  /* 0x0000b40002027a20 */ /* 0x000fe40000410000 */
[C---:B------:R-:W-:Y:S02]  /*9f70*/  FMUL.FTZ R7, R133.reuse, R151 ;  /* 0x0000009785077220 */ /* 0x040fe40000410000 */
[----:B------:R2:W3:Y:S01]  /*9f80*/  MUFU.EX2 R132, R2 ;  /* 0x0000000200847308 */ /* 0x0004e20000000800 */
[C---:B------:R-:W-:Y:S01]  /*9f90*/  FMUL.FTZ R34, R133.reuse, R174 ;  /* 0x000000ae85227220 */ /* 0x040fe20000410000 */
[----:B------:R-:W-:Y:S01]  /*9fa0*/  MOV R174, R54 ;  /* 0x0000003600ae7202 */ /* 0x000fe20000000f00 */
[C---:B------:R-:W-:Y:S02]  /*9fb0*/  FMUL.FTZ R66, R133.reuse, R206 ;  /* 0x000000ce85427220 */ /* 0x040fe40000410000 */
[C---:B------:R-:W-:Y:S02]  /*9fc0*/  FMUL.FTZ R67, R133.reuse, R207 ;  /* 0x000000cf85437220 */ /* 0x040fe40000410000 */
[C---:B------:R-:W-:Y:S02]  /*9fd0*/  FMUL.FTZ R70, R133.reuse, R70 ;  /* 0x0000004685467220 */ /* 0x040fe40000410000 */
[----:B------:R-:W-:Y:S02]  /*9fe0*/  FMUL.FTZ R71, R133, R71 ;  /* 0x0000004785477220 */ /* 0x000fe40000410000 */
[--C-:B-1----:R-:W-:Y:S02]  /*9ff0*/  FFMA.FTZ R3, R223, c[0x0][0x2d0], -R209.reuse ;  /* 0x0000b400df037a23 */ /* 0x102fe400000108d1 */
[C---:B------:R-:W-:Y:S02]  /*a000*/  FMUL.FTZ R82, R133.reuse, R82 ;  /* 0x0000005285527220 */ /* 0x040fe40000410000 */
[----:B------:R1:W-:Y:S01]  /*a010*/  MUFU.EX2 R223, R3 ;  /* 0x0000000300df7308 */ /* 0x0003e20000000800 */
[C---:B------:R-:W-:Y:S02]  /*a020*/  FMUL.FTZ R83, R133.reuse, R83 ;  /* 0x0000005385537220 */ /* 0x040fe40000410000 */
[C---:B------:R-:W-:Y:S02]  /*a030*/  FMUL.FTZ R86, R133.reuse, R86 ;  /* 0x0000005685567220 */ /* 0x040fe40000410000 */
[C---:B------:R-:W-:Y:S02]  /*a040*/  FMUL.FTZ R87, R133.reuse, R87 ;  /* 0x0000005785577220 */ /* 0x040fe40000410000 */
[----:B------:R-:W-:Y:S02]  /*a050*/  FMUL.FTZ R98, R133, R98 ;  /* 0x0000006285627220 */ /* 0x000fe40000410000 */
[--C-:B--2---:R-:W-:Y:S02]  /*a060*/  FFMA.FTZ R2, R221, c[0x0][0x2d0], -R208.reuse ;  /* 0x0000b400dd027a23 */ /* 0x104fe400000108d0 */
[C---:B---3--:R-:W-:Y:S01]  /*a070*/  FMUL.FTZ R13, R132.reuse, R153 ;  /* 0x00000099840d7220 */ /* 0x048fe20000410000 */
[----:B------:R-:W-:Y:S01]  /*a080*/  MOV R153, R27 ;  /* 0x0000001b00997202 */ /* 0x000fe20000000f00 */
[----:B------:R2:W-:Y:S01]  /*a090*/  MUFU.EX2 R10, R2 ;  /* 0x00000002000a7308 */ /* 0x0005e20000000800 */
[C---:B------:R-:W-:Y:S01]  /*a0a0*/  FMUL.FTZ R12, R132.reuse, R152 ;  /* 0x00000098840c7220 */ /* 0x040fe20000410000 */
[----:B------:R-:W-:Y:S01]  /*a0b0*/  MOV R152, R40 ;  /* 0x0000002800987202 */ /* 0x000fe20000000f00 */
[C---:B------:R-:W-:Y:S02]  /*a0c0*/  FMUL.FTZ R40, R132.reuse, R180 ;  /* 0x000000b484287220 */ /* 0x040fe40000410000 */
[C---:B------:R-:W-:Y:S02]  /*a0d0*/  FMUL.FTZ R56, R132.reuse, R196 ;  /* 0x000000c484387220 */ /* 0x040fe40000410000 */
[----:B------:R-:W-:Y:S02]  /*a0e0*/  FMUL.FTZ R57, R132, R197 ;  /* 0x000000c584397220 */ /* 0x000fe40000410000 */
[--C-:B------:R-:W-:Y:S02]  /*a0f0*/  FFMA.FTZ R152, R152, c[0x0][0x2d0], -R208.reuse ;  /* 0x0000b40098987a23 */ /* 0x100fe400000108d0 */
[----:B-1----:R-:W-:Y:S02]  /*a100*/  FFMA.FTZ R3, R16, c[0x0][0x2d0], -R209 ;  /* 0x0000b40010037a23 */ /* 0x002fe400000108d1 */
[----:B------:R-:W-:Y:S01]  /*a110*/  FMUL.FTZ R16, R134, R156 ;  /* 0x0000009c86107220 */ /* 0x000fe20000410000 */
[----:B------:R-:W-:Y:S01]  /*a120*/  MUFU.EX2 R197, R152 ;  /* 0x0000009800c57308 */ /* 0x000fe20000000800 */
[----:B------:R-:W-:Y:S02]  /*a130*/  IMAD.MOV.U32 R156, RZ, RZ, R35 ;  /* 0x000000ffff9c7224 */ /* 0x000fe400078e0023 */
[C---:B------:R-:W-:Y:S01]  /*a140*/  FMUL.FTZ R35, R133.reuse, R175 ;  /* 0x000000af85237220 */ /* 0x040fe20000410000 */
[----:B------:R-:W-:Y:S01]  /*a150*/  MOV R175, R52 ;  /* 0x0000003400af7202 */ /* 0x000fe20000000f00 */
[C---:B------:R-:W-:Y:S02]  /*a160*/  FMUL.FTZ R60, R132.reuse, R200 ;  /* 0x000000c8843c7220 */ /* 0x040fe40000410000 */
[C---:B------:R-:W-:Y:S02]  /*a170*/  FMUL.FTZ R61, R132.reuse, R201 ;  /* 0x000000c9843d7220 */ /* 0x040fe40000410000 */
[----:B------:R-:W-:Y:S01]  /*a180*/  FMUL.FTZ R72, R132, R72 ;  /* 0x0000004884487220 */ /* 0x000fe20000410000 */
[----:B------:R1:W-:Y:S01]  /*a190*/  MUFU.EX2 R247, R3 ;  /* 0x0000000300f77308 */ /* 0x0003e20000000800 */
[----:B--2---:R-:W-:Y:S02]  /*a1a0*/  FFMA.FTZ R2, R142, c[0x0][0x2d0], -R208 ;  /* 0x0000b4008e027a23 */ /* 0x004fe400000108d0 */
[C---:B------:R-:W-:Y:S02]  /*a1b0*/  FMUL.FTZ R73, R132.reuse, R73 ;  /* 0x0000004984497220 */ /* 0x040fe40000410000 */
[C---:B------:R-:W-:Y:S02]  /*a1c0*/  FMUL.FTZ R76, R132.reuse, R76 ;  /* 0x0000004c844c7220 */ /* 0x040fe40000410000 */
[C---:B------:R-:W-:Y:S02]  /*a1d0*/  FMUL.FTZ R77, R132.reuse, R77 ;  /* 0x0000004d844d7220 */ /* 0x040fe40000410000 */
[C---:B------:R-:W-:Y:S01]  /*a1e0*/  FMUL.FTZ R88, R132.reuse, R88 ;  /* 0x0000005884587220 */ /* 0x040fe20000410000 */
[----:B------:R2:W3:Y:S01]  /*a1f0*/  MUFU.EX2 R248, R2 ;  /* 0x0000000200f87308 */ /* 0x0004e20000000800 */
[C---:B------:R-:W-:Y:S02]  /*a200*/  FMUL.FTZ R89, R132.reuse, R89 ;  /* 0x0000005984597220 */ /* 0x040fe40000410000 */
[C---:B------:R-:W-:Y:S02]  /*a210*/  FMUL.FTZ R92, R132.reuse, R92 ;  /* 0x0000005c845c7220 */ /* 0x040fe40000410000 */
[C---:B------:R-:W-:Y:S02]  /*a220*/  FMUL.FTZ R93, R132.reuse, R93 ;  /* 0x0000005d845d7220 */ /* 0x040fe40000410000 */
[C---:B------:R-:W-:Y:S02]  /*a230*/  FMUL.FTZ R99, R133.reuse, R99 ;  /* 0x0000006385637220 */ /* 0x040fe40000410000 */
[C---:B------:R-:W-:Y:S02]  /*a240*/  FMUL.FTZ R102, R133.reuse, R102 ;  /* 0x0000006685667220 */ /* 0x040fe40000410000 */
[----:B------:R-:W-:Y:S02]  /*a250*/  FMUL.FTZ R103, R133, R103 ;  /* 0x0000006785677220 */ /* 0x000fe40000410000 */
[----:B------:R-:W-:Y:S02]  /*a260*/  FMUL.FTZ R104, R132, R104 ;  /* 0x0000006884687220 */ /* 0x000fe40000410000 */
[--C-:B-1----:R-:W-:Y:S02]  /*a270*/  FFMA.FTZ R3, R222, c[0x0][0x2d0], -R210.reuse ;  /* 0x0000b400de037a23 */ /* 0x102fe400000108d2 */
[C---:B------:R-:W-:Y:S02]  /*a280*/  FMUL.FTZ R105, R132.reuse, R105 ;  /* 0x0000006984697220 */ /* 0x040fe40000410000 */
[----:B------:R1:W-:Y:S01]  /*a290*/  MUFU.EX2 R221, R3 ;  /* 0x0000000300dd7308 */ /* 0x0003e20000000800 */
[C---:B------:R-:W-:Y:S02]  /*a2a0*/  FMUL.FTZ R108, R132.reuse, R108 ;  /* 0x0000006c846c7220 */ /* 0x040fe40000410000 */
[----:B------:R-:W-:Y:S01]  /*a2b0*/  FMUL.FTZ R109, R132, R109 ;  /* 0x0000006d846d7220 */ /* 0x000fe20000410000 */
[----:B--2---:R-:W2:Y:S01]  /*a2c0*/  SHFL.BFLY PT, R2, R0, 0x1, 0x1f ;  /* 0x0c201f0000027f89 */ /* 0x004ea200000e0000 */
[----:B---3--:R-:W-:Y:S01]  /*a2d0*/  F2FP.PACK_AB R142, R245, R248 ;  /* 0x000000f8f58e723e */ /* 0x008fe200000000ff */
[--C-:B------:R-:W-:Y:S02]  /*a2e0*/  FFMA.FTZ R156, R156, c[0x0][0x2d0], -R210.reuse ;  /* 0x0000b4009c9c7a23 */ /* 0x100fe400000108d2 */
[C---:B------:R-:W-:Y:S02]  /*a2f0*/  FMUL.FTZ R114, R133.reuse, R114 ;  /* 0x0000007285727220 */ /* 0x040fe40000410000 */
[C---:B------:R-:W-:Y:S02]  /*a300*/  FMUL.FTZ R115, R133.reuse, R115 ;  /* 0x0000007385737220 */ /* 0x040fe40000410000 */
[C---:B------:R-:W-:Y:S02]  /*a310*/  FMUL.FTZ R118, R133.reuse, R118 ;  /* 0x0000007685767220 */ /* 0x040fe40000410000 */
[----:B------:R-:W-:Y:S02]  /*a320*/  FMUL.FTZ R119, R133, R119 ;  /* 0x0000007785777220 */ /* 0x000fe40000410000 */
[C---:B------:R-:W-:Y:S02]  /*a330*/  FMUL.FTZ R120, R132.reuse, R120 ;  /* 0x0000007884787220 */ /* 0x040fe40000410000 */
[C---:B------:R-:W-:Y:S02]  /*a340*/  FMUL.FTZ R121, R132.reuse, R121 ;  /* 0x0000007984797220 */ /* 0x040fe40000410000 */
[C---:B------:R-:W-:Y:S02]  /*a350*/  FMUL.FTZ R124, R132.reuse, R124 ;  /* 0x0000007c847c7220 */ /* 0x040fe40000410000 */
[----:B------:R-:W-:Y:S02]  /*a360*/  FMUL.FTZ R125, R132, R125 ;  /* 0x0000007d847d7220 */ /* 0x000fe40000410000 */
[--C-:B-1----:R-:W-:Y:S01]  /*a370*/  FFMA.FTZ R3, R225, c[0x0][0x2d0], -R210.reuse ;  /* 0x0000b400e1037a23 */ /* 0x102fe200000108d2 */
[----:B------:R-:W-:Y:S01]  /*a380*/  MOV R225, R10 ;  /* 0x0000000a00e17202 */ /* 0x000fe20000000f00 */
[----:B------:R-:W-:Y:S02]  /*a390*/  FMUL.FTZ R130, R133, R130 ;  /* 0x0000008285827220 */ /* 0x000fe40000410000 */
[----:B------:R1:W-:Y:S01]  /*a3a0*/  MUFU.EX2 R222, R3 ;  /* 0x0000000300de7308 */ /* 0x0003e20000000800 */
[----:B--2---:R-:W-:Y:S01]  /*a3b0*/  FMNMX.FTZ R2, R2, R0, !PT ;  /* 0x0000000002027209 */ /* 0x004fe20007810000 */
[--C-:B------:R-:W-:Y:S02]  /*a3c0*/  FFMA.FTZ R0, R17, c[0x0][0x2d0], -R209.reuse ;  /* 0x0000b40011007a23 */ /* 0x100fe400000108d1 */
[----:B------:R-:W-:Y:S01]  /*a3d0*/  FMUL.FTZ R17, R134, R157 ;  /* 0x0000009d86117220 */ /* 0x000fe20000410000 */
[----:B------:R-:W-:Y:S01]  /*a3e0*/  MOV R157, R18 ;  /* 0x00000012009d7202 */ /* 0x000fe20000000f00 */
[C---:B------:R-:W-:Y:S01]  /*a3f0*/  FMUL.FTZ R18, R133.reuse, R158 ;  /* 0x0000009e85127220 */ /* 0x040fe20000410000 */
[----:B------:R-:W-:Y:S01]  /*a400*/  MOV R158, R19 ;  /* 0x00000013009e7202 */ /* 0x000fe20000000f00 */
[C---:B------:R-:W-:Y:S01]  /*a410*/  FMUL.FTZ R19, R133.reuse, R159 ;  /* 0x0000009f85137220 */ /* 0x040fe20000410000 */
[----:B------:R-:W-:Y:S01]  /*a420*/  MOV R159, R42 ;  /* 0x0000002a009f7202 */ /* 0x000fe20000000f00 */
[----:B------:R2:W3:Y:S01]  /*a430*/  MUFU.EX2 R244, R0 ;  /* 0x0000000000f47308 */ /* 0x0004e20000000800 */
[----:B------:R-:W-:Y:S02]  /*a440*/  FMUL.FTZ R131, R133, R131 ;  /* 0x0000008385837220 */ /* 0x000fe40000410000 */
[----:B------:R-:W-:Y:S02]  /*a450*/  FFMA.FTZ R231, R231, c[0x0][0x2d0], -R209 ;  /* 0x0000b400e7e77a23 */ /* 0x000fe400000108d1 */
[--C-:B-1----:R-:W-:Y:S05]  /*a460*/  FFMA.FTZ R3, R218, c[0x0][0x2d0], -R210.reuse ;  /* 0x0000b400da037a23 */ /* 0x102fea00000108d2 */
[----:B------:R1:W-:Y:S01]  /*a470*/  MUFU.EX2 R246, R3 ;  /* 0x0000000300f67308 */ /* 0x0003e20000000800 */
[----:B--2---:R-:W-:Y:S01]  /*a480*/  FADD.FTZ R0, -R2, R141 ;  /* 0x0000008d02007221 */ /* 0x004fe20000010100 */
[----:B---3--:R-:W-:Y:S03]  /*a490*/  F2FP.PACK_AB R143, R244, R247 ;  /* 0x000000f7f48f723e */ /* 0x008fe600000000ff */
[----:B------:R-:W-:Y:S06]  /*a4a0*/  FMUL.FTZ R0, R0, c[0x0][0x2d0] ;  /* 0x0000b40000007a20 */ /* 0x000fec0000410000 */
[----:B------:R-:W2:Y:S01]  /*a4b0*/  MUFU.EX2 R0, R0 ;  /* 0x0000000000007308 */ /* 0x000ea20000000800 */
[----:B-1----:R-:W-:Y:S09]  /*a4c0*/  FFMA.FTZ R3, R217, c[0x0][0x2d0], -R210 ;  /* 0x0000b400d9037a23 */ /* 0x002ff200000108d2 */
[----:B------:R1:W3:Y:S01]  /*a4d0*/  MUFU.EX2 R243, R3 ;  /* 0x0000000300f37308 */ /* 0x0002e20000000800 */
[C---:B--2---:R-:W-:Y:S02]  /*a4e0*/  FMUL.FTZ R10, R0.reuse, R146 ;  /* 0x00000092000a7220 */ /* 0x044fe40000410000 */
[C---:B------:R-:W-:Y:S02]  /*a4f0*/  FMUL.FTZ R11, R0.reuse, R147 ;  /* 0x00000093000b7220 */ /* 0x040fe40000410000 */
[C---:B------:R-:W-:Y:S02]  /*a500*/  FMUL.FTZ R14, R0.reuse, R154 ;  /* 0x0000009a000e7220 */ /* 0x040fe40000410000 */
[----:B------:R-:W-:Y:S01]  /*a510*/  FMUL.FTZ R15, R0, R155 ;  /* 0x0000009b000f7220 */ /* 0x000fe20000410000 */
[----:B------:R-:W-:Y:S01]  /*a520*/  MOV R155, R26 ;  /* 0x0000001a009b7202 */ /* 0x000fe20000000f00 */
[----:B------:R-:W-:Y:S02]  /*a530*/  IMAD.MOV.U32 R154, RZ, RZ, R28 ;  /* 0x000000ffff9a7224 */ /* 0x000fe400078e001c */
[----:B------:R-:W-:Y:S02]  /*a540*/  FMUL.FTZ R28, R132, R168 ;  /* 0x000000a8841c7220 */ /* 0x000fe40000410000 */
[----:B-1----:R-:W-:Y:S01]  /*a550*/  FMUL.FTZ R3, R2, c[0x0][0x2d0] ;  /* 0x0000b40002037a20 */ /* 0x002fe20000410000 */
[----:B---3--:R-:W-:Y:S01]  /*a560*/  F2FP.PACK_AB R146, R243, R246 ;  /* 0x000000f6f392723e */ /* 0x008fe200000000ff */
[----:B------:R-:W-:Y:S02]  /*a570*/  IMAD.MOV.U32 R168, RZ, RZ, R29 ;  /* 0x000000ffffa87224 */ /* 0x000fe400078e001d */
[--C-:B------:R-:W-:Y:S02]  /*a580*/  FFMA.FTZ R4, R220, c[0x0][0x2d0], -R3.reuse ;  /* 0x0000b400dc047a23 */ /* 0x100fe40000010803 */
[----:B------:R-:W-:Y:S01]  /*a590*/  FMUL.FTZ R29, R132, R169 ;  /* 0x000000a9841d7220 */ /* 0x000fe20000410000 */
[----:B------:R-:W-:Y:S01]  /*a5a0*/  MOV R169, R30 ;  /* 0x0000001e00a97202 */ /* 0x000fe20000000f00 */
[----:B------:R1:W-:Y:S01]  /*a5b0*/  MUFU.EX2 R216, R4 ;  /* 0x0000000400d87308 */ /* 0x0003e20000000800 */
[C---:B------:R-:W-:Y:S01]  /*a5c0*/  FMUL.FTZ R30, R0.reuse, R170 ;  /* 0x000000aa001e7220 */ /* 0x040fe20000410000 */
[----:B------:R-:W-:Y:S01]  /*a5d0*/  MOV R170, R31 ;  /* 0x0000001f00aa7202 */ /* 0x000fe20000000f00 */
[C---:B------:R-:W-:Y:S01]  /*a5e0*/  FMUL.FTZ R31, R0.reuse, R171 ;  /* 0x000000ab001f7220 */ /* 0x040fe20000410000 */
[----:B------:R-:W-:Y:S01]  /*a5f0*/  MOV R171, R53 ;  /* 0x0000003500ab7202 */ /* 0x000fe20000000f00 */
[C---:B------:R-:W-:Y:S01]  /*a600*/  FMUL.FTZ R26, R0.reuse, R166 ;  /* 0x000000a6001a7220 */ /* 0x040fe20000410000 */
[----:B------:R-:W2:Y:S01]  /*a610*/  LDSM.16.MT88.4 R52, [R236+0x100] ;  /* 0x00010000ec34783b */ /* 0x000ea20000004200 */
[C---:B------:R-:W-:Y:S01]  /*a620*/  FMUL.FTZ R27, R0.reuse, R167 ;  /* 0x000000a7001b7220 */ /* 0x040fe20000410000 */
[----:B------:R-:W-:Y:S01]  /*a630*/  MOV R166, R47 ;  /* 0x0000002f00a67202 */ /* 0x000fe20000000f00 */
[C---:B------:R-:W-:Y:S01]  /*a640*/  FMUL.FTZ R42, R0.reuse, R182 ;  /* 0x000000b6002a7220 */ /* 0x040fe20000410000 */
[----:B------:R-:W-:Y:S01]  /*a650*/  MOV R167, R48 ;  /* 0x0000003000a77202 */ /* 0x000fe20000000f00 */
[C---:B------:R-:W-:Y:S02]  /*a660*/  FMUL.FTZ R47, R0.reuse, R187 ;  /* 0x000000bb002f7220 */ /* 0x040fe40000410000 */
[----:B------:R-:W-:Y:S02]  /*a670*/  IMAD.MOV.U32 R220, RZ, RZ, R46 ;  /* 0x000000ffffdc7224 */ /* 0x000fe400078e002e */
[----:B------:R-:W-:Y:S02]  /*a680*/  FMUL.FTZ R46, R0, R186 ;  /* 0x000000ba002e7220 */ /* 0x000fe40000410000 */
[----:B------:R-:W-:Y:S02]  /*a690*/  FMUL.FTZ R48, R134, R188 ;  /* 0x000000bc86307220 */ /* 0x000fe40000410000 */
[C---:B------:R-:W-:Y:S02]  /*a6a0*/  FMUL.FTZ R58, R0.reuse, R198 ;  /* 0x000000c6003a7220 */ /* 0x040fe40000410000 */
[C---:B------:R-:W-:Y:S01]  /*a6b0*/  FMUL.FTZ R59, R0.reuse, R199 ;  /* 0x000000c7003b7220 */ /* 0x040fe20000410000 */
[----:B------:R-:W-:Y:S01]  /*a6c0*/  MUFU.EX2 R198, R212 ;  /* 0x000000d400c67308 */ /* 0x000fe20000000800 */
[----:B------:R-:W-:Y:S02]  /*a6d0*/  FMUL.FTZ R62, R0, R202 ;  /* 0x000000ca003e7220 */ /* 0x000fe40000410000 */
[--C-:B-1----:R-:W-:Y:S01]  /*a6e0*/  FFMA.FTZ R4, R226, c[0x0][0x2d0], -R3.reuse ;  /* 0x0000b400e2047a23 */ /* 0x102fe20000010803 */
[----:B------:R-:W-:Y:S01]  /*a6f0*/  MOV R226, R9 ;  /* 0x0000000900e27202 */ /* 0x000fe20000000f00 */
[----:B------:R-:W-:Y:S02]  /*a700*/  FMUL.FTZ R9, R132, R145 ;  /* 0x0000009184097220 */ /* 0x000fe40000410000 */
[C---:B------:R-:W-:Y:S01]  /*a710*/  FMUL.FTZ R63, R0.reuse, R203 ;  /* 0x000000cb003f7220 */ /* 0x040fe20000410000 */
[----:B------:R-:W-:Y:S01]  /*a720*/  F2FP.PACK_AB R141, R223, R226 ;  /* 0x000000e2df8d723e */ /* 0x000fe200000000ff */
[C---:B------:R-:W-:Y:S01]  /*a730*/  FMUL.FTZ R74, R0.reuse, R74 ;  /* 0x0000004a004a7220 */ /* 0x040fe20000410000 */
[----:B------:R-:W1:Y:S01]  /*a740*/  MUFU.EX2 R217, R4 ;  /* 0x0000000400d97308 */ /* 0x000e620000000800 */
[C---:B------:R-:W-:Y:S02]  /*a750*/  FMUL.FTZ R75, R0.reuse, R75 ;  /* 0x0000004b004b7220 */ /* 0x040fe40000410000 */
        /* <DEDUP_REMOVED lines=10> */
[----:B------:R-:W-:Y:S01]  /*a800*/  FMUL.FTZ R122, R0, R122 ;  /* 0x0000007a007a7220 */ /* 0x000fe20000410000 */
[----:B-1----:R-:W-:Y:S01]  /*a810*/  F2FP.PACK_AB R145, R217, R216 ;  /* 0x000000d8d991723e */ /* 0x002fe200000000ff */
[--C-:B------:R-:W-:Y:S01]  /*a820*/  FFMA.FTZ R4, R224, c[0x0][0x2d0], -R3.reuse ;  /* 0x0000b400e0047a23 */ /* 0x100fe20000010803 */
[----:B------:R-:W-:Y:S01]  /*a830*/  MOV R224, R8 ;  /* 0x0000000800e07202 */ /* 0x000fe20000000f00 */
[----:B------:R-:W-:Y:S01]  /*a840*/  FMUL.FTZ R8, R132, R144 ;  /* 0x0000009084087220 */ /* 0x000fe20000410000 */
[----:B------:R-:W-:Y:S01]  /*a850*/  F2FP.PACK_AB R144, R222, R221 ;  /* 0x000000ddde90723e */ /* 0x000fe200000000ff */
[----:B------:R1:W-:Y:S01]  /*a860*/  MUFU.EX2 R218, R4 ;  /* 0x0000000400da7308 */ /* 0x0003e20000000800 */
[----:B------:R-:W-:Y:S01]  /*a870*/  F2FP.PACK_AB R140, R225, R224 ;  /* 0x000000e0e18c723e */ /* 0x000fe200000000ff */
[C---:B------:R-:W-:Y:S02]  /*a880*/  FMUL.FTZ R123, R0.reuse, R123 ;  /* 0x0000007b007b7220 */ /* 0x040fe40000410000 */
[C---:B------:R-:W-:Y:S02]  /*a890*/  FMUL.FTZ R126, R0.reuse, R126 ;  /* 0x0000007e007e7220 */ /* 0x040fe40000410000 */
[----:B------:R-:W-:Y:S02]  /*a8a0*/  FMUL.FTZ R127, R0, R127 ;  /* 0x0000007f007f7220 */ /* 0x000fe40000410000 */
[--C-:B-1----:R-:W-:Y:S04]  /*a8b0*/  FFMA.FTZ R4, R219, c[0x0][0x2d0], -R3.reuse ;  /* 0x0000b400db047a23 */ /* 0x102fe80000010803 */
[----:B------:R1:W3:Y:S02]  /*a8c0*/  MUFU.EX2 R219, R4 ;  /* 0x0000000400db7308 */ /* 0x0002e40000000800 */
[C---:B-1----:R-:W-:Y:S01]  /*a8d0*/  FMUL.FTZ R4, R134.reuse, R148 ;  /* 0x0000009486047220 */ /* 0x042fe20000410000 */
[----:B---3--:R-:W-:Y:S01]  /*a8e0*/  F2FP.PACK_AB R147, R219, R218 ;  /* 0x000000dadb93723e */ /* 0x008fe200000000ff */
[----:B------:R-:W1:Y:S05]  /*a8f0*/  LDSM.16.MT88.4 R148, [R235+0x100] ;  /* 0x00010000eb94783b */ /* 0x000e6a0000004200 */
[-C--:B------:R-:W-:Y:S08]  /*a900*/  HMMA.16816.F32 R4, R140, R20.reuse, R4 ;  /* 0x000000148c04723c */ /* 0x080ff00000001804 */
[C---:B------:R-:W-:Y:S07]  /*a910*/  HMMA.16816.F32 R8, R144.reuse, R20, R8 ;  /* 0x000000149008723c */ /* 0x040fee0000001808 */
[C---:B------:R-:W-:Y:S01]  /*a920*/  FMUL.FTZ R20, R134.reuse, R160 ;  /* 0x000000a086147220 */ /* 0x040fe20000410000 */
[-C--:B------:R-:W-:Y:S01]  /*a930*/  HMMA.16816.F32 R12, R144, R22.reuse, R12 ;  /* 0x00000016900c723c */ /* 0x080fe2000000180c */
[----:B------:R-:W-:Y:S03]  /*a940*/  FMUL.FTZ R21, R134, R161 ;  /* 0x000000a186157220 */ /* 0x000fe60000410000 */
[----:B------:R-:W-:Y:S01]  /*a950*/  MOV R160, R51 ;  /* 0x0000003300a07202 */ /* 0x000fe20000000f00 */
[C---:B------:R-:W-:Y:S01]  /*a960*/  FMUL.FTZ R51, R133.reuse, R191 ;  /* 0x000000bf85337220 */ /* 0x040fe20000410000 */
[----:B------:R-:W-:Y:S01]  /*a970*/  MOV R161, R50 ;  /* 0x0000003200a17202 */ /* 0x000fe20000000f00 */
[----:B------:R-:W3:Y:S01]  /*a980*/  LDL.LU R191, [R1+0x38] ;  /* 0x0000380001bf7983 */ /* 0x000ee20000300800 */
[C---:B------:R-:W-:Y:S01]  /*a990*/  HMMA.16816.F32 R16, R140.reuse, R22, R16 ;  /* 0x000000168c10723c */ /* 0x040fe20000001810 */
[C---:B------:R-:W-:Y:S02]  /*a9a0*/  FMUL.FTZ R50, R133.reuse, R190 ;  /* 0x000000be85327220 */ /* 0x040fe40000410000 */
[----:B------:R-:W4:Y:S01]  /*a9b0*/  LDL.LU R190, [R1+0x34] ;  /* 0x0000340001be7983 */ /* 0x000f220000300800 */
[----:B------:R-:W-:Y:S02]  /*a9c0*/  MOV R180, R160 ;  /* 0x000000a000b47202 */ /* 0x000fe40000000f00 */
[----:B------:R-:W-:Y:S01]  /*a9d0*/  MOV R160, R154 ;  /* 0x0000009a00a07202 */ /* 0x000fe20000000f00 */
[C---:B------:R-:W-:Y:S01]  /*a9e0*/  FMUL.FTZ R22, R133.reuse, R162 ;  /* 0x000000a285167220 */ /* 0x040fe20000410000 */
[----:B------:R-:W-:Y:S01]  /*a9f0*/  MOV R162, R25 ;  /* 0x0000001900a27202 */ /* 0x000fe20000000f00 */
[C---:B------:R-:W-:Y:S03]  /*aa00*/  FMUL.FTZ R23, R133.reuse, R163 ;  /* 0x000000a385177220 */ /* 0x040fe60000410000 */
[--C-:B------:R-:W-:Y:S01]  /*aa10*/  FFMA.FTZ R160, R160, c[0x0][0x2d0], -R3.reuse ;  /* 0x0000b400a0a07a23 */ /* 0x100fe20000010803 */
[----:B------:R-:W-:Y:S01]  /*aa20*/  MOV R163, R24 ;  /* 0x0000001800a37202 */ /* 0x000fe20000000f00 */
[--C-:B------:R-:W-:Y:S02]  /*aa30*/  FFMA.FTZ R162, R162, c[0x0][0x2d0], -R210.reuse ;  /* 0x0000b400a2a27a23 */ /* 0x100fe400000108d2 */
[-C--:B------:R-:W-:Y:S01]  /*aa40*/  HMMA.16816.F32 R20, R140, R36.reuse, R20 ;  /* 0x000000248c14723c */ /* 0x080fe20000001814 */
[C---:B------:R-:W-:Y:S01]  /*aa50*/  FMUL.FTZ R24, R132.reuse, R164 ;  /* 0x000000a484187220 */ /* 0x040fe20000410000 */
[----:B------:R-:W-:Y:S01]  /*aa60*/  MOV R164, R44 ;  /* 0x0000002c00a47202 */ /* 0x000fe20000000f00 */
[C---:B------:R-:W-:Y:S01]  /*aa70*/  FMUL.FTZ R25, R132.reuse, R165 ;  /* 0x000000a584197220 */ /* 0x040fe20000410000 */
[----:B------:R-:W-:Y:S01]  /*aa80*/  MOV R165, R45 ;  /* 0x0000002d00a57202 */ /* 0x000fe20000000f00 */
[C---:B------:R-:W-:Y:S02]  /*aa90*/  FMUL.FTZ R44, R132.reuse, R184 ;  /* 0x000000b8842c7220 */ /* 0x040fe40000410000 */
[----:B------:R-:W-:Y:S02]  /*aaa0*/  FMUL.FTZ R45, R132, R185 ;  /* 0x000000b9842d7220 */ /* 0x000fe40000410000 */
[----:B------:R-:W-:Y:S01]  /*aab0*/  MUFU.EX2 R185, R156 ;  /* 0x0000009c00b97308 */ /* 0x000fe20000000800 */
[C---:B------:R-:W-:Y:S02]  /*aac0*/  HMMA.16816.F32 R24, R144.reuse, R36, R24 ;  /* 0x000000249018723c */ /* 0x040fe40000001818 */
[--C-:B------:R-:W-:Y:S02]  /*aad0*/  FFMA.FTZ R164, R164, c[0x0][0x2d0], -R210.reuse ;  /* 0x0000b400a4a47a23 */ /* 0x100fe400000108d2 */
[--C-:B------:R-:W-:Y:S03]  /*aae0*/  FFMA.FTZ R180, R180, c[0x0][0x2d0], -R210.reuse ;  /* 0x0000b400b4b47a23 */ /* 0x100fe600000108d2 */
[C---:B------:R-:W-:Y:S01]  /*aaf0*/  FMUL.FTZ R36, R134.reuse, R176 ;  /* 0x000000b086247220 */ /* 0x040fe20000410000 */
[-C--:B------:R-:W-:Y:S01]  /*ab00*/  HMMA.16816.F32 R28, R144, R38.reuse, R28 ;  /* 0x00000026901c723c */ /* 0x080fe2000000181c */
[----:B------:R-:W-:Y:S03]  /*ab10*/  MUFU.EX2 R207, R164 ;  /* 0x000000a400cf7308 */ /* 0x000fe60000000800 */
[C---:B------:R-:W-:Y:S01]  /*ab20*/  FMUL.FTZ R37, R134.reuse, R177 ;  /* 0x000000b186257220 */ /* 0x040fe20000410000 */
[----:B------:R-:W-:Y:S01]  /*ab30*/  MOV R176, R49 ;  /* 0x0000003100b07202 */ /* 0x000fe20000000f00 */
[----:B------:R-:W-:Y:S01]  /*ab40*/  FMUL.FTZ R49, R134, R189 ;  /* 0x000000bd86317220 */ /* 0x000fe20000410000 */
[----:B------:R-:W-:Y:S01]  /*ab50*/  MOV R177, R43 ;  /* 0x0000002b00b17202 */ /* 0x000fe20000000f00 */
[C---:B------:R-:W-:Y:S01]  /*ab60*/  HMMA.16816.F32 R32, R140.reuse, R38, R32 ;  /* 0x000000268c20723c */ /* 0x040fe20000001820 */
[----:B------:R-:W-:Y:S01]  /*ab70*/  FMUL.FTZ R43, R0, R183 ;  /* 0x000000b7002b7220 */ /* 0x000fe20000410000 */
[----:B------:R-:W4:Y:S02]  /*ab80*/  LDL.LU R189, [R1+0x40] ;  /* 0x0000400001bd7983 */ /* 0x000f240000300800 */
[--C-:B------:R-:W-:Y:S02]  /*ab90*/  FFMA.FTZ R183, R136, c[0x0][0x2d0], -R3.reuse ;  /* 0x0000b40088b77a23 */ /* 0x100fe40000010803 */
[----:B------:R-:W4:Y:S01]  /*aba0*/  LDL.LU R188, [R1+0x3c] ;  /* 0x00003c0001bc7983 */ /* 0x000f220000300800 */
[C---:B------:R-:W-:Y:S01]  /*abb0*/  FMUL.FTZ R39, R133.reuse, R179 ;  /* 0x000000b385277220 */ /* 0x040fe20000410000 */
[----:B------:R-:W-:Y:S01]  /*abc0*/  MOV R179, R159 ;  /* 0x0000009f00b37202 */ /* 0x000fe20000000f00 */
[----:B------:R-:W-:Y:S03]  /*abd0*/  FMUL.FTZ R38, R133, R178 ;  /* 0x000000b285267220 */ /* 0x000fe60000410000 */
[----:B------:R-:W-:Y:S01]  /*abe0*/  MOV R178, R41 ;  /* 0x0000002900b27202 */ /* 0x000fe20000000f00 */
[----:B------:R-:W-:Y:S02]  /*abf0*/  FFMA.FTZ R182, R179, c[0x0][0x2d0], -R210 ;  /* 0x0000b400b3b67a23 */ /* 0x000fe400000108d2 */
[--C-:B------:R-:W-:Y:S01]  /*ac00*/  FFMA.FTZ R179, R220, c[0x0][0x2d0], -R3.reuse ;  /* 0x0000b400dcb37a23 */ /* 0x100fe20000010803 */
[-C--:B--2---:R-:W-:Y:S01]  /*ac10*/  HMMA.16816.F32 R36, R140, R52.reuse, R36 ;  /* 0x000000348c24723c */ /* 0x084fe20000001824 */
[----:B------:R-:W-:Y:S02]  /*ac20*/  FMUL.FTZ R41, R132, R181 ;  /* 0x000000b584297220 */ /* 0x000fe40000410000 */
[----:B------:R-:W-:Y:S02]  /*ac30*/  FFMA.FTZ R152, R178, c[0x0][0x2d0], -R208 ;  /* 0x0000b400b2987a23 */ /* 0x000fe400000108d0 */
[----:B------:R-:W-:Y:S02]  /*ac40*/  FFMA.FTZ R181, R240, c[0x0][0x2d0], -R3 ;  /* 0x0000b400f0b57a23 */ /* 0x000fe40000010803 */
[----:B------:R-:W-:Y:S01]  /*ac50*/  IMAD.MOV.U32 R178, RZ, RZ, R177 ;  /* 0x000000ffffb27224 */ /* 0x000fe200078e00b1 */
[C---:B------:R-:W-:Y:S01]  /*ac60*/  HMMA.16816.F32 R40, R144.reuse, R52, R40 ;  /* 0x000000349028723c */ /* 0x040fe20000001828 */
[----:B------:R-:W-:Y:S03]  /*ac70*/  MOV R177, R176 ;  /* 0x000000b000b17202 */ /* 0x000fe60000000f00 */
[----:B------:R-:W-:Y:S02]  /*ac80*/  MOV R176, R175 ;  /* 0x000000af00b07202 */ /* 0x000fe40000000f00 */
[----:B------:R-:W-:Y:S01]  /*ac90*/  MOV R175, R173 ;  /* 0x000000ad00af7202 */ /* 0x000fe20000000f00 */
[C---:B------:R-:W-:Y:S01]  /*aca0*/  FMUL.FTZ R52, R134.reuse, R192 ;  /* 0x000000c086347220 */ /* 0x040fe20000410000 */
[-C--:B------:R-:W-:Y:S01]  /*acb0*/  HMMA.16816.F32 R44, R144, R54.reuse, R44 ;  /* 0x00000036902c723c */ /* 0x080fe2000000182c */
[----:B------:R-:W-:Y:S03]  /*acc0*/  FMUL.FTZ R53, R134, R193 ;  /* 0x000000c186357220 */ /* 0x000fe60000410000 */
[----:B------:R-:W-:Y:S02]  /*acd0*/  MOV R173, R172 ;  /* 0x000000ac00ad7202 */ /* 0x000fe40000000f00 */
[----:B------:R-:W-:Y:S02]  /*ace0*/  MOV R172, R170 ;  /* 0x000000aa00ac7202 */ /* 0x000fe40000000f00 */
[C---:B------:R-:W-:Y:S01]  /*acf0*/  HMMA.16816.F32 R48, R140.reuse, R54, R48 ;  /* 0x000000368c30723c */ /* 0x040fe20000001830 */
[----:B------:R-:W-:Y:S03]  /*ad00*/  MOV R170, R169 ;  /* 0x000000a900aa7202 */ /* 0x000fe60000000f00 */
[----:B------:R-:W-:Y:S01]  /*ad10*/  IMAD.MOV.U32 R169, RZ, RZ, R168 ;  /* 0x000000ffffa97224 */ /* 0x000fe200078e00a8 */
[----:B------:R-:W-:Y:S02]  /*ad20*/  MOV R168, R163 ;  /* 0x000000a300a87202 */ /* 0x000fe40000000f00 */
[C---:B------:R-:W-:Y:S01]  /*ad30*/  FMUL.FTZ R54, R133.reuse, R194 ;  /* 0x000000c285367220 */ /* 0x040fe20000410000 */
[----:B------:R-:W-:Y:S01]  /*ad40*/  MOV R163, R158 ;  /* 0x0000009e00a37202 */ /* 0x000fe20000000f00 */
[----:B------:R-:W-:Y:S02]  /*ad50*/  FMUL.FTZ R55, R133, R195 ;  /* 0x000000c385377220 */ /* 0x000fe40000410000 */
[----:B------:R-:W-:Y:S01]  /*ad60*/  MUFU.EX2 R195, R227 ;  /* 0x000000e300c37308 */ /* 0x000fe20000000800 */
[----:B------:R-:W-:Y:S01]  /*ad70*/  MOV R158, R157 ;  /* 0x0000009d009e7202 */ /* 0x000fe20000000f00 */
[----:B------:R-:W-:Y:S01]  /*ad80*/  FFMA.FTZ R163, R163, c[0x0][0x2d0], -R210 ;  /* 0x0000b400a3a37a23 */ /* 0x000fe200000108d2 */
[----:B------:R-:W-:Y:S02]  /*ad90*/  MOV R157, R155 ;  /* 0x0000009b009d7202 */ /* 0x000fe40000000f00 */
[-C--:B-1----:R-:W-:Y:S01]  /*ada0*/  HMMA.16816.F32 R52, R140, R148.reuse, R52 ;  /* 0x000000948c34723c */ /* 0x082fe20000001834 */
[----:B------:R-:W-:Y:S04]  /*adb0*/  MOV R155, R239 ;  /* 0x000000ef009b7202 */ /* 0x000fe80000000f00 */
[----:B------:R1:W-:Y:S03]  /*adc0*/  MUFU.EX2 R239, R152 ;  /* 0x0000009800ef7308 */ /* 0x0003e60000000800 */
[C---:B------:R-:W-:Y:S07]  /*add0*/  HMMA.16816.F32 R56, R144.reuse, R148, R56 ;  /* 0x000000949038723c */ /* 0x040fee0000001838 */
[----:B------:R-:W-:Y:S01]  /*ade0*/  MUFU.EX2 R203, R163 ;  /* 0x000000a300cb7308 */ /* 0x000fe20000000800 */
[-C--:B------:R-:W-:Y:S08]  /*adf0*/  HMMA.16816.F32 R60, R144, R150.reuse, R60 ;  /* 0x00000096903c723c */ /* 0x080ff0000000183c */
[C---:B------:R-:W-:Y:S01]  /*ae00*/  HMMA.16816.F32 R64, R140.reuse, R150, R64 ;  /* 0x000000968c40723c */ /* 0x040fe20000001840 */
[----:B------:R-:W2:Y:S01]  /*ae10*/  LDSM.16.MT88.4 R148, [R233+0x2100] ;  /* 0x00210000e994783b */ /* 0x000ea20000004200 */
[----:B------:R-:W-:Y:S02]  /*ae20*/  MUFU.EX2 R227, R181 ;  /* 0x000000b500e37308 */ /* 0x000fe40000000800 */
[--C-:B-1----:R-:W-:Y:S08]  /*ae30*/  FFMA.FTZ R152, R242, c[0x0][0x2d0], -R209.reuse ;  /* 0x0000b400f2987a23 */ /* 0x102ff000000108d1 */
[----:B------:R1:W-:Y:S02]  /*ae40*/  MUFU.EX2 R242, R152 ;  /* 0x0000009800f27308 */ /* 0x0003e40000000800 */
[----:B-1----:R-:W-:Y:S08]  /*ae50*/  FFMA.FTZ R152, R238, c[0x0][0x2d0], -R209 ;  /* 0x0000b400ee987a23 */ /* 0x002ff000000108d1 */
[----:B------:R1:W-:Y:S01]  /*ae60*/  MUFU.EX2 R238, R152 ;  /* 0x0000009800ee7308 */ /* 0x0003e20000000800 */
[-C--:B--2---:R-:W-:Y:S08]  /*ae70*/  HMMA.16816.F32 R68, R140, R148.reuse, R68 ;  /* 0x000000948c44723c */ /* 0x084ff00000001844 */
[C---:B------:R-:W-:Y:S08]  /*ae80*/  HMMA.16816.F32 R72, R144.reuse, R148, R72 ;  /* 0x000000949048723c */ /* 0x040ff00000001848 */
[-C--:B------:R-:W-:Y:S01]  /*ae90*/  HMMA.16816.F32 R76, R144, R150.reuse, R76 ;  /* 0x00000096904c723c */ /* 0x080fe2000000184c */
[----:B-1----:R-:W-:Y:S07]  /*aea0*/  FFMA.FTZ R152, R178, c[0x0][0x2d0], -R208 ;  /* 0x0000b400b2987a23 */ /* 0x002fee00000108d0 */
[C---:B------:R-:W-:Y:S01]  /*aeb0*/  HMMA.16816.F32 R80, R140.reuse, R150, R80 ;  /* 0x000000968c50723c */ /* 0x040fe20000001850 */
[----:B------:R-:W1:Y:S01]  /*aec0*/  LDSM.16.MT88.4 R148, [R234+0x2100] ;  /* 0x00210000ea94783b */ /* 0x000e620000004200 */
[----:B------:R2:W-:Y:S02]  /*aed0*/  MUFU.EX2 R200, R152 ;  /* 0x0000009800c87308 */ /* 0x0005e40000000800 */
[----:B------:R-:W-:Y:S02]  /*aee0*/  MOV R178, R161 ;  /* 0x000000a100b27202 */ /* 0x000fe40000000f00 */
[----:B------:R-:W-:Y:S03]  /*aef0*/  MOV R161, R153 ;  /* 0x0000009900a17202 */ /* 0x000fe60000000f00 */
[----:B------:R-:W-:Y:S03]  /*af00*/  FFMA.FTZ R178, R178, c[0x0][0x2d0], -R210 ;  /* 0x0000b400b2b27a23 */ /* 0x000fe600000108d2 */
[----:B------:R-:W-:Y:S02]  /*af10*/  FFMA.FTZ R161, R161, c[0x0][0x2d0], -R3 ;  /* 0x0000b400a1a17a23 */ /* 0x000fe40000010803 */
[----:B--2---:R-:W-:Y:S02]  /*af20*/  FFMA.FTZ R152, R177, c[0x0][0x2d0], -R208 ;  /* 0x0000b400b1987a23 */ /* 0x004fe400000108d0 */
[--C-:B------:R-:W-:Y:S02]  /*af30*/  FFMA.FTZ R177, R252, c[0x0][0x2d0], -R209.reuse ;  /* 0x0000b400fcb17a23 */ /* 0x100fe400000108d1 */
[----:B------:R-:W-:Y:S01]  /*af40*/  MUFU.EX2 R252, R214 ;  /* 0x000000d600fc7308 */ /* 0x000fe20000000800 */
[-C--:B-1----:R-:W-:Y:S09]  /*af50*/  HMMA.16816.F32 R84, R140, R148.reuse, R84 ;  /* 0x000000948c54723c */ /* 0x082ff20000001854 */
[----:B------:R1:W-:Y:S01]  /*af60*/  MUFU.EX2 R187, R152 ;  /* 0x0000009800bb7308 */ /* 0x0003e20000000800 */
[C---:B------:R-:W-:Y:S08]  /*af70*/  HMMA.16816.F32 R88, R144.reuse, R148, R88 ;  /* 0x000000949058723c */ /* 0x040ff00000001858 */
[-C--:B------:R-:W-:Y:S08]  /*af80*/  HMMA.16816.F32 R92, R144, R150.reuse, R92 ;  /* 0x00000096905c723c */ /* 0x080ff0000000185c */
[C---:B------:R-:W-:Y:S01]  /*af90*/  HMMA.16816.F32 R96, R140.reuse, R150, R96 ;  /* 0x000000968c60723c */ /* 0x040fe20000001860 */
[----:B------:R-:W2:Y:S03]  /*afa0*/  LDSM.16.MT88.4 R148, [R236+0x2100] ;  /* 0x00210000ec94783b */ /* 0x000ea60000004200 */
[--C-:B-1----:R-:W-:Y:S04]  /*afb0*/  FFMA.FTZ R152, R241, c[0x0][0x2d0], -R210.reuse ;  /* 0x0000b400f1987a23 */ /* 0x102fe800000108d2 */
[----:B------:R1:W-:Y:S04]  /*afc0*/  MUFU.EX2 R241, R152 ;  /* 0x0000009800f17308 */ /* 0x0003e80000000800 */
[----:B-1----:R-:W-:Y:S06]  /*afd0*/  FFMA.FTZ R152, R237, c[0x0][0x2d0], -R210 ;  /* 0x0000b400ed987a23 */ /* 0x002fec00000108d2 */
[----:B------:R1:W-:Y:S01]  /*afe0*/  MUFU.EX2 R237, R152 ;  /* 0x0000009800ed7308 */ /* 0x0003e20000000800 */
[-C--:B--2---:R-:W-:Y:S01]  /*aff0*/  HMMA.16816.F32 R100, R140, R148.reuse, R100 ;  /* 0x000000948c64723c */ /* 0x084fe20000001864 */
[----:B---3--:R-:W-:Y:S07]  /*b000*/  FFMA.FTZ R134, R134, R191, R224 ;  /* 0x000000bf86867223 */ /* 0x008fee00000100e0 */
[C---:B------:R-:W-:Y:S01]  /*b010*/  HMMA.16816.F32 R104, R144.reuse, R148, R104 ;  /* 0x000000949068723c */ /* 0x040fe20000001868 */
[----:B------:R-:W-:Y:S06]  /*b020*/  MUFU.EX2 R224, R183 ;  /* 0x000000b700e07308 */ /* 0x000fec0000000800 */
[----:B------:R-:W-:Y:S01]  /*b030*/  FFMA.FTZ R148, R176, c[0x0][0x2d0], -R209 ;  /* 0x0000b400b0947a23 */ /* 0x000fe200000108d1 */
[-C--:B------:R-:W-:Y:S01]  /*b040*/  HMMA.16816.F32 R108, R144, R150.reuse, R108 ;  /* 0x00000096906c723c */ /* 0x080fe2000000186c */
[--C-:B------:R-:W-:Y:S02]  /*b050*/  FFMA.FTZ R176, R228, c[0x0][0x2d0], -R208.reuse ;  /* 0x0000b400e4b07a23 */ /* 0x100fe400000108d0 */
[----:B------:R2:W-:Y:S01]  /*b060*/  MUFU.EX2 R206, R148 ;  /* 0x0000009400ce7308 */ /* 0x0005e20000000800 */
[----:B-1----:R-:W-:Y:S02]  /*b070*/  FFMA.FTZ R152, R174, c[0x0][0x2d0], -R3 ;  /* 0x0000b400ae987a23 */ /* 0x002fe40000010803 */
[----:B------:R-:W-:Y:S01]  /*b080*/  FFMA.FTZ R174, R170, c[0x0][0x2d0], -R208 ;  /* 0x0000b400aaae7a23 */ /* 0x000fe200000108d0 */
[----:B------:R-:W-:Y:S01]  /*b090*/  MOV R170, R169 ;  /* 0x000000a900aa7202 */ /* 0x000fe20000000f00 */
[C---:B------:R-:W-:Y:S01]  /*b0a0*/  HMMA.16816.F32 R112, R140.reuse, R150, R112 ;  /* 0x000000968c70723c */ /* 0x040fe20000001870 */
[----:B------:R-:W-:Y:S03]  /*b0b0*/  MOV R169, R168 ;  /* 0x000000a800a97202 */ /* 0x000fe60000000f00 */
[----:B------:R-:W-:Y:S01]  /*b0c0*/  IMAD.MOV.U32 R168, RZ, RZ, R167 ;  /* 0x000000ffffa87224 */ /* 0x000fe200078e00a7 */
[----:B------:R1:W-:Y:S01]  /*b0d0*/  MUFU.EX2 R196, R152 ;  /* 0x0000009800c47308 */ /* 0x0003e20000000800 */
[----:B------:R-:W-:Y:S02]  /*b0e0*/  MOV R167, R166 ;  /* 0x000000a600a77202 */ /* 0x000fe40000000f00 */
[----:B------:R-:W-:Y:S04]  /*b0f0*/  MOV R166, R165 ;  /* 0x000000a500a67202 */ /* 0x000fe80000000f00 */
[----:B------:R-:W-:Y:S03]  /*b100*/  MOV R165, R232 ;  /* 0x000000e800a57202 */ /* 0x000fe60000000f00 */
[----:B------:R-:W-:Y:S02]  /*b110*/  MUFU.EX2 R174, R174 ;  /* 0x000000ae00ae7308 */ /* 0x000fe40000000800 */
[----:B------:R-:W-:Y:S02]  /*b120*/  FFMA.FTZ R165, R165, c[0x0][0x2d0], -R210 ;  /* 0x0000b400a5a57a23 */ /* 0x000fe400000108d2 */
[----:B--2---:R-:W-:Y:S02]  /*b130*/  FFMA.FTZ R148, R175, c[0x0][0x2d0], -R209 ;  /* 0x0000b400af947a23 */ /* 0x004fe400000108d1 */
[--C-:B------:R-:W-:Y:S02]  /*b140*/  FFMA.FTZ R175, R172, c[0x0][0x2d0], -R208.reuse ;  /* 0x0000b400acaf7a23 */ /* 0x100fe400000108d0 */
[--C-:B------:R-:W-:Y:S02]  /*b150*/  FFMA.FTZ R172, R229, c[0x0][0x2d0], -R208.reuse ;  /* 0x0000b400e5ac7a23 */ /* 0x100fe400000108d0 */
[----:B------:R2:W-:Y:S01]  /*b160*/  MUFU.EX2 R186, R148 ;  /* 0x0000009400ba7308 */ /* 0x0005e20000000800 */
[----:B----4-:R-:W-:Y:S02]  /*b170*/  FFMA.FTZ R136, R132, R189, R221 ;  /* 0x000000bd84887223 */ /* 0x010fe400000100dd */
[----:B-1----:R-:W-:Y:S02]  /*b180*/  FFMA.FTZ R152, R173, c[0x0][0x2d0], -R3 ;  /* 0x0000b400ad987a23 */ /* 0x002fe40000010803 */
[--C-:B------:R-:W-:Y:S02]  /*b190*/  FFMA.FTZ R173, R230, c[0x0][0x2d0], -R208.reuse ;  /* 0x0000b400e6ad7a23 */ /* 0x100fe400000108d0 */
[----:B------:R-:W-:Y:S03]  /*b1a0*/  FFMA.FTZ R208, R211, c[0x0][0x2d0], -R208 ;  /* 0x0000b400d3d07a23 */ /* 0x000fe600000108d0 */
[----:B------:R1:W-:Y:S01]  /*b1b0*/  MUFU.EX2 R232, R152 ;  /* 0x0000009800e87308 */ /* 0x0003e20000000800 */
[----:B------:R-:W-:Y:S02]  /*b1c0*/  FFMA.FTZ R0, R0, R188, R216 ;  /* 0x000000bc00007223 */ /* 0x000fe400000100d8 */
[----:B------:R-:W-:Y:S02]  /*b1d0*/  FADD.FTZ R136, R222, R136 ;  /* 0x00000088de887221 */ /* 0x000fe40000010000 */
[----:B------:R-:W-:Y:S02]  /*b1e0*/  FADD.FTZ R0, R217, R0 ;  /* 0x00000000d9007221 */ /* 0x000fe40000010000 */
[----:B------:R-:W-:Y:S02]  /*b1f0*/  FADD.FTZ R136, R246, R136 ;  /* 0x00000088f6887221 */ /* 0x000fe40000010000 */
[----:B------:R-:W-:Y:S01]  /*b200*/  FADD.FTZ R0, R218, R0 ;  /* 0x00000000da007221 */ /* 0x000fe20000010000 */
[----:B------:R-:W-:Y:S01]  /*b210*/  MUFU.EX2 R199, R175 ;  /* 0x000000af00c77308 */ /* 0x000fe20000000800 */
[----:B--2---:R-:W2:Y:S09]  /*b220*/  LDSM.16.MT88.4 R148, [R235+0x2100] ;  /* 0x00210000eb94783b */ /* 0x004eb20000004200 */
[----:B------:R-:W-:Y:S01]  /*b230*/  MUFU.EX2 R204, R173 ;  /* 0x000000ad00cc7308 */ /* 0x000fe20000000800 */
[--C-:B-1----:R-:W-:Y:S02]  /*b240*/  FFMA.FTZ R152, R171, c[0x0][0x2d0], -R210.reuse ;  /* 0x0000b400ab987a23 */ /* 0x102fe400000108d2 */
[----:B------:R-:W-:Y:S02]  /*b250*/  FFMA.FTZ R210, R215, c[0x0][0x2d0], -R210 ;  /* 0x0000b400d7d27a23 */ /* 0x000fe400000108d2 */
[--C-:B------:R-:W-:Y:S05]  /*b260*/  FFMA.FTZ R171, R170, c[0x0][0x2d0], -R209.reuse ;  /* 0x0000b400aaab7a23 */ /* 0x100fea00000108d1 */
[----:B------:R1:W-:Y:S01]  /*b270*/  MUFU.EX2 R184, R152 ;  /* 0x0000009800b87308 */ /* 0x0003e20000000800 */
[--C-:B------:R-:W-:Y:S02]  /*b280*/  FFMA.FTZ R170, R169, c[0x0][0x2d0], -R209.reuse ;  /* 0x0000b400a9aa7a23 */ /* 0x100fe400000108d1 */
[--C-:B------:R-:W-:Y:S02]  /*b290*/  FFMA.FTZ R169, R168, c[0x0][0x2d0], -R209.reuse ;  /* 0x0000b400a8a97a23 */ /* 0x100fe400000108d1 */
[----:B------:R-:W-:Y:S01]  /*b2a0*/  FFMA.FTZ R168, R167, c[0x0][0x2d0], -R209 ;  /* 0x0000b400a7a87a23 */ /* 0x000fe200000108d1 */
[----:B------:R-:W-:Y:S01]  /*b2b0*/  MOV R167, R166 ;  /* 0x000000a600a77202 */ /* 0x000fe20000000f00 */
[----:B------:R-:W-:Y:S02]  /*b2c0*/  IMAD.MOV.U32 R166, RZ, RZ, R155 ;  /* 0x000000ffffa67224 */ /* 0x000fe400078e009b */
[----:B------:R-:W-:Y:S01]  /*b2d0*/  FFMA.FTZ R209, R213, c[0x0][0x2d0], -R209 ;  /* 0x0000b400d5d17a23 */ /* 0x000fe200000108d1 */
[----:B------:R-:W-:Y:S01]  /*b2e0*/  MUFU.EX2 R205, R169 ;  /* 0x000000a900cd7308 */ /* 0x000fe20000000800 */
[--C-:B------:R-:W-:Y:S02]  /*b2f0*/  FFMA.FTZ R166, R166, c[0x0][0x2d0], -R3.reuse ;  /* 0x0000b400a6a67a23 */ /* 0x100fe40000010803 */
[--C-:B------:R-:W-:Y:S07]  /*b300*/  FFMA.FTZ R167, R167, c[0x0][0x2d0], -R3.reuse ;  /* 0x0000b400a7a77a23 */ /* 0x100fee0000010803 */
[----:B------:R-:W3:Y:S01]  /*b310*/  MUFU.EX2 R213, R172 ;  /* 0x000000ac00d57308 */ /* 0x000ee20000000800 */
[-C--:B--2---:R-:W-:Y:S01]  /*b320*/  HMMA.16816.F32 R116, R140, R148.reuse, R116 ;  /* 0x000000948c74723c */ /* 0x084fe20000001874 */
[----:B-1----:R-:W1:Y:S08]  /*b330*/  LDSM.16.MT88.4 R152, [R233+0x900] ;  /* 0x00090000e998783b */ /* 0x002e700000004200 */
[----:B------:R-:W-:Y:S01]  /*b340*/  MUFU.EX2 R215, R168 ;  /* 0x000000a800d77308 */ /* 0x000fe20000000800 */
[C---:B------:R-:W-:Y:S07]  /*b350*/  HMMA.16816.F32 R120, R144.reuse, R148, R120 ;  /* 0x000000949078723c */ /* 0x040fee0000001878 */
[----:B------:R-:W-:Y:S01]  /*b360*/  FFMA.FTZ R148, R158, c[0x0][0x2d0], -R3 ;  /* 0x0000b4009e947a23 */ /* 0x000fe20000010803 */
[-C--:B------:R-:W-:Y:S01]  /*b370*/  HMMA.16816.F32 R124, R144, R150.reuse, R124 ;  /* 0x00000096907c723c */ /* 0x080fe2000000187c */
[----:B------:R-:W-:Y:S03]  /*b380*/  MUFU.EX2 R211, R166 ;  /* 0x000000a600d37308 */ /* 0x000fe60000000800 */
[----:B---3--:R-:W-:Y:S03]  /*b390*/  IMAD.MOV.U32 R181, RZ, RZ, R213 ;  /* 0x000000ffffb57224 */ /* 0x008fe600078e00d5 */
[--C-:B------:R-:W-:Y:S01]  /*b3a0*/  FFMA.FTZ R144, R157, c[0x0][0x2d0], -R3.reuse ;  /* 0x0000b4009d907a23 */ /* 0x100fe20000010803 */
[----:B------:R-:W-:Y:S01]  /*b3b0*/  HMMA.16816.F32 R128, R140, R150, R128 ;  /* 0x000000968c80723c */ /* 0x000fe20000001880 */
[----:B------:R-:W2:Y:S02]  /*b3c0*/  LDSM.16.MT88.4 R156, [R234+0x900] ;  /* 0x00090000ea9c783b */ /* 0x000ea40000004200 */
[----:B------:R3:W-:Y:S01]  /*b3d0*/  MUFU.EX2 R192, R148 ;  /* 0x0000009400c07308 */ /* 0x0007e20000000800 */
[----:B------:R-:W-:Y:S01]  /*b3e0*/  F2FP.PACK_AB R145, R232, R196 ;  /* 0x000000c4e891723e */ /* 0x000fe200000000ff */
[----:B------:R-:W-:Y:S01]  /*b3f0*/  FFMA.FTZ R3, R135, c[0x0][0x2d0], -R3 ;  /* 0x0000b40087037a23 */ /* 0x000fe20000010803 */
[----:B------:R-:W-:Y:S02]  /*b400*/  F2FP.PACK_AB R146, R185, R184 ;  /* 0x000000b8b992723e */ /* 0x000fe400000000ff */
[----:B------:R-:W-:Y:S04]  /*b410*/  F2FP.PACK_AB R140, R239, R197 ;  /* 0x000000c5ef8c723e */ /* 0x000fe800000000ff */
[----:B------:R-:W-:Y:S01]  /*b420*/  F2FP.PACK_AB R141, R238, R242 ;  /* 0x000000f2ee8d723e */ /* 0x000fe200000000ff */
[----:B------:R4:W4:Y:S01]  /*b430*/  MUFU.EX2 R193, R144 ;  /* 0x0000009000c17308 */ /* 0x0009220000000800 */
[----:B------:R-:W-:Y:S02]  /*b440*/  F2FP.PACK_AB R143, R186, R206 ;  /* 0x000000ceba8f723e */ /* 0x000fe400000000ff */
[----:B------:R-:W-:Y:S07]  /*b450*/  F2FP.PACK_AB R142, R187, R200 ;  /* 0x000000c8bb8e723e */ /* 0x000fee00000000ff */
[-C--:B-1----:R-:W-:Y:S01]  /*b460*/  HMMA.16816.F32 R4, R140, R152.reuse, R4 ;  /* 0x000000988c04723c */ /* 0x082fe20000001804 */
[----:B------:R-:W1:Y:S01]  /*b470*/  MUFU.EX2 R135, R160 ;  /* 0x000000a000877308 */ /* 0x000e620000000800 */
[----:B---3--:R-:W3:Y:S09]  /*b480*/  LDSM.16.MT88.4 R148, [R236+0x900] ;  /* 0x00090000ec94783b */ /* 0x008ef20000004200 */
[----:B------:R-:W-:Y:S01]  /*b490*/  MUFU.EX2 R168, R162 ;  /* 0x000000a200a87308 */ /* 0x000fe20000000800 */
[----:B----4-:R-:W-:Y:S02]  /*b4a0*/  F2FP.PACK_AB R144, R237, R241 ;  /* 0x000000f1ed90723e */ /* 0x010fe400000000ff */
[----:B------:R-:W-:Y:S07]  /*b4b0*/  F2FP.PACK_AB R147, R193, R192 ;  /* 0x000000c0c193723e */ /* 0x000fee00000000ff */
[----:B------:R4:W-:Y:S01]  /*b4c0*/  MUFU.EX2 R240, R167 ;  /* 0x000000a700f07308 */ /* 0x0009e20000000800 */
[C---:B------:R-:W-:Y:S01]  /*b4d0*/  HMMA.16816.F32 R8, R144.reuse, R152, R8 ;  /* 0x000000989008723c */ /* 0x040fe20000001808 */
[----:B-1----:R-:W-:Y:S02]  /*b4e0*/  MOV R166, R135 ;  /* 0x0000008700a67202 */ /* 0x002fe40000000f00 */
[----:B------:R-:W-:Y:S05]  /*b4f0*/  F2FP.PACK_AB R135, R215, R205 ;  /* 0x000000cdd787723e */ /* 0x000fea00000000ff */
[-C--:B------:R-:W-:Y:S01]  /*b500*/  HMMA.16816.F32 R12, R144, R154.reuse, R12 ;  /* 0x0000009a900c723c */ /* 0x080fe2000000180c */
[----:B------:R1:W-:Y:S07]  /*b510*/  MUFU.EX2 R216, R177 ;  /* 0x000000b100d87308 */ /* 0x0003ee0000000800 */
[C---:B------:R-:W-:Y:S01]  /*b520*/  HMMA.16816.F32 R16, R140.reuse, R154, R16 ;  /* 0x0000009a8c10723c */ /* 0x040fe20000001810 */
[----:B------:R-:W3:Y:S02]  /*b530*/  LDSM.16.MT88.4 R152, [R235+0x900] ;  /* 0x00090000eb98783b */ /* 0x000ee40000004200 */
[----:B------:R-:W-:Y:S01]  /*b540*/  MUFU.EX2 R202, R208 ;  /* 0x000000d000ca7308 */ /* 0x000fe20000000800 */
[----:B----4-:R-:W-:Y:S04]  /*b550*/  MOV R167, R206 ;  /* 0x000000ce00a77202 */ /* 0x010fe80000000f00 */
[-C--:B--2---:R-:W-:Y:S05]  /*b560*/  HMMA.16816.F32 R20, R140, R156.reuse, R20 ;  /* 0x0000009c8c14723c */ /* 0x084fea0000001814 */
[----:B------:R2:W4:Y:S03]  /*b570*/  MUFU.EX2 R194, R170 ;  /* 0x000000aa00c27308 */ /* 0x0005260000000800 */
[C---:B------:R-:W-:Y:S01]  /*b580*/  HMMA.16816.F32 R24, R144.reuse, R156, R24 ;  /* 0x0000009c9018723c */ /* 0x040fe20000001818 */
[----:B-1----:R-:W-:Y:S06]  /*b590*/  MOV R177, R204 ;  /* 0x000000cc00b17202 */ /* 0x002fec0000000f00 */
[----:B------:R-:W-:Y:S01]  /*b5a0*/  FFMA.FTZ R156, R133, R190, R226 ;  /* 0x000000be859c7223 */ /* 0x000fe200000100e2 */
[-C--:B------:R-:W-:Y:S01]  /*b5b0*/  HMMA.16816.F32 R28, R144, R158.reuse, R28 ;  /* 0x0000009e901c723c */ /* 0x080fe2000000181c */
[----:B------:R-:W-:Y:S01]  /*b5c0*/  LDSM.16.MT88.4 R188, [R236+0x1900] ;  /* 0x00190000ecbc783b */ /* 0x000fe20000004200 */
[----:B------:R-:W1:Y:S02]  /*b5d0*/  MUFU.EX2 R201, R171 ;  /* 0x000000ab00c97308 */ /* 0x000e640000000800 */
[----:B------:R-:W-:Y:S04]  /*b5e0*/  FADD.FTZ R164, R223, R156 ;  /* 0x0000009cdfa47221 */ /* 0x000fe80000010000 */
[C---:B------:R-:W-:Y:S01]  /*b5f0*/  HMMA.16816.F32 R32, R140.reuse, R158, R32 ;  /* 0x0000009e8c20723c */ /* 0x040fe20000001820 */
[----:B------:R-:W-:Y:S03]  /*b600*/  LDSM.16.MT88.4 R156, [R233+0x3100] ;  /* 0x00310000e99c783b */ /* 0x000fe60000004200 */
[----:B------:R1:W-:Y:S01]  /*b610*/  MUFU.EX2 R171, R161 ;  /* 0x000000a100ab7308 */ /* 0x0003e20000000800 */
[----:B--2---:R-:W-:Y:S02]  /*b620*/  MOV R170, R174 ;  /* 0x000000ae00aa7202 */ /* 0x004fe40000000f00 */
[----:B----4-:R-:W-:Y:S01]  /*b630*/  MOV R169, R194 ;  /* 0x000000c200a97202 */ /* 0x010fe20000000f00 */
[-C--:B---3--:R-:W-:Y:S01]  /*b640*/  HMMA.16816.F32 R36, R140, R148.reuse, R36 ;  /* 0x000000948c24723c */ /* 0x088fe20000001824 */
[----:B------:R-:W-:Y:S03]  /*b650*/  LDSM.16.MT88.4 R172, [R234+0x1900] ;  /* 0x00190000eaac783b */ /* 0x000fe60000004200 */
[----:B------:R-:W-:Y:S02]  /*b660*/  F2FP.PACK_AB R132, R170, R199 ;  /* 0x000000c7aa84723e */ /* 0x000fe400000000ff */
[----:B------:R2:W3:Y:S02]  /*b670*/  MUFU.EX2 R220, R165 ;  /* 0x000000a500dc7308 */ /* 0x0004e40000000800 */
[C---:B------:R-:W-:Y:S01]  /*b680*/  HMMA.16816.F32 R40, R144.reuse, R148, R40 ;  /* 0x000000949028723c */ /* 0x040fe20000001828 */
[----:B-1----:R-:W-:Y:S07]  /*b690*/  F2FP.PACK_AB R133, R169, R201 ;  /* 0x000000c9a985723e */ /* 0x002fee00000000ff */
[-C--:B------:R-:W-:Y:S01]  /*b6a0*/  HMMA.16816.F32 R44, R144, R150.reuse, R44 ;  /* 0x00000096902c723c */ /* 0x080fe2000000182c */
[----:B------:R-:W-:Y:S01]  /*b6b0*/  MUFU.EX2 R194, R231 ;  /* 0x000000e700c27308 */ /* 0x000fe20000000800 */
[----:B------:R-:W-:Y:S06]  /*b6c0*/  LDSM.16.MT88.4 R160, [R236+0x3100] ;  /* 0x00310000eca0783b */ /* 0x000fec0000004200 */
[C---:B------:R-:W-:Y:S03]  /*b6d0*/  HMMA.16816.F32 R48, R140.reuse, R150, R48 ;  /* 0x000000968c30723c */ /* 0x040fe60000001830 */
[----:B------:R-:W-:Y:S01]  /*b6e0*/  MUFU.EX2 R231, R209 ;  /* 0x000000d100e77308 */ /* 0x000fe20000000800 */
[----:B------:R-:W1:Y:S01]  /*b6f0*/  LDSM.16.MT88.4 R148, [R233+0x2900] ;  /* 0x00290000e994783b */ /* 0x000e620000004200 */
[----:B--2---:R-:W-:Y:S01]  /*b700*/  FADD.FTZ R165, R225, R134 ;  /* 0x00000086e1a57221 */ /* 0x004fe20000010000 */
[----:B------:R-:W-:Y:S02]  /*b710*/  F2FP.PACK_AB R134, R213, R204 ;  /* 0x000000ccd586723e */ /* 0x000fe400000000ff */
[-C--:B------:R-:W-:Y:S05]  /*b720*/  HMMA.16816.F32 R52, R140, R152.reuse, R52 ;  /* 0x000000988c34723c */ /* 0x080fea0000001834 */
[----:B------:R-:W-:Y:S03]  /*b730*/  MUFU.EX2 R225, R210 ;  /* 0x000000d200e17308 */ /* 0x000fe60000000800 */
[C---:B------:R-:W-:Y:S07]  /*b740*/  HMMA.16816.F32 R56, R144.reuse, R152, R56 ;  /* 0x000000989038723c */ /* 0x040fee0000001838 */
[----:B------:R2:W-:Y:S01]  /*b750*/  MUFU.EX2 R230, R178 ;  /* 0x000000b200e67308 */ /* 0x0005e20000000800 */
[-C--:B------:R-:W-:Y:S08]  /*b760*/  HMMA.16816.F32 R60, R144, R154.reuse, R60 ;  /* 0x0000009a903c723c */ /* 0x080ff0000000183c */
[C---:B------:R-:W-:Y:S01]  /*b770*/  HMMA.16816.F32 R64, R140.reuse, R154, R64 ;  /* 0x0000009a8c40723c */ /* 0x040fe20000001840 */
[----:B------:R-:W4:Y:S01]  /*b780*/  LDSM.16.MT88.4 R152, [R234+0x2900] ;  /* 0x00290000ea98783b */ /* 0x000f220000004200 */
[----:B------:R3:W3:Y:S06]  /*b790*/  MUFU.EX2 R229, R180 ;  /* 0x000000b400e57308 */ /* 0x0006ec0000000800 */
[-C--:B-1----:R-:W-:Y:S04]  /*b7a0*/  HMMA.16816.F32 R68, R140, R148.reuse, R68 ;  /* 0x000000948c44723c */ /* 0x082fe80000001844 */
[----:B------:R1:W1:Y:S01]  /*b7b0*/  MUFU.EX2 R228, R179 ;  /* 0x000000b300e47308 */ /* 0x0002620000000800 */
[----:B--2---:R-:W-:Y:S03]  /*b7c0*/  MOV R178, R205 ;  /* 0x000000cd00b27202 */ /* 0x004fe60000000f00 */
[C---:B------:R-:W-:Y:S06]  /*b7d0*/  HMMA.16816.F32 R72, R144.reuse, R148, R72 ;  /* 0x000000949048723c */ /* 0x040fec0000001848 */
[----:B------:R2:W2:Y:S01]  /*b7e0*/  MUFU.EX2 R226, R182 ;  /* 0x000000b600e27308 */ /* 0x0004a20000000800 */
[----:B---3--:R-:W-:Y:S01]  /*b7f0*/  MOV R180, R207 ;  /* 0x000000cf00b47202 */ /* 0x008fe20000000f00 */
[-C--:B------:R-:W-:Y:S08]  /*b800*/  HMMA.16816.F32 R76, R144, R150.reuse, R76 ;  /* 0x00000096904c723c */ /* 0x080ff0000000184c */
[----:B------:R3:W3:Y:S01]  /*b810*/  MUFU.EX2 R223, R3 ;  /* 0x0000000300df7308 */ /* 0x0006e20000000800 */
[C---:B------:R-:W-:Y:S01]  /*b820*/  HMMA.16816.F32 R80, R140.reuse, R150, R80 ;  /* 0x000000968c50723c */ /* 0x040fe20000001850 */
[----:B------:R-:W3:Y:S02]  /*b830*/  LDSM.16.MT88.4 R148, [R236+0x2900] ;  /* 0x00290000ec94783b */ /* 0x000ee40000004200 */
[----:B-1----:R-:W-:Y:S06]  /*b840*/  MOV R179, R211 ;  /* 0x000000d300b37202 */ /* 0x002fec0000000f00 */
[----:B------:R-:W1:Y:S01]  /*b850*/  MUFU.EX2 R176, R176 ;  /* 0x000000b000b07308 */ /* 0x000e620000000800 */
[-C--:B----4-:R-:W-:Y:S02]  /*b860*/  HMMA.16816.F32 R84, R140, R152.reuse, R84 ;  /* 0x000000988c54723c */ /* 0x090fe40000001854 */
[----:B--2---:R-:W-:Y:S02]  /*b870*/  MOV R182, R215 ;  /* 0x000000d700b67202 */ /* 0x004fe40000000f00 */
[----:B------:R-:W-:Y:S04]  /*b880*/  LDSM.16.MT88.4 R212, [R234+0x3900] ;  /* 0x00390000ead4783b */ /* 0x000fe80000004200 */
[C---:B------:R-:W-:Y:S01]  /*b890*/  HMMA.16816.F32 R88, R144.reuse, R152, R88 ;  /* 0x000000989058723c */ /* 0x040fe20000001858 */
[----:B---3--:R-:W-:Y:S07]  /*b8a0*/  FADD.FTZ R3, R247, R164 ;  /* 0x000000a4f7037221 */ /* 0x008fee0000010000 */
[-C--:B------:R-:W-:Y:S01]  /*b8b0*/  HMMA.16816.F32 R92, R144, R154.reuse, R92 ;  /* 0x0000009a905c723c */ /* 0x080fe2000000185c */
[----:B------:R-:W-:Y:S03]  /*b8c0*/  FADD.FTZ R221, R244, R3 ;  /* 0x00000003f4dd7221 */ /* 0x000fe60000010000 */
[----:B------:R-:W-:Y:S04]  /*b8d0*/  MOV R3, R197 ;  /* 0x000000c500037202 */ /* 0x000fe80000000f00 */
[C---:B------:R-:W-:Y:S01]  /*b8e0*/  HMMA.16816.F32 R96, R140.reuse, R154, R96 ;  /* 0x0000009a8c60723c */ /* 0x040fe20000001860 */
[----:B------:R-:W2:Y:S07]  /*b8f0*/  LDSM.16.MT88.4 R152, [R235+0x2900] ;  /* 0x00290000eb98783b */ /* 0x000eae0000004200 */
[-C--:B------:R-:W-:Y:S08]  /*b900*/  HMMA.16816.F32 R100, R140, R148.reuse, R100 ;  /* 0x000000948c64723c */ /* 0x080ff00000001864 */
[C---:B------:R-:W-:Y:S08]  /*b910*/  HMMA.16816.F32 R104, R144.reuse, R148, R104 ;  /* 0x000000949068723c */ /* 0x040ff00000001868 */
[-C--:B------:R-:W-:Y:S08]  /*b920*/  HMMA.16816.F32 R108, R144, R150.reuse, R108 ;  /* 0x00000096906c723c */ /* 0x080ff0000000186c */
[C---:B------:R-:W-:Y:S01]  /*b930*/  HMMA.16816.F32 R112, R140.reuse, R150, R112 ;  /* 0x000000968c70723c */ /* 0x040fe20000001870 */
[----:B------:R-:W3:Y:S07]  /*b940*/  LDSM.16.MT88.4 R148, [R233+0x1100] ;  /* 0x00110000e994783b */ /* 0x000eee0000004200 */
[-C--:B--2---:R-:W-:Y:S08]  /*b950*/  HMMA.16816.F32 R116, R140, R152.reuse, R116 ;  /* 0x000000988c74723c */ /* 0x084ff00000001874 */
[C---:B------:R-:W-:Y:S08]  /*b960*/  HMMA.16816.F32 R120, R144.reuse, R152, R120 ;  /* 0x000000989078723c */ /* 0x040ff00000001878 */
[-C--:B------:R-:W-:Y:S01]  /*b970*/  HMMA.16816.F32 R124, R144, R154.reuse, R124 ;  /* 0x0000009a907c723c */ /* 0x080fe2000000187c */
[----:B------:R-:W2:Y:S07]  /*b980*/  LDSM.16.MT88.4 R144, [R234+0x1100] ;  /* 0x00110000ea90783b */ /* 0x000eae0000004200 */
[----:B------:R-:W-:Y:S01]  /*b990*/  HMMA.16816.F32 R128, R140, R154, R128 ;  /* 0x0000009a8c80723c */ /* 0x000fe20000001880 */
[----:B------:R-:W4:Y:S06]  /*b9a0*/  LDSM.16.MT88.4 R152, [R236+0x1100] ;  /* 0x00110000ec98783b */ /* 0x000f2c0000004200 */
[----:B------:R-:W-:Y:S01]  /*b9b0*/  F2FP.PACK_AB R142, R220, R207 ;  /* 0x000000cfdc8e723e */ /* 0x000fe200000000ff */
[-C--:B---3--:R-:W-:Y:S01]  /*b9c0*/  HMMA.16816.F32 R4, R132, R148.reuse, R4 ;  /* 0x000000948404723c */ /* 0x088fe20000001804 */
[----:B------:R-:W-:Y:S03]  /*b9d0*/  LDSM.16.MT88.4 R204, [R235+0x1900] ;  /* 0x00190000ebcc783b */ /* 0x000fe60000004200 */
[----:B------:R-:W-:Y:S02]  /*b9e0*/  F2FP.PACK_AB R143, R240, R211 ;  /* 0x000000d3f08f723e */ /* 0x000fe400000000ff */
[----:B------:R-:W-:Y:S02]  /*b9f0*/  F2FP.PACK_AB R140, R168, R203 ;  /* 0x000000cba88c723e */ /* 0x000fe400000000ff */
[----:B------:R-:W-:Y:S01]  /*ba00*/  F2FP.PACK_AB R141, R166, R171 ;  /* 0x000000aba68d723e */ /* 0x000fe200000000ff */
[----:B------:R-:W-:Y:S06]  /*ba10*/  LDSM.16.MT88.4 R208, [R233+0x3900] ;  /* 0x00390000e9d0783b */ /* 0x000fec0000004200 */
[C---:B------:R-:W-:Y:S08]  /*ba20*/  HMMA.16816.F32 R8, R140.reuse, R148, R8 ;  /* 0x000000948c08723c */ /* 0x040ff00000001808 */
[-C--:B------:R-:W-:Y:S08]  /*ba30*/  HMMA.16816.F32 R12, R140, R150.reuse, R12 ;  /* 0x000000968c0c723c */ /* 0x080ff0000000180c */
[C---:B------:R-:W-:Y:S01]  /*ba40*/  HMMA.16816.F32 R16, R132.reuse, R150, R16 ;  /* 0x000000968410723c */ /* 0x040fe20000001810 */
[----:B------:R-:W3:Y:S07]  /*ba50*/  LDSM.16.MT88.4 R148, [R235+0x1100] ;  /* 0x00110000eb94783b */ /* 0x000eee0000004200 */
[-C--:B--2---:R-:W-:Y:S08]  /*ba60*/  HMMA.16816.F32 R20, R132, R144.reuse, R20 ;  /* 0x000000908414723c */ /* 0x084ff00000001814 */
[C---:B------:R-:W-:Y:S08]  /*ba70*/  HMMA.16816.F32 R24, R140.reuse, R144, R24 ;  /* 0x000000908c18723c */ /* 0x040ff00000001818 */
[-C--:B------:R-:W-:Y:S08]  /*ba80*/  HMMA.16816.F32 R28, R140, R146.reuse, R28 ;  /* 0x000000928c1c723c */ /* 0x080ff0000000181c */
[C---:B------:R-:W-:Y:S01]  /*ba90*/  HMMA.16816.F32 R32, R132.reuse, R146, R32 ;  /* 0x000000928420723c */ /* 0x040fe20000001820 */
[----:B------:R-:W2:Y:S07]  /*baa0*/  LDSM.16.MT88.4 R144, [R234+0x3100] ;  /* 0x00310000ea90783b */ /* 0x000eae0000004200 */
[-C--:B----4-:R-:W-:Y:S08]  /*bab0*/  HMMA.16816.F32 R36, R132, R152.reuse, R36 ;  /* 0x000000988424723c */ /* 0x090ff00000001824 */
[C---:B------:R-:W-:Y:S08]  /*bac0*/  HMMA.16816.F32 R40, R140.reuse, R152, R40 ;  /* 0x000000988c28723c */ /* 0x040ff00000001828 */
[-C--:B------:R-:W-:Y:S08]  /*bad0*/  HMMA.16816.F32 R44, R140, R154.reuse, R44 ;  /* 0x0000009a8c2c723c */ /* 0x080ff0000000182c */
[C---:B------:R-:W-:Y:S01]  /*bae0*/  HMMA.16816.F32 R48, R132.reuse, R154, R48 ;  /* 0x0000009a8430723c */ /* 0x040fe20000001830 */
[----:B------:R-:W4:Y:S07]  /*baf0*/  LDSM.16.MT88.4 R152, [R235+0x3100] ;  /* 0x00310000eb98783b */ /* 0x000f2e0000004200 */
[-C--:B---3--:R-:W-:Y:S08]  /*bb00*/  HMMA.16816.F32 R52, R132, R148.reuse, R52 ;  /* 0x000000948434723c */ /* 0x088ff00000001834 */
[C---:B------:R-:W-:Y:S08]  /*bb10*/  HMMA.16816.F32 R56, R140.reuse, R148, R56 ;  /* 0x000000948c38723c */ /* 0x040ff00000001838 */
[-C--:B------:R-:W-:Y:S08]  /*bb20*/  HMMA.16816.F32 R60, R140, R150.reuse, R60 ;  /* 0x000000968c3c723c */ /* 0x080ff0000000183c */
[C---:B------:R-:W-:Y:S08]  /*bb30*/  HMMA.16816.F32 R64, R132.reuse, R150, R64 ;  /* 0x000000968440723c */ /* 0x040ff00000001840 */
[-C--:B------:R-:W-:Y:S08]  /*bb40*/  HMMA.16816.F32 R68, R132, R156.reuse, R68 ;  /* 0x0000009c8444723c */ /* 0x080ff00000001844 */
[C---:B------:R-:W-:Y:S08]  /*bb50*/  HMMA.16816.F32 R72, R140.reuse, R156, R72 ;  /* 0x0000009c8c48723c */ /* 0x040ff00000001848 */
[-C--:B------:R-:W-:Y:S08]  /*bb60*/  HMMA.16816.F32 R76, R140, R158.reuse, R76 ;  /* 0x0000009e8c4c723c */ /* 0x080ff0000000184c */
[C---:B------:R-:W-:Y:S01]  /*bb70*/  HMMA.16816.F32 R80, R132.reuse, R158, R80 ;  /* 0x0000009e8450723c */ /* 0x040fe20000001850 */
[----:B------:R-:W3:Y:S07]  /*bb80*/  LDSM.16.MT88.4 R156, [R233+0x1900] ;  /* 0x00190000e99c783b */ /* 0x000eee0000004200 */
[-C--:B--2---:R-:W-:Y:S08]  /*bb90*/  HMMA.16816.F32 R84, R132, R144.reuse, R84 ;  /* 0x000000908454723c */ /* 0x084ff00000001854 */
[C---:B------:R-:W-:Y:S07]  /*bba0*/  HMMA.16816.F32 R88, R140.reuse, R144, R88 ;  /* 0x000000908c58723c */ /* 0x040fee0000001858 */
[----:B------:R-:W-:Y:S01]  /*bbb0*/  FADD.FTZ R144, R248, R165 ;  /* 0x000000a5f8907221 */ /* 0x000fe20000010000 */
[-C--:B------:R-:W-:Y:S01]  /*bbc0*/  HMMA.16816.F32 R92, R140, R146.reuse, R92 ;  /* 0x000000928c5c723c */ /* 0x080fe2000000185c */
[----:B------:R2:W5:Y:S03]  /*bbd0*/  LDL.LU R248, [R1+0x78] ;  /* 0x0000780001f87983 */ /* 0x0005660000300800 */
[----:B------:R-:W-:Y:S01]  /*bbe0*/  FADD.FTZ R222, R245, R144 ;  /* 0x00000090f5de7221 */ /* 0x000fe20000010000 */
[----:B------:R2:W5:Y:S03]  /*bbf0*/  LDL.LU R247, [R1+0x74] ;  /* 0x0000740001f77983 */ /* 0x0005660000300800 */
[C---:B------:R-:W-:Y:S01]  /*bc00*/  HMMA.16816.F32 R96, R132.reuse, R146, R96 ;  /* 0x000000928460723c */ /* 0x040fe20000001860 */
[----:B------:R2:W5:Y:S03]  /*bc10*/  LDL.LU R246, [R1+0x70] ;  /* 0x0000700001f67983 */ /* 0x0005660000300800 */
[----:B------:R-:W-:Y:S01]  /*bc20*/  FADD.FTZ R3, R3, R222 ;  /* 0x000000de03037221 */ /* 0x000fe20000010000 */
[----:B------:R2:W5:Y:S03]  /*bc30*/  LDL.LU R245, [R1+0x6c] ;  /* 0x00006c0001f57983 */ /* 0x0005660000300800 */
[-C--:B------:R-:W-:Y:S01]  /*bc40*/  HMMA.16816.F32 R100, R132, R160.reuse, R100 ;  /* 0x000000a08464723c */ /* 0x080fe20000001864 */
[----:B------:R2:W5:Y:S03]  /*bc50*/  LDL.LU R244, [R1+0x68] ;  /* 0x0000680001f47983 */ /* 0x0005660000300800 */
[----:B------:R-:W-:Y:S04]  /*bc60*/  FADD.FTZ R3, R239, R3 ;  /* 0x00000003ef037221 */ /* 0x000fe80000010000 */
[C---:B------:R-:W-:Y:S07]  /*bc70*/  HMMA.16816.F32 R104, R140.reuse, R160, R104 ;  /* 0x000000a08c68723c */ /* 0x040fee0000001868 */
[----:B------:R-:W-:Y:S01]  /*bc80*/  MOV R161, R220 ;  /* 0x000000dc00a17202 */ /* 0x000fe20000000f00 */
[-C--:B------:R-:W-:Y:S01]  /*bc90*/  HMMA.16816.F32 R108, R140, R162.reuse, R108 ;  /* 0x000000a28c6c723c */ /* 0x080fe2000000186c */
[----:B------:R-:W-:Y:S02]  /*bca0*/  FADD.FTZ R220, R243, R136 ;  /* 0x00000088f3dc7221 */ /* 0x000fe40000010000 */
[----:B------:R2:W5:Y:S01]  /*bcb0*/  LDL.LU R243, [R1+0x64] ;  /* 0x0000640001f37983 */ /* 0x0005620000300800 */
[----:B------:R-:W-:Y:S01]  /*bcc0*/  FADD.FTZ R136, R219, R0 ;  /* 0x00000000db887221 */ /* 0x000fe20000010000 */
[----:B------:R-:W-:Y:S03]  /*bcd0*/  MOV R0, R216 ;  /* 0x000000d800007202 */ /* 0x000fe60000000f00 */
[C---:B------:R-:W-:Y:S08]  /*bce0*/  HMMA.16816.F32 R112, R132.reuse, R162, R112 ;  /* 0x000000a28470723c */ /* 0x040ff00000001870 */
[-C--:B----4-:R-:W-:Y:S08]  /*bcf0*/  HMMA.16816.F32 R116, R132, R152.reuse, R116 ;  /* 0x000000988474723c */ /* 0x090ff00000001874 */
[C---:B------:R-:W-:Y:S08]  /*bd00*/  HMMA.16816.F32 R120, R140.reuse, R152, R120 ;  /* 0x000000988c78723c */ /* 0x040ff00000001878 */
[-C--:B------:R-:W-:Y:S07]  /*bd10*/  HMMA.16816.F32 R124, R140, R154.reuse, R124 ;  /* 0x0000009a8c7c723c */ /* 0x080fee000000187c */
[----:B------:R-:W-:Y:S01]  /*bd20*/  F2FP.PACK_AB R140, R229, R230 ;  /* 0x000000e6e58c723e */ /* 0x000fe200000000ff */
[----:B------:R-:W-:Y:S01]  /*bd30*/  HMMA.16816.F32 R128, R132, R154, R128 ;  /* 0x0000009a8480723c */ /* 0x000fe20000001880 */
[----:B------:R-:W-:Y:S03]  /*bd40*/  F2FP.PACK_AB R141, R227, R228 ;  /* 0x000000e4e38d723e */ /* 0x000fe600000000ff */
[----:B------:R-:W-:Y:S02]  /*bd50*/  F2FP.PACK_AB R142, R225, R226 ;  /* 0x000000e2e18e723e */ /* 0x000fe400000000ff */
[----:B------:R-:W-:Y:S02]  /*bd60*/  F2FP.PACK_AB R143, R223, R224 ;  /* 0x000000e0df8f723e */ /* 0x000fe400000000ff */
[----:B------:R-:W-:Y:S02]  /*bd70*/  F2FP.PACK_AB R133, R194, R216 ;  /* 0x000000d8c285723e */ /* 0x000fe400000000ff */
[----:B------:R-:W4:Y:S02]  /*bd80*/  LDSM.16.MT88.4 R216, [R236+0x3900] ;  /* 0x00390000ecd8783b */ /* 0x000f240000004200 */
[----:B-1----:R-:W-:Y:S02]  /*bd90*/  F2FP.PACK_AB R132, R195, R176 ;  /* 0x000000b0c384723e */ /* 0x002fe400000000ff */
[----:B------:R-:W-:Y:S02]  /*bda0*/  F2FP.PACK_AB R134, R202, R198 ;  /* 0x000000c6ca86723e */ /* 0x000fe400000000ff */
[----:B------:R-:W-:Y:S07]  /*bdb0*/  F2FP.PACK_AB R135, R231, R252 ;  /* 0x000000fce787723e */ /* 0x000fee00000000ff */
[-C--:B---3--:R-:W-:Y:S01]  /*bdc0*/  HMMA.16816.F32 R148, R132, R156.reuse, R4 ;  /* 0x0000009c8494723c */ /* 0x088fe20000001804 */
[----:B------:R-:W1:Y:S07]  /*bdd0*/  LDSM.16.MT88.4 R4, [R235+0x3900] ;  /* 0x00390000eb04783b */ /* 0x000e6e0000004200 */
[C---:B------:R-:W-:Y:S07]  /*bde0*/  HMMA.16816.F32 R144, R140.reuse, R156, R8 ;  /* 0x0000009c8c90723c */ /* 0x040fee0000001808 */
[----:B------:R-:W-:Y:S01]  /*bdf0*/  MOV R11, R176 ;  /* 0x000000b0000b7202 */ /* 0x000fe20000000f00 */
[-C--:B------:R-:W-:Y:S01]  /*be00*/  HMMA.16816.F32 R152, R140, R158.reuse, R12 ;  /* 0x0000009e8c98723c */ /* 0x080fe2000000180c */
[----:B------:R-:W-:Y:S03]  /*be10*/  MOV R9, R161 ;  /* 0x000000a100097202 */ /* 0x000fe60000000f00 */
[----:B------:R-:W-:Y:S02]  /*be20*/  MOV R8, R196 ;  /* 0x000000c400087202 */ /* 0x000fe40000000f00 */
[----:B------:R-:W-:Y:S01]  /*be30*/  MOV R10, R200 ;  /* 0x000000c8000a7202 */ /* 0x000fe20000000f00 */
[----:B------:R-:W-:Y:S01]  /*be40*/  IMAD.MOV.U32 R12, RZ, RZ, R182 ;  /* 0x000000ffff0c7224 */ /* 0x000fe200078e00b6 */
[C---:B------:R-:W-:Y:S01]  /*be50*/  HMMA.16816.F32 R156, R132.reuse, R158, R16 ;  /* 0x0000009e849c723c */ /* 0x040fe20000001810 */
[----:B------:R-:W-:Y:S03]  /*be60*/  MOV R13, R194 ;  /* 0x000000c2000d7202 */ /* 0x000fe60000000f00 */
[----:B------:R-:W-:Y:S01]  /*be70*/  MOV R14, R198 ;  /* 0x000000c6000e7202 */ /* 0x000fe20000000f00 */
[----:B------:R-:W-:Y:S01]  /*be80*/  FADD.FTZ R8, R8, R136 ;  /* 0x0000008808087221 */ /* 0x000fe20000010000 */
[----:B------:R-:W-:Y:S01]  /*be90*/  MOV R15, R202 ;  /* 0x000000ca000f7202 */ /* 0x000fe20000000f00 */
[----:B------:R-:W-:Y:S01]  /*bea0*/  FADD.FTZ R10, R10, R3 ;  /* 0x000000030a0a7221 */ /* 0x000fe20000010000 */
[-C--:B------:R-:W-:Y:S01]  /*beb0*/  HMMA.16816.F32 R160, R132, R172.reuse, R20 ;  /* 0x000000ac84a0723c */ /* 0x080fe20000001814 */
[----:B------:R-:W-:Y:S03]  /*bec0*/  MOV R17, R179 ;  /* 0x000000b300117202 */ /* 0x000fe60000000f00 */
[----:B------:R-:W-:Y:S02]  /*bed0*/  MOV R18, R181 ;  /* 0x000000b500127202 */ /* 0x000fe40000000f00 */
[----:B------:R-:W-:Y:S02]  /*bee0*/  MOV R16, R180 ;  /* 0x000000b400107202 */ /* 0x000fe40000000f00 */
[----:B------:R-:W-:Y:S04]  /*bef0*/  MOV R21, R167 ;  /* 0x000000a700157202 */ /* 0x000fe80000000f00 */
[----:B------:R-:W-:Y:S02]  /*bf00*/  MOV R20, R166 ;  /* 0x000000a600147202 */ /* 0x000fe40000000f00 */
[C---:B------:R-:W-:Y:S01]  /*bf10*/  HMMA.16816.F32 R164, R140.reuse, R172, R24 ;  /* 0x000000ac8ca4723c */ /* 0x040fe20000001818 */
[----:B------:R-:W-:Y:S02]  /*bf20*/  MOV R23, R178 ;  /* 0x000000b200177202 */ /* 0x000fe40000000f00 */
[----:B------:R-:W-:Y:S02]  /*bf30*/  MOV R22, R177 ;  /* 0x000000b100167202 */ /* 0x000fe40000000f00 */
[----:B------:R-:W-:Y:S02]  /*bf40*/  MOV R19, R195 ;  /* 0x000000c300137202 */ /* 0x000fe40000000f00 */
[----:B------:R-:W-:Y:S01]  /*bf50*/  IMAD.MOV.U32 R27, RZ, RZ, R168 ;  /* 0x000000ffff1b7224 */ /* 0x000fe200078e00a8 */
[----:B------:R-:W-:Y:S04]  /*bf60*/  MOV R26, R169 ;  /* 0x000000a9001a7202 */ /* 0x000fe80000000f00 */
[----:B------:R-:W-:Y:S02]  /*bf70*/  MOV R25, R170 ;  /* 0x000000aa00197202 */ /* 0x000fe40000000f00 */
[----:B------:R-:W-:Y:S02]  /*bf80*/  MOV R24, R171 ;  /* 0x000000ab00187202 */ /* 0x000fe40000000f00 */
[-C--:B------:R-:W-:Y:S07]  /*bf90*/  HMMA.16816.F32 R168, R140, R174.reuse, R28 ;  /* 0x000000ae8ca8723c */ /* 0x080fee000000181c */
[----:B------:R-:W-:Y:S01]  /*bfa0*/  MOV R31, R203 ;  /* 0x000000cb001f7202 */ /* 0x000fe20000000f00 */
[C---:B------:R-:W-:Y:S01]  /*bfb0*/  HMMA.16816.F32 R172, R132.reuse, R174, R32 ;  /* 0x000000ae84ac723c */ /* 0x040fe20000001820 */
[----:B------:R-:W-:Y:S03]  /*bfc0*/  MOV R30, R201 ;  /* 0x000000c9001e7202 */ /* 0x000fe60000000f00 */
[----:B------:R-:W-:Y:S01]  /*bfd0*/  MOV R28, R193 ;  /* 0x000000c1001c7202 */ /* 0x000fe20000000f00 */
[----:B------:R-:W-:Y:S02]  /*bfe0*/  IMAD.MOV.U32 R29, RZ, RZ, R199 ;  /* 0x000000ffff1d7224 */ /* 0x000fe400078e00c7 */
[----:B------:R-:W-:Y:S01]  /*bff0*/  MOV R34, R186 ;  /* 0x000000ba00227202 */ /* 0x000fe20000000f00 */
[-C--:B------:R-:W-:Y:S01]  /*c000*/  HMMA.16816.F32 R176, R132, R188.reuse, R36 ;  /* 0x000000bc84b0723c */ /* 0x080fe20000001824 */
[----:B------:R-:W-:Y:S03]  /*c010*/  MOV R33, R187 ;  /* 0x000000bb00217202 */ /* 0x000fe60000000f00 */
[----:B------:R-:W-:Y:S01]  /*c020*/  MOV R35, R185 ;  /* 0x000000b900237202 */ /* 0x000fe20000000f00 */
[----:B------:R-:W-:Y:S02]  /*c030*/  IMAD.MOV.U32 R32, RZ, RZ, R192 ;  /* 0x000000ffff207224 */ /* 0x000fe400078e00c0 */
[----:B------:R-:W-:Y:S01]  /*c040*/  MOV R39, R184 ;  /* 0x000000b800277202 */ /* 0x000fe20000000f00 */
[C---:B------:R-:W-:Y:S04]  /*c050*/  HMMA.16816.F32 R180, R140.reuse, R188, R40 ;  /* 0x000000bc8cb4723c */ /* 0x040fe80000001828 */
[----:B------:R-:W-:Y:S02]  /*c060*/  MOV R38, R39 ;  /* 0x0000002700267202 */ /* 0x000fe40000000f00 */
[----:B------:R-:W-:Y:S02]  /*c070*/  MOV R39, R32 ;  /* 0x0000002000277202 */ /* 0x000fe40000000f00 */
[----:B------:R-:W-:Y:S01]  /*c080*/  MOV R32, R33 ;  /* 0x0000002100207202 */ /* 0x000fe20000000f00 */
[----:B------:R-:W-:Y:S01]  /*c090*/  IMAD.MOV.U32 R33, RZ, RZ, R34 ;  /* 0x000000ffff217224 */ /* 0x000fe200078e0022 */
[-C--:B------:R-:W-:Y:S02]  /*c0a0*/  HMMA.16816.F32 R184, R140, R190.reuse, R44 ;  /* 0x000000be8cb8723c */ /* 0x080fe4000000182c */
[----:B------:R-:W-:Y:S02]  /*c0b0*/  MOV R34, R35 ;  /* 0x0000002300227202 */ /* 0x000fe40000000f00 */
[----:B------:R-:W-:Y:S02]  /*c0c0*/  MOV R35, R28 ;  /* 0x0000001c00237202 */ /* 0x000fe40000000f00 */
[----:B------:R-:W-:Y:S02]  /*c0d0*/  MOV R28, R29 ;  /* 0x0000001d001c7202 */ /* 0x000fe40000000f00 */
[----:B------:R-:W-:Y:S01]  /*c0e0*/  MOV R29, R30 ;  /* 0x0000001e001d7202 */ /* 0x000fe20000000f00 */
[C---:B------:R-:W-:Y:S03]  /*c0f0*/  HMMA.16816.F32 R188, R132.reuse, R190, R48 ;  /* 0x000000be84bc723c */ /* 0x040fe60000001830 */
[----:B------:R-:W-:Y:S02]  /*c100*/  MOV R30, R31 ;  /* 0x0000001f001e7202 */ /* 0x000fe40000000f00 */
[----:B------:R-:W-:Y:S02]  /*c110*/  MOV R31, R24 ;  /* 0x00000018001f7202 */ /* 0x000fe40000000f00 */
[----:B------:R-:W-:Y:S01]  /*c120*/  MOV R24, R25 ;  /* 0x0000001900187202 */ /* 0x000fe20000000f00 */
[----:B------:R-:W-:Y:S01]  /*c130*/  IMAD.MOV.U32 R25, RZ, RZ, R26 ;  /* 0x000000ffff197224 */ /* 0x000fe200078e001a */
[----:B------:R-:W-:Y:S01]  /*c140*/  MOV R26, R27 ;  /* 0x0000001b001a7202 */ /* 0x000fe20000000f00 */
[-C--:B------:R-:W-:Y:S02]  /*c150*/  HMMA.16816.F32 R192, R132, R204.reuse, R52 ;  /* 0x000000cc84c0723c */ /* 0x080fe40000001834 */
[----:B------:R-:W-:Y:S02]  /*c160*/  MOV R27, R20 ;  /* 0x00000014001b7202 */ /* 0x000fe40000000f00 */
[----:B------:R-:W-:Y:S02]  /*c170*/  MOV R20, R21 ;  /* 0x0000001500147202 */ /* 0x000fe40000000f00 */
[----:B------:R-:W-:Y:S02]  /*c180*/  MOV R21, R22 ;  /* 0x0000001600157202 */ /* 0x000fe40000000f00 */
[----:B------:R-:W-:Y:S01]  /*c190*/  MOV R22, R23 ;  /* 0x0000001700167202 */ /* 0x000fe20000000f00 */
[C---:B------:R-:W-:Y:S03]  /*c1a0*/  HMMA.16816.F32 R196, R140.reuse, R204, R56 ;  /* 0x000000cc8cc4723c */ /* 0x040fe60000001838 */
[----:B------:R-:W-:Y:S02]  /*c1b0*/  MOV R23, R16 ;  /* 0x0000001000177202 */ /* 0x000fe40000000f00 */
[----:B------:R-:W-:Y:S01]  /*c1c0*/  MOV R16, R17 ;  /* 0x0000001100107202 */ /* 0x000fe20000000f00 */
[----:B------:R-:W-:Y:S01]  /*c1d0*/  IMAD.MOV.U32 R17, RZ, RZ, R18 ;  /* 0x000000ffff117224 */ /* 0x000fe200078e0012 */
[----:B------:R-:W-:Y:S01]  /*c1e0*/  MOV R18, R12 ;  /* 0x0000000c00127202 */ /* 0x000fe20000000f00 */
[-C--:B------:R-:W-:Y:S01]  /*c1f0*/  HMMA.16816.F32 R200, R140, R206.reuse, R60 ;  /* 0x000000ce8cc8723c */ /* 0x080fe2000000183c */
[----:B------:R-:W-:Y:S03]  /*c200*/  MOV R12, R9 ;  /* 0x00000009000c7202 */ /* 0x000fe60000000f00 */
[----:B------:R-:W-:Y:S01]  /*c210*/  MOV R9, R0 ;  /* 0x0000000000097202 */ /* 0x000fe20000000f00 */
[----:B------:R-:W-:Y:S01]  /*c220*/  FADD.FTZ R0, R242, R221 ;  /* 0x000000ddf2007221 */ /* 0x000fe20000010000 */
[----:B------:R-:W-:Y:S01]  /*c230*/  MOV R37, R38 ;  /* 0x0000002600257202 */ /* 0x000fe20000000f00 */
[----:B------:R2:W5:Y:S01]  /*c240*/  LDL.LU R242, [R1+0x60] ;  /* 0x0000600001f27983 */ /* 0x0005620000300800 */
[----:B------:R-:W-:Y:S01]  /*c250*/  MOV R38, R39 ;  /* 0x0000002700267202 */ /* 0x000fe20000000f00 */
[----:B------:R-:W-:Y:S01]  /*c260*/  FADD.FTZ R0, R238, R0 ;  /* 0x00000000ee007221 */ /* 0x000fe20000010000 */
[C---:B------:R-:W-:Y:S02]  /*c270*/  HMMA.16816.F32 R204, R132.reuse, R206, R64 ;  /* 0x000000ce84cc723c */ /* 0x040fe40000001840 */
[----:B------:R-:W-:Y:S02]  /*c280*/  MOV R39, R32 ;  /* 0x0000002000277202 */ /* 0x000fe40000000f00 */
[----:B------:R-:W-:Y:S01]  /*c290*/  MOV R32, R33 ;  /* 0x0000002100207202 */ /* 0x000fe20000000f00 */
[----:B------:R-:W-:Y:S01]  /*c2a0*/  IMAD.MOV.U32 R33, RZ, RZ, R34 ;  /* 0x000000ffff217224 */ /* 0x000fe200078e0022 */
[----:B------:R-:W-:Y:S02]  /*c2b0*/  MOV R34, R35 ;  /* 0x0000002300227202 */ /* 0x000fe40000000f00 */
[----:B------:R-:W-:Y:S01]  /*c2c0*/  MOV R35, R28 ;  /* 0x0000001c00237202 */ /* 0x000fe20000000f00 */
[-C--:B------:R-:W-:Y:S03]  /*c2d0*/  HMMA.16816.F32 R68, R132, R208.reuse, R68 ;  /* 0x000000d08444723c */ /* 0x080fe60000001844 */
[----:B------:R-:W-:Y:S02]  /*c2e0*/  MOV R28, R29 ;  /* 0x0000001d001c7202 */ /* 0x000fe40000000f00 */
[----:B------:R-:W-:Y:S02]  /*c2f0*/  MOV R29, R30 ;  /* 0x0000001e001d7202 */ /* 0x000fe40000000f00 */
[----:B------:R-:W-:Y:S01]  /*c300*/  MOV R30, R31 ;  /* 0x0000001f001e7202 */ /* 0x000fe20000000f00 */
[C---:B------:R-:W-:Y:S01]  /*c310*/  HMMA.16816.F32 R72, R140.reuse, R208, R72 ;  /* 0x000000d08c48723c */ /* 0x040fe20000001848 */
[----:B------:R-:W-:Y:S03]  /*c320*/  MOV R31, R24 ;  /* 0x00000018001f7202 */ /* 0x000fe60000000f00 */
        /* <DEDUP_REMOVED lines=14> */
[----:B------:R-:W-:Y:S01]  /*c410*/  FADD.FTZ R9, R241, R220 ;  /* 0x000000dcf1097221 */ /* 0x000fe20000010000 */
[-C--:B------:R-:W-:Y:S01]  /*c420*/  HMMA.16816.F32 R84, R132, R212.reuse, R84 ;  /* 0x000000d48454723c */ /* 0x080fe20000001854 */
[----:B------:R2:W5:Y:S01]  /*c430*/  LDL.LU R241, [R1+0x5c] ;  /* 0x00005c0001f17983 */ /* 0x0005620000300800 */
[----:B------:R-:W-:Y:S02]  /*c440*/  MOV R36, R37 ;  /* 0x0000002500247202 */ /* 0x000fe40000000f00 */
[----:B------:R-:W-:Y:S02]  /*c450*/  MOV R37, R38 ;  /* 0x0000002600257202 */ /* 0x000fe40000000f00 */
[----:B------:R-:W-:Y:S02]  /*c460*/  MOV R38, R39 ;  /* 0x0000002700267202 */ /* 0x000fe40000000f00 */
[----:B------:R-:W-:Y:S01]  /*c470*/  MOV R39, R32 ;  /* 0x0000002000277202 */ /* 0x000fe20000000f00 */
[C---:B------:R-:W-:Y:S03]  /*c480*/  HMMA.16816.F32 R88, R140.reuse, R212, R88 ;  /* 0x000000d48c58723c */ /* 0x040fe60000001858 */
[----:B------:R-:W-:Y:S01]  /*c490*/  MOV R32, R33 ;  /* 0x0000002100207202 */ /* 0x000fe20000000f00 */
[----:B------:R-:W-:Y:S01]  /*c4a0*/  IMAD.MOV.U32 R33, RZ, RZ, R34 ;  /* 0x000000ffff217224 */ /* 0x000fe200078e0022 */
[----:B------:R-:W-:Y:S02]  /*c4b0*/  MOV R34, R35 ;  /* 0x0000002300227202 */ /* 0x000fe40000000f00 */
[----:B------:R-:W-:Y:S01]  /*c4c0*/  MOV R35, R28 ;  /* 0x0000001c00237202 */ /* 0x000fe20000000f00 */
[-C--:B------:R-:W-:Y:S01]  /*c4d0*/  HMMA.16816.F32 R92, R140, R214.reuse, R92 ;  /* 0x000000d68c5c723c */ /* 0x080fe2000000185c */
[----:B------:R-:W-:Y:S03]  /*c4e0*/  MOV R28, R29 ;  /* 0x0000001d001c7202 */ /* 0x000fe60000000f00 */
        /* <DEDUP_REMOVED lines=8> */
[-C--:B----4-:R-:W-:Y:S01]  /*c570*/  HMMA.16816.F32 R100, R132, R216.reuse, R100 ;  /* 0x000000d88464723c */ /* 0x090fe20000001864 */
        /* <DEDUP_REMOVED lines=10> */
[----:B------:R2:W5:Y:S03]  /*c620*/  LDL.LU R240, [R1+0x58] ;  /* 0x0000580001f07983 */ /* 0x0005660000300800 */
[----:B------:R-:W-:Y:S01]  /*c630*/  MOV R43, R36 ;  /* 0x00000024002b7202 */ /* 0x000fe20000000f00 */
[----:B------:R2:W5:Y:S01]  /*c640*/  LDL.LU R239, [R1+0x54] ;  /* 0x0000540001ef7983 */ /* 0x0005620000300800 */
[----:B------:R-:W-:Y:S02]  /*c650*/  MOV R36, R37 ;  /* 0x0000002500247202 */ /* 0x000fe40000000f00 */
[----:B------:R-:W-:Y:S01]  /*c660*/  MOV R37, R38 ;  /* 0x0000002600257202 */ /* 0x000fe20000000f00 */
[----:B------:R2:W5:Y:S01]  /*c670*/  LDL.LU R238, [R1+0x50] ;  /* 0x0000500001ee7983 */ /* 0x0005620000300800 */
[C---:B------:R-:W-:Y:S02]  /*c680*/  HMMA.16816.F32 R112, R132.reuse, R218, R112 ;  /* 0x000000da8470723c */ /* 0x040fe40000001870 */
[----:B------:R-:W-:Y:S02]  /*c690*/  MOV R38, R39 ;  /* 0x0000002700267202 */ /* 0x000fe40000000f00 */
[----:B------:R-:W-:Y:S01]  /*c6a0*/  MOV R39, R32 ;  /* 0x0000002000277202 */ /* 0x000fe20000000f00 */
[----:B------:R-:W-:Y:S01]  /*c6b0*/  IMAD.MOV.U32 R32, RZ, RZ, R33 ;  /* 0x000000ffff207224 */ /* 0x000fe200078e0021 */
[----:B------:R-:W-:Y:S02]  /*c6c0*/  MOV R33, R34 ;  /* 0x0000002200217202 */ /* 0x000fe40000000f00 */
[----:B------:R-:W-:Y:S01]  /*c6d0*/  MOV R34, R35 ;  /* 0x0000002300227202 */ /* 0x000fe20000000f00 */
[-C--:B-1----:R-:W-:Y:S03]  /*c6e0*/  HMMA.16816.F32 R116, R132, R4.reuse, R116 ;  /* 0x000000048474723c */ /* 0x082fe60000001874 */
        /* <DEDUP_REMOVED lines=13> */
[----:B------:R-:W-:Y:S01]  /*c7c0*/  HMMA.16816.F32 R128, R132, R6, R128 ;  /* 0x000000068480723c */ /* 0x000fe20000001880 */
[----:B------:R-:W-:Y:S03]  /*c7d0*/  MOV R22, R23 ;  /* 0x0000001700167202 */ /* 0x000fe60000000f00 */
[----:B------:R-:W-:Y:S01]  /*c7e0*/  MOV R23, R16 ;  /* 0x0000001000177202 */ /* 0x000fe20000000f00 */
[----:B------:R-:W-:Y:S01]  /*c7f0*/  IMAD.MOV.U32 R16, RZ, RZ, R17 ;  /* 0x000000ffff107224 */ /* 0x000fe200078e0011 */
[----:B------:R-:W-:Y:S01]  /*c800*/  MOV R17, R12 ;  /* 0x0000000c00117202 */ /* 0x000fe20000000f00 */
[----:B------:R-:W-:Y:S01]  /*c810*/  FADD.FTZ R12, R237, R9 ;  /* 0x00000009ed0c7221 */ /* 0x000fe20000010000 */
[----:B------:R-:W-:Y:S01]  /*c820*/  MOV R42, R25 ;  /* 0x00000019002a7202 */ /* 0x000fe20000000f00 */
[----:B------:R2:W5:Y:S03]  /*c830*/  LDL.LU R237, [R1+0x4c] ;  /* 0x00004c0001ed7983 */ /* 0x0005660000300800 */
[----:B------:R-:W-:Y:S01]  /*c840*/  MOV R25, R26 ;  /* 0x0000001a00197202 */ /* 0x000fe20000000f00 */
[----:B------:R-:W-:Y:S01]  /*c850*/  FADD.FTZ R9, R42, R0 ;  /* 0x000000002a097221 */ /* 0x000fe20000010000 */
[----:B------:R-:W-:Y:S01]  /*c860*/  MOV R26, R27 ;  /* 0x0000001b001a7202 */ /* 0x000fe20000000f00 */
[----:B------:R-:W-:Y:S01]  /*c870*/  FADD.FTZ R0, R37, R10 ;  /* 0x0000000a25007221 */ /* 0x000fe20000010000 */
[----:B------:R-:W-:Y:S02]  /*c880*/  MOV R27, R20 ;  /* 0x00000014001b7202 */ /* 0x000fe40000000f00 */
[----:B------:R-:W-:Y:S02]  /*c890*/  MOV R20, R21 ;  /* 0x0000001500147202 */ /* 0x000fe40000000f00 */
[----:B------:R-:W-:Y:S01]  /*c8a0*/  MOV R21, R22 ;  /* 0x0000001600157202 */ /* 0x000fe20000000f00 */
[----:B------:R-:W-:Y:S01]  /*c8b0*/  IMAD.MOV.U32 R22, RZ, RZ, R23 ;  /* 0x000000ffff167224 */ /* 0x000fe200078e0017 */
[----:B------:R-:W-:Y:S02]  /*c8c0*/  MOV R23, R16 ;  /* 0x0000001000177202 */ /* 0x000fe40000000f00 */
[----:B------:R-:W-:Y:S02]  /*c8d0*/  MOV R16, R17 ;  /* 0x0000001100107202 */ /* 0x000fe40000000f00 */
[----:B------:R-:W-:Y:S01]  /*c8e0*/  MOV R17, R11 ;  /* 0x0000000b00117202 */ /* 0x000fe20000000f00 */
[----:B------:R-:W-:Y:S01]  /*c8f0*/  FADD.FTZ R11, R232, R8 ;  /* 0x00000008e80b7221 */ /* 0x000fe20000010000 */
[----:B------:R-:W-:Y:S01]  /*c900*/  MOV R141, R2 ;  /* 0x00000002008d7202 */ /* 0x000fe20000000f00 */
[----:B------:R-:W-:Y:S01]  /*c910*/  FADD.FTZ R8, R43, R12 ;  /* 0x0000000c2b087221 */ /* 0x000fe20000010000 */
[----:B------:R2:W5:Y:S01]  /*c920*/  LDL.LU R232, [R1+0x48] ;  /* 0x0000480001e87983 */ /* 0x0005620000300800 */
[----:B------:R-:W-:Y:S01]  /*c930*/  FADD.FTZ R3, R36, R11 ;  /* 0x0000000b24037221 */ /* 0x000fe20000010000 */
[----:B------:R-:W-:Y:S01]  /*c940*/  MOV R132, R138 ;  /* 0x0000008a00847202 */ /* 0x000fe20000000f00 */
[----:B------:R-:W-:Y:S01]  /*c950*/  FADD.FTZ R12, R38, R9 ;  /* 0x00000009260c7221 */ /* 0x000fe20000010000 */
[----:B------:R-:W-:Y:S01]  /*c960*/  MOV R140, R137 ;  /* 0x00000089008c7202 */ /* 0x000fe20000000f00 */
[----:B------:R-:W-:Y:S02]  /*c970*/  FADD.FTZ R11, R39, R8 ;  /* 0x00000008270b7221 */ /* 0x000fe40000010000 */
        /* <DEDUP_REMOVED lines=27> */
[----:B------:R-:W-:Y:S01]  /*cb30*/  FADD.FTZ R5, R252, R5 ;  /* 0x00000005fc057221 */ /* 0x000fe20000010000 */
[----:B------:R-:W-:Y:S01]  /*cb40*/  STL [R1+0x38], R6 ;  /* 0x0000380601007387 */ /* 0x000fe20000100800 */
[----:B------:R-:W-:Y:S02]  /*cb50*/  FADD.FTZ R3, R226, R0 ;  /* 0x00000000e2037221 */ /* 0x000fe40000010000 */
[----:B------:R-:W-:Y:S02]  /*cb60*/  FADD.FTZ R0, R224, R4 ;  /* 0x00000004e0007221 */ /* 0x000fe40000010000 */
[----:B------:R-:W-:Y:S02]  /*cb70*/  FADD.FTZ R4, R231, R5 ;  /* 0x00000005e7047221 */ /* 0x000fe40000010000 */
[----:B------:R-:W-:Y:S02]  /*cb80*/  FADD.FTZ R3, R225, R3 ;  /* 0x00000003e1037221 */ /* 0x000fe40000010000 */
[----:B------:R-:W-:Y:S01]  /*cb90*/  FADD.FTZ R0, R223, R0 ;  /* 0x00000000df007221 */ /* 0x000fe20000010000 */
[----:B------:R-:W-:Y:S04]  /*cba0*/  STL [R1+0x34], R4 ;  /* 0x0000340401007387 */ /* 0x000fe80000100800 */
[----:B------:R1:W-:Y:S04]  /*cbb0*/  STL [R1+0x40], R3 ;  /* 0x0000400301007387 */ /* 0x0003e80000100800 */
[----:B------:R2:W-:Y:S01]  /*cbc0*/  STL [R1+0x3c], R0 ;  /* 0x00003c0001007387 */ /* 0x0005e20000100800 */
[----:B-1----:R-:W-:Y:S01]  /*cbd0*/  MOV R3, R139 ;  /* 0x0000008b00037202 */ /* 0x002fe20000000f00 */
[----:B--2--5:R-:W-:-:S05]  /*cbe0*/  @P2 BRA `(.L_x_755) ;  /* 0xffffb2b000002947 */ /* 0x024fca000383ffff */
.L_x_754:
[----:B-1----:R-:W2:Y:S04]  /*cbf0*/  LDL.LU R0, [R1+0x38] ;  /* 0x0000380001007983 */ /* 0x002ea80000300800 */
[----:B------:R-:W3:Y:S04]  /*cc00*/  LDL.LU R4, [R1+0x34] ;  /* 0x0000340001047983 */ /* 0x000ee80000300800 */
[----:B------:R-:W4:Y:S04]  /*cc10*/  LDL.LU R8, [R1+0x40] ;  /* 0x0000400001087983 */ /* 0x000f280000300800 */
[----:B------:R-:W4:Y:S01]  /*cc20*/  LDL.LU R5, [R1+0x3c] ;  /* 0x00003c0001057983 */ /* 0x000f220000300800 */
[----:B------:R-:W-:-:S02]  /*cc30*/  MOV R62, 0xff800000 ;  /* 0xff800000003e7802 */ /* 0x000fc40000000f00 */
[----:B------:R-:W-:Y:S02]  /*cc40*/  MOV R63, 0xff800000 ;  /* 0xff800000003f7802 */ /* 0x000fe40000000f00 */
[----:B------:R-:W-:Y:S02]  /*cc50*/  MOV R64, 0xff800000 ;  /* 0xff80000000407802 */ /* 0x000fe40000000f00 */
[----:B------:R-:W-:Y:S02]  /*cc60*/  MOV R65, 0xff800000 ;  /* 0xff80000000417802 */ /* 0x000fe40000000f00 */
[----:B------:R-:W-:Y:S01]  /*cc70*/  PLOP3.LUT P4, PT, PT, PT, PT, 0x8, 0x0 ;  /* 0x000000000000781c */ /* 0x000fe20003f8e170 */
[----:B--2---:R-:W1:Y:S04]  /*cc80*/  SHFL.BFLY PT, R11, R0, 0x2, 0x1f ;  /* 0x0c401f00000b7f89 */ /* 0x004e6800000e0000 */
[----:B---3--:R-:W2:Y:S04]  /*cc90*/  SHFL.BFLY PT, R9, R4, 0x2, 0x1f ;  /* 0x0c401f0004097f89 */ /* 0x008ea800000e0000 */
[----:B----4-:R-:W3:Y:S04]  /*cca0*/  SHFL.BFLY PT, R7, R8, 0x2, 0x1f ;  /* 0x0c401f0008077f89 */ /* 0x010ee800000e0000 */
[----:B------:R-:W4:Y:S01]  /*ccb0*/  SHFL.BFLY PT, R6, R5, 0x2, 0x1f ;  /* 0x0c401f0005067f89 */ /* 0x000f2200000e0000 */
[----:B-1----:R-:W-:-:S02]  /*ccc0*/  FADD.FTZ R11, R11, R0 ;  /* 0x000000000b0b7221 */ /* 0x002fc40000010000 */
[----:B--2---:R-:W-:-:S03]  /*ccd0*/  FADD.FTZ R9, R9, R4 ;  /* 0x0000000409097221 */ /* 0x004fc60000010000 */
[----:B------:R-:W1:Y:S01]  /*cce0*/  SHFL.BFLY PT, R0, R11, 0x1, 0x1f ;  /* 0x0c201f000b007f89 */ /* 0x000e6200000e0000 */
[----:B---3--:R-:W-:-:S03]  /*ccf0*/  FADD.FTZ R7, R7, R8 ;  /* 0x0000000807077221 */ /* 0x008fc60000010000 */
[----:B------:R-:W2:Y:S01]  /*cd00*/  SHFL.BFLY PT, R4, R9, 0x1, 0x1f ;  /* 0x0c201f0009047f89 */ /* 0x000ea200000e0000 */
[----:B----4-:R-:W-:-:S03]  /*cd10*/  FADD.FTZ R6, R6, R5 ;  /* 0x0000000506067221 */ /* 0x010fc60000010000 */
[----:B------:R-:W3:Y:S04]  /*cd20*/  SHFL.BFLY PT, R3, R7, 0x1, 0x1f ;  /* 0x0c201f0007037f89 */ /* 0x000ee800000e0000 */
[----:B------:R-:W4:Y:S01]  /*cd30*/  SHFL.BFLY PT, R5, R6, 0x1, 0x1f ;  /* 0x0c201f0006057f89 */ /* 0x000f2200000e0000 */
[----:B-1----:R-:W-:Y:S01]  /*cd40*/  FADD.FTZ R11, R11, R0 ;  /* 0x000000000b0b7221 */ /* 0x002fe20000010000 */
[----:B------:R-:W-:Y:S01]  /*cd50*/  MOV R0, RZ ;  /* 0x000000ff00007202 */ /* 0x000fe20000000f00 */
[----:B--2---:R-:W-:-:S03]  /*cd60*/  FADD.FTZ R9, R9, R4 ;  /* 0x0000000409097221 */ /* 0x004fc60000010000 */
[----:B------:R-:W-:Y:S02]  /*cd70*/  FSETP.NE.FTZ.AND P3, PT, R11, RZ, PT ;  /* 0x000000ff0b00720b */ /* 0x000fe40003f75000 */
[----:B------:R-:W-:Y:S01]  /*cd80*/  MOV R4, RZ ;  /* 0x000000ff00047202 */ /* 0x000fe20000000f00 */
[----:B---3--:R-:W-:Y:S01]  /*cd90*/  FADD.FTZ R7, R7, R3 ;  /* 0x0000000307077221 */ /* 0x008fe20000010000 */
[----:B------:R-:W-:Y:S02]  /*cda0*/  FSETP.NE.FTZ.AND P2, PT, R9, RZ, PT ;  /* 0x000000ff0900720b */ /* 0x000fe40003f55000 */
[----:B------:R-:W-:Y:S01]  /*cdb0*/  MOV R3, RZ ;  /* 0x000000ff00037202 */ /* 0x000fe20000000f00 */
[----:B----4-:R-:W-:Y:S01]  /*cdc0*/  FADD.FTZ R6, R5, R6 ;  /* 0x0000000605067221 */ /* 0x010fe20000010000 */
[----:B------:R-:W-:-:S04]  /*cdd0*/  FSETP.NE.FTZ.AND P1, PT, R7, RZ, PT ;  /* 0x000000ff0700720b */ /* 0x000fc80003f35000 */
[----:B------:R-:W-:Y:S01]  /*cde0*/  FSETP.NE.FTZ.AND P0, PT, R6, RZ, PT ;  /* 0x000000ff0600720b */ /* 0x000fe20003f15000 */
[----:B------:R-:W1:Y:S08]  /*cdf0*/  @P3 MUFU.RCP R0, R11 ;  /* 0x0000000b00003308 */ /* 0x000e700000001000 */
[----:B------:R-:W2:Y:S04]  /*ce00*/  @P1 MUFU.RCP R3, R7 ;  /* 0x0000000700031308 */ /* 0x000ea80000001000 */
[----:B------:R-:W-:Y:S01]  /*ce10*/  @P0 MOV R8, 0x3f317218 ;  /* 0x3f31721800080802 */ /* 0x000fe20000000f00 */
[----:B-1----:R-:W-:-:S03]  /*ce20*/  FMUL.FTZ R148, R0, R148 ;  /* 0x0000009400947220 */ /* 0x002fc60000410000 */
[----:B------:R-:W1:Y:S01]  /*ce30*/  @P2 MUFU.RCP R4, R9 ;  /* 0x0000000900042308 */ /* 0x000e620000001000 */
[C---:B------:R-:W-:Y:S02]  /*ce40*/  FMUL.FTZ R58, R0.reuse, R149 ;  /* 0x00000095003a7220 */ /* 0x040fe40000410000 */
[C---:B------:R-:W-:Y:S02]  /*ce50*/  FMUL.FTZ R156, R0.reuse, R156 ;  /* 0x0000009c009c7220 */ /* 0x040fe40000410000 */
[C---:B------:R-:W-:Y:S02]  /*ce60*/  FMUL.FTZ R157, R0.reuse, R157 ;  /* 0x0000009d009d7220 */ /* 0x040fe40000410000 */
[C---:B------:R-:W-:Y:S01]  /*ce70*/  FMUL.FTZ R160, R0.reuse, R160 ;  /* 0x000000a000a07220 */ /* 0x040fe20000410000 */
[----:B------:R-:W-:Y:S01]  /*ce80*/  @P3 MUFU.LG2 R11, R11 ;  /* 0x0000000b000b3308 */ /* 0x000fe20000000c00 */
[C---:B------:R-:W-:Y:S02]  /*ce90*/  FMUL.FTZ R52, R0.reuse, R161 ;  /* 0x000000a100347220 */ /* 0x040fe40000410000 */
[----:B------:R-:W-:-:S02]  /*cea0*/  FMUL.FTZ R172, R0, R172 ;  /* 0x000000ac00ac7220 */ /* 0x000fc40000410000 */
[C---:B------:R-:W-:Y:S02]  /*ceb0*/  FMUL.FTZ R173, R0.reuse, R173 ;  /* 0x000000ad00ad7220 */ /* 0x040fe40000410000 */
[C---:B------:R-:W-:Y:S01]  /*cec0*/  FMUL.FTZ R176, R0.reuse, R176 ;  /* 0x000000b000b07220 */ /* 0x040fe20000410000 */
[----:B------:R-:W-:Y:S01]  /*ced0*/  @P2 MUFU.LG2 R9, R9 ;  /* 0x0000000900092308 */ /* 0x000fe20000000c00 */
[C---:B------:R-:W-:Y:S02]  /*cee0*/  FMUL.FTZ R50, R0.reuse, R177 ;  /* 0x000000b100327220 */ /* 0x040fe40000410000 */
[C---:B------:R-:W-:Y:S02]  /*cef0*/  FMUL.FTZ R188, R0.reuse, R188 ;  /* 0x000000bc00bc7220 */ /* 0x040fe40000410000 */
[C---:B------:R-:W-:Y:S02]  /*cf00*/  FMUL.FTZ R46, R0.reuse, R189 ;  /* 0x000000bd002e7220 */ /* 0x040fe40000410000 */
[C---:B------:R-:W-:Y:S01]  /*cf10*/  FMUL.FTZ R192, R0.reuse, R192 ;  /* 0x000000c000c07220 */ /* 0x040fe20000410000 */
[----:B------:R-:W-:Y:S01]  /*cf20*/  @P1 MUFU.LG2 R7, R7 ;  /* 0x0000000700071308 */ /* 0x000fe20000000c00 */
        /* <DEDUP_REMOVED lines=19> */
[----:B------:R-:W-:Y:S01]  /*d060*/  MOV R0, RZ ;  /* 0x000000ff00007202 */ /* 0x000fe20000000f00 */
[----:B--2---:R-:W-:-:S02]  /*d070*/  FMUL.FTZ R144, R3, R144 ;  /* 0x0000009003907220 */ /* 0x004fc40000410000 */
[C---:B------:R-:W-:Y:S02]  /*d080*/  FMUL.FTZ R59, R3.reuse, R145 ;  /* 0x00000091033b7220 */ /* 0x040fe40000410000 */
[C---:B------:R-:W-:Y:S01]  /*d090*/  FMUL.FTZ R152, R3.reuse, R152 ;  /* 0x0000009803987220 */ /* 0x040fe20000410000 */
[----:B------:R-:W2:Y:S01]  /*d0a0*/  @P0 MUFU.RCP R0, R6 ;  /* 0x0000000600000308 */ /* 0x000ea20000001000 */
[C---:B------:R-:W-:Y:S02]  /*d0b0*/  FMUL.FTZ R56, R3.reuse, R153 ;  /* 0x0000009903387220 */ /* 0x040fe40000410000 */
[C---:B------:R-:W-:Y:S02]  /*d0c0*/  FMUL.FTZ R164, R3.reuse, R164 ;  /* 0x000000a403a47220 */ /* 0x040fe40000410000 */
[C---:B------:R-:W-:Y:S02]  /*d0d0*/  FMUL.FTZ R55, R3.reuse, R165 ;  /* 0x000000a503377220 */ /* 0x040fe40000410000 */
[C---:B------:R-:W-:Y:S01]  /*d0e0*/  FMUL.FTZ R168, R3.reuse, R168 ;  /* 0x000000a803a87220 */ /* 0x040fe20000410000 */
[----:B------:R-:W3:Y:S01]  /*d0f0*/  @P0 MUFU.LG2 R6, R6 ;  /* 0x0000000600060308 */ /* 0x000ee20000000c00 */
        /* <DEDUP_REMOVED lines=25> */
[----:B------:R-:W-:Y:S01]  /*d290*/  @P2 MOV R3, 0x3f317218 ;  /* 0x3f31721800032802 */ /* 0x000fe20000000f00 */
[----:B-1----:R-:W-:-:S02]  /*d2a0*/  FMUL.FTZ R150, R4, R150 ;  /* 0x0000009604967220 */ /* 0x002fc40000410000 */
        /* <DEDUP_REMOVED lines=32> */
[C---:B--2---:R-:W-:Y:S02]  /*d4b0*/  FMUL.FTZ R146, R0.reuse, R146 ;  /* 0x0000009200927220 */ /* 0x044fe40000410000 */
        /* <DEDUP_REMOVED lines=30> */
[----:B------:R-:W-:Y:S01]  /*d6a0*/  FMUL.FTZ R14, R0, R127 ;  /* 0x0000007f000e7220 */ /* 0x000fe20000410000 */
[----:B------:R-:W-:Y:S01]  /*d6b0*/  @P1 MOV R0, 0x3f317218 ;  /* 0x3f31721800001802 */ /* 0x000fe20000000f00 */
[----:B------:R-:W-:Y:S02]  /*d6c0*/  @P2 FMUL.FTZ R5, R3, c[0x0][0x2d0] ;  /* 0x0000b40003052a20 */ /* 0x000fe40000410000 */
[----:B------:R-:W-:Y:S02]  /*d6d0*/  @P3 FMUL.FTZ R10, R4, c[0x0][0x2d0] ;  /* 0x0000b400040a3a20 */ /* 0x000fe40000410000 */
[----:B------:R-:W-:-:S02]  /*d6e0*/  @P1 FMUL.FTZ R3, R0, c[0x0][0x2d0] ;  /* 0x0000b40000031a20 */ /* 0x000fc40000410000 */
[----:B------:R-:W-:Y:S02]  /*d6f0*/  @P3 FMUL.FTZ R11, R11, 0.69314718246459960938 ;  /* 0x3f3172180b0b3820 */ /* 0x000fe40000410000 */
[----:B------:R-:W-:Y:S02]  /*d700*/  @P2 FMUL.FTZ R9, R9, 0.69314718246459960938 ;  /* 0x3f31721809092820 */ /* 0x000fe40000410000 */
[----:B------:R-:W-:Y:S02]  /*d710*/  @P1 FMUL.FTZ R7, R7, 0.69314718246459960938 ;  /* 0x3f31721807071820 */ /* 0x000fe40000410000 */
[----:B---3--:R-:W-:Y:S02]  /*d720*/  @P0 FMUL.FTZ R4, R6, 0.69314718246459960938 ;  /* 0x3f31721806040820 */ /* 0x008fe40000410000 */
[----:B------:R-:W-:Y:S02]  /*d730*/  @P0 FMUL.FTZ R0, R8, c[0x0][0x2d0] ;  /* 0x0000b40008000a20 */ /* 0x000fe40000410000 */
[----:B------:R-:W-:-:S02]  /*d740*/  @P3 FFMA.FTZ R62, R10, R139, R11 ;  /* 0x0000008b0a3e3223 */ /* 0x000fc4000001000b */
[----:B------:R-:W-:Y:S02]  /*d750*/  @P2 FFMA.FTZ R63, R5, R138, R9 ;  /* 0x0000008a053f2223 */ /* 0x000fe40000010009 */
[----:B------:R-:W-:Y:S02]  /*d760*/  @P1 FFMA.FTZ R64, R3, R137, R7 ;  /* 0x0000008903401223 */ /* 0x000fe40000010007 */
[----:B------:R-:W-:Y:S02]  /*d770*/  @P0 FFMA.FTZ R65, R0, R2, R4 ;  /* 0x0000000200410223 */ /* 0x000fe40000010004 */
.L_x_738:
        /* <DEDUP_REMOVED lines=72> */
[----:B------:R1:W-:Y:S01]  /*dc00*/  STS [R2], R7 ;  /* 0x0000000702007388 */ /* 0x0003e20000000800 */
        /* <DEDUP_REMOVED lines=18> */
[----:B-1----:R-:W-:Y:S01]  /*dd30*/  IMAD.MOV.U32 R7, RZ, RZ, 0x40 ;  /* 0x00000040ff077424 */ /* 0x002fe200078e00ff */
[----:B------:R-:W-:Y:S02]  /*dd40*/  F2FP.PACK_AB R29, R29, R90 ;  /* 0x0000005a1d1d723e */ /* 0x000fe400000000ff */
[----:B------:R-:W-:Y:S01]  /*dd50*/  STS [R3+0x480], R51 ;  /* 0x0004803303007388 */ /* 0x000fe20000000800 */
[----:B------:R-:W-:Y:S02]  /*dd60*/  F2FP.PACK_AB R26, R26, R92 ;  /* 0x0000005c1a1a723e */ /* 0x000fe400000000ff */
[----:B------:R-:W-:Y:S01]  /*dd70*/  SEL R7, R7, 0xffffffc0, !P2 ;  /* 0xffffffc007077807 */ /* 0x000fe20005000000 */
[----:B------:R1:W-:Y:S01]  /*dd80*/  STS [R4+0x400], R6 ;  /* 0x0004000604007388 */ /* 0x0003e20000000800 */
        /* <DEDUP_REMOVED lines=17> */
[----:B-1----:R-:W-:Y:S01]  /*dea0*/  IMAD.IADD R6, R0, 0x1, R7 ;  /* 0x0000000100067824 */ /* 0x002fe200078e0207 */
[----:B-----5:R-:W-:-:S02]  /*deb0*/  F2FP.PACK_AB R9, R131, R130 ;  /* 0x000000828309723e */ /* 0x020fc400000000ff */
[----:B------:R-:W-:Y:S01]  /*dec0*/  F2FP.PACK_AB R11, R121, R120 ;  /* 0x00000078790b723e */ /* 0x000fe200000000ff */
[----:B--2---:R-:W-:Y:S01]  /*ded0*/  IMAD.IADD R8, R7, 0x1, R2 ;  /* 0x0000000107087824 */ /* 0x004fe200078e0202 */
[----:B------:R-:W-:Y:S01]  /*dee0*/  STS [R6+0x80], R50 ;  /* 0x0000803206007388 */ /* 0x000fe20000000800 */
[----:B------:R-:W-:Y:S02]  /*def0*/  F2FP.PACK_AB R16, R16, R122 ;  /* 0x0000007a1010723e */ /* 0x000fe400000000ff */
[----:B------:R-:W-:Y:S01]  /*df00*/  F2FP.PACK_AB R15, R15, R124 ;  /* 0x0000007c0f0f723e */ /* 0x000fe200000000ff */
[----:B------:R-:W-:Y:S01]  /*df10*/  STS [R6+0x480], R49 ;  /* 0x0004803106007388 */ /* 0x000fe20000000800 */
[----:B------:R-:W-:Y:S02]  /*df20*/  F2FP.PACK_AB R14, R14, R126 ;  /* 0x0000007e0e0e723e */ /* 0x000fe400000000ff */
[----:B------:R-:W-:Y:S01]  /*df30*/  PLOP3.LUT P1, PT, PT, PT, UP1, 0x80, 0x0 ;  /* 0x000000000000781c */ /* 0x000fe20003f2f018 */
[----:B------:R1:W-:Y:S04]  /*df40*/  STS [R8+0x400], R5 ;  /* 0x0004000508007388 */ /* 0x0003e80000000800 */
[----:B------:R-:W-:Y:S04]  /*df50*/  STS [R8], R46 ;  /* 0x0000002e08007388 */ /* 0x000fe80000000800 */
[----:B------:R-:W-:Y:S04]  /*df60*/  STS [R6+0x2080], R48 ;  /* 0x0020803006007388 */ /* 0x000fe80000000800 */
[----:B------:R-:W-:Y:S04]  /*df70*/  STS [R6+0x2480], R182 ;  /* 0x002480b606007388 */ /* 0x000fe80000000800 */
[----:B------:R-:W-:Y:S04]  /*df80*/  STS [R8+0x2000], R47 ;  /* 0x0020002f08007388 */ /* 0x000fe80000000800 */
[----:B------:R-:W-:Y:S01]  /*df90*/  STS [R8+0x2400], R186 ;  /* 0x002400ba08007388 */ /* 0x000fe20000000800 */
[----:B-1----:R-:W-:-:S02]  /*dfa0*/  IMAD.IADD R5, R7, 0x1, R3 ;  /* 0x0000000107057824 */ /* 0x002fc400078e0203 */
        /* <DEDUP_REMOVED lines=37> */
[----:B------:R3:W-:Y:S04]  /*e200*/  STS [R5+0x6080], R11 ;  /* 0x0060800b05007388 */ /* 0x0007e80000000800 */
[----:B------:R3:W-:Y:S01]  /*e210*/  STS [R5+0x6480], R16 ;  /* 0x0064801005007388 */ /* 0x0007e20000000800 */
[----:B-1----:R-:W-:-:S03]  /*e220*/  IMAD.U32 R8, RZ, RZ, UR4 ;  /* 0x00000004ff087e24 */ /* 0x002fc6000f8e00ff */
[----:B------:R3:W-:Y:S04]  /*e230*/  STS [R7+0x6000], R15 ;  /* 0x0060000f07007388 */ /* 0x0007e80000000800 */
[----:B------:R3:W-:Y:S01]  /*e240*/  STS [R7+0x6400], R14 ;  /* 0x0064000e07007388 */ /* 0x0007e20000000800 */
[----:B--2---:R-:W-:-:S03]  /*e250*/  IMAD.U32 R9, RZ, RZ, UR5 ;  /* 0x00000005ff097e24 */ /* 0x004fc6000f8e00ff */
        /* <DEDUP_REMOVED lines=23> */
.L_x_759:
[----:B---3--:R-:W-:Y:S01]  /*e3d0*/  LOP3.LUT R0, R61, 0xffffffe0, RZ, 0xc0, !PT ;  /* 0xffffffe03d007812 */ /* 0x008fe200078ec0ff */
[----:B------:R-:W-:Y:S01]  /*e3e0*/  IMAD.MOV.U32 R2, RZ, RZ, c[0x0][0x4e8] ;  /* 0x00013a00ff027624 */ /* 0x000fe200078e00ff */
[----:B------:R-:W-:Y:S01]  /*e3f0*/  SHF.R.S32.HI R3, RZ, 0x1f, R60 ;  /* 0x0000001fff037819 */ /* 0x000fe2000001143c */
[----:B------:R-:W1:Y:S01]  /*e400*/  S2R R76, SR_CTAID.X ;  /* 0x00000000004c7919 */ /* 0x000e620000002500 */
[----:B------:R-:W-:Y:S01]  /*e410*/  ULDC.64 UR4, c[0x0][0x490] ;  /* 0x0001240000047ab9 */ /* 0x000fe20000000a00 */
[----:B------:R-:W-:Y:S01]  /*e420*/  IMAD.IADD R5, R67, 0x1, -R0 ;  /* 0x0000000143057824 */ /* 0x000fe200078e0a00 */
[----:B------:R-:W-:Y:S01]  /*e430*/  LEA.HI R0, R32, R32, RZ, 0x1 ;  /* 0x0000002020007211 */ /* 0x000fe200078f08ff */
[----:B------:R-:W-:Y:S01]  /*e440*/  USHF.R.S32.HI UR7, URZ, 0x1f, UR10 ;  /* 0x0000001f3f077899 */ /* 0x000fe2000801140a */
[----:B------:R-:W-:Y:S01]  /*e450*/  LEA.HI R3, R3, R60, RZ, 0x2 ;  /* 0x0000003c03037211 */ /* 0x000fe200078f10ff */
[----:B------:R-:W-:Y:S01]  /*e460*/  UIMAD UR6, UR9, UR4, URZ ;  /* 0x00000004090672a4 */ /* 0x000fe2000f8e023f */
[----:B------:R-:W-:Y:S01]  /*e470*/  SHF.R.S32.HI R6, RZ, 0x1f, R5 ;  /* 0x0000001fff067819 */ /* 0x000fe20000011405 */
[----:B------:R-:W-:Y:S01]  /*e480*/  UMOV UR18, UR14 ;  /* 0x0000000e00127c82 */ /* 0x000fe20008000000 */
[----:B------:R-:W-:Y:S01]  /*e490*/  ISETP.NE.AND P2, PT, R2, 0x1, PT ;  /* 0x000000010200780c */ /* 0x000fe20003f45270 */
[C---:B------:R-:W-:Y:S01]  /*e4a0*/  IMAD.SHL.U32 R2, R0.reuse, 0x20, RZ ;  /* 0x0000002000027824 */ /* 0x040fe200078e00ff */
[----:B------:R-:W-:Y:S01]  /*e4b0*/  LOP3.LUT R4, R0, 0x1ffffffe, RZ, 0xc0, !PT ;  /* 0x1ffffffe00047812 */ /* 0x000fe200078ec0ff */
[----:B------:R-:W-:Y:S01]  /*e4c0*/  UMOV UR19, UR15 ;  /* 0x0000000f00137c82 */ /* 0x000fe20008000000 */
[----:B------:R-:W-:Y:S01]  /*e4d0*/  LOP3.LUT R3, R3, 0xffffffc, RZ, 0xc0, !PT ;  /* 0x0ffffffc03037812 */ /* 0x000fe200078ec0ff */
[----:B------:R-:W-:Y:S01]  /*e4e0*/  USEL UR11, UR10, URZ, !UP1 ;  /* 0x0000003f0a0b7287 */ /* 0x000fe2000c800000 */
[----:B------:R-:W-:Y:S01]  /*e4f0*/  LEA.HI R0, R6, R5, RZ, 0x2 ;  /* 0x0000000506007211 */ /* 0x000fe200078f10ff */
[----:B------:R-:W-:Y:S01]  /*e500*/  IMAD.IADD R4, R32, 0x1, -R4 ;  /* 0x0000000120047824 */ /* 0x000fe200078e0a04 */
[----:B------:R-:W-:Y:S01]  /*e510*/  LOP3.LUT R2, R2, 0xffffffc0, RZ, 0xc0, !PT ;  /* 0xffffffc002027812 */ /* 0x000fe200078ec0ff */
[----:B------:R-:W-:Y:S01]  /*e520*/  IMAD.IADD R3, R60, 0x1, -R3 ;  /* 0x000000013c037824 */ /* 0x000fe200078e0a03 */
[----:B------:R-:W-:Y:S01]  /*e530*/  SHF.R.S32.HI R0, RZ, 0x2, R0 ;  /* 0x00000002ff007819 */ /* 0x000fe20000011400 */
[----:B------:R-:W-:Y:S01]  /*e540*/  USEL UR10, UR7, URZ, !UP1 ;  /* 0x0000003f070a7287 */ /* 0x000fe2000c800000 */
[----:B------:R-:W-:Y:S01]  /*e550*/  LOP3.LUT P0, RZ, R5, 0x3, RZ, 0xc0, !PT ;  /* 0x0000000305ff7812 */ /* 0x000fe2000780c0ff */
[----:B------:R-:W-:Y:S01]  /*e560*/  IMAD R2, R4, 0x8, R2 ;  /* 0x0000000804027824 */ /* 0x000fe200078e0202 */
[----:B------:R-:W-:Y:S01]  /*e570*/  UIMAD.WIDE.U32 UR18, UR8, UR4, UR18 ;  /* 0x00000004081272a5 */ /* 0x000fe2000f8e0012 */
[----:B------:R-:W-:Y:S01]  /*e580*/  IMAD R15, R3, 0x10, R0 ;  /* 0x00000010030f7824 */ /* 0x000fe200078e0200 */
[----:B------:R-:W-:Y:S01]  /*e590*/  UIMAD UR6, UR8, UR5, UR6 ;  /* 0x00000005080672a4 */ /* 0x000fe2000f8e0206 */
[-C--:B------:R-:W-:Y:S01]  /*e5a0*/  LEA.HI R4, R66, R67.reuse, RZ, 0x3 ;  /* 0x0000004342047211 */ /* 0x080fe200078f18ff */
[----:B-----5:R-:W-:Y:S01]  /*e5b0*/  IMAD R17, R17, c[0x0][0x4e8], RZ ;  /* 0x00013a0011117a24 */ /* 0x020fe200078e02ff */
[----:B------:R-:W-:Y:S01]  /*e5c0*/  ULDC.64 UR4, c[0x0][0x498] ;  /* 0x0001260000047ab9 */ /* 0x000fe20000000a00 */
[----:B------:R-:W-:Y:S01]  /*e5d0*/  IMAD.IADD R2, R15, 0x1, R2 ;  /* 0x000000010f027824 */ /* 0x000fe200078e0202 */
[----:B------:R-:W-:Y:S01]  /*e5e0*/  UIMAD UR16, UR10, UR4, URZ ;  /* 0x000000040a1072a4 */ /* 0x000fe2000f8e023f */
[----:B------:R-:W-:Y:S01]  /*e5f0*/  LOP3.LUT R6, R4, 0xfffffff8, RZ, 0xc0, !PT ;  /* 0xfffffff804067812 */ /* 0x000fe200078ec0ff */
[----:B------:R-:W-:Y:S01]  /*e600*/  UIADD3 UR19, UR19, UR6, URZ ;  /* 0x0000000613137290 */ /* 0x000fe2000fffe03f */
[----:B-1----:R-:W-:Y:S01]  /*e610*/  IMAD R2, R76, 0x80, R2 ;  /* 0x000000804c027824 */ /* 0x002fe200078e0202 */
[----:B------:R-:W-:Y:S01]  /*e620*/  UIMAD UR16, UR11, UR5, UR16 ;  /* 0x000000050b1072a4 */ /* 0x000fe2000f8e0210 */
[----:B------:R-:W-:Y:S01]  /*e630*/  SHF.R.S32.HI R19, RZ, 0x3, R4 ;  /* 0x00000003ff137819 */ /* 0x000fe20000011404 */
[----:B------:R-:W-:Y:S01]  /*e640*/  UIMAD.WIDE.U32 UR18, UR11, UR4, UR18 ;  /* 0x000000040b1272a5 */ /* 0x000fe2000f8e0012 */
[----:B------:R-:W-:Y:S01]  /*e650*/  @P2 IMAD.HI.U32 R3, R2, c[0x0][0x4ec], RZ ;  /* 0x00013b0002032a27 */ /* 0x000fe200078e00ff */
[----:B------:R-:W-:Y:S01]  /*e660*/  ULDC.64 UR6, c[0x0][0x3a0] ;  /* 0x0000e80000067ab9 */ /* 0x000fe20000000a00 */
[----:B------:R-:W-:Y:S01]  /*e670*/  LEA.HI R21, R66, R67, RZ, 0x6 ;  /* 0x0000004342157211 */ /* 0x000fe200078f30ff */
[----:B------:R-:W-:Y:S01]  /*e680*/  ULDC.64 UR4, c[0x0][0x3e8] ;  /* 0x0000fa0000047ab9 */ /* 0x000fe20000000a00 */
[----:B------:R-:W-:Y:S01]  /*e690*/  IMAD.MOV.U32 R0, RZ, RZ, R2 ;  /* 0x000000ffff007224 */ /* 0x000fe200078e0002 */
[----:B------:R-:W-:Y:S01]  /*e6a0*/  @P2 SHF.R.U32.HI R0, RZ, c[0x0][0x4f0], R3 ;  /* 0x00013c00ff002a19 */ /* 0x000fe20000011603 */
[----:B------:R-:W-:Y:S01]  /*e6b0*/  IMAD.IADD R6, R67, 0x1, -R6 ;  /* 0x0000000143067824 */ /* 0x000fe200078e0a06 */
[----:B------:R-:W-:Y:S01]  /*e6c0*/  UIMAD UR9, UR9, UR4, URZ ;  /* 0x00000004090972a4 */ /* 0x000fe2000f8e023f */
[----:B------:R-:W-:Y:S01]  /*e6d0*/  IMAD R15, R76, 0x80, R15 ;  /* 0x000000804c0f7824 */ /* 0x000fe200078e020f */
[----:B------:R-:W-:Y:S01]  /*e6e0*/  IADD3 R8, P1, R0, UR18, RZ ;  /* 0x0000001200087c10 */ /* 0x000fe2000ff3e0ff */
[----:B------:R-:W-:Y:S01]  /*e6f0*/  IMAD.MOV R3, RZ, RZ, -R0 ;  /* 0x000000ffff037224 */ /* 0x000fe200078e0a00 */
[----:B------:R-:W-:Y:S01]  /*e700*/  UIMAD UR5, UR8, UR5, UR9 ;  /* 0x00000005080572a4 */ /* 0x000fe2000f8e0209 */
[----:B------:R-:W-:Y:S01]  /*e710*/  BSSY B0, `(.L_x_760) ;  /* 0x0000069000007945 */ /* 0x000fe20003800000 */
[----:B------:R-:W-:Y:S01]  /*e720*/  ISETP.GE.OR P3, PT, R15, R17, P0 ;  /* 0x000000110f00720c */ /* 0x000fe20000766670 */
[----:B------:R-:W-:Y:S01]  /*e730*/  IMAD R5, R3, c[0x0][0x4e8], R2 ;  /* 0x00013a0003057a24 */ /* 0x000fe200078e0202 */
[----:B------:R-:W-:Y:S01]  /*e740*/  SHF.R.S32.HI R3, RZ, 0x1f, R0 ;  /* 0x0000001fff037819 */ /* 0x000fe20000011400 */
[----:B------:R-:W-:Y:S01]  /*e750*/  IMAD.U32 R2, RZ, RZ, UR16 ;  /* 0x00000010ff027e24 */ /* 0x000fe2000f8e00ff */
[----:B------:R-:W-:Y:S01]  /*e760*/  UIMAD.WIDE.U32 UR16, UR14, UR6, URZ ;  /* 0x000000060e1072a5 */ /* 0x000fe2000f8e003f */
[----:B------:R-:W-:Y:S01]  /*e770*/  IMAD.SHL.U32 R0, R19, 0x40, RZ ;  /* 0x0000004013007824 */ /* 0x000fe200078e00ff */
[----:B------:R-:W-:-:S02]  /*e780*/  UIMAD UR6, UR15, UR6, URZ ;  /* 0x000000060f0672a4 */ /* 0x000fc4000f8e023f */
[----:B------:R-:W-:Y:S02]  /*e790*/  IADD3.X R9, R3, UR19, R2, P1, !PT ;  /* 0x0000001303097c10 */ /* 0x000fe40008ffe402 */
[C---:B------:R-:W-:Y:S01]  /*e7a0*/  LEA R2, R6.reuse, R19, 0x4 ;  /* 0x0000001306027211 */ /* 0x040fe200078e20ff */
[----:B------:R-:W-:Y:S01]  /*e7b0*/  IMAD.SHL.U32 R6, R6, 0x8, RZ ;  /* 0x0000000806067824 */ /* 0x000fe200078e00ff */
[----:B------:R-:W-:Y:S01]  /*e7c0*/  LOP3.LUT R0, R0, 0x1c0, RZ, 0xc0, !PT ;  /* 0x000001c000007812 */ /* 0x000fe200078ec0ff */
[----:B------:R-:W-:Y:S02]  /*e7d0*/  UIMAD UR6, UR14, UR7, UR6 ;  /* 0x000000070e0672a4 */ /* 0x000fe4000f8e0206 */
[----:B------:R-:W-:Y:S01]  /*e7e0*/  IMAD R4, R76, 0x80, R2 ;  /* 0x000000804c047824 */ /* 0x000fe200078e0202 */
[----:B------:R-:W-:Y:S01]  /*e7f0*/  SHF.R.U32.HI R7, RZ, 0x3, R0 ;  /* 0x00000003ff077819 */ /* 0x000fe20000011600 */
[----:B------:R-:W-:Y:S01]  /*e800*/  UIADD3 UR7, UR17, UR6, URZ ;  /* 0x0000000611077290 */ /* 0x000fe2000fffe03f */
[----:B------:R-:W-:Y:S01]  /*e810*/  LOP3.LUT R0, R0, 0x38, R6, 0xf8, !PT ;  /* 0x0000003800007812 */ /* 0x000fe200078ef806 */
[----:B------:R-:W-:Y:S01]  /*e820*/  @P2 IMAD.HI.U32 R3, R4, c[0x0][0x4ec], RZ ;  /* 0x00013b0004032a27 */ /* 0x000fe200078e00ff */
[----:B------:R-:W-:Y:S01]  /*e830*/  SHF.R.S32.HI R2, RZ, 0x1f, R5 ;  /* 0x0000001fff027819 */ /* 0x000fe20000011405 */
[----:B------:R-:W-:Y:S01]  /*e840*/  UMOV UR6, UR16 ;  /* 0x0000001000067c82 */ /* 0x000fe20008000000 */
[----:B------:R-:W-:Y:S01]  /*e850*/  LOP3.LUT R20, R0, R7, RZ, 0x3c, !PT ;  /* 0x0000000700147212 */ /* 0x000fe200078e3cff */
[----:B------:R-:W-:Y:S01]  /*e860*/  UIMAD.WIDE.U32 UR8, UR8, UR4, UR6 ;  /* 0x00000004080872a5 */ /* 0x000fe2000f8e0006 */
[----:B------:R-:W-:Y:S01]  /*e870*/  IMAD.MOV.U32 R14, RZ, RZ, R4 ;  /* 0x000000ffff0e7224 */ /* 0x000fe200078e0004 */
[----:B------:R-:W-:Y:S01]  /*e880*/  @P2 SHF.R.U32.HI R14, RZ, c[0x0][0x4f0], R3 ;  /* 0x00013c00ff0e2a19 */ /* 0x000fe20000011603 */
[----:B------:R-:W-:Y:S01]  /*e890*/  IMAD R0, R2, c[0x0][0x488], RZ ;  /* 0x0001220002007a24 */ /* 0x000fe200078e02ff */
[----:B------:R-:W-:Y:S01]  /*e8a0*/  UIADD3 UR9, UR9, UR5, URZ ;  /* 0x0000000509097290 */ /* 0x000fe2000fffe03f */
[----:B------:R-:W-:Y:S01]  /*e8b0*/  IMAD.WIDE.U32 R2, R5, c[0x0][0x488], R8 ;  /* 0x0001220005027a25 */ /* 0x000fe200078e0008 */
[----:B------:R-:W-:Y:S01]  /*e8c0*/  IADD3 R8, R15, 0x8, RZ ;  /* 0x000000080f087810 */ /* 0x000fe20007ffe0ff */
[----:B------:R-:W-:Y:S01]  /*e8d0*/  ULDC.64 UR4, c[0x0][0x3f0] ;  /* 0x0000fc0000047ab9 */ /* 0x000fe20000000a00 */
[----:B------:R-:W-:Y:S01]  /*e8e0*/  SHF.R.S32.HI R9, RZ, 0x1f, R14 ;  /* 0x0000001fff097819 */ /* 0x000fe2000001140e */
[----:B------:R-:W-:Y:S01]  /*e8f0*/  IMAD R0, R5, c[0x0][0x48c], R0 ;  /* 0x0001230005007a24 */ /* 0x000fe200078e0200 */
[----:B------:R-:W-:Y:S01]  /*e900*/  UIMAD UR10, UR10, UR4, URZ ;  /* 0x000000040a0a72a4 */ /* 0x000fe2000f8e023f */
[----:B------:R-:W-:Y:S01]  /*e910*/  LEA R5, P1, R2, c[0x0][0x450], 0x2 ;  /* 0x0001140002057a11 */ /* 0x000fe200078210ff */
[----:B------:R-:W-:Y:S01]  /*e920*/  UIMAD.WIDE.U32 UR8, UR11, UR4, UR8 ;  /* 0x000000040b0872a5 */ /* 0x000fe2000f8e0008 */
[----:B------:R-:W-:Y:S01]  /*e930*/  IMAD.IADD R0, R3, 0x1, R0 ;  /* 0x0000000103007824 */ /* 0x000fe200078e0200 */
[----:B------:R-:W-:Y:S01]  /*e940*/  UIMAD UR5, UR11, UR5, UR10 ;  /* 0x000000050b0572a4 */ /* 0x000fe2000f8e020a */
[----:B------:R-:W-:Y:S01]  /*e950*/  IMAD.MOV R7, RZ, RZ, -R14 ;  /* 0x000000ffff077224 */ /* 0x000fe200078e0a0e */
[----:B------:R-:W-:Y:S01]  /*e960*/  ISETP.GE.OR P2, PT, R8, R17, P0 ;  /* 0x000000110800720c */ /* 0x000fe20000746670 */
[----:B------:R-:W-:Y:S01]  /*e970*/  IMAD R16, R9, c[0x0][0x3e0], RZ ;  /* 0x0000f80009107a24 */ /* 0x000fe200078e02ff */
[----:B------:R-:W-:Y:S01]  /*e980*/  LEA.HI.X R0, R2, c[0x0][0x454], R0, 0x2, P1 ;  /* 0x0001150002007a11 */ /* 0x000fe200008f1400 */
[----:B------:R-:W-:Y:S01]  /*e990*/  UIADD3 UR5, UR9, UR5, URZ ;  /* 0x0000000509057290 */ /* 0x000fe2000fffe03f */
[----:B------:R-:W-:Y:S01]  /*e9a0*/  SHFL.IDX PT, R10, R5, RZ, 0x1c1f ;  /* 0x001c1fff050a7589 */ /* 0x000fe200000e0000 */
[----:B------:R-:W-:Y:S01]  /*e9b0*/  IMAD R7, R7, c[0x0][0x4e8], R4 ;  /* 0x00013a0007077a24 */ /* 0x000fe200078e0204 */
[----:B------:R-:W-:Y:S01]  /*e9c0*/  MOV R3, UR9 ;  /* 0x0000000900037c02 */ /* 0x000fe20008000f00 */
[----:B------:R-:W-:Y:S01]  /*e9d0*/  IMAD.U32 R2, RZ, RZ, UR8 ;  /* 0x00000008ff027e24 */ /* 0x000fe2000f8e00ff */
[----:B------:R-:W1:Y:S01]  /*e9e0*/  SHFL.IDX PT, R11, R0, RZ, 0x1c1f ;  /* 0x001c1fff000b7589 */ /* 0x000e6200000e0000 */
[----:B------:R-:W-:-:S02]  /*e9f0*/  IMAD.U32 R3, RZ, RZ, UR5 ;  /* 0x00000005ff037e24 */ /* 0x000fc4000f8e00ff */
[C---:B------:R-:W-:Y:S01]  /*ea00*/  IMAD R18, R14.reuse, c[0x0][0x3e4], R16 ;  /* 0x0000f9000e127a24 */ /* 0x040fe200078e0210 */
[----:B------:R-:W-:Y:S01]  /*ea10*/  SHFL.IDX PT, R8, R5, 0x1, 0x1c1f ;  /* 0x003c1f0005087f89 */ /* 0x000fe200000e0000 */
[----:B------:R-:W-:Y:S01]  /*ea20*/  IMAD.WIDE.U32 R2, R14, c[0x0][0x3e0], R2 ;  /* 0x0000f8000e027a25 */ /* 0x000fe200078e0002 */
[C---:B------:R-:W-:Y:S02]  /*ea30*/  IADD3 R14, R15.reuse, 0x40, RZ ;  /* 0x000000400f0e7810 */ /* 0x040fe40007ffe0ff */
[----:B------:R-:W2:Y:S01]  /*ea40*/  SHFL.IDX PT, R9, R0, 0x1, 0x1c1f ;  /* 0x003c1f0000097f89 */ /* 0x000ea200000e0000 */
[----:B------:R-:W-:Y:S01]  /*ea50*/  IADD3 R15, R15, 0x48, RZ ;  /* 0x000000480f0f7810 */ /* 0x000fe20007ffe0ff */
[----:B------:R-:W-:Y:S01]  /*ea60*/  IMAD.SHL.U32 R16, R21, 0x8, RZ ;  /* 0x0000000815107824 */ /* 0x000fe200078e00ff */
[-C--:B------:R-:W-:Y:S01]  /*ea70*/  ISETP.GE.OR P1, PT, R14, R17.reuse, P0 ;  /* 0x000000110e00720c */ /* 0x080fe20000726670 */
[----:B------:R-:W-:Y:S01]  /*ea80*/  SHFL.IDX PT, R12, R5, 0x2, 0x1c1f ;  /* 0x005c1f00050c7f89 */ /* 0x000fe200000e0000 */
[----:B------:R-:W-:Y:S01]  /*ea90*/  ISETP.GE.OR P0, PT, R15, R17, P0 ;  /* 0x000000110f00720c */ /* 0x000fe20000706670 */
[----:B------:R-:W-:Y:S01]  /*eaa0*/  IMAD.IADD R3, R3, 0x1, R18 ;  /* 0x0000000103037824 */ /* 0x000fe200078e0212 */
[----:B------:R-:W-:Y:S01]  /*eab0*/  LOP3.LUT R15, R20, 0x7ffffe00, R16, 0xf8, !PT ;  /* 0x7ffffe00140f7812 */ /* 0x000fe200078ef810 */
[----:B------:R-:W3:Y:S02]  /*eac0*/  SHFL.IDX PT, R13, R0, 0x2, 0x1c1f ;  /* 0x005c1f00000d7f89 */ /* 0x000ee400000e0000 */
[----:B------:R-:W-:-:S02]  /*ead0*/  IMAD.WIDE.U32 R2, R7, c[0x0][0x3d8], R2 ;  /* 0x0000f60007027a25 */ /* 0x000fc400078e0002 */
[----:B------:R-:W-:Y:S04]  /*eae0*/  SHFL.IDX PT, R4, R5, 0x3, 0x1c1f ;  /* 0x007c1f0005047f89 */ /* 0x000fe800000e0000 */
[----:B------:R4:W4:Y:S04]  /*eaf0*/  SHFL.IDX PT, R5, R0, 0x3, 0x1c1f ;  /* 0x007c1f0000057f89 */ /* 0x00092800000e0000 */
[----:B-1----:R1:W-:Y:S04]  /*eb00*/  @!P3 ST.E [R10.64], R62 ;  /* 0x0000003e0a00b985 */ /* 0x0023e8000c10190c */
[----:B--2---:R1:W-:Y:S04]  /*eb10*/  @!P2 ST.E [R8.64], R63 ;  /* 0x0000003f0800a985 */ /* 0x0043e8000c10190c */
[----:B---3--:R1:W-:Y:S01]  /*eb20*/  @!P1 ST.E [R12.64], R64 ;  /* 0x000000400c009985 */ /* 0x0083e2000c10190c */
[----:B----4-:R-:W-:-:S03]  /*eb30*/  SHF.R.S32.HI R0, RZ, 0x1f, R7 ;  /* 0x0000001fff007819 */ /* 0x010fc60000011407 */
[----:B------:R1:W-:Y:S01]  /*eb40*/  @!P0 ST.E [R4.64], R65 ;  /* 0x0000004104008985 */ /* 0x0003e2000c10190c */
[----:B------:R-:W-:Y:S01]  /*eb50*/  LEA R18, P0, R2, c[0x0][0x380], 0x1 ;  /* 0x0000e00002127a11 */ /* 0x000fe200078008ff */
[----:B------:R-:W-:-:S04]  /*eb60*/  IMAD R0, R0, c[0x0][0x3d8], RZ ;  /* 0x0000f60000007a24 */ /* 0x000fc800078e02ff */
[----:B------:R-:W-:Y:S02]  /*eb70*/  IMAD R14, R7, c[0x0][0x3dc], R0 ;  /* 0x0000f700070e7a24 */ /* 0x000fe400078e0200 */
[----:B------:R-:W-:Y:S02]  /*eb80*/  IMAD.SHL.U32 R0, R15, 0x2, RZ ;  /* 0x000000020f007824 */ /* 0x000fe400078e00ff */
[----:B------:R-:W-:Y:S02]  /*eb90*/  IMAD.IADD R3, R3, 0x1, R14 ;  /* 0x0000000103037824 */ /* 0x000fe400078e020e */
[----:B------:R-:W-:Y:S01]  /*eba0*/  IMAD R7, R76, 0x80, R19 ;  /* 0x000000804c077824 */ /* 0x000fe200078e0213 */
[----:B------:R1:W2:Y:S02]  /*ebb0*/  LDS.128 R24, [R0+0x880] ;  /* 0x0008800000187984 */ /* 0x0002a40000000c00 */
[----:B------:R-:W-:Y:S02]  /*ebc0*/  LEA.HI.X R16, R2, c[0x0][0x384], R3, 0x1, P0 ;  /* 0x0000e10002107a11 */ /* 0x000fe400000f0c03 */
[----:B------:R1:W3:Y:S01]  /*ebd0*/  LDS.128 R32, [R0+0x1080] ;  /* 0x0010800000207984 */ /* 0x0002e20000000c00 */
[----:B------:R-:W-:-:S03]  /*ebe0*/  ISETP.GE.AND P0, PT, R7, R17, PT ;  /* 0x000000110700720c */ /* 0x000fc60003f06270 */
        /* <DEDUP_REMOVED lines=12> */
[----:B------:R1:W1:Y:S04]  /*ecb0*/  SHFL.IDX PT, R2, R18, RZ, 0x181f ;  /* 0x00181fff12027589 */ /* 0x00026800000e0000 */
[----:B------:R1:W1:Y:S01]  /*ecc0*/  SHFL.IDX PT, R3, R16, RZ, 0x181f ;  /* 0x00181fff10037589 */ /* 0x00026200000e0000 */
[----:B------:R-:W-:Y:S05]  /*ecd0*/  @P0 BRA `(.L_x_761) ;  /* 0x000000c000000947 */ /* 0x000fea0003800000 */
[----:B-1234-:R-:W1:Y:S01]  /*ece0*/  LDS.128 R12, [R0+0x80] ;  /* 0x00008000000c7984 */ /* 0x01ee620000000c00 */
[----:B------:R-:W-:-:S02]  /*ecf0*/  IADD3 R4, R6, 0x40, RZ ;  /* 0x0000004006047810 */ /* 0x000fc40007ffe0ff */
[----:B------:R-:W-:Y:S01]  /*ed00*/  ISETP.GE.AND P1, PT, R6, c[0x0][0x3c8], PT ;  /* 0x0000f20006007a0c */ /* 0x000fe20003f26270 */
[----:B------:R2:W3:Y:S01]  /*ed10*/  LDS.128 R8, [R0+0x4080] ;  /* 0x0040800000087984 */ /* 0x0004e20000000c00 */
[----:B------:R-:W-:-:S13]  /*ed20*/  ISETP.GE.AND P0, PT, R4, c[0x0][0x3c8], PT ;  /* 0x0000f20004007a0c */ /* 0x000fda0003f06270 */
[----:B--2---:R-:W-:-:S04]  /*ed30*/  @!P0 SHF.R.S32.HI R0, RZ, 0x1f, R4 ;  /* 0x0000001fff008819 */ /* 0x004fc80000011404 */
[----:B------:R-:W-:Y:S01]  /*ed40*/  @!P0 LEA.HI R0, R0, R4, RZ, 0x3 ;  /* 0x0000000400008211 */ /* 0x000fe200078f18ff */
[----:B------:R-:W-:-:S03]  /*ed50*/  @!P1 IMAD.WIDE R4, R6, 0x2, R2 ;  /* 0x0000000206049825 */ /* 0x000fc600078e0202 */
[----:B------:R-:W-:-:S05]  /*ed60*/  @!P0 LOP3.LUT R0, R0, 0xfffffff8, RZ, 0xc0, !PT ;  /* 0xfffffff800008812 */ /* 0x000fca00078ec0ff */
[----:B------:R-:W-:Y:S01]  /*ed70*/  @!P0 IMAD.WIDE R2, R0, 0x2, R2 ;  /* 0x0000000200028825 */ /* 0x000fe200078e0202 */
[----:B-1----:R1:W-:Y:S04]  /*ed80*/  @!P1 ST.E.128 [R4.64], R12 ;  /* 0x0000000c04009985 */ /* 0x0023e8000c101d0c */
[----:B---3--:R1:W-:Y:S02]  /*ed90*/  @!P0 ST.E.128 [R2.64], R8 ;  /* 0x0000000802008985 */ /* 0x0083e4000c101d0c */
.L_x_761:
[----:B--234-:R-:W-:Y:S05]  /*eda0*/  BSYNC B0 ;  /* 0x0000000000007941 */ /* 0x01cfea0003800000 */
.L_x_760:
[----:B-1----:R-:W-:Y:S01]  /*edb0*/  IADD3 R0, R7, 0x10, RZ ;  /* 0x0000001007007810 */ /* 0x002fe20007ffe0ff */
[----:B------:R1:W2:Y:S01]  /*edc0*/  SHFL.IDX PT, R3, R16, 0x1, 0x181f ;  /* 0x00381f0010037f89 */ /* 0x0002a200000e0000 */
[----:B------:R-:W-:Y:S02]  /*edd0*/  BSSY B0, `(.L_x_762) ;  /* 0x000000e000007945 */ /* 0x000fe40003800000 */
[----:B------:R-:W-:Y:S01]  /*ede0*/  ISETP.GE.AND P0, PT, R0, R17, PT ;  /* 0x000000110000720c */ /* 0x000fe20003f06270 */
[----:B------:R1:W3:-:S12]  /*edf0*/  SHFL.IDX PT, R2, R18, 0x1, 0x181f ;  /* 0x00381f0012027f89 */ /* 0x0002d800000e0000 */
[----:B------:R-:W-:Y:S05]  /*ee00*/  @P0 BRA `(.L_x_763) ;  /* 0x000000a000000947 */ /* 0x000fea0003800000 */
[C---:B------:R-:W-:Y:S02]  /*ee10*/  IADD3 R4, R6.reuse, 0x40, RZ ;  /* 0x0000004006047810 */ /* 0x040fe40007ffe0ff */
[----:B------:R-:W-:Y:S02]  /*ee20*/  ISETP.GE.AND P1, PT, R6, c[0x0][0x3c8], PT ;  /* 0x0000f20006007a0c */ /* 0x000fe40003f26270 */
[----:B------:R-:W-:-:S13]  /*ee30*/  ISETP.GE.AND P0, PT, R4, c[0x0][0x3c8], PT ;  /* 0x0000f20004007a0c */ /* 0x000fda0003f06270 */
[----:B------:R-:W-:-:S04]  /*ee40*/  @!P0 SHF.R.S32.HI R0, RZ, 0x1f, R4 ;  /* 0x0000001fff008819 */ /* 0x000fc80000011404 */
[----:B------:R-:W-:Y:S01]  /*ee50*/  @!P0 LEA.HI R0, R0, R4, RZ, 0x3 ;  /* 0x0000000400008211 */ /* 0x000fe200078f18ff */
[----:B--23--:R-:W-:-:S03]  /*ee60*/  @!P1 IMAD.WIDE R4, R6, 0x2, R2 ;  /* 0x0000000206049825 */ /* 0x00cfc600078e0202 */
[----:B------:R-:W-:Y:S02]  /*ee70*/  @!P0 LOP3.LUT R0, R0, 0xfffffff8, RZ, 0xc0, !PT ;  /* 0xfffffff800008812 */ /* 0x000fe400078ec0ff */
[----:B------:R2:W-:Y:S03]  /*ee80*/  @!P1 ST.E.128 [R4.64], R24 ;  /* 0x0000001804009985 */ /* 0x0005e6000c101d0c */
[----:B------:R-:W-:-:S05]  /*ee90*/  @!P0 IMAD.WIDE R2, R0, 0x2, R2 ;  /* 0x0000000200028825 */ /* 0x000fca00078e0202 */
[----:B------:R2:W-:Y:S02]  /*eea0*/  @!P0 ST.E.128 [R2.64], R20 ;  /* 0x0000001402008985 */ /* 0x0005e4000c101d0c */
.L_x_763:
[----:B------:R-:W-:Y:S05]  /*eeb0*/  BSYNC B0 ;  /* 0x0000000000007941 */ /* 0x000fea0003800000 */
.L_x_762:
[----:B------:R-:W-:Y:S01]  /*eec0*/  IADD3 R0, R7, 0x20, RZ ;  /* 0x0000002007007810 */ /* 0x000fe20007ffe0ff */
[----:B--2---:R2:W4:Y:S01]  /*eed0*/  SHFL.IDX PT, R3, R16, 0x2, 0x181f ;  /* 0x00581f0010037f89 */ /* 0x00452200000e0000 */
[----:B------:R-:W-:Y:S02]  /*eee0*/  BSSY B0, `(.L_x_764) ;  /* 0x000000e000007945 */ /* 0x000fe40003800000 */
[----:B------:R-:W-:Y:S01]  /*eef0*/  ISETP.GE.AND P0, PT, R0, R17, PT ;  /* 0x000000110000720c */ /* 0x000fe20003f06270 */
[----:B---3--:R2:W3:-:S12]  /*ef00*/  SHFL.IDX PT, R2, R18, 0x2, 0x181f ;  /* 0x00581f0012027f89 */ /* 0x0084d800000e0000 */
[----:B------:R-:W-:Y:S05]  /*ef10*/  @P0 BRA `(.L_x_765) ;  /* 0x000000a000000947 */ /* 0x000fea0003800000 */
[C---:B------:R-:W-:Y:S02]  /*ef20*/  IADD3 R4, R6.reuse, 0x40, RZ ;  /* 0x0000004006047810 */ /* 0x040fe40007ffe0ff */
[----:B------:R-:W-:Y:S02]  /*ef30*/  ISETP.GE.AND P1, PT, R6, c[0x0][0x3c8], PT ;  /* 0x0000f20006007a0c */ /* 0x000fe40003f26270 */
[----:B------:R-:W-:-:S13]  /*ef40*/  ISETP.GE.AND P0, PT, R4, c[0x0][0x3c8], PT ;  /* 0x0000f20004007a0c */ /* 0x000fda0003f06270 */
[----:B------:R-:W-:-:S04]  /*ef50*/  @!P0 SHF.R.S32.HI R0, RZ, 0x1f, R4 ;  /* 0x0000001fff008819 */ /* 0x000fc80000011404 */
[----:B------:R-:W-:Y:S01]  /*ef60*/  @!P0 LEA.HI R0, R0, R4, RZ, 0x3 ;  /* 0x0000000400008211 */ /* 0x000fe200078f18ff */
[----:B---34-:R-:W-:-:S03]  /*ef70*/  @!P1 IMAD.WIDE R4, R6, 0x2, R2 ;  /* 0x0000000206049825 */ /* 0x018fc600078e0202 */
[----:B------:R-:W-:Y:S02]  /*ef80*/  @!P0 LOP3.LUT R0, R0, 0xfffffff8, RZ, 0xc0, !PT ;  /* 0xfffffff800008812 */ /* 0x000fe400078ec0ff */
[----:B------:R3:W-:Y:S03]  /*ef90*/  @!P1 ST.E.128 [R4.64], R32 ;  /* 0x0000002004009985 */ /* 0x0007e6000c101d0c */
[----:B------:R-:W-:-:S05]  /*efa0*/  @!P0 IMAD.WIDE R2, R0, 0x2, R2 ;  /* 0x0000000200028825 */ /* 0x000fca00078e0202 */
[----:B------:R3:W-:Y:S02]  /*efb0*/  @!P0 ST.E.128 [R2.64], R28 ;  /* 0x0000001c02008985 */ /* 0x0007e4000c101d0c */
.L_x_765:
[----:B------:R-:W-:Y:S05]  /*efc0*/  BSYNC B0 ;  /* 0x0000000000007941 */ /* 0x000fea0003800000 */
.L_x_764:
[----:B------:R-:W-:Y:S01]  /*efd0*/  IADD3 R0, R7, 0x30, RZ ;  /* 0x0000003007007810 */ /* 0x000fe20007ffe0ff */
[----:B---34-:R3:W4:Y:S01]  /*efe0*/  SHFL.IDX PT, R3, R16, 0x3, 0x181f ;  /* 0x00781f0010037f89 */ /* 0x01872200000e0000 */
[----:B------:R-:W-:Y:S02]  /*eff0*/  BSSY B0, `(.L_x_766) ;  /* 0x000000e000007945 */ /* 0x000fe40003800000 */
[----:B------:R-:W-:Y:S01]  /*f000*/  ISETP.GE.AND P0, PT, R0, R17, PT ;  /* 0x000000110000720c */ /* 0x000fe20003f06270 */
[----:B------:R3:W1:-:S12]  /*f010*/  SHFL.IDX PT, R2, R18, 0x3, 0x181f ;  /* 0x00781f0012027f89 */ /* 0x00065800000e0000 */
[----:B------:R-:W-:Y:S05]  /*f020*/  @P0 BRA `(.L_x_767) ;  /* 0x000000a000000947 */ /* 0x000fea0003800000 */
[C---:B------:R-:W-:Y:S02]  /*f030*/  IADD3 R4, R6.reuse, 0x40, RZ ;  /* 0x0000004006047810 */ /* 0x040fe40007ffe0ff */
[----:B------:R-:W-:Y:S02]  /*f040*/  ISETP.GE.AND P1, PT, R6, c[0x0][0x3c8], PT ;  /* 0x0000f20006007a0c */ /* 0x000fe40003f26270 */
[----:B------:R-:W-:-:S13]  /*f050*/  ISETP.GE.AND P0, PT, R4, c[0x0][0x3c8], PT ;  /* 0x0000f20004007a0c */ /* 0x000fda0003f06270 */
[----:B------:R-:W-:-:S04]  /*f060*/  @!P0 SHF.R.S32.HI R0, RZ, 0x1f, R4 ;  /* 0x0000001fff008819 */ /* 0x000fc80000011404 */
[----:B------:R-:W-:Y:S01]  /*f070*/  @!P0 LEA.HI R0, R0, R4, RZ, 0x3 ;  /* 0x0000000400008211 */ /* 0x000fe200078f18ff */
[----:B-1--4-:R-:W-:-:S03]  /*f080*/  @!P1 IMAD.WIDE R4, R6, 0x2, R2 ;  /* 0x0000000206049825 */ /* 0x012fc600078e0202 */
[----:B------:R-:W-:Y:S02]  /*f090*/  @!P0 LOP3.LUT R0, R0, 0xfffffff8, RZ, 0xc0, !PT ;  /* 0xfffffff800008812 */ /* 0x000fe400078ec0ff */
[----:B------:R1:W-:Y:S03]  /*f0a0*/  @!P1 ST.E.128 [R4.64], R40 ;  /* 0x0000002804009985 */ /* 0x0003e6000c101d0c */
[----:B------:R-:W-:-:S05]  /*f0b0*/  @!P0 IMAD.WIDE R2, R0, 0x2, R2 ;  /* 0x0000000200028825 */ /* 0x000fca00078e0202 */
[----:B------:R1:W-:Y:S02]  /*f0c0*/  @!P0 ST.E.128 [R2.64], R36 ;  /* 0x0000002402008985 */ /* 0x0003e4000c101d0c */
.L_x_767:
[----:B------:R-:W-:Y:S05]  /*f0d0*/  BSYNC B0 ;  /* 0x0000000000007941 */ /* 0x000fea0003800000 */
.L_x_766:
[----:B------:R-:W-:Y:S01]  /*f0e0*/  IADD3 R0, R7, 0x40, RZ ;  /* 0x0000004007007810 */ /* 0x000fe20007ffe0ff */
[----:B-1--4-:R1:W4:Y:S01]  /*f0f0*/  SHFL.IDX PT, R3, R16, 0x4, 0x181f ;  /* 0x00981f0010037f89 */ /* 0x01232200000e0000 */
[----:B------:R-:W-:Y:S02]  /*f100*/  BSSY B0, `(.L_x_768) ;  /* 0x000000e000007945 */ /* 0x000fe40003800000 */
[----:B------:R-:W-:Y:S01]  /*f110*/  ISETP.GE.AND P0, PT, R0, R17, PT ;  /* 0x000000110000720c */ /* 0x000fe20003f06270 */
[----:B------:R1:W2:-:S12]  /*f120*/  SHFL.IDX PT, R2, R18, 0x4, 0x181f ;  /* 0x00981f0012027f89 */ /* 0x00029800000e0000 */
[----:B------:R-:W-:Y:S05]  /*f130*/  @P0 BRA `(.L_x_769) ;  /* 0x000000a000000947 */ /* 0x000fea0003800000 */
[C---:B------:R-:W-:Y:S02]  /*f140*/  IADD3 R4, R6.reuse, 0x40, RZ ;  /* 0x0000004006047810 */ /* 0x040fe40007ffe0ff */
[----:B------:R-:W-:Y:S02]  /*f150*/  ISETP.GE.AND P1, PT, R6, c[0x0][0x3c8], PT ;  /* 0x0000f20006007a0c */ /* 0x000fe40003f26270 */
[----:B------:R-:W-:-:S13]  /*f160*/  ISETP.GE.AND P0, PT, R4, c[0x0][0x3c8], PT ;  /* 0x0000f20004007a0c */ /* 0x000fda0003f06270 */
[----:B------:R-:W-:-:S04]  /*f170*/  @!P0 SHF.R.S32.HI R0, RZ, 0x1f, R4 ;  /* 0x0000001fff008819 */ /* 0x000fc80000011404 */
[----:B------:R-:W-:Y:S01]  /*f180*/  @!P0 LEA.HI R0, R0, R4, RZ, 0x3 ;  /* 0x0000000400008211 */ /* 0x000fe200078f18ff */
[----:B--2-4-:R-:W-:-:S03]  /*f190*/  @!P1 IMAD.WIDE R4, R6, 0x2, R2 ;  /* 0x0000000206049825 */ /* 0x014fc600078e0202 */
[----:B------:R-:W-:Y:S02]  /*f1a0*/  @!P0 LOP3.LUT R0, R0, 0xfffffff8, RZ, 0xc0, !PT ;  /* 0xfffffff800008812 */ /* 0x000fe400078ec0ff */
[----:B------:R2:W-:Y:S03]  /*f1b0*/  @!P1 ST.E.128 [R4.64], R48 ;  /* 0x0000003004009985 */ /* 0x0005e6000c101d0c */
[----:B------:R-:W-:-:S05]  /*f1c0*/  @!P0 IMAD.WIDE R2, R0, 0x2, R2 ;  /* 0x0000000200028825 */ /* 0x000fca00078e0202 */
[----:B------:R2:W-:Y:S02]  /*f1d0*/  @!P0 ST.E.128 [R2.64], R44 ;  /* 0x0000002c02008985 */ /* 0x0005e4000c101d0c */
.L_x_769:
[----:B------:R-:W-:Y:S05]  /*f1e0*/  BSYNC B0 ;  /* 0x0000000000007941 */ /* 0x000fea0003800000 */
.L_x_768:
[----:B------:R-:W-:Y:S01]  /*f1f0*/  IADD3 R0, R7, 0x50, RZ ;  /* 0x0000005007007810 */ /* 0x000fe20007ffe0ff */
[----:B--2-4-:R2:W4:Y:S01]  /*f200*/  SHFL.IDX PT, R3, R16, 0x5, 0x181f ;  /* 0x00b81f0010037f89 */ /* 0x01452200000e0000 */
        /* <DEDUP_REMOVED lines=14> */
.L_x_771:
[----:B------:R-:W-:Y:S05]  /*f2f0*/  BSYNC B0 ;  /* 0x0000000000007941 */ /* 0x000fea0003800000 */
.L_x_770:
        /* <DEDUP_REMOVED lines=16> */
.L_x_773:
[----:B------:R-:W-:Y:S05]  /*f400*/  BSYNC B0 ;  /* 0x0000000000007941 */ /* 0x000fea0003800000 */
.L_x_772:
[----:B------:R-:W-:Y:S01]  /*f410*/  IADD3 R0, R7, 0x70, RZ ;  /* 0x0000007007007810 */ /* 0x000fe20007ffe0ff */
[----:B--2-4-:R2:W4:Y:S03]  /*f420*/  SHFL.IDX PT, R3, R16, 0x7, 0x181f ;  /* 0x00f81f0010037f89 */ /* 0x01452600000e0000 */
[----:B------:R-:W-:Y:S01]  /*f430*/  ISETP.GE.AND P0, PT, R0, R17, PT ;  /* 0x000000110000720c */ /* 0x000fe20003f06270 */
[----:B------:R2:W1:-:S12]  /*f440*/  SHFL.IDX PT, R2, R18, 0x7, 0x181f ;  /* 0x00f81f0012027f89 */ /* 0x00045800000e0000 */
[----:B------:R-:W-:Y:S05]  /*f450*/  @P0 EXIT ;  /* 0x000000000000094d */ /* 0x000fea0003800000 */
[C---:B------:R-:W-:Y:S02]  /*f460*/  ISETP.GE.AND P0, PT, R6.reuse, c[0x0][0x3c8], PT ;  /* 0x0000f20006007a0c */ /* 0x040fe40003f06270 */
[----:B------:R-:W-:-:S11]  /*f470*/  IADD3 R0, R6, 0x40, RZ ;  /* 0x0000004006007810 */ /* 0x000fd60007ffe0ff */
        /* <DEDUP_REMOVED lines=10> */
.L_x_758:
        /* <DEDUP_REMOVED lines=31> */
.L_x_774:
        /* <DEDUP_REMOVED lines=43> */
.L_x_776:
[----:B------:R-:W-:Y:S05]  /*f9c0*/  BSYNC B0 ;  /* 0x0000000000007941 */ /* 0x000fea0003800000 */
.L_x_775:
        /* <DEDUP_REMOVED lines=17> */
[----:B------:R-:W-:Y:S02]  /*fae0*/  LEA R0, R7, R8, 0x4 ;  /* 0x0000000807007211 */ /* 0x000fe400078e20ff */
[----:B------:R-:W-:Y:S02]  /*faf0*/  UIMAD UR7, UR8, UR5, UR7 ;  /* 0x00000005080772a4 */ /* 0x000fe4000f8e0207 */
[----:B------:R-:W-:Y:S01]  /*fb00*/  UIMAD.WIDE.U32 UR8, UR8, UR4, UR16 ;  /* 0x00000004080872a5 */ /* 0x000fe2000f8e0010 */
[C---:B--2---:R-:W-:Y:S02]  /*fb10*/  IMAD R0, R12.reuse, 0x80, R0 ;  /* 0x000000800c007824 */ /* 0x044fe400078e0200 */
        /* <DEDUP_REMOVED lines=21> */
[----:B------:R-:W-:Y:S01]  /*fc70*/  IMAD.IADD R3, R3, 0x1, R6 ;  /* 0x0000000103037824 */ /* 0x000fe200078e0206 */
[----:B------:R-:W-:Y:S01]  /*fc80*/  SHF.L.U32 R6, R7, 0x3, RZ ;  /* 0x0000000307067819 */ /* 0x000fe200000006ff */
[C---:B------:R-:W-:Y:S02]  /*fc90*/  IMAD R0, R5.reuse, c[0x0][0x3dc], R0 ;  /* 0x0000f70005007a24 */ /* 0x040fe400078e0200 */
[----:B------:R-:W-:Y:S01]  /*fca0*/  IMAD.WIDE.U32 R2, R5, c[0x0][0x3d8], R2 ;  /* 0x0000f60005027a25 */ /* 0x000fe200078e0002 */
[----:B------:R-:W-:-:S04]  /*fcb0*/  IADD3 R7, R6, 0x40, RZ ;  /* 0x0000004006077810 */ /* 0x000fc80007ffe0ff */
        /* <DEDUP_REMOVED lines=16> */
.L_x_778:
[----:B------:R-:W-:Y:S05]  /*fdc0*/  BSYNC B0 ;  /* 0x0000000000007941 */ /* 0x000fea0003800000 */
.L_x_777:
        /* <DEDUP_REMOVED lines=15> */
.L_x_780:
[----:B------:R-:W-:Y:S05]  /*fec0*/  BSYNC B0 ;  /* 0x0000000000007941 */ /* 0x000fea0003800000 */
.L_x_779:
[----:B------:R-:W-:Y:S01]  /*fed0*/  IADD3 R0, R8, 0x20, RZ ;  /* 0x0000002008007810 */ /* 0x000fe20007ffe0ff */
[----:B---3--:R3:W1:Y:S01]  /*fee0*/  SHFL.IDX PT, R3, R9, 0x2, 0x181f ;  /* 0x00581f0009037f89 */ /* 0x00866200000e0000 */
        /* <DEDUP_REMOVED lines=13> */
.L_x_782:
[----:B------:R-:W-:Y:S05]  /*ffc0*/  BSYNC B0 ;  /* 0x0000000000007941 */ /* 0x000fea0003800000 */
.L_x_781:
[----:B------:R-:W-:Y:S01]  /*ffd0*/  IADD3 R0, R8, 0x30, RZ ;  /* 0x0000003008007810 */ /* 0x000fe20007ffe0ff */
[----:B-1----:R1:W2:Y:S01]  /*ffe0*/  SHFL.IDX PT, R3, R9, 0x3, 0x181f ;  /* 0x00781f0009037f89 */ /* 0x0022a200000e0000 */
[----:B------:R-:W-:Y:S02]  /*fff0*/  BSSY B0, `(.L_x_783) ;  /* 0x000000d000007945 */ /* 0x000fe40003800000 */
[----:B------:R-:W-:Y:S01]  /*10000*/  ISETP.GE.AND P0, PT, R0, R10, PT ;  /* 0x0000000a0000720c */ /* 0x000fe20003f06270 */
[----:B----4-:R1:W4:-:S12]  /*10010*/  SHFL.IDX PT, R2, R11, 0x3, 0x181f ;  /* 0x00781f000b027f89 */ /* 0x01031800000e0000 */
        /* <DEDUP_REMOVED lines=8> */
[----:B------:R-:W-:-:S05]  /*100a0*/  @!P0 IMAD.WIDE R2, R0, 0x2, R2 ;  /* 0x0000000200028825 */ /* 0x000fca00078e0202 */
[----:B------:R2:W-:Y:S02]  /*100b0*/  @!P0 ST.E.128 [R2.64], RZ ;  /* 0x000000ff02008985 */ /* 0x0005e4000c101d0c */
.L_x_784:
[----:B------:R-:W-:Y:S05]  /*100c0*/  BSYNC B0 ;  /* 0x0000000000007941 */ /* 0x000fea0003800000 */
.L_x_783:
[----:B------:R-:W-:Y:S01]  /*100d0*/  IADD3 R0, R8, 0x40, RZ ;  /* 0x0000004008007810 */ /* 0x000fe20007ffe0ff */
[----:B--2---:R2:W1:Y:S01]  /*100e0*/  SHFL.IDX PT, R3, R9, 0x4, 0x181f ;  /* 0x00981f0009037f89 */ /* 0x00446200000e0000 */
        /* <DEDUP_REMOVED lines=13> */
.L_x_786:
[----:B------:R-:W-:Y:S05]  /*101c0*/  BSYNC B0 ;  /* 0x0000000000007941 */ /* 0x000fea0003800000 */
.L_x_785:
        /* <DEDUP_REMOVED lines=15> */
.L_x_788:
[----:B------:R-:W-:Y:S05]  /*102c0*/  BSYNC B0 ;  /* 0x0000000000007941 */ /* 0x000fea0003800000 */
.L_x_787:
        /* <DEDUP_REMOVED lines=15> */
.L_x_790:
[----:B------:R-:W-:Y:S05]  /*103c0*/  BSYNC B0 ;  /* 0x0000000000007941 */ /* 0x000fea0003800000 */
.L_x_789:
        /* <DEDUP_REMOVED lines=16> */
.L_x_791:
        /* <DEDUP_REMOVED lines=11> */
.L_x_2177:


//--------------------- .text._ZN7cutlass13device_kernelIN5flash19enable_sm80_to_sm89INS1_16FlashAttnFwdSm80INS1_25CollectiveMainloopFwdSm80ILi4ELi1ELb0EN4cute5tupleIJNS5_1CILi128EEENS7_ILi64EEES8_EEELi128ENS_6half_tEfNS_4arch4Sm80ELb0ELb0ELb1ELb1ELb1ELb1ELb1ELb0EEENS1_21CollectiveEpilogueFwdINS6_IJS8_S8_S9_EEENS6_IJNS7_ILi1EEESH_SH_EEESB_SD_Li128ELb1ELb1ELb0ELb0EEENS1_19SingleTileSchedulerILb1ELb0ELb1ELi128EEEEEEEEEvNT_6ParamsE --------------------------
	.section	.text._ZN7cutlass13device_kernelIN5flash19enable_sm80_to_sm89INS1_16FlashAttnFwdSm80INS1_25CollectiveMainloopFwdSm80ILi4ELi1ELb0EN4cute5tupleIJNS5_1CILi128EEENS7_ILi64EEES8_EEELi128ENS_6half_tEfNS_4arch4Sm80ELb0ELb0ELb1ELb1ELb1ELb1ELb1ELb0EEENS1_21CollectiveEpilogueFwdINS6_IJS8_S8_S9_EEENS6_IJNS7_ILi1EEESH_SH_EEESB_SD_Li128ELb1ELb1ELb0ELb0EEENS1_19SingleTileSchedulerILb1ELb0ELb1ELi128EEEEEEEEEvNT_6ParamsE,"ax",@progbits
	.sectioninfo	@"SHI_REGISTERS=255"
	.align	128
.text._ZN7cutlass13device_kernelIN5flash19enable_sm80_to_sm89INS1_16FlashAttnFwdSm80INS1_25CollectiveMainloopFwdSm80ILi4ELi1ELb0EN4cute5tupleIJNS5_1CILi128EEENS7_ILi64EEES8_EEELi128ENS_6half_tEfNS_4arch4Sm80ELb0ELb0ELb1ELb1ELb1ELb1ELb1ELb0EEENS1_21CollectiveEpilogueFwdINS6_IJS8_S8_S9_EEENS6_IJNS7_ILi1EEESH_SH_EEESB_SD_Li128ELb1ELb1ELb0ELb0EEENS1_19SingleTileSchedulerILb1ELb0ELb1ELi128EEEEEEEEEvNT_6ParamsE:
        .type           _ZN7cutlass13device_kernelIN5flash19enable_sm80_to_sm89INS1_16FlashAttnFwdSm80INS1_25CollectiveMainloopFwdSm80ILi4ELi1ELb0EN4cute5tupleIJNS5_1CILi128EEENS7_ILi64EEES8_EEELi128ENS_6half_tEfNS_4arch4Sm80ELb0ELb0ELb1ELb1ELb1ELb1ELb1ELb0EEENS1_21CollectiveEpilogueFwdINS6_IJS8_S8_S9_EEENS6_IJNS7_ILi1EEESH_SH_EEESB_SD_Li128ELb1ELb1ELb0ELb0EEENS1_19SingleTileSchedulerILb1ELb0ELb1ELi128EEEEEEEEEvNT_6ParamsE,@function
        .size           _ZN7cutlass13device_kernelIN5flash19enable_sm80_to_sm89INS1_16FlashAttnFwdSm80INS1_25CollectiveMainloopFwdSm80ILi4ELi1ELb0EN4cute5tupleIJNS5_1CILi128EEENS7_ILi64EEES8_EEELi128ENS_6half_tEfNS_4arch4Sm80ELb0ELb0ELb1ELb1ELb1ELb1ELb1ELb0EEENS1_21CollectiveEpilogueFwdINS6_IJS8_S8_S9_EEENS6_IJNS7_ILi1EEESH_SH_EEESB_SD_Li128ELb1ELb1ELb0ELb0EEENS1_19SingleTileSchedulerILb1ELb0ELb1ELi128EEEEEEEEEvNT_6ParamsE,(.L_x_2178 - _ZN7cutlass13device_kernelIN5flash19enable_sm80_to_sm89INS1_16FlashAttnFwdSm80INS1_25CollectiveMainloopFwdSm80ILi4ELi1ELb0EN4cute5tupleIJNS5_1CILi128EEENS7_ILi64EEES8_EEELi128ENS_6half_tEfNS_4arch4Sm80ELb0ELb0ELb1ELb1ELb1ELb1ELb1ELb0EEENS1_21CollectiveEpilogueFwdINS6_IJS8_S8_S9_EEENS6_IJNS7_ILi1EEESH_SH_EEESB_SD_Li128ELb1ELb1ELb0ELb0EEENS1_19SingleTileSchedulerILb1ELb0ELb1ELi128EEEEEEEEEvNT_6ParamsE)
        .other          _ZN7cutlass13device_kernelIN5flash19enable_sm80_to_sm89INS1_16FlashAttnFwdSm80INS1_25CollectiveMainloopFwdSm80ILi4ELi1ELb0EN4cute5tupleIJNS5_1CILi128EEENS7_ILi64EEES8_EEELi128ENS_6half_tEfNS_4arch4Sm80ELb0ELb0ELb1ELb1ELb1ELb1ELb1ELb0EEENS1_21CollectiveEpilogueFwdINS6_IJS8_S8_S9_EEENS6_IJNS7_ILi1EEESH_SH_EEESB_SD_Li128ELb1ELb1ELb0ELb0EEENS1_19SingleTileSchedulerILb1ELb0ELb1ELi128EEEEEEEEEvNT_6ParamsE,@"STO_CUDA_ENTRY STV_DEFAULT"
_ZN7cutlass13device_kernelIN5flash19enable_sm80_to_sm89INS1_16FlashAttnFwdSm80INS1_25CollectiveMainloopFwdSm80ILi4ELi1ELb0EN4cute5tupleIJNS5_1CILi128EEENS7_ILi64EEES8_EEELi128ENS_6half_tEfNS_4arch4Sm80ELb0ELb0ELb1ELb1ELb1ELb1ELb1ELb0EEENS1_21CollectiveEpilogueFwdINS6_IJS8_S8_S9_EEENS6_IJNS7_ILi1EEESH_SH_EEESB_SD_Li128ELb1ELb1ELb0ELb0EEENS1_19SingleTileSchedulerILb1ELb0ELb1ELi128EEEEEEEEEvNT_6ParamsE:
        /* <DEDUP_REMOVED lines=21> */
.L_x_793:
        /* <DEDUP_REMOVED lines=13> */
.L_x_795:
[----:B------:R-:W-:Y:S02]  /*0220*/  ULDC UR6, c[0x0][0x54c] ;  /* 0x0001530000067ab9 */ /* 0x000fe40000000800 */
.L_x_794:
[----:B------:R-:W-:Y:S02]  /*0230*/  ULDC UR4, c[0x0][0x548] ;  /* 0x0001520000047ab9 */ /* 0x000fe40000000800 */
[----:B------:R-:W-:-:S02]  /*0240*/  USHF.L.U32 UR5, UR17, 0x7, URZ ;  /* 0x0000000711057899 */ /* 0x000fc4000800063f */
[----:B------:R-:W-:-:S04]  /*0250*/  UIMAD UR4, UR6, UR4, URZ ;  /* 0x00000004060472a4 */ /* 0x000fc8000f8e023f */
[----:B------:R-:W-:-:S04]  /*0260*/  UISETP.GE.AND UP0, UPT, UR5, UR4, UPT ;  /* 0x000000040500728c */ /* 0x000fc8000bf06270 */
[----:B------:R-:W-:Y:S01]  /*0270*/  USEL UR24, UR24, 0xffffffff, !UP0 ;  /* 0xffffffff18187887 */ /* 0x000fe2000c000000 */
[----:B------:R-:W-:Y:S05]  /*0280*/  BRA `(.L_x_796) ;  /* 0x000001b000007947 */ /* 0x000fea0003800000 */
.L_x_792:
        /* <DEDUP_REMOVED lines=8> */
.L_x_797:
        /* <DEDUP_REMOVED lines=13> */
.L_x_799:
[----:B------:R-:W-:Y:S02]  /*03e0*/  ULDC UR6, c[0x0][0x54c] ;  /* 0x0001530000067ab9 */ /* 0x000fe40000000800 */
.L_x_798:
[----:B------:R-:W-:Y:S02]  /*03f0*/  ULDC UR4, c[0x0][0x548] ;  /* 0x0001520000047ab9 */ /* 0x000fe40000000800 */
[----:B------:R-:W-:-:S02]  /*0400*/  USHF.L.U32 UR5, UR17, 0x7, URZ ;  /* 0x0000000711057899 */ /* 0x000fc4000800063f */
[----:B------:R-:W-:-:S04]  /*0410*/  UIMAD UR4, UR6, UR4, URZ ;  /* 0x00000004060472a4 */ /* 0x000fc8000f8e023f */
[----:B------:R-:W-:-:S04]  /*0420*/  UISETP.GE.AND UP0, UPT, UR5, UR4, UPT ;  /* 0x000000040500728c */ /* 0x000fc8000bf06270 */
[----:B------:R-:W-:-:S06]  /*0430*/  USEL UR24, UR24, 0xffffffff, !UP0 ;  /* 0xffffffff18187887 */ /* 0x000fcc000c000000 */
.L_x_796:
        /* <DEDUP_REMOVED lines=64> */
.L_x_800:
        /* <DEDUP_REMOVED lines=10> */
.L_x_801:
[----:B------:R-:W-:Y:S05]  /*08e0*/  @!P4 BRA `(.L_x_802) ;  /* 0x000000500000c947 */ /* 0x000fea0003800000 */
[----:B-1--4-:R1:W4:Y:S04]  /*08f0*/  LDG.E R0, [R4.64] ;  /* 0x0000002204007981 */ /* 0x012328000c1e1900 */
[----:B-1-3--:R-:W3:Y:S01]  /*0900*/  LDG.E R4, [R4.64+0x4] ;  /* 0x0000042204047981 */ /* 0x00aee2000c1e1900 */
[----:B----4-:R-:W1:Y:S08]  /*0910*/  R2UR UR22, R0 ;  /* 0x00000000001673c2 */ /* 0x010e7000000e0000 */
[----:B---3--:R-:W1:Y:S02]  /*0920*/  R2UR UR4, R4 ;  /* 0x00000000040473c2 */ /* 0x008e6400000e0000 */
[----:B-1----:R-:W-:-:S06]  /*0930*/  UIADD3 UR22, -UR22, UR4, URZ ;  /* 0x0000000416167290 */ /* 0x002fcc000fffe13f */
.L_x_802:
[----:B-1--4-:R1:W4:Y:S01]  /*0940*/  @P0 LDG.E R0, [R2.64] ;  /* 0x0000002202000981 */ /* 0x012322000c1e1900 */
[----:B------:R-:W-:-:S03]  /*0950*/  ULDC.64 UR4, c[0x0][0x378] ;  /* 0x0000de0000047ab9 */ /* 0x000fc60000000a00 */
[----:B-1-3--:R-:W3:Y:S01]  /*0960*/  @P0 LDG.E R2, [R2.64+0x4] ;  /* 0x0000042202020981 */ /* 0x00aee2000c1e1900 */
[----:B------:R-:W-:Y:S01]  /*0970*/  UISETP.NE.U32.AND UP0, UPT, URZ, UR4, UPT ;  /* 0x000000043f00728c */ /* 0x000fe2000bf05070 */
[----:B------:R-:W-:-:S03]  /*0980*/  IMAD.U32 R142, RZ, RZ, UR22 ;  /* 0x00000016ff8e7e24 */ /* 0x000fc6000f8e00ff */
[----:B------:R-:W-:-:S03]  /*0990*/  UISETP.NE.AND.EX UP0, UPT, URZ, UR5, UPT, UP0 ;  /* 0x000000053f00728c */ /* 0x000fc6000bf05300 */
[----:B------:R-:W-:-:S03]  /*09a0*/  ULDC.64 UR4, c[0x0][0x378] ;  /* 0x0000de0000047ab9 */ /* 0x000fc60000000a00 */
[----:B------:R-:W-:-:S05]  /*09b0*/  PLOP3.LUT P1, PT, PT, PT, UP0, 0x80, 0x0 ;  /* 0x000000000000781c */ /* 0x000fca0003f2f008 */
[----:B------:R-:W-:-:S06]  /*09c0*/  @UP0 UIMAD.WIDE UR4, UR24, UR45, UR4 ;  /* 0x0000002d180402a5 */ /* 0x000fcc000f8e0204 */
[----:B------:R-:W-:Y:S01]  /*09d0*/  MOV R4, UR4 ;  /* 0x0000000400047c02 */ /* 0x000fe20008000f00 */
[----:B------:R-:W-:-:S05]  /*09e0*/  IMAD.U32 R5, RZ, RZ, UR5 ;  /* 0x00000005ff057e24 */ /* 0x000fca000f8e00ff */
[----:B------:R1:W5:Y:S01]  /*09f0*/  @P1 LDG.E R142, [R4.64] ;  /* 0x00000022048e1981 */ /* 0x000362000c1e1900 */
[----:B------:R-:W-:Y:S01]  /*0a00*/  UIADD3 UR5, -UR19, UR22, URZ ;  /* 0x0000001613057290 */ /* 0x000fe2000fffe13f */
[----:B----4-:R-:W4:Y:S08]  /*0a10*/  @P0 R2UR UR4, R0 ;  /* 0x00000000000403c2 */ /* 0x010f3000000e0000 */
[----:B---3--:R-:W4:Y:S02]  /*0a20*/  @P0 R2UR UR6, R2 ;  /* 0x00000000020603c2 */ /* 0x008f2400000e0000 */
[----:B----4-:R-:W-:-:S02]  /*0a30*/  @UP2 UIADD3 UR21, -UR4, UR6, URZ ;  /* 0x0000000604152290 */ /* 0x010fc4000fffe13f */
[----:B------:R-:W-:Y:S02]  /*0a40*/  UIADD3 UR6, -UR5, URZ, URZ ;  /* 0x0000003f05067290 */ /* 0x000fe4000fffe13f */
[----:B------:R-:W-:Y:S02]  /*0a50*/  UIADD3 UR9, UR5, UR21, URZ ;  /* 0x0000001505097290 */ /* 0x000fe4000fffe03f */
        /* <DEDUP_REMOVED lines=19> */
[----:B-1----:R-:W-:Y:S02]  /*0b90*/  ULDC.64 UR4, c[0x0][0x340] ;  /* 0x0000d00000047ab9 */ /* 0x002fe40000000a00 */
[----:B------:R-:W-:Y:S02]  /*0ba0*/  UISETP.NE.U32.AND UP0, UPT, URZ, UR4, UPT ;  /* 0x000000043f00728c */ /* 0x000fe4000bf05070 */
[----:B------:R-:W-:Y:S02]  /*0bb0*/  ULDC.64 UR28, c[0x0][0x240] ;  /* 0x00009000001c7ab9 */ /* 0x000fe40000000a00 */
        /* <DEDUP_REMOVED lines=8> */
[----:B------:R-:W-:Y:S01]  /*0c40*/  UMOV UR43, 0x6 ;  /* 0x00000006002b7882 */ /* 0x000fe20000000000 */
[----:B------:R-:W-:Y:S01]  /*0c50*/  LEA.HI R0, R14, R159, RZ, 0x3 ;  /* 0x0000009f0e007211 */ /* 0x000fe200078f18ff */
[----:B------:R1:W3:Y:S01]  /*0c60*/  @P4 LDG.E R9, [R2.64] ;  /* 0x0000002202094981 */ /* 0x0002e2000c1e1900 */
[----:B------:R-:W-:Y:S01]  /*0c70*/  UMOV UR40, 0x5 ;  /* 0x0000000500287882 */ /* 0x000fe20000000000 */
[----:B------:R-:W-:Y:S01]  /*0c80*/  IMAD.U32 R4, RZ, RZ, UR16 ;  /* 0x00000010ff047e24 */ /* 0x000fe2000f8e00ff */
[----:B------:R-:W-:Y:S01]  /*0c90*/  SHF.R.S32.HI R95, RZ, 0x3, R0 ;  /* 0x00000003ff5f7819 */ /* 0x000fe20000011400 */
[----:B------:R-:W-:Y:S01]  /*0ca0*/  ULDC UR13, c[0x0][0x23c] ;  /* 0x00008f00000d7ab9 */ /* 0x000fe20000000800 */
[----:B------:R-:W-:Y:S01]  /*0cb0*/  LOP3.LUT R0, R0, 0xfffffff8, RZ, 0xc0, !PT ;  /* 0xfffffff800007812 */ /* 0x000fe200078ec0ff */
[----:B------:R-:W-:Y:S01]  /*0cc0*/  ULDC.64 UR4, c[0x0][0x238] ;  /* 0x00008e0000047ab9 */ /* 0x000fe20000000a00 */
[----:B------:R-:W-:Y:S01]  /*0cd0*/  SHF.R.S32.HI R11, RZ, 0x1f, R95 ;  /* 0x0000001fff0b7819 */ /* 0x000fe2000001145f */
[----:B------:R-:W-:Y:S01]  /*0ce0*/  UIMAD UR28, UR15, UR28, URZ ;  /* 0x0000001c0f1c72a4 */ /* 0x000fe2000f8e023f */
[----:B-----5:R-:W-:Y:S01]  /*0cf0*/  IADD3 R118, P0, R95, R8, RZ ;  /* 0x000000085f767210 */ /* 0x020fe20007f1e0ff */
[----:B------:R-:W-:Y:S01]  /*0d00*/  IMAD.IADD R25, R159, 0x1, -R0 ;  /* 0x000000019f197824 */ /* 0x000fe200078e0a00 */
[----:B------:R-:W-:Y:S01]  /*0d10*/  IADD3 R138, -R95, UR21, RZ ;  /* 0x000000155f8a7c10 */ /* 0x000fe2000fffe1ff */
[----:B------:R-:W-:Y:S01]  /*0d20*/  USHF.L.U64.HI UR10, UR4, UR43, UR5 ;  /* 0x0000002b040a7299 */ /* 0x000fe20008010205 */
[----:B------:R-:W-:Y:S01]  /*0d30*/  LEA.HI.X.SX32 R119, R8, R11, 0x1, P0 ;  /* 0x0000000b08777211 */ /* 0x000fe200000f0eff */
[C---:B------:R-:W-:Y:S01]  /*0d40*/  IMAD.SHL.U32 R20, R25.reuse, 0x8, RZ ;  /* 0x0000000819147824 */ /* 0x040fe200078e00ff */
[----:B------:R-:W-:Y:S01]  /*0d50*/  USHF.L.U32 UR11, UR4, 0x6, URZ ;  /* 0x00000006040b7899 */ /* 0x000fe2000800063f */
[----:B------:R-:W-:Y:S01]  /*0d60*/  IMAD.SHL.U32 R32, R25, 0x4, RZ ;  /* 0x0000000419207824 */ /* 0x000fe200078e00ff */
[----:B------:R-:W-:Y:S01]  /*0d70*/  UIMAD.WIDE.U32 UR26, UR4, 0x20, URZ ;  /* 0x00000020041a78a5 */ /* 0x000fe2000f8e003f */
[----:B------:R-:W-:Y:S01]  /*0d80*/  IMAD R10, R11, c[0x0][0x280], RZ ;  /* 0x0000a0000b0a7a24 */ /* 0x000fe200078e02ff */
[----:B------:R-:W-:Y:S01]  /*0d90*/  SHF.R.S32.HI R21, RZ, 0x1f, R20 ;  /* 0x0000001fff157819 */ /* 0x000fe20000011414 */
[----:B------:R-:W-:Y:S01]  /*0da0*/  USHF.L.U64.HI UR13, UR4, UR40, UR13 ;  /* 0x00000028040d7299 */ /* 0x000fe2000801020d */
[----:B------:R-:W-:Y:S01]  /*0db0*/  SHF.R.S32.HI R33, RZ, 0x1f, R32 ;  /* 0x0000001fff217819 */ /* 0x000fe20000011420 */
[----:B------:R-:W-:Y:S01]  /*0dc0*/  USHF.L.U32 UR14, UR4, 0x5, URZ ;  /* 0x00000005040e7899 */ /* 0x000fe2000800063f */
[----:B------:R-:W-:Y:S01]  /*0dd0*/  IADD3 R91, R20, 0x40, RZ ;  /* 0x00000040145b7810 */ /* 0x000fe20007ffe0ff */
[----:B------:R-:W-:Y:S01]  /*0de0*/  UIMAD UR33, UR16, UR29, UR28 ;  /* 0x0000001d102172a4 */ /* 0x000fe2000f8e021c */
[----:B-1----:R-:W-:Y:S01]  /*0df0*/  IMAD.U32 R2, RZ, RZ, UR18 ;  /* 0x00000012ff027e24 */ /* 0x002fe2000f8e00ff */
[----:B------:R-:W-:Y:S01]  /*0e00*/  ULDC.64 UR4, c[0x0][0x260] ;  /* 0x0000980000047ab9 */ /* 0x000fe20000000a00 */
[----:B------:R-:W-:Y:S01]  /*0e10*/  IMAD.WIDE.U32 R4, R4, c[0x0][0x260], R20 ;  /* 0x0000980004047a25 */ /* 0x000fe200078e0014 */
[----:B------:R-:W-:Y:S01]  /*0e20*/  UIMAD UR4, UR15, UR4, URZ ;  /* 0x000000040f0472a4 */ /* 0x000fe2000f8e023f */
[----:B------:R-:W-:Y:S01]  /*0e30*/  ISETP.GE.AND P6, PT, R20, c[0x0][0x1d4], PT ;  /* 0x0000750014007a0c */ /* 0x000fe20003fc6270 */
[----:B------:R-:W-:Y:S01]  /*0e40*/  ULDC UR31, c[0x0][0x284] ;  /* 0x0000a100001f7ab9 */ /* 0x000fe20000000800 */
[----:B------:R-:W-:Y:S01]  /*0e50*/  IMAD R0, R2, -0x40, R138 ;  /* 0xffffffc002007824 */ /* 0x000fe200078e028a */
[----:B------:R-:W-:Y:S01]  /*0e60*/  UIMAD UR28, UR16, UR5, UR4 ;  /* 0x00000005101c72a4 */ /* 0x000fe2000f8e0204 */
[----:B------:R-:W-:Y:S01]  /*0e70*/  IMAD R2, R119, c[0x0][0x238], RZ ;  /* 0x00008e0077027a24 */ /* 0x000fe200078e02ff */
[----:B------:R-:W-:Y:S01]  /*0e80*/  UMOV UR41, 0x30 ;  /* 0x0000003000297882 */ /* 0x000fe20000000000 */
[----:B------:R-:W-:Y:S01]  /*0e90*/  IMAD.MOV.U32 R12, RZ, RZ, R4 ;  /* 0x000000ffff0c7224 */ /* 0x000fe200078e0004 */
[----:B------:R-:W-:Y:S01]  /*0ea0*/  ISETP.GE.AND P3, PT, R0, 0x1, PT ;  /* 0x000000010000780c */ /* 0x000fe20003f66270 */
[----:B------:R-:W-:Y:S01]  /*0eb0*/  IMAD R6, R118, c[0x0][0x23c], R2 ;  /* 0x00008f0076067a24 */ /* 0x000fe200078e0202 */
[----:B------:R-:W-:Y:S01]  /*0ec0*/  ISETP.GE.AND P2, PT, R0, 0x11, PT ;  /* 0x000000110000780c */ /* 0x000fe20003f46270 */
[----:B------:R-:W-:Y:S01]  /*0ed0*/  IMAD.WIDE.U32 R2, R118, c[0x0][0x238], R20 ;  /* 0x00008e0076027a25 */ /* 0x000fe200078e0014 */
[C---:B------:R-:W-:Y:S01]  /*0ee0*/  ISETP.GE.AND P1, PT, R0.reuse, 0x21, PT ;  /* 0x000000210000780c */ /* 0x040fe20003f26270 */
[----:B------:R-:W-:Y:S01]  /*0ef0*/  ULDC.64 UR4, c[0x0][0x280] ;  /* 0x0000a00000047ab9 */ /* 0x000fe20000000a00 */
[----:B------:R-:W-:Y:S01]  /*0f00*/  ISETP.GT.AND P0, PT, R0, 0x30, PT ;  /* 0x000000300000780c */ /* 0x000fe20003f04270 */
[----:B------:R-:W-:Y:S01]  /*0f10*/  IMAD.IADD R3, R3, 0x1, R6 ;  /* 0x0000000103037824 */ /* 0x000fe200078e0206 */
[----:B------:R-:W-:Y:S01]  /*0f20*/  USEL UR39, UR24, URZ, !UP2 ;  /* 0x0000003f18277287 */ /* 0x000fe2000d000000 */
[----:B------:R-:W-:Y:S01]  /*0f30*/  IMAD.U32 R0, RZ, RZ, UR16 ;  /* 0x00000010ff007e24 */ /* 0x000fe2000f8e00ff */
[----:B------:R-:W-:Y:S01]  /*0f40*/  USHF.L.U64.HI UR29, UR4, UR43, UR31 ;  /* 0x0000002b041d7299 */ /* 0x000fe2000801021f */
[----:B------:R-:W-:Y:S01]  /*0f50*/  IADD3 R13, R5, UR28, RZ ;  /* 0x0000001c050d7c10 */ /* 0x000fe2000fffe0ff */
[----:B------:R-:W-:Y:S01]  /*0f60*/  USHF.L.U64.HI UR12, UR4, UR40, UR5 ;  /* 0x00000028040c7299 */ /* 0x000fe20008010205 */
[----:B------:R-:W-:Y:S01]  /*0f70*/  IMAD.WIDE.U32 R2, R0, c[0x0][0x240], R2 ;  /* 0x0000900000027a25 */ /* 0x000fe200078e0002 */
[----:B------:R-:W-:Y:S01]  /*0f80*/  UIMAD UR25, UR41, UR5, URZ ;  /* 0x00000005291972a4 */ /* 0x000fe2000f8e023f */
[----:B------:R-:W-:Y:S01]  /*0f90*/  ISETP.GE.AND P5, PT, R91, c[0x0][0x1d4], PT ;  /* 0x000075005b007a0c */ /* 0x000fe20003fa6270 */
[----:B------:R-:W-:Y:S01]  /*0fa0*/  USHF.L.U64.HI UR31, UR4, UR45, UR31 ;  /* 0x0000002d041f7299 */ /* 0x000fe2000801021f */
[----:B------:R-:W-:Y:S01]  /*0fb0*/  IMAD R0, R11, c[0x0][0x290], RZ ;  /* 0x0000a4000b007a24 */ /* 0x000fe200078e02ff */
[----:B------:R-:W-:Y:S01]  /*0fc0*/  IADD3 R3, R3, UR33, RZ ;  /* 0x0000002103037c10 */ /* 0x000fe2000fffe0ff */
[----:B------:R-:W-:Y:S01]  /*0fd0*/  USHF.R.S32.HI UR33, URZ, 0x1f, UR24 ;  /* 0x0000001f3f217899 */ /* 0x000fe20008011418 */
[----:B------:R-:W-:Y:S01]  /*0fe0*/  IMAD.U32 R98, RZ, RZ, UR39 ;  /* 0x00000027ff627e24 */ /* 0x000fe2000f8e00ff */
[----:B------:R-:W-:Y:S01]  /*0ff0*/  UIMAD.WIDE.U32 UR36, UR4, 0x30, URZ ;  /* 0x00000030042478a5 */ /* 0x000fe2000f8e003f */
[C---:B------:R-:W-:Y:S01]  /*1000*/  IMAD.WIDE.U32 R4, R95.reuse, c[0x0][0x290], R32 ;  /* 0x0000a4005f047a25 */ /* 0x040fe200078e0020 */
[----:B------:R-:W-:Y:S01]  /*1010*/  USEL UR38, UR33, URZ, !UP2 ;  /* 0x0000003f21267287 */ /* 0x000fe2000d000000 */
[C---:B------:R-:W-:Y:S01]  /*1020*/  IADD3 R146, R95.reuse, 0x10, RZ ;  /* 0x000000105f927810 */ /* 0x040fe20007ffe0ff */
[----:B------:R-:W-:Y:S01]  /*1030*/  USHF.L.U32 UR28, UR4, 0x5, URZ ;  /* 0x00000005041c7899 */ /* 0x000fe2000800063f */
[C---:B------:R-:W-:Y:S01]  /*1040*/  IMAD R11, R95.reuse, c[0x0][0x294], R0 ;  /* 0x0000a5005f0b7a24 */ /* 0x040fe200078e0200 */
[----:B------:R-:W-:Y:S01]  /*1050*/  USHF.L.U32 UR30, UR4, 0x6, URZ ;  /* 0x00000006041e7899 */ /* 0x000fe2000800063f */
[----:B------:R-:W-:Y:S01]  /*1060*/  IMAD.WIDE.U32 R126, R98, c[0x0][0x248], R2 ;  /* 0x00009200627e7a25 */ /* 0x000fe200078e0002 */
[----:B------:R-:W-:Y:S01]  /*1070*/  USHF.L.U32 UR32, UR4, 0x4, URZ ;  /* 0x0000000404207899 */ /* 0x000fe2000800063f */
[----:B------:R-:W-:Y:S01]  /*1080*/  LEA.HI R0, R14, R159, RZ, 0x6 ;  /* 0x0000009f0e007211 */ /* 0x000fe200078f30ff */
[----:B------:R-:W-:Y:S01]  /*1090*/  ULDC UR48, c[0x0][0x23c] ;  /* 0x00008f0000307ab9 */ /* 0x000fe20000000800 */
[----:B------:R-:W-:Y:S01]  /*10a0*/  IMAD.MOV.U32 R18, RZ, RZ, R4 ;  /* 0x000000ffff127224 */ /* 0x000fe200078e0004 */
[----:B------:R-:W-:Y:S01]  /*10b0*/  ULDC.64 UR4, c[0x0][0x248] ;  /* 0x0000920000047ab9 */ /* 0x000fe20000000a00 */
[----:B------:R-:W-:Y:S01]  /*10c0*/  IMAD.SHL.U32 R4, R95, 0x40, RZ ;  /* 0x000000405f047824 */ /* 0x000fe200078e00ff */
[----:B------:R-:W-:Y:S01]  /*10d0*/  UIMAD UR4, UR38, UR4, URZ ;  /* 0x00000004260472a4 */ /* 0x000fe2000f8e023f */
[----:B------:R-:W-:Y:S01]  /*10e0*/  IMAD.SHL.U32 R0, R0, 0x8, RZ ;  /* 0x0000000800007824 */ /* 0x000fe200078e00ff */
[----:B------:R-:W-:Y:S01]  /*10f0*/  USHF.L.U32 UR52, UR48, 0x5, URZ ;  /* 0x0000000530347899 */ /* 0x000fe2000800063f */
[----:B------:R-:W-:Y:S01]  /*1100*/  IMAD.U32 R2, RZ, RZ, UR11 ;  /* 0x0000000bff027e24 */ /* 0x000fe2000f8e00ff */
[----:B------:R-:W-:Y:S01]  /*1110*/  UIMAD UR44, UR39, UR5, UR4 ;  /* 0x00000005272c72a4 */ /* 0x000fe2000f8e0204 */
[----:B------:R-:W-:Y:S01]  /*1120*/  IMAD.MOV.U32 R122, RZ, RZ, R126 ;  /* 0x000000ffff7a7224 */ /* 0x000fe200078e007e */
[----:B------:R-:W-:Y:S01]  /*1130*/  LOP3.LUT R120, R4, 0x1c0, RZ, 0xc0, !PT ;  /* 0x000001c004787812 */ /* 0x000fe200078ec0ff */
[----:B------:R-:W-:Y:S01]  /*1140*/  ULDC.64 UR4, c[0x0][0x290] ;  /* 0x0000a40000047ab9 */ /* 0x000fe20000000a00 */
[----:B------:R-:W-:Y:S01]  /*1150*/  LOP3.LUT R129, R0, 0xfffffe00, RZ, 0xc0, !PT ;  /* 0xfffffe0000817812 */ /* 0x000fe200078ec0ff */
[----:B------:R-:W-:Y:S01]  /*1160*/  USHF.L.U64.HI UR40, UR4, UR40, UR5 ;  /* 0x0000002804287299 */ /* 0x000fe20008010205 */
[----:B------:R-:W-:Y:S01]  /*1170*/  IADD3 R123, R127, UR44, RZ ;  /* 0x0000002c7f7b7c10 */ /* 0x000fe2000fffe0ff */
[----:B------:R-:W-:Y:S01]  /*1180*/  UIMAD UR41, UR41, UR5, URZ ;  /* 0x00000005292972a4 */ /* 0x000fe2000f8e023f */
[----:B------:R-:W-:Y:S01]  /*1190*/  LOP3.LUT R0, R120, 0x38, R20, 0xf8, !PT ;  /* 0x0000003878007812 */ /* 0x000fe200078ef814 */
[----:B------:R-:W-:Y:S01]  /*11a0*/  USHF.R.S32.HI UR44, URZ, 0x1f, UR18 ;  /* 0x0000001f3f2c7899 */ /* 0x000fe20008011412 */
[----:B------:R-:W-:Y:S01]  /*11b0*/  SHF.R.U32.HI R150, RZ, 0x3, R120 ;  /* 0x00000003ff967819 */ /* 0x000fe20000011678 */
[----:B------:R-:W-:Y:S01]  /*11c0*/  UIMAD UR5, UR10, UR18, URZ ;  /* 0x000000120a0572a4 */ /* 0x000fe2000f8e023f */
[----:B------:R-:W-:Y:S01]  /*11d0*/  IMAD.WIDE.U32 R2, R2, UR18, R122 ;  /* 0x0000001202027c25 */ /* 0x000fe2000f8e007a */
[----:B------:R-:W-:Y:S01]  /*11e0*/  UIADD3 UR27, UR27, UR52, URZ ;  /* 0x000000341b1b7290 */ /* 0x000fe2000fffe03f */
[----:B------:R-:W-:Y:S01]  /*11f0*/  LOP3.LUT R0, R129, R0, R150, 0xf6, !PT ;  /* 0x0000000081007212 */ /* 0x000fe200078ef696 */
[----:B------:R-:W-:Y:S01]  /*1200*/  UIMAD UR5, UR44, UR11, UR5 ;  /* 0x0000000b2c0572a4 */ /* 0x000fe2000f8e0205 */
[C---:B------:R-:W-:Y:S01]  /*1210*/  IMAD R10, R95.reuse, c[0x0][0x284], R10 ;  /* 0x0000a1005f0a7a24 */ /* 0x040fe200078e020a */
[C---:B------:R-:W-:Y:S01]  /*1220*/  IADD3 R144, R95.reuse, 0x30, RZ ;  /* 0x000000305f907810 */ /* 0x040fe20007ffe0ff */
[C---:B------:R-:W-:Y:S01]  /*1230*/  IMAD.WIDE.U32 R6, R95.reuse, c[0x0][0x280], R32 ;  /* 0x0000a0005f067a25 */ /* 0x040fe200078e0020 */
[----:B------:R-:W-:Y:S01]  /*1240*/  IADD3 R145, R95, 0x20, RZ ;  /* 0x000000205f917810 */ /* 0x000fe20007ffe0ff */
[----:B------:R-:W-:Y:S01]  /*1250*/  VOTEU.ANY UP1, P0 ;  /* 0x00000000003f7886 */ /* 0x000fe20000020100 */
[----:B------:R-:W-:Y:S01]  /*1260*/  IADD3 R3, R3, UR5, RZ ;  /* 0x0000000503037c10 */ /* 0x000fe2000fffe0ff */
[----:B------:R-:W-:Y:S01]  /*1270*/  IMAD.IADD R23, R7, 0x1, R10 ;  /* 0x0000000107177824 */ /* 0x000fe200078e020a */
[----:B------:R-:W-:Y:S01]  /*1280*/  ULDC UR42, c[0x0][0x294] ;  /* 0x0000a500002a7ab9 */ /* 0x000fe20000000800 */
[----:B------:R-:W-:Y:S01]  /*1290*/  IMAD.MOV.U32 R22, RZ, RZ, R6 ;  /* 0x000000ffff167224 */ /* 0x000fe200078e0006 */
[----:B------:R-:W-:Y:S01]  /*12a0*/  @UP1 UIMAD UR48, UR48, 0x30, URZ ;  /* 0x00000030303018a4 */ /* 0x000fe2000f8e023f */
[----:B------:R-:W-:Y:S01]  /*12b0*/  IMAD.WIDE.U32 R6, R95, c[0x0][0x280], R20 ;  /* 0x0000a0005f067a25 */ /* 0x000fe200078e0014 */
[----:B------:R-:W-:Y:S01]  /*12c0*/  USHF.L.U64.HI UR43, UR4, UR43, UR42 ;  /* 0x0000002b042b7299 */ /* 0x000fe2000801022a */
[----:B------:R-:W-:Y:S01]  /*12d0*/  SHF.R.S32.HI R82, RZ, 0x1f, R91 ;  /* 0x0000001fff527819 */ /* 0x000fe2000001145b */
[----:B------:R-:W-:Y:S01]  /*12e0*/  USHF.L.U64.HI UR45, UR4, UR45, UR42 ;  /* 0x0000002d042d7299 */ /* 0x000fe2000801022a */
[----:B------:R-:W-:Y:S01]  /*12f0*/  IMAD.IADD R19, R5, 0x1, R11 ;  /* 0x0000000105137824 */ /* 0x000fe200078e020b */
[----:B------:R-:W-:Y:S01]  /*1300*/  UIMAD.WIDE.U32 UR50, UR4, 0x30, URZ ;  /* 0x00000030043278a5 */ /* 0x000fe2000f8e003f */
[----:B------:R-:W-:Y:S01]  /*1310*/  IMAD.SHL.U32 R77, R0, 0x2, RZ ;  /* 0x00000002004d7824 */ /* 0x000fe200078e00ff */
[----:B------:R-:W-:Y:S01]  /*1320*/  USHF.L.U32 UR42, UR4, 0x5, URZ ;  /* 0x00000005042a7899 */ /* 0x000fe2000800063f */
[----:B------:R-:W-:Y:S01]  /*1330*/  IMAD.IADD R17, R10, 0x1, R7 ;  /* 0x000000010a117824 */ /* 0x000fe200078e0207 */
[----:B------:R-:W-:Y:S01]  /*1340*/  USHF.L.U32 UR44, UR4, 0x6, URZ ;  /* 0x00000006042c7899 */ /* 0x000fe2000800063f */
[----:B------:R-:W-:Y:S01]  /*1350*/  IMAD.MOV.U32 R7, RZ, RZ, c[0x0][0x238] ;  /* 0x00008e00ff077624 */ /* 0x000fe200078e00ff */
[----:B------:R-:W-:Y:S01]  /*1360*/  USHF.L.U32 UR47, UR4, 0x4, URZ ;  /* 0x00000004042f7899 */ /* 0x000fe2000800063f */
[----:B------:R-:W-:Y:S01]  /*1370*/  IMAD.MOV.U32 R16, RZ, RZ, R6 ;  /* 0x000000ffff107224 */ /* 0x000fe200078e0006 */
[----:B------:R-:W-:Y:S01]  /*1380*/  LEA.HI R82, R82, R91, RZ, 0x3 ;  /* 0x0000005b52527211 */ /* 0x000fe200078f18ff */
[----:B------:R-:W-:Y:S01]  /*1390*/  IMAD.MOV.U32 R6, RZ, RZ, c[0x0][0x23c] ;  /* 0x00008f00ff067624 */ /* 0x000fe200078e00ff */
[----:B------:R-:W-:Y:S01]  /*13a0*/  ULDC.64 UR4, c[0x0][0x1e8] ;  /* 0x00007a0000047ab9 */ /* 0x000fe20000000a00 */
[----:B------:R-:W-:Y:S01]  /*13b0*/  IMAD.WIDE.U32 R98, R98, c[0x0][0x268], R12 ;  /* 0x00009a0062627a25 */ /* 0x000fe200078e000c */
[----:B------:R-:W-:Y:S01]  /*13c0*/  SHF.R.S32.HI R12, RZ, 0x1f, R144 ;  /* 0x0000001fff0c7819 */ /* 0x000fe20000011490 */
[----:B------:R-:W-:Y:S01]  /*13d0*/  UIMAD UR49, UR15, UR4, URZ ;  /* 0x000000040f3172a4 */ /* 0x000fe2000f8e023f */
[----:B------:R-:W-:Y:S01]  /*13e0*/  LOP3.LUT R82, R82, 0xfffffff8, RZ, 0xc0, !PT ;  /* 0xfffffff852527812 */ /* 0x000fe200078ec0ff */
[----:B------:R-:W-:Y:S01]  /*13f0*/  IMAD.SHL.U32 R13, R144, 0x40, RZ ;  /* 0x00000040900d7824 */ /* 0x000fe200078e00ff */
[----:B------:R-:W-:Y:S01]  /*1400*/  UIMAD.WIDE.U32 UR54, UR16, UR4, URZ ;  /* 0x00000004103672a5 */ /* 0x000fe2000f8e003f */
[----:B------:R-:W-:Y:S01]  /*1410*/  IMAD.MOV.U32 R152, RZ, RZ, c[0x0][0x2b8] ;  /* 0x0000ae00ff987624 */ /* 0x000fe200078e00ff */
[----:B------:R-:W-:Y:S01]  /*1420*/  UIMAD UR49, UR16, UR5, UR49 ;  /* 0x00000005103172a4 */ /* 0x000fe2000f8e0231 */
[----:B------:R-:W-:Y:S01]  /*1430*/  IMAD.MOV.U32 R151, RZ, RZ, c[0x0][0x27c] ;  /* 0x00009f00ff977624 */ /* 0x000fe200078e00ff */
[----:B------:R-:W-:Y:S01]  /*1440*/  LOP3.LUT R121, R13, 0x1c0, RZ, 0xc0, !PT ;  /* 0x000001c00d797812 */ /* 0x000fe200078ec0ff */
[----:B------:R-:W-:Y:S01]  /*1450*/  ULDC.64 UR4, c[0x0][0x210] ;  /* 0x0000840000047ab9 */ /* 0x000fe20000000a00 */
[----:B------:R-:W-:Y:S01]  /*1460*/  IMAD.MOV.U32 R143, RZ, RZ, c[0x0][0x27c] ;  /* 0x00009f00ff8f7624 */ /* 0x000fe200078e00ff */
[----:B------:R-:W-:Y:S01]  /*1470*/  UIMAD UR52, UR15, UR4, URZ ;  /* 0x000000040f3472a4 */ /* 0x000fe2000f8e023f */
[----:B------:R-:W-:Y:S01]  /*1480*/  SHF.R.U32.HI R147, RZ, 0x3, R121 ;  /* 0x00000003ff937819 */ /* 0x000fe20000011679 */
[----:B------:R-:W-:Y:S01]  /*1490*/  UIMAD.WIDE.U32 UR56, UR16, UR4, URZ ;  /* 0x00000004103872a5 */ /* 0x000fe2000f8e003f */
[C---:B------:R-:W-:Y:S01]  /*14a0*/  IMAD.WIDE.U32 R106, R142.reuse, c[0x0][0x280], R22 ;  /* 0x0000a0008e6a7a25 */ /* 0x040fe200078e0016 */
[----:B------:R-:W-:Y:S01]  /*14b0*/  UIMAD UR52, UR16, UR5, UR52 ;  /* 0x00000005103472a4 */ /* 0x000fe2000f8e0234 */
[----:B------:R-:W-:Y:S01]  /*14c0*/  P2R R140, PR, RZ, 0x20 ;  /* 0x00000020ff8c7803 */ /* 0x000fe20000000000 */
[----:B------:R-:W-:Y:S01]  /*14d0*/  UIADD3 UR25, UR37, UR25, URZ ;  /* 0x0000001925197290 */ /* 0x000fe2000fffe03f */
[C---:B------:R-:W-:Y:S01]  /*14e0*/  IMAD.WIDE.U32 R104, R142.reuse, c[0x0][0x290], R18 ;  /* 0x0000a4008e687a25 */ /* 0x040fe200078e0012 */
[----:B------:R-:W-:Y:S01]  /*14f0*/  ULDC.64 UR4, c[0x0][0x268] ;  /* 0x00009a0000047ab9 */ /* 0x000fe20000000a00 */
[----:B------:R-:W-:Y:S01]  /*1500*/  P2R R141, PR, RZ, 0x40 ;  /* 0x00000040ff8d7803 */ /* 0x000fe20000000000 */
[----:B------:R-:W-:Y:S01]  /*1510*/  UIMAD UR4, UR38, UR4, URZ ;  /* 0x00000004260472a4 */ /* 0x000fe2000f8e023f */
[----:B------:R-:W-:Y:S01]  /*1520*/  IMAD.WIDE.U32 R102, R142, c[0x0][0x280], R16 ;  /* 0x0000a0008e667a25 */ /* 0x000fe200078e0010 */
[----:B------:R-:W-:Y:S01]  /*1530*/  IADD3 R137, R26, UR22, RZ ;  /* 0x000000161a897c10 */ /* 0x000fe2000fffe0ff */
[----:B------:R-:W-:Y:S01]  /*1540*/  UIADD3 UR41, UR51, UR41, URZ ;  /* 0x0000002933297290 */ /* 0x000fe2000fffe03f */
[----:B------:R-:W-:Y:S01]  /*1550*/  IADD3 R34, R32, 0x20, RZ ;  /* 0x0000002020227810 */ /* 0x000fe20007ffe0ff */
[----:B------:R-:W-:Y:S01]  /*1560*/  UIMAD UR39, UR39, UR5, UR4 ;  /* 0x00000005272772a4 */ /* 0x000fe2000f8e0204 */
[----:B------:R-:W-:Y:S01]  /*1570*/  IMAD.SHL.U32 R143, R143, 0x2, RZ ;  /* 0x000000028f8f7824 */ /* 0x000fe200078e00ff */
[----:B------:R-:W-:Y:S01]  /*1580*/  SHF.R.S32.HI R92, RZ, 0x1f, R82 ;  /* 0x0000001fff5c7819 */ /* 0x000fe20000011452 */
[----:B------:R-:W-:Y:S01]  /*1590*/  ULDC.64 UR4, c[0x0][0x2b0] ;  /* 0x0000ac0000047ab9 */ /* 0x000fe20000000a00 */
[----:B------:R-:W-:Y:S01]  /*15a0*/  IMAD.U32 R90, RZ, RZ, UR18 ;  /* 0x00000012ff5a7e24 */ /* 0x000fe2000f8e00ff */
[----:B------:R-:W-:Y:S01]  /*15b0*/  UIADD3 UR49, UR55, UR49, URZ ;  /* 0x0000003137317290 */ /* 0x000fe2000fffe03f */
[----:B------:R-:W-:Y:S01]  /*15c0*/  IMAD R117, R25, 0x10, R95 ;  /* 0x0000001019757824 */ /* 0x000fe200078e025f */
[----:B------:R-:W-:Y:S01]  /*15d0*/  IADD3 R108, R99, UR39, RZ ;  /* 0x00000027636c7c10 */ /* 0x000fe2000fffe0ff */
[----:B------:R-:W-:Y:S01]  /*15e0*/  UIADD3 UR52, UR57, UR52, URZ ;  /* 0x0000003439347290 */ /* 0x000fe2000fffe03f */
[----:B---3--:R1:W3:Y:S01]  /*15f0*/  @P4 R2UR UR46, R9 ;  /* 0x00000000092e43c2 */ /* 0x0082e200000e0000 */
[----:B------:R-:W-:-:S04]  /*1600*/  @P3 LEA R4, P4, R2, c[0x0][0x220], 0x1 ;  /* 0x0000880002043a11 */ /* 0x000fc800078808ff */
[----:B------:R-:W-:Y:S02]  /*1610*/  @P3 LEA.HI.X R5, R2, c[0x0][0x224], R3, 0x1, P4 ;  /* 0x0000890002053a11 */ /* 0x000fe400020f0c03 */
[----:B------:R-:W-:-:S03]  /*1620*/  ISETP.GE.AND P4, PT, R20, c[0x0][0x27c], PT ;  /* 0x00009f0014007a0c */ /* 0x000fc60003f86270 */
[----:B------:R-:W-:Y:S01]  /*1630*/  @!PT LDS RZ, [RZ] ;  /* 0x00000000fffff984 */ /* 0x000fe20000000800 */
[----:B------:R-:W-:Y:S01]  /*1640*/  @!PT LDS RZ, [RZ] ;  /* 0x00000000fffff984 */ /* 0x000fe20000000800 */
[----:B------:R-:W-:Y:S01]  /*1650*/  @!PT LDS RZ, [RZ] ;  /* 0x00000000fffff984 */ /* 0x000fe20000000800 */
[----:B------:R4:W-:Y:S01]  /*1660*/  @P3 LDGSTS.E.BYPASS.LTC128B.128 [R77+0x4100], [R4.64], !P6 ;  /* 0x04100000044d3fae */ /* 0x0009e2000f101d62 */
[----:B------:R-:W-:-:S03]  /*1670*/  P2R R139, PR, RZ, 0x10 ;  /* 0x00000010ff8b7803 */ /* 0x000fc60000000000 */
[----:B------:R4:W-:Y:S01]  /*1680*/  @P3 LDGSTS.E.BYPASS.LTC128B.128 [R77+0x6100], [R4.64+0x80], !P5 ;  /* 0x06100080044d3fae */ /* 0x0009e2000e901d62 */
[----:B------:R-:W-:-:S04]  /*1690*/  @P2 LEA R0, P3, R7, R2, 0x4 ;  /* 0x0000000207002211 */ /* 0x000fc800078620ff */
[----:B------:R-:W-:Y:S01]  /*16a0*/  @P2 LEA.HI.X R6, R7, R3, R6, 0x4, P3 ;  /* 0x0000000307062211 */ /* 0x000fe200018f2406 */
[----:B-1----:R-:W-:Y:S01]  /*16b0*/  IMAD.WIDE.U32 R8, R95, c[0x0][0x290], R20 ;  /* 0x0000a4005f087a25 */ /* 0x002fe200078e0014 */
[----:B---3--:R-:W-:Y:S02]  /*16c0*/  @UP0 USHF.R.S32.HI UR59, URZ, 0x1f, UR46 ;  /* 0x0000001f3f3b0899 */ /* 0x008fe4000801142e */
[----:B------:R-:W-:Y:S01]  /*16d0*/  @UP0 UMOV UR58, UR46 ;  /* 0x0000002e003a0c82 */ /* 0x000fe20008000000 */
[----:B------:R-:W-:Y:S01]  /*16e0*/  IMAD.MOV.U32 R14, RZ, RZ, R8 ;  /* 0x000000ffff0e7224 */ /* 0x000fe200078e0008 */
[C---:B------:R-:W-:Y:S01]  /*16f0*/  @P2 LEA R8, P3, R0.reuse, c[0x0][0x220], 0x1 ;  /* 0x0000880000082a11 */ /* 0x040fe200078608ff */
[----:B------:R-:W-:Y:S01]  /*1700*/  IMAD.IADD R15, R11, 0x1, R9 ;  /* 0x000000010b0f7824 */ /* 0x000fe200078e0209 */
[----:B------:R-:W-:Y:S01]  /*1710*/  SHF.R.S32.HI R11, RZ, 0x1f, R146 ;  /* 0x0000001fff0b7819 */ /* 0x000fe20000011492 */
[----:B------:R-:W-:Y:S01]  /*1720*/  @!UP0 UMOV UR59, UR33 ;  /* 0x00000021003b8c82 */ /* 0x000fe20008000000 */
[----:B------:R-:W-:Y:S01]  /*1730*/  @P2 LEA.HI.X R9, R0, c[0x0][0x224], R6, 0x1, P3 ;  /* 0x0000890000092a11 */ /* 0x000fe200018f0c06 */
[----:B------:R-:W-:Y:S01]  /*1740*/  UIMAD UR33, UR59, UR4, URZ ;  /* 0x000000043b2172a4 */ /* 0x000fe2000f8e023f */
[----:B------:R-:W-:Y:S01]  /*1750*/  @P1 IADD3 R0, P3, R2, UR26, RZ ;  /* 0x0000001a02001c10 */ /* 0x000fe2000ff7e0ff */
[----:B------:R-:W-:Y:S01]  /*1760*/  IMAD.WIDE.U32 R100, R142, c[0x0][0x290], R14 ;  /* 0x0000a4008e647a25 */ /* 0x000fe200078e000e */
[----:B------:R-:W-:Y:S01]  /*1770*/  LEA.HI R11, R11, R146, RZ, 0x3 ;  /* 0x000000920b0b7211 */ /* 0x000fe200078f18ff */
[----:B------:R1:W-:Y:S01]  /*1780*/  @P2 LDGSTS.E.BYPASS.LTC128B.128 [R77+0x4900], [R8.64], !P6 ;  /* 0x04900000084d2fae */ /* 0x0003e2000f101d62 */
[----:B------:R-:W-:-:S02]  /*1790*/  @!UP0 UMOV UR58, UR24 ;  /* 0x00000018003a8c82 */ /* 0x000fc40008000000 */
[----:B------:R-:W-:Y:S01]  /*17a0*/  UIMAD.WIDE.U32 UR60, UR58, UR4, URZ ;  /* 0x000000043a3c72a5 */ /* 0x000fe2000f8e003f */
[----:B----4-:R-:W-:Y:S01]  /*17b0*/  SEL R4, RZ, c[0x0][0x27c], !P4 ;  /* 0x00009f00ff047a07 */ /* 0x010fe20006000000 */
[----:B------:R1:W-:Y:S01]  /*17c0*/  @P2 LDGSTS.E.BYPASS.LTC128B.128 [R77+0x6900], [R8.64+0x80], !P5 ;  /* 0x06900080084d2fae */ /* 0x0003e2000e901d62 */
[----:B------:R-:W-:Y:S02]  /*17d0*/  UIMAD UR5, UR58, UR5, UR33 ;  /* 0x000000053a0572a4 */ /* 0x000fe4000f8e0221 */
[----:B------:R-:W-:Y:S01]  /*17e0*/  UIADD3 UR26, UP0, UR26, 0x80, URZ ;  /* 0x000000801a1a7890 */ /* 0x000fe2000ff1e03f */
[----:B------:R-:W-:Y:S01]  /*17f0*/  IMAD.IADD R4, R20, 0x1, R4 ;  /* 0x0000000114047824 */ /* 0x000fe200078e0204 */
[----:B------:R-:W-:Y:S02]  /*1800*/  UIADD3 UR5, UR61, UR5, URZ ;  /* 0x000000053d057290 */ /* 0x000fe4000fffe03f */
[----:B------:R-:W-:Y:S02]  /*1810*/  ULDC.U8 UR4, c[0x0][0x298] ;  /* 0x0000a60000047ab9 */ /* 0x000fe40000000000 */
[----:B------:R-:W-:-:S04]  /*1820*/  SHF.R.S32.HI R5, RZ, 0x1f, R4 ;  /* 0x0000001fff057819 */ /* 0x000fc80000011404 */
[CC--:B------:R-:W-:Y:S02]  /*1830*/  LEA.HI R10, R5.reuse, R4.reuse, RZ, 0x3 ;  /* 0x00000004050a7211 */ /* 0x0c0fe400078f18ff */
[----:B------:R-:W-:Y:S01]  /*1840*/  LEA.HI R24, R5, R4, RZ, 0x6 ;  /* 0x0000000405187211 */ /* 0x000fe200078f30ff */
[----:B------:R-:W-:Y:S01]  /*1850*/  IMAD.SHL.U32 R5, R145, 0x40, RZ ;  /* 0x0000004091057824 */ /* 0x000fe200078e00ff */
[----:B------:R-:W-:Y:S01]  /*1860*/  @P1 IADD3.X R4, R3, UR27, RZ, P3, !PT ;  /* 0x0000001b03041c10 */ /* 0x000fe20009ffe4ff */
[----:B------:R-:W-:Y:S01]  /*1870*/  @P0 IMAD.WIDE.U32 R2, R7, 0x30, R2 ;  /* 0x0000003007020825 */ /* 0x000fe200078e0002 */
[C---:B------:R-:W-:Y:S01]  /*1880*/  @P1 LEA R6, P3, R0.reuse, c[0x0][0x220], 0x1 ;  /* 0x0000880000061a11 */ /* 0x040fe200078608ff */
[----:B------:R-:W-:Y:S01]  /*1890*/  UIADD3.X UR27, URZ, UR27, URZ, UP0, !UPT ;  /* 0x0000001b3f1b7290 */ /* 0x000fe200087fe43f */
[----:B------:R-:W-:Y:S01]  /*18a0*/  LOP3.LUT R124, R5, 0x1c0, RZ, 0xc0, !PT ;  /* 0x000001c0057c7812 */ /* 0x000fe200078ec0ff */
[----:B------:R-:W-:Y:S01]  /*18b0*/  IMAD.SHL.U32 R5, R11, 0x40, RZ ;  /* 0x000000400b057824 */ /* 0x000fe200078e00ff */
[----:B------:R-:W-:Y:S01]  /*18c0*/  @P1 LEA.HI.X R7, R0, c[0x0][0x224], R4, 0x1, P3 ;  /* 0x0000890000071a11 */ /* 0x000fe200018f0c04 */
[----:B------:R-:W-:Y:S01]  /*18d0*/  IMAD.SHL.U32 R0, R146, 0x40, RZ ;  /* 0x0000004092007824 */ /* 0x000fe200078e00ff */
[----:B------:R-:W-:-:S02]  /*18e0*/  SHF.R.S32.HI R4, RZ, 0x1f, R145 ;  /* 0x0000001fff047819 */ /* 0x000fc40000011491 */
[----:B------:R-:W-:Y:S01]  /*18f0*/  LOP3.LUT R132, R5, 0xfffffe00, RZ, 0xc0, !PT ;  /* 0xfffffe0005847812 */ /* 0x000fe200078ec0ff */
[----:B------:R1:W-:Y:S01]  /*1900*/  @P1 LDGSTS.E.BYPASS.LTC128B.128 [R77+0x5100], [R6.64], !P6 ;  /* 0x05100000064d1fae */ /* 0x0003e2000f101d62 */
[----:B------:R-:W-:Y:S02]  /*1910*/  LOP3.LUT R125, R0, 0x1c0, RZ, 0xc0, !PT ;  /* 0x000001c0007d7812 */ /* 0x000fe400078ec0ff */
[----:B------:R-:W-:Y:S01]  /*1920*/  LEA.HI R0, R12, R144, RZ, 0x3 ;  /* 0x000000900c007211 */ /* 0x000fe200078f18ff */
[----:B------:R1:W-:Y:S01]  /*1930*/  @P1 LDGSTS.E.BYPASS.LTC128B.128 [R77+0x7100], [R6.64+0x80], !P5 ;  /* 0x07100080064d1fae */ /* 0x0003e2000e901d62 */
[----:B------:R-:W-:Y:S02]  /*1940*/  LEA.HI R4, R4, R145, RZ, 0x3 ;  /* 0x0000009104047211 */ /* 0x000fe400078f18ff */
[----:B------:R-:W-:Y:S01]  /*1950*/  SHF.R.U32.HI R149, RZ, 0x3, R125 ;  /* 0x00000003ff957819 */ /* 0x000fe2000001167d */
[----:B------:R-:W-:Y:S01]  /*1960*/  IMAD.SHL.U32 R0, R0, 0x40, RZ ;  /* 0x0000004000007824 */ /* 0x000fe200078e00ff */
[----:B------:R-:W-:Y:S01]  /*1970*/  LOP3.LUT R5, R120, 0x38, R10, 0xf8, !PT ;  /* 0x0000003878057812 */ /* 0x000fe200078ef80a */
[----:B------:R-:W-:Y:S01]  /*1980*/  IMAD.SHL.U32 R4, R4, 0x40, RZ ;  /* 0x0000004004047824 */ /* 0x000fe200078e00ff */
[----:B------:R-:W-:-:S02]  /*1990*/  @P0 IADD3 R3, R3, UR48, RZ ;  /* 0x0000003003030c10 */ /* 0x000fc4000fffe0ff */
[----:B------:R-:W-:Y:S01]  /*19a0*/  LOP3.LUT R130, R0, 0xfffffe00, RZ, 0xc0, !PT ;  /* 0xfffffe0000827812 */ /* 0x000fe200078ec0ff */
[----:B------:R-:W-:Y:S01]  /*19b0*/  IMAD.SHL.U32 R0, R24, 0x40, RZ ;  /* 0x0000004018007824 */ /* 0x000fe200078e00ff */
[----:B------:R-:W-:Y:S02]  /*19c0*/  LOP3.LUT R131, R4, 0xfffffe00, RZ, 0xc0, !PT ;  /* 0xfffffe0004837812 */ /* 0x000fe400078ec0ff */
[----:B------:R-:W-:Y:S02]  /*19d0*/  LOP3.LUT R4, R125, 0x38, R10, 0xf8, !PT ;  /* 0x000000387d047812 */ /* 0x000fe400078ef80a */
[----:B------:R-:W-:Y:S02]  /*19e0*/  LOP3.LUT R0, R0, 0xfffff000, RZ, 0xc0, !PT ;  /* 0xfffff00000007812 */ /* 0x000fe400078ec0ff */
[----:B------:R-:W-:Y:S02]  /*19f0*/  LOP3.LUT R4, R4, R149, RZ, 0x3c, !PT ;  /* 0x0000009504047212 */ /* 0x000fe400078e3cff */
[----:B------:R-:W-:-:S02]  /*1a00*/  LOP3.LUT R5, R5, R150, RZ, 0x3c, !PT ;  /* 0x0000009605057212 */ /* 0x000fc400078e3cff */
[-C--:B------:R-:W-:Y:S02]  /*1a10*/  IADD3 R13, R4, R0.reuse, R132 ;  /* 0x00000000040d7210 */ /* 0x080fe40007ffe084 */
[C---:B------:R-:W-:Y:S02]  /*1a20*/  @P0 LEA R4, P3, R2.reuse, c[0x0][0x220], 0x1 ;  /* 0x0000880002040a11 */ /* 0x040fe400078608ff */
[----:B------:R-:W-:Y:S01]  /*1a30*/  IADD3 R24, R5, R0, R129 ;  /* 0x0000000005187210 */ /* 0x000fe20007ffe081 */
[----:B------:R-:W-:Y:S01]  /*1a40*/  IMAD.SHL.U32 R135, R13, 0x2, RZ ;  /* 0x000000020d877824 */ /* 0x000fe200078e00ff */
[----:B------:R-:W-:Y:S02]  /*1a50*/  @P0 LEA.HI.X R5, R2, c[0x0][0x224], R3, 0x1, P3 ;  /* 0x0000890002050a11 */ /* 0x000fe400018f0c03 */
[----:B------:R-:W-:Y:S01]  /*1a60*/  SHF.R.U32.HI R148, RZ, 0x3, R124 ;  /* 0x00000003ff947819 */ /* 0x000fe2000001167c */
[----:B------:R-:W-:Y:S01]  /*1a70*/  IMAD.SHL.U32 R136, R24, 0x2, RZ ;  /* 0x0000000218887824 */ /* 0x000fe200078e00ff */
[--C-:B------:R-:W-:Y:S01]  /*1a80*/  LOP3.LUT R12, R124, 0x38, R10.reuse, 0xf8, !PT ;  /* 0x000000387c0c7812 */ /* 0x100fe200078ef80a */
[----:B------:R1:W-:Y:S01]  /*1a90*/  @P0 LDGSTS.E.BYPASS.LTC128B.128 [R77+0x5900], [R4.64], !P6 ;  /* 0x05900000044d0fae */ /* 0x0003e2000f101d62 */
[----:B------:R-:W-:-:S02]  /*1aa0*/  LOP3.LUT R11, R121, 0x38, R10, 0xf8, !PT ;  /* 0x00000038790b7812 */ /* 0x000fc400078ef80a */
[----:B------:R-:W-:Y:S01]  /*1ab0*/  LOP3.LUT R12, R12, R148, RZ, 0x3c, !PT ;  /* 0x000000940c0c7212 */ /* 0x000fe200078e3cff */
[----:B------:R1:W-:Y:S01]  /*1ac0*/  @P0 LDGSTS.E.BYPASS.LTC128B.128 [R77+0x7900], [R4.64+0x80], !P5 ;  /* 0x07900080044d0fae */ /* 0x0003e2000e901d62 */
[----:B------:R-:W-:Y:S02]  /*1ad0*/  LOP3.LUT R11, R11, R147, RZ, 0x3c, !PT ;  /* 0x000000930b0b7212 */ /* 0x000fe400078e3cff */
[-C--:B------:R-:W-:Y:S01]  /*1ae0*/  IADD3 R12, R12, R0.reuse, R131 ;  /* 0x000000000c0c7210 */ /* 0x080fe20007ffe083 */
[----:B------:R-:W0:Y:S01]  /*1af0*/  LDGDEPBAR ;  /* 0x00000000000079af */ /* 0x000e220000000000 */
[----:B------:R-:W-:Y:S02]  /*1b00*/  IADD3 R11, R11, R0, R130 ;  /* 0x000000000b0b7210 */ /* 0x000fe40007ffe082 */
[----:B------:R-:W-:Y:S01]  /*1b10*/  SHF.R.S32.HI R0, RZ, 0x1f, R142 ;  /* 0x0000001fff007819 */ /* 0x000fe2000001148e */
[----:B------:R-:W-:Y:S01]  /*1b20*/  IMAD.SHL.U32 R134, R12, 0x2, RZ ;  /* 0x000000020c867824 */ /* 0x000fe200078e00ff */
[----:B------:R-:W-:Y:S01]  /*1b30*/  LOP3.LUT R93, R10, 0xfffffff8, RZ, 0xc0, !PT ;  /* 0xfffffff80a5d7812 */ /* 0x000fe200078ec0ff */
[----:B------:R-:W-:Y:S01]  /*1b40*/  IMAD.SHL.U32 R133, R11, 0x2, RZ ;  /* 0x000000020b857824 */ /* 0x000fe200078e00ff */
[----:B------:R-:W-:Y:S01]  /*1b50*/  BAR.SYNC.DEFER_BLOCKING 0x0 ;  /* 0x0000000000007b1d */ /* 0x000fe20000010000 */
[----:B------:R-:W-:Y:S01]  /*1b60*/  IMAD R2, R0, c[0x0][0x280], RZ ;  /* 0x0000a00000027a24 */ /* 0x000fe200078e02ff */
[----:B------:R-:W-:Y:S01]  /*1b70*/  ISETP.GE.AND P5, PT, R20, c[0x0][0x1d4], PT ;  /* 0x0000750014007a0c */ /* 0x000fe20003fa6270 */
[----:B------:R-:W-:Y:S01]  /*1b80*/  IMAD R0, R0, c[0x0][0x290], RZ ;  /* 0x0000a40000007a24 */ /* 0x000fe200078e02ff */
[----:B------:R-:W-:Y:S01]  /*1b90*/  SHF.R.S32.HI R114, RZ, 0x3, R10 ;  /* 0x00000003ff727819 */ /* 0x000fe2000001140a */
[C---:B------:R-:W-:Y:S01]  /*1ba0*/  IMAD R2, R142.reuse, c[0x0][0x284], R2 ;  /* 0x0000a1008e027a24 */ /* 0x040fe200078e0202 */
[----:B------:R-:W-:Y:S01]  /*1bb0*/  SHF.R.S32.HI R110, RZ, 0x1f, R93 ;  /* 0x0000001fff6e7819 */ /* 0x000fe2000001145d */
[----:B------:R-:W-:Y:S01]  /*1bc0*/  IMAD R0, R142, c[0x0][0x294], R0 ;  /* 0x0000a5008e007a24 */ /* 0x000fe200078e0200 */
[----:B------:R-:W-:Y:S01]  /*1bd0*/  ISETP.NE.AND P1, PT, R152, 0x1, PT ;  /* 0x000000019800780c */ /* 0x000fe20003f25270 */
[----:B------:R-:W-:Y:S01]  /*1be0*/  IMAD.IADD R113, R107, 0x1, R2 ;  /* 0x000000016b717824 */ /* 0x000fe200078e0202 */
[----:B------:R-:W-:Y:S01]  /*1bf0*/  ISETP.GE.AND P0, PT, R151, 0x1, PT ;  /* 0x000000019700780c */ /* 0x000fe20003f06270 */
[----:B------:R-:W-:-:S02]  /*1c00*/  IMAD.IADD R111, R2, 0x1, R103 ;  /* 0x00000001026f7824 */ /* 0x000fc400078e0267 */
[----:B------:R-:W-:Y:S02]  /*1c10*/  IMAD.IADD R112, R105, 0x1, R0 ;  /* 0x0000000169707824 */ /* 0x000fe400078e0200 */
[----:B------:R-:W-:Y:S02]  /*1c20*/  IMAD.IADD R109, R0, 0x1, R101 ;  /* 0x00000001006d7824 */ /* 0x000fe400078e0265 */
.L_x_850:
        /* <DEDUP_REMOVED lines=10> */
[----:B-1----:R-:W-:Y:S04]  /*1cd0*/  IMAD.MOV.U32 R4, RZ, RZ, R0 ;  /* 0x000000ffff047224 */ /* 0x002fe800078e0000 */
[----:B------:R-:W-:Y:S05]  /*1ce0*/  @P1 IMAD.HI.U32 R2, R0, c[0x0][0x2bc], RZ ;  /* 0x0000af0000021a27 */ /* 0x000fea00078e00ff */
[----:B------:R-:W-:Y:S04]  /*1cf0*/  @P1 SHF.R.U32.HI R4, RZ, c[0x0][0x2c0], R2 ;  /* 0x0000b000ff041a19 */ /* 0x000fe80000011602 */
[C---:B------:R-:W-:Y:S04]  /*1d00*/  @!P0 IADD3 R3, P1, R4.reuse, UR60, RZ ;  /* 0x0000003c04038c10 */ /* 0x040fe8000ff3e0ff */
[----:B------:R-:W-:Y:S02]  /*1d10*/  @!P0 LEA.HI.X.SX32 R5, R4, UR5, 0x1, P1 ;  /* 0x0000000504058c11 */ /* 0x000fe400088f0eff */
[C---:B------:R-:W-:Y:S04]  /*1d20*/  @!P0 LEA R2, P1, R3.reuse, c[0x0][0x2a0], 0x2 ;  /* 0x0000a80003028a11 */ /* 0x040fe800078210ff */
[----:B------:R-:W-:Y:S05]  /*1d30*/  @!P0 LEA.HI.X R3, R3, c[0x0][0x2a4], R5, 0x2, P1 ;  /* 0x0000a90003038a11 */ /* 0x000fea00008f1405 */
[----:B------:R1:W3:Y:S04]  /*1d40*/  @!P0 LDG.E R94, [R2.64] ;  /* 0x00000022025e8981 */ /* 0x0002e8000c1e1900 */
[----:B------:R-:W-:Y:S01]  /*1d50*/  BAR.SYNC.DEFER_BLOCKING 0x0 ;  /* 0x0000000000007b1d */ /* 0x000fe20000010000 */
[----:B-1----:R-:W-:Y:S04]  /*1d60*/  IMAD.MOV R2, RZ, RZ, -R4 ;  /* 0x000000ffff027224 */ /* 0x002fe800078e0a04 */
[----:B------:R-:W-:Y:S04]  /*1d70*/  IMAD R96, R2, c[0x0][0x2b8], R0 ;  /* 0x0000ae0002607a24 */ /* 0x000fe800078e0200 */
[C---:B------:R-:W-:Y:S01]  /*1d80*/  IMAD.WIDE.U32 R2, R96.reuse, c[0x0][0x1e0], RZ ;  /* 0x0000780060027a25 */ /* 0x040fe200078e00ff */
[----:B------:R-:W-:Y:S05]  /*1d90*/  SHF.R.S32.HI R115, RZ, 0x1f, R96 ;  /* 0x0000001fff737819 */ /* 0x000fea0000011460 */
[----:B------:R-:W-:Y:S04]  /*1da0*/  IMAD R0, R115, c[0x0][0x1e0], RZ ;  /* 0x0000780073007a24 */ /* 0x000fe800078e02ff */
[----:B------:R-:W-:Y:S04]  /*1db0*/  IMAD R0, R96, c[0x0][0x1e4], R0 ;  /* 0x0000790060007a24 */ /* 0x000fe800078e0200 */
[----:B------:R-:W-:Y:S01]  /*1dc0*/  IMAD.IADD R3, R3, 0x1, R0 ;  /* 0x0000000103037824 */ /* 0x000fe200078e0200 */
[----:B---3--:R-:W-:Y:S03]  /*1dd0*/  SHF.R.S32.HI R116, RZ, 0x1f, R94 ;  /* 0x0000001fff747819 */ /* 0x008fe6000001145e */
[----:B------:R-:W-:Y:S04]  /*1de0*/  IMAD.WIDE.U32 R2, R94, c[0x0][0x1f0], R2 ;  /* 0x00007c005e027a25 */ /* 0x000fe800078e0002 */
[----:B------:R-:W-:Y:S01]  /*1df0*/  IMAD R4, R116, c[0x0][0x1f0], RZ ;  /* 0x00007c0074047a24 */ /* 0x000fe200078e02ff */
[----:B------:R-:W-:Y:S03]  /*1e00*/  IADD3 R0, P0, R2, UR54, RZ ;  /* 0x0000003602007c10 */ /* 0x000fe6000ff1e0ff */
[----:B------:R-:W-:Y:S05]  /*1e10*/  IMAD R4, R94, c[0x0][0x1f4], R4 ;  /* 0x00007d005e047a24 */ /* 0x000fea00078e0204 */
[----:B------:R-:W-:Y:S02]  /*1e20*/  IADD3.X R2, R3, UR49, R4, P0, !PT ;  /* 0x0000003103027c10 */ /* 0x000fe400087fe404 */
[C---:B--2---:R-:W-:Y:S04]  /*1e30*/  LEA R88, P0, R0.reuse, c[0x0][0x1c8], 0x1 ;  /* 0x0000720000587a11 */ /* 0x044fe800078008ff */
[----:B------:R-:W-:Y:S01]  /*1e40*/  LEA.HI.X R87, R0, c[0x0][0x1cc], R2, 0x1, P0 ;  /* 0x0000730000577a11 */ /* 0x000fe200000f0c02 */
[----:B------:R-:W-:-:S05]  /*1e50*/  @!P2 BRA `(.L_x_805) ;  /* 0x00004e700000a947 */ /* 0x000fca0003800000 */
[C---:B------:R-:W-:Y:S01]  /*1e60*/  IMAD R3, R90.reuse, UR29, RZ ;  /* 0x0000001d5a037c24 */ /* 0x040fe2000f8e02ff */
[----:B------:R-:W-:Y:S01]  /*1e70*/  ISETP.NE.AND P0, PT, RZ, UR4, PT ;  /* 0x00000004ff007c0c */ /* 0x000fe2000bf05270 */
[C---:B------:R-:W-:Y:S01]  /*1e80*/  IMAD R2, R90.reuse, UR43, RZ ;  /* 0x0000002b5a027c24 */ /* 0x040fe2000f8e02ff */
[----:B------:R-:W-:Y:S01]  /*1e90*/  SHF.R.S32.HI R0, RZ, 0x1f, R90 ;  /* 0x0000001fff007819 */ /* 0x000fe2000001145a */
[----:B------:R-:W-:Y:S04]  /*1ea0*/  IMAD.WIDE.U32 R36, R90, UR30, RZ ;  /* 0x0000001e5a247c25 */ /* 0x000fe8000f8e00ff */
[C---:B------:R-:W-:Y:S02]  /*1eb0*/  IMAD R3, R0.reuse, UR30, R3 ;  /* 0x0000001e00037c24 */ /* 0x040fe4000f8e0203 */
[----:B------:R-:W-:Y:S01]  /*1ec0*/  IMAD R0, R0, UR44, R2 ;  /* 0x0000002c00007c24 */ /* 0x000fe2000f8e0202 */
[----:B------:R-:W-:Y:S01]  /*1ed0*/  IADD3 R2, -R97, UR21, RZ ;  /* 0x0000001561027c10 */ /* 0x000fe2000fffe1ff */
[----:B------:R-:W-:Y:S01]  /*1ee0*/  IMAD.WIDE.U32 R68, R90, UR44, RZ ;  /* 0x0000002c5a447c25 */ /* 0x000fe2000f8e00ff */
        /* <DEDUP_REMOVED lines=32> */
.L_x_808:
[----:B------:R-:W-:Y:S05]  /*20f0*/  BSYNC B0 ;  /* 0x0000000000007941 */ /* 0x000fea0003800000 */
.L_x_807:
        /* <DEDUP_REMOVED lines=39> */
.L_x_810:
[----:B------:R-:W-:Y:S05]  /*2370*/  BSYNC B0 ;  /* 0x0000000000007941 */ /* 0x000fea0003800000 */
.L_x_809:
        /* <DEDUP_REMOVED lines=40> */
.L_x_812:
[----:B------:R-:W-:Y:S05]  /*2600*/  BSYNC B0 ;  /* 0x0000000000007941 */ /* 0x000fea0003800000 */
.L_x_811:
        /* <DEDUP_REMOVED lines=38> */
.L_x_814:
[----:B------:R-:W-:Y:S05]  /*2870*/  BSYNC B0 ;  /* 0x0000000000007941 */ /* 0x000fea0003800000 */
.L_x_813:
[----:B-1---5:R-:W-:Y:S01]  /*2880*/  MOV R4, R54 ;  /* 0x0000003600047202 */ /* 0x022fe20000000f00 */
[----:B------:R1:W3:Y:S01]  /*2890*/  SHFL.IDX PT, R68, R87, RZ, 0x181f ;  /* 0x00181fff57447589 */ /* 0x0002e200000e0000 */
[----:B------:R-:W-:Y:S01]  /*28a0*/  IMAD.MOV.U32 R6, RZ, RZ, R56 ;  /* 0x000000ffff067224 */ /* 0x000fe200078e0038 */
[----:B------:R-:W-:Y:S01]  /*28b0*/  BSSY B1, `(.L_x_815) ;  /* 0x000007f000017945 */ /* 0x000fe20003800000 */
[----:B------:R-:W-:Y:S02]  /*28c0*/  IMAD.MOV.U32 R5, RZ, RZ, R57 ;  /* 0x000000ffff057224 */ /* 0x000fe400078e0039 */
[----:B------:R-:W-:Y:S01]  /*28d0*/  IMAD.MOV.U32 R0, RZ, RZ, R55 ;  /* 0x000000ffff007224 */ /* 0x000fe200078e0037 */
[----:B------:R1:W4:Y:S02]  /*28e0*/  SHFL.IDX PT, R65, R88, RZ, 0x181f ;  /* 0x00181fff58417589 */ /* 0x00032400000e0000 */
        /* <DEDUP_REMOVED lines=11> */
[C---:B----4-:R-:W-:Y:S01]  /*29a0*/  LEA R66, P0, R20.reuse, R65, 0x1 ;  /* 0x0000004114427211 */ /* 0x050fe200078008ff */
[----:B------:R-:W4:Y:S03]  /*29b0*/  LDS.128 R8, [R77+0x4100] ;  /* 0x004100004d087984 */ /* 0x000f260000000c00 */
        /* <DEDUP_REMOVED lines=52> */
.L_x_818:
[----:B------:R-:W-:Y:S05]  /*2d00*/  BSYNC B0 ;  /* 0x0000000000007941 */ /* 0x000fea0003800000 */
.L_x_817:
[----:B------:R-:W-:Y:S11]  /*2d10*/  ISETP.GE.AND P0, PT, R91, c[0x0][0x1d4], PT ;  /* 0x000075005b007a0c */ /* 0x000ff60003f06270 */
[----:B------:R-:W-:Y:S02]  /*2d20*/  @!UPT UIADD3 URZ, URZ, URZ, URZ ;  /* 0x0000003f3f3ff290 */ /* 0x000fe4000fffe03f */
[----:B------:R-:W-:-:S05]  /*2d30*/  @P0 BRA `(.L_x_816) ;  /* 0x0000036000000947 */ /* 0x000fca0003800000 */
[C---:B----4-:R-:W-:Y:S01]  /*2d40*/  LEA R42, P0, R82.reuse, R65, 0x1 ;  /* 0x00000041522a7211 */ /* 0x050fe200078008ff */
[----:B---3--:R-:W3:Y:S03]  /*2d50*/  LDS.128 R8, [R77+0x6100] ;  /* 0x006100004d087984 */ /* 0x008ee60000000c00 */
        /* <DEDUP_REMOVED lines=52> */
.L_x_816:
[----:B------:R-:W-:Y:S05]  /*30a0*/  BSYNC B1 ;  /* 0x0000000000017941 */ /* 0x000fea0003800000 */
.L_x_815:
[----:B------:R1:W4:Y:S01]  /*30b0*/  SHFL.IDX PT, R41, R87, 0x1, 0x181f ;  /* 0x00381f0057297f89 */ /* 0x00032200000e0000 */
[----:B------:R-:W-:Y:S03]  /*30c0*/  BSSY B1, `(.L_x_819) ;  /* 0x0000075000017945 */ /* 0x000fe60003800000 */
[----:B------:R1:W3:Y:S01]  /*30d0*/  SHFL.IDX PT, R40, R88, 0x1, 0x181f ;  /* 0x00381f0058287f89 */ /* 0x0002e200000e0000 */
[----:B------:R-:W-:-:S05]  /*30e0*/  @P6 BRA `(.L_x_820) ;  /* 0x0000072000006947 */ /* 0x000fca0003800000 */
[----:B------:R-:W-:Y:S01]  /*30f0*/  BSSY B0, `(.L_x_821) ;  /* 0x0000038000007945 */ /* 0x000fe20003800000 */
[----:B------:R-:W-:-:S05]  /*3100*/  @P5 BRA `(.L_x_822) ;  /* 0x0000036000005947 */ /* 0x000fca0003800000 */
[C---:B---3--:R-:W-:Y:S01]  /*3110*/  LEA R38, P0, R20.reuse, R40, 0x1 ;  /* 0x0000002814267211 */ /* 0x048fe200078008ff */
[----:B------:R-:W3:Y:S03]  /*3120*/  LDS.128 R8, [R77+0x4900] ;  /* 0x004900004d087984 */ /* 0x000ee60000000c00 */
[----:B----4-:R-:W-:Y:S02]  /*3130*/  LEA.HI.X R39, R20, R41, R21, 0x1, P0 ;  /* 0x0000002914277211 */ /* 0x010fe400000f0c15 */
        /* <DEDUP_REMOVED lines=51> */
.L_x_822:
[----:B------:R-:W-:Y:S05]  /*3470*/  BSYNC B0 ;  /* 0x0000000000007941 */ /* 0x000fea0003800000 */
.L_x_821:
[----:B------:R-:W-:Y:S11]  /*3480*/  ISETP.GE.AND P0, PT, R91, c[0x0][0x1d4], PT ;  /* 0x000075005b007a0c */ /* 0x000ff60003f06270 */
[----:B------:R-:W-:Y:S02]  /*3490*/  @!UPT UIADD3 URZ, URZ, URZ, URZ ;  /* 0x0000003f3f3ff290 */ /* 0x000fe4000fffe03f */
        /* <DEDUP_REMOVED lines=55> */
.L_x_820:
[----:B------:R-:W-:Y:S05]  /*3810*/  BSYNC B1 ;  /* 0x0000000000017941 */ /* 0x000fea0003800000 */
.L_x_819:
[----:B---3--:R3:W1:Y:S01]  /*3820*/  SHFL.IDX PT, R38, R87, 0x2, 0x181f ;  /* 0x00581f0057267f89 */ /* 0x00866200000e0000 */
[----:B------:R-:W-:Y:S03]  /*3830*/  BSSY B1, `(.L_x_823) ;  /* 0x0000075000017945 */ /* 0x000fe60003800000 */
        /* <DEDUP_REMOVED lines=58> */
.L_x_826:
[----:B------:R-:W-:Y:S05]  /*3be0*/  BSYNC B0 ;  /* 0x0000000000007941 */ /* 0x000fea0003800000 */
.L_x_825:
[----:B------:R-:W-:Y:S11]  /*3bf0*/  ISETP.GE.AND P0, PT, R91, c[0x0][0x1d4], PT ;  /* 0x000075005b007a0c */ /* 0x000ff60003f06270 */
[----:B------:R-:W-:Y:S02]  /*3c00*/  @!UPT UIADD3 URZ, URZ, URZ, URZ ;  /* 0x0000003f3f3ff290 */ /* 0x000fe4000fffe03f */
[----:B------:R-:W-:-:S05]  /*3c10*/  @P0 BRA `(.L_x_824) ;  /* 0x0000036000000947 */ /* 0x000fca0003800000 */
[C---:B----4-:R-:W-:Y:S01]  /*3c20*/  LEA R18, P0, R82.reuse, R30, 0x1 ;  /* 0x0000001e52127211 */ /* 0x050fe200078008ff */
[----:B-1----:R-:W1:Y:S03]  /*3c30*/  LDS.128 R8, [R77+0x7100] ;  /* 0x007100004d087984 */ /* 0x002e660000000c00 */
        /* <DEDUP_REMOVED lines=52> */
.L_x_824:
[----:B------:R-:W-:Y:S05]  /*3f80*/  BSYNC B1 ;  /* 0x0000000000017941 */ /* 0x000fea0003800000 */
.L_x_823:
[----:B-1----:R1:W3:Y:S04]  /*3f90*/  SHFL.IDX PT, R29, R87, 0x3, 0x181f ;  /* 0x00781f00571d7f89 */ /* 0x0022e800000e0000 */
[----:B------:R1:W4:Y:S01]  /*3fa0*/  SHFL.IDX PT, R28, R88, 0x3, 0x181f ;  /* 0x00781f00581c7f89 */ /* 0x00032200000e0000 */
        /* <DEDUP_REMOVED lines=57> */
.L_x_829:
[----:B------:R-:W-:Y:S05]  /*4340*/  BSYNC B0 ;  /* 0x0000000000007941 */ /* 0x000fea0003800000 */
.L_x_828:
[----:B------:R-:W-:Y:S11]  /*4350*/  ISETP.GE.AND P0, PT, R91, c[0x0][0x1d4], PT ;  /* 0x000075005b007a0c */ /* 0x000ff60003f06270 */
[----:B------:R-:W-:Y:S02]  /*4360*/  @!UPT UIADD3 URZ, URZ, URZ, URZ ;  /* 0x0000003f3f3ff290 */ /* 0x000fe4000fffe03f */
[----:B------:R-:W-:-:S05]  /*4370*/  @P0 BRA `(.L_x_827) ;  /* 0x00002d7000000947 */ /* 0x000fca0003800000 */
[C---:B---34-:R-:W-:Y:S01]  /*4380*/  LEA R22, P0, R82.reuse, R28, 0x1 ;  /* 0x0000001c52167211 */ /* 0x058fe200078008ff */
[----:B------:R-:W3:Y:S03]  /*4390*/  LDS.128 R8, [R77+0x7900] ;  /* 0x007900004d087984 */ /* 0x000ee60000000c00 */
        /* <DEDUP_REMOVED lines=53> */
.L_x_806:
[-C--:B------:R-:W-:Y:S01]  /*46f0*/  ISETP.GE.AND P0, PT, R146, R89.reuse, PT ;  /* 0x000000599200720c */ /* 0x080fe20003f06270 */
        /* <DEDUP_REMOVED lines=16> */
[----:B------:R-:W-:Y:S01]  /*4800*/  @!P4 IADD3 R0, P1, P0, R102, UR32, R36 ;  /* 0x000000206600cc10 */ /* 0x000fe2000f83e024 */
[----:B------:R-:W-:Y:S01]  /*4810*/  CS2R R44, SRZ ;  /* 0x00000000002c7805 */ /* 0x000fe2000001ff00 */
[----:B------:R1:W3:Y:S01]  /*4820*/  SHFL.IDX PT, R75, R87, RZ, 0x181f ;  /* 0x00181fff574b7589 */ /* 0x0002e200000e0000 */
[----:B------:R-:W-:Y:S01]  /*4830*/  BSSY B0, `(.L_x_830) ;  /* 0x00000d7000007945 */ /* 0x000fe20003800000 */
[----:B------:R-:W-:Y:S02]  /*4840*/  @!P4 IADD3.X R2, R111, UR31, R41, P1, P0 ;  /* 0x0000001f6f02cc10 */ /* 0x000fe40008fe0429 */
[----:B------:R-:W-:Y:S04]  /*4850*/  @!P4 IADD3 R3, P1, P0, R100, UR47, R68 ;  /* 0x0000002f6403cc10 */ /* 0x000fe8000f83e044 */
[----:B------:R-:W-:Y:S01]  /*4860*/  @!P4 IADD3.X R8, R109, UR45, R43, P1, P0 ;  /* 0x0000002d6d08cc10 */ /* 0x000fe20008fe042b */
[----:B------:R1:W4:Y:S01]  /*4870*/  SHFL.IDX PT, R74, R88, RZ, 0x181f ;  /* 0x00181fff584a7589 */ /* 0x00032200000e0000 */
[-C--:B------:R-:W-:Y:S04]  /*4880*/  ISETP.GE.AND P0, PT, R145, R89.reuse, PT ;  /* 0x000000599100720c */ /* 0x080fe80003f06270 */
[----:B------:R-:W-:Y:S11]  /*4890*/  ISETP.GE.OR P2, PT, R20, c[0x0][0x27c], P0 ;  /* 0x00009f0014007a0c */ /* 0x000ff60000746670 */
[----:B------:R-:W-:Y:S02]  /*48a0*/  @!UPT UIADD3 URZ, URZ, URZ, URZ ;  /* 0x0000003f3f3ff290 */ /* 0x000fe4000fffe03f */
[----:B------:R-:W-:Y:S04]  /*48b0*/  @!P2 IADD3 R6, P1, P0, R102, UR28, R36 ;  /* 0x0000001c6606ac10 */ /* 0x000fe8000f83e024 */
        /* <DEDUP_REMOVED lines=13> */
[----:B------:R2:W3:Y:S01]  /*4990*/  @!P4 LDG.E.128 R56, [R4.64] ;  /* 0x000000220438c981 */ /* 0x0004e2000c1e1d00 */
[----:B------:R-:W-:Y:S02]  /*49a0*/  @!P4 LEA.HI.X R3, R3, c[0x0][0x28c], R8, 0x1, P0 ;  /* 0x0000a3000303ca11 */ /* 0x000fe400000f0c08 */
[C---:B------:R-:W-:Y:S04]  /*49b0*/  @!P2 LEA R8, P0, R6.reuse, c[0x0][0x270], 0x1 ;  /* 0x00009c000608aa11 */ /* 0x040fe800078008ff */
[----:B------:R-:W-:Y:S01]  /*49c0*/  @!P2 LEA.HI.X R9, R6, c[0x0][0x274], R9, 0x1, P0 ;  /* 0x00009d000609aa11 */ /* 0x000fe200000f0c09 */
[----:B------:R1:W4:Y:S01]  /*49d0*/  @!P4 LDG.E.128 R16, [R2.64] ;  /* 0x000000220210c981 */ /* 0x000322000c1e1d00 */
[C---:B------:R-:W-:Y:S04]  /*49e0*/  @!P2 LEA R6, P0, R7.reuse, c[0x0][0x288], 0x1 ;  /* 0x0000a2000706aa11 */ /* 0x040fe800078008ff */
[----:B------:R-:W-:Y:S02]  /*49f0*/  @!P2 LEA.HI.X R7, R7, c[0x0][0x28c], R12, 0x1, P0 ;  /* 0x0000a3000707aa11 */ /* 0x000fe400000f0c0c */
[C---:B------:R-:W-:Y:S01]  /*4a00*/  @!P1 LEA R12, P0, R10.reuse, c[0x0][0x270], 0x1 ;  /* 0x00009c000a0c9a11 */ /* 0x040fe200078008ff */
[----:B------:R1:W4:Y:S03]  /*4a10*/  @!P2 LDG.E.128 R60, [R8.64] ;  /* 0x00000022083ca981 */ /* 0x000326000c1e1d00 */
[----:B------:R-:W-:Y:S02]  /*4a20*/  @!P1 LEA.HI.X R13, R10, c[0x0][0x274], R13, 0x1, P0 ;  /* 0x00009d000a0d9a11 */ /* 0x000fe400000f0c0d */
[C---:B------:R-:W-:Y:S03]  /*4a30*/  @!P1 LEA R10, P0, R11.reuse, c[0x0][0x288], 0x1 ;  /* 0x0000a2000b0a9a11 */ /* 0x040fe600078008ff */
[----:B------:R1:W4:Y:S01]  /*4a40*/  @!P2 LDG.E.128 R24, [R6.64] ;  /* 0x000000220618a981 */ /* 0x000322000c1e1d00 */
[----:B------:R-:W-:Y:S01]  /*4a50*/  @!P1 LEA.HI.X R11, R11, c[0x0][0x28c], R14, 0x1, P0 ;  /* 0x0000a3000b0b9a11 */ /* 0x000fe200000f0c0e */
[----:B--2---:R-:W-:Y:S01]  /*4a60*/  CS2R R4, SRZ ;  /* 0x0000000000047805 */ /* 0x004fe2000001ff00 */
[-C--:B------:R-:W-:Y:S04]  /*4a70*/  ISETP.GE.AND P0, PT, R95, R89.reuse, PT ;  /* 0x000000595f00720c */ /* 0x080fe80003f06270 */
[----:B------:R-:W-:Y:S01]  /*4a80*/  ISETP.GE.OR P0, PT, R20, c[0x0][0x27c], P0 ;  /* 0x00009f0014007a0c */ /* 0x000fe20000706670 */
[----:B------:R-:W2:Y:S08]  /*4a90*/  @!P1 LDG.E.128 R64, [R12.64] ;  /* 0x000000220c409981 */ /* 0x000eb0000c1e1d00 */
[----:B------:R-:W2:Y:S04]  /*4aa0*/  @!P1 LDG.E.128 R28, [R10.64] ;  /* 0x000000220a1c9981 */ /* 0x000ea8000c1e1d00 */
        /* <DEDUP_REMOVED lines=13> */
[----:B---3--:R-:W-:Y:S02]  /*4b80*/  IMAD.MOV.U32 R8, RZ, RZ, R58 ;  /* 0x000000ffff087224 */ /* 0x008fe400078e003a */
[----:B-1----:R-:W-:Y:S02]  /*4b90*/  IMAD.MOV.U32 R3, RZ, RZ, R59 ;  /* 0x000000ffff037224 */ /* 0x002fe400078e003b */
        /* <DEDUP_REMOVED lines=21> */
[----:B--2---:R-:W-:Y:S02]  /*4cf0*/  IMAD.MOV.U32 R8, RZ, RZ, R66 ;  /* 0x000000ffff087224 */ /* 0x004fe400078e0042 */
        /* <DEDUP_REMOVED lines=31> */
[C---:B------:R-:W-:Y:S02]  /*4ef0*/  LEA R80, P0, R93.reuse, R74, 0x1 ;  /* 0x0000004a5d507211 */ /* 0x040fe400078008ff */
        /* <DEDUP_REMOVED lines=106> */
.L_x_831:
[----:B------:R-:W-:Y:S05]  /*55a0*/  BSYNC B0 ;  /* 0x0000000000007941 */ /* 0x000fea0003800000 */
.L_x_830:
        /* <DEDUP_REMOVED lines=122> */
.L_x_833:
[----:B------:R-:W-:Y:S05]  /*5d50*/  BSYNC B0 ;  /* 0x0000000000007941 */ /* 0x000fea0003800000 */
.L_x_832:
        /* <DEDUP_REMOVED lines=122> */
.L_x_835:
[----:B------:R-:W-:Y:S05]  /*6500*/  BSYNC B0 ;  /* 0x0000000000007941 */ /* 0x000fea0003800000 */
.L_x_834:
        /* <DEDUP_REMOVED lines=124> */
.L_x_805:
[----:B------:R1:W3:Y:S01]  /*6cd0*/  SHFL.IDX PT, R3, R87, RZ, 0x181f ;  /* 0x00181fff57037589 */ /* 0x0002e200000e0000 */
[----:B------:R-:W-:Y:S01]  /*6ce0*/  IADD3 R0, -R97, UR21, RZ ;  /* 0x0000001561007c10 */ /* 0x000fe2000fffe1ff */
[----:B------:R-:W-:Y:S02]  /*6cf0*/  BSSY B0, `(.L_x_836) ;  /* 0x0000011000007945 */ /* 0x000fe40003800000 */
[----:B------:R1:W4:Y:S01]  /*6d00*/  SHFL.IDX PT, R2, R88, RZ, 0x181f ;  /* 0x00181fff58027589 */ /* 0x00032200000e0000 */
[----:B------:R-:W-:Y:S05]  /*6d10*/  IMNMX R89, R0, 0x40, PT ;  /* 0x0000004000597817 */ /* 0x000fea0003800200 */
[----:B------:R-:W-:Y:S05]  /*6d20*/  IMAD.IADD R12, R89, 0x1, -R95 ;  /* 0x00000001590c7824 */ /* 0x000fea00078e0a5f */
[----:B------:R-:W-:Y:S11]  /*6d30*/  ISETP.GE.AND P0, PT, R12, 0x1, PT ;  /* 0x000000010c00780c */ /* 0x000ff60003f06270 */
[----:B------:R-:W-:Y:S02]  /*6d40*/  @!UPT UIADD3 URZ, URZ, URZ, URZ ;  /* 0x0000003f3f3ff290 */ /* 0x000fe4000fffe03f */
[----:B------:R-:W-:-:S05]  /*6d50*/  @!P0 BRA `(.L_x_837) ;  /* 0x000000a000008947 */ /* 0x000fca0003800000 */
[----:B-1-34-:R-:W1:Y:S01]  /*6d60*/  @!P5 LDS.128 R8, [R77+0x4100] ;  /* 0x004100004d08d984 */ /* 0x01ae620000000c00 */
        /* <DEDUP_REMOVED lines=9> */
.L_x_837:
[----:B-1-34-:R-:W-:Y:S05]  /*6e00*/  BSYNC B0 ;  /* 0x0000000000007941 */ /* 0x01afea0003800000 */
.L_x_836:
[----:B------:R1:W3:Y:S01]  /*6e10*/  SHFL.IDX PT, R0, R87, 0x1, 0x181f ;  /* 0x00381f0057007f89 */ /* 0x0002e200000e0000 */
[----:B------:R-:W-:Y:S01]  /*6e20*/  ISETP.GE.AND P0, PT, R12, 0x11, PT ;  /* 0x000000110c00780c */ /* 0x000fe20003f06270 */
[----:B------:R-:W-:Y:S02]  /*6e30*/  BSSY B0, `(.L_x_838) ;  /* 0x000000d000007945 */ /* 0x000fe40003800000 */
[----:B------:R1:W4:Y:S10]  /*6e40*/  SHFL.IDX PT, R2, R88, 0x1, 0x181f ;  /* 0x00381f0058027f89 */ /* 0x00033400000e0000 */
[----:B------:R-:W-:-:S05]  /*6e50*/  @!P0 BRA `(.L_x_839) ;  /* 0x000000a000008947 */ /* 0x000fca0003800000 */
[----:B------:R-:W5:Y:S01]  /*6e60*/  @!P5 LDS.128 R8, [R77+0x4900] ;  /* 0x004900004d08d984 */ /* 0x000f620000000c00 */
[C---:B----4-:R-:W-:Y:S04]  /*6e70*/  @!P5 LEA R4, P0, R20.reuse, R2, 0x1 ;  /* 0x000000021404d211 */ /* 0x050fe800078008ff */
[----:B---3--:R-:W-:Y:S02]  /*6e80*/  @!P5 LEA.HI.X R5, R20, R0, R21, 0x1, P0 ;  /* 0x000000001405d211 */ /* 0x008fe400000f0c15 */
[----:B------:R-:W-:Y:S11]  /*6e90*/  ISETP.GE.AND P0, PT, R91, c[0x0][0x1d4], PT ;  /* 0x000075005b007a0c */ /* 0x000ff60003f06270 */
[----:B------:R-:W-:Y:S02]  /*6ea0*/  @!UPT UIADD3 URZ, URZ, URZ, URZ ;  /* 0x0000003f3f3ff290 */ /* 0x000fe4000fffe03f */
[C---:B------:R-:W-:Y:S04]  /*6eb0*/  @!P0 LEA R2, P1, R82.reuse, R2, 0x1 ;  /* 0x0000000252028211 */ /* 0x040fe800078208ff */
[----:B------:R-:W-:Y:S01]  /*6ec0*/  @!P0 LEA.HI.X R3, R82, R0, R92, 0x1, P1 ;  /* 0x0000000052038211 */ /* 0x000fe200008f0c5c */
[----:B-----5:R-:W-:Y:S04]  /*6ed0*/  @!P5 ST.E.128 [R4.64], R8 ;  /* 0x000000080400d985 */ /* 0x020fe8000c101d22 */
[----:B------:R-:W3:Y:S04]  /*6ee0*/  @!P0 LDS.128 R4, [R77+0x6900] ;  /* 0x006900004d048984 */ /* 0x000ee80000000c00 */
[----:B---3--:R3:W-:Y:S02]  /*6ef0*/  @!P0 ST.E.128 [R2.64], R4 ;  /* 0x0000000402008985 */ /* 0x0087e4000c101d22 */
.L_x_839:
[----:B------:R-:W-:Y:S05]  /*6f00*/  BSYNC B0 ;  /* 0x0000000000007941 */ /* 0x000fea0003800000 */
.L_x_838:
[----:B---3--:R3:W1:Y:S01]  /*6f10*/  SHFL.IDX PT, R0, R87, 0x2, 0x181f ;  /* 0x00581f0057007f89 */ /* 0x00866200000e0000 */
[----:B------:R-:W-:Y:S01]  /*6f20*/  ISETP.GE.AND P0, PT, R12, 0x21, PT ;  /* 0x000000210c00780c */ /* 0x000fe20003f06270 */
[----:B------:R-:W-:Y:S02]  /*6f30*/  BSSY B0, `(.L_x_840) ;  /* 0x000000d000007945 */ /* 0x000fe40003800000 */
[----:B----4-:R3:W4:Y:S10]  /*6f40*/  SHFL.IDX PT, R2, R88, 0x2, 0x181f ;  /* 0x00581f0058027f89 */ /* 0x01073400000e0000 */
[----:B------:R-:W-:-:S05]  /*6f50*/  @!P0 BRA `(.L_x_841) ;  /* 0x000000a000008947 */ /* 0x000fca0003800000 */
[----:B------:R-:W5:Y:S01]  /*6f60*/  @!P5 LDS.128 R8, [R77+0x5100] ;  /* 0x005100004d08d984 */ /* 0x000f620000000c00 */
[C---:B----4-:R-:W-:Y:S04]  /*6f70*/  @!P5 LEA R4, P0, R20.reuse, R2, 0x1 ;  /* 0x000000021404d211 */ /* 0x050fe800078008ff */
        /* <DEDUP_REMOVED lines=8> */
.L_x_841:
[----:B------:R-:W-:Y:S05]  /*7000*/  BSYNC B0 ;  /* 0x0000000000007941 */ /* 0x000fea0003800000 */
.L_x_840:
[----:B-1----:R1:W3:Y:S01]  /*7010*/  SHFL.IDX PT, R0, R87, 0x3, 0x181f ;  /* 0x00781f0057007f89 */ /* 0x0022e200000e0000 */
[----:B------:R-:W-:Y:S03]  /*7020*/  ISETP.GE.AND P0, PT, R12, 0x31, PT ;  /* 0x000000310c00780c */ /* 0x000fe60003f06270 */
[----:B----4-:R1:W4:Y:S10]  /*7030*/  SHFL.IDX PT, R2, R88, 0x3, 0x181f ;  /* 0x00781f0058027f89 */ /* 0x01033400000e0000 */
        /* <DEDUP_REMOVED lines=11> */
.L_x_827:
[----:B------:R-:W-:Y:S05]  /*70f0*/  BSYNC B2 ;  /* 0x0000000000027941 */ /* 0x000fea0003800000 */
.L_x_804:
[----:B---3--:R-:W-:Y:S01]  /*7100*/  IMAD.IADD R0, R138, 0x1, -R97 ;  /* 0x000000018a007824 */ /* 0x008fe200078e0a61 */
[----:B----4-:R-:W-:Y:S01]  /*7110*/  LEA R2, P0, R90, R118, 0x6 ;  /* 0x000000765a027211 */ /* 0x010fe200078030ff */
        /* <DEDUP_REMOVED lines=8> */
[----:B-1----:R-:W-:Y:S02]  /*71a0*/  @P1 IADD3.X R12, RZ, R3, RZ, P0, !PT ;  /* 0x00000003ff0c1210 */ /* 0x002fe400007fe4ff */
        /* <DEDUP_REMOVED lines=8> */
[----:B------:R-:W-:Y:S01]  /*7230*/  @P3 IMAD.MOV.U32 R4, RZ, RZ, R98 ;  /* 0x000000ffff043224 */ /* 0x000fe200078e0062 */
        /* <DEDUP_REMOVED lines=14> */
[----:B------:R-:W-:Y:S02]  /*7320*/  @P1 IMAD R0, R12, c[0x0][0x258], RZ ;  /* 0x000096000c001a24 */ /* 0x000fe400078e02ff */
[----:B------:R-:W-:Y:S02]  /*7330*/  @P1 IMAD.MOV.U32 R2, RZ, RZ, R98 ;  /* 0x000000ffff021224 */ /* 0x000fe400078e0062 */
[C---:B------:R-:W-:Y:S02]  /*7340*/  @P1 IMAD R0, R8.reuse, c[0x0][0x25c], R0 ;  /* 0x0000970008001a24 */ /* 0x040fe400078e0200 */
[----:B------:R-:W-:Y:S04]  /*7350*/  @P1 IMAD.WIDE.U32 R2, R8, c[0x0][0x258], R2 ;  /* 0x0000960008021a25 */ /* 0x000fe800078e0002 */
[----:B------:R-:W-:Y:S01]  /*7360*/  @P1 IMAD.IADD R0, R3, 0x1, R0 ;  /* 0x0000000103001824 */ /* 0x000fe200078e0200 */
[C---:B------:R-:W-:Y:S01]  /*7370*/  @P1 LEA R4, P4, R2.reuse, c[0x0][0x250], 0x1 ;  /* 0x0000940002041a11 */ /* 0x040fe200078808ff */
[----:B------:R-:W-:Y:S03]  /*7380*/  @P0 IMAD.MOV.U32 R3, RZ, RZ, R108 ;  /* 0x000000ffff030224 */ /* 0x000fe600078e006c */
[----:B------:R-:W-:Y:S01]  /*7390*/  @P1 LEA.HI.X R5, R2, c[0x0][0x254], R0, 0x1, P4 ;  /* 0x0000950002051a11 */ /* 0x000fe200020f0c00 */
[----:B------:R-:W-:Y:S01]  /*73a0*/  @P0 IMAD R0, R13, c[0x0][0x258], RZ ;  /* 0x000096000d000a24 */ /* 0x000fe200078e02ff */
[----:B------:R-:W-:Y:S02]  /*73b0*/  @P0 MOV R2, R98 ;  /* 0x0000006200020202 */ /* 0x000fe40000000f00 */
[----:B------:R-:W-:Y:S01]  /*73c0*/  IADD3 R13, -R95, R89, RZ ;  /* 0x000000595f0d7210 */ /* 0x000fe20007ffe1ff */
[C---:B------:R-:W-:Y:S02]  /*73d0*/  @P0 IMAD R0, R9.reuse, c[0x0][0x25c], R0 ;  /* 0x0000970009000a24 */ /* 0x040fe400078e0200 */
[----:B------:R-:W-:Y:S05]  /*73e0*/  @P0 IMAD.WIDE.U32 R2, R9, c[0x0][0x258], R2 ;  /* 0x0000960009020a25 */ /* 0x000fea00078e0002 */
        /* <DEDUP_REMOVED lines=43> */
.L_x_843:
[----:B------:R-:W-:Y:S05]  /*76a0*/  BSYNC B0 ;  /* 0x0000000000007941 */ /* 0x000fea0003800000 */
.L_x_842:
        /* <DEDUP_REMOVED lines=15> */
.L_x_845:
[----:B------:R-:W-:Y:S05]  /*77a0*/  BSYNC B0 ;  /* 0x0000000000007941 */ /* 0x000fea0003800000 */
.L_x_844:
[----:B------:R3:W4:Y:S01]  /*77b0*/  SHFL.IDX PT, R0, R12, 0x2, 0x181f ;  /* 0x00581f000c007f89 */ /* 0x00072200000e0000 */
[----:B------:R-:W-:Y:S01]  /*77c0*/  ISETP.GE.AND P0, PT, R13, 0x21, PT ;  /* 0x000000210d00780c */ /* 0x000fe20003f06270 */
[----:B------:R-:W-:Y:S02]  /*77d0*/  BSSY B0, `(.L_x_846) ;  /* 0x000000d000007945 */ /* 0x000fe40003800000 */
[----:B-1----:R3:W1:Y:S10]  /*77e0*/  SHFL.IDX PT, R2, R14, 0x2, 0x181f ;  /* 0x00581f000e027f89 */ /* 0x00267400000e0000 */
[----:B------:R-:W-:-:S05]  /*77f0*/  @!P0 BRA `(.L_x_847) ;  /* 0x000000a000008947 */ /* 0x000fca0003800000 */
[----:B------:R-:W5:Y:S01]  /*7800*/  @!P5 LDS.128 R8, [R77+0x1100] ;  /* 0x001100004d08d984 */ /* 0x000f620000000c00 */
[C---:B-1----:R-:W-:Y:S04]  /*7810*/  @!P5 LEA R4, P0, R20.reuse, R2, 0x1 ;  /* 0x000000021404d211 */ /* 0x042fe800078008ff */
[----:B----4-:R-:W-:Y:S02]  /*7820*/  @!P5 LEA.HI.X R5, R20, R0, R21, 0x1, P0 ;  /* 0x000000001405d211 */ /* 0x010fe400000f0c15 */
[----:B------:R-:W-:Y:S11]  /*7830*/  ISETP.GE.AND P0, PT, R91, c[0x0][0x1d4], PT ;  /* 0x000075005b007a0c */ /* 0x000ff60003f06270 */
[----:B------:R-:W-:Y:S02]  /*7840*/  @!UPT UIADD3 URZ, URZ, URZ, URZ ;  /* 0x0000003f3f3ff290 */ /* 0x000fe4000fffe03f */
[C---:B------:R-:W-:Y:S04]  /*7850*/  @!P0 LEA R2, P1, R82.reuse, R2, 0x1 ;  /* 0x0000000252028211 */ /* 0x040fe800078208ff */
[----:B------:R-:W-:Y:S01]  /*7860*/  @!P0 LEA.HI.X R3, R82, R0, R92, 0x1, P1 ;  /* 0x0000000052038211 */ /* 0x000fe200008f0c5c */
[----:B-----5:R-:W-:Y:S04]  /*7870*/  @!P5 ST.E.128 [R4.64], R8 ;  /* 0x000000080400d985 */ /* 0x020fe8000c101d22 */
[----:B------:R-:W1:Y:S04]  /*7880*/  @!P0 LDS.128 R4, [R77+0x3100] ;  /* 0x003100004d048984 */ /* 0x000e680000000c00 */
[----:B-1----:R1:W-:Y:S02]  /*7890*/  @!P0 ST.E.128 [R2.64], R4 ;  /* 0x0000000402008985 */ /* 0x0023e4000c101d22 */
.L_x_847:
[----:B------:R-:W-:Y:S05]  /*78a0*/  BSYNC B0 ;  /* 0x0000000000007941 */ /* 0x000fea0003800000 */
.L_x_846:
[----:B----4-:R4:W3:Y:S01]  /*78b0*/  SHFL.IDX PT, R0, R12, 0x3, 0x181f ;  /* 0x00781f000c007f89 */ /* 0x0108e200000e0000 */
        /* <DEDUP_REMOVED lines=14> */
.L_x_849:
[----:B------:R-:W-:Y:S05]  /*79a0*/  BSYNC B0 ;  /* 0x0000000000007941 */ /* 0x000fea0003800000 */
.L_x_848:
[C---:B------:R-:W-:Y:S01]  /*79b0*/  ISETP.GT.AND P0, PT, R90.reuse, UR6, PT ;  /* 0x000000065a007c0c */ /* 0x040fe2000bf04270 */
[----:B---34-:R-:W-:Y:S01]  /*79c0*/  IMAD.U32 R14, RZ, RZ, UR14 ;  /* 0x0000000eff0e7e24 */ /* 0x018fe2000f8e00ff */
[----:B------:R-:W-:Y:S11]  /*79d0*/  IADD3 R90, R90, -0x1, RZ ;  /* 0xffffffff5a5a7810 */ /* 0x000ff60007ffe0ff */
[----:B-1----:R-:W-:Y:S01]  /*79e0*/  @P0 SHF.R.S32.HI R2, RZ, 0x1f, R90 ;  /* 0x0000001fff020819 */ /* 0x002fe2000001145a */
[----:B------:R-:W-:Y:S02]  /*79f0*/  @P0 IMAD R0, R90, UR10, RZ ;  /* 0x0000000a5a000c24 */ /* 0x000fe4000f8e02ff */
[----:B------:R-:W-:Y:S02]  /*7a00*/  @P0 IMAD.MOV.U32 R4, RZ, RZ, R126 ;  /* 0x000000ffff040224 */ /* 0x000fe400078e007e */
[----:B------:R-:W-:Y:S02]  /*7a10*/  @P0 IMAD.MOV.U32 R5, RZ, RZ, R123 ;  /* 0x000000ffff050224 */ /* 0x000fe400078e007b */
[----:B------:R-:W-:Y:S02]  /*7a20*/  @P0 IMAD R0, R2, UR11, R0 ;  /* 0x0000000b02000c24 */ /* 0x000fe4000f8e0200 */
[----:B------:R-:W-:Y:S04]  /*7a30*/  @P0 IMAD.WIDE.U32 R4, R90, UR11, R4 ;  /* 0x0000000b5a040c25 */ /* 0x000fe8000f8e0004 */
        /* <DEDUP_REMOVED lines=8> */
[----:B------:R-:W-:Y:S02]  /*7ac0*/  @P0 IADD3.X R15, RZ, UR13, R3, P2, P1 ;  /* 0x0000000dff0f0c10 */ /* 0x000fe400097e2403 */
[----:B------:R-:W-:Y:S01]  /*7ad0*/  @P0 IADD3 R6, P1, R2, UR14, RZ ;  /* 0x0000000e02060c10 */ /* 0x000fe2000ff3e0ff */
[----:B------:R1:W-:Y:S03]  /*7ae0*/  @P0 LDGSTS.E.BYPASS.LTC128B.128 [R77+0x6100], [R2.64+0x80], !P6 ;  /* 0x06100080024d0fae */ /* 0x0003e6000f101d62 */
[----:B------:R-:W-:Y:S02]  /*7af0*/  @P0 IADD3.X R7, R3, UR13, RZ, P1, !PT ;  /* 0x0000000d03070c10 */ /* 0x000fe40008ffe4ff */
[C---:B------:R-:W-:Y:S03]  /*7b00*/  @P0 IADD3 R4, P1, R6.reuse, UR14, RZ ;  /* 0x0000000e06040c10 */ /* 0x040fe6000ff3e0ff */
[----:B------:R1:W-:Y:S01]  /*7b10*/  @P0 LDGSTS.E.BYPASS.LTC128B.128 [R77+0x4900], [R6.64], !P4 ;  /* 0x04900000064d0fae */ /* 0x0003e2000e101d62 */
[C---:B------:R-:W-:Y:S02]  /*7b20*/  @P0 IADD3.X R5, R7.reuse, UR13, RZ, P1, !PT ;  /* 0x0000000d07050c10 */ /* 0x040fe40008ffe4ff */
[----:B------:R-:W-:Y:S01]  /*7b30*/  @P0 IADD3 R12, P1, R6, UR26, RZ ;  /* 0x0000001a060c0c10 */ /* 0x000fe2000ff3e0ff */
[----:B------:R1:W-:Y:S03]  /*7b40*/  @P0 LDGSTS.E.BYPASS.LTC128B.128 [R77+0x6900], [R14.64], !P6 ;  /* 0x069000000e4d0fae */ /* 0x0003e6000f101d62 */
[----:B------:R-:W-:Y:S01]  /*7b50*/  @P0 IADD3.X R13, R7, UR27, RZ, P1, !PT ;  /* 0x0000001b070d0c10 */ /* 0x000fe20008ffe4ff */
[----:B------:R1:W-:Y:S01]  /*7b60*/  @P0 LDGSTS.E.BYPASS.LTC128B.128 [R77+0x5100], [R4.64], !P4 ;  /* 0x05100000044d0fae */ /* 0x0003e2000e101d62 */
[C---:B------:R-:W-:Y:S03]  /*7b70*/  @P0 IADD3 R10, P1, R4.reuse, UR14, RZ ;  /* 0x0000000e040a0c10 */ /* 0x040fe6000ff3e0ff */
[----:B------:R1:W-:Y:S01]  /*7b80*/  @P0 LDGSTS.E.BYPASS.LTC128B.128 [R77+0x7100], [R12.64], !P6 ;  /* 0x071000000c4d0fae */ /* 0x0003e2000f101d62 */
[C---:B------:R-:W-:Y:S02]  /*7b90*/  @P0 IADD3.X R11, R5.reuse, UR13, RZ, P1, !PT ;  /* 0x0000000d050b0c10 */ /* 0x040fe40008ffe4ff */
[----:B------:R-:W-:Y:S03]  /*7ba0*/  @P0 IADD3 R8, P1, R4, UR26, RZ ;  /* 0x0000001a04080c10 */ /* 0x000fe6000ff3e0ff */
[----:B------:R1:W-:Y:S01]  /*7bb0*/  @P0 LDGSTS.E.BYPASS.LTC128B.128 [R77+0x5900], [R10.64], !P4 ;  /* 0x059000000a4d0fae */ /* 0x0003e2000e101d62 */
[----:B------:R-:W-:Y:S05]  /*7bc0*/  @P0 IADD3.X R9, R5, UR27, RZ, P1, !PT ;  /* 0x0000001b05090c10 */ /* 0x000fea0008ffe4ff */
[----:B------:R1:W-:Y:S04]  /*7bd0*/  @P0 LDGSTS.E.BYPASS.LTC128B.128 [R77+0x7900], [R8.64], !P6 ;  /* 0x07900000084d0fae */ /* 0x0003e8000f101d62 */
[----:B------:R-:W0:Y:S01]  /*7be0*/  LDGDEPBAR ;  /* 0x00000000000079af */ /* 0x000e220000000000 */
[----:B------:R-:W-:-:S05]  /*7bf0*/  @P0 BRA `(.L_x_850) ;  /* 0xffffa03000000947 */ /* 0x000fca000383ffff */
[----:B------:R-:W-:Y:S06]  /*7c00*/  BAR.SYNC.DEFER_BLOCKING 0x0 ;  /* 0x0000000000007b1d */ /* 0x000fec0000010000 */
.L_x_803:
[----:B-1----:R-:W-:Y:S01]  /*7c10*/  UISETP.GE.AND UP0, UPT, UR9, 0x1, UPT ;  /* 0x000000010900788c */ /* 0x002fe2000bf06270 */
[----:B------:R-:W-:Y:S01]  /*7c20*/  PLOP3.LUT P4, PT, PT, PT, PT, 0x80, 0x0 ;  /* 0x000000000000781c */ /* 0x000fe20003f8f070 */
[----:B------:R-:W-:Y:S01]  /*7c30*/  CS2R R14, SRZ ;  /* 0x00000000000e7805 */ /* 0x000fe2000001ff00 */
[----:B------:R-:W-:Y:S01]  /*7c40*/  IMAD.MOV.U32 R126, RZ, RZ, RZ ;  /* 0x000000ffff7e7224 */ /* 0x000fe200078e00ff */
[----:B------:R-:W-:Y:S01]  /*7c50*/  CS2R R130, SRZ ;  /* 0x0000000000827805 */ /* 0x000fe2000001ff00 */
[----:B------:R-:W-:Y:S01]  /*7c60*/  IMAD.MOV.U32 R124, RZ, RZ, RZ ;  /* 0x000000ffff7c7224 */ /* 0x000fe200078e00ff */
[----:B------:R-:W-:Y:S01]  /*7c70*/  PLOP3.LUT P0, PT, PT, PT, UP0, 0x80, 0x0 ;  /* 0x000000000000781c */ /* 0x000fe20003f0f008 */
[----:B------:R-:W-:Y:S01]  /*7c80*/  CS2R R128, SRZ ;  /* 0x0000000000807805 */ /* 0x000fe2000001ff00 */
[----:B------:R-:W-:Y:S01]  /*7c90*/  CS2R R16, SRZ ;  /* 0x0000000000107805 */ /* 0x000fe2000001ff00 */
[----:B------:R-:W-:Y:S01]  /*7ca0*/  MOV R122, RZ ;  /* 0x000000ff007a7202 */ /* 0x000fe20000000f00 */
[----:B------:R-:W-:Y:S01]  /*7cb0*/  CS2R R120, SRZ ;  /* 0x0000000000787805 */ /* 0x000fe2000001ff00 */
[----:B------:R-:W-:Y:S01]  /*7cc0*/  CS2R R12, SRZ ;  /* 0x00000000000c7805 */ /* 0x000fe2000001ff00 */
        /* <DEDUP_REMOVED lines=15> */
[----:B-----5:R-:W-:Y:S01]  /*7dc0*/  CS2R R26, SRZ ;  /* 0x00000000001a7805 */ /* 0x020fe2000001ff00 */
[----:B------:R-:W-:Y:S01]  /*7dd0*/  MOV R92, RZ ;  /* 0x000000ff005c7202 */ /* 0x000fe20000000f00 */
[----:B------:R-:W-:Y:S01]  /*7de0*/  IMAD.MOV.U32 R98, RZ, RZ, RZ ;  /* 0x000000ffff627224 */ /* 0x000fe200078e00ff */
[----:B------:R-:W-:Y:S01]  /*7df0*/  MOV R28, RZ ;  /* 0x000000ff001c7202 */ /* 0x000fe20000000f00 */
[----:B------:R-:W-:Y:S01]  /*7e00*/  IMAD.MOV.U32 R96, RZ, RZ, RZ ;  /* 0x000000ffff607224 */ /* 0x000fe200078e00ff */
[----:B------:R-:W-:Y:S01]  /*7e10*/  CS2R R90, SRZ ;  /* 0x00000000005a7805 */ /* 0x000fe2000001ff00 */
[----:B------:R-:W-:Y:S01]  /*7e20*/  CS2R R30, SRZ ;  /* 0x00000000001e7805 */ /* 0x000fe2000001ff00 */
[----:B--2---:R-:W-:Y:S01]  /*7e30*/  MOV R88, RZ ;  /* 0x000000ff00587202 */ /* 0x004fe20000000f00 */
        /* <DEDUP_REMOVED lines=55> */
[----:B------:R-:W-:Y:S01]  /*81b0*/  IMAD.MOV.U32 R148, RZ, RZ, RZ ;  /* 0x000000ffff947224 */ /* 0x000fe200078e00ff */
[----:B------:R-:W-:Y:S01]  /*81c0*/  MOV R64, RZ ;  /* 0x000000ff00407202 */ /* 0x000fe20000000f00 */
        /* <DEDUP_REMOVED lines=9> */
[----:B------:R-:W-:Y:S01]  /*8260*/  @UP1 UIMAD.WIDE UR4, UR24, UR4, UR10 ;  /* 0x00000004180412a5 */ /* 0x000fe2000f8e020a */
[----:B------:R-:W1:Y:S01]  /*8270*/  S2R R19, SR_CTAID.X ;  /* 0x0000000000137919 */ /* 0x000e620000002500 */
[----:B------:R-:W-:Y:S01]  /*8280*/  SHF.R.S32.HI R156, RZ, 0x1f, R159 ;  /* 0x0000001fff9c7819 */ /* 0x000fe2000001149f */
[----:B------:R-:W-:Y:S02]  /*8290*/  USHF.R.S32.HI UR6, URZ, 0x1f, UR20 ;  /* 0x0000001f3f067899 */ /* 0x000fe40008011414 */
[----:B------:R-:W-:Y:S01]  /*82a0*/  ULDC.64 UR10, c[0x0][0x348] ;  /* 0x0000d200000a7ab9 */ /* 0x000fe20000000a00 */
[----:B------:R-:W-:Y:S02]  /*82b0*/  IMAD.U32 R2, RZ, RZ, UR4 ;  /* 0x00000004ff027e24 */ /* 0x000fe4000f8e00ff */
[----:B------:R-:W-:Y:S01]  /*82c0*/  IMAD.U32 R3, RZ, RZ, UR5 ;  /* 0x00000005ff037e24 */ /* 0x000fe2000f8e00ff */
[----:B------:R-:W-:-:S02]  /*82d0*/  ULDC.64 UR4, c[0x0][0x178] ;  /* 0x00005e0000047ab9 */ /* 0x000fc40000000a00 */
[----:B------:R-:W-:Y:S02]  /*82e0*/  UIMAD UR6, UR6, UR4, URZ ;  /* 0x00000004060672a4 */ /* 0x000fe4000f8e023f */
[----:B------:R-:W-:Y:S01]  /*82f0*/  UIMAD.WIDE.U32 UR12, UR20, UR4, URZ ;  /* 0x00000004140c72a5 */ /* 0x000fe2000f8e003f */
[----:B------:R2:W3:Y:S01]  /*8300*/  @P4 LDG.E R7, [R2.64] ;  /* 0x0000002202074981 */ /* 0x0004e2000c1e1900 */
[----:B------:R-:W-:Y:S01]  /*8310*/  UIMAD UR20, UR20, UR5, UR6 ;  /* 0x00000005141472a4 */ /* 0x000fe2000f8e0206 */
[----:B------:R-:W-:Y:S01]  /*8320*/  IMAD.MOV.U32 R164, RZ, RZ, c[0x0][0x2b8] ;  /* 0x0000ae00ffa47624 */ /* 0x000fe200078e00ff */
[----:B------:R-:W-:Y:S01]  /*8330*/  UISETP.NE.U32.AND UP0, UPT, URZ, UR10, UPT ;  /* 0x0000000a3f00728c */ /* 0x000fe2000bf05070 */
[----:B------:R-:W-:Y:S01]  /*8340*/  IMAD.MOV.U32 R58, RZ, RZ, RZ ;  /* 0x000000ffff3a7224 */ /* 0x000fe200078e00ff */
[----:B------:R-:W-:Y:S02]  /*8350*/  ULDC.64 UR4, c[0x0][0x1b8] ;  /* 0x00006e0000047ab9 */ /* 0x000fe40000000a00 */
[----:B------:R-:W-:-:S02]  /*8360*/  UIADD3 UR13, UR13, UR20, URZ ;  /* 0x000000140d0d7290 */ /* 0x000fc4000fffe03f */
[----:B------:R-:W-:Y:S02]  /*8370*/  UIMAD UR6, UR15, UR4, URZ ;  /* 0x000000040f0672a4 */ /* 0x000fe4000f8e023f */
[----:B------:R-:W-:Y:S02]  /*8380*/  UISETP.NE.AND.EX UP0, UPT, URZ, UR11, UPT, UP0 ;  /* 0x0000000b3f00728c */ /* 0x000fe4000bf05300 */
[----:B------:R-:W-:Y:S02]  /*8390*/  USHF.R.S32.HI UR10, URZ, 0x1f, UR24 ;  /* 0x0000001f3f0a7899 */ /* 0x000fe40008011418 */
[----:B------:R-:W-:Y:S02]  /*83a0*/  UIMAD UR6, UR16, UR5, UR6 ;  /* 0x00000005100672a4 */ /* 0x000fe4000f8e0206 */
[----:B------:R-:W-:Y:S02]  /*83b0*/  UIMAD.WIDE.U32 UR12, UR16, UR4, UR12 ;  /* 0x00000004100c72a5 */ /* 0x000fe4000f8e000c */
[----:B------:R-:W-:-:S02]  /*83c0*/  USEL UR10, UR10, URZ, !UP0 ;  /* 0x0000003f0a0a7287 */ /* 0x000fc4000c000000 */
[----:B------:R-:W-:Y:S02]  /*83d0*/  ULDC.64 UR4, c[0x0][0x1c0] ;  /* 0x0000700000047ab9 */ /* 0x000fe40000000a00 */
[----:B------:R-:W-:Y:S01]  /*83e0*/  USEL UR11, UR24, URZ, !UP0 ;  /* 0x0000003f180b7287 */ /* 0x000fe2000c000000 */
[----:B--2---:R-:W-:Y:S01]  /*83f0*/  LEA.HI R2, R156, R159, RZ, 0x3 ;  /* 0x0000009f9c027211 */ /* 0x004fe200078f18ff */
[----:B------:R-:W-:Y:S01]  /*8400*/  IMAD.MOV.U32 R3, RZ, RZ, c[0x0][0x2c4] ;  /* 0x0000b100ff037624 */ /* 0x000fe200078e00ff */
[----:B------:R-:W-:Y:S02]  /*8410*/  UIMAD UR10, UR10, UR4, URZ ;  /* 0x000000040a0a72a4 */ /* 0x000fe4000f8e023f */
[----:B------:R-:W-:Y:S01]  /*8420*/  LOP3.LUT R0, R2, 0xfffffff8, RZ, 0xc0, !PT ;  /* 0xfffffff802007812 */ /* 0x000fe200078ec0ff */
[----:B------:R-:W-:Y:S01]  /*8430*/  UIADD3 UR13, UR13, UR6, URZ ;  /* 0x000000060d0d7290 */ /* 0x000fe2000fffe03f */
[----:B------:R-:W-:Y:S01]  /*8440*/  SHF.R.S32.HI R42, RZ, 0x3, R2 ;  /* 0x00000003ff2a7819 */ /* 0x000fe20000011402 */
[----:B------:R-:W-:Y:S01]  /*8450*/  UIMAD UR5, UR11, UR5, UR10 ;  /* 0x000000050b0572a4 */ /* 0x000fe2000f8e020a */
[----:B------:R-:W-:Y:S01]  /*8460*/  ISETP.NE.AND P0, PT, R3, 0x1, PT ;  /* 0x000000010300780c */ /* 0x000fe20003f05270 */
[----:B------:R-:W-:Y:S01]  /*8470*/  IMAD.IADD R96, R159, 0x1, -R0 ;  /* 0x000000019f607824 */ /* 0x000fe200078e0a00 */
[----:B------:R-:W-:-:S02]  /*8480*/  UIMAD.WIDE.U32 UR12, UR11, UR4, UR12 ;  /* 0x000000040b0c72a5 */ /* 0x000fc4000f8e000c */
[----:B------:R-:W-:Y:S01]  /*8490*/  UIADD3 UR6, UR7, -0x40, URZ ;  /* 0xffffffc007067890 */ /* 0x000fe2000fffe03f */
[C---:B------:R-:W-:Y:S01]  /*84a0*/  IMAD R163, R96.reuse, 0x10, R42 ;  /* 0x0000001060a37824 */ /* 0x040fe200078e022a */
[----:B------:R-:W-:Y:S01]  /*84b0*/  UIADD3 UR5, UR13, UR5, URZ ;  /* 0x000000050d057290 */ /* 0x000fe2000fffe03f */
[----:B------:R-:W-:Y:S01]  /*84c0*/  IMAD.SHL.U32 R132, R96, 0x8, RZ ;  /* 0x0000000860847824 */ /* 0x000fe200078e00ff */
[----:B------:R-:W-:Y:S01]  /*84d0*/  ULDC UR4, c[0x0][0x2c4] ;  /* 0x0000b10000047ab9 */ /* 0x000fe20000000800 */
[----:B-1----:R-:W-:Y:S01]  /*84e0*/  IMAD R4, R19, 0x80, R163 ;  /* 0x0000008013047824 */ /* 0x002fe200078e02a3 */
[----:B------:R-:W-:Y:S01]  /*84f0*/  UIMAD UR23, UR23, UR4, URZ ;  /* 0x00000004171772a4 */ /* 0x000fe2000f8e023f */
[----:B------:R-:W-:Y:S01]  /*8500*/  IMAD.U32 R3, RZ, RZ, UR13 ;  /* 0x0000000dff037e24 */ /* 0x000fe2000f8e00ff */
[----:B------:R-:W-:Y:S01]  /*8510*/  IADD3 R55, R132, 0x40, RZ ;  /* 0x0000004084377810 */ /* 0x000fe20007ffe0ff */
[----:B------:R-:W-:Y:S01]  /*8520*/  @P0 IMAD.HI.U32 R2, R4, c[0x0][0x2c8], RZ ;  /* 0x0000b20004020a27 */ /* 0x000fe200078e00ff */
[----:B------:R-:W-:Y:S01]  /*8530*/  LEA.HI R57, R156, R159, RZ, 0x4 ;  /* 0x0000009f9c397211 */ /* 0x000fe200078f20ff */
[----:B------:R-:W-:Y:S02]  /*8540*/  STL [R1+0x48], R163 ;  /* 0x000048a301007387 */ /* 0x000fe40000100800 */
[----:B------:R-:W-:Y:S01]  /*8550*/  IMAD.MOV.U32 R0, RZ, RZ, R4 ;  /* 0x000000ffff007224 */ /* 0x000fe200078e0004 */
[----:B------:R-:W-:Y:S01]  /*8560*/  @P0 SHF.R.U32.HI R0, RZ, c[0x0][0x2cc], R2 ;  /* 0x0000b300ff000a19 */ /* 0x000fe20000011602 */
[----:B------:R-:W-:-:S02]  /*8570*/  IMAD.U32 R2, RZ, RZ, UR12 ;  /* 0x0000000cff027e24 */ /* 0x000fc4000f8e00ff */
[----:B------:R-:W-:Y:S01]  /*8580*/  IMAD.U32 R3, RZ, RZ, UR5 ;  /* 0x00000005ff037e24 */ /* 0x000fe2000f8e00ff */
[--C-:B------:R-:W-:Y:S01]  /*8590*/  SHF.R.S32.HI R6, RZ, 0x1f, R0.reuse ;  /* 0x0000001fff067819 */ /* 0x100fe20000011400 */
[----:B------:R-:W-:Y:S01]  /*85a0*/  IMAD.MOV R5, RZ, RZ, -R0 ;  /* 0x000000ffff057224 */ /* 0x000fe200078e0a00 */
[----:B------:R-:W-:Y:S01]  /*85b0*/  ULDC.64 UR4, c[0x0][0x2b0] ;  /* 0x0000ac0000047ab9 */ /* 0x000fe20000000a00 */
[----:B------:R-:W-:-:S04]  /*85c0*/  IMAD.WIDE.U32 R2, R0, c[0x0][0x1b0], R2 ;  /* 0x00006c0000027a25 */ /* 0x000fc800078e0002 */
[----:B------:R-:W-:Y:S02]  /*85d0*/  IMAD R6, R6, c[0x0][0x1b0], RZ ;  /* 0x00006c0006067a24 */ /* 0x000fe400078e02ff */
[----:B------:R-:W-:Y:S02]  /*85e0*/  IMAD R4, R5, c[0x0][0x2c4], R4 ;  /* 0x0000b10005047a24 */ /* 0x000fe400078e0204 */
[----:B------:R-:W-:Y:S02]  /*85f0*/  IMAD R5, R0, c[0x0][0x1b4], R6 ;  /* 0x00006d0000057a24 */ /* 0x000fe400078e0206 */
[----:B------:R-:W-:Y:S01]  /*8600*/  IMAD R19, R19, 0x80, R42 ;  /* 0x0000008013137824 */ /* 0x000fe200078e022a */
[----:B------:R-:W-:Y:S01]  /*8610*/  SHF.R.S32.HI R0, RZ, 0x1f, R4 ;  /* 0x0000001fff007819 */ /* 0x000fe20000011404 */
[----:B------:R-:W-:-:S03]  /*8620*/  IMAD.IADD R3, R3, 0x1, R5 ;  /* 0x0000000103037824 */ /* 0x000fc600078e0205 */
[C---:B------:R-:W-:Y:S01]  /*8630*/  IADD3 R5, R19.reuse, 0x10, RZ ;  /* 0x0000001013057810 */ /* 0x040fe20007ffe0ff */
[----:B------:R-:W-:Y:S01]  /*8640*/  IMAD R0, R0, c[0x0][0x1a8], RZ ;  /* 0x00006a0000007a24 */ /* 0x000fe200078e02ff */
[----:B------:R-:W-:Y:S01]  /*8650*/  ISETP.GE.AND P6, PT, R19, UR23, PT ;  /* 0x0000001713007c0c */ /* 0x000fe2000bfc6270 */
[C---:B------:R-:W-:Y:S01]  /*8660*/  IMAD.WIDE.U32 R2, R4.reuse, c[0x0][0x1a8], R2 ;  /* 0x00006a0004027a25 */ /* 0x040fe200078e0002 */
[----:B------:R-:W-:Y:S02]  /*8670*/  ISETP.GE.AND P2, PT, R5, UR23, PT ;  /* 0x0000001705007c0c */ /* 0x000fe4000bf46270 */
[C---:B------:R-:W-:Y:S01]  /*8680*/  IADD3 R5, R19.reuse, 0x30, RZ ;  /* 0x0000003013057810 */ /* 0x040fe20007ffe0ff */
[----:B------:R-:W-:Y:S01]  /*8690*/  IMAD R0, R4, c[0x0][0x1ac], R0 ;  /* 0x00006b0004007a24 */ /* 0x000fe200078e0200 */
[----:B------:R-:W-:Y:S02]  /*86a0*/  LEA R16, P5, R2, c[0x0][0x160], 0x1 ;  /* 0x0000580002107a11 */ /* 0x000fe400078a08ff */
[----:B------:R-:W-:Y:S01]  /*86b0*/  IADD3 R4, R19, 0x40, RZ ;  /* 0x0000004013047810 */ /* 0x000fe20007ffe0ff */
[----:B------:R-:W-:Y:S01]  /*86c0*/  IMAD.IADD R0, R3, 0x1, R0 ;  /* 0x0000000103007824 */ /* 0x000fe200078e0200 */
[----:B------:R-:W-:Y:S01]  /*86d0*/  IADD3 R6, R19, 0x20, RZ ;  /* 0x0000002013067810 */ /* 0x000fe20007ffe0ff */
[----:B------:R-:W-:Y:S01]  /*86e0*/  SHFL.IDX PT, R12, R16, 0x3, 0x181f ;  /* 0x00781f00100c7f89 */ /* 0x000fe200000e0000 */
[----:B------:R-:W-:-:S02]  /*86f0*/  ISETP.GE.AND P0, PT, R5, UR23, PT ;  /* 0x0000001705007c0c */ /* 0x000fc4000bf06270 */
[----:B------:R-:W-:Y:S01]  /*8700*/  LEA.HI.X R15, R2, c[0x0][0x164], R0, 0x1, P5 ;  /* 0x00005900020f7a11 */ /* 0x000fe200028f0c00 */
[----:B------:R-:W-:Y:S01]  /*8710*/  IMAD.SHL.U32 R0, R42, 0x40, RZ ;  /* 0x000000402a007824 */ /* 0x000fe200078e00ff */
[----:B------:R-:W-:Y:S01]  /*8720*/  ISETP.GE.AND P3, PT, R4, UR23, PT ;  /* 0x0000001704007c0c */ /* 0x000fe2000bf66270 */
[----:B------:R-:W-:Y:S01]  /*8730*/  SHFL.IDX PT, R2, R16, 0x1, 0x181f ;  /* 0x00381f0010027f89 */ /* 0x000fe200000e0000 */
[----:B------:R-:W-:Y:S02]  /*8740*/  ISETP.GE.AND P1, PT, R6, UR23, PT ;  /* 0x0000001706007c0c */ /* 0x000fe4000bf26270 */
[----:B------:R-:W-:Y:S01]  /*8750*/  LEA.HI R6, R156, R159, RZ, 0x6 ;  /* 0x0000009f9c067211 */ /* 0x000fe200078f30ff */
[----:B------:R-:W-:Y:S01]  /*8760*/  SHFL.IDX PT, R4, R16, RZ, 0x181f ;  /* 0x00181fff10047589 */ /* 0x000fe200000e0000 */
[----:B------:R-:W-:Y:S02]  /*8770*/  LOP3.LUT R23, R0, 0x1c0, RZ, 0xc0, !PT ;  /* 0x000001c000177812 */ /* 0x000fe400078ec0ff */
[----:B------:R-:W-:Y:S01]  /*8780*/  ISETP.GE.AND P5, PT, R132, c[0x0][0x198], PT ;  /* 0x0000660084007a0c */ /* 0x000fe20003fa6270 */
[----:B------:R-:W1:Y:S01]  /*8790*/  SHFL.IDX PT, R5, R15, RZ, 0x181f ;  /* 0x00181fff0f057589 */ /* 0x000e6200000e0000 */
[----:B------:R-:W-:Y:S01]  /*87a0*/  IMAD.SHL.U32 R0, R6, 0x8, RZ ;  /* 0x0000000806007824 */ /* 0x000fe200078e00ff */
[----:B------:R-:W-:-:S02]  /*87b0*/  SHF.R.U32.HI R25, RZ, 0x3, R23 ;  /* 0x00000003ff197819 */ /* 0x000fc40000011617 */
[----:B------:R-:W2:Y:S01]  /*87c0*/  SHFL.IDX PT, R3, R15, 0x1, 0x181f ;  /* 0x00381f000f037f89 */ /* 0x000ea200000e0000 */
[--C-:B------:R-:W-:Y:S02]  /*87d0*/  @!P6 SHF.R.S32.HI R6, RZ, 0x1f, R55.reuse ;  /* 0x0000001fff06e819 */ /* 0x100fe40000011437 */
[----:B------:R-:W-:Y:S01]  /*87e0*/  LOP3.LUT R24, R0, 0xfffffe00, RZ, 0xc0, !PT ;  /* 0xfffffe0000187812 */ /* 0x000fe200078ec0ff */
[----:B------:R-:W4:Y:S01]  /*87f0*/  SHFL.IDX PT, R13, R15, 0x3, 0x181f ;  /* 0x00781f000f0d7f89 */ /* 0x000f2200000e0000 */
[-C--:B------:R-:W-:Y:S02]  /*8800*/  @!P6 LEA.HI R6, R6, R55.reuse, RZ, 0x3 ;  /* 0x000000370606e211 */ /* 0x080fe400078f18ff */
[----:B------:R-:W-:Y:S02]  /*8810*/  @!P2 SHF.R.S32.HI R0, RZ, 0x1f, R55 ;  /* 0x0000001fff00a819 */ /* 0x000fe40000011437 */
[----:B------:R-:W-:Y:S02]  /*8820*/  @!P6 LOP3.LUT R10, R6, 0xfffffff8, RZ, 0xc0, !PT ;  /* 0xfffffff8060ae812 */ /* 0x000fe400078ec0ff */
[----:B------:R-:W-:Y:S01]  /*8830*/  @!P2 LEA.HI R0, R0, R55, RZ, 0x3 ;  /* 0x000000370000a211 */ /* 0x000fe200078f18ff */
[----:B------:R-:W-:Y:S01]  /*8840*/  SHFL.IDX PT, R6, R16, 0x2, 0x181f ;  /* 0x00581f0010067f89 */ /* 0x000fe200000e0000 */
[----:B------:R-:W-:-:S02]  /*8850*/  P2R R20, PR, RZ, 0x40 ;  /* 0x00000040ff147803 */ /* 0x000fc40000000000 */
[----:B------:R-:W-:Y:S01]  /*8860*/  @!P2 LOP3.LUT R17, R0, 0xfffffff8, RZ, 0xc0, !PT ;  /* 0xfffffff80011a812 */ /* 0x000fe200078ec0ff */
[----:B-1----:R-:W-:-:S04]  /*8870*/  @!P6 IMAD.WIDE R8, R132, 0x2, R4 ;  /* 0x000000028408e825 */ /* 0x002fc800078e0204 */
[----:B------:R-:W-:-:S04]  /*8880*/  @!P6 IMAD.WIDE R10, R10, 0x2, R4 ;  /* 0x000000020a0ae825 */ /* 0x000fc800078e0204 */
[----:B--2---:R-:W-:-:S04]  /*8890*/  @!P2 IMAD.WIDE R4, R132, 0x2, R2 ;  /* 0x000000028404a825 */ /* 0x004fc800078e0202 */
[----:B------:R-:W-:Y:S01]  /*88a0*/  @!P2 IMAD.WIDE R2, R17, 0x2, R2 ;  /* 0x000000021102a825 */ /* 0x000fe200078e0202 */
[----:B---3--:R1:W2:Y:S01]  /*88b0*/  @P4 R2UR UR11, R7 ;  /* 0x00000000070b43c2 */ /* 0x0082a200000e0000 */
[----:B------:R-:W-:Y:S01]  /*88c0*/  ISETP.GE.AND P4, PT, R55, c[0x0][0x198], PT ;  /* 0x0000660037007a0c */ /* 0x000fe20003f86270 */
[----:B--2---:R-:W-:Y:S02]  /*88d0*/  @!UP1 UMOV UR11, UR24 ;  /* 0x00000018000b9c82 */ /* 0x004fe40008000000 */
[----:B------:R-:W-:Y:S02]  /*88e0*/  USHF.R.S32.HI UR10, URZ, 0x1f, UR11 ;  /* 0x0000001f3f0a7899 */ /* 0x000fe4000801140b */
[----:B------:R-:W-:Y:S02]  /*88f0*/  UIMAD.WIDE.U32 UR12, UR11, UR4, URZ ;  /* 0x000000040b0c72a5 */ /* 0x000fe4000f8e003f */
[----:B------:R-:W-:-:S04]  /*8900*/  UIMAD UR10, UR10, UR4, URZ ;  /* 0x000000040a0a72a4 */ /* 0x000fc8000f8e023f */
[----:B------:R-:W-:-:S03]  /*8910*/  UIMAD UR10, UR11, UR5, UR10 ;  /* 0x000000050b0a72a4 */ /* 0x000fc6000f8e020a */
[----:B------:R-:W-:Y:S02]  /*8920*/  ULDC.64 UR4, c[0x0][0x1e8] ;  /* 0x00007a0000047ab9 */ /* 0x000fe40000000a00 */
[----:B------:R-:W-:Y:S01]  /*8930*/  UIADD3 UR10, UR13, UR10, URZ ;  /* 0x0000000a0d0a7290 */ /* 0x000fe2000fffe03f */
[----:B-1----:R-:W-:-:S04]  /*8940*/  LOP3.LUT R7, R23, 0x38, R132, 0xf8, !PT ;  /* 0x0000003817077812 */ /* 0x002fc800078ef884 */
[----:B------:R-:W-:-:S05]  /*8950*/  LOP3.LUT R7, R7, R25, RZ, 0x3c, !PT ;  /* 0x0000001907077212 */ /* 0x000fca00078e3cff */
[----:B------:R-:W-:Y:S02]  /*8960*/  IMAD.IADD R54, R24, 0x1, R7 ;  /* 0x0000000118367824 */ /* 0x000fe400078e0207 */
[----:B------:R-:W1:Y:S02]  /*8970*/  SHFL.IDX PT, R7, R15, 0x2, 0x181f ;  /* 0x00581f000f077f89 */ /* 0x000e6400000e0000 */
[C---:B------:R-:W-:Y:S02]  /*8980*/  @!P6 IMAD.SHL.U32 R0, R54.reuse, 0x2, RZ ;  /* 0x000000023600e824 */ /* 0x040fe400078e00ff */
[----:B------:R-:W-:-:S03]  /*8990*/  @!P2 IMAD.SHL.U32 R14, R54, 0x2, RZ ;  /* 0x00000002360ea824 */ /* 0x000fc600078e00ff */
[----:B------:R4:W-:Y:S04]  /*89a0*/  @!P6 LDGSTS.E.BYPASS.LTC128B.128 [R0+0x8100], [R8.64], !P5 ;  /* 0x081000000800efae */ /* 0x0009e8000e901d62 */
[----:B------:R2:W-:Y:S01]  /*89b0*/  @!P6 LDGSTS.E.BYPASS.LTC128B.128 [R0+0xc100], [R10.64], !P4 ;  /* 0x0c1000000a00efae */ /* 0x0005e2000e101d62 */
[----:B------:R-:W-:-:S03]  /*89c0*/  ISETP.NE.AND P6, PT, R164, 0x1, PT ;  /* 0x00000001a400780c */ /* 0x000fc60003fc5270 */
[----:B------:R3:W-:Y:S04]  /*89d0*/  @!P2 LDGSTS.E.BYPASS.LTC128B.128 [R14+0x8900], [R4.64], !P5 ;  /* 0x08900000040eafae */ /* 0x0007e8000e901d62 */
[----:B------:R5:W-:Y:S01]  /*89e0*/  @!P2 LDGSTS.E.BYPASS.LTC128B.128 [R14+0xc900], [R2.64], !P4 ;  /* 0x0c900000020eafae */ /* 0x000be2000e101d62 */
[----:B----4-:R-:W-:Y:S01]  /*89f0*/  @!P0 IMAD.WIDE R8, R132, 0x2, R12 ;  /* 0x0000000284088825 */ /* 0x010fe200078e020c */
[--C-:B--2---:R-:W-:Y:S02]  /*8a00*/  @!P1 SHF.R.S32.HI R0, RZ, 0x1f, R55.reuse ;  /* 0x0000001fff009819 */ /* 0x104fe40000011437 */
[----:B---3--:R-:W-:Y:S02]  /*8a10*/  @!P0 SHF.R.S32.HI R4, RZ, 0x1f, R55 ;  /* 0x0000001fff048819 */ /* 0x008fe40000011437 */
[----:B------:R-:W-:-:S02]  /*8a20*/  IADD3 R5, R19, 0x50, RZ ;  /* 0x0000005013057810 */ /* 0x000fc40007ffe0ff */
[-C--:B-----5:R-:W-:Y:S01]  /*8a30*/  @!P1 LEA.HI R2, R0, R55.reuse, RZ, 0x3 ;  /* 0x0000003700029211 */ /* 0x0a0fe200078f18ff */
[----:B------:R-:W-:Y:S01]  /*8a40*/  SHFL.IDX PT, R3, R15, 0x5, 0x181f ;  /* 0x00b81f000f037f89 */ /* 0x000fe200000e0000 */
[----:B------:R-:W-:Y:S01]  /*8a50*/  @!P0 LEA.HI R0, R4, R55, RZ, 0x3 ;  /* 0x0000003704008211 */ /* 0x000fe200078f18ff */
[----:B------:R-:W-:Y:S01]  /*8a60*/  @!P0 IMAD.SHL.U32 R14, R54, 0x2, RZ ;  /* 0x00000002360e8824 */ /* 0x000fe200078e00ff */
[----:B------:R-:W-:Y:S01]  /*8a70*/  @!P1 LOP3.LUT R2, R2, 0xfffffff8, RZ, 0xc0, !PT ;  /* 0xfffffff802029812 */ /* 0x000fe200078ec0ff */
[----:B------:R-:W-:Y:S01]  /*8a80*/  SHFL.IDX PT, R4, R16, 0x4, 0x181f ;  /* 0x00981f0010047f89 */ /* 0x000fe200000e0000 */
[----:B------:R-:W-:Y:S02]  /*8a90*/  ISETP.GE.AND P2, PT, R5, UR23, PT ;  /* 0x0000001705007c0c */ /* 0x000fe4000bf46270 */
[----:B------:R-:W-:Y:S01]  /*8aa0*/  @!P0 LOP3.LUT R17, R0, 0xfffffff8, RZ, 0xc0, !PT ;  /* 0xfffffff800118812 */ /* 0x000fe200078ec0ff */
[----:B------:R-:W2:Y:S01]  /*8ab0*/  SHFL.IDX PT, R5, R15, 0x4, 0x181f ;  /* 0x00981f000f057f89 */ /* 0x000ea200000e0000 */
[----:B-1----:R-:W-:-:S03]  /*8ac0*/  @!P1 IMAD.WIDE R10, R2, 0x2, R6 ;  /* 0x00000002020a9825 */ /* 0x002fc600078e0206 */
[----:B------:R-:W1:Y:S01]  /*8ad0*/  SHFL.IDX PT, R2, R16, 0x5, 0x181f ;  /* 0x00b81f0010027f89 */ /* 0x000e6200000e0000 */
[----:B------:R-:W-:Y:S02]  /*8ae0*/  @!P1 IMAD.SHL.U32 R0, R54, 0x2, RZ ;  /* 0x0000000236009824 */ /* 0x000fe400078e00ff */
[----:B------:R-:W-:-:S05]  /*8af0*/  @!P1 IMAD.WIDE R6, R132, 0x2, R6 ;  /* 0x0000000284069825 */ /* 0x000fca00078e0206 */
[----:B------:R3:W-:Y:S04]  /*8b00*/  @!P1 LDGSTS.E.BYPASS.LTC128B.128 [R0+0x9100], [R6.64], !P5 ;  /* 0x0910000006009fae */ /* 0x0007e8000e901d62 */
[----:B------:R4:W-:Y:S04]  /*8b10*/  @!P1 LDGSTS.E.BYPASS.LTC128B.128 [R0+0xd100], [R10.64], !P4 ;  /* 0x0d1000000a009fae */ /* 0x0009e8000e101d62 */
[----:B------:R5:W-:Y:S01]  /*8b20*/  @!P0 LDGSTS.E.BYPASS.LTC128B.128 [R14+0x9900], [R8.64], !P5 ;  /* 0x09900000080e8fae */ /* 0x000be2000e901d62 */
[----:B---3--:R-:W-:Y:S01]  /*8b30*/  @!P0 IMAD.WIDE R6, R17, 0x2, R12 ;  /* 0x0000000211068825 */ /* 0x008fe200078e020c */
[----:B------:R-:W-:-:S02]  /*8b40*/  IADD3 R13, R19, 0x70, RZ ;  /* 0x00000070130d7810 */ /* 0x000fc40007ffe0ff */
[--C-:B----4-:R-:W-:Y:S02]  /*8b50*/  @!P3 SHF.R.S32.HI R0, RZ, 0x1f, R55.reuse ;  /* 0x0000001fff00b819 */ /* 0x110fe40000011437 */
[----:B------:R3:W-:Y:S01]  /*8b60*/  @!P0 LDGSTS.E.BYPASS.LTC128B.128 [R14+0xd900], [R6.64], !P4 ;  /* 0x0d900000060e8fae */ /* 0x0007e2000e101d62 */
[----:B------:R-:W-:Y:S01]  /*8b70*/  @!P2 IMAD.SHL.U32 R12, R54, 0x2, RZ ;  /* 0x00000002360ca824 */ /* 0x000fe200078e00ff */
[----:B------:R-:W-:Y:S02]  /*8b80*/  ISETP.GE.AND P0, PT, R13, UR23, PT ;  /* 0x000000170d007c0c */ /* 0x000fe4000bf06270 */
[----:B-----5:R-:W-:Y:S02]  /*8b90*/  @!P2 SHF.R.S32.HI R8, RZ, 0x1f, R55 ;  /* 0x0000001fff08a819 */ /* 0x020fe40000011437 */
[----:B------:R-:W-:-:S04]  /*8ba0*/  IADD3 R9, R19, 0x60, RZ ;  /* 0x0000006013097810 */ /* 0x000fc80007ffe0ff */
[----:B------:R-:W-:Y:S02]  /*8bb0*/  ISETP.GE.AND P1, PT, R9, UR23, PT ;  /* 0x0000001709007c0c */ /* 0x000fe4000bf26270 */
[----:B------:R-:W-:Y:S01]  /*8bc0*/  SHFL.IDX PT, R9, R15, 0x6, 0x181f ;  /* 0x00d81f000f097f89 */ /* 0x000fe200000e0000 */
[-C--:B---3--:R-:W-:Y:S02]  /*8bd0*/  @!P3 LEA.HI R6, R0, R55.reuse, RZ, 0x3 ;  /* 0x000000370006b211 */ /* 0x088fe400078f18ff */
[----:B------:R-:W-:Y:S02]  /*8be0*/  @!P2 LEA.HI R0, R8, R55, RZ, 0x3 ;  /* 0x000000370800a211 */ /* 0x000fe400078f18ff */
[----:B------:R-:W-:Y:S01]  /*8bf0*/  @!P3 LOP3.LUT R6, R6, 0xfffffff8, RZ, 0xc0, !PT ;  /* 0xfffffff80606b812 */ /* 0x000fe200078ec0ff */
[----:B------:R-:W3:Y:S01]  /*8c00*/  SHFL.IDX PT, R8, R16, 0x6, 0x181f ;  /* 0x00d81f0010087f89 */ /* 0x000ee200000e0000 */
[----:B------:R-:W-:Y:S01]  /*8c10*/  @!P2 LOP3.LUT R7, R0, 0xfffffff8, RZ, 0xc0, !PT ;  /* 0xfffffff80007a812 */ /* 0x000fe200078ec0ff */
[----:B------:R-:W-:-:S02]  /*8c20*/  @!P3 IMAD.SHL.U32 R0, R54, 0x2, RZ ;  /* 0x000000023600b824 */ /* 0x000fc400078e00ff */
[----:B--2---:R-:W-:-:S04]  /*8c30*/  @!P3 IMAD.WIDE R10, R6, 0x2, R4 ;  /* 0x00000002060ab825 */ /* 0x004fc800078e0204 */
[----:B------:R-:W-:-:S04]  /*8c40*/  @!P3 IMAD.WIDE R4, R132, 0x2, R4 ;  /* 0x000000028404b825 */ /* 0x000fc800078e0204 */
[--C-:B-1----:R-:W-:Y:S01]  /*8c50*/  @!P2 IMAD.WIDE R6, R7, 0x2, R2.reuse ;  /* 0x000000020706a825 */ /* 0x102fe200078e0202 */
[----:B------:R1:W-:Y:S03]  /*8c60*/  @!P3 LDGSTS.E.BYPASS.LTC128B.128 [R0+0xa100], [R4.64], !P5 ;  /* 0x0a1000000400bfae */ /* 0x0003e6000e901d62 */
[----:B------:R-:W-:Y:S01]  /*8c70*/  @!P2 IMAD.WIDE R2, R132, 0x2, R2 ;  /* 0x000000028402a825 */ /* 0x000fe200078e0202 */
[----:B------:R2:W-:Y:S04]  /*8c80*/  @!P3 LDGSTS.E.BYPASS.LTC128B.128 [R0+0xe100], [R10.64], !P4 ;  /* 0x0e1000000a00bfae */ /* 0x0005e8000e101d62 */
[----:B------:R4:W-:Y:S04]  /*8c90*/  @!P2 LDGSTS.E.BYPASS.LTC128B.128 [R12+0xa900], [R2.64], !P5 ;  /* 0x0a900000020cafae */ /* 0x0009e8000e901d62 */
[----:B------:R5:W-:Y:S01]  /*8ca0*/  @!P2 LDGSTS.E.BYPASS.LTC128B.128 [R12+0xe900], [R6.64], !P4 ;  /* 0x0e900000060cafae */ /* 0x000be2000e101d62 */
[----:B-1----:R-:W-:-:S02]  /*8cb0*/  IADD3 R4, R163, UR6, RZ ;  /* 0x00000006a3047c10 */ /* 0x002fc4000fffe0ff */
[----:B--2---:R-:W-:Y:S01]  /*8cc0*/  @!P1 SHF.R.S32.HI R0, RZ, 0x1f, R55 ;  /* 0x0000001fff009819 */ /* 0x004fe20000011437 */
[----:B------:R-:W-:Y:S01]  /*8cd0*/  @!P1 IMAD.SHL.U32 R10, R54, 0x2, RZ ;  /* 0x00000002360a9824 */ /* 0x000fe200078e00ff */
[----:B------:R-:W-:Y:S02]  /*8ce0*/  ISETP.GE.AND P2, PT, R4, UR9, PT ;  /* 0x0000000904007c0c */ /* 0x000fe4000bf46270 */
[----:B------:R-:W-:Y:S02]  /*8cf0*/  @!P1 LEA.HI R0, R0, R55, RZ, 0x3 ;  /* 0x0000003700009211 */ /* 0x000fe400078f18ff */
[----:B------:R-:W-:Y:S01]  /*8d00*/  ISETP.GT.OR P2, PT, R163, 0x3f, P2 ;  /* 0x0000003fa300780c */ /* 0x000fe20001744670 */
[----:B-----5:R-:W-:Y:S01]  /*8d10*/  SHFL.IDX PT, R6, R16, 0x7, 0x181f ;  /* 0x00f81f0010067f89 */ /* 0x020fe200000e0000 */
[----:B------:R-:W-:Y:S02]  /*8d20*/  @!P1 LOP3.LUT R0, R0, 0xfffffff8, RZ, 0xc0, !PT ;  /* 0xfffffff800009812 */ /* 0x000fe400078ec0ff */
[----:B----4-:R-:W-:Y:S01]  /*8d30*/  IADD3 R12, R4, UR19, RZ ;  /* 0x00000013040c7c10 */ /* 0x010fe2000fffe0ff */
[----:B------:R-:W1:Y:S01]  /*8d40*/  SHFL.IDX PT, R7, R15, 0x7, 0x181f ;  /* 0x00f81f000f077f89 */ /* 0x000e6200000e0000 */
[----:B---3--:R-:W-:-:S04]  /*8d50*/  @!P1 IMAD.WIDE R4, R132, 0x2, R8 ;  /* 0x0000000284049825 */ /* 0x008fc800078e0208 */
[----:B------:R-:W-:Y:S01]  /*8d60*/  @!P1 IMAD.WIDE R2, R0, 0x2, R8 ;  /* 0x0000000200029825 */ /* 0x000fe200078e0208 */
[----:B------:R-:W-:Y:S01]  /*8d70*/  @!P0 SHF.R.S32.HI R0, RZ, 0x1f, R55 ;  /* 0x0000001fff008819 */ /* 0x000fe20000011437 */
[----:B------:R2:W-:Y:S02]  /*8d80*/  @!P1 LDGSTS.E.BYPASS.LTC128B.128 [R10+0xb100], [R4.64], !P5 ;  /* 0x0b100000040a9fae */ /* 0x0005e4000e901d62 */
[----:B------:R-:W-:Y:S02]  /*8d90*/  @P6 IMAD.HI.U32 R13, R12, c[0x0][0x2bc], RZ ;  /* 0x0000af000c0d6a27 */ /* 0x000fe400078e00ff */
[----:B------:R3:W-:Y:S02]  /*8da0*/  @!P1 LDGSTS.E.BYPASS.LTC128B.128 [R10+0xf100], [R2.64], !P4 ;  /* 0x0f100000020a9fae */ /* 0x0007e4000e101d62 */
[----:B------:R-:W-:Y:S01]  /*8db0*/  IMAD.MOV.U32 R11, RZ, RZ, R12 ;  /* 0x000000ffff0b7224 */ /* 0x000fe200078e000c */
[----:B------:R-:W-:Y:S01]  /*8dc0*/  @P6 SHF.R.U32.HI R11, RZ, c[0x0][0x2c0], R13 ;  /* 0x0000b000ff0b6a19 */ /* 0x000fe2000001160d */
[----:B-1----:R-:W-:Y:S01]  /*8dd0*/  @!P0 IMAD.WIDE R8, R132, 0x2, R6 ;  /* 0x0000000284088825 */ /* 0x002fe200078e0206 */
[----:B--2---:R-:W-:-:S02]  /*8de0*/  @!P0 LEA.HI R4, R0, R55, RZ, 0x3 ;  /* 0x0000003700048211 */ /* 0x004fc400078f18ff */
[C---:B------:R-:W-:Y:S02]  /*8df0*/  @!P2 IADD3 R0, P1, R11.reuse, UR12, RZ ;  /* 0x0000000c0b00ac10 */ /* 0x040fe4000ff3e0ff */
[----:B------:R-:W-:Y:S01]  /*8e00*/  @!P0 LOP3.LUT R4, R4, 0xfffffff8, RZ, 0xc0, !PT ;  /* 0xfffffff804048812 */ /* 0x000fe200078ec0ff */
[----:B---3--:R-:W-:Y:S01]  /*8e10*/  @!P0 IMAD.SHL.U32 R10, R54, 0x2, RZ ;  /* 0x00000002360a8824 */ /* 0x008fe200078e00ff */
[----:B------:R-:W-:Y:S02]  /*8e20*/  @!P2 LEA.HI.X.SX32 R3, R11, UR10, 0x1, P1 ;  /* 0x0000000a0b03ac11 */ /* 0x000fe400088f0eff */
[----:B------:R-:W-:Y:S01]  /*8e30*/  @!P2 LEA R2, P1, R0, c[0x0][0x2a0], 0x2 ;  /* 0x0000a8000002aa11 */ /* 0x000fe200078210ff */
[----:B------:R-:W-:Y:S01]  /*8e40*/  @!P0 IMAD.WIDE R4, R4, 0x2, R6 ;  /* 0x0000000204048825 */ /* 0x000fe200078e0206 */
[----:B------:R1:W-:Y:S02]  /*8e50*/  @!P0 LDGSTS.E.BYPASS.LTC128B.128 [R10+0xb900], [R8.64], !P5 ;  /* 0x0b900000080a8fae */ /* 0x0003e4000e901d62 */
[----:B------:R-:W-:-:S02]  /*8e60*/  @!P2 LEA.HI.X R3, R0, c[0x0][0x2a4], R3, 0x2, P1 ;  /* 0x0000a9000003aa11 */ /* 0x000fc400008f1403 */
[----:B------:R2:W-:Y:S04]  /*8e70*/  @!P0 LDGSTS.E.BYPASS.LTC128B.128 [R10+0xf900], [R4.64], !P4 ;  /* 0x0f900000040a8fae */ /* 0x0005e8000e101d62 */
[----:B------:R-:W0:Y:S04]  /*8e80*/  LDGDEPBAR ;  /* 0x00000000000079af */ /* 0x000e280000000000 */
[----:B------:R-:W-:Y:S06]  /*8e90*/  BAR.SYNC.DEFER_BLOCKING 0x0 ;  /* 0x0000000000007b1d */ /* 0x000fec0000010000 */
[----:B------:R3:W4:Y:S01]  /*8ea0*/  @!P2 LDG.E R58, [R2.64] ;  /* 0x00000022023aa981 */ /* 0x000722000c1e1900 */
[----:B------:R-:W-:Y:S01]  /*8eb0*/  IMAD.MOV R0, RZ, RZ, -R11 ;  /* 0x000000ffff007224 */ /* 0x000fe200078e0a0b */
[----:B------:R-:W-:Y:S01]  /*8ec0*/  UIMAD UR11, UR15, UR4, URZ ;  /* 0x000000040f0b72a4 */ /* 0x000fe2000f8e023f */
[----:B------:R-:W-:Y:S01]  /*8ed0*/  ISETP.GE.AND P5, PT, R132, c[0x0][0x1d4], PT ;  /* 0x0000750084007a0c */ /* 0x000fe20003fa6270 */
[----:B------:R-:W-:Y:S01]  /*8ee0*/  UIMAD.WIDE.U32 UR20, UR16, UR4, URZ ;  /* 0x00000004101472a5 */ /* 0x000fe2000f8e003f */
[----:B------:R-:W-:Y:S01]  /*8ef0*/  IMAD R59, R0, c[0x0][0x2b8], R12 ;  /* 0x0000ae00003b7a24 */ /* 0x000fe200078e020c */
[----:B------:R-:W-:Y:S01]  /*8f00*/  UIMAD UR11, UR16, UR5, UR11 ;  /* 0x00000005100b72a4 */ /* 0x000fe2000f8e020b */
[----:B------:R-:W-:Y:S01]  /*8f10*/  ISETP.GE.AND P4, PT, R55, c[0x0][0x1d4], PT ;  /* 0x0000750037007a0c */ /* 0x000fe20003f86270 */
[----:B------:R-:W-:-:S02]  /*8f20*/  UIADD3 UR6, UR9, -UR6, URZ ;  /* 0x8000000609067290 */ /* 0x000fc4000fffe03f */
[----:B------:R-:W-:Y:S01]  /*8f30*/  SHF.R.S32.HI R51, RZ, 0x1f, R59 ;  /* 0x0000001fff337819 */ /* 0x000fe2000001143b */
[----:B------:R-:W-:Y:S01]  /*8f40*/  UIADD3 UR11, UR21, UR11, URZ ;  /* 0x0000000b150b7290 */ /* 0x000fe2000fffe03f */
[----:B------:R-:W-:Y:S01]  /*8f50*/  STL [R1+0x34], R59 ;  /* 0x0000343b01007387 */ /* 0x000fe20000100800 */
[----:B------:R-:W-:Y:S01]  /*8f60*/  ULDC.64 UR4, c[0x0][0x210] ;  /* 0x0000840000047ab9 */ /* 0x000fe20000000a00 */
[----:B------:R-:W-:Y:S01]  /*8f70*/  IADD3 R97, -R42, UR6, RZ ;  /* 0x000000062a617c10 */ /* 0x000fe2000fffe1ff */
[----:B------:R-:W-:Y:S01]  /*8f80*/  IMAD R0, R51, c[0x0][0x1e0], RZ ;  /* 0x0000780033007a24 */ /* 0x000fe200078e02ff */
[----:B------:R-:W-:Y:S01]  /*8f90*/  UIMAD UR15, UR15, UR4, URZ ;  /* 0x000000040f0f72a4 */ /* 0x000fe2000f8e023f */
[----:B------:R-:W-:Y:S01]  /*8fa0*/  SEL R157, RZ, 0x10, P4 ;  /* 0x00000010ff9d7807 */ /* 0x000fe20002000000 */
[----:B------:R-:W-:Y:S01]  /*8fb0*/  UIMAD.WIDE.U32 UR26, UR16, UR4, URZ ;  /* 0x00000004101a72a5 */ /* 0x000fe2000f8e003f */
[----:B------:R-:W-:Y:S01]  /*8fc0*/  IMAD R0, R59, c[0x0][0x1e4], R0 ;  /* 0x000079003b007a24 */ /* 0x000fe200078e0200 */
[----:B------:R-:W-:Y:S01]  /*8fd0*/  ISETP.GE.AND P2, PT, R97, 0x11, PT ;  /* 0x000000116100780c */ /* 0x000fe20003f46270 */
[----:B------:R-:W-:Y:S01]  /*8fe0*/  UIMAD UR5, UR16, UR5, UR15 ;  /* 0x00000005100572a4 */ /* 0x000fe2000f8e020f */
[----:B---3--:R-:W-:-:S03]  /*8ff0*/  IMAD.WIDE.U32 R2, R59, c[0x0][0x1e0], RZ ;  /* 0x000078003b027a25 */ /* 0x008fc600078e00ff */
[----:B------:R-:W-:Y:S01]  /*9000*/  UIADD3 UR5, UR27, UR5, URZ ;  /* 0x000000051b057290 */ /* 0x000fe2000fffe03f */
[----:B------:R-:W-:-:S07]  /*9010*/  IMAD.IADD R3, R3, 0x1, R0 ;  /* 0x0000000103037824 */ /* 0x000fce00078e0200 */
[----:B------:R-:W-:Y:S01]  /*9020*/  @P2 IMAD.SHL.U32 R16, R54, 0x2, RZ ;  /* 0x0000000236102824 */ /* 0x000fe200078e00ff */
[----:B----4-:R-:W-:Y:S01]  /*9030*/  SHF.R.S32.HI R53, RZ, 0x1f, R58 ;  /* 0x0000001fff357819 */ /* 0x010fe2000001143a */
[----:B------:R-:W-:Y:S01]  /*9040*/  IMAD.WIDE.U32 R2, R58, c[0x0][0x1f0], R2 ;  /* 0x00007c003a027a25 */ /* 0x000fe200078e0002 */
[----:B------:R-:W-:Y:S03]  /*9050*/  STL [R1+0x30], R58 ;  /* 0x0000303a01007387 */ /* 0x000fe60000100800 */
[----:B------:R-:W-:Y:S01]  /*9060*/  IMAD R0, R53, c[0x0][0x1f0], RZ ;  /* 0x00007c0035007a24 */ /* 0x000fe200078e02ff */
[----:B--2---:R-:W-:-:S03]  /*9070*/  IADD3 R4, P1, R2, UR20, RZ ;  /* 0x0000001402047c10 */ /* 0x004fc6000ff3e0ff */
[----:B------:R-:W-:Y:S01]  /*9080*/  IMAD R2, R58, c[0x0][0x1f4], R0 ;  /* 0x00007d003a027a24 */ /* 0x000fe200078e0200 */
[----:B-1----:R-:W-:-:S04]  /*9090*/  LEA R9, P0, R4, c[0x0][0x1c8], 0x1 ;  /* 0x0000720004097a11 */ /* 0x002fc800078008ff */
[----:B------:R-:W-:Y:S01]  /*90a0*/  IADD3.X R2, R3, UR11, R2, P1, !PT ;  /* 0x0000000b03027c10 */ /* 0x000fe20008ffe402 */
[----:B------:R-:W-:Y:S01]  /*90b0*/  SHFL.IDX PT, R6, R9, 0x1, 0x181f ;  /* 0x00381f0009067f89 */ /* 0x000fe200000e0000 */
[C---:B------:R-:W-:Y:S02]  /*90c0*/  ISETP.GE.AND P1, PT, R97.reuse, 0x21, PT ;  /* 0x000000216100780c */ /* 0x040fe40003f26270 */
[----:B------:R-:W-:Y:S02]  /*90d0*/  LEA.HI.X R8, R4, c[0x0][0x1cc], R2, 0x1, P0 ;  /* 0x0000730004087a11 */ /* 0x000fe400000f0c02 */
[----:B------:R-:W-:Y:S01]  /*90e0*/  ISETP.GE.AND P0, PT, R97, 0x1, PT ;  /* 0x000000016100780c */ /* 0x000fe20003f06270 */
[----:B------:R-:W-:Y:S04]  /*90f0*/  SHFL.IDX PT, R2, R9, RZ, 0x181f ;  /* 0x00181fff09027589 */ /* 0x000fe800000e0000 */
[----:B------:R-:W1:Y:S04]  /*9100*/  SHFL.IDX PT, R3, R8, RZ, 0x181f ;  /* 0x00181fff08037589 */ /* 0x000e6800000e0000 */
[----:B------:R-:W2:Y:S01]  /*9110*/  SHFL.IDX PT, R7, R8, 0x1, 0x181f ;  /* 0x00381f0008077f89 */ /* 0x000ea200000e0000 */
[----:B------:R-:W-:-:S03]  /*9120*/  @P1 SHF.R.S32.HI R11, RZ, 0x1f, R55 ;  /* 0x0000001fff0b1819 */ /* 0x000fc60000011437 */
[----:B------:R-:W-:-:S04]  /*9130*/  @P0 SHF.R.S32.HI R0, RZ, 0x1f, R55 ;  /* 0x0000001fff000819 */ /* 0x000fc80000011437 */
[----:B------:R-:W-:-:S04]  /*9140*/  @P0 LEA.HI R0, R0, R55, RZ, 0x3 ;  /* 0x0000003700000211 */ /* 0x000fc800078f18ff */
[----:B------:R-:W-:Y:S01]  /*9150*/  @P0 LOP3.LUT R10, R0, 0xfffffff8, RZ, 0xc0, !PT ;  /* 0xfffffff8000a0812 */ /* 0x000fe200078ec0ff */
[----:B------:R-:W-:Y:S02]  /*9160*/  @P0 IMAD.SHL.U32 R0, R54, 0x2, RZ ;  /* 0x0000000236000824 */ /* 0x000fe400078e00ff */
[----:B-1----:R-:W-:-:S04]  /*9170*/  @P0 IMAD.WIDE R4, R132, 0x2, R2 ;  /* 0x0000000284040825 */ /* 0x002fc800078e0202 */
[----:B------:R-:W-:Y:S01]  /*9180*/  @P0 IMAD.WIDE R2, R10, 0x2, R2 ;  /* 0x000000020a020825 */ /* 0x000fe200078e0202 */
[----:B------:R1:W-:Y:S01]  /*9190*/  @P0 LDGSTS.E.BYPASS.LTC128B.128 [R0+0x4100], [R4.64], !P5 ;  /* 0x0410000004000fae */ /* 0x0003e2000e901d62 */
[----:B------:R-:W-:-:S03]  /*91a0*/  LOP3.LUT R10, R57, 0xfffffff0, RZ, 0xc0, !PT ;  /* 0xfffffff0390a7812 */ /* 0x000fc600078ec0ff */
[----:B------:R3:W-:Y:S01]  /*91b0*/  @P0 LDGSTS.E.BYPASS.LTC128B.128 [R0+0x6100], [R2.64], !P4 ;  /* 0x0610000002000fae */ /* 0x0007e2000e101d62 */
[----:B------:R-:W-:Y:S01]  /*91c0*/  ISETP.GE.AND P0, PT, R97, 0x31, PT ;  /* 0x000000316100780c */ /* 0x000fe20003f06270 */
[----:B------:R-:W-:-:S12]  /*91d0*/  IMAD.IADD R12, R159, 0x1, -R10 ;  /* 0x000000019f0c7824 */ /* 0x000fd800078e0a0a */
[--C-:B------:R-:W-:Y:S01]  /*91e0*/  @P0 SHF.R.S32.HI R10, RZ, 0x1f, R55.reuse ;  /* 0x0000001fff0a0819 */ /* 0x100fe20000011437 */
[----:B-1----:R-:W-:Y:S04]  /*91f0*/  SHFL.IDX PT, R4, R9, 0x2, 0x181f ;  /* 0x00581f0009047f89 */ /* 0x002fe800000e0000 */
[----:B------:R-:W1:Y:S01]  /*9200*/  SHFL.IDX PT, R5, R8, 0x2, 0x181f ;  /* 0x00581f0008057f89 */ /* 0x000e6200000e0000 */
[----:B---3--:R-:W-:-:S03]  /*9210*/  @P2 SHF.R.S32.HI R0, RZ, 0x1f, R55 ;  /* 0x0000001fff002819 */ /* 0x008fc60000011437 */
[----:B------:R-:W-:Y:S01]  /*9220*/  SHFL.IDX PT, R2, R9, 0x3, 0x181f ;  /* 0x00781f0009027f89 */ /* 0x000fe200000e0000 */
[----:B------:R-:W-:-:S03]  /*9230*/  @P2 LEA.HI R0, R0, R55, RZ, 0x3 ;  /* 0x0000003700002211 */ /* 0x000fc600078f18ff */
[----:B------:R3:W4:Y:S01]  /*9240*/  SHFL.IDX PT, R3, R8, 0x3, 0x181f ;  /* 0x00781f0008037f89 */ /* 0x00072200000e0000 */
[----:B------:R-:W-:-:S05]  /*9250*/  @P2 LOP3.LUT R0, R0, 0xfffffff8, RZ, 0xc0, !PT ;  /* 0xfffffff800002812 */ /* 0x000fca00078ec0ff */
[----:B--2---:R-:W-:Y:S01]  /*9260*/  @P2 IMAD.WIDE R14, R0, 0x2, R6 ;  /* 0x00000002000e2825 */ /* 0x004fe200078e0206 */
[----:B------:R-:W-:-:S03]  /*9270*/  @P1 LEA.HI R0, R11, R55, RZ, 0x3 ;  /* 0x000000370b001211 */ /* 0x000fc600078f18ff */
[----:B------:R-:W-:Y:S01]  /*9280*/  @P0 IMAD.SHL.U32 R11, R54, 0x2, RZ ;  /* 0x00000002360b0824 */ /* 0x000fe200078e00ff */
[----:B------:R-:W-:Y:S01]  /*9290*/  @P1 LOP3.LUT R0, R0, 0xfffffff8, RZ, 0xc0, !PT ;  /* 0xfffffff800001812 */ /* 0x000fe200078ec0ff */
[----:B---3--:R-:W-:Y:S01]  /*92a0*/  @P2 IMAD.WIDE R8, R132, 0x2, R6 ;  /* 0x0000000284082825 */ /* 0x008fe200078e0206 */
[----:B------:R-:W-:Y:S02]  /*92b0*/  SHF.R.S32.HI R7, RZ, 0x1f, R12 ;  /* 0x0000001fff077819 */ /* 0x000fe4000001140c */
[----:B------:R-:W-:Y:S01]  /*92c0*/  @P0 LEA.HI R6, R10, R55, RZ, 0x3 ;  /* 0x000000370a060211 */ /* 0x000fe200078f18ff */
[----:B------:R-:W-:Y:S01]  /*92d0*/  @P1 IMAD.SHL.U32 R10, R54, 0x2, RZ ;  /* 0x00000002360a1824 */ /* 0x000fe200078e00ff */
[----:B------:R-:W-:Y:S01]  /*92e0*/  LEA.HI R56, R7, R12, RZ, 0x3 ;  /* 0x0000000c07387211 */ /* 0x000fe200078f18ff */
[----:B------:R2:W-:Y:S01]  /*92f0*/  @P2 LDGSTS.E.BYPASS.LTC128B.128 [R16+0x4900], [R8.64], !P5 ;  /* 0x0490000008102fae */ /* 0x0005e2000e901d62 */
[----:B------:R-:W-:Y:S01]  /*9300*/  @P0 LOP3.LUT R13, R6, 0xfffffff8, RZ, 0xc0, !PT ;  /* 0xfffffff8060d0812 */ /* 0x000fe200078ec0ff */
[----:B-1----:R-:W-:-:S02]  /*9310*/  @P1 IMAD.WIDE R6, R132, 0x2, R4 ;  /* 0x0000000284061825 */ /* 0x002fc400078e0204 */
[----:B------:R1:W-:Y:S04]  /*9320*/  @P2 LDGSTS.E.BYPASS.LTC128B.128 [R16+0x6900], [R14.64], !P4 ;  /* 0x069000000e102fae */ /* 0x0003e8000e101d62 */
[----:B------:R1:W-:Y:S01]  /*9330*/  @P1 LDGSTS.E.BYPASS.LTC128B.128 [R10+0x5100], [R6.64], !P5 ;  /* 0x05100000060a1fae */ /* 0x0003e2000e901d62 */
[----:B--2---:R-:W-:Y:S01]  /*9340*/  @P1 IMAD.WIDE R8, R0, 0x2, R4 ;  /* 0x0000000200081825 */ /* 0x004fe200078e0204 */
[----:B------:R-:W-:-:S03]  /*9350*/  LOP3.LUT R0, R56, 0xfffffff8, RZ, 0xc0, !PT ;  /* 0xfffffff838007812 */ /* 0x000fc600078ec0ff */
[--C-:B----4-:R-:W-:Y:S01]  /*9360*/  @P0 IMAD.WIDE R4, R13, 0x2, R2.reuse ;  /* 0x000000020d040825 */ /* 0x110fe200078e0202 */
[----:B------:R1:W-:Y:S03]  /*9370*/  @P1 LDGSTS.E.BYPASS.LTC128B.128 [R10+0x7100], [R8.64], !P4 ;  /* 0x07100000080a1fae */ /* 0x0003e6000e101d62 */
[----:B------:R-:W-:-:S04]  /*9380*/  @P0 IMAD.WIDE R2, R132, 0x2, R2 ;  /* 0x0000000284020825 */ /* 0x000fc800078e0202 */
[----:B------:R-:W-:Y:S01]  /*9390*/  IMAD.IADD R52, R12, 0x1, -R0 ;  /* 0x000000010c347824 */ /* 0x000fe200078e0a00 */
[----:B------:R2:W-:Y:S04]  /*93a0*/  @P0 LDGSTS.E.BYPASS.LTC128B.128 [R11+0x5900], [R2.64], !P5 ;  /* 0x05900000020b0fae */ /* 0x0005e8000e901d62 */
[----:B------:R3:W-:Y:S01]  /*93b0*/  @P0 LDGSTS.E.BYPASS.LTC128B.128 [R11+0x7900], [R4.64], !P4 ;  /* 0x07900000040b0fae */ /* 0x0007e2000e101d62 */
[----:B------:R-:W-:Y:S02]  /*93c0*/  R2P PR, R52, 0x6 ;  /* 0x0000000634007804 */ /* 0x000fe40000000000 */
[----:B------:R-:W-:Y:S01]  /*93d0*/  ISETP.LT.AND P0, PT, RZ, c[0x0][0x27c], PT ;  /* 0x00009f00ff007a0c */ /* 0x000fe20003f01270 */
[----:B------:R-:W0:Y:S01]  /*93e0*/  LDGDEPBAR ;  /* 0x00000000000079af */ /* 0x000e220000000000 */
[----:B------:R-:W-:Y:S01]  /*93f0*/  ISETP.GT.AND P6, PT, R163, 0x3f, PT ;  /* 0x0000003fa300780c */ /* 0x000fe20003fc4270 */
[----:B--2---:R-:W-:-:S02]  /*9400*/  IMAD.MOV.U32 R3, RZ, RZ, 0x20 ;  /* 0x00000020ff037424 */ /* 0x004fc400078e00ff */
[----:B---3--:R-:W-:-:S03]  /*9410*/  IMAD.MOV.U32 R4, RZ, RZ, 0x10 ;  /* 0x00000010ff047424 */ /* 0x008fc600078e00ff */
[----:B------:R-:W-:Y:S02]  /*9420*/  SEL R3, R3, 0xffffffe0, !P2 ;  /* 0xffffffe003037807 */ /* 0x000fe40005000000 */
[----:B------:R-:W-:-:S03]  /*9430*/  SEL R4, R4, 0xfffffff0, !P1 ;  /* 0xfffffff004047807 */ /* 0x000fc60004800000 */
[----:B------:R-:W-:Y:S05]  /*9440*/  @P0 BRA `(.L_x_852) ;  /* 0x0000002000000947 */ /* 0x000fea0003800000 */
[----:B-1----:R-:W-:-:S04]  /*9450*/  DEPBAR.LE SB0, 0x1 ;  /* 0x000080400000791a */ /* 0x002fc80000000000 */
[----:B------:R-:W-:Y:S05]  /*9460*/  BRA `(.L_x_853) ;  /* 0x0000657000007947 */ /* 0x000fea0003800000 */
.L_x_852:
[----:B-1----:R-:W-:Y:S01]  /*9470*/  SHF.R.S32.HI R0, RZ, 0x1f, R142 ;  /* 0x0000001fff007819 */ /* 0x002fe2000001148e */
[----:B------:R-:W-:Y:S01]  /*9480*/  ULDC.U8 UR4, c[0x0][0x298] ;  /* 0x0000a60000047ab9 */ /* 0x000fe20000000000 */
[----:B------:R-:W-:Y:S01]  /*9490*/  IMAD.WIDE.U32 R8, R142, c[0x0][0x280], RZ ;  /* 0x0000a0008e087a25 */ /* 0x000fe200078e00ff */
[----:B------:R-:W-:Y:S01]  /*94a0*/  ISETP.NE.AND P1, PT, RZ, UR4, PT ;  /* 0x00000004ff007c0c */ /* 0x000fe2000bf25270 */
[----:B------:R-:W-:Y:S01]  /*94b0*/  BSSY B2, `(.L_x_853) ;  /* 0x0000652000027945 */ /* 0x000fe20003800000 */
[----:B------:R-:W-:Y:S01]  /*94c0*/  SHF.L.U32 R32, R54, 0x1, RZ ;  /* 0x0000000136207819 */ /* 0x000fe200000006ff */
[----:B------:R-:W-:Y:S01]  /*94d0*/  IMAD R2, R0, c[0x0][0x280], RZ ;  /* 0x0000a00000027a24 */ /* 0x000fe200078e02ff */
[----:B------:R-:W-:Y:S01]  /*94e0*/  LEA R18, P0, R8, c[0x0][0x270], 0x1 ;  /* 0x00009c0008127a11 */ /* 0x000fe200078008ff */
[----:B------:R-:W-:Y:S02]  /*94f0*/  IMAD R0, R0, c[0x0][0x290], RZ ;  /* 0x0000a40000007a24 */ /* 0x000fe400078e02ff */
[----:B------:R-:W-:-:S02]  /*9500*/  IMAD R2, R142, c[0x0][0x284], R2 ;  /* 0x0000a1008e027a24 */ /* 0x000fc400078e0202 */
[----:B------:R-:W-:-:S03]  /*9510*/  IMAD.WIDE.U32 R6, R142, c[0x0][0x290], RZ ;  /* 0x0000a4008e067a25 */ /* 0x000fc600078e00ff */
[----:B------:R-:W-:Y:S01]  /*9520*/  IADD3 R2, R2, R9, RZ ;  /* 0x0000000902027210 */ /* 0x000fe20007ffe0ff */
[----:B------:R-:W-:-:S03]  /*9530*/  IMAD R0, R142, c[0x0][0x294], R0 ;  /* 0x0000a5008e007a24 */ /* 0x000fc600078e0200 */
[----:B------:R-:W-:Y:S02]  /*9540*/  LEA.HI.X R19, R8, c[0x0][0x274], R2, 0x1, P0 ;  /* 0x00009d0008137a11 */ /* 0x000fe400000f0c02 */
[----:B------:R-:W-:Y:S02]  /*9550*/  LEA R16, P0, R6, c[0x0][0x288], 0x1 ;  /* 0x0000a20006107a11 */ /* 0x000fe400078008ff */
[----:B------:R-:W-:-:S04]  /*9560*/  IADD3 R0, R0, R7, RZ ;  /* 0x0000000700007210 */ /* 0x000fc80007ffe0ff */
[----:B------:R-:W-:Y:S01]  /*9570*/  LEA.HI.X R17, R6, c[0x0][0x28c], R0, 0x1, P0 ;  /* 0x0000a30006117a11 */ /* 0x000fe200000f0c00 */
[----:B------:R-:W-:Y:S05]  /*9580*/  @!P1 BRA `(.L_x_854) ;  /* 0x00002f4000009947 */ /* 0x000fea0003800000 */
[----:B------:R-:W-:Y:S01]  /*9590*/  ISETP.NE.AND P2, PT, R20, RZ, PT ;  /* 0x000000ff1400720c */ /* 0x000fe20003f45270 */
[----:B------:R-:W-:Y:S01]  /*95a0*/  BSSY B0, `(.L_x_855) ;  /* 0x0000017000007945 */ /* 0x000fe20003800000 */
[----:B------:R-:W-:Y:S01]  /*95b0*/  SHF.L.U32 R26, R96, 0x2, RZ ;  /* 0x00000002601a7819 */ /* 0x000fe200000006ff */
[----:B------:R-:W-:Y:S01]  /*95c0*/  CS2R R8, SRZ ;  /* 0x0000000000087805 */ /* 0x000fe2000001ff00 */
[----:B------:R-:W-:Y:S01]  /*95d0*/  CS2R R12, SRZ ;  /* 0x00000000000c7805 */ /* 0x000fe2000001ff00 */
[----:B------:R-:W-:Y:S01]  /*95e0*/  CS2R R6, SRZ ;  /* 0x0000000000067805 */ /* 0x000fe2000001ff00 */
[----:B------:R-:W-:-:S07]  /*95f0*/  CS2R R10, SRZ ;  /* 0x00000000000a7805 */ /* 0x000fce000001ff00 */
[----:B------:R-:W-:Y:S05]  /*9600*/  @P2 BRA `(.L_x_856) ;  /* 0x0000010000002947 */ /* 0x000fea0003800000 */
[C---:B------:R-:W-:Y:S01]  /*9610*/  IADD3 R2, R26.reuse, 0x20, RZ ;  /* 0x000000201a027810 */ /* 0x040fe20007ffe0ff */
[----:B------:R-:W-:Y:S01]  /*9620*/  CS2R R8, SRZ ;  /* 0x0000000000087805 */ /* 0x000fe2000001ff00 */
[----:B------:R-:W-:Y:S01]  /*9630*/  ISETP.GE.AND P1, PT, R26, c[0x0][0x27c], PT ;  /* 0x00009f001a007a0c */ /* 0x000fe20003f26270 */
[----:B------:R-:W-:Y:S01]  /*9640*/  CS2R R6, SRZ ;  /* 0x0000000000067805 */ /* 0x000fe2000001ff00 */
[----:B------:R-:W-:-:S11]  /*9650*/  ISETP.GE.AND P0, PT, R2, c[0x0][0x27c], PT ;  /* 0x00009f0002007a0c */ /* 0x000fd60003f06270 */
[----:B------:R-:W-:Y:S02]  /*9660*/  @!P1 IMAD.WIDE R20, R26, 0x2, R18 ;  /* 0x000000021a149825 */ /* 0x000fe400078e0212 */
[----:B------:R-:W-:-:S03]  /*9670*/  @!P0 SHF.R.S32.HI R0, RZ, 0x1f, R2 ;  /* 0x0000001fff008819 */ /* 0x000fc60000011402 */
[----:B------:R1:W5:Y:S01]  /*9680*/  @!P1 LD.E.64 R12, [R20.64] ;  /* 0x00000022140c9980 */ /* 0x000362000c101b00 */
[----:B------:R-:W-:-:S04]  /*9690*/  @!P0 LEA.HI R0, R0, R2, RZ, 0x2 ;  /* 0x0000000200008211 */ /* 0x000fc800078f10ff */
[----:B------:R-:W-:-:S05]  /*96a0*/  @!P0 LOP3.LUT R0, R0, 0xfffffffc, RZ, 0xc0, !PT ;  /* 0xfffffffc00008812 */ /* 0x000fca00078ec0ff */
[----:B------:R-:W-:-:S04]  /*96b0*/  @!P0 IMAD.WIDE R14, R0, 0x2, R16 ;  /* 0x00000002000e8825 */ /* 0x000fc800078e0210 */
[----:B------:R-:W-:Y:S01]  /*96c0*/  @!P0 IMAD.WIDE R18, R0, 0x2, R18 ;  /* 0x0000000200128825 */ /* 0x000fe200078e0212 */
[----:B------:R1:W5:Y:S03]  /*96d0*/  @!P0 LD.E.64 R6, [R14.64] ;  /* 0x000000220e068980 */ /* 0x000366000c101b00 */
[----:B------:R-:W-:Y:S01]  /*96e0*/  @!P1 IMAD.WIDE R16, R26, 0x2, R16 ;  /* 0x000000021a109825 */ /* 0x000fe200078e0210 */
[----:B------:R1:W5:Y:S04]  /*96f0*/  @!P0 LD.E.64 R8, [R18.64] ;  /* 0x0000002212088980 */ /* 0x000368000c101b00 */
[----:B------:R1:W5:Y:S02]  /*9700*/  @!P1 LD.E.64 R10, [R16.64] ;  /* 0x00000022100a9980 */ /* 0x000364000c101b00 */
.L_x_856:
[----:B------:R-:W-:Y:S05]  /*9710*/  BSYNC B0 ;  /* 0x0000000000007941 */ /* 0x000fea0003800000 */
.L_x_855:
[----:B------:R-:W-:Y:S01]  /*9720*/  UIMAD UR4, UR17, -0x80, UR23 ;  /* 0xffffff80110478a4 */ /* 0x000fe2000f8e0217 */
[----:B-1---5:R-:W-:Y:S01]  /*9730*/  IMAD.MOV.U32 R21, RZ, RZ, R12 ;  /* 0x000000ffff157224 */ /* 0x022fe200078e000c */
[----:B------:R-:W-:Y:S01]  /*9740*/  SHF.R.U64 R19, R12, 0x10, R13 ;  /* 0x000000100c137819 */ /* 0x000fe2000000120d */
[----:B------:R-:W-:Y:S01]  /*9750*/  IMAD.MOV.U32 R18, RZ, RZ, R8 ;  /* 0x000000ffff127224 */ /* 0x000fe200078e0008 */
[----:B------:R-:W-:Y:S01]  /*9760*/  UISETP.LT.AND UP0, UPT, UR4, 0x80, UPT ;  /* 0x000000800400788c */ /* 0x000fe2000bf01270 */
[----:B------:R-:W-:Y:S01]  /*9770*/  SHF.R.U64 R15, R8, 0x10, R9 ;  /* 0x00000010080f7819 */ /* 0x000fe20000001209 */
[--C-:B------:R-:W-:Y:S01]  /*9780*/  IMAD.MOV.U32 R20, RZ, RZ, R13.reuse ;  /* 0x000000ffff147224 */ /* 0x100fe200078e000d */
[----:B------:R-:W-:Y:S01]  /*9790*/  SHF.R.U32.HI R16, RZ, 0x10, R13 ;  /* 0x00000010ff107819 */ /* 0x000fe2000001160d */
[----:B------:R-:W-:Y:S01]  /*97a0*/  USEL UR4, UR4, 0x80, UP0 ;  /* 0x0000008004047887 */ /* 0x000fe20008000000 */
[--C-:B------:R-:W-:Y:S01]  /*97b0*/  IMAD.MOV.U32 R17, RZ, RZ, R9.reuse ;  /* 0x000000ffff117224 */ /* 0x100fe200078e0009 */
[----:B------:R-:W-:Y:S01]  /*97c0*/  SHF.R.U32.HI R12, RZ, 0x10, R9 ;  /* 0x00000010ff0c7819 */ /* 0x000fe20000011609 */
[----:B------:R-:W-:Y:S01]  /*97d0*/  IMAD.MOV.U32 R8, RZ, RZ, R7 ;  /* 0x000000ffff087224 */ /* 0x000fe200078e0007 */
[--C-:B------:R-:W-:Y:S01]  /*97e0*/  SHF.R.U32.HI R5, RZ, 0x10, R11.reuse ;  /* 0x00000010ff057819 */ /* 0x100fe2000001160b */
[----:B------:R-:W-:Y:S01]  /*97f0*/  IMAD.MOV.U32 R14, RZ, RZ, R10 ;  /* 0x000000ffff0e7224 */ /* 0x000fe200078e000a */
[----:B------:R-:W-:Y:S01]  /*9800*/  ISETP.GE.AND P0, PT, R42, UR4, PT ;  /* 0x000000042a007c0c */ /* 0x000fe2000bf06270 */
[--C-:B------:R-:W-:Y:S01]  /*9810*/  IMAD.MOV.U32 R13, RZ, RZ, R11.reuse ;  /* 0x000000ffff0d7224 */ /* 0x100fe200078e000b */
[----:B------:R-:W-:Y:S01]  /*9820*/  SHF.R.U64 R10, R10, 0x10, R11 ;  /* 0x000000100a0a7819 */ /* 0x000fe2000000120b */
[----:B------:R-:W-:Y:S01]  /*9830*/  IMAD.MOV.U32 R9, RZ, RZ, R6 ;  /* 0x000000ffff097224 */ /* 0x000fe200078e0006 */
[----:B------:R-:W-:Y:S01]  /*9840*/  SHF.R.U64 R2, R6, 0x10, R7 ;  /* 0x0000001006027819 */ /* 0x000fe20000001207 */
[----:B------:R-:W-:-:S04]  /*9850*/  DEPBAR.LE SB0, 0x1 ;  /* 0x000080400000791a */ /* 0x000fc80000000000 */
[----:B------:R-:W-:Y:S01]  /*9860*/  SHF.R.U32.HI R0, RZ, 0x10, R7 ;  /* 0x00000010ff007819 */ /* 0x000fe20000011607 */
[----:B------:R-:W-:Y:S01]  /*9870*/  BSSY B1, `(.L_x_857) ;  /* 0x000005e000017945 */ /* 0x000fe20003800000 */
[----:B------:R-:W-:Y:S02]  /*9880*/  PRMT R21, R21, 0x5410, R20 ;  /* 0x0000541015157816 */ /* 0x000fe40000000014 */
[----:B------:R-:W-:Y:S02]  /*9890*/  PRMT R24, R8, 0x5410, R18 ;  /* 0x0000541008187816 */ /* 0x000fe40000000012 */
[----:B------:R-:W-:Y:S02]  /*98a0*/  PRMT R19, R5, 0x5410, R19 ;  /* 0x0000541005137816 */ /* 0x000fe40000000013 */
[----:B------:R-:W-:Y:S02]  /*98b0*/  PRMT R20, R13, 0x5410, R16 ;  /* 0x000054100d147816 */ /* 0x000fe40000000010 */
[----:B------:R-:W-:-:S02]  /*98c0*/  PRMT R25, R12, 0x5410, R17 ;  /* 0x000054100c197816 */ /* 0x000fc40000000011 */
[----:B------:R-:W-:Y:S02]  /*98d0*/  PRMT R23, R0, 0x5410, R15 ;  /* 0x0000541000177816 */ /* 0x000fe4000000000f */
        /* <DEDUP_REMOVED lines=8> */
[--C-:B------:R-:W-:Y:S02]  /*9960*/  HADD2.F32 R7, -RZ, R18.reuse.H0_H0 ;  /* 0x20000012ff077230 */ /* 0x100fe40000004100 */
[----:B------:R-:W-:Y:S02]  /*9970*/  HADD2.F32 R0, -RZ, R18.H1_H1 ;  /* 0x30000012ff007230 */ /* 0x000fe40000004100 */
[----:B------:R-:W-:Y:S02]  /*9980*/  HADD2.F32 R5, -RZ, R21.H0_H0 ;  /* 0x20000015ff057230 */ /* 0x000fe40000004100 */
[----:B------:R-:W-:Y:S02]  /*9990*/  HADD2.F32 R2, -RZ, R19.H1_H1 ;  /* 0x30000013ff027230 */ /* 0x000fe40000004100 */
[--C-:B-1----:R-:W-:Y:S02]  /*99a0*/  HADD2.F32 R12, -RZ, R8.reuse.H0_H0 ;  /* 0x20000008ff0c7230 */ /* 0x102fe40000004100 */
[----:B------:R-:W-:-:S02]  /*99b0*/  HADD2.F32 R8, -RZ, R8.H1_H1 ;  /* 0x30000008ff087230 */ /* 0x000fc40000004100 */
[--C-:B------:R-:W-:Y:S02]  /*99c0*/  HADD2.F32 R6, -RZ, R9.reuse.H0_H0 ;  /* 0x20000009ff067230 */ /* 0x100fe40000004100 */
[----:B------:R-:W-:Y:S02]  /*99d0*/  HADD2.F32 R9, -RZ, R9.H1_H1 ;  /* 0x30000009ff097230 */ /* 0x000fe40000004100 */
[--C-:B------:R-:W-:Y:S02]  /*99e0*/  HADD2.F32 R14, -RZ, R10.reuse.H0_H0 ;  /* 0x2000000aff0e7230 */ /* 0x100fe40000004100 */
[----:B------:R-:W-:Y:S01]  /*99f0*/  HADD2.F32 R13, -RZ, R10.H1_H1 ;  /* 0x3000000aff0d7230 */ /* 0x000fe20000004100 */
[-C--:B------:R-:W-:Y:S01]  /*9a00*/  FMUL.FTZ R10, R12, R7.reuse ;  /* 0x000000070c0a7220 */ /* 0x080fe20000410000 */
[--C-:B------:R-:W-:Y:S02]  /*9a10*/  HADD2.F32 R16, -RZ, R11.reuse.H0_H0 ;  /* 0x2000000bff107230 */ /* 0x100fe40000004100 */
[----:B------:R-:W-:Y:S01]  /*9a20*/  HADD2.F32 R15, -RZ, R11.H1_H1 ;  /* 0x3000000bff0f7230 */ /* 0x000fe20000004100 */
[----:B------:R-:W-:-:S02]  /*9a30*/  FMUL.FTZ R11, R8, R7 ;  /* 0x00000007080b7220 */ /* 0x000fc40000410000 */
[CC--:B------:R-:W-:Y:S02]  /*9a40*/  FMUL.FTZ R7, R9.reuse, R0.reuse ;  /* 0x0000000009077220 */ /* 0x0c0fe40000410000 */
[----:B------:R-:W-:Y:S02]  /*9a50*/  FMUL.FTZ R0, R6, R0 ;  /* 0x0000000006007220 */ /* 0x000fe40000410000 */
[-C--:B------:R-:W-:Y:S02]  /*9a60*/  FFMA.FTZ R17, R12, R5.reuse, -R11 ;  /* 0x000000050c117223 */ /* 0x080fe4000001080b */
[-C--:B------:R-:W-:Y:S01]  /*9a70*/  FFMA.FTZ R11, R6, R2.reuse, -R7 ;  /* 0x00000002060b7223 */ /* 0x080fe20000010807 */
[--C-:B------:R-:W-:Y:S01]  /*9a80*/  HADD2.F32 R6, -RZ, R20.reuse.H0_H0 ;  /* 0x20000014ff067230 */ /* 0x100fe20000004100 */
[----:B------:R-:W-:Y:S01]  /*9a90*/  FFMA.FTZ R9, R9, R2, R0 ;  /* 0x0000000209097223 */ /* 0x000fe20000010000 */
[----:B------:R-:W-:Y:S01]  /*9aa0*/  HADD2.F32 R0, -RZ, R19.H0_H0 ;  /* 0x20000013ff007230 */ /* 0x000fe20000004100 */
[----:B------:R-:W-:Y:S01]  /*9ab0*/  FFMA.FTZ R12, R8, R5, R10 ;  /* 0x00000005080c7223 */ /* 0x000fe2000001000a */
[----:B------:R-:W-:Y:S01]  /*9ac0*/  HADD2.F32 R5, -RZ, R21.H1_H1 ;  /* 0x30000015ff057230 */ /* 0x000fe20000004100 */
[-C--:B------:R-:W-:Y:S01]  /*9ad0*/  FMUL.FTZ R8, R13, R6.reuse ;  /* 0x000000060d087220 */ /* 0x080fe20000410000 */
[----:B------:R-:W-:Y:S01]  /*9ae0*/  HADD2.F32 R2, -RZ, R20.H1_H1 ;  /* 0x30000014ff027230 */ /* 0x000fe20000004100 */
[----:B------:R-:W-:Y:S01]  /*9af0*/  FMUL.FTZ R7, R14, R6 ;  /* 0x000000060e077220 */ /* 0x000fe20000410000 */
[----:B------:R-:W-:Y:S01]  /*9b00*/  F2FP.PACK_AB R9, R9, R11 ;  /* 0x0000000b0909723e */ /* 0x000fe200000000ff */
[----:B------:R-:W-:-:S02]  /*9b10*/  FMUL.FTZ R6, R15, R0 ;  /* 0x000000000f067220 */ /* 0x000fc40000410000 */
[----:B------:R-:W-:Y:S02]  /*9b20*/  FMUL.FTZ R0, R16, R0 ;  /* 0x0000000010007220 */ /* 0x000fe40000410000 */
[----:B------:R-:W-:Y:S01]  /*9b30*/  FFMA.FTZ R10, R14, R5, -R8 ;  /* 0x000000050e0a7223 */ /* 0x000fe20000010808 */
[----:B------:R-:W-:Y:S01]  /*9b40*/  F2FP.PACK_AB R8, R12, R17 ;  /* 0x000000110c08723e */ /* 0x000fe200000000ff */
[----:B------:R-:W-:Y:S02]  /*9b50*/  FFMA.FTZ R7, R13, R5, R7 ;  /* 0x000000050d077223 */ /* 0x000fe40000010007 */
[-C--:B------:R-:W-:Y:S02]  /*9b60*/  FFMA.FTZ R6, R16, R2.reuse, -R6 ;  /* 0x0000000210067223 */ /* 0x080fe40000010806 */
[----:B------:R-:W-:Y:S01]  /*9b70*/  FFMA.FTZ R0, R15, R2, R0 ;  /* 0x000000020f007223 */ /* 0x000fe20000010000 */
[----:B------:R-:W-:-:S04]  /*9b80*/  F2FP.PACK_AB R10, R7, R10 ;  /* 0x0000000a070a723e */ /* 0x000fc800000000ff */
[----:B------:R-:W-:-:S05]  /*9b90*/  F2FP.PACK_AB R11, R0, R6 ;  /* 0x00000006000b723e */ /* 0x000fca00000000ff */
[----:B------:R1:W-:Y:S02]  /*9ba0*/  STS.128 [R32+0x8100], R8 ;  /* 0x0081000820007388 */ /* 0x0003e40000000c00 */
.L_x_860:
[----:B------:R-:W-:Y:S05]  /*9bb0*/  BSYNC B0 ;  /* 0x0000000000007941 */ /* 0x000fea0003800000 */
.L_x_859:
[----:B------:R-:W-:-:S04]  /*9bc0*/  IADD3 R0, R26, 0x20, RZ ;  /* 0x000000201a007810 */ /* 0x000fc80007ffe0ff */
[----:B------:R-:W-:-:S13]  /*9bd0*/  ISETP.GE.AND P0, PT, R0, c[0x0][0x27c], PT ;  /* 0x00009f0000007a0c */ /* 0x000fda0003f06270 */
[----:B------:R-:W-:Y:S05]  /*9be0*/  @P0 BRA `(.L_x_858) ;  /* 0x0000026000000947 */ /* 0x000fea0003800000 */
[----:B-1----:R-:W1:Y:S01]  /*9bf0*/  LDS.128 R8, [R32+0xc100] ;  /* 0x00c1000020087984 */ /* 0x002e620000000c00 */
[--C-:B------:R-:W-:Y:S02]  /*9c00*/  HADD2.F32 R7, -RZ, R22.reuse.H0_H0 ;  /* 0x20000016ff077230 */ /* 0x100fe40000004100 */
[----:B------:R-:W-:Y:S02]  /*9c10*/  HADD2.F32 R0, -RZ, R22.H1_H1 ;  /* 0x30000016ff007230 */ /* 0x000fe40000004100 */
[----:B------:R-:W-:Y:S02]  /*9c20*/  HADD2.F32 R5, -RZ, R24.H1_H1 ;  /* 0x30000018ff057230 */ /* 0x000fe40000004100 */
        /* <DEDUP_REMOVED lines=15> */
[----:B------:R-:W-:Y:S01]  /*9d20*/  HADD2.F32 R6, -RZ, R24.H0_H0 ;  /* 0x20000018ff067230 */ /* 0x000fe20000004100 */
[----:B------:R-:W-:Y:S01]  /*9d30*/  FFMA.FTZ R9, R9, R2, R0 ;  /* 0x0000000209097223 */ /* 0x000fe20000010000 */
[----:B------:R-:W-:Y:S01]  /*9d40*/  HADD2.F32 R0, -RZ, R23.H0_H0 ;  /* 0x20000017ff007230 */ /* 0x000fe20000004100 */
[----:B------:R-:W-:Y:S01]  /*9d50*/  FFMA.FTZ R12, R8, R5, R10 ;  /* 0x00000005080c7223 */ /* 0x000fe2000001000a */
[--C-:B------:R-:W-:Y:S01]  /*9d60*/  HADD2.F32 R5, -RZ, R25.reuse.H1_H1 ;  /* 0x30000019ff057230 */ /* 0x100fe20000004100 */
[-C--:B------:R-:W-:Y:S01]  /*9d70*/  FMUL.FTZ R8, R13, R6.reuse ;  /* 0x000000060d087220 */ /* 0x080fe20000410000 */
[----:B------:R-:W-:Y:S01]  /*9d80*/  HADD2.F32 R2, -RZ, R25.H0_H0 ;  /* 0x20000019ff027230 */ /* 0x000fe20000004100 */
        /* <DEDUP_REMOVED lines=12> */
.L_x_858:
[----:B------:R-:W-:Y:S05]  /*9e50*/  BSYNC B1 ;  /* 0x0000000000017941 */ /* 0x000fea0003800000 */
.L_x_857:
        /* <DEDUP_REMOVED lines=18> */
[C---:B------:R-:W-:Y:S01]  /*9f80*/  FMUL.FTZ R10, R7.reuse, R12 ;  /* 0x0000000c070a7220 */ /* 0x040fe20000410000 */
[--C-:B------:R-:W-:Y:S02]  /*9f90*/  HADD2.F32 R16, -RZ, R11.reuse.H0_H0 ;  /* 0x2000000bff107230 */ /* 0x100fe40000004100 */
[----:B------:R-:W-:Y:S01]  /*9fa0*/  HADD2.F32 R15, -RZ, R11.H1_H1 ;  /* 0x3000000bff0f7230 */ /* 0x000fe20000004100 */
[----:B------:R-:W-:-:S02]  /*9fb0*/  FMUL.FTZ R11, R7, R8 ;  /* 0x00000008070b7220 */ /* 0x000fc40000410000 */
[CC--:B------:R-:W-:Y:S02]  /*9fc0*/  FMUL.FTZ R7, R0.reuse, R9.reuse ;  /* 0x0000000900077220 */ /* 0x0c0fe40000410000 */
[----:B------:R-:W-:Y:S02]  /*9fd0*/  FMUL.FTZ R0, R0, R6 ;  /* 0x0000000600007220 */ /* 0x000fe40000410000 */
[C---:B------:R-:W-:Y:S02]  /*9fe0*/  FFMA.FTZ R17, R5.reuse, R12, -R11 ;  /* 0x0000000c05117223 */ /* 0x040fe4000001080b */
[C---:B------:R-:W-:Y:S01]  /*9ff0*/  FFMA.FTZ R11, R2.reuse, R6, -R7 ;  /* 0x00000006020b7223 */ /* 0x040fe20000010807 */
[--C-:B------:R-:W-:Y:S01]  /*a000*/  HADD2.F32 R6, -RZ, R20.reuse.H0_H0 ;  /* 0x20000014ff067230 */ /* 0x100fe20000004100 */
[----:B------:R-:W-:Y:S01]  /*a010*/  FFMA.FTZ R9, R2, R9, R0 ;  /* 0x0000000902097223 */ /* 0x000fe20000010000 */
[----:B------:R-:W-:Y:S01]  /*a020*/  HADD2.F32 R0, -RZ, R19.H0_H0 ;  /* 0x20000013ff007230 */ /* 0x000fe20000004100 */
[----:B------:R-:W-:Y:S01]  /*a030*/  FFMA.FTZ R12, R5, R8, R10 ;  /* 0x00000008050c7223 */ /* 0x000fe2000001000a */
[----:B------:R-:W-:Y:S01]  /*a040*/  HADD2.F32 R5, -RZ, R21.H1_H1 ;  /* 0x30000015ff057230 */ /* 0x000fe20000004100 */
[C---:B------:R-:W-:Y:S01]  /*a050*/  FMUL.FTZ R8, R6.reuse, R13 ;  /* 0x0000000d06087220 */ /* 0x040fe20000410000 */
[----:B------:R-:W-:Y:S01]  /*a060*/  HADD2.F32 R2, -RZ, R20.H1_H1 ;  /* 0x30000014ff027230 */ /* 0x000fe20000004100 */
[----:B------:R-:W-:Y:S01]  /*a070*/  FMUL.FTZ R7, R6, R14 ;  /* 0x0000000e06077220 */ /* 0x000fe20000410000 */
[----:B------:R-:W-:Y:S01]  /*a080*/  F2FP.PACK_AB R9, R9, R11 ;  /* 0x0000000b0909723e */ /* 0x000fe200000000ff */
[----:B------:R-:W-:-:S02]  /*a090*/  FMUL.FTZ R6, R0, R15 ;  /* 0x0000000f00067220 */ /* 0x000fc40000410000 */
[----:B------:R-:W-:Y:S02]  /*a0a0*/  FMUL.FTZ R0, R0, R16 ;  /* 0x0000001000007220 */ /* 0x000fe40000410000 */
[C---:B------:R-:W-:Y:S01]  /*a0b0*/  FFMA.FTZ R10, R5.reuse, R14, -R8 ;  /* 0x0000000e050a7223 */ /* 0x040fe20000010808 */
[----:B------:R-:W-:Y:S01]  /*a0c0*/  F2FP.PACK_AB R8, R12, R17 ;  /* 0x000000110c08723e */ /* 0x000fe200000000ff */
[----:B------:R-:W-:Y:S02]  /*a0d0*/  FFMA.FTZ R7, R5, R13, R7 ;  /* 0x0000000d05077223 */ /* 0x000fe40000010007 */
[C---:B------:R-:W-:Y:S02]  /*a0e0*/  FFMA.FTZ R6, R2.reuse, R16, -R6 ;  /* 0x0000001002067223 */ /* 0x040fe40000010806 */
[----:B------:R-:W-:Y:S01]  /*a0f0*/  FFMA.FTZ R0, R2, R15, R0 ;  /* 0x0000000f02007223 */ /* 0x000fe20000010000 */
[----:B------:R-:W-:-:S04]  /*a100*/  F2FP.PACK_AB R10, R7, R10 ;  /* 0x0000000a070a723e */ /* 0x000fc800000000ff */
[----:B------:R-:W-:-:S05]  /*a110*/  F2FP.PACK_AB R11, R0, R6 ;  /* 0x00000006000b723e */ /* 0x000fca00000000ff */
[----:B------:R1:W-:Y:S02]  /*a120*/  STS.128 [R32+0x8900], R8 ;  /* 0x0089000820007388 */ /* 0x0003e40000000c00 */
.L_x_864:
[----:B------:R-:W-:Y:S05]  /*a130*/  BSYNC B0 ;  /* 0x0000000000007941 */ /* 0x000fea0003800000 */
.L_x_863:
        /* <DEDUP_REMOVED lines=22> */
[----:B------:R-:W-:Y:S01]  /*a2a0*/  HADD2.F32 R6, -RZ, R24.H0_H0 ;  /* 0x20000018ff067230 */ /* 0x000fe20000004100 */
[----:B------:R-:W-:Y:S01]  /*a2b0*/  FFMA.FTZ R9, R2, R9, R0 ;  /* 0x0000000902097223 */ /* 0x000fe20000010000 */
[----:B------:R-:W-:Y:S01]  /*a2c0*/  HADD2.F32 R0, -RZ, R23.H0_H0 ;  /* 0x20000017ff007230 */ /* 0x000fe20000004100 */
[----:B------:R-:W-:Y:S01]  /*a2d0*/  FFMA.FTZ R12, R5, R8, R10 ;  /* 0x00000008050c7223 */ /* 0x000fe2000001000a */
[--C-:B------:R-:W-:Y:S01]  /*a2e0*/  HADD2.F32 R5, -RZ, R25.reuse.H1_H1 ;  /* 0x30000019ff057230 */ /* 0x100fe20000004100 */
[C---:B------:R-:W-:Y:S01]  /*a2f0*/  FMUL.FTZ R8, R6.reuse, R13 ;  /* 0x0000000d06087220 */ /* 0x040fe20000410000 */
[----:B------:R-:W-:Y:S01]  /*a300*/  HADD2.F32 R2, -RZ, R25.H0_H0 ;  /* 0x20000019ff027230 */ /* 0x000fe20000004100 */
        /* <DEDUP_REMOVED lines=12> */
.L_x_862:
[----:B------:R-:W-:Y:S05]  /*a3d0*/  BSYNC B1 ;  /* 0x0000000000017941 */ /* 0x000fea0003800000 */
.L_x_861:
        /* <DEDUP_REMOVED lines=45> */
.L_x_868:
[----:B------:R-:W-:Y:S05]  /*a6b0*/  BSYNC B0 ;  /* 0x0000000000007941 */ /* 0x000fea0003800000 */
.L_x_867:
        /* <DEDUP_REMOVED lines=41> */
.L_x_866:
[----:B------:R-:W-:Y:S05]  /*a950*/  BSYNC B1 ;  /* 0x0000000000017941 */ /* 0x000fea0003800000 */
.L_x_865:
        /* <DEDUP_REMOVED lines=45> */
.L_x_872:
[----:B------:R-:W-:Y:S05]  /*ac30*/  BSYNC B0 ;  /* 0x0000000000007941 */ /* 0x000fea0003800000 */
.L_x_871:
        /* <DEDUP_REMOVED lines=41> */
.L_x_870:
[----:B------:R-:W-:Y:S05]  /*aed0*/  BSYNC B1 ;  /* 0x0000000000017941 */ /* 0x000fea0003800000 */
.L_x_869:
        /* <DEDUP_REMOVED lines=45> */
.L_x_876:
[----:B------:R-:W-:Y:S05]  /*b1b0*/  BSYNC B0 ;  /* 0x0000000000007941 */ /* 0x000fea0003800000 */
.L_x_875:
        /* <DEDUP_REMOVED lines=41> */
.L_x_874:
[----:B------:R-:W-:Y:S05]  /*b450*/  BSYNC B1 ;  /* 0x0000000000017941 */ /* 0x000fea0003800000 */
.L_x_873:
        /* <DEDUP_REMOVED lines=45> */
.L_x_880:
[----:B------:R-:W-:Y:S05]  /*b730*/  BSYNC B0 ;  /* 0x0000000000007941 */ /* 0x000fea0003800000 */
.L_x_879:
        /* <DEDUP_REMOVED lines=41> */
.L_x_878:
[----:B------:R-:W-:Y:S05]  /*b9d0*/  BSYNC B1 ;  /* 0x0000000000017941 */ /* 0x000fea0003800000 */
.L_x_877:
        /* <DEDUP_REMOVED lines=45> */
.L_x_884:
[----:B------:R-:W-:Y:S05]  /*bcb0*/  BSYNC B0 ;  /* 0x0000000000007941 */ /* 0x000fea0003800000 */
.L_x_883:
        /* <DEDUP_REMOVED lines=41> */
.L_x_882:
[----:B------:R-:W-:Y:S05]  /*bf50*/  BSYNC B1 ;  /* 0x0000000000017941 */ /* 0x000fea0003800000 */
.L_x_881:
[----:B------:R-:W-:-:S04]  /*bf60*/  IADD3 R0, R42, 0x70, RZ ;  /* 0x000000702a007810 */ /* 0x000fc80007ffe0ff */
        /* <DEDUP_REMOVED lines=43> */
.L_x_887:
[----:B------:R-:W-:Y:S05]  /*c220*/  BSYNC B0 ;  /* 0x0000000000007941 */ /* 0x000fea0003800000 */
.L_x_886:
        /* <DEDUP_REMOVED lines=40> */
[----:B------:R1:W-:Y:S01]  /*c4b0*/  STS.128 [R32+0xf900], R8 ;  /* 0x00f9000820007388 */ /* 0x0003e20000000c00 */
[----:B------:R-:W-:Y:S05]  /*c4c0*/  BRA `(.L_x_885) ;  /* 0x0000350000007947 */ /* 0x000fea0003800000 */
.L_x_854:
[----:B------:R-:W-:Y:S01]  /*c4d0*/  ISETP.NE.AND P0, PT, R20, RZ, PT ;  /* 0x000000ff1400720c */ /* 0x000fe20003f05270 */
[----:B------:R-:W-:Y:S01]  /*c4e0*/  BSSY B0, `(.L_x_888) ;  /* 0x000000d000007945 */ /* 0x000fe20003800000 */
[----:B------:R-:W-:Y:S01]  /*c4f0*/  CS2R R10, SRZ ;  /* 0x00000000000a7805 */ /* 0x000fe2000001ff00 */
[----:B------:R-:W-:Y:S01]  /*c500*/  CS2R R8, SRZ ;  /* 0x0000000000087805 */ /* 0x000fe2000001ff00 */
[----:B------:R-:W-:Y:S01]  /*c510*/  CS2R R14, SRZ ;  /* 0x00000000000e7805 */ /* 0x000fe2000001ff00 */
[----:B------:R-:W-:-:S08]  /*c520*/  CS2R R12, SRZ ;  /* 0x00000000000c7805 */ /* 0x000fd0000001ff00 */
[----:B------:R-:W-:Y:S05]  /*c530*/  @P0 BRA `(.L_x_889) ;  /* 0x0000007000000947 */ /* 0x000fea0003800000 */
[----:B------:R-:W-:Y:S01]  /*c540*/  ISETP.GE.AND P0, PT, R132, c[0x0][0x27c], PT ;  /* 0x00009f0084007a0c */ /* 0x000fe20003f06270 */
[----:B------:R-:W-:-:S12]  /*c550*/  CS2R R10, SRZ ;  /* 0x00000000000a7805 */ /* 0x000fd8000001ff00 */
[----:B------:R-:W-:Y:S05]  /*c560*/  @P0 BRA `(.L_x_889) ;  /* 0x0000004000000947 */ /* 0x000fea0003800000 */
[----:B------:R-:W-:-:S04]  /*c570*/  IMAD.WIDE R12, R132, 0x2, R18 ;  /* 0x00000002840c7825 */ /* 0x000fc800078e0212 */
[----:B------:R-:W-:Y:S02]  /*c580*/  IMAD.WIDE R8, R132, 0x2, R16 ;  /* 0x0000000284087825 */ /* 0x000fe400078e0210 */
[----:B------:R-:W5:Y:S04]  /*c590*/  LD.E.128 R12, [R12.64] ;  /* 0x000000220c0c7980 */ /* 0x000f68000c101d00 */
[----:B------:R-:W5:Y:S02]  /*c5a0*/  LD.E.128 R8, [R8.64] ;  /* 0x0000002208087980 */ /* 0x000f64000c101d00 */
.L_x_889:
[----:B------:R-:W-:Y:S05]  /*c5b0*/  BSYNC B0 ;  /* 0x0000000000007941 */ /* 0x000fea0003800000 */
.L_x_888:
[----:B------:R-:W-:Y:S01]  /*c5c0*/  UIMAD UR4, UR17, -0x80, UR23 ;  /* 0xffffff80110478a4 */ /* 0x000fe2000f8e0217 */
[----:B------:R-:W-:Y:S01]  /*c5d0*/  ISETP.GE.AND P0, PT, R132, c[0x0][0x27c], PT ;  /* 0x00009f0084007a0c */ /* 0x000fe20003f06270 */
[--C-:B-----5:R-:W-:Y:S01]  /*c5e0*/  IMAD.MOV.U32 R21, RZ, RZ, R13.reuse ;  /* 0x000000ffff157224 */ /* 0x120fe200078e000d */
[--C-:B------:R-:W-:Y:S01]  /*c5f0*/  SHF.R.U64 R20, R12, 0x10, R13.reuse ;  /* 0x000000100c147819 */ /* 0x100fe2000000120d */
[----:B------:R-:W-:Y:S01]  /*c600*/  UISETP.LT.AND UP0, UPT, UR4, 0x80, UPT ;  /* 0x000000800400788c */ /* 0x000fe2000bf01270 */
[----:B------:R-:W-:Y:S01]  /*c610*/  SHF.R.U32.HI R17, RZ, 0x10, R13 ;  /* 0x00000010ff117819 */ /* 0x000fe2000001160d */
[----:B------:R-:W-:Y:S01]  /*c620*/  IMAD.MOV.U32 R19, RZ, RZ, R14 ;  /* 0x000000ffff137224 */ /* 0x000fe200078e000e */
[--C-:B------:R-:W-:Y:S01]  /*c630*/  SHF.R.U64 R16, R14, 0x10, R15.reuse ;  /* 0x000000100e107819 */ /* 0x100fe2000000120f */
[----:B------:R-:W-:Y:S01]  /*c640*/  USEL UR4, UR4, 0x80, UP0 ;  /* 0x0000008004047887 */ /* 0x000fe20008000000 */
[----:B------:R-:W-:Y:S01]  /*c650*/  IMAD.MOV.U32 R22, RZ, RZ, R12 ;  /* 0x000000ffff167224 */ /* 0x000fe200078e000c */
[--C-:B------:R-:W-:Y:S01]  /*c660*/  SHF.R.U32.HI R12, RZ, 0x10, R15.reuse ;  /* 0x00000010ff0c7819 */ /* 0x100fe2000001160f */
[----:B------:R-:W-:Y:S01]  /*c670*/  IMAD.MOV.U32 R18, RZ, RZ, R15 ;  /* 0x000000ffff127224 */ /* 0x000fe200078e000f */
[--C-:B------:R-:W-:Y:S01]  /*c680*/  SHF.R.U32.HI R5, RZ, 0x10, R9.reuse ;  /* 0x00000010ff057819 */ /* 0x100fe20000011609 */
[----:B------:R-:W-:Y:S01]  /*c690*/  IMAD.MOV.U32 R14, RZ, RZ, R8 ;  /* 0x000000ffff0e7224 */ /* 0x000fe200078e0008 */
[----:B------:R-:W-:Y:S01]  /*c6a0*/  ISETP.GE.OR P1, PT, R42, UR4, P0 ;  /* 0x000000042a007c0c */ /* 0x000fe20008726670 */
[--C-:B------:R-:W-:Y:S01]  /*c6b0*/  IMAD.MOV.U32 R13, RZ, RZ, R9.reuse ;  /* 0x000000ffff0d7224 */ /* 0x100fe200078e0009 */
[----:B------:R-:W-:Y:S01]  /*c6c0*/  SHF.R.U64 R8, R8, 0x10, R9 ;  /* 0x0000001008087819 */ /* 0x000fe20000001209 */
        /* <DEDUP_REMOVED lines=18> */
[----:B------:R-:W-:-:S02]  /*c7f0*/  HADD2.F32 R6, -RZ, R43.H0_H0 ;  /* 0x2000002bff067230 */ /* 0x000fc40000004100 */
[----:B------:R-:W-:Y:S01]  /*c800*/  LEA.HI R0, R0, R96, RZ, 0x1d ;  /* 0x0000006000007211 */ /* 0x000fe200078fe8ff */
[----:B------:R-:W-:Y:S02]  /*c810*/  HADD2.F32 R18, -RZ, R44.H1_H1 ;  /* 0x3000002cff127230 */ /* 0x000fe40000004100 */
[----:B------:R-:W-:Y:S01]  /*c820*/  HADD2.F32 R16, -RZ, R46.H0_H0 ;  /* 0x2000002eff107230 */ /* 0x000fe20000004100 */
[----:B------:R-:W-:Y:S01]  /*c830*/  SHF.R.S32.HI R5, RZ, 0x1f, R0 ;  /* 0x0000001fff057819 */ /* 0x000fe20000011400 */
[----:B------:R-:W-:Y:S01]  /*c840*/  HADD2.F32 R17, -RZ, R47.H0_H0 ;  /* 0x2000002fff117230 */ /* 0x000fe20000004100 */
[----:B------:R-:W-:Y:S02]  /*c850*/  SHF.L.U32 R2, R0, 0x3, RZ ;  /* 0x0000000300027819 */ /* 0x000fe400000006ff */
[----:B------:R-:W-:Y:S01]  /*c860*/  LEA.HI R0, R5, R0, RZ, 0x3 ;  /* 0x0000000005007211 */ /* 0x000fe200078f18ff */
[----:B------:R-:W-:Y:S01]  /*c870*/  HADD2.F32 R5, -RZ, R44.H0_H0 ;  /* 0x2000002cff057230 */ /* 0x000fe20000004100 */
[----:B------:R-:W-:-:S02]  /*c880*/  LOP3.LUT R2, R23, 0x38, R2, 0xf8, !PT ;  /* 0x0000003817027812 */ /* 0x000fc400078ef802 */
[----:B------:R-:W-:Y:S02]  /*c890*/  SHF.L.U32 R0, R0, 0xa, RZ ;  /* 0x0000000a00007819 */ /* 0x000fe400000006ff */
[----:B------:R-:W-:Y:S02]  /*c8a0*/  LOP3.LUT R2, R2, R25, RZ, 0x3c, !PT ;  /* 0x0000001902027212 */ /* 0x000fe400078e3cff */
[----:B------:R-:W-:-:S04]  /*c8b0*/  LOP3.LUT R0, R0, 0x7fffe000, RZ, 0xc0, !PT ;  /* 0x7fffe00000007812 */ /* 0x000fc800078ec0ff */
[----:B------:R-:W-:-:S04]  /*c8c0*/  IADD3 R0, R2, R0, R24 ;  /* 0x0000000002007210 */ /* 0x000fc80007ffe018 */
[----:B------:R-:W-:Y:S01]  /*c8d0*/  SHF.L.U32 R37, R0, 0x1, RZ ;  /* 0x0000000100257819 */ /* 0x000fe200000006ff */
[----:B------:R-:W-:-:S04]  /*c8e0*/  HADD2.F32 R0, -RZ, R43.H1_H1 ;  /* 0x3000002bff007230 */ /* 0x000fc80000004100 */
[----:B------:R-:W2:Y:S01]  /*c8f0*/  LDS.128 R8, [R37+0x8100] ;  /* 0x0081000025087984 */ /* 0x000ea20000000c00 */
[--C-:B-1----:R-:W-:Y:S02]  /*c900*/  HADD2.F32 R23, -RZ, R12.reuse.H0_H0 ;  /* 0x2000000cff177230 */ /* 0x102fe40000004100 */
[----:B------:R-:W-:Y:S02]  /*c910*/  HADD2.F32 R22, -RZ, R12.H1_H1 ;  /* 0x3000000cff167230 */ /* 0x000fe40000004100 */
[--C-:B------:R-:W-:Y:S01]  /*c920*/  HADD2.F32 R25, -RZ, R13.reuse.H0_H0 ;  /* 0x2000000dff197230 */ /* 0x100fe20000004100 */
[----:B------:R-:W-:Y:S01]  /*c930*/  FMUL.FTZ R2, R23, R6 ;  /* 0x0000000617027220 */ /* 0x000fe20000410000 */
[--C-:B------:R-:W-:Y:S02]  /*c940*/  HADD2.F32 R27, -RZ, R14.reuse.H0_H0 ;  /* 0x2000000eff1b7230 */ /* 0x100fe40000004100 */
[----:B------:R-:W-:Y:S02]  /*c950*/  HADD2.F32 R26, -RZ, R14.H1_H1 ;  /* 0x3000000eff1a7230 */ /* 0x000fe40000004100 */
[----:B------:R-:W-:-:S02]  /*c960*/  HADD2.F32 R24, -RZ, R13.H1_H1 ;  /* 0x3000000dff187230 */ /* 0x000fc40000004100 */
[--C-:B------:R-:W-:Y:S02]  /*c970*/  HADD2.F32 R29, -RZ, R15.reuse.H0_H0 ;  /* 0x2000000fff1d7230 */ /* 0x100fe40000004100 */
[----:B------:R-:W-:Y:S02]  /*c980*/  HADD2.F32 R28, -RZ, R15.H1_H1 ;  /* 0x3000000fff1c7230 */ /* 0x000fe40000004100 */
[--C-:B--2---:R-:W-:Y:S02]  /*c990*/  HADD2.F32 R7, -RZ, R8.reuse.H0_H0 ;  /* 0x20000008ff077230 */ /* 0x104fe40000004100 */
[----:B------:R-:W-:Y:S02]  /*c9a0*/  HADD2.F32 R8, -RZ, R8.H1_H1 ;  /* 0x30000008ff087230 */ /* 0x000fe40000004100 */
[--C-:B------:R-:W-:Y:S01]  /*c9b0*/  HADD2.F32 R12, -RZ, R9.reuse.H0_H0 ;  /* 0x20000009ff0c7230 */ /* 0x100fe20000004100 */
[C---:B------:R-:W-:Y:S01]  /*c9c0*/  FFMA.FTZ R41, R7.reuse, R18, R2 ;  /* 0x0000001207297223 */ /* 0x040fe20000010002 */
[----:B------:R-:W-:Y:S01]  /*c9d0*/  HADD2.F32 R14, -RZ, R9.H1_H1 ;  /* 0x30000009ff0e7230 */ /* 0x000fe20000004100 */
[-C--:B------:R-:W-:Y:S01]  /*c9e0*/  FMUL.FTZ R2, R22, R0.reuse ;  /* 0x0000000016027220 */ /* 0x080fe20000410000 */
[----:B------:R-:W-:Y:S01]  /*c9f0*/  HADD2.F32 R13, -RZ, R10.H0_H0 ;  /* 0x2000000aff0d7230 */ /* 0x000fe20000004100 */
[C---:B------:R-:W-:Y:S01]  /*ca00*/  FMUL.FTZ R36, R8.reuse, R0 ;  /* 0x0000000008247220 */ /* 0x040fe20000410000 */
[--C-:B------:R-:W-:Y:S01]  /*ca10*/  HADD2.F32 R0, -RZ, R45.reuse.H1_H1 ;  /* 0x3000002dff007230 */ /* 0x100fe20000004100 */
[----:B------:R-:W-:Y:S01]  /*ca20*/  FMUL.FTZ R38, R7, R6 ;  /* 0x0000000607267220 */ /* 0x000fe20000410000 */
[----:B------:R-:W-:Y:S01]  /*ca30*/  HADD2.F32 R9, -RZ, R48.H1_H1 ;  /* 0x30000030ff097230 */ /* 0x000fe20000004100 */
[-C--:B------:R-:W-:Y:S01]  /*ca40*/  FMUL.FTZ R6, R25, R5.reuse ;  /* 0x0000000519067220 */ /* 0x080fe20000410000 */
[----:B------:R-:W-:Y:S01]  /*ca50*/  HADD2.F32 R15, -RZ, R10.H1_H1 ;  /* 0x3000000aff0f7230 */ /* 0x000fe20000004100 */
[----:B------:R-:W-:Y:S01]  /*ca60*/  FFMA.FTZ R40, R8, R16, R2 ;  /* 0x0000001008287223 */ /* 0x000fe20000010002 */
[----:B------:R-:W-:Y:S01]  /*ca70*/  HADD2.F32 R2, -RZ, R45.H0_H0 ;  /* 0x2000002dff027230 */ /* 0x000fe20000004100 */
[C---:B------:R-:W-:Y:S01]  /*ca80*/  FMUL.FTZ R34, R12.reuse, R5 ;  /* 0x000000050c227220 */ /* 0x040fe20000410000 */
[----:B------:R-:W-:Y:S01]  /*ca90*/  HADD2.F32 R8, -RZ, R46.H1_H1 ;  /* 0x3000002eff087230 */ /* 0x000fe20000004100 */
[----:B------:R-:W-:Y:S01]  /*caa0*/  FMUL.FTZ R5, R27, R0 ;  /* 0x000000001b057220 */ /* 0x000fe20000410000 */
[----:B------:R-:W-:Y:S01]  /*cab0*/  HADD2.F32 R10, -RZ, R48.H0_H0 ;  /* 0x20000030ff0a7230 */ /* 0x000fe20000004100 */
[----:B------:R-:W-:Y:S01]  /*cac0*/  FFMA.FTZ R39, R12, R17, R6 ;  /* 0x000000110c277223 */ /* 0x000fe20000010006 */
[----:B------:R-:W-:Y:S01]  /*cad0*/  HADD2.F32 R7, -RZ, R49.H1_H1 ;  /* 0x30000031ff077230 */ /* 0x000fe20000004100 */
[C---:B------:R-:W-:Y:S01]  /*cae0*/  FFMA.FTZ R33, R13.reuse, R9, R5 ;  /* 0x000000090d217223 */ /* 0x040fe20000010005 */
[--C-:B------:R-:W-:Y:S01]  /*caf0*/  HADD2.F32 R20, -RZ, R11.reuse.H0_H0 ;  /* 0x2000000bff147230 */ /* 0x100fe20000004100 */
[-C--:B------:R-:W-:Y:S01]  /*cb00*/  FMUL.FTZ R6, R24, R2.reuse ;  /* 0x0000000218067220 */ /* 0x080fe20000410000 */
[----:B------:R-:W-:Y:S01]  /*cb10*/  HADD2.F32 R19, -RZ, R11.H1_H1 ;  /* 0x3000000bff137230 */ /* 0x000fe20000004100 */
[----:B------:R-:W-:Y:S01]  /*cb20*/  FMUL.FTZ R31, R14, R2 ;  /* 0x000000020e1f7220 */ /* 0x000fe20000410000 */
[----:B------:R-:W-:Y:S01]  /*cb30*/  HADD2.F32 R2, -RZ, R49.H0_H0 ;  /* 0x20000031ff027230 */ /* 0x000fe20000004100 */
[----:B------:R-:W-:Y:S01]  /*cb40*/  FMUL.FTZ R21, R13, R0 ;  /* 0x000000000d157220 */ /* 0x000fe20000410000 */
[----:B------:R-:W-:Y:S01]  /*cb50*/  HADD2.F32 R0, -RZ, R47.H1_H1 ;  /* 0x3000002fff007230 */ /* 0x000fe20000004100 */
[----:B------:R-:W-:-:S02]  /*cb60*/  FMUL.FTZ R5, R26, R8 ;  /* 0x000000081a057220 */ /* 0x000fc40000410000 */
[----:B------:R-:W-:Y:S01]  /*cb70*/  FFMA.FTZ R35, R14, R10, R6 ;  /* 0x0000000a0e237223 */ /* 0x000fe20000010006 */
[--C-:B------:R-:W-:Y:S01]  /*cb80*/  HADD2.F32 R6, -RZ, R50.reuse.H1_H1 ;  /* 0x30000032ff067230 */ /* 0x100fe20000004100 */
[C---:B------:R-:W-:Y:S01]  /*cb90*/  FFMA.FTZ R30, R15.reuse, R7, R5 ;  /* 0x000000070f1e7223 */ /* 0x040fe20000010005 */
[----:B------:R-:W-:Y:S01]  /*cba0*/  HADD2.F32 R5, -RZ, R50.H0_H0 ;  /* 0x20000032ff057230 */ /* 0x000fe20000004100 */
[----:B------:R-:W-:Y:S02]  /*cbb0*/  FMUL.FTZ R14, R15, R8 ;  /* 0x000000080f0e7220 */ /* 0x000fe40000410000 */
[----:B------:R-:W-:Y:S02]  /*cbc0*/  FMUL.FTZ R8, R29, R2 ;  /* 0x000000021d087220 */ /* 0x000fe40000410000 */
[----:B------:R-:W-:Y:S02]  /*cbd0*/  FMUL.FTZ R11, R28, R0 ;  /* 0x000000001c0b7220 */ /* 0x000fe40000410000 */
[----:B------:R-:W-:-:S02]  /*cbe0*/  FMUL.FTZ R2, R20, R2 ;  /* 0x0000000214027220 */ /* 0x000fc40000410000 */
[C---:B------:R-:W-:Y:S02]  /*cbf0*/  FMUL.FTZ R0, R19.reuse, R0 ;  /* 0x0000000013007220 */ /* 0x040fe40000410000 */
[----:B------:R-:W-:Y:S02]  /*cc00*/  FFMA.FTZ R19, R19, R5, R11 ;  /* 0x0000000513137223 */ /* 0x000fe4000001000b */
[----:B------:R-:W-:Y:S02]  /*cc10*/  FFMA.FTZ R15, R25, R17, -R34 ;  /* 0x00000011190f7223 */ /* 0x000fe40000010822 */
[----:B------:R-:W-:Y:S01]  /*cc20*/  FFMA.FTZ R13, R24, R10, -R31 ;  /* 0x0000000a180d7223 */ /* 0x000fe2000001081f */
[----:B------:R-:W-:Y:S01]  /*cc30*/  F2FP.PACK_AB R10, R30, R33 ;  /* 0x000000211e0a723e */ /* 0x000fe200000000ff */
        /* <DEDUP_REMOVED lines=9> */
[----:B------:R-:W-:Y:S01]  /*ccd0*/  F2FP.PACK_AB R14, R14, R11 ;  /* 0x0000000b0e0e723e */ /* 0x000fe200000000ff */
[----:B------:R-:W-:Y:S01]  /*cce0*/  FFMA.FTZ R20, R20, R6, R8 ;  /* 0x0000000614147223 */ /* 0x000fe20000010008 */
[----:B------:R-:W-:Y:S02]  /*ccf0*/  F2FP.PACK_AB R8, R40, R41 ;  /* 0x000000292808723e */ /* 0x000fe400000000ff */
[----:B------:R-:W-:Y:S02]  /*cd00*/  F2FP.PACK_AB R15, R0, R2 ;  /* 0x00000002000f723e */ /* 0x000fe400000000ff */
[----:B------:R-:W-:-:S03]  /*cd10*/  F2FP.PACK_AB R11, R19, R20 ;  /* 0x00000014130b723e */ /* 0x000fc600000000ff */
[----:B------:R1:W-:Y:S04]  /*cd20*/  STS.128 [R32+0x8100], R12 ;  /* 0x0081000c20007388 */ /* 0x0003e80000000c00 */
[----:B------:R1:W-:Y:S02]  /*cd30*/  STS.128 [R37+0x8100], R8 ;  /* 0x0081000825007388 */ /* 0x0003e40000000c00 */
.L_x_891:
[----:B------:R-:W-:Y:S05]  /*cd40*/  BSYNC B0 ;  /* 0x0000000000007941 */ /* 0x000fea0003800000 */
.L_x_890:
[----:B------:R-:W-:Y:S01]  /*cd50*/  IADD3 R0, R42, 0x10, RZ ;  /* 0x000000102a007810 */ /* 0x000fe20007ffe0ff */
[----:B------:R-:W-:Y:S03]  /*cd60*/  BSSY B0, `(.L_x_892) ;  /* 0x0000064000007945 */ /* 0x000fe60003800000 */
[----:B------:R-:W-:-:S13]  /*cd70*/  ISETP.GE.OR P1, PT, R0, UR4, P0 ;  /* 0x0000000400007c0c */ /* 0x000fda0008726670 */
[----:B------:R-:W-:Y:S05]  /*cd80*/  @P1 BRA `(.L_x_893) ;  /* 0x0000061000001947 */ /* 0x000fea0003800000 */
[----:B------:R-:W-:Y:S01]  /*cd90*/  MOV R6, c[0x0][0x27c] ;  /* 0x00009f0000067a02 */ /* 0x000fe20000000f00 */
[----:B------:R-:W-:Y:S01]  /*cda0*/  HADD2.F32 R17, -RZ, R44.H1_H1 ;  /* 0x3000002cff117230 */ /* 0x000fe20000004100 */
[----:B------:R-:W-:Y:S01]  /*cdb0*/  SHF.R.S32.HI R2, RZ, 0x1f, R0 ;  /* 0x0000001fff027819 */ /* 0x000fe20000011400 */
[----:B------:R-:W-:Y:S01]  /*cdc0*/  HADD2.F32 R16, -RZ, R47.H0_H0 ;  /* 0x2000002fff107230 */ /* 0x000fe20000004100 */
[----:B------:R-:W-:Y:S02]  /*cdd0*/  LEA.HI R6, R6, R96, RZ, 0x1d ;  /* 0x0000006006067211 */ /* 0x000fe400078fe8ff */
[----:B------:R-:W-:Y:S02]  /*cde0*/  SHF.L.U32 R5, R0, 0x6, RZ ;  /* 0x0000000600057819 */ /* 0x000fe400000006ff */
[----:B------:R-:W-:Y:S02]  /*cdf0*/  LEA.HI R2, R2, R0, RZ, 0x3 ;  /* 0x0000000002027211 */ /* 0x000fe400078f18ff */
[----:B-1----:R-:W-:-:S02]  /*ce00*/  SHF.R.S32.HI R9, RZ, 0x1f, R6 ;  /* 0x0000001fff097819 */ /* 0x002fc40000011406 */
[----:B------:R-:W-:Y:S02]  /*ce10*/  LOP3.LUT R0, R5, 0x1c0, RZ, 0xc0, !PT ;  /* 0x000001c005007812 */ /* 0x000fe400078ec0ff */
[----:B------:R-:W-:Y:S02]  /*ce20*/  SHF.L.U32 R5, R2, 0x6, RZ ;  /* 0x0000000602057819 */ /* 0x000fe400000006ff */
[----:B------:R-:W-:Y:S02]  /*ce30*/  SHF.L.U32 R7, R6, 0x3, RZ ;  /* 0x0000000306077819 */ /* 0x000fe400000006ff */
[----:B------:R-:W-:Y:S02]  /*ce40*/  LEA.HI R6, R9, R6, RZ, 0x3 ;  /* 0x0000000609067211 */ /* 0x000fe400078f18ff */
[----:B------:R-:W-:Y:S02]  /*ce50*/  LOP3.LUT R8, R0, 0x38, R132, 0xf8, !PT ;  /* 0x0000003800087812 */ /* 0x000fe400078ef884 */
[----:B------:R-:W-:-:S02]  /*ce60*/  SHF.R.U32.HI R2, RZ, 0x3, R0 ;  /* 0x00000003ff027819 */ /* 0x000fc40000011600 */
[----:B------:R-:W-:Y:S02]  /*ce70*/  LOP3.LUT R5, R5, 0xfffffe00, RZ, 0xc0, !PT ;  /* 0xfffffe0005057812 */ /* 0x000fe400078ec0ff */
[----:B------:R-:W-:Y:S02]  /*ce80*/  LOP3.LUT R7, R0, 0x38, R7, 0xf8, !PT ;  /* 0x0000003800077812 */ /* 0x000fe400078ef807 */
[----:B------:R-:W-:Y:S01]  /*ce90*/  SHF.L.U32 R0, R6, 0xa, RZ ;  /* 0x0000000a06007819 */ /* 0x000fe200000006ff */
[----:B------:R-:W-:Y:S01]  /*cea0*/  HADD2.F32 R6, -RZ, R44.H0_H0 ;  /* 0x2000002cff067230 */ /* 0x000fe20000004100 */
[----:B------:R-:W-:Y:S02]  /*ceb0*/  LOP3.LUT R8, R5, R8, R2, 0xf6, !PT ;  /* 0x0000000805087212 */ /* 0x000fe400078ef602 */
[----:B------:R-:W-:Y:S02]  /*cec0*/  LOP3.LUT R2, R7, R2, RZ, 0x3c, !PT ;  /* 0x0000000207027212 */ /* 0x000fe400078e3cff */
[----:B------:R-:W-:-:S02]  /*ced0*/  LOP3.LUT R0, R0, 0x7fffe000, RZ, 0xc0, !PT ;  /* 0x7fffe00000007812 */ /* 0x000fc400078ec0ff */
[----:B------:R-:W-:Y:S02]  /*cee0*/  SHF.L.U32 R38, R8, 0x1, RZ ;  /* 0x0000000108267819 */ /* 0x000fe400000006ff */
[----:B------:R-:W-:Y:S01]  /*cef0*/  IADD3 R0, R2, R0, R5 ;  /* 0x0000000002007210 */ /* 0x000fe20007ffe005 */
[--C-:B------:R-:W-:Y:S02]  /*cf00*/  HADD2.F32 R2, -RZ, R43.reuse.H0_H0 ;  /* 0x2000002bff027230 */ /* 0x100fe40000004100 */
[----:B------:R-:W1:Y:S01]  /*cf10*/  LDS.128 R8, [R38+0x8100] ;  /* 0x0081000026087984 */ /* 0x000e620000000c00 */
[----:B------:R-:W-:Y:S01]  /*cf20*/  SHF.L.U32 R36, R0, 0x1, RZ ;  /* 0x0000000100247819 */ /* 0x000fe200000006ff */
[----:B------:R-:W-:-:S04]  /*cf30*/  HADD2.F32 R0, -RZ, R43.H1_H1 ;  /* 0x3000002bff007230 */ /* 0x000fc80000004100 */
[----:B------:R-:W2:Y:S01]  /*cf40*/  LDS.128 R12, [R36+0x8100] ;  /* 0x00810000240c7984 */ /* 0x000ea20000000c00 */
[--C-:B-1----:R-:W-:Y:S02]  /*cf50*/  HADD2.F32 R23, -RZ, R8.reuse.H0_H0 ;  /* 0x20000008ff177230 */ /* 0x102fe40000004100 */
[----:B------:R-:W-:Y:S02]  /*cf60*/  HADD2.F32 R22, -RZ, R8.H1_H1 ;  /* 0x30000008ff167230 */ /* 0x000fe40000004100 */
[----:B------:R-:W-:Y:S01]  /*cf70*/  HADD2.F32 R25, -RZ, R9.H0_H0 ;  /* 0x20000009ff197230 */ /* 0x000fe20000004100 */
[C---:B------:R-:W-:Y:S01]  /*cf80*/  FMUL.FTZ R7, R2.reuse, R23 ;  /* 0x0000001702077220 */ /* 0x040fe20000410000 */
[--C-:B--2---:R-:W-:Y:S02]  /*cf90*/  HADD2.F32 R5, -RZ, R12.reuse.H0_H0 ;  /* 0x2000000cff057230 */ /* 0x104fe40000004100 */
[----:B------:R-:W-:Y:S02]  /*cfa0*/  HADD2.F32 R12, -RZ, R12.H1_H1 ;  /* 0x3000000cff0c7230 */ /* 0x000fe40000004100 */
[--C-:B------:R-:W-:Y:S01]  /*cfb0*/  HADD2.F32 R19, -RZ, R15.reuse.H0_H0 ;  /* 0x2000000fff137230 */ /* 0x100fe20000004100 */
[-C--:B------:R-:W-:Y:S01]  /*cfc0*/  FMUL.FTZ R37, R2, R5.reuse ;  /* 0x0000000502257220 */ /* 0x080fe20000410000 */
[----:B------:R-:W-:Y:S01]  /*cfd0*/  HADD2.F32 R18, -RZ, R15.H1_H1 ;  /* 0x3000000fff127230 */ /* 0x000fe20000004100 */
[----:B------:R-:W-:Y:S01]  /*cfe0*/  FFMA.FTZ R41, R17, R5, R7 ;  /* 0x0000000511297223 */ /* 0x000fe20000010007 */
[----:B------:R-:W-:Y:S01]  /*cff0*/  HADD2.F32 R8, -RZ, R13.H0_H0 ;  /* 0x2000000dff087230 */ /* 0x000fe20000004100 */
[C---:B------:R-:W-:Y:S01]  /*d000*/  FMUL.FTZ R2, R0.reuse, R22 ;  /* 0x0000001600027220 */ /* 0x040fe20000410000 */
[----:B------:R-:W-:Y:S01]  /*d010*/  HADD2.F32 R15, -RZ, R46.H0_H0 ;  /* 0x2000002eff0f7230 */ /* 0x000fe20000004100 */
[-C--:B------:R-:W-:Y:S01]  /*d020*/  FMUL.FTZ R35, R0, R12.reuse ;  /* 0x0000000c00237220 */ /* 0x080fe20000410000 */
[----:B------:R-:W-:Y:S01]  /*d030*/  HADD2.F32 R27, -RZ, R10.H0_H0 ;  /* 0x2000000aff1b7230 */ /* 0x000fe20000004100 */
[C---:B------:R-:W-:Y:S01]  /*d040*/  FMUL.FTZ R5, R6.reuse, R25 ;  /* 0x0000001906057220 */ /* 0x040fe20000410000 */
[----:B------:R-:W-:Y:S01]  /*d050*/  HADD2.F32 R0, -RZ, R45.H1_H1 ;  /* 0x3000002dff007230 */ /* 0x000fe20000004100 */
[C---:B------:R-:W-:Y:S01]  /*d060*/  FFMA.FTZ R40, R15.reuse, R12, R2 ;  /* 0x0000000c0f287223 */ /* 0x040fe20000010002 */
[----:B------:R-:W-:Y:S01]  /*d070*/  HADD2.F32 R24, -RZ, R9.H1_H1 ;  /* 0x30000009ff187230 */ /* 0x000fe20000004100 */
[-C--:B------:R-:W-:Y:S01]  /*d080*/  FMUL.FTZ R33, R6, R8.reuse ;  /* 0x0000000806217220 */ /* 0x080fe20000410000 */
[--C-:B------:R-:W-:Y:S01]  /*d090*/  HADD2.F32 R29, -RZ, R11.reuse.H0_H0 ;  /* 0x2000000bff1d7230 */ /* 0x100fe20000004100 */
[----:B------:R-:W-:Y:S01]  /*d0a0*/  FFMA.FTZ R39, R16, R8, R5 ;  /* 0x0000000810277223 */ /* 0x000fe20000010005 */
[----:B------:R-:W-:Y:S01]  /*d0b0*/  HADD2.F32 R28, -RZ, R11.H1_H1 ;  /* 0x3000000bff1c7230 */ /* 0x000fe20000004100 */
[----:B------:R-:W-:Y:S01]  /*d0c0*/  FMUL.FTZ R5, R0, R27 ;  /* 0x0000001b00057220 */ /* 0x000fe20000410000 */
[----:B------:R-:W-:Y:S01]  /*d0d0*/  HADD2.F32 R11, -RZ, R14.H0_H0 ;  /* 0x2000000eff0b7230 */ /* 0x000fe20000004100 */
[----:B------:R-:W-:Y:S01]  /*d0e0*/  FFMA.FTZ R12, R15, R22, -R35 ;  /* 0x000000160f0c7223 */ /* 0x000fe20000010823 */
[----:B------:R-:W-:Y:S01]  /*d0f0*/  HADD2.F32 R9, -RZ, R48.H1_H1 ;  /* 0x30000030ff097230 */ /* 0x000fe20000004100 */
[----:B------:R-:W-:Y:S01]  /*d100*/  FFMA.FTZ R15, R16, R25, -R33 ;  /* 0x00000019100f7223 */ /* 0x000fe20000010821 */
[----:B------:R-:W-:Y:S01]  /*d110*/  HADD2.F32 R26, -RZ, R10.H1_H1 ;  /* 0x3000000aff1a7230 */ /* 0x000fe20000004100 */
[-C--:B------:R-:W-:Y:S01]  /*d120*/  FMUL.FTZ R21, R0, R11.reuse ;  /* 0x0000000b00157220 */ /* 0x080fe20000410000 */
[----:B------:R-:W-:Y:S01]  /*d130*/  HADD2.F32 R13, -RZ, R13.H1_H1 ;  /* 0x3000000dff0d7230 */ /* 0x000fe20000004100 */
[----:B------:R-:W-:Y:S01]  /*d140*/  FFMA.FTZ R32, R9, R11, R5 ;  /* 0x0000000b09207223 */ /* 0x000fe20000010005 */
[----:B------:R-:W-:Y:S01]  /*d150*/  HADD2.F32 R2, -RZ, R45.H0_H0 ;  /* 0x2000002dff027230 */ /* 0x000fe20000004100 */
[----:B------:R-:W-:Y:S01]  /*d160*/  FFMA.FTZ R17, R17, R23, -R37 ;  /* 0x0000001711117223 */ /* 0x000fe20000010825 */
[----:B------:R-:W-:-:S02]  /*d170*/  HADD2.F32 R8, -RZ, R46.H1_H1 ;  /* 0x3000002eff087230 */ /* 0x000fc40000004100 */
[----:B------:R-:W-:Y:S01]  /*d180*/  HADD2.F32 R14, -RZ, R14.H1_H1 ;  /* 0x3000000eff0e7230 */ /* 0x000fe20000004100 */
[C---:B------:R-:W-:Y:S01]  /*d190*/  FMUL.FTZ R6, R2.reuse, R24 ;  /* 0x0000001802067220 */ /* 0x040fe20000410000 */
[--C-:B------:R-:W-:Y:S01]  /*d1a0*/  HADD2.F32 R7, -RZ, R49.reuse.H1_H1 ;  /* 0x30000031ff077230 */ /* 0x100fe20000004100 */
[-C--:B------:R-:W-:Y:S01]  /*d1b0*/  FMUL.FTZ R31, R2, R13.reuse ;  /* 0x0000000d021f7220 */ /* 0x080fe20000410000 */
[----:B------:R-:W-:Y:S01]  /*d1c0*/  HADD2.F32 R10, -RZ, R48.H0_H0 ;  /* 0x20000030ff0a7230 */ /* 0x000fe20000004100 */
[C---:B------:R-:W-:Y:S01]  /*d1d0*/  FMUL.FTZ R5, R8.reuse, R26 ;  /* 0x0000001a08057220 */ /* 0x040fe20000410000 */
[----:B------:R-:W-:Y:S01]  /*d1e0*/  HADD2.F32 R2, -RZ, R49.H0_H0 ;  /* 0x20000031ff027230 */ /* 0x000fe20000004100 */
[-C--:B------:R-:W-:Y:S01]  /*d1f0*/  FMUL.FTZ R20, R8, R14.reuse ;  /* 0x0000000e08147220 */ /* 0x080fe20000410000 */
[----:B------:R-:W-:Y:S01]  /*d200*/  HADD2.F32 R0, -RZ, R47.H1_H1 ;  /* 0x3000002fff007230 */ /* 0x000fe20000004100 */
[----:B------:R-:W-:Y:S01]  /*d210*/  FFMA.FTZ R30, R7, R14, R5 ;  /* 0x0000000e071e7223 */ /* 0x000fe20000010005 */
[--C-:B------:R-:W-:Y:S01]  /*d220*/  HADD2.F32 R5, -RZ, R50.reuse.H0_H0 ;  /* 0x20000032ff057230 */ /* 0x100fe20000004100 */
[----:B------:R-:W-:Y:S01]  /*d230*/  FFMA.FTZ R34, R10, R13, R6 ;  /* 0x0000000d0a227223 */ /* 0x000fe20000010006 */
[----:B------:R-:W-:Y:S01]  /*d240*/  HADD2.F32 R6, -RZ, R50.H1_H1 ;  /* 0x30000032ff067230 */ /* 0x000fe20000004100 */
[----:B------:R-:W-:Y:S01]  /*d250*/  FMUL.FTZ R8, R2, R29 ;  /* 0x0000001d02087220 */ /* 0x000fe20000410000 */
[----:B------:R-:W-:Y:S01]  /*d260*/  F2FP.PACK_AB R12, R12, R17 ;  /* 0x000000110c0c723e */ /* 0x000fe200000000ff */
[----:B------:R-:W-:-:S02]  /*d270*/  FMUL.FTZ R11, R0, R28 ;  /* 0x0000001c000b7220 */ /* 0x000fc40000410000 */
[----:B------:R-:W-:Y:S02]  /*d280*/  FMUL.FTZ R2, R2, R19 ;  /* 0x0000001302027220 */ /* 0x000fe40000410000 */
[-C--:B------:R-:W-:Y:S02]  /*d290*/  FMUL.FTZ R0, R0, R18.reuse ;  /* 0x0000001200007220 */ /* 0x080fe40000410000 */
[----:B------:R-:W-:Y:S02]  /*d2a0*/  FFMA.FTZ R18, R5, R18, R11 ;  /* 0x0000001205127223 */ /* 0x000fe4000001000b */
        /* <DEDUP_REMOVED lines=15> */
.L_x_893:
[----:B------:R-:W-:Y:S05]  /*d3a0*/  BSYNC B0 ;  /* 0x0000000000007941 */ /* 0x000fea0003800000 */
.L_x_892:
        /* <DEDUP_REMOVED lines=101> */
.L_x_895:
[----:B------:R-:W-:Y:S05]  /*da00*/  BSYNC B0 ;  /* 0x0000000000007941 */ /* 0x000fea0003800000 */
.L_x_894:
        /* <DEDUP_REMOVED lines=101> */
.L_x_897:
[----:B------:R-:W-:Y:S05]  /*e060*/  BSYNC B0 ;  /* 0x0000000000007941 */ /* 0x000fea0003800000 */
.L_x_896:
[----:B------:R-:W-:Y:S01]  /*e070*/  IADD3 R0, R42, 0x40, RZ ;  /* 0x000000402a007810 */ /* 0x000fe20007ffe0ff */
[----:B------:R-:W-:Y:S03]  /*e080*/  BSSY B0, `(.L_x_898) ;  /* 0x0000064000007945 */ /* 0x000fe60003800000 */
[----:B------:R-:W-:-:S13]  /*e090*/  ISETP.GE.OR P1, PT, R0, UR4, P0 ;  /* 0x0000000400007c0c */ /* 0x000fda0008726670 */
[----:B------:R-:W-:Y:S05]  /*e0a0*/  @P1 BRA `(.L_x_899) ;  /* 0x0000061000001947 */ /* 0x000fea0003800000 */
[----:B------:R-:W-:Y:S01]  /*e0b0*/  SHF.R.S32.HI R2, RZ, 0x1f, R0 ;  /* 0x0000001fff027819 */ /* 0x000fe20000011400 */
[----:B------:R-:W-:Y:S01]  /*e0c0*/  HADD2.F32 R17, -RZ, R44.H1_H1 ;  /* 0x3000002cff117230 */ /* 0x000fe20000004100 */
[----:B-1----:R-:W-:Y:S01]  /*e0d0*/  MOV R9, c[0x0][0x27c] ;  /* 0x00009f0000097a02 */ /* 0x002fe20000000f00 */
[----:B------:R-:W-:Y:S01]  /*e0e0*/  HADD2.F32 R16, -RZ, R47.H0_H0 ;  /* 0x2000002fff107230 */ /* 0x000fe20000004100 */
[----:B------:R-:W-:Y:S02]  /*e0f0*/  SHF.L.U32 R5, R0, 0x6, RZ ;  /* 0x0000000600057819 */ /* 0x000fe400000006ff */
[----:B------:R-:W-:Y:S02]  /*e100*/  LEA.HI R2, R2, R0, RZ, 0x3 ;  /* 0x0000000002027211 */ /* 0x000fe400078f18ff */
[----:B------:R-:W-:Y:S02]  /*e110*/  LEA.HI R9, R9, R96, RZ, 0x1d ;  /* 0x0000006009097211 */ /* 0x000fe400078fe8ff */
[----:B------:R-:W-:-:S02]  /*e120*/  LOP3.LUT R0, R5, 0x1c0, RZ, 0xc0, !PT ;  /* 0x000001c005007812 */ /* 0x000fc400078ec0ff */
[----:B------:R-:W-:Y:S02]  /*e130*/  SHF.L.U32 R5, R2, 0x6, RZ ;  /* 0x0000000602057819 */ /* 0x000fe400000006ff */
[----:B------:R-:W-:Y:S02]  /*e140*/  SHF.R.S32.HI R10, RZ, 0x1f, R9 ;  /* 0x0000001fff0a7819 */ /* 0x000fe40000011409 */
[----:B------:R-:W-:Y:S02]  /*e150*/  SHF.L.U32 R7, R9, 0x3, RZ ;  /* 0x0000000309077819 */ /* 0x000fe400000006ff */
[----:B------:R-:W-:Y:S02]  /*e160*/  LOP3.LUT R6, R5, 0xfffffe00, RZ, 0xc0, !PT ;  /* 0xfffffe0005067812 */ /* 0x000fe400078ec0ff */
[----:B------:R-:W-:Y:S02]  /*e170*/  LEA.HI R5, R10, R9, RZ, 0x3 ;  /* 0x000000090a057211 */ /* 0x000fe400078f18ff */
[----:B------:R-:W-:-:S02]  /*e180*/  LOP3.LUT R8, R0, 0x38, R132, 0xf8, !PT ;  /* 0x0000003800087812 */ /* 0x000fc400078ef884 */
[----:B------:R-:W-:Y:S02]  /*e190*/  SHF.R.U32.HI R2, RZ, 0x3, R0 ;  /* 0x00000003ff027819 */ /* 0x000fe40000011600 */
[----:B------:R-:W-:Y:S02]  /*e1a0*/  LOP3.LUT R7, R0, 0x38, R7, 0xf8, !PT ;  /* 0x0000003800077812 */ /* 0x000fe400078ef807 */
[----:B------:R-:W-:Y:S02]  /*e1b0*/  SHF.L.U32 R0, R5, 0xa, RZ ;  /* 0x0000000a05007819 */ /* 0x000fe400000006ff */
        /* <DEDUP_REMOVED lines=8> */
[----:B------:R-:W-:Y:S02]  /*e240*/  HADD2.F32 R0, -RZ, R43.H1_H1 ;  /* 0x3000002bff007230 */ /* 0x000fe40000004100 */
[----:B------:R-:W-:Y:S02]  /*e250*/  HADD2.F32 R6, -RZ, R44.H0_H0 ;  /* 0x2000002cff067230 */ /* 0x000fe40000004100 */
[----:B------:R-:W2:Y:S01]  /*e260*/  LDS.128 R12, [R36+0x8100] ;  /* 0x00810000240c7984 */ /* 0x000ea20000000c00 */
[----:B-1----:R-:W-:-:S02]  /*e270*/  HADD2.F32 R23, -RZ, R8.H0_H0 ;  /* 0x20000008ff177230 */ /* 0x002fc40000004100 */
        /* <DEDUP_REMOVED lines=68> */
.L_x_899:
[----:B------:R-:W-:Y:S05]  /*e6c0*/  BSYNC B0 ;  /* 0x0000000000007941 */ /* 0x000fea0003800000 */
.L_x_898:
        /* <DEDUP_REMOVED lines=101> */
.L_x_901:
[----:B------:R-:W-:Y:S05]  /*ed20*/  BSYNC B0 ;  /* 0x0000000000007941 */ /* 0x000fea0003800000 */
.L_x_900:
        /* <DEDUP_REMOVED lines=101> */
.L_x_903:
[----:B------:R-:W-:Y:S05]  /*f380*/  BSYNC B0 ;  /* 0x0000000000007941 */ /* 0x000fea0003800000 */
.L_x_902:
[----:B------:R-:W-:-:S04]  /*f390*/  IADD3 R0, R42, 0x70, RZ ;  /* 0x000000702a007810 */ /* 0x000fc80007ffe0ff */
        /* <DEDUP_REMOVED lines=99> */
.L_x_885:
[----:B------:R-:W-:Y:S05]  /*f9d0*/  BSYNC B2 ;  /* 0x0000000000027941 */ /* 0x000fea0003800000 */
.L_x_853:
[----:B------:R-:W-:Y:S01]  /*f9e0*/  IMAD R0, R51, c[0x0][0x208], RZ ;  /* 0x0000820033007a24 */ /* 0x000fe200078e02ff */
[----:B-1----:R-:W-:Y:S01]  /*f9f0*/  SHF.R.S32.HI R9, RZ, 0x4, R57 ;  /* 0x00000004ff097819 */ /* 0x002fe20000011439 */
[----:B------:R-:W-:Y:S01]  /*fa00*/  IMAD.WIDE.U32 R6, R59, c[0x0][0x208], RZ ;  /* 0x000082003b067a25 */ /* 0x000fe200078e00ff */
[----:B------:R-:W-:Y:S01]  /*fa10*/  SHF.L.U32 R8, R42, 0x3, RZ ;  /* 0x000000032a087819 */ /* 0x000fe200000006ff */
[----:B------:R-:W-:-:S04]  /*fa20*/  DEPBAR.LE SB0, 0x0 ;  /* 0x000080000000791a */ /* 0x000fc80000000000 */
[----:B------:R-:W-:Y:S01]  /*fa30*/  IMAD R0, R59, c[0x0][0x20c], R0 ;  /* 0x000083003b007a24 */ /* 0x000fe200078e0200 */
[----:B------:R-:W-:Y:S01]  /*fa40*/  LEA.HI R5, R57, R9, RZ, 0x1 ;  /* 0x0000000939057211 */ /* 0x000fe200078f08ff */
[----:B------:R-:W-:Y:S01]  /*fa50*/  IMAD R2, R53, c[0x0][0x218], RZ ;  /* 0x0000860035027a24 */ /* 0x000fe200078e02ff */
[----:B------:R-:W-:Y:S01]  /*fa60*/  LEA.HI R156, R156, R159, RZ, 0x5 ;  /* 0x0000009f9c9c7211 */ /* 0x000fe200078f28ff */
[----:B------:R-:W-:Y:S01]  /*fa70*/  IMAD.WIDE R16, R132, 0x2, RZ ;  /* 0x0000000284107825 */ /* 0x000fe200078e02ff */
[----:B------:R-:W-:Y:S01]  /*fa80*/  IADD3 R7, R7, R0, RZ ;  /* 0x0000000007077210 */ /* 0x000fe20007ffe0ff */
[----:B------:R-:W-:Y:S01]  /*fa90*/  UISETP.GE.AND UP0, UPT, UR9, 0x41, UPT ;  /* 0x000000410900788c */ /* 0x000fe2000bf06270 */
[----:B------:R-:W-:Y:S01]  /*faa0*/  SHF.L.U32 R0, R96, 0x6, RZ ;  /* 0x0000000660007819 */ /* 0x000fe200000006ff */
[C---:B------:R-:W-:Y:S01]  /*fab0*/  IMAD R2, R58.reuse, c[0x0][0x21c], R2 ;  /* 0x000087003a027a24 */ /* 0x040fe200078e0202 */
[----:B------:R-:W-:Y:S01]  /*fac0*/  LOP3.LUT R5, R5, 0xfffffffe, RZ, 0xc0, !PT ;  /* 0xfffffffe05057812 */ /* 0x000fe200078ec0ff */
[----:B------:R-:W-:Y:S01]  /*fad0*/  IMAD.WIDE.U32 R6, R58, c[0x0][0x218], R6 ;  /* 0x000086003a067a25 */ /* 0x000fe200078e0006 */
[----:B------:R-:W-:-:S02]  /*fae0*/  LOP3.LUT R0, R0, 0x1c0, RZ, 0xc0, !PT ;  /* 0x000001c000007812 */ /* 0x000fc400078ec0ff */
[----:B------:R-:W-:Y:S01]  /*faf0*/  SHF.R.S32.HI R162, RZ, 0x1f, R132 ;  /* 0x0000001fffa27819 */ /* 0x000fe20000011484 */
[----:B------:R-:W-:Y:S01]  /*fb00*/  IMAD.IADD R5, R9, 0x1, -R5 ;  /* 0x0000000109057824 */ /* 0x000fe200078e0a05 */
[----:B------:R-:W-:Y:S01]  /*fb10*/  BAR.SYNC.DEFER_BLOCKING 0x0 ;  /* 0x0000000000007b1d */ /* 0x000fe20000010000 */
[----:B------:R-:W-:Y:S01]  /*fb20*/  IADD3 R6, P0, R6, UR26, RZ ;  /* 0x0000001a06067c10 */ /* 0x000fe2000ff1e0ff */
[----:B------:R-:W-:Y:S01]  /*fb30*/  IMAD.SHL.U32 R158, R54, 0x2, RZ ;  /* 0x00000002369e7824 */ /* 0x000fe200078e00ff */
[----:B------:R-:W-:Y:S02]  /*fb40*/  LOP3.LUT R8, R0, 0x8, R8, 0xf8, !PT ;  /* 0x0000000800087812 */ /* 0x000fe400078ef808 */
[----:B------:R-:W-:Y:S02]  /*fb50*/  IADD3.X R7, R7, UR5, R2, P0, !PT ;  /* 0x0000000507077c10 */ /* 0x000fe400087fe402 */
[----:B------:R-:W-:Y:S02]  /*fb60*/  SHF.R.U32.HI R2, RZ, 0x3, R0 ;  /* 0x00000003ff027819 */ /* 0x000fe40000011600 */
[----:B------:R-:W-:-:S02]  /*fb70*/  LEA R0, P0, R6, c[0x0][0x1f8], 0x1 ;  /* 0x00007e0006007a11 */ /* 0x000fc400078008ff */
[----:B------:R-:W-:Y:S02]  /*fb80*/  LOP3.LUT R8, R8, R2, RZ, 0x3c, !PT ;  /* 0x0000000208087212 */ /* 0x000fe400078e3cff */
[----:B------:R-:W-:Y:S01]  /*fb90*/  LEA.HI.X R2, R6, c[0x0][0x1fc], R7, 0x1, P0 ;  /* 0x00007f0006027a11 */ /* 0x000fe200000f0c07 */
[----:B------:R-:W-:Y:S01]  /*fba0*/  SHFL.IDX PT, R12, R0, RZ, 0x181f ;  /* 0x00181fff000c7589 */ /* 0x000fe200000e0000 */
[----:B------:R-:W-:Y:S02]  /*fbb0*/  LOP3.LUT P0, RZ, R96, 0x2, RZ, 0xc0, !PT ;  /* 0x0000000260ff7812 */ /* 0x000fe4000780c0ff */
[----:B------:R-:W-:Y:S01]  /*fbc0*/  SHF.L.U32 R6, R52, 0x6, RZ ;  /* 0x0000000634067819 */ /* 0x000fe200000006ff */
[----:B------:R-:W1:Y:S01]  /*fbd0*/  SHFL.IDX PT, R10, R0, 0x1, 0x181f ;  /* 0x00381f00000a7f89 */ /* 0x000e6200000e0000 */
[----:B------:R-:W-:Y:S02]  /*fbe0*/  SHF.R.S32.HI R7, RZ, 0x1f, R55 ;  /* 0x0000001fff077819 */ /* 0x000fe40000011437 */
[----:B------:R-:W-:Y:S01]  /*fbf0*/  LOP3.LUT R6, R6, 0x1c0, RZ, 0xc0, !PT ;  /* 0x000001c006067812 */ /* 0x000fe200078ec0ff */
[----:B------:R-:W2:Y:S04]  /*fc00*/  SHFL.IDX PT, R9, R0, 0x2, 0x181f ;  /* 0x00581f0000097f89 */ /* 0x000ea800000e0000 */
[----:B------:R3:W-:Y:S04]  /*fc10*/  SHFL.IDX PT, R14, R0, 0x3, 0x181f ;  /* 0x00781f00000e7f89 */ /* 0x0007e800000e0000 */
[----:B------:R-:W4:Y:S04]  /*fc20*/  SHFL.IDX PT, R13, R2, RZ, 0x181f ;  /* 0x00181fff020d7589 */ /* 0x000f2800000e0000 */
[----:B------:R-:W5:Y:S04]  /*fc30*/  SHFL.IDX PT, R11, R2, 0x1, 0x181f ;  /* 0x00381f00020b7f89 */ /* 0x000f6800000e0000 */
[----:B------:R-:W4:Y:S01]  /*fc40*/  SHFL.IDX PT, R20, R2, 0x3, 0x181f ;  /* 0x00781f0002147f89 */ /* 0x000f2200000e0000 */
[----:B-1----:R-:W-:-:S02]  /*fc50*/  IADD3 R50, P2, R16, R10, RZ ;  /* 0x0000000a10327210 */ /* 0x002fc40007f5e0ff */
[----:B--2---:R-:W-:Y:S02]  /*fc60*/  IADD3 R48, P1, R16, R9, RZ ;  /* 0x0000000910307210 */ /* 0x004fe40007f3e0ff */
[C---:B---3--:R-:W-:Y:S02]  /*fc70*/  LEA R0, R5.reuse, R8, 0x9 ;  /* 0x0000000805007211 */ /* 0x048fe400078e48ff */
[----:B------:R1:W2:Y:S01]  /*fc80*/  SHFL.IDX PT, R8, R2, 0x2, 0x181f ;  /* 0x00581f0002087f89 */ /* 0x0002a200000e0000 */
[----:B------:R-:W-:Y:S02]  /*fc90*/  SHF.L.U32 R5, R5, 0x3, RZ ;  /* 0x0000000305057819 */ /* 0x000fe400000006ff */
[----:B------:R-:W-:Y:S02]  /*fca0*/  IMAD.SHL.U32 R232, R0, 0x2, RZ ;  /* 0x0000000200e87824 */ /* 0x000fe400078e00ff */
[----:B------:R-:W-:Y:S02]  /*fcb0*/  LOP3.LUT R5, R6, 0x8, R5, 0xf8, !PT ;  /* 0x0000000806057812 */ /* 0x000fe400078ef805 */
[----:B------:R-:W-:Y:S01]  /*fcc0*/  SHF.R.U32.HI R6, RZ, 0x3, R6 ;  /* 0x00000003ff067819 */ /* 0x000fe20000011606 */
[----:B------:R-:W-:Y:S01]  /*fcd0*/  LDSM.16.M88.4 R40, [R232+0x4100] ;  /* 0x00410000e828783b */ /* 0x000fe20000000200 */
[----:B------:R-:W-:-:S02]  /*fce0*/  IADD3 R0, R232, 0x4100, RZ ;  /* 0x00004100e8007810 */ /* 0x000fc40007ffe0ff */
[----:B------:R-:W-:Y:S01]  /*fcf0*/  IADD3 R243, R232, 0x4120, RZ ;  /* 0x00004120e8f37810 */ /* 0x000fe20007ffe0ff */
[----:B------:R-:W-:Y:S01]  /*fd00*/  LDSM.16.M88.4 R36, [R232+0x4900] ;  /* 0x00490000e824783b */ /* 0x000fe20000000200 */
[----:B------:R-:W-:Y:S02]  /*fd10*/  @P0 IADD3 R243, R0, -0x20, RZ ;  /* 0xffffffe000f30810 */ /* 0x000fe40007ffe0ff */
[----:B------:R-:W-:Y:S01]  /*fd20*/  LEA.HI R0, R7, R55, RZ, 0x3 ;  /* 0x0000003707007211 */ /* 0x000fe200078f18ff */
[----:B------:R-:W-:Y:S01]  /*fd30*/  LDSM.16.M88.4 R32, [R232+0x5100] ;  /* 0x00510000e820783b */ /* 0x000fe20000000200 */
[----:B------:R-:W-:Y:S02]  /*fd40*/  IADD3 R52, P0, R12, R16, RZ ;  /* 0x000000100c347210 */ /* 0x000fe40007f1e0ff */
[----:B------:R-:W-:Y:S01]  /*fd50*/  LOP3.LUT R160, R0, 0xfffffff8, RZ, 0xc0, !PT ;  /* 0xfffffff800a07812 */ /* 0x000fe200078ec0ff */
[----:B------:R-:W-:Y:S01]  /*fd60*/  IMAD.SHL.U32 R0, R156, 0x20, RZ ;  /* 0x000000209c007824 */ /* 0x000fe200078e00ff */
[----:B------:R-:W-:Y:S01]  /*fd70*/  LOP3.LUT R5, R5, R6, RZ, 0x3c, !PT ;  /* 0x0000000605057212 */ /* 0x000fe200078e3cff */
[----:B------:R-:W-:Y:S01]  /*fd80*/  LDSM.16.M88.4 R28, [R232+0x5900] ;  /* 0x00590000e81c783b */ /* 0x000fe20000000200 */
[----:B----4-:R-:W-:Y:S01]  /*fd90*/  IADD3.X R53, R13, R17, RZ, P0, !PT ;  /* 0x000000110d357210 */ /* 0x010fe200007fe4ff */
[----:B------:R-:W-:Y:S01]  /*fda0*/  IMAD.WIDE R6, R160, 0x2, RZ ;  /* 0x00000002a0067825 */ /* 0x000fe200078e02ff */
[----:B------:R-:W-:Y:S01]  /*fdb0*/  IADD3 R46, P0, R16, R14, RZ ;  /* 0x0000000e102e7210 */ /* 0x000fe20007f1e0ff */
[----:B------:R-:W-:Y:S01]  /*fdc0*/  LDSM.16.M88.4 R68, [R243] ;  /* 0x00000000f344783b */ /* 0x000fe20000000200 */
[----:B-1----:R-:W-:-:S02]  /*fdd0*/  SHF.L.U32 R2, R56, 0x6, RZ ;  /* 0x0000000638027819 */ /* 0x002fc400000006ff */
[C---:B-----5:R-:W-:Y:S01]  /*fde0*/  IADD3.X R51, R17.reuse, R11, RZ, P2, !PT ;  /* 0x0000000b11337210 */ /* 0x060fe200017fe4ff */
[----:B------:R-:W-:Y:S01]  /*fdf0*/  LDSM.16.M88.4 R64, [R243+0x800] ;  /* 0x00080000f340783b */ /* 0x000fe20000000200 */
[C---:B------:R-:W-:Y:S02]  /*fe00*/  IADD3.X R47, R17.reuse, R20, RZ, P0, !PT ;  /* 0x00000014112f7210 */ /* 0x040fe400007fe4ff */
[----:B------:R-:W-:Y:S01]  /*fe10*/  IADD3 R18, P2, R6, R10, RZ ;  /* 0x0000000a06127210 */ /* 0x000fe20007f5e0ff */
[----:B------:R-:W-:Y:S01]  /*fe20*/  LDSM.16.M88.4 R60, [R243+0x1000] ;  /* 0x00100000f33c783b */ /* 0x000fe20000000200 */
[----:B--2---:R-:W-:Y:S02]  /*fe30*/  IADD3.X R49, R17, R8, RZ, P1, !PT ;  /* 0x0000000811317210 */ /* 0x004fe40000ffe4ff */
[----:B------:R-:W-:Y:S01]  /*fe40*/  LOP3.LUT R2, R2, 0xfffffe00, RZ, 0xc0, !PT ;  /* 0xfffffe0002027812 */ /* 0x000fe200078ec0ff */
[----:B------:R-:W-:Y:S01]  /*fe50*/  IMAD.X R19, R7, 0x1, R11, P2 ;  /* 0x0000000107137824 */ /* 0x000fe200010e060b */
[----:B------:R-:W-:Y:S01]  /*fe60*/  LOP3.LUT R0, R0, 0x7ffffc00, RZ, 0xc0, !PT ;  /* 0x7ffffc0000007812 */ /* 0x000fe200078ec0ff */
[----:B------:R-:W-:Y:S01]  /*fe70*/  LDSM.16.M88.4 R56, [R243+0x1800] ;  /* 0x00180000f338783b */ /* 0x000fe20000000200 */
[----:B------:R-:W-:-:S02]  /*fe80*/  IADD3 R44, P0, R12, R6, RZ ;  /* 0x000000060c2c7210 */ /* 0x000fc40007f1e0ff */
[----:B------:R-:W-:Y:S01]  /*fe90*/  ISETP.GE.AND P1, PT, R132, c[0x0][0x1d4], PT ;  /* 0x0000750084007a0c */ /* 0x000fe20003f26270 */
[----:B------:R-:W-:Y:S01]  /*fea0*/  STL [R1+0x28], R160 ;  /* 0x000028a001007387 */ /* 0x000fe20000100800 */
[----:B------:R-:W-:Y:S02]  /*feb0*/  IADD3 R0, R5, R2, R0 ;  /* 0x0000000205007210 */ /* 0x000fe40007ffe000 */
[----:B------:R-:W-:Y:S01]  /*fec0*/  IADD3.X R45, R13, R7, RZ, P0, !PT ;  /* 0x000000070d2d7210 */ /* 0x000fe200007fe4ff */
[----:B------:R-:W-:Y:S01]  /*fed0*/  STL [R1+0x18], R158 ;  /* 0x0000189e01007387 */ /* 0x000fe20000100800 */
[----:B------:R-:W-:Y:S02]  /*fee0*/  IADD3 R16, P0, R6, R9, RZ ;  /* 0x0000000906107210 */ /* 0x000fe40007f1e0ff */
[----:B------:R-:W-:Y:S02]  /*fef0*/  ISETP.LT.OR P2, PT, R97, 0x1, P1 ;  /* 0x000000016100780c */ /* 0x000fe40000f41670 */
[----:B------:R-:W-:-:S02]  /*ff00*/  SHF.L.U32 R239, R0, 0x1, RZ ;  /* 0x0000000100ef7819 */ /* 0x000fc400000006ff */
[C---:B------:R-:W-:Y:S02]  /*ff10*/  IADD3.X R17, R7.reuse, R8, RZ, P0, !PT ;  /* 0x0000000807117210 */ /* 0x040fe400007fe4ff */
[----:B------:R-:W-:Y:S01]  /*ff20*/  IADD3 R6, P0, R6, R14, RZ ;  /* 0x0000000e06067210 */ /* 0x000fe20007f1e0ff */
[----:B------:R-:W1:Y:S01]  /*ff30*/  LDSM.16.M88.4 R8, [R239+0x8100] ;  /* 0x00810000ef08783b */ /* 0x000e620000000200 */
[----:B------:R-:W-:Y:S02]  /*ff40*/  LEA R241, R4, R239, 0x1 ;  /* 0x000000ef04f17211 */ /* 0x000fe400078e08ff */
[----:B------:R-:W-:Y:S01]  /*ff50*/  IADD3.X R7, R7, R20, RZ, P0, !PT ;  /* 0x0000001407077210 */ /* 0x000fe200007fe4ff */
[----:B------:R-:W2:Y:S01]  /*ff60*/  LDSM.16.M88.4 R12, [R239+0xa100] ;  /* 0x00a10000ef0c783b */ /* 0x000ea20000000200 */
[----:B------:R-:W-:Y:S02]  /*ff70*/  ISETP.GE.AND P0, PT, R55, c[0x0][0x1d4], PT ;  /* 0x0000750037007a0c */ /* 0x000fe40003f06270 */
[----:B------:R-:W-:Y:S01]  /*ff80*/  MOV R0, 0x40 ;  /* 0x0000004000007802 */ /* 0x000fe20000000f00 */
[----:B------:R-:W3:Y:S01]  /*ff90*/  LDSM.16.M88.4 R24, [R241+0x8100] ;  /* 0x00810000f118783b */ /* 0x000ee20000000200 */
[----:B------:R-:W-:-:S02]  /*ffa0*/  ISETP.LT.OR P3, PT, R97, 0x21, P0 ;  /* 0x000000216100780c */ /* 0x000fc40000761670 */
[C---:B------:R-:W-:Y:S01]  /*ffb0*/  LEA R240, R3.reuse, R239, 0x1 ;  /* 0x000000ef03f07211 */ /* 0x040fe200078e08ff */
[----:B------:R-:W4:Y:S01]  /*ffc0*/  LDSM.16.M88.4 R20, [R241+0xa100] ;  /* 0x00a10000f114783b */ /* 0x000f220000000200 */
[----:B------:R-:W-:Y:S02]  /*ffd0*/  LEA R242, R3, R241, 0x1 ;  /* 0x000000f103f27211 */ /* 0x000fe400078e08ff */
[----:B------:R-:W-:Y:S01]  /*ffe0*/  LEA R244, R4, R240, 0x1 ;  /* 0x000000f004f47211 */ /* 0x000fe200078e08ff */
[----:B------:R-:W-:Y:S01]  /*fff0*/  @!PT LDS RZ, [RZ] ;  /* 0x00000000fffff984 */ /* 0x000fe20000000800 */
[----:B------:R-:W-:Y:S01]  /*10000*/  @!PT LDS RZ, [RZ] ;  /* 0x00000000fffff984 */ /* 0x000fe20000000800 */
[----:B------:R-:W-:Y:S01]  /*10010*/  @!PT LDS RZ, [RZ] ;  /* 0x00000000fffff984 */ /* 0x000fe20000000800 */
[----:B------:R5:W-:Y:S01]  /*10020*/  LDGSTS.E.BYPASS.LTC128B.128 [R158+0x100], [R52.64], !P2 ;  /* 0x00100000349e7fae */ /* 0x000be2000d101d62 */
[----:B------:R-:W-:Y:S02]  /*10030*/  ISETP.LT.OR P2, PT, R97, 0x1, P0 ;  /* 0x000000016100780c */ /* 0x000fe40000741670 */
[----:B------:R-:W-:Y:S02]  /*10040*/  SHF.R.S32.HI R161, RZ, 0x1f, R160 ;  /* 0x0000001fffa17819 */ /* 0x000fe400000114a0 */
[----:B------:R-:W-:-:S02]  /*10050*/  IADD3 R251, R243, 0x800, RZ ;  /* 0x00000800f3fb7810 */ /* 0x000fc40007ffe0ff */
[C---:B------:R-:W-:Y:S01]  /*10060*/  IADD3 R250, R243.reuse, 0x1000, RZ ;  /* 0x00001000f3fa7810 */ /* 0x040fe20007ffe0ff */
[----:B------:R-:W-:Y:S01]  /*10070*/  STL [R1+0x4c], R161 ;  /* 0x00004ca101007387 */ /* 0x000fe20000100800 */
[C---:B------:R-:W-:Y:S02]  /*10080*/  IADD3 R249, R243.reuse, 0x1800, RZ ;  /* 0x00001800f3f97810 */ /* 0x040fe40007ffe0ff */
[C---:B------:R-:W-:Y:S02]  /*10090*/  IADD3 R248, R243.reuse, 0x2000, RZ ;  /* 0x00002000f3f87810 */ /* 0x040fe40007ffe0ff */
[----:B------:R-:W-:Y:S01]  /*100a0*/  IADD3 R247, R243, 0x2800, RZ ;  /* 0x00002800f3f77810 */ /* 0x000fe20007ffe0ff */
[----:B------:R3:W-:Y:S01]  /*100b0*/  LDGSTS.E.BYPASS.LTC128B.128 [R158+0x2100], [R44.64], !P2 ;  /* 0x021000002c9e7fae */ /* 0x0007e2000d101d62 */
[----:B------:R-:W-:Y:S02]  /*100c0*/  ISETP.LT.OR P2, PT, R97, 0x11, P1 ;  /* 0x000000116100780c */ /* 0x000fe40000f41670 */
[----:B------:R-:W-:-:S02]  /*100d0*/  IADD3 R246, R243, 0x3000, RZ ;  /* 0x00003000f3f67810 */ /* 0x000fc40007ffe0ff */
[----:B------:R-:W-:Y:S01]  /*100e0*/  IADD3 R245, R243, 0x3800, RZ ;  /* 0x00003800f3f57810 */ /* 0x000fe20007ffe0ff */
[----:B-1----:R-:W-:Y:S08]  /*100f0*/  HMMA.16816.F32 R116, R8, R40, RZ ;  /* 0x000000280874723c */ /* 0x002ff000000018ff */
[----:B------:R1:W-:Y:S01]  /*10100*/  LDGSTS.E.BYPASS.LTC128B.128 [R158+0x900], [R50.64], !P2 ;  /* 0x00900000329e7fae */ /* 0x0003e2000d101d62 */
[C---:B------:R-:W-:Y:S01]  /*10110*/  ISETP.LT.OR P2, PT, R97.reuse, 0x11, P0 ;  /* 0x000000116100780c */ /* 0x040fe20000741670 */
[C---:B--2---:R-:W-:Y:S08]  /*10120*/  HMMA.16816.F32 R76, R12.reuse, R36, RZ ;  /* 0x000000240c4c723c */ /* 0x044ff000000018ff */
[----:B------:R-:W-:Y:S04]  /*10130*/  HMMA.16816.F32 R84, R12, R40, RZ ;  /* 0x000000280c54723c */ /* 0x000fe800000018ff */
[----:B------:R2:W-:Y:S01]  /*10140*/  LDGSTS.E.BYPASS.LTC128B.128 [R158+0x2900], [R18.64], !P2 ;  /* 0x02900000129e7fae */ /* 0x0005e2000d101d62 */
[----:B------:R-:W-:-:S03]  /*10150*/  ISETP.LT.OR P2, PT, R97, 0x21, P1 ;  /* 0x000000216100780c */ /* 0x000fc60000f41670 */
[C---:B------:R-:W-:Y:S10]  /*10160*/  HMMA.16816.F32 R72, R12.reuse, R32, RZ ;  /* 0x000000200c48723c */ /* 0x040ff400000018ff */
[----:B------:R1:W-:Y:S01]  /*10170*/  LDGSTS.E.BYPASS.LTC128B.128 [R158+0x1100], [R48.64], !P2 ;  /* 0x01100000309e7fae */ /* 0x0003e2000d101d62 */
[C---:B------:R-:W-:Y:S01]  /*10180*/  ISETP.LT.OR P2, PT, R97.reuse, 0x31, P1 ;  /* 0x000000316100780c */ /* 0x040fe20000f41670 */
[----:B------:R-:W-:Y:S01]  /*10190*/  HMMA.16816.F32 R80, R12, R42, RZ ;  /* 0x0000002a0c50723c */ /* 0x000fe200000018ff */
[----:B------:R-:W-:Y:S01]  /*101a0*/  ISETP.LT.OR P1, PT, R97, 0x31, P0 ;  /* 0x000000316100780c */ /* 0x000fe20000721670 */
[----:B------:R2:W-:Y:S01]  /*101b0*/  LDGSTS.E.BYPASS.LTC128B.128 [R158+0x3100], [R16.64], !P3 ;  /* 0x03100000109e7fae */ /* 0x0005e2000d901d62 */
[----:B------:R-:W-:-:S04]  /*101c0*/  LOP3.LUT P0, RZ, R96, 0x4, RZ, 0xc0, !PT ;  /* 0x0000000460ff7812 */ /* 0x000fc8000780c0ff */
[----:B------:R-:W-:Y:S01]  /*101d0*/  SEL R0, R0, 0xffffffc0, !P0 ;  /* 0xffffffc000007807 */ /* 0x000fe20004000000 */
[----:B------:R-:W-:Y:S01]  /*101e0*/  HMMA.16816.F32 R88, R12, R38, RZ ;  /* 0x000000260c58723c */ /* 0x000fe200000018ff */
[----:B------:R-:W-:Y:S02]  /*101f0*/  PLOP3.LUT P0, PT, PT, PT, UP0, 0x40, 0x0 ;  /* 0x000000000000781c */ /* 0x000fe40003f0e808 */
[----:B------:R-:W-:Y:S01]  /*10200*/  IADD3 R237, R0, R243, RZ ;  /* 0x000000f300ed7210 */ /* 0x000fe20007ffe0ff */
[----:B------:R-:W-:Y:S01]  /*10210*/  IMAD.IADD R238, R232, 0x1, R0 ;  /* 0x00000001e8ee7824 */ /* 0x000fe200078e0200 */
[----:B------:R3:W-:Y:S03]  /*10220*/  LDGSTS.E.BYPASS.LTC128B.128 [R158+0x1900], [R46.64], !P2 ;  /* 0x019000002e9e7fae */ /* 0x0007e6000d101d62 */
[C---:B------:R-:W-:Y:S01]  /*10230*/  HMMA.16816.F32 R120, R8.reuse, R42, RZ ;  /* 0x0000002a0878723c */ /* 0x040fe200000018ff */
[----:B------:R1:W-:Y:S04]  /*10240*/  LDGSTS.E.BYPASS.LTC128B.128 [R158+0x3900], [R6.64], !P1 ;  /* 0x03900000069e7fae */ /* 0x0003e8000c901d62 */
[----:B------:R-:W0:Y:S03]  /*10250*/  LDGDEPBAR ;  /* 0x00000000000079af */ /* 0x000e260000000000 */
[C---:B------:R-:W-:Y:S01]  /*10260*/  HMMA.16816.F32 R112, R8.reuse, R36, RZ ;  /* 0x000000240870723c */ /* 0x040fe200000018ff */
[----:B--2---:R-:W-:Y:S07]  /*10270*/  LDSM.16.M88.4 R16, [R240+0x8100] ;  /* 0x00810000f010783b */ /* 0x004fee0000000200 */
[----:B------:R-:W-:Y:S08]  /*10280*/  HMMA.16816.F32 R108, R8, R38, RZ ;  /* 0x00000026086c723c */ /* 0x000ff000000018ff */
[C---:B-----5:R-:W-:Y:S01]  /*10290*/  HMMA.16816.F32 R52, R12.reuse, R28, RZ ;  /* 0x0000001c0c34723c */ /* 0x060fe200000018ff */
[----:B---3--:R-:W2:Y:S07]  /*102a0*/  LDSM.16.M88.4 R44, [R238+0x4100] ;  /* 0x00410000ee2c783b */ /* 0x008eae0000000200 */
[C---:B------:R-:W-:Y:S08]  /*102b0*/  HMMA.16816.F32 R100, R12.reuse, R34, RZ ;  /* 0x000000220c64723c */ /* 0x040ff000000018ff */
[----:B------:R-:W-:Y:S01]  /*102c0*/  HMMA.16816.F32 R92, R12, R30, RZ ;  /* 0x0000001e0c5c723c */ /* 0x000fe200000018ff */
[----:B------:R-:W3:Y:S07]  /*102d0*/  LDSM.16.M88.4 R12, [R240+0xa100] ;  /* 0x00a10000f00c783b */ /* 0x000eee0000000200 */
[C---:B------:R-:W-:Y:S08]  /*102e0*/  HMMA.16816.F32 R104, R8.reuse, R32, RZ ;  /* 0x000000200868723c */ /* 0x040ff000000018ff */
[C---:B------:R-:W-:Y:S01]  /*102f0*/  HMMA.16816.F32 R40, R8.reuse, R34, RZ ;  /* 0x000000220828723c */ /* 0x040fe200000018ff */
[----:B------:R-:W-:Y:S07]  /*10300*/  LDSM.16.M88.4 R32, [R238+0x4900] ;  /* 0x00490000ee20783b */ /* 0x000fee0000000200 */
[C---:B------:R-:W-:Y:S08]  /*10310*/  HMMA.16816.F32 R36, R8.reuse, R28, RZ ;  /* 0x0000001c0824723c */ /* 0x040ff000000018ff */
[----:B------:R-:W-:Y:S01]  /*10320*/  HMMA.16816.F32 R8, R8, R30, RZ ;  /* 0x0000001e0808723c */ /* 0x000fe200000018ff */
[----:B------:R-:W5:Y:S07]  /*10330*/  LDSM.16.M88.4 R28, [R238+0x5100] ;  /* 0x00510000ee1c783b */ /* 0x000f6e0000000200 */
[----:B-1----:R-:W-:Y:S08]  /*10340*/  HMMA.16816.F32 R48, R24, R68, R116 ;  /* 0x000000441830723c */ /* 0x002ff00000001874 */
[C---:B----4-:R-:W-:Y:S08]  /*10350*/  HMMA.16816.F32 R124, R20.reuse, R64, R76 ;  /* 0x00000040147c723c */ /* 0x050ff0000000184c */
[C---:B------:R-:W-:Y:S08]  /*10360*/  HMMA.16816.F32 R76, R20.reuse, R60, R72 ;  /* 0x0000003c144c723c */ /* 0x040ff00000001848 */
[C---:B------:R-:W-:Y:S08]  /*10370*/  HMMA.16816.F32 R84, R20.reuse, R68, R84 ;  /* 0x000000441454723c */ /* 0x040ff00000001854 */
[C---:B------:R-:W-:Y:S08]  /*10380*/  HMMA.16816.F32 R72, R20.reuse, R56, R52 ;  /* 0x000000381448723c */ /* 0x040ff00000001834 */
[C---:B------:R-:W-:Y:S08]  /*10390*/  HMMA.16816.F32 R96, R20.reuse, R70, R80 ;  /* 0x000000461460723c */ /* 0x040ff00000001850 */
[C---:B------:R-:W-:Y:S01]  /*103a0*/  HMMA.16816.F32 R144, R20.reuse, R66, R88 ;  /* 0x000000421490723c */ /* 0x040fe20000001858 */
[----:B------:R-:W-:Y:S07]  /*103b0*/  LDSM.16.M88.4 R88, [R237+0x1000] ;  /* 0x00100000ed58783b */ /* 0x000fee0000000200 */
[C---:B------:R-:W-:Y:S08]  /*103c0*/  HMMA.16816.F32 R148, R20.reuse, R62, R100 ;  /* 0x0000003e1494723c */ /* 0x040ff00000001864 */
[----:B------:R-:W-:Y:S01]  /*103d0*/  HMMA.16816.F32 R140, R20, R58, R92 ;  /* 0x0000003a148c723c */ /* 0x000fe2000000185c */
[----:B------:R-:W1:Y:S07]  /*103e0*/  LDSM.16.M88.4 R20, [R238+0x5900] ;  /* 0x00590000ee14783b */ /* 0x000e6e0000000200 */
[C---:B------:R-:W-:Y:S08]  /*103f0*/  HMMA.16816.F32 R136, R24.reuse, R60, R104 ;  /* 0x0000003c1888723c */ /* 0x040ff00000001868 */
[C---:B------:R-:W-:Y:S01]  /*10400*/  HMMA.16816.F32 R128, R24.reuse, R64, R112 ;  /* 0x000000401880723c */ /* 0x040fe20000001870 */
[----:B------:R-:W-:Y:S07]  /*10410*/  LDSM.16.M88.4 R112, [R237+0x1800] ;  /* 0x00180000ed70783b */ /* 0x000fee0000000200 */
[C---:B------:R-:W-:Y:S01]  /*10420*/  HMMA.16816.F32 R116, R24.reuse, R56, R36 ;  /* 0x000000381874723c */ /* 0x040fe20000001824 */
[----:B------:R-:W-:Y:S07]  /*10430*/  LDSM.16.M88.4 R36, [R239+0xc100] ;  /* 0x00c10000ef24783b */ /* 0x000fee0000000200 */
[C---:B------:R-:W-:Y:S08]  /*10440*/  HMMA.16816.F32 R104, R24.reuse, R70, R120 ;  /* 0x000000461868723c */ /* 0x040ff00000001878 */
[C---:B------:R-:W-:Y:S01]  /*10450*/  HMMA.16816.F32 R108, R24.reuse, R66, R108 ;  /* 0x00000042186c723c */ /* 0x040fe2000000186c */
[----:B------:R-:W-:Y:S07]  /*10460*/  LDSM.16.M88.4 R64, [R232+0x6100] ;  /* 0x00610000e840783b */ /* 0x000fee0000000200 */
[C---:B------:R-:W-:Y:S01]  /*10470*/  HMMA.16816.F32 R100, R24.reuse, R62, R40 ;  /* 0x0000003e1864723c */ /* 0x040fe20000001828 */
[----:B------:R-:W-:Y:S07]  /*10480*/  LDSM.16.M88.4 R40, [R242+0x8100] ;  /* 0x00810000f228783b */ /* 0x000fee0000000200 */
[----:B------:R-:W-:Y:S01]  /*10490*/  HMMA.16816.F32 R52, R24, R58, R8 ;  /* 0x0000003a1834723c */ /* 0x000fe20000001808 */
[----:B------:R-:W4:Y:S04]  /*104a0*/  LDSM.16.M88.4 R24, [R237] ;  /* 0x00000000ed18783b */ /* 0x000f280000000200 */
[----:B------:R-:W4:Y:S03]  /*104b0*/  LDSM.16.M88.4 R8, [R242+0xa100] ;  /* 0x00a10000f208783b */ /* 0x000f260000000200 */
[-C--:B--2---:R-:W-:Y:S01]  /*104c0*/  HMMA.16816.F32 R48, R16, R44.reuse, R48 ;  /* 0x0000002c1030723c */ /* 0x084fe20000001830 */
[----:B------:R-:W2:Y:S07]  /*104d0*/  LDSM.16.M88.4 R56, [R237+0x800] ;  /* 0x00080000ed38783b */ /* 0x000eae0000000200 */
[C---:B---3--:R-:W-:Y:S08]  /*104e0*/  HMMA.16816.F32 R60, R12.reuse, R44, R84 ;  /* 0x0000002c0c3c723c */ /* 0x048ff00000001854 */
[C---:B-----5:R-:W-:Y:S08]  /*104f0*/  HMMA.16816.F32 R80, R12.reuse, R28, R76 ;  /* 0x0000001c0c50723c */ /* 0x060ff0000000184c */
[C---:B------:R-:W-:Y:S08]  /*10500*/  HMMA.16816.F32 R92, R12.reuse, R32, R124 ;  /* 0x000000200c5c723c */ /* 0x040ff0000000187c */
[C---:B-1----:R-:W-:Y:S08]  /*10510*/  HMMA.16816.F32 R72, R12.reuse, R20, R72 ;  /* 0x000000140c48723c */ /* 0x042ff00000001848 */
[C---:B------:R-:W-:Y:S08]  /*10520*/  HMMA.16816.F32 R96, R12.reuse, R46, R96 ;  /* 0x0000002e0c60723c */ /* 0x040ff00000001860 */
[C---:B------:R-:W-:Y:S08]  /*10530*/  HMMA.16816.F32 R84, R12.reuse, R34, R144 ;  /* 0x000000220c54723c */ /* 0x040ff00000001890 */
[C---:B------:R-:W-:Y:S08]  /*10540*/  HMMA.16816.F32 R76, R12.reuse, R30, R148 ;  /* 0x0000001e0c4c723c */ /* 0x040ff00000001894 */
[----:B------:R-:W-:Y:S08]  /*10550*/  HMMA.16816.F32 R68, R12, R22, R140 ;  /* 0x000000160c44723c */ /* 0x000ff0000000188c */
[----:B----4-:R-:W-:Y:S08]  /*10560*/  HMMA.16816.F32 R12, R40, R24, R48 ;  /* 0x00000018280c723c */ /* 0x010ff00000001830 */
[C---:B------:R-:W-:Y:S08]  /*10570*/  HMMA.16816.F32 R44, R16.reuse, R46, R104 ;  /* 0x0000002e102c723c */ /* 0x040ff00000001868 */
[C---:B------:R-:W-:Y:S08]  /*10580*/  HMMA.16816.F32 R120, R16.reuse, R20, R116 ;  /* 0x000000141078723c */ /* 0x040ff00000001874 */
[C---:B------:R-:W-:Y:S08]  /*10590*/  HMMA.16816.F32 R104, R16.reuse, R32, R128 ;  /* 0x000000201068723c */ /* 0x040ff00000001880 */
[C---:B------:R-:W-:Y:S01]  /*105a0*/  HMMA.16816.F32 R108, R16.reuse, R34, R108 ;  /* 0x00000022106c723c */ /* 0x040fe2000000186c */
[----:B------:R-:W1:Y:S07]  /*105b0*/  LDSM.16.M88.4 R32, [R239+0xe100] ;  /* 0x00e10000ef20783b */ /* 0x000e6e0000000200 */
[C---:B------:R-:W-:Y:S08]  /*105c0*/  HMMA.16816.F32 R136, R16.reuse, R28, R136 ;  /* 0x0000001c1088723c */ /* 0x040ff00000001888 */
[C---:B------:R-:W-:Y:S01]  /*105d0*/  HMMA.16816.F32 R100, R16.reuse, R30, R100 ;  /* 0x0000001e1064723c */ /* 0x040fe20000001864 */
[----:B------:R-:W-:Y:S07]  /*105e0*/  LDSM.16.M88.4 R28, [R241+0xc100] ;  /* 0x00c10000f11c783b */ /* 0x000fee0000000200 */
[----:B------:R-:W-:Y:S01]  /*105f0*/  HMMA.16816.F32 R116, R16, R22, R52 ;  /* 0x000000161074723c */ /* 0x000fe20000001834 */
[----:B------:R-:W-:Y:S04]  /*10600*/  LDSM.16.M88.4 R52, [R238+0x6100] ;  /* 0x00610000ee34783b */ /* 0x000fe80000000200 */
[----:B------:R-:W-:Y:S03]  /*10610*/  LDSM.16.M88.4 R20, [R240+0xc100] ;  /* 0x00c10000f014783b */ /* 0x000fe60000000200 */
[----:B------:R-:W-:Y:S01]  /*10620*/  HMMA.16816.F32 R16, R8, R24, R60 ;  /* 0x000000180810723c */ /* 0x000fe2000000183c */
[----:B------:R-:W3:Y:S07]  /*10630*/  LDSM.16.M88.4 R60, [R243+0x2000] ;  /* 0x00200000f33c783b */ /* 0x000eee0000000200 */
[----:B------:R-:W-:Y:S08]  /*10640*/  HMMA.16816.F32 R12, R36, R64, R12 ;  /* 0x00000040240c723c */ /* 0x000ff0000000180c */
[C---:B------:R-:W-:Y:S08]  /*10650*/  HMMA.16816.F32 R148, R8.reuse, R114, R68 ;  /* 0x000000720894723c */ /* 0x040ff00000001844 */
[-C--:B------:R-:W-:Y:S08]  /*10660*/  HMMA.16816.F32 R96, R8, R26.reuse, R96 ;  /* 0x0000001a0860723c */ /* 0x080ff00000001860 */
[----:B------:R-:W-:Y:S01]  /*10670*/  HMMA.16816.F32 R68, R40, R26, R44 ;  /* 0x0000001a2844723c */ /* 0x000fe2000000182c */
[----:B------:R-:W4:Y:S04]  /*10680*/  LDSM.16.M88.4 R24, [R241+0xe100] ;  /* 0x00e10000f118783b */ /* 0x000f280000000200 */
[----:B------:R-:W-:Y:S03]  /*10690*/  LDSM.16.M88.4 R44, [R237+0x2000] ;  /* 0x00200000ed2c783b */ /* 0x000fe60000000200 */
[C---:B--2---:R-:W-:Y:S08]  /*106a0*/  HMMA.16816.F32 R92, R8.reuse, R56, R92 ;  /* 0x00000038085c723c */ /* 0x044ff0000000185c */
[C---:B------:R-:W-:Y:S08]  /*106b0*/  HMMA.16816.F32 R124, R8.reuse, R58, R84 ;  /* 0x0000003a087c723c */ /* 0x040ff00000001854 */
[C---:B------:R-:W-:Y:S08]  /*106c0*/  HMMA.16816.F32 R128, R8.reuse, R88, R80 ;  /* 0x000000580880723c */ /* 0x040ff00000001850 */
[C---:B------:R-:W-:Y:S08]  /*106d0*/  HMMA.16816.F32 R140, R8.reuse, R90, R76 ;  /* 0x0000005a088c723c */ /* 0x040ff0000000184c */
[----:B------:R-:W-:Y:S08]  /*106e0*/  HMMA.16816.F32 R144, R8, R112, R72 ;  /* 0x000000700890723c */ /* 0x000ff00000001848 */
[----:B-1----:R-:W-:Y:S01]  /*106f0*/  HMMA.16816.F32 R8, R32, R64, R16 ;  /* 0x000000402008723c */ /* 0x002fe20000001810 */
[----:B------:R-:W1:Y:S07]  /*10700*/  LDSM.16.M88.4 R16, [R240+0xe100] ;  /* 0x00e10000f010783b */ /* 0x000e6e0000000200 */
[----:B---3--:R-:W-:Y:S01]  /*10710*/  HMMA.16816.F32 R48, R28, R60, R12 ;  /* 0x0000003c1c30723c */ /* 0x008fe2000000180c */
[----:B------:R-:W2:Y:S07]  /*10720*/  LDSM.16.M88.4 R12, [R242+0xc100] ;  /* 0x00c10000f20c783b */ /* 0x000eae0000000200 */
[C---:B------:R-:W-:Y:S08]  /*10730*/  HMMA.16816.F32 R104, R40.reuse, R56, R104 ;  /* 0x000000382868723c */ /* 0x040ff00000001868 */
[----:B------:R-:W-:Y:S08]  /*10740*/  HMMA.16816.F32 R108, R40, R58, R108 ;  /* 0x0000003a286c723c */ /* 0x000ff0000000186c */
[----:B----4-:R-:W-:Y:S01]  /*10750*/  HMMA.16816.F32 R56, R24, R60, R8 ;  /* 0x0000003c1838723c */ /* 0x010fe20000001808 */
        /* <DEDUP_REMOVED lines=170> */
[----:B------:R-:W-:Y:S02]  /*11200*/  FMUL.FTZ R26, R26, c[0x0][0x320] ;  /* 0x0000c8001a1a7a20 */ /* 0x000fe40000410000 */
        /* <DEDUP_REMOVED lines=37> */
[----:B------:R5:W1:Y:S02]  /*11460*/  MUFU.TANH R48, R0 ;  /* 0x0000000000307308 */ /* 0x000a640000002400 */
[----:B-----5:R-:W-:-:S06]  /*11470*/  FMUL.FTZ R0, R75, c[0x0][0x320] ;  /* 0x0000c8004b007a20 */ /* 0x020fcc0000410000 */
[----:B------:R5:W1:Y:S02]  /*11480*/  MUFU.TANH R34, R0 ;  /* 0x0000000000227308 */ /* 0x000a640000002400 */
[----:B-----5:R-:W-:-:S06]  /*11490*/  FMUL.FTZ R0, R59, c[0x0][0x320] ;  /* 0x0000c8003b007a20 */ /* 0x020fcc0000410000 */
[----:B------:R5:W1:Y:S02]  /*114a0*/  MUFU.TANH R190, R0 ;  /* 0x0000000000be7308 */ /* 0x000a640000002400 */
[----:B-----5:R-:W-:Y:S01]  /*114b0*/  LOP3.LUT R0, R5, R2, RZ, 0xfc, !PT ;  /* 0x0000000205007212 */ /* 0x020fe200078efcff */
[----:B------:R-:W-:Y:S06]  /*114c0*/  BAR.SYNC.DEFER_BLOCKING 0x0 ;  /* 0x0000000000007b1d */ /* 0x000fec0000010000 */
[----:B------:R-:W-:Y:S05]  /*114d0*/  @P0 BRA `(.L_x_904) ;  /* 0x0000049000000947 */ /* 0x000fea0003800000 */
[----:B-1234-:R-:W-:Y:S01]  /*114e0*/  IMAD.U32 R2, RZ, RZ, UR7 ;  /* 0x00000007ff027e24 */ /* 0x01efe2000f8e00ff */
        /* <DEDUP_REMOVED lines=16> */
[----:B------:R-:W-:Y:S01]  /*115f0*/  IMAD R10, R2, c[0x0][0x2b8], R5 ;  /* 0x0000ae00020a7a24 */ /* 0x000fe200078e0205 */
[----:B------:R-:W-:Y:S02]  /*11600*/  IADD3 R22, -R25, 0x10, RZ ;  /* 0x0000001019167810 */ /* 0x000fe40007ffe1ff */
[----:B------:R-:W-:Y:S02]  /*11610*/  LOP3.LUT R11, R11, 0xf, RZ, 0xc0, !PT ;  /* 0x0000000f0b0b7812 */ /* 0x000fe400078ec0ff */
[----:B------:R-:W-:Y:S01]  /*11620*/  SHF.R.S32.HI R2, RZ, 0x1f, R10 ;  /* 0x0000001fff027819 */ /* 0x000fe2000001140a */
[----:B------:R-:W-:Y:S01]  /*11630*/  STL [R1+0x34], R10 ;  /* 0x0000340a01007387 */ /* 0x000fe20000100800 */
[----:B------:R-:W-:-:S03]  /*11640*/  LOP3.LUT R22, R22, 0xf, RZ, 0xc0, !PT ;  /* 0x0000000f16167812 */ /* 0x000fc600078ec0ff */
        /* <DEDUP_REMOVED lines=50> */
.L_x_904:
[----:B-1234-:R-:W-:Y:S01]  /*11970*/  LOP3.LUT R2, R156, 0xffffffe0, RZ, 0xc0, !PT ;  /* 0xffffffe09c027812 */ /* 0x01efe200078ec0ff */
[----:B------:R-:W-:Y:S01]  /*11980*/  IMAD.U32 R6, RZ, RZ, UR6 ;  /* 0x00000006ff067e24 */ /* 0x000fe2000f8e00ff */
[----:B------:R-:W-:Y:S03]  /*11990*/  STL [R1+0x90], R251 ;  /* 0x000090fb01007387 */ /* 0x000fe60000100800 */
[----:B------:R-:W-:Y:S01]  /*119a0*/  IMAD.IADD R2, R159, 0x1, -R2 ;  /* 0x000000019f027824 */ /* 0x000fe200078e0a02 */
[----:B------:R-:W-:Y:S04]  /*119b0*/  STL [R1+0x8c], R250 ;  /* 0x00008cfa01007387 */ /* 0x000fe80000100800 */
[----:B------:R-:W-:Y:S01]  /*119c0*/  SHF.R.S32.HI R5, RZ, 0x1f, R2 ;  /* 0x0000001fff057819 */ /* 0x000fe20000011402 */
[----:B------:R-:W-:Y:S03]  /*119d0*/  STL [R1+0x88], R249 ;  /* 0x000088f901007387 */ /* 0x000fe60000100800 */
[----:B------:R-:W-:Y:S01]  /*119e0*/  LEA.HI R5, R5, R2, RZ, 0x2 ;  /* 0x0000000205057211 */ /* 0x000fe200078f10ff */
[----:B------:R-:W-:Y:S03]  /*119f0*/  STL [R1+0x84], R248 ;  /* 0x000084f801007387 */ /* 0x000fe60000100800 */
[----:B------:R-:W-:Y:S01]  /*11a00*/  LOP3.LUT R5, R5, 0x7ffffffc, RZ, 0xc0, !PT ;  /* 0x7ffffffc05057812 */ /* 0x000fe200078ec0ff */
[----:B------:R1:W-:Y:S03]  /*11a10*/  STL [R1+0x80], R247 ;  /* 0x000080f701007387 */ /* 0x0003e60000100800 */
[----:B------:R-:W-:Y:S01]  /*11a20*/  IADD3 R2, R2, -R5, RZ ;  /* 0x8000000502027210 */ /* 0x000fe20007ffe0ff */
[----:B------:R2:W-:Y:S04]  /*11a30*/  STL [R1+0x7c], R246 ;  /* 0x00007cf601007387 */ /* 0x0005e80000100800 */
[----:B------:R-:W-:Y:S01]  /*11a40*/  IMAD R2, R2, -0x2, R6 ;  /* 0xfffffffe02027824 */ /* 0x000fe200078e0206 */
[----:B------:R3:W-:Y:S04]  /*11a50*/  STL [R1+0x78], R245 ;  /* 0x000078f501007387 */ /* 0x0007e80000100800 */
        /* <DEDUP_REMOVED lines=26> */
[----:B------:R-:W-:Y:S02]  /*11c00*/  ISETP.GT.AND P3, PT, R2, 0x11, PT ;  /* 0x000000110200780c */ /* 0x000fe40003f64270 */
[----:B------:R-:W-:Y:S01]  /*11c10*/  FSEL R16, R98, -INF , P1 ;  /* 0xff80000062107808 */ /* 0x000fe20000800000 */
[----:B------:R-:W-:Y:S01]  /*11c20*/  STL [R1+0x50], R132 ;  /* 0x0000508401007387 */ /* 0x000fe20000100800 */
[----:B------:R-:W-:-:S02]  /*11c30*/  FMNMX.FTZ R5, R9, R5, !PT ;  /* 0x0000000509057209 */ /* 0x000fc40007810000 */
[----:B------:R-:W-:Y:S01]  /*11c40*/  FSEL R15, R106, -INF , P0 ;  /* 0xff8000006a0f7808 */ /* 0x000fe20000000000 */
[----:B------:R-:W-:Y:S01]  /*11c50*/  IMAD.SHL.U32 R233, R0, 0x2, RZ ;  /* 0x0000000200e97824 */ /* 0x000fe200078e00ff */
[----:B------:R-:W-:Y:S01]  /*11c60*/  FSEL R123, R111, -INF , P0 ;  /* 0xff8000006f7b7808 */ /* 0x000fe20000000000 */
[----:B------:R-:W0:Y:S01]  /*11c70*/  LDGDEPBAR ;  /* 0x00000000000079af */ /* 0x000e220000000000 */
[----:B------:R-:W-:Y:S02]  /*11c80*/  FSEL R103, R113, -INF , P0 ;  /* 0xff80000071677808 */ /* 0x000fe40000000000 */
[----:B------:R-:W-:Y:S02]  /*11c90*/  ISETP.GT.AND P0, PT, R2, 0x18, PT ;  /* 0x000000180200780c */ /* 0x000fe40003f04270 */
[----:B------:R-:W-:Y:S02]  /*11ca0*/  FSEL R17, R97, -INF , P3 ;  /* 0xff80000061117808 */ /* 0x000fe40001800000 */
[----:B------:R-:W-:-:S02]  /*11cb0*/  FMNMX.FTZ R5, R16, R5, !PT ;  /* 0x0000000510057209 */ /* 0x000fc40007810000 */
[----:B------:R-:W-:Y:S02]  /*11cc0*/  FSEL R14, R108, -INF , P2 ;  /* 0xff8000006c0e7808 */ /* 0x000fe40001000000 */
[----:B------:R-:W-:Y:S02]  /*11cd0*/  FSEL R122, R112, -INF , P2 ;  /* 0xff800000707a7808 */ /* 0x000fe40001000000 */
[----:B------:R-:W-:Y:S02]  /*11ce0*/  FSEL R102, R115, -INF , P2 ;  /* 0xff80000073667808 */ /* 0x000fe40001000000 */
[----:B------:R-:W-:Y:S02]  /*11cf0*/  FSEL R21, R93, -INF , P3 ;  /* 0xff8000005d157808 */ /* 0x000fe40001800000 */
[----:B------:R-:W-:Y:S02]  /*11d00*/  FSEL R125, R99, -INF , P3 ;  /* 0xff800000637d7808 */ /* 0x000fe40001800000 */
[----:B------:R-:W-:-:S02]  /*11d10*/  FSEL R20, R95, -INF , P1 ;  /* 0xff8000005f147808 */ /* 0x000fc40000800000 */
[----:B------:R-:W-:Y:S01]  /*11d20*/  FSEL R124, R104, -INF , P1 ;  /* 0xff800000687c7808 */ /* 0x000fe20000800000 */
[----:B------:R-:W-:Y:S01]  /*11d30*/  IMAD R234, R4, 0x2, R233 ;  /* 0x0000000204ea7824 */ /* 0x000fe200078e02e9 */
[----:B------:R-:W-:Y:S01]  /*11d40*/  ISETP.GT.AND P2, PT, R2, 0x19, PT ;  /* 0x000000190200780c */ /* 0x000fe20003f44270 */
[----:B------:R-:W-:Y:S01]  /*11d50*/  LDSM.16.MT88.4 R40, [R233+0x100] ;  /* 0x00010000e928783b */ /* 0x000fe20000004200 */
[----:B------:R-:W-:Y:S02]  /*11d60*/  FSEL R18, R90, -INF , P0 ;  /* 0xff8000005a127808 */ /* 0x000fe40000000000 */
[----:B------:R-:W-:Y:S02]  /*11d70*/  FMNMX.FTZ R5, R17, R5, !PT ;  /* 0x0000000511057209 */ /* 0x000fe40007810000 */
[----:B------:R-:W-:Y:S02]  /*11d80*/  FSEL R113, R105, -INF , P3 ;  /* 0xff80000069717808 */ /* 0x000fe40001800000 */
[----:B------:R-:W-:-:S02]  /*11d90*/  FSEL R112, R107, -INF , P1 ;  /* 0xff8000006b707808 */ /* 0x000fc40000800000 */
[----:B------:R-:W-:Y:S02]  /*11da0*/  FSEL R22, R86, -INF , P0 ;  /* 0xff80000056167808 */ /* 0x000fe40000000000 */
[----:B------:R-:W-:Y:S02]  /*11db0*/  FSEL R126, R92, -INF , P0 ;  /* 0xff8000005c7e7808 */ /* 0x000fe40000000000 */
[----:B------:R-:W-:Y:S01]  /*11dc0*/  FSEL R115, R94, -INF , P0 ;  /* 0xff8000005e737808 */ /* 0x000fe20000000000 */
[----:B------:R-:W-:Y:S01]  /*11dd0*/  IMAD R235, R3, 0x2, R234 ;  /* 0x0000000203eb7824 */ /* 0x000fe200078e02ea */
[----:B------:R-:W-:Y:S01]  /*11de0*/  ISETP.GT.AND P3, PT, R2, 0x20, PT ;  /* 0x000000200200780c */ /* 0x000fe20003f64270 */
[----:B------:R-:W-:Y:S01]  /*11df0*/  LDSM.16.MT88.4 R44, [R234+0x100] ;  /* 0x00010000ea2c783b */ /* 0x000fe20000004200 */
[----:B------:R-:W-:Y:S02]  /*11e00*/  FSEL R19, R89, -INF , P2 ;  /* 0xff80000059137808 */ /* 0x000fe40001000000 */
[----:B------:R-:W-:Y:S01]  /*11e10*/  FMNMX.FTZ R5, R18, R5, !PT ;  /* 0x0000000512057209 */ /* 0x000fe20007810000 */
[----:B------:R-:W-:Y:S01]  /*11e20*/  LDSM.16.MT88.4 R92, [R233+0x2100] ;  /* 0x00210000e95c783b */ /* 0x000fe20000004200 */
[----:B------:R-:W-:-:S02]  /*11e30*/  ISETP.GT.AND P1, PT, R2, 0x21, PT ;  /* 0x000000210200780c */ /* 0x000fc40003f24270 */
[----:B------:R-:W-:Y:S01]  /*11e40*/  FSEL R175, R78, -INF , P3 ;  /* 0xff8000004eaf7808 */ /* 0x000fe20001800000 */
[----:B------:R-:W-:Y:S01]  /*11e50*/  LDSM.16.MT88.4 R108, [R235+0x2100] ;  /* 0x00210000eb6c783b */ /* 0x000fe20000004200 */
[----:B------:R-:W-:Y:S02]  /*11e60*/  FMNMX.FTZ R5, R19, R5, !PT ;  /* 0x0000000513057209 */ /* 0x000fe40007810000 */
[----:B------:R-:W-:Y:S01]  /*11e70*/  ISETP.GT.AND P0, PT, R2, 0x28, PT ;  /* 0x000000280200780c */ /* 0x000fe20003f04270 */
[----:B------:R-:W-:Y:S01]  /*11e80*/  LDSM.16.MT88.4 R60, [R235+0x900] ;  /* 0x00090000eb3c783b */ /* 0x000fe20000004200 */
[----:B------:R-:W-:Y:S02]  /*11e90*/  FSEL R172, R77, -INF , P1 ;  /* 0xff8000004dac7808 */ /* 0x000fe40000800000 */
[----:B------:R-:W-:Y:S01]  /*11ea0*/  FMNMX.FTZ R5, R175, R5, !PT ;  /* 0x00000005af057209 */ /* 0x000fe20007810000 */
[----:B------:R-:W-:Y:S01]  /*11eb0*/  LDSM.16.MT88.4 R52, [R234+0x900] ;  /* 0x00090000ea34783b */ /* 0x000fe20000004200 */
[----:B------:R-:W-:-:S02]  /*11ec0*/  FSEL R182, R49, -INF , P1 ;  /* 0xff80000031b67808 */ /* 0x000fc40000800000 */
[----:B------:R-:W-:Y:S02]  /*11ed0*/  FSEL R170, R79, -INF , P1 ;  /* 0xff8000004faa7808 */ /* 0x000fe40000800000 */
[----:B------:R-:W-:Y:S02]  /*11ee0*/  FSEL R168, R88, -INF , P1 ;  /* 0xff80000058a87808 */ /* 0x000fe40000800000 */
[----:B------:R-:W-:Y:S02]  /*11ef0*/  FSEL R174, R72, -INF , P0 ;  /* 0xff80000048ae7808 */ /* 0x000fe40000000000 */
[----:B------:R-:W-:Y:S02]  /*11f00*/  ISETP.GT.AND P1, PT, R2, 0x29, PT ;  /* 0x000000290200780c */ /* 0x000fe40003f24270 */
[----:B------:R-:W-:Y:S02]  /*11f10*/  FMNMX.FTZ R5, R172, R5, !PT ;  /* 0x00000005ac057209 */ /* 0x000fe40007810000 */
[----:B------:R-:W-:-:S02]  /*11f20*/  FSEL R183, R76, -INF , P3 ;  /* 0xff8000004cb77808 */ /* 0x000fc40001800000 */
[----:B------:R-:W-:Y:S02]  /*11f30*/  FSEL R171, R84, -INF , P3 ;  /* 0xff80000054ab7808 */ /* 0x000fe40001800000 */
[----:B------:R-:W-:Y:S02]  /*11f40*/  FSEL R169, R87, -INF , P3 ;  /* 0xff80000057a97808 */ /* 0x000fe40001800000 */
[----:B------:R-:W-:Y:S02]  /*11f50*/  ISETP.GT.AND P3, PT, R2, 0x30, PT ;  /* 0x000000300200780c */ /* 0x000fe40003f64270 */
[----:B------:R-:W-:Y:S02]  /*11f60*/  FSEL R173, R73, -INF , P1 ;  /* 0xff80000049ad7808 */ /* 0x000fe40000800000 */
[----:B------:R-:W-:Y:S02]  /*11f70*/  FMNMX.FTZ R5, R174, R5, !PT ;  /* 0x00000005ae057209 */ /* 0x000fe40007810000 */
[----:B------:R-:W-:-:S02]  /*11f80*/  FSEL R23, R85, -INF , P2 ;  /* 0xff80000055177808 */ /* 0x000fc40001000000 */
[----:B------:R-:W-:Y:S02]  /*11f90*/  FSEL R127, R91, -INF , P2 ;  /* 0xff8000005b7f7808 */ /* 0x000fe40001000000 */
[----:B------:R-:W-:Y:S01]  /*11fa0*/  FSEL R114, R96, -INF , P2 ;  /* 0xff80000060727808 */ /* 0x000fe20001000000 */
[----:B------:R-:W-:Y:S01]  /*11fb0*/  LDSM.16.MT88.4 R88, [R235+0x100] ;  /* 0x00010000eb58783b */ /* 0x000fe20000004200 */
[----:B------:R-:W-:Y:S02]  /*11fc0*/  ISETP.GT.AND P2, PT, R2, 0x31, PT ;  /* 0x000000310200780c */ /* 0x000fe40003f44270 */
[----:B-1----:R-:W-:Y:S01]  /*11fd0*/  FSEL R247, R32, -INF , P3 ;  /* 0xff80000020f77808 */ /* 0x002fe20001800000 */
[----:B------:R-:W-:Y:S01]  /*11fe0*/  LDSM.16.MT88.4 R96, [R234+0x2100] ;  /* 0x00210000ea60783b */ /* 0x000fe20000004200 */
[----:B------:R-:W-:Y:S02]  /*11ff0*/  FMNMX.FTZ R5, R173, R5, !PT ;  /* 0x00000005ad057209 */ /* 0x000fe40007810000 */
[----:B------:R-:W-:-:S02]  /*12000*/  FSEL R180, R34, -INF , P1 ;  /* 0xff80000022b47808 */ /* 0x000fc40000800000 */
[----:B------:R-:W-:Y:S02]  /*12010*/  FSEL R135, R71, -INF , P1 ;  /* 0xff80000047877808 */ /* 0x000fe40000800000 */
[----:B------:R-:W-:Y:S02]  /*12020*/  FSEL R133, R69, -INF , P1 ;  /* 0xff80000045857808 */ /* 0x000fe40000800000 */
[----:B------:R-:W-:Y:S02]  /*12030*/  ISETP.GT.AND P1, PT, R2, 0x38, PT ;  /* 0x000000380200780c */ /* 0x000fe40003f24270 */
[----:B------:R-:W-:Y:S02]  /*12040*/  FSEL R12, R30, -INF , P3 ;  /* 0xff8000001e0c7808 */ /* 0x000fe40001800000 */
[----:B--2---:R-:W-:Y:S02]  /*12050*/  FSEL R246, R31, -INF , P2 ;  /* 0xff8000001ff67808 */ /* 0x004fe40001000000 */
[----:B------:R-:W-:Y:S01]  /*12060*/  FMNMX.FTZ R5, R247, R5, !PT ;  /* 0x00000005f7057209 */ /* 0x000fe20007810000 */
[----:B------:R-:W-:Y:S01]  /*12070*/  STL [R1+0x1c], R12 ;  /* 0x00001c0c01007387 */ /* 0x000fe20000100800 */
[----:B------:R-:W-:-:S02]  /*12080*/  FSEL R181, R74, -INF , P0 ;  /* 0xff8000004ab57808 */ /* 0x000fc40000000000 */
[----:B------:R-:W-:Y:S01]  /*12090*/  FSEL R136, R70, -INF , P0 ;  /* 0xff80000046887808 */ /* 0x000fe20000000000 */
[----:B------:R-:W-:Y:S01]  /*120a0*/  STL [R1+0x94], R247 ;  /* 0x000094f701007387 */ /* 0x000fe20000100800 */
[----:B------:R-:W-:Y:S02]  /*120b0*/  FSEL R134, R48, -INF , P0 ;  /* 0xff80000030867808 */ /* 0x000fe40000000000 */
[----:B------:R-:W-:Y:S01]  /*120c0*/  ISETP.GT.AND P0, PT, R2, 0x39, PT ;  /* 0x000000390200780c */ /* 0x000fe20003f04270 */
[----:B------:R-:W-:Y:S01]  /*120d0*/  STL [R1+0x98], R246 ;  /* 0x000098f601007387 */ /* 0x000fe20000100800 */
[----:B---3--:R-:W-:Y:S02]  /*120e0*/  FSEL R245, R27, -INF , P1 ;  /* 0xff8000001bf57808 */ /* 0x008fe40000800000 */
[----:B------:R-:W-:Y:S01]  /*120f0*/  FMNMX.FTZ R2, R246, R5, !PT ;  /* 0x00000005f6027209 */ /* 0x000fe20007810000 */
[----:B------:R-:W-:Y:S01]  /*12100*/  LDSM.16.MT88.4 R72, [R233+0x2900] ;  /* 0x00290000e948783b */ /* 0x000fe20000004200 */
[----:B------:R-:W-:-:S02]  /*12110*/  FSEL R204, R26, -INF , P0 ;  /* 0xff8000001acc7808 */ /* 0x000fc40000000000 */
[----:B------:R-:W-:Y:S01]  /*12120*/  FMNMX.FTZ R2, R245, R2, !PT ;  /* 0x00000002f5027209 */ /* 0x000fe20007810000 */
[----:B------:R1:W-:Y:S01]  /*12130*/  STL [R1+0x9c], R245 ;  /* 0x00009cf501007387 */ /* 0x0003e20000100800 */
[----:B------:R-:W-:Y:S02]  /*12140*/  FSEL R185, R33, -INF , P2 ;  /* 0xff80000021b97808 */ /* 0x000fe40001000000 */
[----:B------:R-:W-:Y:S01]  /*12150*/  FSEL R252, R58, -INF , P3 ;  /* 0xff8000003afc7808 */ /* 0x000fe20001800000 */
[----:B------:R-:W-:Y:S01]  /*12160*/  LDSM.16.MT88.4 R68, [R234+0x2900] ;  /* 0x00290000ea44783b */ /* 0x000fe20000004200 */
[----:B------:R-:W-:-:S03]  /*12170*/  FSEL R195, R56, -INF , P3 ;  /* 0xff80000038c37808 */ /* 0x000fc60001800000 */
[----:B-1----:R-:W2:Y:S01]  /*12180*/  LDL.LU R245, [R1+0x1c] ;  /* 0x00001c0001f57983 */ /* 0x002ea20000300800 */
[----:B------:R-:W-:Y:S02]  /*12190*/  FMNMX.FTZ R2, R204, R2, !PT ;  /* 0x00000002cc027209 */ /* 0x000fe40007810000 */
[----:B------:R-:W-:Y:S02]  /*121a0*/  FSEL R12, R28, -INF , P0 ;  /* 0xff8000001c0c7808 */ /* 0x000fe40000000000 */
[----:B------:R-:W-:Y:S01]  /*121b0*/  FSEL R193, R57, -INF , P2 ;  /* 0xff80000039c17808 */ /* 0x000fe20001000000 */
[----:B------:R-:W1:Y:S01]  /*121c0*/  SHFL.BFLY PT, R5, R2, 0x2, 0x1f ;  /* 0x0c401f0002057f89 */ /* 0x000e6200000e0000 */
[----:B------:R-:W-:Y:S02]  /*121d0*/  FSEL R191, R36, -INF , P1 ;  /* 0xff80000024bf7808 */ /* 0x000fe40000800000 */
[----:B------:R-:W-:Y:S01]  /*121e0*/  LEA R236, R3, R233, 0x1 ;  /* 0x000000e903ec7211 */ /* 0x000fe200078e08ff */
[----:B------:R-:W-:Y:S01]  /*121f0*/  LDSM.16.MT88.4 R56, [R233+0x900] ;  /* 0x00090000e938783b */ /* 0x000fe20000004200 */
[----:B------:R-:W-:-:S02]  /*12200*/  FSEL R194, R35, -INF , P0 ;  /* 0xff80000023c27808 */ /* 0x000fc40000000000 */
[----:B------:R-:W-:Y:S01]  /*12210*/  FSEL R190, R190, -INF , P2 ;  /* 0xff800000bebe7808 */ /* 0x000fe20001000000 */
[----:B------:R-:W-:Y:S01]  /*12220*/  LDSM.16.MT88.4 R104, [R236+0x2100] ;  /* 0x00210000ec68783b */ /* 0x000fe20000004200 */
[----:B------:R-:W-:Y:S02]  /*12230*/  FSEL R189, R189, -INF , P1 ;  /* 0xff800000bdbd7808 */ /* 0x000fe40000800000 */
[----:B------:R-:W-:Y:S01]  /*12240*/  FSEL R188, R188, -INF , P0 ;  /* 0xff800000bcbc7808 */ /* 0x000fe20000000000 */
[----:B------:R-:W-:Y:S04]  /*12250*/  LDSM.16.MT88.4 R84, [R236+0x100] ;  /* 0x00010000ec54783b */ /* 0x000fe80000004200 */
[----:B------:R-:W-:Y:S04]  /*12260*/  LDSM.16.MT88.4 R48, [R236+0x2900] ;  /* 0x00290000ec30783b */ /* 0x000fe80000004200 */
[----:B------:R-:W-:Y:S01]  /*12270*/  LDSM.16.MT88.4 R76, [R236+0x900] ;  /* 0x00090000ec4c783b */ /* 0x000fe20000004200 */
[----:B-1----:R-:W-:-:S05]  /*12280*/  FMNMX.FTZ R2, R2, R5, !PT ;  /* 0x0000000502027209 */ /* 0x002fca0007810000 */
[----:B------:R-:W1:Y:S02]  /*12290*/  SHFL.BFLY PT, R137, R2, 0x1, 0x1f ;  /* 0x0c201f0002897f89 */ /* 0x000e6400000e0000 */
[----:B-1----:R-:W-:Y:S02]  /*122a0*/  FMNMX.FTZ R137, R2, R137, !PT ;  /* 0x0000008902897209 */ /* 0x002fe40007810000 */
[----:B------:R-:W-:Y:S02]  /*122b0*/  FMNMX.FTZ R2, R10, R11, !PT ;  /* 0x0000000b0a027209 */ /* 0x000fe40007810000 */
[C---:B------:R-:W-:Y:S01]  /*122c0*/  FSETP.NEU.FTZ.AND P3, PT, R137.reuse, -INF , PT ;  /* 0xff8000008900780b */ /* 0x040fe20003f7d000 */
[----:B------:R-:W-:Y:S01]  /*122d0*/  FMUL.FTZ R13, R137, c[0x0][0x2d0] ;  /* 0x0000b400890d7a20 */ /* 0x000fe20000410000 */
[----:B------:R-:W-:Y:S01]  /*122e0*/  FMNMX.FTZ R2, R14, R2, !PT ;  /* 0x000000020e027209 */ /* 0x000fe20007810000 */
[----:B------:R1:W-:Y:S03]  /*122f0*/  STL [R1+0xa0], R137 ;  /* 0x0000a08901007387 */ /* 0x0003e60000100800 */
[----:B------:R-:W-:Y:S01]  /*12300*/  FMNMX.FTZ R2, R15, R2, !PT ;  /* 0x000000020f027209 */ /* 0x000fe20007810000 */
[----:B------:R-:W-:Y:S01]  /*12310*/  STL [R1+0x14], R12 ;  /* 0x0000140c01007387 */ /* 0x000fe20000100800 */
[----:B------:R-:W-:-:S02]  /*12320*/  FSEL R13, R13, RZ, P3 ;  /* 0x000000ff0d0d7208 */ /* 0x000fc40001800000 */
[----:B------:R-:W-:-:S03]  /*12330*/  FMNMX.FTZ R2, R20, R2, !PT ;  /* 0x0000000214027209 */ /* 0x000fc60007810000 */
[----:B------:R-:W-:Y:S01]  /*12340*/  FFMA.FTZ R3, R16, c[0x0][0x2d0], -R13 ;  /* 0x0000b40010037a23 */ /* 0x000fe2000001080d */
[----:B------:R-:W-:-:S03]  /*12350*/  FMNMX.FTZ R2, R21, R2, !PT ;  /* 0x0000000215027209 */ /* 0x000fc60007810000 */
[----:B------:R3:W-:Y:S01]  /*12360*/  MUFU.EX2 R238, R3 ;  /* 0x0000000300ee7308 */ /* 0x0007e20000000800 */
[----:B------:R-:W-:-:S04]  /*12370*/  FMNMX.FTZ R2, R22, R2, !PT ;  /* 0x0000000216027209 */ /* 0x000fc80007810000 */
[----:B------:R-:W-:-:S04]  /*12380*/  FMNMX.FTZ R2, R23, R2, !PT ;  /* 0x0000000217027209 */ /* 0x000fc80007810000 */
[----:B------:R-:W-:Y:S02]  /*12390*/  FMNMX.FTZ R2, R183, R2, !PT ;  /* 0x00000002b7027209 */ /* 0x000fe40007810000 */
[----:B-1----:R-:W-:Y:S02]  /*123a0*/  FSEL R137, R29, -INF , P1 ;  /* 0xff8000001d897808 */ /* 0x002fe40000800000 */
[----:B------:R-:W-:Y:S01]  /*123b0*/  FMNMX.FTZ R2, R182, R2, !PT ;  /* 0x00000002b6027209 */ /* 0x000fe20007810000 */
[----:B---3--:R-:W-:-:S03]  /*123c0*/  FFMA.FTZ R3, R17, c[0x0][0x2d0], -R13 ;  /* 0x0000b40011037a23 */ /* 0x008fc6000001080d */
[----:B------:R-:W-:Y:S01]  /*123d0*/  FMNMX.FTZ R2, R181, R2, !PT ;  /* 0x00000002b5027209 */ /* 0x000fe20007810000 */
[----:B------:R-:W-:Y:S03]  /*123e0*/  MUFU.EX2 R232, R3 ;  /* 0x0000000300e87308 */ /* 0x000fe60000000800 */
[----:B------:R-:W-:-:S04]  /*123f0*/  FMNMX.FTZ R2, R180, R2, !PT ;  /* 0x00000002b4027209 */ /* 0x000fc80007810000 */
[----:B--2---:R-:W-:-:S04]  /*12400*/  FMNMX.FTZ R2, R245, R2, !PT ;  /* 0x00000002f5027209 */ /* 0x004fc80007810000 */
        /* <DEDUP_REMOVED lines=10> */
[----:B------:R1:W-:Y:S01]  /*124b0*/  STL [R1+0xa4], R2 ;  /* 0x0000a40201007387 */ /* 0x0003e20000100800 */
[----:B------:R2:W-:Y:S03]  /*124c0*/  MUFU.EX2 R241, R5 ;  /* 0x0000000500f17308 */ /* 0x0005e60000000800 */
[----:B------:R-:W-:-:S05]  /*124d0*/  FSEL R12, R12, RZ, P3 ;  /* 0x000000ff0c0c7208 */ /* 0x000fca0001800000 */
[----:B------:R-:W-:-:S04]  /*124e0*/  FFMA.FTZ R0, R11, c[0x0][0x2d0], -R12 ;  /* 0x0000b4000b007a23 */ /* 0x000fc8000001080c */
[----:B------:R3:W-:Y:S01]  /*124f0*/  MUFU.EX2 R240, R0 ;  /* 0x0000000000f07308 */ /* 0x0007e20000000800 */
[----:B--2---:R-:W-:-:S07]  /*12500*/  FFMA.FTZ R5, R7, c[0x0][0x2d0], -R13 ;  /* 0x0000b40007057a23 */ /* 0x004fce000001080d */
[----:B------:R2:W4:Y:S01]  /*12510*/  MUFU.EX2 R242, R5 ;  /* 0x0000000500f27308 */ /* 0x0005220000000800 */
[----:B---3--:R-:W-:-:S07]  /*12520*/  FFMA.FTZ R0, R14, c[0x0][0x2d0], -R12 ;  /* 0x0000b4000e007a23 */ /* 0x008fce000001080c */
[----:B-1----:R1:W-:Y:S01]  /*12530*/  MUFU.EX2 R2, R0 ;  /* 0x0000000000027308 */ /* 0x0023e20000000800 */
[----:B--2---:R-:W-:Y:S01]  /*12540*/  FFMA.FTZ R5, R8, c[0x0][0x2d0], -R13 ;  /* 0x0000b40008057a23 */ /* 0x004fe2000001080d */
[----:B------:R-:W-:Y:S02]  /*12550*/  FMNMX.FTZ R8, R120, R121, !PT ;  /* 0x0000007978087209 */ /* 0x000fe40007810000 */
[----:B----4-:R-:W-:-:S04]  /*12560*/  F2FP.PACK_AB R4, R242, R241 ;  /* 0x000000f1f204723e */ /* 0x010fc800000000ff */
[----:B------:R2:W-:Y:S01]  /*12570*/  MUFU.EX2 R205, R5 ;  /* 0x0000000500cd7308 */ /* 0x0005e20000000800 */
[----:B------:R-:W-:-:S04]  /*12580*/  FMNMX.FTZ R8, R122, R8, !PT ;  /* 0x000000087a087209 */ /* 0x000fc80007810000 */
[----:B------:R-:W-:Y:S01]  /*12590*/  FMNMX.FTZ R3, R123, R8, !PT ;  /* 0x000000087b037209 */ /* 0x000fe20007810000 */
[--C-:B------:R-:W-:Y:S02]  /*125a0*/  FFMA.FTZ R8, R18, c[0x0][0x2d0], -R13.reuse ;  /* 0x0000b40012087a23 */ /* 0x100fe4000001080d */
[----:B-1----:R-:W-:Y:S01]  /*125b0*/  FFMA.FTZ R0, R15, c[0x0][0x2d0], -R12 ;  /* 0x0000b4000f007a23 */ /* 0x002fe2000001080c */
[----:B------:R-:W-:Y:S01]  /*125c0*/  FMNMX.FTZ R3, R124, R3, !PT ;  /* 0x000000037c037209 */ /* 0x000fe20007810000 */
[----:B------:R1:W-:Y:S03]  /*125d0*/  MUFU.EX2 R244, R8 ;  /* 0x0000000800f47308 */ /* 0x0003e60000000800 */
[----:B------:R-:W-:Y:S01]  /*125e0*/  FMNMX.FTZ R3, R125, R3, !PT ;  /* 0x000000037d037209 */ /* 0x000fe20007810000 */
[----:B--2---:R-:W-:-:S03]  /*125f0*/  FFMA.FTZ R5, R9, c[0x0][0x2d0], -R13 ;  /* 0x0000b40009057a23 */ /* 0x004fc6000001080d */
[----:B------:R-:W-:Y:S01]  /*12600*/  FMNMX.FTZ R3, R126, R3, !PT ;  /* 0x000000037e037209 */ /* 0x000fe20007810000 */
[----:B------:R2:W3:Y:S03]  /*12610*/  MUFU.EX2 R184, R0 ;  /* 0x0000000000b87308 */ /* 0x0004e60000000800 */
[----:B------:R-:W-:-:S04]  /*12620*/  FMNMX.FTZ R3, R127, R3, !PT ;  /* 0x000000037f037209 */ /* 0x000fc80007810000 */
[----:B------:R-:W-:Y:S01]  /*12630*/  FMNMX.FTZ R3, R171, R3, !PT ;  /* 0x00000003ab037209 */ /* 0x000fe20007810000 */
[----:B-1----:R-:W-:Y:S01]  /*12640*/  FFMA.FTZ R8, R19, c[0x0][0x2d0], -R13 ;  /* 0x0000b40013087a23 */ /* 0x002fe2000001080d */
[----:B------:R1:W4:Y:S01]  /*12650*/  MUFU.EX2 R251, R5 ;  /* 0x0000000500fb7308 */ /* 0x0003220000000800 */
[----:B--2---:R-:W-:-:S07]  /*12660*/  FMNMX.FTZ R0, R100, R101, !PT ;  /* 0x0000006564007209 */ /* 0x004fce0007810000 */
[----:B------:R2:W2:Y:S01]  /*12670*/  MUFU.EX2 R246, R8 ;  /* 0x0000000800f67308 */ /* 0x0004a20000000800 */
[----:B---3--:R-:W-:Y:S02]  /*12680*/  F2FP.PACK_AB R7, R184, R2 ;  /* 0x00000002b807723e */ /* 0x008fe400000000ff */
[----:B------:R-:W-:-:S04]  /*12690*/  FMNMX.FTZ R0, R102, R0, !PT ;  /* 0x0000000066007209 */ /* 0x000fc80007810000 */
[----:B------:R-:W-:Y:S01]  /*126a0*/  FMNMX.FTZ R0, R103, R0, !PT ;  /* 0x0000000067007209 */ /* 0x000fe20007810000 */
[--C-:B-1----:R-:W-:Y:S01]  /*126b0*/  FFMA.FTZ R5, R10, c[0x0][0x2d0], -R12.reuse ;  /* 0x0000b4000a057a23 */ /* 0x102fe2000001080c */
[----:B----4-:R-:W-:Y:S02]  /*126c0*/  F2FP.PACK_AB R6, R251, R205 ;  /* 0x000000cdfb06723e */ /* 0x010fe400000000ff */
[----:B------:R-:W-:Y:S01]  /*126d0*/  FMNMX.FTZ R0, R112, R0, !PT ;  /* 0x0000000070007209 */ /* 0x000fe20007810000 */
[----:B------:R-:W1:Y:S03]  /*126e0*/  MUFU.EX2 R207, R5 ;  /* 0x0000000500cf7308 */ /* 0x000e660000000800 */
[----:B------:R-:W-:Y:S01]  /*126f0*/  FMNMX.FTZ R0, R113, R0, !PT ;  /* 0x0000000071007209 */ /* 0x000fe20007810000 */
[----:B--2---:R-:W-:Y:S01]  /*12700*/  FFMA.FTZ R8, R20, c[0x0][0x2d0], -R12 ;  /* 0x0000b40014087a23 */ /* 0x004fe2000001080c */
[----:B------:R-:W-:-:S02]  /*12710*/  F2FP.PACK_AB R10, R246, R244 ;  /* 0x000000f4f60a723e */ /* 0x000fc400000000ff */
[----:B------:R-:W-:Y:S01]  /*12720*/  FMNMX.FTZ R0, R115, R0, !PT ;  /* 0x0000000073007209 */ /* 0x000fe20007810000 */
[----:B------:R2:W-:Y:S03]  /*12730*/  MUFU.EX2 R237, R8 ;  /* 0x0000000800ed7308 */ /* 0x0005e60000000800 */
[----:B------:R-:W-:-:S04]  /*12740*/  FMNMX.FTZ R0, R114, R0, !PT ;  /* 0x0000000072007209 */ /* 0x000fc80007810000 */
[----:B------:R-:W-:Y:S02]  /*12750*/  FMNMX.FTZ R0, R169, R0, !PT ;  /* 0x00000000a9007209 */ /* 0x000fe40007810000 */
[----:B-1----:R-:W-:Y:S02]  /*12760*/  F2FP.PACK_AB R5, R240, R207 ;  /* 0x000000cff005723e */ /* 0x002fe400000000ff */
[----:B------:R-:W-:-:S04]  /*12770*/  FMNMX.FTZ R0, R168, R0, !PT ;  /* 0x00000000a8007209 */ /* 0x000fc80007810000 */
[----:B------:R-:W-:Y:S01]  /*12780*/  FMNMX.FTZ R0, R134, R0, !PT ;  /* 0x0000000086007209 */ /* 0x000fe20007810000 */
[C---:B------:R-:W-:Y:S01]  /*12790*/  HMMA.16816.F32 R64, R4.reuse, R40, RZ ;  /* 0x000000280440723c */ /* 0x040fe200000018ff */
[----:B--2---:R-:W-:Y:S01]  /*127a0*/  FMNMX.FTZ R8, R170, R3, !PT ;  /* 0x00000003aa087209 */ /* 0x004fe20007810000 */
[----:B------:R-:W-:Y:S01]  /*127b0*/  FFMA.FTZ R3, R21, c[0x0][0x2d0], -R12 ;  /* 0x0000b40015037a23 */ /* 0x000fe2000001080c */
[----:B------:R-:W-:Y:S02]  /*127c0*/  FMNMX.FTZ R0, R133, R0, !PT ;  /* 0x0000000085007209 */ /* 0x000fe40007810000 */
[----:B------:R-:W-:Y:S01]  /*127d0*/  FMNMX.FTZ R8, R136, R8, !PT ;  /* 0x0000000888087209 */ /* 0x000fe20007810000 */
[----:B------:R1:W2:Y:S01]  /*127e0*/  MUFU.EX2 R138, R3 ;  /* 0x00000003008a7308 */ /* 0x0002a20000000800 */
[----:B------:R-:W-:Y:S01]  /*127f0*/  FMNMX.FTZ R0, R195, R0, !PT ;  /* 0x00000000c3007209 */ /* 0x000fe20007810000 */
[----:B------:R-:W-:Y:S03]  /*12800*/  HMMA.16816.F32 R160, R4, R88, RZ ;  /* 0x0000005804a0723c */ /* 0x000fe600000018ff */
[----:B------:R-:W-:-:S04]  /*12810*/  FMNMX.FTZ R0, R193, R0, !PT ;  /* 0x00000000c1007209 */ /* 0x000fc80007810000 */
[----:B------:R-:W-:Y:S01]  /*12820*/  FMNMX.FTZ R0, R191, R0, !PT ;  /* 0x00000000bf007209 */ /* 0x000fe20007810000 */
[C---:B------:R-:W-:Y:S03]  /*12830*/  HMMA.16816.F32 R144, R4.reuse, R104, RZ ;  /* 0x000000680490723c */ /* 0x040fe600000018ff */
[----:B------:R-:W-:Y:S02]  /*12840*/  FMNMX.FTZ R0, R194, R0, !PT ;  /* 0x00000000c2007209 */ /* 0x000fe40007810000 */
[----:B-1----:R-:W-:Y:S01]  /*12850*/  FMNMX.FTZ R3, R135, R8, !PT ;  /* 0x0000000887037209 */ /* 0x002fe20007810000 */
[----:B------:R-:W-:Y:S02]  /*12860*/  FFMA.FTZ R8, R22, c[0x0][0x2d0], -R12 ;  /* 0x0000b40016087a23 */ /* 0x000fe4000001080c */
[----:B------:R-:W1:Y:S01]  /*12870*/  SHFL.BFLY PT, R9, R0, 0x2, 0x1f ;  /* 0x0c401f0000097f89 */ /* 0x000e6200000e0000 */
[----:B------:R-:W-:Y:S01]  /*12880*/  HMMA.16816.F32 R156, R4, R44, RZ ;  /* 0x0000002c049c723c */ /* 0x000fe200000018ff */
[----:B------:R-:W-:Y:S01]  /*12890*/  FMNMX.FTZ R3, R252, R3, !PT ;  /* 0x00000003fc037209 */ /* 0x000fe20007810000 */
[----:B------:R3:W-:Y:S03]  /*128a0*/  MUFU.EX2 R243, R8 ;  /* 0x0000000800f37308 */ /* 0x0007e60000000800 */
[----:B------:R-:W-:-:S03]  /*128b0*/  FMNMX.FTZ R3, R190, R3, !PT ;  /* 0x00000003be037209 */ /* 0x000fc60007810000 */
[----:B------:R-:W-:Y:S01]  /*128c0*/  HMMA.16816.F32 R164, R4, R84, RZ ;  /* 0x0000005404a4723c */ /* 0x000fe200000018ff */
[----:B------:R-:W-:-:S04]  /*128d0*/  FMNMX.FTZ R3, R189, R3, !PT ;  /* 0x00000003bd037209 */ /* 0x000fc80007810000 */
[----:B------:R-:W-:-:S03]  /*128e0*/  FMNMX.FTZ R14, R188, R3, !PT ;  /* 0x00000003bc0e7209 */ /* 0x000fc60007810000 */
[C---:B------:R-:W-:Y:S01]  /*128f0*/  HMMA.16816.F32 R152, R4.reuse, R92, RZ ;  /* 0x0000005c0498723c */ /* 0x040fe200000018ff */
[----:B---3--:R-:W-:Y:S01]  /*12900*/  FFMA.FTZ R8, R23, c[0x0][0x2d0], -R12 ;  /* 0x0000b40017087a23 */ /* 0x008fe2000001080c */
[----:B------:R-:W-:Y:S03]  /*12910*/  SHFL.BFLY PT, R15, R14, 0x2, 0x1f ;  /* 0x0c401f000e0f7f89 */ /* 0x000fe600000e0000 */
[----:B------:R3:W4:Y:S01]  /*12920*/  MUFU.EX2 R206, R8 ;  /* 0x0000000800ce7308 */ /* 0x0007220000000800 */
[----:B-1----:R-:W-:Y:S02]  /*12930*/  FMNMX.FTZ R0, R0, R9, !PT ;  /* 0x0000000900007209 */ /* 0x002fe40007810000 */
[C---:B------:R-:W-:Y:S01]  /*12940*/  HMMA.16816.F32 R148, R4.reuse, R96, RZ ;  /* 0x000000600494723c */ /* 0x040fe200000018ff */
[----:B--2---:R-:W-:Y:S02]  /*12950*/  F2FP.PACK_AB R9, R138, R237 ;  /* 0x000000ed8a09723e */ /* 0x004fe400000000ff */
[----:B------:R-:W1:Y:S05]  /*12960*/  SHFL.BFLY PT, R16, R0, 0x1, 0x1f ;  /* 0x0c201f0000107f89 */ /* 0x000e6a00000e0000 */
[----:B------:R-:W-:Y:S01]  /*12970*/  HMMA.16816.F32 R140, R4, R108, RZ ;  /* 0x0000006c048c723c */ /* 0x000fe200000018ff */
[----:B---3--:R-:W-:-:S02]  /*12980*/  F2FP.PACK_AB R8, R232, R238 ;  /* 0x000000eee808723e */ /* 0x008fc400000000ff */
[----:B----4-:R-:W-:-:S05]  /*12990*/  F2FP.PACK_AB R11, R206, R243 ;  /* 0x000000f3ce0b723e */ /* 0x010fca00000000ff */
[C---:B------:R-:W-:Y:S08]  /*129a0*/  HMMA.16816.F32 R128, R4.reuse, R42, RZ ;  /* 0x0000002a0480723c */ /* 0x040ff000000018ff */
[----:B------:R-:W-:Y:S01]  /*129b0*/  HMMA.16816.F32 R116, R4, R46, RZ ;  /* 0x0000002e0474723c */ /* 0x000fe200000018ff */
[----:B-1----:R-:W-:Y:S02]  /*129c0*/  FMNMX.FTZ R139, R0, R16, !PT ;  /* 0x00000010008b7209 */ /* 0x002fe40007810000 */
[----:B------:R-:W-:-:S02]  /*129d0*/  FMNMX.FTZ R0, R14, R15, !PT ;  /* 0x0000000f0e007209 */ /* 0x000fc40007810000 */
[C---:B------:R-:W-:Y:S01]  /*129e0*/  FSETP.NEU.FTZ.AND P0, PT, R139.reuse, -INF , PT ;  /* 0xff8000008b00780b */ /* 0x040fe20003f1d000 */
[----:B------:R-:W-:Y:S02]  /*129f0*/  FMUL.FTZ R3, R139, c[0x0][0x2d0] ;  /* 0x0000b4008b037a20 */ /* 0x000fe40000410000 */
[----:B------:R-:W-:Y:S03]  /*12a00*/  HMMA.16816.F32 R80, R4, R86, RZ ;  /* 0x000000560450723c */ /* 0x000fe600000018ff */
[----:B------:R-:W-:-:S05]  /*12a10*/  FSEL R3, R3, RZ, P0 ;  /* 0x000000ff03037208 */ /* 0x000fca0000000000 */
[C---:B------:R-:W-:Y:S08]  /*12a20*/  HMMA.16816.F32 R36, R4.reuse, R90, RZ ;  /* 0x0000005a0424723c */ /* 0x040ff000000018ff */
[C---:B------:R-:W-:Y:S08]  /*12a30*/  HMMA.16816.F32 R32, R4.reuse, R94, RZ ;  /* 0x0000005e0420723c */ /* 0x040ff000000018ff */
[C---:B------:R-:W-:Y:S08]  /*12a40*/  HMMA.16816.F32 R28, R4.reuse, R98, RZ ;  /* 0x00000062041c723c */ /* 0x040ff000000018ff */
[C---:B------:R-:W-:Y:S08]  /*12a50*/  HMMA.16816.F32 R24, R4.reuse, R106, RZ ;  /* 0x0000006a0418723c */ /* 0x040ff000000018ff */
[----:B------:R-:W-:Y:S01]  /*12a60*/  HMMA.16816.F32 R20, R4, R110, RZ ;  /* 0x0000006e0414723c */ /* 0x000fe200000018ff */
[----:B------:R-:W1:Y:S06]  /*12a70*/  SHFL.BFLY PT, R5, R0, 0x1, 0x1f ;  /* 0x0c201f0000057f89 */ /* 0x000e6c00000e0000 */
[--C-:B------:R-:W-:Y:S01]  /*12a80*/  FFMA.FTZ R4, R100, c[0x0][0x2d0], -R3.reuse ;  /* 0x0000b40064047a23 */ /* 0x100fe20000010803 */
[C---:B------:R-:W-:Y:S01]  /*12a90*/  HMMA.16816.F32 R196, R8.reuse, R56, R64 ;  /* 0x0000003808c4723c */ /* 0x040fe20000001840 */
[----:B------:R-:W2:Y:S02]  /*12aa0*/  LDSM.16.MT88.4 R64, [R235+0x2900] ;  /* 0x00290000eb40783b */ /* 0x000ea40000004200 */
[----:B------:R3:W-:Y:S05]  /*12ab0*/  MUFU.EX2 R192, R4 ;  /* 0x0000000400c07308 */ /* 0x0007ea0000000800 */
[C---:B------:R-:W-:Y:S08]  /*12ac0*/  HMMA.16816.F32 R176, R8.reuse, R60, R160 ;  /* 0x0000003c08b0723c */ /* 0x040ff000000018a0 */
[----:B------:R-:W-:Y:S01]  /*12ad0*/  HMMA.16816.F32 R212, R8, R52, R156 ;  /* 0x0000003408d4723c */ /* 0x000fe2000000189c */
[----:B---3--:R-:W-:-:S04]  /*12ae0*/  FFMA.FTZ R4, R101, c[0x0][0x2d0], -R3 ;  /* 0x0000b40065047a23 */ /* 0x008fc80000010803 */
[----:B------:R3:W-:Y:S03]  /*12af0*/  MUFU.EX2 R15, R4 ;  /* 0x00000004000f7308 */ /* 0x0007e60000000800 */
[C---:B------:R-:W-:Y:S07]  /*12b00*/  HMMA.16816.F32 R156, R8.reuse, R72, R152 ;  /* 0x00000048089c723c */ /* 0x040fee0000001898 */
[----:B------:R-:W-:Y:S01]  /*12b10*/  MOV R154, R138 ;  /* 0x0000008a009a7202 */ /* 0x000fe20000000f00 */
[----:B------:R-:W-:Y:S01]  /*12b20*/  HMMA.16816.F32 R228, R8, R76, R164 ;  /* 0x0000004c08e4723c */ /* 0x000fe200000018a4 */
[----:B-1----:R-:W-:Y:S01]  /*12b30*/  FMNMX.FTZ R138, R0, R5, !PT ;  /* 0x00000005008a7209 */ /* 0x002fe20007810000 */
[----:B------:R-:W-:-:S03]  /*12b40*/  FFMA.FTZ R0, R113, c[0x0][0x2d0], -R3 ;  /* 0x0000b40071007a23 */ /* 0x000fc60000010803 */
[----:B------:R-:W-:Y:S01]  /*12b50*/  FSETP.NEU.FTZ.AND P0, PT, R138, -INF , PT ;  /* 0xff8000008a00780b */ /* 0x000fe20003f1d000 */
[----:B------:R1:W-:Y:S01]  /*12b60*/  MUFU.EX2 R155, R0 ;  /* 0x00000000009b7308 */ /* 0x0003e20000000800 */
[----:B---3--:R-:W-:Y:S01]  /*12b70*/  FFMA.FTZ R4, R102, c[0x0][0x2d0], -R3 ;  /* 0x0000b40066047a23 */ /* 0x008fe20000010803 */
[----:B------:R-:W-:Y:S01]  /*12b80*/  MOV R166, R179 ;  /* 0x000000b300a67202 */ /* 0x000fe20000000f00 */
[----:B------:R-:W-:Y:S01]  /*12b90*/  IMAD.MOV.U32 R167, RZ, RZ, R178 ;  /* 0x000000ffffa77224 */ /* 0x000fe200078e00b2 */
[C---:B------:R-:W-:Y:S01]  /*12ba0*/  HMMA.16816.F32 R148, R8.reuse, R68, R148 ;  /* 0x000000440894723c */ /* 0x040fe20000001894 */
[----:B------:R-:W-:Y:S02]  /*12bb0*/  IMAD.MOV.U32 R165, RZ, RZ, R177 ;  /* 0x000000ffffa57224 */ /* 0x000fe400078e00b1 */
[----:B------:R-:W-:Y:S01]  /*12bc0*/  IMAD.MOV.U32 R164, RZ, RZ, R176 ;  /* 0x000000ffffa47224 */ /* 0x000fe200078e00b0 */
[----:B------:R3:W-:Y:S02]  /*12bd0*/  MUFU.EX2 R132, R4 ;  /* 0x0000000400847308 */ /* 0x0007e40000000800 */
[----:B------:R-:W-:Y:S01]  /*12be0*/  MOV R6, R158 ;  /* 0x0000009e00067202 */ /* 0x000fe20000000f00 */
[----:B------:R-:W-:Y:S01]  /*12bf0*/  IMAD.MOV.U32 R17, RZ, RZ, R157 ;  /* 0x000000ffff117224 */ /* 0x000fe200078e009d */
[----:B------:R-:W-:Y:S01]  /*12c00*/  MOV R152, R156 ;  /* 0x0000009c00987202 */ /* 0x000fe20000000f00 */
[----:B------:R-:W-:Y:S01]  /*12c10*/  IMAD.MOV.U32 R153, RZ, RZ, R159 ;  /* 0x000000ffff997224 */ /* 0x000fe200078e009f */
[----:B------:R-:W-:Y:S01]  /*12c20*/  HMMA.16816.F32 R128, R8, R58, R128 ;  /* 0x0000003a0880723c */ /* 0x000fe20000001880 */
[----:B-1----:R-:W-:-:S05]  /*12c30*/  FMUL.FTZ R0, R138, c[0x0][0x2d0] ;  /* 0x0000b4008a007a20 */ /* 0x002fca0000410000 */
[----:B------:R-:W-:Y:S02]  /*12c40*/  FSEL R0, R0, RZ, P0 ;  /* 0x000000ff00007208 */ /* 0x000fe40000000000 */
[----:B------:R-:W-:Y:S01]  /*12c50*/  HMMA.16816.F32 R156, R8, R54, R116 ;  /* 0x00000036089c723c */ /* 0x000fe20000001874 */
[----:B---3--:R-:W-:-:S04]  /*12c60*/  FFMA.FTZ R4, R103, c[0x0][0x2d0], -R3 ;  /* 0x0000b40067047a23 */ /* 0x008fc80000010803 */
[----:B------:R1:W-:Y:S02]  /*12c70*/  MUFU.EX2 R250, R4 ;  /* 0x0000000400fa7308 */ /* 0x0003e40000000800 */
[----:B------:R-:W-:Y:S01]  /*12c80*/  MOV R118, R184 ;  /* 0x000000b800767202 */ /* 0x000fe20000000f00 */
[C---:B------:R-:W-:Y:S01]  /*12c90*/  HMMA.16816.F32 R100, R8.reuse, R48, R144 ;  /* 0x000000300864723c */ /* 0x040fe20000001890 */
[----:B------:R-:W-:Y:S01]  /*12ca0*/  IMAD.MOV.U32 R16, RZ, RZ, R151 ;  /* 0x000000ffff107224 */ /* 0x000fe200078e0097 */
[----:B------:R-:W-:Y:S01]  /*12cb0*/  MOV R7, R150 ;  /* 0x0000009600077202 */ /* 0x000fe20000000f00 */
[----:B------:R-:W-:Y:S02]  /*12cc0*/  IMAD.MOV.U32 R14, RZ, RZ, R148 ;  /* 0x000000ffff0e7224 */ /* 0x000fe400078e0094 */
[----:B------:R-:W-:Y:S02]  /*12cd0*/  IMAD.MOV.U32 R176, RZ, RZ, R149 ;  /* 0x000000ffffb07224 */ /* 0x000fe400078e0095 */
[----:B------:R-:W-:Y:S01]  /*12ce0*/  IMAD.MOV.U32 R147, RZ, RZ, R6 ;  /* 0x000000ffff937224 */ /* 0x000fe200078e0006 */
[----:B------:R-:W-:Y:S01]  /*12cf0*/  HMMA.16816.F32 R200, R8, R62, R36 ;  /* 0x0000003e08c8723c */ /* 0x000fe20000001824 */
[----:B------:R-:W-:Y:S01]  /*12d00*/  MOV R146, R17 ;  /* 0x0000001100927202 */ /* 0x000fe20000000f00 */
[----:B-1----:R-:W-:-:S06]  /*12d10*/  FFMA.FTZ R4, R112, c[0x0][0x2d0], -R3 ;  /* 0x0000b40070047a23 */ /* 0x002fcc0000010803 */
[C---:B------:R-:W-:Y:S01]  /*12d20*/  HMMA.16816.F32 R224, R8.reuse, R74, R32 ;  /* 0x0000004a08e0723c */ /* 0x040fe20000001820 */
[----:B------:R1:W3:Y:S07]  /*12d30*/  MUFU.EX2 R6, R4 ;  /* 0x0000000400067308 */ /* 0x0002ee0000000800 */
[----:B------:R-:W-:Y:S01]  /*12d40*/  IMAD.MOV.U32 R179, RZ, RZ, R101 ;  /* 0x000000ffffb37224 */ /* 0x000fe200078e0065 */
[----:B------:R-:W-:Y:S01]  /*12d50*/  MOV R178, R102 ;  /* 0x0000006600b27202 */ /* 0x000fe20000000f00 */
[----:B------:R-:W-:Y:S01]  /*12d60*/  IMAD.MOV.U32 R177, RZ, RZ, R103 ;  /* 0x000000ffffb17224 */ /* 0x000fe200078e0067 */
[----:B------:R-:W-:Y:S01]  /*12d70*/  HMMA.16816.F32 R220, R8, R70, R28 ;  /* 0x0000004608dc723c */ /* 0x000fe2000000181c */
[----:B------:R-:W-:-:S02]  /*12d80*/  IMAD.MOV.U32 R112, RZ, RZ, R100 ;  /* 0x000000ffff707224 */ /* 0x000fc400078e0064 */
[----:B-1----:R-:W-:-:S05]  /*12d90*/  FFMA.FTZ R4, R115, c[0x0][0x2d0], -R3 ;  /* 0x0000b40073047a23 */ /* 0x002fca0000010803 */
[----:B--2---:R-:W-:Y:S01]  /*12da0*/  HMMA.16816.F32 R100, R8, R64, R140 ;  /* 0x000000400864723c */ /* 0x004fe2000000188c */
[----:B------:R-:W-:Y:S01]  /*12db0*/  IMAD.MOV.U32 R115, RZ, RZ, R185 ;  /* 0x000000ffff737224 */ /* 0x000fe200078e00b9 */
[----:B------:R1:W-:Y:S01]  /*12dc0*/  MUFU.EX2 R248, R4 ;  /* 0x0000000400f87308 */ /* 0x0003e20000000800 */
[----:B---3--:R-:W-:-:S04]  /*12dd0*/  IMAD.MOV.U32 R119, RZ, RZ, R6 ;  /* 0x000000ffff777224 */ /* 0x008fc800078e0006 */
[----:B------:R-:W-:Y:S01]  /*12de0*/  IMAD.MOV.U32 R141, RZ, RZ, R16 ;  /* 0x000000ffff8d7224 */ /* 0x000fe200078e0010 */
[----:B------:R-:W-:Y:S01]  /*12df0*/  HMMA.16816.F32 R184, R8, R78, R80 ;  /* 0x0000004e08b8723c */ /* 0x000fe20000001850 */
[----:B------:R-:W-:Y:S01]  /*12e00*/  IMAD.MOV.U32 R142, RZ, RZ, R14 ;  /* 0x000000ffff8e7224 */ /* 0x000fe200078e000e */
[----:B------:R-:W-:-:S06]  /*12e10*/  MOV R140, R7 ;  /* 0x00000007008c7202 */ /* 0x000fcc0000000f00 */
[----:B------:R-:W-:Y:S01]  /*12e20*/  HMMA.16816.F32 R216, R8, R50, R24 ;  /* 0x0000003208d8723c */ /* 0x000fe20000001818 */
[----:B-1----:R-:W-:-:S07]  /*12e30*/  FFMA.FTZ R4, R114, c[0x0][0x2d0], -R3 ;  /* 0x0000b40072047a23 */ /* 0x002fce0000010803 */
[----:B------:R-:W-:Y:S01]  /*12e40*/  MOV R144, R102 ;  /* 0x0000006600907202 */ /* 0x000fe20000000f00 */
[----:B------:R-:W-:Y:S01]  /*12e50*/  IMAD.MOV.U32 R145, RZ, RZ, R101 ;  /* 0x000000ffff917224 */ /* 0x000fe200078e0065 */
[----:B------:R1:W2:Y:S01]  /*12e60*/  MUFU.EX2 R102, R4 ;  /* 0x0000000400667308 */ /* 0x0002a20000000800 */
[----:B------:R-:W-:Y:S01]  /*12e70*/  IMAD.MOV.U32 R113, RZ, RZ, R100 ;  /* 0x000000ffff717224 */ /* 0x000fe200078e0064 */
[----:B------:R-:W-:Y:S01]  /*12e80*/  HMMA.16816.F32 R208, R8, R66, R20 ;  /* 0x0000004208d0723c */ /* 0x000fe20000001814 */
[----:B------:R-:W-:-:S06]  /*12e90*/  IMAD.MOV.U32 R143, RZ, RZ, R103 ;  /* 0x000000ffff8f7224 */ /* 0x000fcc00078e0067 */
[----:B------:R-:W-:Y:S02]  /*12ea0*/  F2FP.PACK_AB R8, R15, R192 ;  /* 0x000000c00f08723e */ /* 0x000fe400000000ff */
[----:B------:R-:W-:Y:S01]  /*12eb0*/  F2FP.PACK_AB R10, R250, R132 ;  /* 0x00000084fa0a723e */ /* 0x000fe200000000ff */
[--C-:B-1----:R-:W-:Y:S01]  /*12ec0*/  FFMA.FTZ R4, R120, c[0x0][0x2d0], -R0.reuse ;  /* 0x0000b40078047a23 */ /* 0x102fe20000010800 */
[----:B--2---:R-:W-:Y:S02]  /*12ed0*/  F2FP.PACK_AB R6, R102, R248 ;  /* 0x000000f86606723e */ /* 0x004fe400000000ff */
[----:B------:R-:W-:Y:S01]  /*12ee0*/  MOV R120, R113 ;  /* 0x0000007100787202 */ /* 0x000fe20000000f00 */
[----:B------:R1:W-:Y:S02]  /*12ef0*/  MUFU.EX2 R101, R4 ;  /* 0x0000000400657308 */ /* 0x0003e40000000800 */
[----:B-1----:R-:W-:Y:S01]  /*12f00*/  FFMA.FTZ R4, R121, c[0x0][0x2d0], -R0 ;  /* 0x0000b40079047a23 */ /* 0x002fe20000010800 */
[----:B------:R-:W-:-:S02]  /*12f10*/  MOV R121, R145 ;  /* 0x0000009100797202 */ /* 0x000fc40000000f00 */
[----:B------:R-:W-:-:S03]  /*12f20*/  MOV R145, R152 ;  /* 0x0000009800917202 */ /* 0x000fc60000000f00 */
[----:B------:R1:W2:Y:S01]  /*12f30*/  MUFU.EX2 R100, R4 ;  /* 0x0000000400647308 */ /* 0x0002a20000000800 */
[----:B------:R-:W-:Y:S01]  /*12f40*/  MOV R152, R206 ;  /* 0x000000ce00987202 */ /* 0x000fe20000000f00 */
[----:B-1----:R-:W-:Y:S01]  /*12f50*/  FFMA.FTZ R4, R122, c[0x0][0x2d0], -R0 ;  /* 0x0000b4007a047a23 */ /* 0x002fe20000010800 */
[----:B--2---:R-:W-:Y:S01]  /*12f60*/  F2FP.PACK_AB R9, R100, R101 ;  /* 0x000000656409723e */ /* 0x004fe200000000ff */
[----:B------:R-:W-:-:S04]  /*12f70*/  IMAD.MOV.U32 R122, RZ, RZ, R144 ;  /* 0x000000ffff7a7224 */ /* 0x000fc800078e0090 */
[----:B------:R1:W-:Y:S01]  /*12f80*/  MUFU.EX2 R239, R4 ;  /* 0x0000000400ef7308 */ /* 0x0003e20000000800 */
[----:B------:R-:W-:Y:S02]  /*12f90*/  IMAD.MOV.U32 R144, RZ, RZ, R153 ;  /* 0x000000ffff907224 */ /* 0x000fe400078e0099 */
[----:B------:R-:W-:Y:S02]  /*12fa0*/  IMAD.MOV.U32 R153, RZ, RZ, R205 ;  /* 0x000000ffff997224 */ /* 0x000fe400078e00cd */
[----:B-1----:R-:W-:Y:S02]  /*12fb0*/  FFMA.FTZ R4, R123, c[0x0][0x2d0], -R0 ;  /* 0x0000b4007b047a23 */ /* 0x002fe40000010800 */
[----:B------:R-:W-:Y:S02]  /*12fc0*/  IMAD.MOV.U32 R123, RZ, RZ, R143 ;  /* 0x000000ffff7b7224 */ /* 0x000fe400078e008f */
[----:B------:R1:W2:Y:S01]  /*12fd0*/  MUFU.EX2 R247, R4 ;  /* 0x0000000400f77308 */ /* 0x0002a20000000800 */
[----:B------:R-:W-:-:S02]  /*12fe0*/  IMAD.MOV.U32 R143, RZ, RZ, R147 ;  /* 0x000000ffff8f7224 */ /* 0x000fc400078e0093 */
[----:B------:R-:W-:Y:S02]  /*12ff0*/  IMAD.MOV.U32 R147, RZ, RZ, R207 ;  /* 0x000000ffff937224 */ /* 0x000fe400078e00cf */
[----:B-1----:R-:W-:Y:S01]  /*13000*/  FFMA.FTZ R4, R124, c[0x0][0x2d0], -R0 ;  /* 0x0000b4007c047a23 */ /* 0x002fe20000010800 */
[----:B--2---:R-:W-:-:S03]  /*13010*/  F2FP.PACK_AB R11, R247, R239 ;  /* 0x000000eff70b723e */ /* 0x004fc600000000ff */
[----:B------:R1:W2:Y:S04]  /*13020*/  MUFU.EX2 R114, R4 ;  /* 0x0000000400727308 */ /* 0x0002a80000000800 */
[C---:B------:R-:W-:Y:S08]  /*13030*/  HMMA.16816.F32 R20, R8.reuse, R40, RZ ;  /* 0x000000280814723c */ /* 0x040ff000000018ff */
[----:B------:R-:W-:Y:S01]  /*13040*/  HMMA.16816.F32 R16, R8, R44, RZ ;  /* 0x0000002c0810723c */ /* 0x000fe200000018ff */
[----:B-1----:R-:W-:-:S06]  /*13050*/  FFMA.FTZ R4, R125, c[0x0][0x2d0], -R0 ;  /* 0x0000b4007d047a23 */ /* 0x002fcc0000010800 */
[----:B------:R-:W-:Y:S01]  /*13060*/  IMAD.MOV.U32 R45, RZ, RZ, R140 ;  /* 0x000000ffff2d7224 */ /* 0x000fe200078e008c */
[----:B------:R1:W3:Y:S01]  /*13070*/  MUFU.EX2 R249, R4 ;  /* 0x0000000400f97308 */ /* 0x0002e20000000800 */
[C---:B------:R-:W-:Y:S01]  /*13080*/  HMMA.16816.F32 R28, R8.reuse, R92, RZ ;  /* 0x0000005c081c723c */ /* 0x040fe200000018ff */
[----:B------:R-:W-:Y:S01]  /*13090*/  MOV R140, R141 ;  /* 0x0000008d008c7202 */ /* 0x000fe20000000f00 */
[----:B------:R-:W-:Y:S02]  /*130a0*/  IMAD.MOV.U32 R141, RZ, RZ, R142 ;  /* 0x000000ffff8d7224 */ /* 0x000fe400078e008e */
[----:B------:R-:W-:Y:S02]  /*130b0*/  IMAD.MOV.U32 R142, RZ, RZ, R146 ;  /* 0x000000ffff8e7224 */ /* 0x000fe400078e0092 */
[----:B------:R-:W-:Y:S01]  /*130c0*/  IMAD.MOV.U32 R146, RZ, RZ, R154 ;  /* 0x000000ffff927224 */ /* 0x000fe200078e009a */
[----:B--2---:R-:W-:Y:S01]  /*130d0*/  MOV R93, R114 ;  /* 0x00000072005d7202 */ /* 0x004fe20000000f00 */
[----:B------:R-:W-:Y:S01]  /*130e0*/  HMMA.16816.F32 R36, R8, R84, RZ ;  /* 0x000000540824723c */ /* 0x000fe200000018ff */
[----:B------:R-:W-:-:S02]  /*130f0*/  IMAD.MOV.U32 R92, RZ, RZ, R115 ;  /* 0x000000ffff5c7224 */ /* 0x000fc400078e0073 */
[----:B------:R-:W-:Y:S02]  /*13100*/  IMAD.MOV.U32 R154, RZ, RZ, R204 ;  /* 0x000000ffff9a7224 */ /* 0x000fe400078e00cc */
[----:B-1----:R-:W-:Y:S01]  /*13110*/  FFMA.FTZ R4, R126, c[0x0][0x2d0], -R0 ;  /* 0x0000b4007e047a23 */ /* 0x002fe20000010800 */
[----:B---3--:R-:W-:Y:S02]  /*13120*/  F2FP.PACK_AB R5, R249, R114 ;  /* 0x00000072f905723e */ /* 0x008fe400000000ff */
[----:B------:R-:W-:Y:S01]  /*13130*/  HMMA.16816.F32 R32, R8, R88, RZ ;  /* 0x000000580820723c */ /* 0x000fe200000018ff */
[----:B------:R-:W-:Y:S01]  /*13140*/  IMAD.MOV.U32 R85, RZ, RZ, R118 ;  /* 0x000000ffff557224 */ /* 0x000fe200078e0076 */
[----:B------:R1:W-:Y:S01]  /*13150*/  MUFU.EX2 R103, R4 ;  /* 0x0000000400677308 */ /* 0x0003e20000000800 */
[----:B------:R-:W-:-:S04]  /*13160*/  IMAD.MOV.U32 R84, RZ, RZ, R119 ;  /* 0x000000ffff547224 */ /* 0x000fc800078e0077 */
[----:B------:R-:W-:Y:S01]  /*13170*/  IMAD.MOV.U32 R89, RZ, RZ, R176 ;  /* 0x000000ffff597224 */ /* 0x000fe200078e00b0 */
[----:B------:R-:W-:Y:S01]  /*13180*/  HMMA.16816.F32 R24, R8, R96, RZ ;  /* 0x000000600818723c */ /* 0x000fe200000018ff */
[----:B------:R-:W-:-:S06]  /*13190*/  IMAD.MOV.U32 R88, RZ, RZ, R141 ;  /* 0x000000ffff587224 */ /* 0x000fcc00078e008d */
[----:B------:R-:W-:Y:S01]  /*131a0*/  IMAD.MOV.U32 R96, RZ, RZ, R154 ;  /* 0x000000ffff607224 */ /* 0x000fe200078e009a */
[----:B------:R-:W-:Y:S01]  /*131b0*/  HMMA.16816.F32 R40, R8, R42, RZ ;  /* 0x0000002a0828723c */ /* 0x000fe200000018ff */
[----:B------:R-:W-:Y:S02]  /*131c0*/  IMAD.MOV.U32 R97, RZ, RZ, R155 ;  /* 0x000000ffff617224 */ /* 0x000fe400078e009b */
[----:B-1----:R-:W-:-:S04]  /*131d0*/  FFMA.FTZ R4, R127, c[0x0][0x2d0], -R0 ;  /* 0x0000b4007f047a23 */ /* 0x002fc80000010800 */
[----:B------:R1:W2:Y:S02]  /*131e0*/  MUFU.EX2 R14, R4 ;  /* 0x00000004000e7308 */ /* 0x0002a40000000800 */
[----:B-1----:R-:W-:Y:S02]  /*131f0*/  F2FP.PACK_AB R4, R155, R119 ;  /* 0x000000779b04723e */ /* 0x002fe400000000ff */
[----:B--2---:R-:W-:-:S07]  /*13200*/  F2FP.PACK_AB R7, R14, R103 ;  /* 0x000000670e07723e */ /* 0x004fce00000000ff */
[C---:B------:R-:W-:Y:S08]  /*13210*/  HMMA.16816.F32 R148, R4.reuse, R56, R20 ;  /* 0x000000380494723c */ /* 0x040ff00000001814 */
[----:B------:R-:W-:Y:S07]  /*13220*/  HMMA.16816.F32 R160, R4, R52, R16 ;  /* 0x0000003404a0723c */ /* 0x000fee0000001810 */
[----:B------:R-:W-:Y:S01]  /*13230*/  IMAD.MOV.U32 R53, RZ, RZ, R142 ;  /* 0x000000ffff357224 */ /* 0x000fe200078e008e */
[----:B------:R-:W-:Y:S01]  /*13240*/  HMMA.16816.F32 R20, R8, R104, RZ ;  /* 0x000000680814723c */ /* 0x000fe200000018ff */
[----:B------:R-:W-:-:S06]  /*13250*/  IMAD.MOV.U32 R52, RZ, RZ, R145 ;  /* 0x000000ffff347224 */ /* 0x000fcc00078e0091 */
[----:B------:R-:W-:Y:S01]  /*13260*/  MOV R105, R179 ;  /* 0x000000b300697202 */ /* 0x000fe20000000f00 */
[----:B------:R-:W-:Y:S01]  /*13270*/  HMMA.16816.F32 R16, R8, R108, RZ ;  /* 0x0000006c0810723c */ /* 0x000fe200000018ff */
[----:B------:R-:W-:-:S06]  /*13280*/  MOV R104, R112 ;  /* 0x0000007000687202 */ /* 0x000fcc0000000f00 */
[----:B------:R-:W-:Y:S01]  /*13290*/  IMAD.MOV.U32 R108, RZ, RZ, R178 ;  /* 0x000000ffff6c7224 */ /* 0x000fe200078e00b2 */
[----:B------:R-:W-:Y:S01]  /*132a0*/  HMMA.16816.F32 R124, R4, R72, R28 ;  /* 0x00000048047c723c */ /* 0x000fe2000000181c */
[----:B------:R-:W-:-:S07]  /*132b0*/  IMAD.MOV.U32 R109, RZ, RZ, R177 ;  /* 0x000000ffff6d7224 */ /* 0x000fce00078e00b1 */
[----:B------:R-:W-:Y:S07]  /*132c0*/  HMMA.16816.F32 R176, R4, R76, R36 ;  /* 0x0000004c04b0723c */ /* 0x000fee0000001824 */
[----:B------:R-:W-:Y:S01]  /*132d0*/  IMAD.MOV.U32 R76, RZ, RZ, R152 ;  /* 0x000000ffff4c7224 */ /* 0x000fe200078e0098 */
[----:B------:R-:W-:Y:S01]  /*132e0*/  HMMA.16816.F32 R28, R8, R90, RZ ;  /* 0x0000005a081c723c */ /* 0x000fe200000018ff */
[----:B------:R-:W-:-:S06]  /*132f0*/  MOV R77, R153 ;  /* 0x00000099004d7202 */ /* 0x000fcc0000000f00 */
[----:B------:R-:W-:Y:S01]  /*13300*/  IMAD.MOV.U32 R90, RZ, RZ, R45 ;  /* 0x000000ffff5a7224 */ /* 0x000fe200078e002d */
[----:B------:R-:W-:Y:S01]  /*13310*/  HMMA.16816.F32 R80, R4, R60, R32 ;  /* 0x0000003c0450723c */ /* 0x000fe20000001820 */
[----:B------:R-:W-:-:S07]  /*13320*/  MOV R91, R140 ;  /* 0x0000008c005b7202 */ /* 0x000fce0000000f00 */
[C---:B------:R-:W-:Y:S08]  /*13330*/  HMMA.16816.F32 R112, R4.reuse, R68, R24 ;  /* 0x000000440470723c */ /* 0x040ff00000001818 */
[C---:B------:R-:W-:Y:S08]  /*13340*/  HMMA.16816.F32 R116, R4.reuse, R48, R20 ;  /* 0x000000300474723c */ /* 0x040ff00000001814 */
[----:B------:R-:W-:Y:S08]  /*13350*/  HMMA.16816.F32 R204, R4, R64, R16 ;  /* 0x0000004004cc723c */ /* 0x000ff00000001810 */
[C---:B------:R-:W-:Y:S08]  /*13360*/  HMMA.16816.F32 R36, R8.reuse, R46, RZ ;  /* 0x0000002e0824723c */ /* 0x040ff000000018ff */
[C---:B------:R-:W-:Y:S07]  /*13370*/  HMMA.16816.F32 R32, R8.reuse, R86, RZ ;  /* 0x000000560820723c */ /* 0x040fee00000018ff */
[----:B------:R-:W-:Y:S01]  /*13380*/  MOV R86, R146 ;  /* 0x0000009200567202 */ /* 0x000fe20000000f00 */
[----:B------:R-:W-:Y:S01]  /*13390*/  HMMA.16816.F32 R24, R8, R94, RZ ;  /* 0x0000005e0818723c */ /* 0x000fe200000018ff */
[----:B------:R-:W-:-:S06]  /*133a0*/  IMAD.MOV.U32 R87, RZ, RZ, R147 ;  /* 0x000000ffff577224 */ /* 0x000fcc00078e0093 */
[----:B------:R-:W-:Y:S01]  /*133b0*/  MOV R94, R143 ;  /* 0x0000008f005e7202 */ /* 0x000fe20000000f00 */
[----:B------:R-:W-:Y:S01]  /*133c0*/  HMMA.16816.F32 R20, R8, R98, RZ ;  /* 0x000000620814723c */ /* 0x000fe200000018ff */
[----:B------:R-:W-:-:S06]  /*133d0*/  IMAD.MOV.U32 R95, RZ, RZ, R144 ;  /* 0x000000ffff5f7224 */ /* 0x000fcc00078e0090 */
[----:B------:R-:W-:Y:S01]  /*133e0*/  MOV R98, R167 ;  /* 0x000000a700627202 */ /* 0x000fe20000000f00 */
[----:B------:R-:W-:Y:S01]  /*133f0*/  HMMA.16816.F32 R16, R8, R106, RZ ;  /* 0x0000006a0810723c */ /* 0x000fe200000018ff */
[----:B------:R-:W-:-:S06]  /*13400*/  IMAD.MOV.U32 R99, RZ, RZ, R166 ;  /* 0x000000ffff637224 */ /* 0x000fcc00078e00a6 */
[----:B------:R-:W-:Y:S01]  /*13410*/  IMAD.MOV.U32 R107, RZ, RZ, R165 ;  /* 0x000000ffff6b7224 */ /* 0x000fe200078e00a5 */
[----:B------:R-:W-:Y:S01]  /*13420*/  HMMA.16816.F32 R44, R8, R110, RZ ;  /* 0x0000006e082c723c */ /* 0x000fe200000018ff */
[----:B------:R-:W-:-:S06]  /*13430*/  MOV R106, R164 ;  /* 0x000000a4006a7202 */ /* 0x000fcc0000000f00 */
[--C-:B------:R-:W-:Y:S01]  /*13440*/  FFMA.FTZ R8, R169, c[0x0][0x2d0], -R3.reuse ;  /* 0x0000b400a9087a23 */ /* 0x100fe20000010803 */
[C---:B------:R-:W-:Y:S03]  /*13450*/  HMMA.16816.F32 R40, R4.reuse, R58, R40 ;  /* 0x0000003a0428723c */ /* 0x040fe60000001828 */
[----:B------:R1:W-:Y:S05]  /*13460*/  MUFU.EX2 R140, R8 ;  /* 0x00000008008c7308 */ /* 0x0003ea0000000800 */
[C---:B------:R-:W-:Y:S08]  /*13470*/  HMMA.16816.F32 R36, R4.reuse, R54, R36 ;  /* 0x000000360424723c */ /* 0x040ff00000001824 */
[----:B------:R-:W-:Y:S01]  /*13480*/  HMMA.16816.F32 R32, R4, R78, R32 ;  /* 0x0000004e0420723c */ /* 0x000fe20000001820 */
[----:B-1----:R-:W-:-:S04]  /*13490*/  FFMA.FTZ R8, R168, c[0x0][0x2d0], -R3 ;  /* 0x0000b400a8087a23 */ /* 0x002fc80000010803 */
[----:B------:R1:W-:Y:S03]  /*134a0*/  MUFU.EX2 R141, R8 ;  /* 0x00000008008d7308 */ /* 0x0003e60000000800 */
[C---:B------:R-:W-:Y:S08]  /*134b0*/  HMMA.16816.F32 R28, R4.reuse, R62, R28 ;  /* 0x0000003e041c723c */ /* 0x040ff0000000181c */
[C---:B------:R-:W-:Y:S08]  /*134c0*/  HMMA.16816.F32 R72, R4.reuse, R74, R24 ;  /* 0x0000004a0448723c */ /* 0x040ff00000001818 */
[C---:B------:R-:W-:Y:S01]  /*134d0*/  HMMA.16816.F32 R68, R4.reuse, R70, R20 ;  /* 0x000000460444723c */ /* 0x040fe20000001814 */
[----:B-1----:R-:W-:Y:S01]  /*134e0*/  FFMA.FTZ R8, R134, c[0x0][0x2d0], -R3 ;  /* 0x0000b40086087a23 */ /* 0x002fe20000010803 */
[----:B------:R-:W-:Y:S03]  /*134f0*/  LDSM.16.MT88.4 R24, [R234+0x1100] ;  /* 0x00110000ea18783b */ /* 0x000fe60000004200 */
[----:B------:R1:W-:Y:S03]  /*13500*/  MUFU.EX2 R142, R8 ;  /* 0x00000008008e7308 */ /* 0x0003e60000000800 */
[----:B------:R-:W-:Y:S01]  /*13510*/  HMMA.16816.F32 R48, R4, R50, R16 ;  /* 0x000000320430723c */ /* 0x000fe20000001810 */
[----:B------:R-:W2:Y:S01]  /*13520*/  LDSM.16.MT88.4 R16, [R233+0x1100] ;  /* 0x00110000e910783b */ /* 0x000ea20000004200 */
[----:B------:R-:W-:-:S03]  /*13530*/  IMAD.MOV.U32 R111, RZ, RZ, R246 ;  /* 0x000000ffff6f7224 */ /* 0x000fc600078e00f6 */
[----:B------:R-:W3:Y:S03]  /*13540*/  LDSM.16.MT88.4 R20, [R236+0x1100] ;  /* 0x00110000ec14783b */ /* 0x000ee60000004200 */
[----:B------:R-:W-:Y:S01]  /*13550*/  HMMA.16816.F32 R44, R4, R66, R44 ;  /* 0x00000042042c723c */ /* 0x000fe2000000182c */
[----:B-1----:R-:W-:-:S06]  /*13560*/  FFMA.FTZ R8, R133, c[0x0][0x2d0], -R3 ;  /* 0x0000b40085087a23 */ /* 0x002fcc0000010803 */
[----:B------:R-:W-:Y:S01]  /*13570*/  FFMA.FTZ R4, R174, c[0x0][0x2d0], -R13 ;  /* 0x0000b400ae047a23 */ /* 0x000fe2000001080d */
[----:B------:R1:W4:Y:S08]  /*13580*/  MUFU.EX2 R143, R8 ;  /* 0x00000008008f7308 */ /* 0x0003300000000800 */
[----:B------:R2:W-:Y:S01]  /*13590*/  MUFU.EX2 R60, R4 ;  /* 0x00000004003c7308 */ /* 0x0005e20000000800 */
[----:B-1----:R-:W-:Y:S01]  /*135a0*/  FFMA.FTZ R8, R171, c[0x0][0x2d0], -R0 ;  /* 0x0000b400ab087a23 */ /* 0x002fe20000010800 */
[----:B----4-:R-:W-:-:S06]  /*135b0*/  F2FP.PACK_AB R10, R143, R142 ;  /* 0x0000008e8f0a723e */ /* 0x010fcc00000000ff */
[----:B------:R1:W-:Y:S01]  /*135c0*/  MUFU.EX2 R64, R8 ;  /* 0x0000000800407308 */ /* 0x0003e20000000800 */
[----:B--2---:R-:W-:-:S07]  /*135d0*/  FFMA.FTZ R4, R173, c[0x0][0x2d0], -R13 ;  /* 0x0000b400ad047a23 */ /* 0x004fce000001080d */
[----:B------:R2:W4:Y:S01]  /*135e0*/  MUFU.EX2 R61, R4 ;  /* 0x00000004003d7308 */ /* 0x0005220000000800 */
[----:B-1----:R-:W-:-:S07]  /*135f0*/  FFMA.FTZ R8, R170, c[0x0][0x2d0], -R0 ;  /* 0x0000b400aa087a23 */ /* 0x002fce0000010800 */
[----:B------:R1:W1:Y:S01]  /*13600*/  MUFU.EX2 R65, R8 ;  /* 0x0000000800417308 */ /* 0x0002620000000800 */
[----:B--2---:R-:W-:Y:S01]  /*13610*/  FFMA.FTZ R4, R183, c[0x0][0x2d0], -R12 ;  /* 0x0000b400b7047a23 */ /* 0x004fe2000001080c */
[----:B----4-:R-:W-:-:S06]  /*13620*/  F2FP.PACK_AB R6, R61, R60 ;  /* 0x0000003c3d06723e */ /* 0x010fcc00000000ff */
[----:B------:R2:W-:Y:S01]  /*13630*/  MUFU.EX2 R56, R4 ;  /* 0x0000000400387308 */ /* 0x0005e20000000800 */
[----:B-1----:R-:W-:Y:S01]  /*13640*/  FFMA.FTZ R8, R136, c[0x0][0x2d0], -R0 ;  /* 0x0000b40088087a23 */ /* 0x002fe20000010800 */
[----:B------:R-:W-:-:S06]  /*13650*/  F2FP.PACK_AB R9, R65, R64 ;  /* 0x000000404109723e */ /* 0x000fcc00000000ff */
        /* <DEDUP_REMOVED lines=12> */
[----:B------:R-:W2:Y:S01]  /*13720*/  MUFU.EX2 R59, R4 ;  /* 0x00000004003b7308 */ /* 0x000ea20000000800 */
[----:B-1----:R-:W-:-:S07]  /*13730*/  FFMA.FTZ R8, R172, c[0x0][0x2d0], -R13 ;  /* 0x0000b400ac087a23 */ /* 0x002fce000001080d */
[----:B------:R1:W4:Y:S01]  /*13740*/  MUFU.EX2 R63, R8 ;  /* 0x00000008003f7308 */ /* 0x0003220000000800 */
[----:B--2---:R-:W-:Y:S02]  /*13750*/  F2FP.PACK_AB R7, R59, R58 ;  /* 0x0000003a3b07723e */ /* 0x004fe400000000ff */
[----:B-1----:R-:W-:Y:S02]  /*13760*/  F2FP.PACK_AB R8, R141, R140 ;  /* 0x0000008c8d08723e */ /* 0x002fe400000000ff */
[----:B----4-:R-:W-:-:S05]  /*13770*/  F2FP.PACK_AB R4, R63, R62 ;  /* 0x0000003e3f04723e */ /* 0x010fca00000000ff */
[-C--:B------:R-:W-:Y:S08]  /*13780*/  HMMA.16816.F32 R148, R8, R16.reuse, R148 ;  /* 0x000000100894723c */ /* 0x080ff00000001894 */
        /* <DEDUP_REMOVED lines=9> */
[C---:B---3--:R-:W-:Y:S08]  /*13820*/  HMMA.16816.F32 R176, R8.reuse, R20, R176 ;  /* 0x0000001408b0723c */ /* 0x048ff000000018b0 */
[----:B-1----:R-:W-:Y:S08]  /*13830*/  HMMA.16816.F32 R172, R8, R16, R80 ;  /* 0x0000001008ac723c */ /* 0x002ff00000001850 */
[C---:B------:R-:W-:Y:S08]  /*13840*/  HMMA.16816.F32 R180, R4.reuse, R20, R228 ;  /* 0x0000001404b4723c */ /* 0x040ff000000018e4 */
[-C--:B------:R-:W-:Y:S08]  /*13850*/  HMMA.16816.F32 R184, R4, R22.reuse, R184 ;  /* 0x0000001604b8723c */ /* 0x080ff000000018b8 */
        /* <DEDUP_REMOVED lines=9> */
[----:B------:R-:W1:Y:S01]  /*138f0*/  LDSM.16.MT88.4 R20, [R234+0x3100] ;  /* 0x00310000ea14783b */ /* 0x000e620000004200 */
[----:B------:R-:W-:-:S02]  /*13900*/  IMAD.MOV.U32 R107, RZ, RZ, R95 ;  /* 0x000000ffff6b7224 */ /* 0x000fc400078e005f */
[----:B------:R-:W-:Y:S01]  /*13910*/  IMAD.MOV.U32 R175, RZ, RZ, R99 ;  /* 0x000000ffffaf7224 */ /* 0x000fe200078e0063 */
[----:B------:R-:W-:Y:S01]  /*13920*/  MOV R99, R109 ;  /* 0x0000006d00637202 */ /* 0x000fe20000000f00 */
[----:B------:R-:W-:Y:S02]  /*13930*/  IMAD.MOV.U32 R98, RZ, RZ, R108 ;  /* 0x000000ffff627224 */ /* 0x000fe400078e006c */
[----:B------:R-:W-:Y:S01]  /*13940*/  IMAD.MOV.U32 R94, RZ, RZ, R92 ;  /* 0x000000ffff5e7224 */ /* 0x000fe200078e005c */
[----:B------:R-:W-:Y:S01]  /*13950*/  MOV R92, R84 ;  /* 0x00000054005c7202 */ /* 0x000fe20000000f00 */
[----:B------:R-:W-:Y:S01]  /*13960*/  IMAD.MOV.U32 R95, RZ, RZ, R2 ;  /* 0x000000ffff5f7224 */ /* 0x000fe200078e0002 */
[----:B------:R-:W-:Y:S01]  /*13970*/  MOV R84, R137 ;  /* 0x0000008900547202 */ /* 0x000fe20000000f00 */
[----:B------:R-:W-:Y:S01]  /*13980*/  IMAD.MOV.U32 R108, RZ, RZ, R93 ;  /* 0x000000ffff6c7224 */ /* 0x000fe200078e005d */
[----:B------:R3:W5:Y:S01]  /*13990*/  LDL.LU R2, [R1+0xa4] ;  /* 0x0000a40001027983 */ /* 0x0007620000300800 */
[----:B------:R-:W-:-:S02]  /*139a0*/  IMAD.MOV.U32 R93, RZ, RZ, R85 ;  /* 0x000000ffff5d7224 */ /* 0x000fc400078e0055 */
[----:B------:R-:W-:Y:S01]  /*139b0*/  IMAD.MOV.U32 R85, RZ, RZ, R245 ;  /* 0x000000ffff557224 */ /* 0x000fe200078e00f5 */
[----:B------:R-:W4:Y:S04]  /*139c0*/  LDL.LU R109, [R1+0x14] ;  /* 0x00001400016d7983 */ /* 0x000f280000300800 */
[----:B------:R3:W5:Y:S01]  /*139d0*/  LDL.LU R137, [R1+0xa0] ;  /* 0x0000a00001897983 */ /* 0x0007620000300800 */
[----:B------:R-:W-:-:S03]  /*139e0*/  IMAD.MOV.U32 R54, RZ, RZ, R106 ;  /* 0x000000ffff367224 */ /* 0x000fc600078e006a */
[----:B------:R-:W3:Y:S01]  /*139f0*/  LDL.LU R245, [R1+0x9c] ;  /* 0x00009c0001f57983 */ /* 0x000ee20000300800 */
[----:B------:R-:W-:-:S03]  /*13a00*/  IMAD.MOV.U32 R106, RZ, RZ, R98 ;  /* 0x000000ffff6a7224 */ /* 0x000fc600078e0062 */
[----:B------:R-:W3:Y:S01]  /*13a10*/  LDL.LU R246, [R1+0x98] ;  /* 0x0000980001f67983 */ /* 0x000ee20000300800 */
[----:B------:R-:W-:-:S03]  /*13a20*/  MOV R98, R247 ;  /* 0x000000f700627202 */ /* 0x000fc60000000f00 */
[----:B------:R-:W4:Y:S01]  /*13a30*/  LDL.LU R247, [R1+0x94] ;  /* 0x0000940001f77983 */ /* 0x000f220000300800 */
[C---:B------:R-:W-:Y:S08]  /*13a40*/  HMMA.16816.F32 R196, R4.reuse, R16, R172 ;  /* 0x0000001004c4723c */ /* 0x040ff000000018ac */
[-C--:B------:R-:W-:Y:S08]  /*13a50*/  HMMA.16816.F32 R200, R4, R18.reuse, R200 ;  /* 0x0000001204c8723c */ /* 0x080ff000000018c8 */
[----:B------:R-:W-:Y:S01]  /*13a60*/  HMMA.16816.F32 R228, R8, R18, R28 ;  /* 0x0000001208e4723c */ /* 0x000fe2000000181c */
[----:B------:R-:W1:Y:S04]  /*13a70*/  LDSM.16.MT88.4 R16, [R236+0x3100] ;  /* 0x00310000ec10783b */ /* 0x000e680000004200 */
[----:B------:R-:W1:Y:S01]  /*13a80*/  LDSM.16.MT88.4 R28, [R235+0x3100] ;  /* 0x00310000eb1c783b */ /* 0x000e620000004200 */
[----:B------:R-:W-:Y:S01]  /*13a90*/  MOV R55, R107 ;  /* 0x0000006b00377202 */ /* 0x000fe20000000f00 */
[----:B------:R-:W-:Y:S01]  /*13aa0*/  IMAD.MOV.U32 R107, RZ, RZ, R99 ;  /* 0x000000ffff6b7224 */ /* 0x000fe200078e0063 */
[----:B------:R-:W-:Y:S01]  /*13ab0*/  MOV R110, R94 ;  /* 0x0000005e006e7202 */ /* 0x000fe20000000f00 */
        /* <DEDUP_REMOVED lines=8> */
[C---:B--2---:R-:W-:Y:S01]  /*13b40*/  HMMA.16816.F32 R52, R4.reuse, R24, R52 ;  /* 0x000000180434723c */ /* 0x044fe20000001834 */
        /* <DEDUP_REMOVED lines=22> */
[C---:B------:R-:W-:Y:S01]  /*13cb0*/  HMMA.16816.F32 R104, R4.reuse, R16, R104 ;  /* 0x000000100468723c */ /* 0x040fe20000001868 */
[----:B------:R-:W-:Y:S01]  /*13cc0*/  IMAD.MOV.U32 R95, RZ, RZ, R76 ;  /* 0x000000ffff5f7224 */ /* 0x000fe200078e004c */
[----:B------:R2:W5:Y:S01]  /*13cd0*/  LDL.LU R249, [R1+0x88] ;  /* 0x0000880001f97983 */ /* 0x0005620000300800 */
[----:B------:R-:W-:Y:S02]  /*13ce0*/  IMAD.MOV.U32 R94, RZ, RZ, R87 ;  /* 0x000000ffff5e7224 */ /* 0x000fe400078e0057 */
[----:B------:R-:W-:Y:S01]  /*13cf0*/  IMAD.MOV.U32 R131, RZ, RZ, R67 ;  /* 0x000000ffff837224 */ /* 0x000fe200078e0043 */
[----:B------:R-:W-:Y:S01]  /*13d00*/  MOV R174, R136 ;  /* 0x0000008800ae7202 */ /* 0x000fe20000000f00 */
[----:B------:R-:W-:Y:S01]  /*13d10*/  IMAD.MOV.U32 R66, RZ, RZ, R78 ;  /* 0x000000ffff427224 */ /* 0x000fe200078e004e */
[----:B------:R-:W-:Y:S01]  /*13d20*/  HMMA.16816.F32 R120, R4, R28, R120 ;  /* 0x0000001c0478723c */ /* 0x000fe20000001878 */
[----:B------:R-:W-:Y:S01]  /*13d30*/  IMAD.MOV.U32 R173, RZ, RZ, R172 ;  /* 0x000000ffffad7224 */ /* 0x000fe200078e00ac */
[----:B------:R2:W5:Y:S01]  /*13d40*/  LDL.LU R248, [R1+0x84] ;  /* 0x0000840001f87983 */ /* 0x0005620000300800 */
        /* <DEDUP_REMOVED lines=9> */
[----:B------:R-:W-:Y:S02]  /*13de0*/  IMAD.MOV.U32 R172, RZ, RZ, R78 ;  /* 0x000000ffffac7224 */ /* 0x000fe400078e004e */
[----:B------:R-:W-:Y:S02]  /*13df0*/  IMAD.MOV.U32 R67, RZ, RZ, R79 ;  /* 0x000000ffff437224 */ /* 0x000fe400078e004f */
[----:B------:R-:W-:Y:S01]  /*13e00*/  IMAD.MOV.U32 R130, RZ, RZ, R173 ;  /* 0x000000ffff827224 */ /* 0x000fe200078e00ad */
[----:B------:R-:W-:Y:S01]  /*13e10*/  MOV R129, R110 ;  /* 0x0000006e00817202 */ /* 0x000fe20000000f00 */
[----:B------:R-:W-:-:S02]  /*13e20*/  IMAD.MOV.U32 R173, RZ, RZ, R66 ;  /* 0x000000ffffad7224 */ /* 0x000fc400078e0042 */
[----:B------:R-:W-:Y:S01]  /*13e30*/  IMAD.MOV.U32 R156, RZ, RZ, R238 ;  /* 0x000000ffff9c7224 */ /* 0x000fe200078e00ee */
[C---:B------:R-:W-:Y:S08]  /*13e40*/  HMMA.16816.F32 R48, R8.reuse, R18, R48 ;  /* 0x000000120830723c */ /* 0x040ff00000001830 */
[----:B------:R-:W-:Y:S01]  /*13e50*/  HMMA.16816.F32 R44, R8, R30, R44 ;  /* 0x0000001e082c723c */ /* 0x000fe2000000182c */
[----:B---3--:R-:W-:Y:S01]  /*13e60*/  IMAD.MOV.U32 R97, RZ, RZ, R246 ;  /* 0x000000ffff617224 */ /* 0x008fe200078e00f6 */
[----:B------:R-:W-:-:S03]  /*13e70*/  MOV R77, R245 ;  /* 0x000000f5004d7202 */ /* 0x000fc60000000f00 */
[----:B------:R-:W-:Y:S02]  /*13e80*/  IMAD.MOV.U32 R76, RZ, RZ, R97 ;  /* 0x000000ffff4c7224 */ /* 0x000fe400078e0061 */
[----:B----4-:R-:W-:Y:S02]  /*13e90*/  IMAD.MOV.U32 R96, RZ, RZ, R247 ;  /* 0x000000ffff607224 */ /* 0x010fe400078e00f7 */
[----:B------:R-:W-:Y:S01]  /*13ea0*/  IMAD.MOV.U32 R97, RZ, RZ, R244 ;  /* 0x000000ffff617224 */ /* 0x000fe200078e00f4 */
[----:B------:R-:W-:Y:S01]  /*13eb0*/  MOV R94, R76 ;  /* 0x0000004c005e7202 */ /* 0x000fe20000000f00 */
[----:B------:R-:W-:Y:S01]  /*13ec0*/  IMAD.MOV.U32 R87, RZ, RZ, R96 ;  /* 0x000000ffff577224 */ /* 0x000fe200078e0060 */
[----:B------:R2:W5:Y:S01]  /*13ed0*/  LDL.LU R247, [R1+0x80] ;  /* 0x0000800001f77983 */ /* 0x0005620000300800 */
[----:B------:R-:W-:Y:S02]  /*13ee0*/  IMAD.MOV.U32 R95, RZ, RZ, R77 ;  /* 0x000000ffff5f7224 */ /* 0x000fe400078e004d */
        /* <DEDUP_REMOVED lines=8> */
[----:B------:R-:W-:Y:S01]  /*13f70*/  IMAD.MOV.U32 R157, RZ, RZ, R77 ;  /* 0x000000ffff9d7224 */ /* 0x000fe200078e004d */
[----:B------:R-:W-:Y:S01]  /*13f80*/  MOV R215, R95 ;  /* 0x0000005f00d77202 */ /* 0x000fe20000000f00 */
[----:B------:R-:W-:Y:S01]  /*13f90*/  HMMA.16816.F32 R76, R4, R26, R224 ;  /* 0x0000001a044c723c */ /* 0x000fe200000018e0 */
        /* <DEDUP_REMOVED lines=10> */
[C---:B------:R-:W-:Y:S01]  /*14040*/  HMMA.16816.F32 R92, R4.reuse, R22, R220 ;  /* 0x00000016045c723c */ /* 0x040fe200000018dc */
[----:B------:R-:W-:Y:S01]  /*14050*/  IMAD.MOV.U32 R97, RZ, RZ, R239 ;  /* 0x000000ffff617224 */ /* 0x000fe200078e00ef */
[----:B------:R2:W5:Y:S04]  /*14060*/  LDL.LU R244, [R1+0x74] ;  /* 0x0000740001f47983 */ /* 0x0005680000300800 */
[----:B------:R2:W5:Y:S01]  /*14070*/  LDL.LU R243, [R1+0x70] ;  /* 0x0000700001f37983 */ /* 0x0005620000300800 */
[----:B------:R-:W-:Y:S01]  /*14080*/  MOV R221, R109 ;  /* 0x0000006d00dd7202 */ /* 0x000fe20000000f00 */
[----:B------:R-:W-:Y:S01]  /*14090*/  IMAD.MOV.U32 R222, RZ, RZ, R84 ;  /* 0x000000ffffde7224 */ /* 0x000fe200078e0054 */
[C---:B------:R-:W-:Y:S01]  /*140a0*/  HMMA.16816.F32 R108, R4.reuse, R18, R216 ;  /* 0x00000012046c723c */ /* 0x040fe200000018d8 */
[----:B------:R-:W-:Y:S01]  /*140b0*/  IMAD.MOV.U32 R223, RZ, RZ, R85 ;  /* 0x000000ffffdf7224 */ /* 0x000fe200078e0055 */
[----:B------:R2:W5:Y:S04]  /*140c0*/  LDL.LU R242, [R1+0x6c] ;  /* 0x00006c0001f27983 */ /* 0x0005680000300800 */
[----:B------:R2:W5:Y:S02]  /*140d0*/  LDL.LU R241, [R1+0x68] ;  /* 0x0000680001f17983 */ /* 0x0005640000300800 */
[----:B------:R-:W-:Y:S02]  /*140e0*/  HMMA.16816.F32 R84, R4, R30, R208 ;  /* 0x0000001e0454723c */ /* 0x000fe400000018d0 */
[----:B------:R2:W5:Y:S04]  /*140f0*/  LDL.LU R240, [R1+0x64] ;  /* 0x0000640001f07983 */ /* 0x0005680000300800 */
[----:B------:R2:W5:Y:S01]  /*14100*/  LDL.LU R239, [R1+0x60] ;  /* 0x0000600001ef7983 */ /* 0x0005620000300800 */
[----:B------:R-:W-:Y:S01]  /*14110*/  FFMA.FTZ R4, R195, c[0x0][0x2d0], -R3 ;  /* 0x0000b400c3047a23 */ /* 0x000fe20000010803 */
[----:B------:R-:W-:Y:S01]  /*14120*/  MOV R7, R225 ;  /* 0x000000e100077202 */ /* 0x000fe20000000f00 */
[----:B------:R-:W-:Y:S01]  /*14130*/  IMAD.MOV.U32 R6, RZ, RZ, R226 ;  /* 0x000000ffff067224 */ /* 0x000fe200078e00e2 */
[----:B------:R-:W-:Y:S01]  /*14140*/  MOV R5, R227 ;  /* 0x000000e300057202 */ /* 0x000fe20000000f00 */
[C---:B------:R-:W-:Y:S01]  /*14150*/  HMMA.16816.F32 R216, R8.reuse, R20, R112 ;  /* 0x0000001408d8723c */ /* 0x040fe20000001870 */
[----:B------:R2:W5:Y:S07]  /*14160*/  LDL.LU R238, [R1+0x5c] ;  /* 0x00005c0001ee7983 */ /* 0x00056e0000300800 */
[----:B------:R-:W-:Y:S01]  /*14170*/  HMMA.16816.F32 R224, R8, R24, R124 ;  /* 0x0000001808e0723c */ /* 0x000fe2000000187c */
[----:B------:R1:W-:Y:S06]  /*14180*/  MUFU.EX2 R24, R4 ;  /* 0x0000000400187308 */ /* 0x0003ec0000000800 */
[----:B------:R-:W-:Y:S01]  /*14190*/  IMAD.MOV.U32 R127, RZ, RZ, R221 ;  /* 0x000000ffff7f7224 */ /* 0x000fe200078e00dd */
[----:B------:R-:W-:Y:S01]  /*141a0*/  MOV R126, R222 ;  /* 0x000000de007e7202 */ /* 0x000fe20000000f00 */
[----:B------:R-:W-:-:S02]  /*141b0*/  IMAD.MOV.U32 R125, RZ, RZ, R223 ;  /* 0x000000ffff7d7224 */ /* 0x000fc400078e00df */
[----:B-1----:R-:W-:-:S04]  /*141c0*/  FFMA.FTZ R4, R193, c[0x0][0x2d0], -R3 ;  /* 0x0000b400c1047a23 */ /* 0x002fc80000010803 */
[----:B------:R1:W3:Y:S01]  /*141d0*/  MUFU.EX2 R25, R4 ;  /* 0x0000000400197308 */ /* 0x0002e20000000800 */
[----:B------:R-:W-:Y:S01]  /*141e0*/  HMMA.16816.F32 R220, R8, R26, R72 ;  /* 0x0000001a08dc723c */ /* 0x000fe20000001848 */
[----:B------:R-:W-:Y:S01]  /*141f0*/  MOV R124, R212 ;  /* 0x000000d4007c7202 */ /* 0x000fe20000000f00 */
[--C-:B-1----:R-:W-:Y:S02]  /*14200*/  FFMA.FTZ R4, R191, c[0x0][0x2d0], -R3.reuse ;  /* 0x0000b400bf047a23 */ /* 0x102fe40000010803 */
[----:B------:R-:W-:-:S04]  /*14210*/  FFMA.FTZ R3, R194, c[0x0][0x2d0], -R3 ;  /* 0x0000b400c2037a23 */ /* 0x000fc80000010803 */
[----:B------:R1:W-:Y:S01]  /*14220*/  MUFU.EX2 R26, R3 ;  /* 0x00000003001a7308 */ /* 0x0003e20000000800 */
[----:B------:R-:W-:Y:S01]  /*14230*/  IMAD.MOV.U32 R73, RZ, RZ, R213 ;  /* 0x000000ffff497224 */ /* 0x000fe200078e00d5 */
[----:B------:R-:W-:Y:S01]  /*14240*/  MOV R74, R214 ;  /* 0x000000d6004a7202 */ /* 0x000fe20000000f00 */
[----:B------:R-:W-:Y:S02]  /*14250*/  IMAD.MOV.U32 R75, RZ, RZ, R215 ;  /* 0x000000ffff4b7224 */ /* 0x000fe400078e00d7 */
[----:B------:R-:W-:Y:S01]  /*14260*/  HMMA.16816.F32 R212, R8, R22, R68 ;  /* 0x0000001608d4723c */ /* 0x000fe20000001844 */
[----:B-1----:R-:W-:-:S04]  /*14270*/  FFMA.FTZ R3, R252, c[0x0][0x2d0], -R0 ;  /* 0x0000b400fc037a23 */ /* 0x002fc80000010800 */
[----:B------:R1:W-:Y:S03]  /*14280*/  MUFU.EX2 R20, R3 ;  /* 0x0000000300147308 */ /* 0x0003e60000000800 */
[----:B------:R-:W-:Y:S01]  /*14290*/  HMMA.16816.F32 R208, R8, R16, R116 ;  /* 0x0000001008d0723c */ /* 0x000fe20000001874 */
[----:B-1----:R-:W-:-:S04]  /*142a0*/  FFMA.FTZ R3, R190, c[0x0][0x2d0], -R0 ;  /* 0x0000b400be037a23 */ /* 0x002fc80000010800 */
[----:B------:R1:W4:Y:S02]  /*142b0*/  MUFU.EX2 R22, R3 ;  /* 0x0000000300167308 */ /* 0x0003240000000800 */
[--C-:B-1----:R-:W-:Y:S02]  /*142c0*/  FFMA.FTZ R3, R189, c[0x0][0x2d0], -R0.reuse ;  /* 0x0000b400bd037a23 */ /* 0x102fe40000010800 */
[----:B------:R-:W-:-:S04]  /*142d0*/  FFMA.FTZ R0, R188, c[0x0][0x2d0], -R0 ;  /* 0x0000b400bc007a23 */ /* 0x000fc80000010800 */
[----:B------:R-:W-:Y:S01]  /*142e0*/  MUFU.EX2 R23, R3 ;  /* 0x0000000300177308 */ /* 0x000fe20000000800 */
[----:B------:R-:W-:Y:S07]  /*142f0*/  HMMA.16816.F32 R116, R8, R28, R204 ;  /* 0x0000001c0874723c */ /* 0x000fee00000018cc */
[----:B------:R-:W1:Y:S01]  /*14300*/  MUFU.EX2 R27, R4 ;  /* 0x00000004001b7308 */ /* 0x000e620000000800 */
[----:B------:R-:W-:Y:S01]  /*14310*/  IMAD.MOV.U32 R194, RZ, RZ, R81 ;  /* 0x000000ffffc27224 */ /* 0x000fe200078e0051 */
[----:B------:R-:W-:Y:S01]  /*14320*/  MOV R195, R80 ;  /* 0x0000005000c37202 */ /* 0x000fe20000000f00 */
[----:B------:R-:W-:Y:S05]  /*14330*/  LDSM.16.MT88.4 R188, [R236+0x1900] ;  /* 0x00190000ecbc783b */ /* 0x000fea0000004200 */
[----:B------:R1:W-:Y:S01]  /*14340*/  MUFU.EX2 R21, R0 ;  /* 0x0000000000157308 */ /* 0x0003e20000000800 */
[----:B------:R-:W-:-:S02]  /*14350*/  FADD.FTZ R9, R192, R15 ;  /* 0x0000000fc0097221 */ /* 0x000fc40000010000 */
[----:B------:R-:W-:Y:S01]  /*14360*/  FADD.FTZ R8, R101, R100 ;  /* 0x0000006465087221 */ /* 0x000fe20000010000 */
[----:B------:R-:W-:Y:S01]  /*14370*/  MOV R10, R99 ;  /* 0x00000063000a7202 */ /* 0x000fe20000000f00 */
[----:B------:R-:W-:Y:S01]  /*14380*/  LDSM.16.MT88.4 R204, [R235+0x1900] ;  /* 0x00190000ebcc783b */ /* 0x000fe20000004200 */
[----:B-1----:R-:W-:Y:S01]  /*14390*/  FFMA.FTZ R0, R73, c[0x0][0x2d0], -R13 ;  /* 0x0000b40049007a23 */ /* 0x002fe2000001080d */
[----:B------:R-:W-:Y:S01]  /*143a0*/  MOV R73, R74 ;  /* 0x0000004a00497202 */ /* 0x000fe20000000f00 */
[----:B------:R-:W-:Y:S01]  /*143b0*/  IMAD.MOV.U32 R74, RZ, RZ, R75 ;  /* 0x000000ffff4a7224 */ /* 0x000fe200078e004b */
[----:B------:R-:W-:Y:S01]  /*143c0*/  MOV R75, R124 ;  /* 0x0000007c004b7202 */ /* 0x000fe20000000f00 */
[----:B------:R-:W-:Y:S01]  /*143d0*/  IMAD.MOV.U32 R124, RZ, RZ, R125 ;  /* 0x000000ffff7c7224 */ /* 0x000fe200078e007d */
[----:B------:R-:W-:Y:S01]  /*143e0*/  MOV R125, R126 ;  /* 0x0000007e007d7202 */ /* 0x000fe20000000f00 */
[----:B------:R1:W-:Y:S01]  /*143f0*/  MUFU.EX2 R17, R0 ;  /* 0x0000000000117308 */ /* 0x0003e20000000800 */
        /* <DEDUP_REMOVED lines=8> */
[----:B-1----:R-:W-:Y:S01]  /*14480*/  FFMA.FTZ R0, R73, c[0x0][0x2d0], -R13 ;  /* 0x0000b40049007a23 */ /* 0x002fe2000001080d */
[----:B------:R-:W-:Y:S01]  /*14490*/  MOV R73, R74 ;  /* 0x0000004a00497202 */ /* 0x000fe20000000f00 */
[----:B------:R-:W-:Y:S01]  /*144a0*/  IMAD.MOV.U32 R74, RZ, RZ, R75 ;  /* 0x000000ffff4a7224 */ /* 0x000fe200078e004b */
[----:B------:R-:W-:Y:S01]  /*144b0*/  MOV R75, R124 ;  /* 0x0000007c004b7202 */ /* 0x000fe20000000f00 */
[----:B------:R-:W-:Y:S01]  /*144c0*/  IMAD.MOV.U32 R124, RZ, RZ, R125 ;  /* 0x000000ffff7c7224 */ /* 0x000fe200078e007d */
[----:B------:R-:W-:Y:S01]  /*144d0*/  MOV R125, R126 ;  /* 0x0000007e007d7202 */ /* 0x000fe20000000f00 */
[----:B------:R-:W-:Y:S01]  /*144e0*/  IMAD.MOV.U32 R126, RZ, RZ, R5 ;  /* 0x000000ffff7e7224 */ /* 0x000fe200078e0005 */
[----:B------:R1:W1:Y:S01]  /*144f0*/  MUFU.EX2 R18, R0 ;  /* 0x0000000000127308 */ /* 0x0002620000000800 */
        /* <DEDUP_REMOVED lines=8> */
[----:B------:R-:W-:Y:S02]  /*14580*/  IMAD.MOV.U32 R158, RZ, RZ, R159 ;  /* 0x000000ffff9e7224 */ /* 0x000fe400078e009f */
[----:B-1----:R-:W-:Y:S02]  /*14590*/  FFMA.FTZ R0, R73, c[0x0][0x2d0], -R13 ;  /* 0x0000b40049007a23 */ /* 0x002fe4000001080d */
        /* <DEDUP_REMOVED lines=12> */
[----:B------:R1:W-:Y:S01]  /*14660*/  MUFU.EX2 R19, R0 ;  /* 0x0000000000137308 */ /* 0x0003e20000000800 */
[----:B------:R-:W-:Y:S01]  /*14670*/  MOV R157, R158 ;  /* 0x0000009e009d7202 */ /* 0x000fe20000000f00 */
[----:B------:R-:W-:Y:S01]  /*14680*/  IMAD.MOV.U32 R158, RZ, RZ, R159 ;  /* 0x000000ffff9e7224 */ /* 0x000fe200078e009f */
[----:B------:R-:W-:-:S02]  /*14690*/  MOV R159, R129 ;  /* 0x00000081009f7202 */ /* 0x000fc40000000f00 */
[----:B------:R-:W-:Y:S02]  /*146a0*/  MOV R114, R74 ;  /* 0x0000004a00727202 */ /* 0x000fe40000000f00 */
[----:B------:R-:W-:Y:S01]  /*146b0*/  MOV R130, R131 ;  /* 0x0000008300827202 */ /* 0x000fe20000000f00 */
[----:B------:R-:W-:Y:S01]  /*146c0*/  IMAD.MOV.U32 R131, RZ, RZ, R173 ;  /* 0x000000ffff837224 */ /* 0x000fe200078e00ad */
[----:B------:R-:W-:Y:S01]  /*146d0*/  MOV R173, R232 ;  /* 0x000000e800ad7202 */ /* 0x000fe20000000f00 */
[----:B------:R-:W-:Y:S01]  /*146e0*/  IMAD.MOV.U32 R115, RZ, RZ, R75 ;  /* 0x000000ffff737224 */ /* 0x000fe200078e004b */
[----:B------:R-:W-:Y:S01]  /*146f0*/  MOV R72, R124 ;  /* 0x0000007c00487202 */ /* 0x000fe20000000f00 */
[----:B------:R-:W-:Y:S02]  /*14700*/  IMAD.MOV.U32 R124, RZ, RZ, R5 ;  /* 0x000000ffff7c7224 */ /* 0x000fe400078e0005 */
[----:B-1----:R-:W-:Y:S01]  /*14710*/  FFMA.FTZ R0, R73, c[0x0][0x2d0], -R13 ;  /* 0x0000b40049007a23 */ /* 0x002fe2000001080d */
[----:B------:R-:W-:Y:S01]  /*14720*/  MOV R73, R6 ;  /* 0x0000000600497202 */ /* 0x000fe20000000f00 */
[----:B------:R-:W-:Y:S01]  /*14730*/  IMAD.MOV.U32 R74, RZ, RZ, R7 ;  /* 0x000000ffff4a7224 */ /* 0x000fe200078e0007 */
[----:B------:R-:W-:Y:S01]  /*14740*/  MOV R75, R156 ;  /* 0x0000009c004b7202 */ /* 0x000fe20000000f00 */
[----:B------:R1:W-:Y:S01]  /*14750*/  MUFU.EX2 R16, R0 ;  /* 0x0000000000107308 */ /* 0x0003e20000000800 */
[----:B------:R-:W-:Y:S01]  /*14760*/  IMAD.MOV.U32 R5, RZ, RZ, R157 ;  /* 0x000000ffff057224 */ /* 0x000fe200078e009d */
[----:B------:R-:W-:Y:S01]  /*14770*/  MOV R6, R158 ;  /* 0x0000009e00067202 */ /* 0x000fe20000000f00 */
[----:B------:R-:W-:-:S02]  /*14780*/  IMAD.MOV.U32 R7, RZ, RZ, R159 ;  /* 0x000000ffff077224 */ /* 0x000fc400078e009f */
[----:B------:R-:W-:Y:S01]  /*14790*/  IMAD.MOV.U32 R129, RZ, RZ, R130 ;  /* 0x000000ffff817224 */ /* 0x000fe200078e0082 */
[----:B------:R-:W2:Y:S01]  /*147a0*/  LDSM.16.MT88.4 R156, [R233+0x1900] ;  /* 0x00190000e99c783b */ /* 0x000ea20000004200 */
[----:B------:R-:W-:Y:S01]  /*147b0*/  MOV R130, R131 ;  /* 0x0000008300827202 */ /* 0x000fe20000000f00 */
[----:B------:R-:W-:Y:S01]  /*147c0*/  IMAD.MOV.U32 R131, RZ, RZ, R173 ;  /* 0x000000ffff837224 */ /* 0x000fe200078e00ad */
[----:B------:R-:W-:Y:S01]  /*147d0*/  MOV R173, R174 ;  /* 0x000000ae00ad7202 */ /* 0x000fe20000000f00 */
[----:B------:R-:W-:Y:S02]  /*147e0*/  IMAD.MOV.U32 R174, RZ, RZ, R132 ;  /* 0x000000ffffae7224 */ /* 0x000fe400078e0084 */
[----:B-1----:R-:W-:-:S04]  /*147f0*/  FFMA.FTZ R0, R114, c[0x0][0x2d0], -R12 ;  /* 0x0000b40072007a23 */ /* 0x002fc8000001080c */
[----:B------:R1:W-:Y:S01]  /*14800*/  MUFU.EX2 R13, R0 ;  /* 0x00000000000d7308 */ /* 0x0003e20000000800 */
[----:B------:R-:W-:Y:S02]  /*14810*/  IMAD.MOV.U32 R112, RZ, RZ, R72 ;  /* 0x000000ffff707224 */ /* 0x000fe400078e0048 */
[----:B------:R-:W-:Y:S01]  /*14820*/  FFMA.FTZ R3, R115, c[0x0][0x2d0], -R12 ;  /* 0x0000b40073037a23 */ /* 0x000fe2000001080c */
[----:B------:R-:W-:Y:S01]  /*14830*/  MOV R115, R75 ;  /* 0x0000004b00737202 */ /* 0x000fe20000000f00 */
[----:B------:R-:W-:Y:S02]  /*14840*/  IMAD.MOV.U32 R114, RZ, RZ, R74 ;  /* 0x000000ffff727224 */ /* 0x000fe400078e004a */
[----:B-1----:R-:W-:Y:S01]  /*14850*/  FFMA.FTZ R0, R129, c[0x0][0x2d0], -R12 ;  /* 0x0000b40081007a23 */ /* 0x002fe2000001080c */
[----:B------:R-:W-:Y:S01]  /*14860*/  MOV R129, R130 ;  /* 0x0000008200817202 */ /* 0x000fe20000000f00 */
[----:B------:R-:W-:Y:S01]  /*14870*/  IMAD.MOV.U32 R130, RZ, RZ, R131 ;  /* 0x000000ffff827224 */ /* 0x000fe200078e0083 */
[----:B------:R-:W-:Y:S01]  /*14880*/  MOV R131, R173 ;  /* 0x000000ad00837202 */ /* 0x000fe20000000f00 */
[----:B------:R-:W-:Y:S01]  /*14890*/  IMAD.MOV.U32 R173, RZ, RZ, R174 ;  /* 0x000000ffffad7224 */ /* 0x000fe200078e00ae */
[----:B------:R-:W-:Y:S01]  /*148a0*/  MOV R174, R67 ;  /* 0x0000004300ae7202 */ /* 0x000fe20000000f00 */
[----:B------:R-:W-:Y:S01]  /*148b0*/  IMAD.MOV.U32 R67, RZ, RZ, R172 ;  /* 0x000000ffff437224 */ /* 0x000fe200078e00ac */
[----:B------:R-:W-:-:S02]  /*148c0*/  MOV R172, R14 ;  /* 0x0000000e00ac7202 */ /* 0x000fc40000000f00 */
[----:B------:R1:W1:Y:S01]  /*148d0*/  MUFU.EX2 R14, R0 ;  /* 0x00000000000e7308 */ /* 0x0002620000000800 */
        /* <DEDUP_REMOVED lines=12> */
[----:B------:R1:W-:Y:S01]  /*149a0*/  MUFU.EX2 R12, R3 ;  /* 0x00000003000c7308 */ /* 0x0003e20000000800 */
[----:B------:R-:W-:Y:S01]  /*149b0*/  MOV R113, R73 ;  /* 0x0000004900717202 */ /* 0x000fe20000000f00 */
[----:B------:R-:W-:Y:S01]  /*149c0*/  IMAD.MOV.U32 R73, RZ, RZ, R129 ;  /* 0x000000ffff497224 */ /* 0x000fe200078e0081 */
[----:B------:R-:W-:Y:S01]  /*149d0*/  MOV R114, R82 ;  /* 0x0000005200727202 */ /* 0x000fe20000000f00 */
[----:B------:R-:W-:Y:S01]  /*149e0*/  IMAD.MOV.U32 R71, RZ, RZ, R115 ;  /* 0x000000ffff477224 */ /* 0x000fe200078e0073 */
[----:B------:R-:W-:Y:S01]  /*149f0*/  MOV R130, R67 ;  /* 0x0000004300827202 */ /* 0x000fe20000000f00 */
[----:B------:R-:W-:Y:S01]  /*14a00*/  IMAD.MOV.U32 R30, RZ, RZ, R125 ;  /* 0x000000ffff1e7224 */ /* 0x000fe200078e007d */
[----:B------:R-:W-:Y:S01]  /*14a10*/  MOV R31, R124 ;  /* 0x0000007c001f7202 */ /* 0x000fe20000000f00 */
[----:B------:R2:W2:Y:S01]  /*14a20*/  MUFU.EX2 R15, R0 ;  /* 0x00000000000f7308 */ /* 0x0004a20000000800 */
[----:B------:R-:W-:Y:S01]  /*14a30*/  IMAD.MOV.U32 R82, RZ, RZ, R83 ;  /* 0x000000ffff527224 */ /* 0x000fe200078e0053 */
[----:B------:R-:W-:Y:S01]  /*14a40*/  MOV R131, R175 ;  /* 0x000000af00837202 */ /* 0x000fe20000000f00 */
[----:B------:R-:W-:Y:S01]  /*14a50*/  IMAD.MOV.U32 R129, RZ, RZ, R174 ;  /* 0x000000ffff817224 */ /* 0x000fe200078e00ae */
[----:B------:R-:W-:Y:S01]  /*14a60*/  MOV R83, R128 ;  /* 0x0000008000537202 */ /* 0x000fe20000000f00 */
[----:B------:R-:W-:Y:S01]  /*14a70*/  IMAD.MOV.U32 R67, RZ, RZ, R172 ;  /* 0x000000ffff437224 */ /* 0x000fe200078e00ac */
[----:B------:R-:W-:Y:S01]  /*14a80*/  MOV R100, R126 ;  /* 0x0000007e00647202 */ /* 0x000fe20000000f00 */
[----:B------:R-:W4:Y:S01]  /*14a90*/  LDSM.16.MT88.4 R172, [R234+0x1900] ;  /* 0x00190000eaac783b */ /* 0x000f220000004200 */
[----:B-1----:R-:W-:Y:S01]  /*14aa0*/  IMAD.MOV.U32 R3, RZ, RZ, R82 ;  /* 0x000000ffff037224 */ /* 0x002fe200078e0052 */
[----:B------:R-:W-:Y:S01]  /*14ab0*/  MOV R112, R72 ;  /* 0x0000004800707202 */ /* 0x000fe20000000f00 */
[----:B------:R-:W-:Y:S01]  /*14ac0*/  IMAD.MOV.U32 R70, RZ, RZ, R113 ;  /* 0x000000ffff467224 */ /* 0x000fe200078e0071 */
[----:B------:R-:W-:Y:S01]  /*14ad0*/  MOV R72, R130 ;  /* 0x0000008200487202 */ /* 0x000fe20000000f00 */
[----:B------:R-:W-:-:S02]  /*14ae0*/  IMAD.MOV.U32 R113, RZ, RZ, R73 ;  /* 0x000000ffff717224 */ /* 0x000fc400078e0049 */
[----:B------:R-:W-:Y:S01]  /*14af0*/  IMAD.MOV.U32 R101, RZ, RZ, R127 ;  /* 0x000000ffff657224 */ /* 0x000fe200078e007f */
[----:B------:R-:W-:Y:S01]  /*14b00*/  MOV R193, R7 ;  /* 0x0000000700c17202 */ /* 0x000fe20000000f00 */
[----:B------:R-:W-:Y:S01]  /*14b10*/  IMAD.MOV.U32 R192, RZ, RZ, R6 ;  /* 0x000000ffffc07224 */ /* 0x000fe200078e0006 */
[----:B--2---:R-:W-:Y:S01]  /*14b20*/  MOV R0, R83 ;  /* 0x0000005300007202 */ /* 0x004fe20000000f00 */
[----:B------:R1:W5:Y:S01]  /*14b30*/  LDL.LU R237, [R1+0x58] ;  /* 0x0000580001ed7983 */ /* 0x0003620000300800 */
[----:B------:R-:W-:-:S03]  /*14b40*/  IMAD.MOV.U32 R115, RZ, RZ, R129 ;  /* 0x000000ffff737224 */ /* 0x000fc600078e0081 */
[----:B------:R-:W2:Y:S01]  /*14b50*/  LDSM.16.MT88.4 R80, [R233+0x3900] ;  /* 0x00390000e950783b */ /* 0x000ea20000004200 */
[----:B------:R-:W-:Y:S01]  /*14b60*/  IMAD.MOV.U32 R73, RZ, RZ, R131 ;  /* 0x000000ffff497224 */ /* 0x000fe200078e0083 */
[----:B---3--:R-:W-:Y:S02]  /*14b70*/  F2FP.PACK_AB R128, R25, R24 ;  /* 0x000000181980723e */ /* 0x008fe400000000ff */
[----:B----4-:R-:W-:Y:S02]  /*14b80*/  F2FP.PACK_AB R129, R22, R20 ;  /* 0x000000141681723e */ /* 0x010fe400000000ff */
[----:B------:R-:W-:Y:S02]  /*14b90*/  F2FP.PACK_AB R130, R26, R27 ;  /* 0x0000001b1a82723e */ /* 0x000fe400000000ff */
[----:B------:R-:W-:Y:S02]  /*14ba0*/  F2FP.PACK_AB R124, R18, R17 ;  /* 0x00000011127c723e */ /* 0x000fe400000000ff */
[----:B------:R-:W-:-:S02]  /*14bb0*/  F2FP.PACK_AB R125, R14, R13 ;  /* 0x0000000d0e7d723e */ /* 0x000fc400000000ff */
[----:B------:R-:W-:Y:S02]  /*14bc0*/  F2FP.PACK_AB R126, R16, R19 ;  /* 0x00000013107e723e */ /* 0x000fe400000000ff */
[----:B------:R-:W-:Y:S02]  /*14bd0*/  F2FP.PACK_AB R127, R15, R12 ;  /* 0x0000000c0f7f723e */ /* 0x000fe400000000ff */
[----:B------:R-:W-:Y:S01]  /*14be0*/  MOV R29, R72 ;  /* 0x00000048001d7202 */ /* 0x000fe20000000f00 */
[----:B------:R-:W-:Y:S01]  /*14bf0*/  FADD.FTZ R0, R0, R9 ;  /* 0x0000000900007221 */ /* 0x000fe20000010000 */
[----:B------:R-:W-:Y:S01]  /*14c00*/  F2FP.PACK_AB R131, R21, R23 ;  /* 0x000000171583723e */ /* 0x000fe200000000ff */
[----:B------:R-:W-:Y:S01]  /*14c10*/  FADD.FTZ R11, R70, R69 ;  /* 0x00000045460b7221 */ /* 0x000fe20000010000 */
[----:B------:R-:W-:Y:S01]  /*14c20*/  MOV R68, R114 ;  /* 0x0000007200447202 */ /* 0x000fe20000000f00 */
[-C--:B------:R-:W-:Y:S01]  /*14c30*/  HMMA.16816.F32 R144, R124, R156.reuse, R144 ;  /* 0x0000009c7c90723c */ /* 0x080fe20000001890 */
[----:B------:R1:W5:Y:S07]  /*14c40*/  LDL.LU R232, [R1+0x54] ;  /* 0x0000540001e87983 */ /* 0x00036e0000300800 */
[----:B------:R-:W-:Y:S08]  /*14c50*/  HMMA.16816.F32 R148, R128, R156, R148 ;  /* 0x0000009c8094723c */ /* 0x000ff00000001894 */
[----:B------:R-:W-:Y:S01]  /*14c60*/  HMMA.16816.F32 R152, R124, R158, R152 ;  /* 0x0000009e7c98723c */ /* 0x000fe20000001898 */
[----:B------:R-:W-:-:S07]  /*14c70*/  IMAD.MOV.U32 R28, RZ, RZ, R73 ;  /* 0x000000ffff1c7224 */ /* 0x000fce00078e0049 */
[-C--:B------:R-:W-:Y:S08]  /*14c80*/  HMMA.16816.F32 R160, R128, R172.reuse, R160 ;  /* 0x000000ac80a0723c */ /* 0x080ff000000018a0 */
[C---:B------:R-:W-:Y:S08]  /*14c90*/  HMMA.16816.F32 R164, R124.reuse, R172, R164 ;  /* 0x000000ac7ca4723c */ /* 0x040ff000000018a4 */
[----:B------:R-:W-:Y:S08]  /*14ca0*/  HMMA.16816.F32 R168, R124, R174, R168 ;  /* 0x000000ae7ca8723c */ /* 0x000ff000000018a8 */
[-C--:B------:R-:W-:Y:S08]  /*14cb0*/  HMMA.16816.F32 R176, R128, R188.reuse, R176 ;  /* 0x000000bc80b0723c */ /* 0x080ff000000018b0 */
[C---:B------:R-:W-:Y:S08]  /*14cc0*/  HMMA.16816.F32 R180, R124.reuse, R188, R180 ;  /* 0x000000bc7cb4723c */ /* 0x040ff000000018b4 */
[----:B------:R-:W-:Y:S01]  /*14cd0*/  HMMA.16816.F32 R184, R124, R190, R184 ;  /* 0x000000be7cb8723c */ /* 0x000fe200000018b8 */
[----:B------:R-:W-:Y:S01]  /*14ce0*/  MOV R70, R112 ;  /* 0x0000007000467202 */ /* 0x000fe20000000f00 */
[----:B------:R-:W-:Y:S01]  /*14cf0*/  IMAD.MOV.U32 R252, RZ, RZ, R115 ;  /* 0x000000fffffc7224 */ /* 0x000fe200078e0073 */
[----:B------:R1:W5:Y:S05]  /*14d00*/  LDL.LU R132, [R1+0x50] ;  /* 0x0000500001847983 */ /* 0x00036a0000300800 */
[----:B------:R-:W-:Y:S07]  /*14d10*/  HMMA.16816.F32 R156, R128, R158, R40 ;  /* 0x0000009e809c723c */ /* 0x000fee0000001828 */
[----:B------:R-:W-:-:S02]  /*14d20*/  MOV R41, R5 ;  /* 0x0000000500297202 */ /* 0x000fc40000000f00 */
[----:B------:R-:W3:Y:S01]  /*14d30*/  LDSM.16.MT88.4 R4, [R235+0x3900] ;  /* 0x00390000eb04783b */ /* 0x000ee20000004200 */
[----:B------:R-:W-:Y:S01]  /*14d40*/  HMMA.16816.F32 R172, R128, R174, R36 ;  /* 0x000000ae80ac723c */ /* 0x000fe20000001824 */
[----:B------:R-:W-:Y:S01]  /*14d50*/  MOV R43, R74 ;  /* 0x0000004a002b7202 */ /* 0x000fe20000000f00 */
[----:B------:R-:W-:-:S05]  /*14d60*/  IMAD.MOV.U32 R42, RZ, RZ, R75 ;  /* 0x000000ffff2a7224 */ /* 0x000fca00078e004b */
[----:B------:R-:W-:Y:S01]  /*14d70*/  IMAD.MOV.U32 R38, RZ, RZ, R96 ;  /* 0x000000ffff267224 */ /* 0x000fe200078e0060 */
[----:B--2---:R-:W-:Y:S01]  /*14d80*/  HMMA.16816.F32 R72, R124, R80, R52 ;  /* 0x000000507c48723c */ /* 0x004fe20000001834 */
[----:B------:R-:W-:Y:S01]  /*14d90*/  MOV R39, R97 ;  /* 0x0000006100277202 */ /* 0x000fe20000000f00 */
[----:B------:R-:W-:Y:S01]  /*14da0*/  IMAD.MOV.U32 R40, RZ, RZ, R98 ;  /* 0x000000ffff287224 */ /* 0x000fe200078e0062 */
[----:B------:R-:W-:-:S05]  /*14db0*/  MOV R37, R100 ;  /* 0x0000006400257202 */ /* 0x000fca0000000f00 */
[----:B------:R-:W-:Y:S01]  /*14dc0*/  HMMA.16816.F32 R188, R128, R190, R32 ;  /* 0x000000be80bc723c */ /* 0x000fe20000001820 */
[----:B------:R-:W-:Y:S01]  /*14dd0*/  IMAD.MOV.U32 R54, RZ, RZ, R38 ;  /* 0x000000ffff367224 */ /* 0x000fe200078e0026 */
[----:B------:R-:W-:Y:S01]  /*14de0*/  MOV R55, R39 ;  /* 0x0000002700377202 */ /* 0x000fe20000000f00 */
[----:B------:R-:W-:Y:S01]  /*14df0*/  IMAD.MOV.U32 R36, RZ, RZ, R101 ;  /* 0x000000ffff247224 */ /* 0x000fe200078e0065 */
[----:B------:R-:W2:Y:S01]  /*14e00*/  LDSM.16.MT88.4 R96, [R234+0x3900] ;  /* 0x00390000ea60783b */ /* 0x000ea20000004200 */
[----:B------:R-:W-:Y:S02]  /*14e10*/  FADD.FTZ R3, R3, R54 ;  /* 0x0000003603037221 */ /* 0x000fe40000010000 */
[----:B------:R-:W-:Y:S01]  /*14e20*/  MOV R33, R41 ;  /* 0x0000002900217202 */ /* 0x000fe20000000f00 */
[----:B------:R-:W-:Y:S02]  /*14e30*/  IMAD.MOV.U32 R32, RZ, RZ, R40 ;  /* 0x000000ffff207224 */ /* 0x000fe400078e0028 */
[----:B------:R-:W-:-:S02]  /*14e40*/  FADD.FTZ R10, R10, R3 ;  /* 0x000000030a0a7221 */ /* 0x000fc40000010000 */
[----:B------:R-:W-:Y:S01]  /*14e50*/  FADD.FTZ R9, R33, R0 ;  /* 0x0000000021097221 */ /* 0x000fe20000010000 */
[----:B------:R-:W-:Y:S01]  /*14e60*/  MOV R35, R43 ;  /* 0x0000002b00237202 */ /* 0x000fe20000000f00 */
[----:B------:R-:W-:Y:S02]  /*14e70*/  IMAD.MOV.U32 R34, RZ, RZ, R42 ;  /* 0x000000ffff227224 */ /* 0x000fe400078e002a */
[----:B------:R-:W-:Y:S01]  /*14e80*/  FADD.FTZ R8, R55, R8 ;  /* 0x0000000837087221 */ /* 0x000fe20000010000 */
[----:B------:R-:W-:Y:S01]  /*14e90*/  MOV R41, R29 ;  /* 0x0000001d00297202 */ /* 0x000fe20000000f00 */
[----:B------:R-:W-:Y:S02]  /*14ea0*/  IMAD.MOV.U32 R40, RZ, RZ, R28 ;  /* 0x000000ffff287224 */ /* 0x000fe400078e001c */
[----:B------:R-:W-:Y:S02]  /*14eb0*/  FADD.FTZ R11, R32, R11 ;  /* 0x0000000b200b7221 */ /* 0x000fe40000010000 */
[----:B------:R-:W-:Y:S01]  /*14ec0*/  FADD.FTZ R0, R36, R10 ;  /* 0x0000000a24007221 */ /* 0x000fe20000010000 */
[----:B---3--:R-:W-:Y:S01]  /*14ed0*/  HMMA.16816.F32 R120, R124, R4, R120 ;  /* 0x000000047c78723c */ /* 0x008fe20000001878 */
[----:B------:R-:W-:Y:S01]  /*14ee0*/  FADD.FTZ R9, R37, R9 ;  /* 0x0000000925097221 */ /* 0x000fe20000010000 */
[----:B------:R-:W-:Y:S01]  /*14ef0*/  MOV R39, R31 ;  /* 0x0000001f00277202 */ /* 0x000fe20000000f00 */
[----:B------:R-:W-:Y:S01]  /*14f00*/  IMAD.MOV.U32 R38, RZ, RZ, R30 ;  /* 0x000000ffff267224 */ /* 0x000fe200078e001e */
[----:B------:R-:W-:Y:S01]  /*14f10*/  MOV R31, R70 ;  /* 0x00000046001f7202 */ /* 0x000fe20000000f00 */
[----:B------:R-:W-:-:S03]  /*14f20*/  IMAD.MOV.U32 R69, RZ, RZ, R113 ;  /* 0x000000ffff457224 */ /* 0x000fc600078e0071 */
[----:B------:R-:W-:Y:S01]  /*14f30*/  HMMA.16816.F32 R116, R128, R4, R116 ;  /* 0x000000048074723c */ /* 0x000fe20000001874 */
[----:B------:R-:W-:Y:S01]  /*14f40*/  FADD.FTZ R3, R35, R11 ;  /* 0x0000000b23037221 */ /* 0x000fe20000010000 */
[----:B------:R-:W3:Y:S01]  /*14f50*/  LDSM.16.MT88.4 R112, [R236+0x3900] ;  /* 0x00390000ec70783b */ /* 0x000ee20000004200 */
[----:B------:R-:W-:-:S04]  /*14f60*/  IMAD.MOV.U32 R42, RZ, RZ, R252 ;  /* 0x000000ffff2a7224 */ /* 0x000fc800078e00fc */
[----:B------:R-:W-:Y:S02]  /*14f70*/  FADD.FTZ R4, R34, R8 ;  /* 0x0000000822047221 */ /* 0x000fe40000010000 */
[----:B------:R-:W-:Y:S02]  /*14f80*/  FADD.FTZ R5, R40, R0 ;  /* 0x0000000028057221 */ /* 0x000fe40000010000 */
[----:B------:R-:W-:Y:S01]  /*14f90*/  FADD.FTZ R0, R41, R9 ;  /* 0x0000000929007221 */ /* 0x000fe20000010000 */
[----:B------:R-:W-:Y:S01]  /*14fa0*/  MOV R43, R68 ;  /* 0x00000044002b7202 */ /* 0x000fe20000000f00 */
[----:B------:R-:W-:Y:S01]  /*14fb0*/  FADD.FTZ R8, R38, R4 ;  /* 0x0000000426087221 */ /* 0x000fe20000010000 */
[----:B------:R-:W-:Y:S01]  /*14fc0*/  MOV R29, R66 ;  /* 0x00000042001d7202 */ /* 0x000fe20000000f00 */
[----:B------:R-:W-:Y:S01]  /*14fd0*/  IMAD.MOV.U32 R30, RZ, RZ, R69 ;  /* 0x000000ffff1e7224 */ /* 0x000fe200078e0045 */
[----:B------:R-:W-:Y:S01]  /*14fe0*/  MOV R66, R102 ;  /* 0x0000006600427202 */ /* 0x000fe20000000f00 */
[----:B------:R-:W-:-:S02]  /*14ff0*/  FADD.FTZ R4, R39, R3 ;  /* 0x0000000327047221 */ /* 0x000fc40000010000 */
[----:B------:R-:W-:Y:S02]  /*15000*/  FADD.FTZ R0, R31, R0 ;  /* 0x000000001f007221 */ /* 0x000fe40000010000 */
[----:B------:R-:W-:Y:S02]  /*15010*/  IMAD.MOV.U32 R28, RZ, RZ, R71 ;  /* 0x000000ffff1c7224 */ /* 0x000fe400078e0047 */
[----:B------:R-:W-:Y:S02]  /*15020*/  FADD.FTZ R3, R42, R8 ;  /* 0x000000082a037221 */ /* 0x000fe40000010000 */
[----:B------:R-:W-:Y:S02]  /*15030*/  IMAD.MOV.U32 R252, RZ, RZ, R103 ;  /* 0x000000fffffc7224 */ /* 0x000fe400078e0067 */
        /* <DEDUP_REMOVED lines=40> */
[C---:B------:R-:W-:Y:S01]  /*152c0*/  HMMA.16816.F32 R76, R124.reuse, R82, R76 ;  /* 0x000000527c4c723c */ /* 0x040fe2000000184c */
[----:B------:R4:W-:Y:S07]  /*152d0*/  STL [R1+0x3c], R0 ;  /* 0x00003c0001007387 */ /* 0x0009ee0000100800 */
[C---:B--2---:R-:W-:Y:S08]  /*152e0*/  HMMA.16816.F32 R88, R124.reuse, R96, R88 ;  /* 0x000000607c58723c */ /* 0x044ff00000001858 */
[C---:B------:R-:W-:Y:S08]  /*152f0*/  HMMA.16816.F32 R92, R124.reuse, R98, R92 ;  /* 0x000000627c5c723c */ /* 0x040ff0000000185c */
[----:B---3--:R-:W-:Y:S01]  /*15300*/  HMMA.16816.F32 R104, R124, R112, R104 ;  /* 0x000000707c68723c */ /* 0x008fe20000001868 */
[----:B----4-:R-:W-:-:S07]  /*15310*/  FADD.FTZ R0, R15, R5 ;  /* 0x000000050f007221 */ /* 0x010fce0000010000 */
        /* <DEDUP_REMOVED lines=19> */
[----:B------:R-:W2:Y:S04]  /*15450*/  LDL.LU R135, [R1+0x28] ;  /* 0x0000280001877983 */ /* 0x000ea80000300800 */
[----:B------:R-:W3:Y:S04]  /*15460*/  LDL R136, [R1+0x18] ;  /* 0x0000180001887983 */ /* 0x000ee80000100800 */
[----:B------:R-:W4:Y:S01]  /*15470*/  LDL.LU R67, [R1+0x4c] ;  /* 0x00004c0001437983 */ /* 0x000f220000300800 */
[----:B-----5:R-:W-:Y:S01]  /*15480*/  SHF.R.S32.HI R66, RZ, 0x1f, R132 ;  /* 0x0000001fff427819 */ /* 0x020fe20000011484 */
[C---:B-1----:R-:W-:Y:S01]  /*15490*/  IMAD.SHL.U32 R0, R132.reuse, 0x2, RZ ;  /* 0x0000000284007824 */ /* 0x042fe200078e00ff */
[----:B------:R-:W-:Y:S01]  /*154a0*/  MOV R140, R137 ;  /* 0x00000089008c7202 */ /* 0x000fe20000000f00 */
[----:B------:R-:W-:Y:S01]  /*154b0*/  IMAD.MOV.U32 R141, RZ, RZ, R2 ;  /* 0x000000ffff8d7224 */ /* 0x000fe200078e0002 */
[----:B------:R-:W-:Y:S01]  /*154c0*/  SHF.L.U64.HI R3, R132, 0x1, R66 ;  /* 0x0000000184037819 */ /* 0x000fe20000010242 */
[----:B------:R-:W-:Y:S01]  /*154d0*/  IMAD.MOV.U32 R132, RZ, RZ, R138 ;  /* 0x000000ffff847224 */ /* 0x000fe200078e008a */
[----:B------:R-:W-:-:S02]  /*154e0*/  ULDC UR6, c[0x0][0x210] ;  /* 0x0000840000067ab9 */ /* 0x000fc40000000800 */
[----:B------:R-:W-:Y:S01]  /*154f0*/  ULDC UR4, c[0x0][0x1e8] ;  /* 0x00007a0000047ab9 */ /* 0x000fe20000000800 */
[----:B------:R-:W-:Y:S01]  /*15500*/  STL [R1+0x14], R3 ;  /* 0x0000140301007387 */ /* 0x000fe20000100800 */
[----:B------:R-:W-:Y:S02]  /*15510*/  ULEA.HI.SX32 UR8, UR8, 0xfffffffe, 0x1a ;  /* 0xfffffffe08087891 */ /* 0x000fe4000f8fd23f */
[----:B------:R-:W-:Y:S01]  /*15520*/  UIMAD UR6, UR16, UR6, URZ ;  /* 0x00000006100672a4 */ /* 0x000fe2000f8e023f */
[----:B------:R2:W-:Y:S01]  /*15530*/  STL [R1+0x10], R0 ;  /* 0x0000100001007387 */ /* 0x0005e20000100800 */
[----:B------:R-:W-:Y:S02]  /*15540*/  UIMAD UR4, UR16, UR4, URZ ;  /* 0x00000004100472a4 */ /* 0x000fe4000f8e023f */
[----:B------:R-:W-:Y:S02]  /*15550*/  ULDC.64 UR20, c[0x0][0x118] ;  /* 0x0000460000147ab9 */ /* 0x000fe40000000a00 */
[----:B------:R-:W-:Y:S01]  /*15560*/  ULDC.64 UR14, c[0x0][0x118] ;  /* 0x00004600000e7ab9 */ /* 0x000fe20000000a00 */
[C---:B--2---:R-:W-:Y:S01]  /*15570*/  IMAD.SHL.U32 R0, R135.reuse, 0x2, RZ ;  /* 0x0000000287007824 */ /* 0x044fe200078e00ff */
[----:B----4-:R-:W-:-:S05]  /*15580*/  SHF.L.U64.HI R3, R135, 0x1, R67 ;  /* 0x0000000187037819 */ /* 0x010fca0000010243 */
[----:B------:R1:W-:Y:S04]  /*15590*/  STL [R1+0xc], R3 ;  /* 0x00000c0301007387 */ /* 0x0003e80000100800 */
[----:B------:R3:W-:Y:S01]  /*155a0*/  STL [R1+0x8], R0 ;  /* 0x0000080001007387 */ /* 0x0007e20000100800 */
[----:B-1----:R-:W-:Y:S02]  /*155b0*/  MOV R3, R139 ;  /* 0x0000008b00037202 */ /* 0x002fe40000000f00 */
[----:B---3--:R-:W-:-:S05]  /*155c0*/  IADD3 R0, R136, 0x100, RZ ;  /* 0x0000010088007810 */ /* 0x008fca0007ffe0ff */
[----:B------:R1:W-:Y:S01]  /*155d0*/  STL [R1+0x4], R0 ;  /* 0x0000040001007387 */ /* 0x0003e20000100800 */
[----:B------:R-:W-:Y:S05]  /*155e0*/  BRA `(.L_x_906) ;  /* 0x0000046000007947 */ /* 0x000fea0003800000 */
.L_x_908:
[----:B------:R-:W2:Y:S01]  /*155f0*/  LDL R12, [R1+0x48] ;  /* 0x00004800010c7983 */ /* 0x000ea20000100800 */
[----:B------:R-:W-:Y:S01]  /*15600*/  IMAD.MOV.U32 R2, RZ, RZ, c[0x0][0x2b8] ;  /* 0x0000ae00ff027624 */ /* 0x000fe200078e00ff */
[----:B------:R-:W-:Y:S01]  /*15610*/  ULEA UR7, UR8, UR19, 0x6 ;  /* 0x0000001308077291 */ /* 0x000fe2000f8e303f */
[----:B------:R-:W-:Y:S01]  /*15620*/  IMAD.MOV.U32 R7, RZ, RZ, RZ ;  /* 0x000000ffff077224 */ /* 0x000fe200078e00ff */
[----:B------:R-:W3:Y:S02]  /*15630*/  LDL R39, [R1+0x10] ;  /* 0x0000100001277983 */ /* 0x000ee40000100800 */
[----:B------:R-:W-:Y:S02]  /*15640*/  ISETP.NE.AND P3, PT, R2, 0x1, PT ;  /* 0x000000010200780c */ /* 0x000fe40003f65270 */
[----:B------:R-:W4:Y:S01]  /*15650*/  LDL R38, [R1+0x8] ;  /* 0x0000080001267983 */ /* 0x000f220000100800 */
[----:B------:R-:W-:Y:S03]  /*15660*/  IMAD.U32 R2, RZ, RZ, UR7 ;  /* 0x00000007ff027e24 */ /* 0x000fe6000f8e00ff */
        /* <DEDUP_REMOVED lines=42> */
[----:B------:R1:W-:Y:S03]  /*15910*/  LDGSTS.E.BYPASS.LTC128B.128 [R35+0x4100], [R8.64], !P5 ;  /* 0x0410000008237fae */ /* 0x0003e6000e901d4e */
[--C-:B--2---:R-:W-:Y:S01]  /*15920*/  IMAD.X R5, R13, 0x1, R37.reuse, P0 ;  /* 0x000000010d057824 */ /* 0x104fe200000e0625 */
[----:B------:R2:W-:Y:S01]  /*15930*/  LDGSTS.E.BYPASS.LTC128B.128 [R35+0x6100], [R6.64], !P4 ;  /* 0x0610000006237fae */ /* 0x0005e2000e101d4e */
[-C--:B------:R-:W-:Y:S02]  /*15940*/  IADD3 R12, P0, R12, R38.reuse, RZ ;  /* 0x000000260c0c7210 */ /* 0x080fe40007f1e0ff */
[-C--:B------:R-:W-:Y:S01]  /*15950*/  IADD3 R10, P3, R11, R39.reuse, RZ ;  /* 0x000000270b0a7210 */ /* 0x080fe20007f7e0ff */
[----:B------:R4:W-:Y:S02]  /*15960*/  LDGSTS.E.BYPASS.LTC128B.128 [R35+0x4900], [R4.64], !P5 ;  /* 0x0490000004237fae */ /* 0x0009e4000e901d4e */
[--C-:B------:R-:W-:Y:S05]  /*15970*/  IMAD.X R13, R13, 0x1, R36.reuse, P0 ;  /* 0x000000010d0d7824 */ /* 0x100fea00000e0624 */
        /* <DEDUP_REMOVED lines=13> */
.L_x_906:
        /* <DEDUP_REMOVED lines=369> */
.L_x_907:
        /* <DEDUP_REMOVED lines=868> */
.L_x_905:
        /* <DEDUP_REMOVED lines=183> */
[----:B-----5:R-:W-:Y:S02]  /*1b310*/  @P1 FFMA.FTZ R63, R3, R137, R7 ;  /* 0x00000089033f1223 */ /* 0x020fe40000010007 */
[----:B------:R-:W-:Y:S02]  /*1b320*/  @P0 FFMA.FTZ R64, R0, R2, R4 ;  /* 0x0000000200400223 */ /* 0x000fe40000010004 */
.L_x_851:
        /* <DEDUP_REMOVED lines=116> */
[----:B------:R-:W-:-:S02]  /*1ba70*/  F2FP.PACK_AB R9, R131, R130 ;  /* 0x000000828309723e */ /* 0x000fc400000000ff */
        /* <DEDUP_REMOVED lines=81> */
.L_x_910:
        /* <DEDUP_REMOVED lines=23> */
[----:B------:R-:W-:Y:S01]  /*1c100*/  UIMAD.WIDE.U32 UR18, UR16, UR4, UR18 ;  /* 0x00000004101272a5 */ /* 0x000fe2000f8e0012 */
[----:B------:R-:W-:Y:S01]  /*1c110*/  LOP3.LUT P0, RZ, R5, 0x3, RZ, 0xc0, !PT ;  /* 0x0000000305ff7812 */ /* 0x000fe2000780c0ff */
[----:B------:R-:W-:Y:S01]  /*1c120*/  IMAD R2, R4, 0x8, R2 ;  /* 0x0000000804027824 */ /* 0x000fe200078e0202 */
[----:B------:R-:W-:Y:S01]  /*1c130*/  UIMAD UR6, UR16, UR5, UR6 ;  /* 0x00000005100672a4 */ /* 0x000fe2000f8e0206 */
[----:B------:R-:W-:Y:S01]  /*1c140*/  IMAD R15, R3, 0x10, R0 ;  /* 0x00000010030f7824 */ /* 0x000fe200078e0200 */
[----:B------:R-:W-:Y:S01]  /*1c150*/  USEL UR24, UR24, URZ, !UP1 ;  /* 0x0000003f18187287 */ /* 0x000fe2000c800000 */
[-C--:B------:R-:W-:Y:S01]  /*1c160*/  LEA.HI R4, R65, R66.reuse, RZ, 0x3 ;  /* 0x0000004241047211 */ /* 0x080fe200078f18ff */
        /* <DEDUP_REMOVED lines=21> */
[----:B-----5:R-:W-:Y:S01]  /*1c2c0*/  IMAD R17, R17, c[0x0][0x4e8], RZ ;  /* 0x00013a0011117a24 */ /* 0x020fe200078e02ff */
[----:B------:R-:W-:Y:S01]  /*1c2d0*/  BSSY B0, `(.L_x_911) ;  /* 0x0000069000007945 */ /* 0x000fe20003800000 */
        /* <DEDUP_REMOVED lines=10> */
[----:B------:R-:W-:Y:S01]  /*1c380*/  UIMAD UR6, UR12, UR7, UR6 ;  /* 0x000000070c0672a4 */ /* 0x000fe2000f8e0206 */
[----:B------:R-:W-:Y:S01]  /*1c390*/  ISETP.GE.OR P2, PT, R15, R17, P0 ;  /* 0x000000110f00720c */ /* 0x000fe20000746670 */
        /* <DEDUP_REMOVED lines=92> */
.L_x_912:
[----:B--234-:R-:W-:Y:S05]  /*1c960*/  BSYNC B0 ;  /* 0x0000000000007941 */ /* 0x01cfea0003800000 */
.L_x_911:
        /* <DEDUP_REMOVED lines=16> */
.L_x_914:
[----:B------:R-:W-:Y:S05]  /*1ca70*/  BSYNC B0 ;  /* 0x0000000000007941 */ /* 0x000fea0003800000 */
.L_x_913:
        /* <DEDUP_REMOVED lines=16> */
.L_x_916:
[----:B------:R-:W-:Y:S05]  /*1cb80*/  BSYNC B0 ;  /* 0x0000000000007941 */ /* 0x000fea0003800000 */
.L_x_915:
        /* <DEDUP_REMOVED lines=16> */
.L_x_918:
[----:B------:R-:W-:Y:S05]  /*1cc90*/  BSYNC B0 ;  /* 0x0000000000007941 */ /* 0x000fea0003800000 */
.L_x_917:
        /* <DEDUP_REMOVED lines=16> */
.L_x_920:
[----:B------:R-:W-:Y:S05]  /*1cda0*/  BSYNC B0 ;  /* 0x0000000000007941 */ /* 0x000fea0003800000 */
.L_x_919:
        /* <DEDUP_REMOVED lines=16> */
.L_x_922:
[----:B------:R-:W-:Y:S05]  /*1ceb0*/  BSYNC B0 ;  /* 0x0000000000007941 */ /* 0x000fea0003800000 */
.L_x_921:
        /* <DEDUP_REMOVED lines=16> */
.L_x_924:
[----:B------:R-:W-:Y:S05]  /*1cfc0*/  BSYNC B0 ;  /* 0x0000000000007941 */ /* 0x000fea0003800000 */
.L_x_923:
        /* <DEDUP_REMOVED lines=17> */
.L_x_909:
        /* <DEDUP_REMOVED lines=31> */
.L_x_925:
        /* <DEDUP_REMOVED lines=43> */
.L_x_927:
[----:B------:R-:W-:Y:S05]  /*1d580*/  BSYNC B0 ;  /* 0x0000000000007941 */ /* 0x000fea0003800000 */
.L_x_926:
        /* <DEDUP_REMOVED lines=63> */
.L_x_929:
[----:B------:R-:W-:Y:S05]  /*1d980*/  BSYNC B0 ;  /* 0x0000000000007941 */ /* 0x000fea0003800000 */
.L_x_928:
        /* <DEDUP_REMOVED lines=15> */
.L_x_931:
[----:B------:R-:W-:Y:S05]  /*1da80*/  BSYNC B0 ;  /* 0x0000000000007941 */ /* 0x000fea0003800000 */
.L_x_930:
        /* <DEDUP_REMOVED lines=15> */
.L_x_933:
[----:B------:R-:W-:Y:S05]  /*1db80*/  BSYNC B0 ;  /* 0x0000000000007941 */ /* 0x000fea0003800000 */
.L_x_932:
        /* <DEDUP_REMOVED lines=15> */
.L_x_935:
[----:B------:R-:W-:Y:S05]  /*1dc80*/  BSYNC B0 ;  /* 0x0000000000007941 */ /* 0x000fea0003800000 */
.L_x_934:
        /* <DEDUP_REMOVED lines=15> */
.L_x_937:
[----:B------:R-:W-:Y:S05]  /*1dd80*/  BSYNC B0 ;  /* 0x0000000000007941 */ /* 0x000fea0003800000 */
.L_x_936:
        /* <DEDUP_REMOVED lines=15> */
.L_x_939:
[----:B------:R-:W-:Y:S05]  /*1de80*/  BSYNC B0 ;  /* 0x0000000000007941 */ /* 0x000fea0003800000 */
.L_x_938:
        /* <DEDUP_REMOVED lines=15> */
.L_x_941:
[----:B------:R-:W-:Y:S05]  /*1df80*/  BSYNC B0 ;  /* 0x0000000000007941 */ /* 0x000fea0003800000 */
.L_x_940:
        /* <DEDUP_REMOVED lines=16> */
.L_x_942:
        /* <DEDUP_REMOVED lines=15> */
.L_x_2178:


//--------------------- .text._ZN7cutlass13device_kernelIN5flash19enable_sm80_to_sm89INS1_16FlashAttnFwdSm80INS1_25CollectiveMainloopFwdSm80ILi4ELi1ELb0EN4cute5tupleIJNS5_1CILi128EEENS7_ILi48EEES8_EEELi128ENS_6half_tEfNS_4arch4Sm80ELb0ELb1ELb1ELb0ELb1ELb0ELb1ELb0EEENS1_21CollectiveEpilogueFwdINS6_IJS8_S8_S9_EEENS6_IJNS7_ILi1EEESH_SH_EEESB_SD_Li128ELb0ELb1ELb0ELb0EEENS1_19SingleTileSchedulerILb0ELb0ELb1ELi128EEEEEEEEEvNT_6ParamsE --------------------------
	.section	.text._ZN7cutlass13device_kernelIN5flash19enable_sm80_to_sm89INS1_16FlashAttnFwdSm80INS1_25CollectiveMainloopFwdSm80ILi4ELi1ELb0EN4cute5tupleIJNS5_1CILi128EEENS7_ILi48EEES8_EEELi128ENS_6half_tEfNS_4arch4Sm80ELb0ELb1ELb1ELb0ELb1ELb0ELb1ELb0EEENS1_21CollectiveEpilogueFwdINS6_IJS8_S8_S9_EEENS6_IJNS7_ILi1EEESH_SH_EEESB_SD_Li128ELb0ELb1ELb0ELb0EEENS1_19SingleTileSchedulerILb0ELb0ELb1ELi128EEEEEEEEEvNT_6ParamsE,"ax",@progbits
	.sectioninfo	@"SHI_REGISTERS=255"
	.align	128
.text._ZN7cutlass13device_kernelIN5flash19enable_sm80_to_sm89INS1_16FlashAttnFwdSm80INS1_25CollectiveMainloopFwdSm80ILi4ELi1ELb0EN4cute5tupleIJNS5_1CILi128EEENS7_ILi48EEES8_EEELi128ENS_6half_tEfNS_4arch4Sm80ELb0ELb1ELb1ELb0ELb1ELb0ELb1ELb0EEENS1_21CollectiveEpilogueFwdINS6_IJS8_S8_S9_EEENS6_IJNS7_ILi1EEESH_SH_EEESB_SD_Li128ELb0ELb1ELb0ELb0EEENS1_19SingleTileSchedulerILb0ELb0ELb1ELi128EEEEEEEEEvNT_6ParamsE:
        .type           _ZN7cutlass13device_kernelIN5flash19enable_sm80_to_sm89INS1_16FlashAttnFwdSm80INS1_25CollectiveMainloopFwdSm80ILi4ELi1ELb0EN4cute5tupleIJNS5_1CILi128EEENS7_ILi48EEES8_EEELi128ENS_6half_tEfNS_4arch4Sm80ELb0ELb1ELb1ELb0ELb1ELb0ELb1ELb0EEENS1_21CollectiveEpilogueFwdINS6_IJS8_S8_S9_EEENS6_IJNS7_ILi1EEESH_SH_EEESB_SD_Li128ELb0ELb1ELb0ELb0EEENS1_19SingleTileSchedulerILb0ELb0ELb1ELi128EEEEEEEEEvNT_6ParamsE,@function
        .size           _ZN7cutlass13device_kernelIN5flash19enable_sm80_to_sm89INS1_16FlashAttnFwdSm80INS1_25CollectiveMainloopFwdSm80ILi4ELi1ELb0EN4cute5tupleIJNS5_1CILi128EEENS7_ILi48EEES8_EEELi128ENS_6half_tEfNS_4arch4Sm80ELb0ELb1ELb1ELb0ELb1ELb0ELb1ELb0EEENS1_21CollectiveEpilogueFwdINS6_IJS8_S8_S9_EEENS6_IJNS7_ILi1EEESH_SH_EEESB_SD_Li128ELb0ELb1ELb0ELb0EEENS1_19SingleTileSchedulerILb0ELb0ELb1ELi128EEEEEEEEEvNT_6ParamsE,(.L_x_2179 - _ZN7cutlass13device_kernelIN5flash19enable_sm80_to_sm89INS1_16FlashAttnFwdSm80INS1_25CollectiveMainloopFwdSm80ILi4ELi1ELb0EN4cute5tupleIJNS5_1CILi128EEENS7_ILi48EEES8_EEELi128ENS_6half_tEfNS_4arch4Sm80ELb0ELb1ELb1ELb0ELb1ELb0ELb1ELb0EEENS1_21CollectiveEpilogueFwdINS6_IJS8_S8_S9_EEENS6_IJNS7_ILi1EEESH_SH_EEESB_SD_Li128ELb0ELb1ELb0ELb0EEENS1_19SingleTileSchedulerILb0ELb0ELb1ELi128EEEEEEEEEvNT_6ParamsE)
        .other          _ZN7cutlass13device_kernelIN5flash19enable_sm80_to_sm89INS1_16FlashAttnFwdSm80INS1_25CollectiveMainloopFwdSm80ILi4ELi1ELb0EN4cute5tupleIJNS5_1CILi128EEENS7_ILi48EEES8_EEELi128ENS_6half_tEfNS_4arch4Sm80ELb0ELb1ELb1ELb0ELb1ELb0ELb1ELb0EEENS1_21CollectiveEpilogueFwdINS6_IJS8_S8_S9_EEENS6_IJNS7_ILi1EEESH_SH_EEESB_SD_Li128ELb0ELb1ELb0ELb0EEENS1_19SingleTileSchedulerILb0ELb0ELb1ELi128EEEEEEEEEvNT_6ParamsE,@"STO_CUDA_ENTRY STV_DEFAULT"
_ZN7cutlass13device_kernelIN5flash19enable_sm80_to_sm89INS1_16FlashAttnFwdSm80INS1_25CollectiveMainloopFwdSm80ILi4ELi1ELb0EN4cute5tupleIJNS5_1CILi128EEENS7_ILi48EEES8_EEELi128ENS_6half_tEfNS_4arch4Sm80ELb0ELb1ELb1ELb0ELb1ELb0ELb1ELb0EEENS1_21CollectiveEpilogueFwdINS6_IJS8_S8_S9_EEENS6_IJNS7_ILi1EEESH_SH_EEESB_SD_Li128ELb0ELb1ELb0ELb0EEENS1_19SingleTileSchedulerILb0ELb0ELb1ELi128EEEEEEEEEvNT_6ParamsE:
        /* <DEDUP_REMOVED lines=9> */
[----:B------:R-:W-:-:S04]  /*0090*/  ULDC.64 UR20, c[0x0][0x118] ;  /* 0x0000460000147ab9 */ /* 0x000fc80000000a00 */
[----:B------:R-:W-:-:S05]  /*00a0*/  PLOP3.LUT P0, PT, PT, PT, UP0, 0x80, 0x0 ;  /* 0x000000000000781c */ /* 0x000fca0003f0f008 */
[----:B------:R-:W-:Y:S02]  /*00b0*/  @UP0 UMOV UR4, 0x4 ;  /* 0x0000000400040882 */ /* 0x000fe40000000000 */
[----:B------:R-:W-:-:S06]  /*00c0*/  @UP0 UIMAD.WIDE UR4, UR6, UR4, UR8 ;  /* 0x00000004060402a5 */ /* 0x000fcc000f8e0208 */
[----:B------:R-:W-:Y:S02]  /*00d0*/  IMAD.U32 R2, RZ, RZ, UR4 ;  /* 0x00000004ff027e24 */ /* 0x000fe4000f8e00ff */
[----:B------:R-:W-:Y:S01]  /*00e0*/  IMAD.U32 R3, RZ, RZ, UR5 ;  /* 0x00000005ff037e24 */ /* 0x000fe2000f8e00ff */
[----:B------:R-:W1:Y:S01]  /*00f0*/  S2UR UR27, SR_CTAID.X ;  /* 0x00000000001b79c3 */ /* 0x000e620000002500 */
[----:B------:R-:W-:Y:S02]  /*0100*/  ULDC UR8, c[0x0][0x2c4] ;  /* 0x0000b10000087ab9 */ /* 0x000fe40000000800 */
[----:B------:R-:W-:Y:S01]  /*0110*/  ULDC.64 UR4, c[0x0][0x2c8] ;  /* 0x0000b20000047ab9 */ /* 0x000fe20000000a00 */
[----:B------:R-:W2:Y:S01]  /*0120*/  @P0 LDG.E R2, [R2.64] ;  /* 0x0000001402020981 */ /* 0x000ea2000c1e1900 */
[----:B------:R-:W-:Y:S02]  /*0130*/  UISETP.NE.AND UP1, UPT, UR8, 0x1, UPT ;  /* 0x000000010800788c */ /* 0x000fe4000bf25270 */
[----:B------:R-:W-:Y:S01]  /*0140*/  UMOV UR11, URZ ;  /* 0x0000003f000b7c82 */ /* 0x000fe20008000000 */
[----:B------:R-:W3:Y:S01]  /*0150*/  S2UR UR10, SR_CTAID.Y ;  /* 0x00000000000a79c3 */ /* 0x000ee20000002600 */
[----:B------:R-:W4:Y:S01]  /*0160*/  S2R R129, SR_TID.X ;  /* 0x0000000000817919 */ /* 0x000f220000002100 */
[----:B------:R-:W-:-:S02]  /*0170*/  ULDC UR22, c[0x0][0x2ac] ;  /* 0x0000ab0000167ab9 */ /* 0x000fc40000000800 */
[----:B------:R-:W-:Y:S02]  /*0180*/  ULDC UR12, c[0x0][0x168] ;  /* 0x00005a00000c7ab9 */ /* 0x000fe40000000800 */
[----:B------:R-:W-:Y:S02]  /*0190*/  UP2UR UR13, UPR, URZ, 0x2 ;  /* 0x000000023f0d7883 */ /* 0x000fe40008000000 */
[----:B-1----:R-:W-:-:S04]  /*01a0*/  USHF.L.U32 UR27, UR27, 0x7, URZ ;  /* 0x000000071b1b7899 */ /* 0x002fc8000800063f */
[----:B------:R-:W-:Y:S02]  /*01b0*/  @UP1 UIADD3 UR14, UR27, 0x7f, URZ ;  /* 0x0000007f1b0e1890 */ /* 0x000fe4000fffe03f */
[----:B------:R-:W-:Y:S02]  /*01c0*/  UIADD3 UR7, UR27, 0x7f, URZ ;  /* 0x0000007f1b077890 */ /* 0x000fe4000fffe03f */
[----:B------:R-:W-:Y:S02]  /*01d0*/  UIMAD.WIDE.U32 UR14, UR14, UR4, URZ ;  /* 0x000000040e0e72a5 */ /* 0x000fe4000f8e003f */
[----:B---3--:R-:W-:-:S05]  /*01e0*/  USHF.R.S32.HI UR18, URZ, 0x1f, UR10 ;  /* 0x0000001f3f127899 */ /* 0x008fca000801140a */
[----:B------:R-:W-:Y:S02]  /*01f0*/  @UP1 UMOV UR9, UR15 ;  /* 0x0000000f00091c82 */ /* 0x000fe40008000000 */
[----:B------:R-:W-:Y:S02]  /*0200*/  @UP1 USHF.R.U32.HI UR7, URZ, UR5, UR9 ;  /* 0x000000053f071299 */ /* 0x000fe40008011609 */
[----:B------:R-:W-:Y:S02]  /*0210*/  UMOV UR14, 0x1 ;  /* 0x00000001000e7882 */ /* 0x000fe40000000000 */
[----:B------:R-:W-:Y:S02]  /*0220*/  ULDC.64 UR4, c[0x0][0x328] ;  /* 0x0000ca0000047ab9 */ /* 0x000fe40000000a00 */
[----:B------:R-:W-:Y:S02]  /*0230*/  UISETP.LE.AND UP0, UPT, UR14, UR5, UPT ;  /* 0x000000050e00728c */ /* 0x000fe4000bf03270 */
[----:B------:R-:W-:-:S02]  /*0240*/  ULDC UR9, c[0x0][0x1d0] ;  /* 0x0000740000097ab9 */ /* 0x000fc40000000800 */
[----:B------:R-:W-:-:S04]  /*0250*/  UIMAD UR9, UR22, UR9, URZ ;  /* 0x00000009160972a4 */ /* 0x000fc8000f8e023f */
[----:B------:R-:W-:-:S04]  /*0260*/  UIADD3 UR12, UR9, -UR12, UR14 ;  /* 0x8000000c090c7290 */ /* 0x000fc8000fffe00e */
[----:B------:R-:W-:Y:S02]  /*0270*/  UIADD3 UR5, UR12, UR7, URZ ;  /* 0x000000070c057290 */ /* 0x000fe4000fffe03f */
[----:B------:R-:W-:Y:S02]  /*0280*/  UP2UR UR12, UPR, URZ, 0x1 ;  /* 0x000000013f0c7883 */ /* 0x000fe40008000000 */
[----:B------:R-:W-:Y:S01]  /*0290*/  UIADD3 UR7, UR5, UR4, URZ ;  /* 0x0000000405077290 */ /* 0x000fe2000fffe03f */
[----:B--2---:R1:W2:Y:S01]  /*02a0*/  @P0 R2UR UR11, R2 ;  /* 0x00000000020b03c2 */ /* 0x0042a200000e0000 */
[----:B------:R-:W-:-:S13]  /*02b0*/  PLOP3.LUT P0, PT, PT, PT, UP0, 0x40, 0x0 ;  /* 0x000000000000781c */ /* 0x000fda0003f0e808 */
[----:B------:R-:W-:Y:S05]  /*02c0*/  @P0 BRA `(.L_x_943) ;  /* 0x0000014000000947 */ /* 0x000fea0003800000 */
[----:B----4-:R-:W-:Y:S01]  /*02d0*/  ISETP.LT.AND P0, PT, RZ, UR5, PT ;  /* 0x00000005ff007c0c */ /* 0x010fe2000bf01270 */
[----:B------:R-:W-:-:S12]  /*02e0*/  UIADD3 UR15, UR5, -0x1, URZ ;  /* 0xffffffff050f7890 */ /* 0x000fd8000fffe03f */
[----:B------:R-:W-:Y:S05]  /*02f0*/  @P0 BRA `(.L_x_944) ;  /* 0x0000008000000947 */ /* 0x000fea0003800000 */
[----:B------:R-:W-:Y:S02]  /*0300*/  ULDC UR4, c[0x0][0x32c] ;  /* 0x0000cb0000047ab9 */ /* 0x000fe40000000800 */
[----:B------:R-:W-:Y:S02]  /*0310*/  UISETP.NE.AND UP0, UPT, UR14, UR4, UPT ;  /* 0x000000040e00728c */ /* 0x000fe4000bf05270 */
[----:B------:R-:W-:-:S03]  /*0320*/  UIADD3 UR15, -UR5, URZ, URZ ;  /* 0x0000003f050f7290 */ /* 0x000fc6000fffe13f */
[----:B------:R-:W-:Y:S02]  /*0330*/  ULDC.64 UR4, c[0x0][0x330] ;  /* 0x0000cc0000047ab9 */ /* 0x000fe40000000a00 */
[----:B------:R-:W-:-:S04]  /*0340*/  UIMAD.WIDE.U32 UR16, UR15, UR4, URZ ;  /* 0x000000040f1072a5 */ /* 0x000fc8000f8e003f */
[----:B------:R-:W-:-:S04]  /*0350*/  @UP0 USHF.R.U32.HI UR15, URZ, UR5, UR17 ;  /* 0x000000053f0f0299 */ /* 0x000fc80008011611 */
[----:B------:R-:W-:Y:S01]  /*0360*/  ULOP3.LUT UR15, URZ, UR15, URZ, 0x33, !UPT ;  /* 0x0000000f3f0f7292 */ /* 0x000fe2000f8e333f */
[----:B------:R-:W-:Y:S05]  /*0370*/  BRA `(.L_x_945) ;  /* 0x0000005000007947 */ /* 0x000fea0003800000 */
.L_x_944:
[----:B------:R-:W-:Y:S02]  /*0380*/  ULDC UR4, c[0x0][0x32c] ;  /* 0x0000cb0000047ab9 */ /* 0x000fe40000000800 */
[----:B------:R-:W-:-:S03]  /*0390*/  UISETP.NE.AND UP0, UPT, UR14, UR4, UPT ;  /* 0x000000040e00728c */ /* 0x000fc6000bf05270 */
[----:B------:R-:W-:Y:S02]  /*03a0*/  ULDC.64 UR4, c[0x0][0x330] ;  /* 0x0000cc0000047ab9 */ /* 0x000fe40000000a00 */
[----:B------:R-:W-:-:S06]  /*03b0*/  UIMAD.WIDE.U32 UR16, UR15, UR4, URZ ;  /* 0x000000040f1072a5 */ /* 0x000fcc000f8e003f */
[----:B------:R-:W-:Y:S02]  /*03c0*/  @UP0 USHF.R.U32.HI UR15, URZ, UR5, UR17 ;  /* 0x000000053f0f0299 */ /* 0x000fe40008011611 */
.L_x_945:
[----:B------:R-:W-:Y:S02]  /*03d0*/  ULDC UR4, c[0x0][0x32c] ;  /* 0x0000cb0000047ab9 */ /* 0x000fe40000000800 */
[----:B------:R-:W-:-:S04]  /*03e0*/  UIMAD UR4, UR15, UR4, UR4 ;  /* 0x000000040f0472a4 */ /* 0x000fc8000f8e0204 */
[----:B------:R-:W-:-:S04]  /*03f0*/  UISETP.LT.AND UP0, UPT, UR7, UR4, UPT ;  /* 0x000000040700728c */ /* 0x000fc8000bf01270 */
[----:B------:R-:W-:Y:S02]  /*0400*/  USEL UR7, UR7, UR4, UP0 ;  /* 0x0000000407077287 */ /* 0x000fe40008000000 */
.L_x_943:
[----:B----4-:R-:W-:Y:S02]  /*0410*/  UISETP.NE.AND UP0, UPT, UR8, 0x1, UPT ;  /* 0x000000010800788c */ /* 0x010fe4000bf05270 */
[----:B------:R-:W-:Y:S02]  /*0420*/  UIADD3 UR14, UR9, 0x2f, URZ ;  /* 0x0000002f090e7890 */ /* 0x000fe4000fffe03f */
[----:B------:R-:W-:Y:S02]  /*0430*/  UIADD3 UR24, UR7, 0x2f, URZ ;  /* 0x0000002f07187890 */ /* 0x000fe4000fffe03f */
[----:B------:R-:W-:Y:S02]  /*0440*/  ULDC.64 UR4, c[0x0][0x2c8] ;  /* 0x0000b20000047ab9 */ /* 0x000fe40000000a00 */
[----:B------:R-:W-:Y:S02]  /*0450*/  UIMAD.WIDE.U32 UR16, UR27, UR4, URZ ;  /* 0x000000041b1072a5 */ /* 0x000fe4000f8e003f */
[----:B------:R-:W-:-:S02]  /*0460*/  UIMAD.WIDE UR14, UR14, 0x2aaaaaab, URZ ;  /* 0x2aaaaaab0e0e78a5 */ /* 0x000fc4000f8e023f */
[----:B------:R-:W-:Y:S02]  /*0470*/  UIMAD.WIDE UR24, UR24, 0x2aaaaaab, URZ ;  /* 0x2aaaaaab181878a5 */ /* 0x000fe4000f8e023f */
[----:B------:R-:W-:Y:S02]  /*0480*/  UISETP.NE.AND UP1, UPT, UR12, URZ, UPT ;  /* 0x0000003f0c00728c */ /* 0x000fe4000bf25270 */
[----:B------:R-:W-:Y:S02]  /*0490*/  UMOV UR4, UR27 ;  /* 0x0000001b00047c82 */ /* 0x000fe40008000000 */
[----:B------:R-:W-:Y:S02]  /*04a0*/  @UP0 USHF.R.U32.HI UR4, URZ, UR5, UR17 ;  /* 0x000000053f040299 */ /* 0x000fe40008011611 */
[----:B------:R-:W-:Y:S01]  /*04b0*/  PLOP3.LUT P0, PT, PT, PT, UP1, 0x40, 0x0 ;  /* 0x000000000000781c */ /* 0x000fe20003f0e818 */
[----:B------:R-:W-:Y:S02]  /*04c0*/  UMOV UR17, UR15 ;  /* 0x0000000f00117c82 */ /* 0x000fe40008000000 */
[----:B------:R-:W-:-:S02]  /*04d0*/  UMOV UR15, UR25 ;  /* 0x00000019000f7c82 */ /* 0x000fc40008000000 */
[----:B------:R-:W-:Y:S02]  /*04e0*/  USHF.R.U32.HI UR14, URZ, 0x1f, UR17 ;  /* 0x0000001f3f0e7899 */ /* 0x000fe40008011611 */
[----:B------:R-:W-:Y:S02]  /*04f0*/  USHF.R.U32.HI UR7, URZ, 0x1f, UR15 ;  /* 0x0000001f3f077899 */ /* 0x000fe4000801160f */
[----:B------:R-:W-:Y:S02]  /*0500*/  ULDC UR26, c[0x0][0x168] ;  /* 0x00005a00001a7ab9 */ /* 0x000fe40000000800 */
[----:B------:R-:W-:Y:S02]  /*0510*/  UIADD3 UR26, UR9, -UR26, URZ ;  /* 0x8000001a091a7290 */ /* 0x000fe4000fffe03f */
[----:B------:R-:W-:Y:S02]  /*0520*/  ULEA.HI.SX32 UR14, UR17, UR14, 0x1d ;  /* 0x0000000e110e7291 */ /* 0x000fe4000f8fea3f */
[----:B------:R-:W-:-:S02]  /*0530*/  ULEA.HI.SX32 UR15, UR15, UR7, 0x1d ;  /* 0x000000070f0f7291 */ /* 0x000fc4000f8fea3f */
[----:B------:R-:W-:Y:S02]  /*0540*/  UIADD3 UR4, UR26, UR4, URZ ;  /* 0x000000041a047290 */ /* 0x000fe4000fffe03f */
[----:B------:R-:W-:Y:S02]  /*0550*/  UISETP.LT.AND UP0, UPT, UR14, UR15, UPT ;  /* 0x0000000f0e00728c */ /* 0x000fe4000bf01270 */
[----:B------:R-:W-:Y:S02]  /*0560*/  ULDC UR5, c[0x0][0x324] ;  /* 0x0000c90000057ab9 */ /* 0x000fe40000000800 */
        /* <DEDUP_REMOVED lines=11> */
[----:B------:R-:W-:-:S07]  /*0620*/  UIMAD.WIDE.U32 UR16, UR14, UR4, URZ ;  /* 0x000000040e1072a5 */ /* 0x000fce000f8e003f */
[----:B------:R-:W-:Y:S02]  /*0630*/  @UP0 UMOV UR15, UR17 ;  /* 0x00000011000f0c82 */ /* 0x000fe40008000000 */
[----:B------:R-:W-:-:S04]  /*0640*/  @UP0 USHF.R.U32.HI UR14, URZ, UR5, UR15 ;  /* 0x000000053f0e0299 */ /* 0x000fc8000801160f */
[----:B------:R-:W-:Y:S01]  /*0650*/  ULOP3.LUT UR14, URZ, UR14, URZ, 0x33, !UPT ;  /* 0x0000000e3f0e7292 */ /* 0x000fe2000f8e333f */
[----:B------:R-:W-:Y:S05]  /*0660*/  BRA `(.L_x_948) ;  /* 0x0000006000007947 */ /* 0x000fea0003800000 */
.L_x_947:
[----:B------:R-:W-:Y:S02]  /*0670*/  ULDC UR4, c[0x0][0x32c] ;  /* 0x0000cb0000047ab9 */ /* 0x000fe40000000800 */
[----:B------:R-:W-:-:S03]  /*0680*/  UISETP.NE.AND UP0, UPT, UR4, 0x1, UPT ;  /* 0x000000010400788c */ /* 0x000fc6000bf05270 */
[----:B------:R-:W-:Y:S02]  /*0690*/  ULDC.64 UR4, c[0x0][0x330] ;  /* 0x0000cc0000047ab9 */ /* 0x000fe40000000a00 */
[----:B------:R-:W-:-:S07]  /*06a0*/  UIMAD.WIDE.U32 UR16, UR14, UR4, URZ ;  /* 0x000000040e1072a5 */ /* 0x000fce000f8e003f */
[----:B------:R-:W-:Y:S02]  /*06b0*/  @UP0 UMOV UR15, UR17 ;  /* 0x00000011000f0c82 */ /* 0x000fe40008000000 */
[----:B------:R-:W-:Y:S02]  /*06c0*/  @UP0 USHF.R.U32.HI UR14, URZ, UR5, UR15 ;  /* 0x000000053f0e0299 */ /* 0x000fe4000801160f */
.L_x_948:
[----:B------:R-:W-:Y:S02]  /*06d0*/  ULDC UR4, c[0x0][0x32c] ;  /* 0x0000cb0000047ab9 */ /* 0x000fe40000000800 */
[----:B------:R-:W-:-:S04]  /*06e0*/  UIMAD UR4, UR14, UR4, URZ ;  /* 0x000000040e0472a4 */ /* 0x000fc8000f8e023f */
[----:B------:R-:W-:-:S04]  /*06f0*/  UISETP.LT.AND UP0, UPT, UR7, UR4, UPT ;  /* 0x000000040700728c */ /* 0x000fc8000bf01270 */
[----:B------:R-:W-:-:S04]  /*0700*/  USEL UR7, UR7, UR4, !UP0 ;  /* 0x0000000407077287 */ /* 0x000fc8000c000000 */
.L_x_946:
[----:B------:R-:W-:Y:S01]  /*0710*/  UIMAD.WIDE UR4, UR7, 0x2aaaaaab, URZ ;  /* 0x2aaaaaab070478a5 */ /* 0x000fe2000f8e023f */
[----:B------:R-:W-:Y:S01]  /*0720*/  PLOP3.LUT P4, PT, PT, PT, PT, 0x80, 0x0 ;  /* 0x000000000000781c */ /* 0x000fe20003f8f070 */
[----:B------:R-:W-:Y:S01]  /*0730*/  CS2R R126, SRZ ;  /* 0x00000000007e7805 */ /* 0x000fe2000001ff00 */
[----:B------:R-:W-:Y:S01]  /*0740*/  CS2R R124, SRZ ;  /* 0x00000000007c7805 */ /* 0x000fe2000001ff00 */
[----:B------:R-:W-:Y:S01]  /*0750*/  USHF.R.U32.HI UR4, URZ, 0x1f, UR5 ;  /* 0x0000001f3f047899 */ /* 0x000fe20008011605 */
[----:B------:R-:W-:Y:S01]  /*0760*/  CS2R R22, SRZ ;  /* 0x0000000000167805 */ /* 0x000fe2000001ff00 */
[----:B------:R-:W-:Y:S01]  /*0770*/  IMAD.MOV.U32 R130, RZ, RZ, RZ ;  /* 0x000000ffff827224 */ /* 0x000fe200078e00ff */
[----:B------:R-:W-:Y:S01]  /*0780*/  CS2R R122, SRZ ;  /* 0x00000000007a7805 */ /* 0x000fe2000001ff00 */
[----:B------:R-:W-:Y:S01]  /*0790*/  ULEA.HI.SX32 UR4, UR5, UR4, 0x1d ;  /* 0x0000000405047291 */ /* 0x000fe2000f8fea3f */
[----:B------:R-:W-:Y:S01]  /*07a0*/  IMAD.MOV.U32 R128, RZ, RZ, RZ ;  /* 0x000000ffff807224 */ /* 0x000fe200078e00ff */
[----:B------:R-:W-:Y:S01]  /*07b0*/  CS2R R120, SRZ ;  /* 0x0000000000787805 */ /* 0x000fe2000001ff00 */
[----:B------:R-:W-:Y:S01]  /*07c0*/  CS2R R24, SRZ ;  /* 0x0000000000187805 */ /* 0x000fe2000001ff00 */
[----:B------:R-:W-:Y:S01]  /*07d0*/  UISETP.LT.AND UP0, UPT, URZ, UR4, UPT ;  /* 0x000000043f00728c */ /* 0x000fe2000bf01270 */
[----:B------:R-:W-:Y:S01]  /*07e0*/  MOV R118, RZ ;  /* 0x000000ff00767202 */ /* 0x000fe20000000f00 */
[----:B------:R-:W-:Y:S01]  /*07f0*/  IMAD.MOV.U32 R116, RZ, RZ, RZ ;  /* 0x000000ffff747224 */ /* 0x000fe200078e00ff */
[----:B------:R-:W-:Y:S01]  /*0800*/  CS2R R110, SRZ ;  /* 0x00000000006e7805 */ /* 0x000fe2000001ff00 */
[----:B------:R-:W-:Y:S01]  /*0810*/  USEL UR7, URZ, UR4, !UP0 ;  /* 0x000000043f077287 */ /* 0x000fe2000c000000 */
[----:B------:R-:W-:Y:S01]  /*0820*/  CS2R R108, SRZ ;  /* 0x00000000006c7805 */ /* 0x000fe2000001ff00 */
[----:B------:R-:W-:Y:S01]  /*0830*/  CS2R R26, SRZ ;  /* 0x00000000001a7805 */ /* 0x000fe2000001ff00 */
[----:B------:R-:W-:Y:S01]  /*0840*/  MOV R114, RZ ;  /* 0x000000ff00727202 */ /* 0x000fe20000000f00 */
[----:B------:R-:W-:Y:S01]  /*0850*/  UISETP.GT.AND UP0, UPT, UR23, UR7, UPT ;  /* 0x000000071700728c */ /* 0x000fe2000bf04270 */
[----:B------:R-:W-:Y:S01]  /*0860*/  IMAD.MOV.U32 R112, RZ, RZ, RZ ;  /* 0x000000ffff707224 */ /* 0x000fe200078e00ff */
[----:B------:R-:W-:Y:S01]  /*0870*/  CS2R R106, SRZ ;  /* 0x00000000006a7805 */ /* 0x000fe2000001ff00 */
[----:B------:R-:W-:Y:S01]  /*0880*/  CS2R R104, SRZ ;  /* 0x0000000000687805 */ /* 0x000fe2000001ff00 */
[----:B------:R-:W-:Y:S01]  /*0890*/  CS2R R30, SRZ ;  /* 0x00000000001e7805 */ /* 0x000fe2000001ff00 */
[----:B------:R-:W-:Y:S01]  /*08a0*/  MOV R102, RZ ;  /* 0x000000ff00667202 */ /* 0x000fe20000000f00 */
[----:B------:R-:W-:Y:S01]  /*08b0*/  CS2R R28, SRZ ;  /* 0x00000000001c7805 */ /* 0x000fe2000001ff00 */
[----:B------:R-:W-:Y:S01]  /*08c0*/  PLOP3.LUT P0, PT, PT, PT, UP0, 0x80, 0x0 ;  /* 0x000000000000781c */ /* 0x000fe20003f0f008 */
[----:B------:R-:W-:Y:S01]  /*08d0*/  IMAD.MOV.U32 R100, RZ, RZ, RZ ;  /* 0x000000ffff647224 */ /* 0x000fe200078e00ff */
[----:B------:R-:W-:Y:S01]  /*08e0*/  CS2R R94, SRZ ;  /* 0x00000000005e7805 */ /* 0x000fe2000001ff00 */
[----:B------:R-:W-:Y:S01]  /*08f0*/  CS2R R92, SRZ ;  /* 0x00000000005c7805 */ /* 0x000fe2000001ff00 */
[----:B------:R-:W-:Y:S01]  /*0900*/  MOV R98, RZ ;  /* 0x000000ff00627202 */ /* 0x000fe20000000f00 */
[----:B------:R-:W-:Y:S01]  /*0910*/  IMAD.MOV.U32 R96, RZ, RZ, RZ ;  /* 0x000000ffff607224 */ /* 0x000fe200078e00ff */
[----:B------:R-:W-:Y:S01]  /*0920*/  CS2R R90, SRZ ;  /* 0x00000000005a7805 */ /* 0x000fe2000001ff00 */
        /* <DEDUP_REMOVED lines=52> */
[----:B------:R-:W-:Y:S05]  /*0c70*/  @!P0 BRA `(.L_x_949) ;  /* 0x0001569000008947 */ /* 0x000fea0003800000 */
[----:B------:R-:W-:Y:S02]  /*0c80*/  ULDC.64 UR4, c[0x0][0x340] ;  /* 0x0000d00000047ab9 */ /* 0x000fe40000000a00 */
[----:B------:R-:W-:-:S02]  /*0c90*/  UISETP.NE.U32.AND UP0, UPT, URZ, UR4, UPT ;  /* 0x000000043f00728c */ /* 0x000fc4000bf05070 */
[----:B------:R-:W-:Y:S02]  /*0ca0*/  ULDC.64 UR14, c[0x0][0x340] ;  /* 0x0000d000000e7ab9 */ /* 0x000fe40000000a00 */
[----:B------:R-:W-:Y:S02]  /*0cb0*/  UISETP.NE.AND.EX UP0, UPT, URZ, UR5, UPT, UP0 ;  /* 0x000000053f00728c */ /* 0x000fe4000bf05300 */
[----:B------:R-:W-:-:S04]  /*0cc0*/  UISETP.NE.AND UP1, UPT, UR13, URZ, UPT ;  /* 0x0000003f0d00728c */ /* 0x000fc8000bf25270 */
[----:B------:R-:W-:-:S05]  /*0cd0*/  PLOP3.LUT P1, PT, PT, PT, UP0, 0x80, 0x0 ;  /* 0x000000000000781c */ /* 0x000fca0003f2f008 */
[----:B------:R-:W-:Y:S02]  /*0ce0*/  @UP0 UMOV UR4, 0x4 ;  /* 0x0000000400040882 */ /* 0x000fe40000000000 */
[----:B------:R-:W-:-:S06]  /*0cf0*/  @UP0 UIMAD.WIDE UR4, UR6, UR4, UR14 ;  /* 0x00000004060402a5 */ /* 0x000fcc000f8e020e */
[----:B-1----:R-:W-:Y:S02]  /*0d00*/  IMAD.U32 R2, RZ, RZ, UR4 ;  /* 0x00000004ff027e24 */ /* 0x002fe4000f8e00ff */
[----:B------:R-:W-:Y:S01]  /*0d10*/  IMAD.U32 R3, RZ, RZ, UR5 ;  /* 0x00000005ff037e24 */ /* 0x000fe2000f8e00ff */
[----:B------:R-:W-:Y:S01]  /*0d20*/  SHF.R.S32.HI R124, RZ, 0x1f, R129 ;  /* 0x0000001fff7c7819 */ /* 0x000fe20000011481 */
[----:B------:R-:W-:Y:S02]  /*0d30*/  ULDC.64 UR4, c[0x0][0x1b8] ;  /* 0x00006e0000047ab9 */ /* 0x000fe40000000a00 */
[----:B------:R-:W-:Y:S01]  /*0d40*/  UIMAD UR14, UR18, UR4, URZ ;  /* 0x00000004120e72a4 */ /* 0x000fe2000f8e023f */
[----:B------:R1:W3:Y:S01]  /*0d50*/  @P1 LDG.E R9, [R2.64] ;  /* 0x0000001402091981 */ /* 0x0002e2000c1e1900 */
[----:B------:R-:W-:Y:S01]  /*0d60*/  PLOP3.LUT P2, PT, PT, PT, UP1, 0x80, 0x0 ;  /* 0x000000000000781c */ /* 0x000fe20003f4f018 */
[----:B------:R-:W-:Y:S01]  /*0d70*/  UIMAD.WIDE.U32 UR16, UR10, UR4, URZ ;  /* 0x000000040a1072a5 */ /* 0x000fe2000f8e003f */
[----:B------:R-:W-:Y:S01]  /*0d80*/  PLOP3.LUT P0, PT, PT, PT, UP1, 0x80, 0x0 ;  /* 0x000000000000781c */ /* 0x000fe20003f0f018 */
[----:B------:R-:W-:Y:S01]  /*0d90*/  UIMAD UR14, UR10, UR5, UR14 ;  /* 0x000000050a0e72a4 */ /* 0x000fe2000f8e020e */
[----:B------:R-:W-:Y:S01]  /*0da0*/  IMAD.MOV.U32 R242, RZ, RZ, RZ ;  /* 0x000000fffff27224 */ /* 0x000fe200078e00ff */
[----:B------:R-:W-:-:S02]  /*0db0*/  USHF.R.S32.HI UR15, URZ, 0x1f, UR6 ;  /* 0x0000001f3f0f7899 */ /* 0x000fc40008011406 */
[----:B------:R-:W-:Y:S02]  /*0dc0*/  ULDC.64 UR4, c[0x0][0x1c0] ;  /* 0x0000700000047ab9 */ /* 0x000fe40000000a00 */
[----:B------:R-:W-:Y:S02]  /*0dd0*/  UIADD3 UR17, UR17, UR14, URZ ;  /* 0x0000000e11117290 */ /* 0x000fe4000fffe03f */
[----:B------:R-:W-:Y:S02]  /*0de0*/  UIMAD UR15, UR15, UR4, URZ ;  /* 0x000000040f0f72a4 */ /* 0x000fe4000f8e023f */
[----:B------:R-:W-:Y:S02]  /*0df0*/  UIMAD.WIDE.U32 UR16, UR6, UR4, UR16 ;  /* 0x00000004061072a5 */ /* 0x000fe4000f8e0010 */
[----:B------:R-:W-:Y:S02]  /*0e00*/  UIMAD UR5, UR6, UR5, UR15 ;  /* 0x00000005060572a4 */ /* 0x000fe4000f8e020f */
[----:B------:R-:W-:-:S02]  /*0e10*/  ULDC UR4, c[0x0][0x168] ;  /* 0x00005a0000047ab9 */ /* 0x000fc40000000800 */
[----:B------:R-:W-:Y:S02]  /*0e20*/  UIADD3 UR5, UR17, UR5, URZ ;  /* 0x0000000511057290 */ /* 0x000fe4000fffe03f */
[----:B------:R-:W-:Y:S02]  /*0e30*/  UIMAD UR8, UR8, UR4, URZ ;  /* 0x00000004080872a4 */ /* 0x000fe4000f8e023f */
[----:B------:R-:W-:Y:S01]  /*0e40*/  UMOV UR31, 0x30 ;  /* 0x00000030001f7882 */ /* 0x000fe20000000000 */
[----:B-1----:R-:W-:Y:S01]  /*0e50*/  LEA.HI R2, R124, R129, RZ, 0x3 ;  /* 0x000000817c027211 */ /* 0x002fe200078f18ff */
[----:B------:R-:W-:Y:S01]  /*0e60*/  IMAD.U32 R3, RZ, RZ, UR17 ;  /* 0x00000011ff037e24 */ /* 0x000fe2000f8e00ff */
[----:B------:R-:W-:Y:S01]  /*0e70*/  UIMAD UR19, UR23, UR31, -0x30 ;  /* 0xffffffd0171374a4 */ /* 0x000fe2000f8e021f */
[----:B------:R-:W-:Y:S01]  /*0e80*/  IMAD.U32 R3, RZ, RZ, UR5 ;  /* 0x00000005ff037e24 */ /* 0x000fe2000f8e00ff */
[----:B------:R-:W-:Y:S01]  /*0e90*/  LOP3.LUT R0, R2, 0xfffffff8, RZ, 0xc0, !PT ;  /* 0xfffffff802007812 */ /* 0x000fe200078ec0ff */
[----:B------:R-:W-:Y:S01]  /*0ea0*/  ULDC.64 UR4, c[0x0][0x2b0] ;  /* 0x0000ac0000047ab9 */ /* 0x000fe20000000a00 */
[----:B------:R-:W-:Y:S01]  /*0eb0*/  SHF.R.S32.HI R21, RZ, 0x3, R2 ;  /* 0x00000003ff157819 */ /* 0x000fe20000011402 */
[----:B------:R-:W-:-:S02]  /*0ec0*/  IMAD.U32 R2, RZ, RZ, UR16 ;  /* 0x00000010ff027e24 */ /* 0x000fc4000f8e00ff */
[----:B------:R-:W-:Y:S01]  /*0ed0*/  IMAD.IADD R40, R129, 0x1, -R0 ;  /* 0x0000000181287824 */ /* 0x000fe200078e0a00 */
[----:B------:R-:W-:-:S03]  /*0ee0*/  IADD3 R18, R21, UR27, RZ ;  /* 0x0000001b15127c10 */ /* 0x000fc6000fffe0ff */
[----:B------:R-:W-:Y:S01]  /*0ef0*/  IMAD R131, R40, 0x10, R21 ;  /* 0x0000001028837824 */ /* 0x000fe200078e0215 */
[----:B------:R-:W-:Y:S01]  /*0f00*/  IADD3 R20, R18, 0x30, RZ ;  /* 0x0000003012147810 */ /* 0x000fe20007ffe0ff */
[----:B------:R-:W-:Y:S01]  /*0f10*/  IMAD.SHL.U32 R128, R40, 0x8, RZ ;  /* 0x0000000828807824 */ /* 0x000fe200078e00ff */
[----:B------:R-:W-:Y:S02]  /*0f20*/  IADD3 R19, R18, 0x40, RZ ;  /* 0x0000004012137810 */ /* 0x000fe40007ffe0ff */
[----:B------:R-:W-:Y:S01]  /*0f30*/  IADD3 R5, R131, UR27, RZ ;  /* 0x0000001b83057c10 */ /* 0x000fe2000fffe0ff */
[----:B------:R-:W-:Y:S01]  /*0f40*/  UIMAD UR31, UR23, -0x30, UR31 ;  /* 0xffffffd0171f78a4 */ /* 0x000fe2000f8e021f */
[C---:B------:R-:W-:Y:S01]  /*0f50*/  IADD3 R42, R128.reuse, 0x40, RZ ;  /* 0x00000040802a7810 */ /* 0x040fe20007ffe0ff */
[----:B------:R-:W-:Y:S01]  /*0f60*/  STL [R1+0x14], R131 ;  /* 0x0000148301007387 */ /* 0x000fe20000100800 */
[----:B------:R-:W-:Y:S01]  /*0f70*/  ISETP.GE.AND P5, PT, R128, c[0x0][0x198], PT ;  /* 0x0000660080007a0c */ /* 0x000fe20003fa6270 */
[----:B------:R-:W-:Y:S01]  /*0f80*/  @P2 IMAD.HI.U32 R0, R5, c[0x0][0x2c8], RZ ;  /* 0x0000b20005002a27 */ /* 0x000fe200078e00ff */
[----:B------:R-:W-:-:S02]  /*0f90*/  ISETP.GE.AND P4, PT, R42, c[0x0][0x198], PT ;  /* 0x000066002a007a0c */ /* 0x000fc40003f86270 */
[----:B------:R-:W-:Y:S01]  /*0fa0*/  ISETP.GE.AND P6, PT, R20, UR8, PT ;  /* 0x0000000814007c0c */ /* 0x000fe2000bfc6270 */
[----:B------:R-:W-:Y:S01]  /*0fb0*/  IMAD.MOV.U32 R4, RZ, RZ, R5 ;  /* 0x000000ffff047224 */ /* 0x000fe200078e0005 */
[----:B------:R-:W-:Y:S01]  /*0fc0*/  @P0 SHF.R.U32.HI R4, RZ, c[0x0][0x2cc], R0 ;  /* 0x0000b300ff040a19 */ /* 0x000fe20000011600 */
[----:B---3--:R1:W3:Y:S03]  /*0fd0*/  @P1 R2UR UR16, R9 ;  /* 0x00000000091013c2 */ /* 0x0082e600000e0000 */
[--C-:B------:R-:W-:Y:S01]  /*0fe0*/  SHF.R.S32.HI R6, RZ, 0x1f, R4.reuse ;  /* 0x0000001fff067819 */ /* 0x100fe20000011404 */
[----:B------:R-:W-:Y:S01]  /*0ff0*/  IMAD.MOV R0, RZ, RZ, -R4 ;  /* 0x000000ffff007224 */ /* 0x000fe200078e0a04 */
[----:B------:R-:W-:Y:S01]  /*1000*/  ISETP.GE.AND P1, PT, R18, UR8, PT ;  /* 0x0000000812007c0c */ /* 0x000fe2000bf26270 */
[----:B------:R-:W-:Y:S01]  /*1010*/  IMAD.WIDE.U32 R2, R4, c[0x0][0x1b0], R2 ;  /* 0x00006c0004027a25 */ /* 0x000fe200078e0002 */
[----:B---3--:R-:W-:Y:S01]  /*1020*/  @!UP0 UMOV UR16, UR6 ;  /* 0x0000000600108c82 */ /* 0x008fe20008000000 */
[----:B------:R-:W-:Y:S01]  /*1030*/  LEA.HI R123, R124, R129, RZ, 0x5 ;  /* 0x000000817c7b7211 */ /* 0x000fe200078f28ff */
[----:B------:R-:W-:Y:S01]  /*1040*/  USHF.R.S32.HI UR6, URZ, 0x1f, UR16 ;  /* 0x0000001f3f067899 */ /* 0x000fe20008011410 */
[----:B------:R-:W-:Y:S01]  /*1050*/  IMAD R5, R0, c[0x0][0x2c4], R5 ;  /* 0x0000b10000057a24 */ /* 0x000fe200078e0205 */
[----:B------:R-:W-:Y:S01]  /*1060*/  UIMAD.WIDE.U32 UR14, UR16, UR4, URZ ;  /* 0x00000004100e72a5 */ /* 0x000fe2000f8e003f */
[----:B------:R-:W-:Y:S01]  /*1070*/  IMAD R6, R6, c[0x0][0x1b0], RZ ;  /* 0x00006c0006067a24 */ /* 0x000fe200078e02ff */
[----:B------:R-:W-:Y:S01]  /*1080*/  UIMAD UR6, UR6, UR4, URZ ;  /* 0x00000004060672a4 */ /* 0x000fe2000f8e023f */
[----:B------:R-:W-:Y:S01]  /*1090*/  SHF.R.S32.HI R130, RZ, 0x1f, R128 ;  /* 0x0000001fff827819 */ /* 0x000fe20000011480 */
[----:B------:R-:W-:Y:S01]  /*10a0*/  UIADD3 UR28, UR31, UR9, URZ ;  /* 0x000000091f1c7290 */ /* 0x000fe2000fffe03f */
[----:B------:R-:W-:Y:S01]  /*10b0*/  IMAD R4, R4, c[0x0][0x1b4], R6 ;  /* 0x00006d0004047a24 */ /* 0x000fe200078e0206 */
[----:B------:R-:W-:Y:S01]  /*10c0*/  SHF.R.S32.HI R0, RZ, 0x1f, R5 ;  /* 0x0000001fff007819 */ /* 0x000fe20000011405 */
[----:B------:R-:W-:Y:S01]  /*10d0*/  IMAD.SHL.U32 R6, R21, 0x40, RZ ;  /* 0x0000004015067824 */ /* 0x000fe200078e00ff */
[----:B------:R-:W-:Y:S01]  /*10e0*/  UIMAD UR6, UR16, UR5, UR6 ;  /* 0x00000005100672a4 */ /* 0x000fe2000f8e0206 */
[----:B------:R-:W-:Y:S01]  /*10f0*/  IMAD.IADD R3, R3, 0x1, R4 ;  /* 0x0000000103037824 */ /* 0x000fe200078e0204 */
[----:B------:R-:W-:Y:S01]  /*1100*/  STL [R1+0x10], R128 ;  /* 0x0000108001007387 */ /* 0x000fe20000100800 */
[----:B------:R-:W-:Y:S01]  /*1110*/  IMAD R4, R0, c[0x0][0x1a8], RZ ;  /* 0x00006a0000047a24 */ /* 0x000fe200078e02ff */
[----:B------:R-:W-:Y:S01]  /*1120*/  LOP3.LUT R0, R6, 0x1c0, RZ, 0xc0, !PT ;  /* 0x000001c006007812 */ /* 0x000fe200078ec0ff */
[----:B------:R-:W-:Y:S01]  /*1130*/  IMAD.WIDE.U32 R2, R5, c[0x0][0x1a8], R2 ;  /* 0x00006a0005027a25 */ /* 0x000fe200078e0002 */
[----:B------:R-:W-:-:S02]  /*1140*/  UIADD3 UR6, UR15, UR6, URZ ;  /* 0x000000060f067290 */ /* 0x000fc4000fffe03f */
[----:B------:R-:W-:Y:S01]  /*1150*/  ULDC.64 UR4, c[0x0][0x1e8] ;  /* 0x00007a0000047ab9 */ /* 0x000fe20000000a00 */
[----:B------:R-:W-:Y:S01]  /*1160*/  IMAD R6, R5, c[0x0][0x1ac], R4 ;  /* 0x00006b0005067a24 */ /* 0x000fe200078e0204 */
[----:B------:R-:W-:Y:S01]  /*1170*/  SHF.R.U32.HI R4, RZ, 0x3, R0 ;  /* 0x00000003ff047819 */ /* 0x000fe20000011600 */
[----:B------:R-:W-:Y:S01]  /*1180*/  IMAD.MOV.U32 R5, RZ, RZ, c[0x0][0x2b8] ;  /* 0x0000ae00ff057624 */ /* 0x000fe200078e00ff */
[----:B------:R-:W-:Y:S02]  /*1190*/  LOP3.LUT R0, R0, 0x38, R128, 0xf8, !PT ;  /* 0x0000003800007812 */ /* 0x000fe400078ef880 */
[----:B------:R-:W-:Y:S02]  /*11a0*/  LEA R15, P0, R2, c[0x0][0x160], 0x1 ;  /* 0x00005800020f7a11 */ /* 0x000fe400078008ff */
[----:B------:R-:W-:Y:S01]  /*11b0*/  LOP3.LUT R8, R0, R4, RZ, 0x3c, !PT ;  /* 0x0000000400087212 */ /* 0x000fe200078e3cff */
[----:B------:R-:W-:Y:S01]  /*11c0*/  IMAD.IADD R0, R3, 0x1, R6 ;  /* 0x0000000103007824 */ /* 0x000fe200078e0206 */
[----:B------:R-:W-:Y:S01]  /*11d0*/  LEA.HI R3, R124, R129, RZ, 0x6 ;  /* 0x000000817c037211 */ /* 0x000fe200078f30ff */
[----:B------:R-:W-:Y:S01]  /*11e0*/  SHFL.IDX PT, R6, R15, RZ, 0x181f ;  /* 0x00181fff0f067589 */ /* 0x000fe200000e0000 */
[----:B------:R-:W-:-:S02]  /*11f0*/  ISETP.NE.AND P3, PT, R5, 0x1, PT ;  /* 0x000000010500780c */ /* 0x000fc40003f65270 */
[----:B------:R-:W-:Y:S01]  /*1200*/  LEA.HI.X R14, R2, c[0x0][0x164], R0, 0x1, P0 ;  /* 0x00005900020e7a11 */ /* 0x000fe200000f0c00 */
[----:B------:R-:W-:Y:S01]  /*1210*/  IMAD.SHL.U32 R0, R3, 0x8, RZ ;  /* 0x0000000803007824 */ /* 0x000fe200078e00ff */
[----:B------:R-:W-:Y:S01]  /*1220*/  SHFL.IDX PT, R2, R15, 0x1, 0x181f ;  /* 0x00381f000f027f89 */ /* 0x000fe200000e0000 */
[C---:B------:R-:W-:Y:S02]  /*1230*/  IADD3 R5, R18.reuse, 0x10, RZ ;  /* 0x0000001012057810 */ /* 0x040fe40007ffe0ff */
[----:B------:R-:W-:Y:S01]  /*1240*/  IADD3 R4, R18, 0x20, RZ ;  /* 0x0000002012047810 */ /* 0x000fe20007ffe0ff */
[----:B------:R-:W3:Y:S01]  /*1250*/  SHFL.IDX PT, R7, R14, RZ, 0x181f ;  /* 0x00181fff0e077589 */ /* 0x000ee200000e0000 */
[----:B------:R-:W-:Y:S02]  /*1260*/  LOP3.LUT R8, R8, 0xfffffe00, R0, 0xf8, !PT ;  /* 0xfffffe0008087812 */ /* 0x000fe400078ef800 */
[----:B------:R-:W-:Y:S01]  /*1270*/  ISETP.GE.AND P0, PT, R5, UR8, PT ;  /* 0x0000000805007c0c */ /* 0x000fe2000bf06270 */
[----:B------:R-:W4:Y:S01]  /*1280*/  SHFL.IDX PT, R3, R14, 0x1, 0x181f ;  /* 0x00381f000e037f89 */ /* 0x000f2200000e0000 */
[----:B------:R-:W-:Y:S01]  /*1290*/  ISETP.GE.AND P2, PT, R4, UR8, PT ;  /* 0x0000000804007c0c */ /* 0x000fe2000bf46270 */
[----:B------:R-:W-:Y:S01]  /*12a0*/  IMAD.SHL.U32 R247, R8, 0x2, RZ ;  /* 0x0000000208f77824 */ /* 0x000fe200078e00ff */
[----:B------:R-:W-:Y:S01]  /*12b0*/  SHF.R.S32.HI R0, RZ, 0x1f, R42 ;  /* 0x0000001fff007819 */ /* 0x000fe2000001142a */
[----:B------:R-:W-:Y:S03]  /*12c0*/  SHFL.IDX PT, R4, R15, 0x2, 0x181f ;  /* 0x00581f000f047f89 */ /* 0x000fe600000e0000 */
[----:B------:R-:W-:Y:S01]  /*12d0*/  LEA.HI R0, R0, R42, RZ, 0x3 ;  /* 0x0000002a00007211 */ /* 0x000fe200078f18ff */
[----:B------:R-:W-:Y:S03]  /*12e0*/  SHFL.IDX PT, R5, R14, 0x2, 0x181f ;  /* 0x00581f000e057f89 */ /* 0x000fe600000e0000 */
[----:B------:R-:W-:Y:S01]  /*12f0*/  LOP3.LUT R126, R0, 0xfffffff8, RZ, 0xc0, !PT ;  /* 0xfffffff8007e7812 */ /* 0x000fe200078ec0ff */
[----:B------:R-:W-:Y:S01]  /*1300*/  SHFL.IDX PT, R8, R15, 0x3, 0x181f ;  /* 0x00781f000f087f89 */ /* 0x000fe200000e0000 */
[----:B------:R-:W-:-:S03]  /*1310*/  IADD3 R0, R18, 0x50, RZ ;  /* 0x0000005012007810 */ /* 0x000fc60007ffe0ff */
[----:B-1----:R-:W1:Y:S04]  /*1320*/  SHFL.IDX PT, R9, R14, 0x3, 0x181f ;  /* 0x00781f000e097f89 */ /* 0x002e6800000e0000 */
[----:B------:R-:W-:Y:S01]  /*1330*/  SHFL.IDX PT, R12, R15, 0x4, 0x181f ;  /* 0x00981f000f0c7f89 */ /* 0x000fe200000e0000 */
[----:B---3--:R-:W-:-:S03]  /*1340*/  @!P1 IMAD.WIDE R16, R128, 0x2, R6 ;  /* 0x0000000280109825 */ /* 0x008fc600078e0206 */
[----:B------:R-:W3:Y:S01]  /*1350*/  SHFL.IDX PT, R13, R14, 0x4, 0x181f ;  /* 0x00981f000e0d7f89 */ /* 0x000ee200000e0000 */
[----:B------:R-:W-:-:S03]  /*1360*/  @!P1 IMAD.WIDE R10, R126, 0x2, R6 ;  /* 0x000000027e0a9825 */ /* 0x000fc600078e0206 */
[----:B------:R2:W-:Y:S01]  /*1370*/  @!P1 LDGSTS.E.BYPASS.LTC128B.128 [R247+0x8080], [R16.64], !P5 ;  /* 0x0808000010f79fae */ /* 0x0005e2000e901d54 */
[----:B----4-:R-:W-:-:S03]  /*1380*/  @!P0 IMAD.WIDE R6, R128, 0x2, R2 ;  /* 0x0000000280068825 */ /* 0x010fc600078e0202 */
[----:B------:R1:W-:Y:S01]  /*1390*/  @!P1 LDGSTS.E.BYPASS.LTC128B.128 [R247+0xc080], [R10.64], !P4 ;  /* 0x0c0800000af79fae */ /* 0x0003e2000e101d54 */
[----:B------:R-:W-:-:S03]  /*13a0*/  ISETP.GE.AND P1, PT, R19, UR8, PT ;  /* 0x0000000813007c0c */ /* 0x000fc6000bf26270 */
[----:B------:R4:W-:Y:S01]  /*13b0*/  @!P0 LDGSTS.E.BYPASS.LTC128B.128 [R247+0x8880], [R6.64], !P5 ;  /* 0x0888000006f78fae */ /* 0x0009e2000e901d54 */
[----:B------:R-:W-:Y:S01]  /*13c0*/  UIMAD.WIDE.U32 UR16, UR10, UR4, URZ ;  /* 0x000000040a1072a5 */ /* 0x000fe2000f8e003f */
[----:B------:R-:W-:Y:S02]  /*13d0*/  IADD3 R41, -R21, UR28, RZ ;  /* 0x0000001c15297c10 */ /* 0x000fe4000fffe1ff */
[----:B------:R-:W-:Y:S01]  /*13e0*/  SHF.R.S32.HI R122, RZ, 0x5, R123 ;  /* 0x00000005ff7a7819 */ /* 0x000fe2000001147b */
[----:B------:R-:W-:Y:S01]  /*13f0*/  STL [R1+0x38], R126 ;  /* 0x0000387e01007387 */ /* 0x000fe20000100800 */
[----:B-1----:R-:W-:-:S04]  /*1400*/  @!P6 IMAD.WIDE R10, R128, 0x2, R8 ;  /* 0x00000002800ae825 */ /* 0x002fc800078e0208 */
[----:B----4-:R-:W-:-:S04]  /*1410*/  @!P0 IMAD.WIDE R6, R126, 0x2, R2 ;  /* 0x000000027e068825 */ /* 0x010fc800078e0202 */
[--C-:B------:R-:W-:Y:S01]  /*1420*/  @!P2 IMAD.WIDE R2, R128, 0x2, R4.reuse ;  /* 0x000000028002a825 */ /* 0x100fe200078e0204 */
[----:B------:R1:W-:Y:S01]  /*1430*/  @!P0 LDGSTS.E.BYPASS.LTC128B.128 [R247+0xc880], [R6.64], !P4 ;  /* 0x0c88000006f78fae */ /* 0x0003e2000e101d54 */
[----:B------:R-:W-:Y:S02]  /*1440*/  ISETP.GE.AND P0, PT, R0, UR8, PT ;  /* 0x0000000800007c0c */ /* 0x000fe4000bf06270 */
[----:B------:R-:W-:Y:S01]  /*1450*/  @!P2 IMAD.WIDE R4, R126, 0x2, R4 ;  /* 0x000000027e04a825 */ /* 0x000fe200078e0204 */
[----:B------:R4:W-:Y:S01]  /*1460*/  @!P2 LDGSTS.E.BYPASS.LTC128B.128 [R247+0x9080], [R2.64], !P5 ;  /* 0x0908000002f7afae */ /* 0x0009e2000e901d54 */
[----:B------:R-:W-:-:S03]  /*1470*/  IADD3 R0, R18, 0x60, RZ ;  /* 0x0000006012007810 */ /* 0x000fc60007ffe0ff */
[----:B------:R2:W-:Y:S01]  /*1480*/  @!P2 LDGSTS.E.BYPASS.LTC128B.128 [R247+0xd080], [R4.64], !P4 ;  /* 0x0d08000004f7afae */ /* 0x0005e2000e101d54 */
[----:B------:R-:W-:Y:S02]  /*1490*/  ISETP.GE.AND P2, PT, R0, UR8, PT ;  /* 0x0000000800007c0c */ /* 0x000fe4000bf46270 */
[----:B------:R-:W-:Y:S01]  /*14a0*/  IADD3 R0, R131, UR19, RZ ;  /* 0x0000001383007c10 */ /* 0x000fe2000fffe0ff */
[----:B------:R2:W-:Y:S04]  /*14b0*/  @!P6 LDGSTS.E.BYPASS.LTC128B.128 [R247+0x9880], [R10.64], !P5 ;  /* 0x098800000af7efae */ /* 0x0005e8000e901d54 */
[----:B-1----:R-:W-:Y:S01]  /*14c0*/  SHFL.IDX PT, R6, R15, 0x5, 0x181f ;  /* 0x00b81f000f067f89 */ /* 0x002fe200000e0000 */
[----:B----4-:R-:W-:-:S03]  /*14d0*/  @!P6 IMAD.WIDE R2, R126, 0x2, R8 ;  /* 0x000000027e02e825 */ /* 0x010fc600078e0208 */
[----:B------:R-:W1:Y:S01]  /*14e0*/  SHFL.IDX PT, R7, R14, 0x5, 0x181f ;  /* 0x00b81f000e077f89 */ /* 0x000e6200000e0000 */
[----:B---3--:R-:W-:-:S03]  /*14f0*/  @!P1 IMAD.WIDE R8, R128, 0x2, R12 ;  /* 0x0000000280089825 */ /* 0x008fc600078e020c */
[----:B------:R3:W-:Y:S01]  /*1500*/  @!P6 LDGSTS.E.BYPASS.LTC128B.128 [R247+0xd880], [R2.64], !P4 ;  /* 0x0d88000002f7efae */ /* 0x0007e2000e101d54 */
[----:B------:R-:W-:Y:S01]  /*1510*/  ISETP.GE.AND P6, PT, R0, UR9, PT ;  /* 0x0000000900007c0c */ /* 0x000fe2000bfc6270 */
[----:B--2---:R-:W-:Y:S02]  /*1520*/  @!P1 IMAD.WIDE R4, R126, 0x2, R12 ;  /* 0x000000027e049825 */ /* 0x004fe400078e020c */
[----:B------:R1:W-:Y:S01]  /*1530*/  @!P1 LDGSTS.E.BYPASS.LTC128B.128 [R247+0xa080], [R8.64], !P5 ;  /* 0x0a08000008f79fae */ /* 0x0003e2000e901d54 */
[----:B------:R-:W-:Y:S02]  /*1540*/  IADD3 R11, R18, 0x70, RZ ;  /* 0x00000070120b7810 */ /* 0x000fe40007ffe0ff */
[----:B------:R-:W-:Y:S01]  /*1550*/  IADD3 R12, R0, UR11, RZ ;  /* 0x0000000b000c7c10 */ /* 0x000fe2000fffe0ff */
[----:B------:R2:W-:Y:S01]  /*1560*/  @!P1 LDGSTS.E.BYPASS.LTC128B.128 [R247+0xe080], [R4.64], !P4 ;  /* 0x0e08000004f79fae */ /* 0x0005e2000e101d54 */
[----:B------:R-:W-:Y:S02]  /*1570*/  ISETP.GE.AND P1, PT, R11, UR8, PT ;  /* 0x000000080b007c0c */ /* 0x000fe4000bf26270 */
[----:B------:R-:W-:Y:S01]  /*1580*/  ISETP.GT.OR P6, PT, R131, 0x2f, P6 ;  /* 0x0000002f8300780c */ /* 0x000fe200037c4670 */
[----:B------:R-:W-:-:S04]  /*1590*/  @P3 IMAD.HI.U32 R10, R12, c[0x0][0x2bc], RZ ;  /* 0x0000af000c0a3a27 */ /* 0x000fc800078e00ff */
[----:B------:R-:W-:Y:S01]  /*15a0*/  IMAD.MOV.U32 R0, RZ, RZ, R12 ;  /* 0x000000ffff007224 */ /* 0x000fe200078e000c */
[----:B------:R-:W-:Y:S01]  /*15b0*/  @P3 SHF.R.U32.HI R0, RZ, c[0x0][0x2c0], R10 ;  /* 0x0000b000ff003a19 */ /* 0x000fe2000001160a */
[----:B---3--:R-:W-:Y:S04]  /*15c0*/  SHFL.IDX PT, R2, R15, 0x7, 0x181f ;  /* 0x00f81f000f027f89 */ /* 0x008fe800000e0000 */
[----:B------:R-:W-:Y:S01]  /*15d0*/  SHFL.IDX PT, R3, R14, 0x7, 0x181f ;  /* 0x00f81f000e037f89 */ /* 0x000fe200000e0000 */
[----:B-1----:R-:W-:-:S03]  /*15e0*/  @!P0 IMAD.WIDE R8, R128, 0x2, R6 ;  /* 0x0000000280088825 */ /* 0x002fc600078e0206 */
[----:B--2---:R-:W-:Y:S01]  /*15f0*/  SHFL.IDX PT, R4, R15, 0x6, 0x181f ;  /* 0x00d81f000f047f89 */ /* 0x004fe200000e0000 */
[----:B------:R-:W-:-:S03]  /*1600*/  @!P0 IMAD.WIDE R6, R126, 0x2, R6 ;  /* 0x000000027e068825 */ /* 0x000fc600078e0206 */
[----:B------:R-:W1:Y:S04]  /*1610*/  SHFL.IDX PT, R5, R14, 0x6, 0x181f ;  /* 0x00d81f000e057f89 */ /* 0x000e6800000e0000 */
[----:B------:R2:W-:Y:S04]  /*1620*/  @!P0 LDGSTS.E.BYPASS.LTC128B.128 [R247+0xa880], [R8.64], !P5 ;  /* 0x0a88000008f78fae */ /* 0x0005e8000e901d54 */
[----:B------:R3:W-:Y:S01]  /*1630*/  @!P0 LDGSTS.E.BYPASS.LTC128B.128 [R247+0xe880], [R6.64], !P4 ;  /* 0x0e88000006f78fae */ /* 0x0007e2000e101d54 */
[----:B-1----:R-:W-:-:S05]  /*1640*/  @!P2 IMAD.WIDE R10, R128, 0x2, R4 ;  /* 0x00000002800aa825 */ /* 0x002fca00078e0204 */
[----:B------:R1:W-:Y:S01]  /*1650*/  @!P2 LDGSTS.E.BYPASS.LTC128B.128 [R247+0xb080], [R10.64], !P5 ;  /* 0x0b0800000af7afae */ /* 0x0003e2000e901d54 */
[----:B--2---:R-:W-:-:S04]  /*1660*/  @!P2 IMAD.WIDE R8, R126, 0x2, R4 ;  /* 0x000000027e08a825 */ /* 0x004fc800078e0204 */
[--C-:B------:R-:W-:Y:S01]  /*1670*/  @!P1 IMAD.WIDE R4, R128, 0x2, R2.reuse ;  /* 0x0000000280049825 */ /* 0x100fe200078e0202 */
[----:B------:R2:W-:Y:S01]  /*1680*/  @!P2 LDGSTS.E.BYPASS.LTC128B.128 [R247+0xf080], [R8.64], !P4 ;  /* 0x0f08000008f7afae */ /* 0x0005e2000e101d54 */
[----:B---3--:R-:W-:Y:S02]  /*1690*/  @!P6 IADD3 R7, P0, R0, UR14, RZ ;  /* 0x0000000e0007ec10 */ /* 0x008fe4000ff1e0ff */
[----:B------:R-:W-:Y:S01]  /*16a0*/  @!P1 IMAD.WIDE R2, R126, 0x2, R2 ;  /* 0x000000027e029825 */ /* 0x000fe200078e0202 */
[----:B------:R3:W-:Y:S01]  /*16b0*/  @!P1 LDGSTS.E.BYPASS.LTC128B.128 [R247+0xb880], [R4.64], !P5 ;  /* 0x0b88000004f79fae */ /* 0x0007e2000e901d54 */
[----:B------:R-:W-:Y:S02]  /*16c0*/  @!P6 LEA.HI.X.SX32 R13, R0, UR6, 0x1, P0 ;  /* 0x00000006000dec11 */ /* 0x000fe400080f0eff */
[C---:B------:R-:W-:Y:S01]  /*16d0*/  @!P6 LEA R6, P0, R7.reuse, c[0x0][0x2a0], 0x2 ;  /* 0x0000a8000706ea11 */ /* 0x040fe200078010ff */
[----:B------:R4:W-:Y:S03]  /*16e0*/  @!P1 LDGSTS.E.BYPASS.LTC128B.128 [R247+0xf880], [R2.64], !P4 ;  /* 0x0f88000002f79fae */ /* 0x0009e6000e101d54 */
[----:B------:R-:W-:Y:S01]  /*16f0*/  @!P6 LEA.HI.X R7, R7, c[0x0][0x2a4], R13, 0x2, P0 ;  /* 0x0000a9000707ea11 */ /* 0x000fe200000f140d */
[----:B------:R-:W0:Y:S04]  /*1700*/  LDGDEPBAR ;  /* 0x00000000000079af */ /* 0x000e280000000000 */
[----:B------:R-:W-:Y:S06]  /*1710*/  BAR.SYNC.DEFER_BLOCKING 0x0 ;  /* 0x0000000000007b1d */ /* 0x000fec0000010000 */
[----:B------:R1:W5:Y:S01]  /*1720*/  @!P6 LDG.E R242, [R6.64] ;  /* 0x0000001406f2e981 */ /* 0x000362000c1e1900 */
[----:B------:R-:W-:Y:S01]  /*1730*/  IMAD.MOV R0, RZ, RZ, -R0 ;  /* 0x000000ffff007224 */ /* 0x000fe200078e0a00 */
[----:B------:R-:W-:Y:S01]  /*1740*/  UIMAD UR8, UR18, UR4, URZ ;  /* 0x00000004120872a4 */ /* 0x000fe2000f8e023f */
[----:B--2---:R-:W-:Y:S01]  /*1750*/  LEA.HI R8, R124, R129, RZ, 0x4 ;  /* 0x000000817c087211 */ /* 0x004fe200078f20ff */
[C---:B------:R-:W-:Y:S01]  /*1760*/  IMAD.WIDE R18, R128.reuse, 0x2, RZ ;  /* 0x0000000280127825 */ /* 0x040fe200078e02ff */
[C---:B------:R-:W-:Y:S01]  /*1770*/  ISETP.GE.AND P2, PT, R41.reuse, 0x1, PT ;  /* 0x000000012900780c */ /* 0x040fe20003f46270 */
[----:B------:R-:W-:Y:S01]  /*1780*/  UIMAD UR8, UR10, UR5, UR8 ;  /* 0x000000050a0872a4 */ /* 0x000fe2000f8e0208 */
[----:B------:R-:W-:Y:S01]  /*1790*/  ISETP.GE.AND P5, PT, R128, c[0x0][0x1d4], PT ;  /* 0x0000750080007a0c */ /* 0x000fe20003fa6270 */
[----:B------:R-:W-:Y:S01]  /*17a0*/  IMAD R243, R0, c[0x0][0x2b8], R12 ;  /* 0x0000ae0000f37a24 */ /* 0x000fe200078e020c */
[----:B------:R-:W-:Y:S01]  /*17b0*/  LOP3.LUT R12, R8, 0xfffffff0, RZ, 0xc0, !PT ;  /* 0xfffffff0080c7812 */ /* 0x000fe200078ec0ff */
[----:B------:R-:W-:Y:S01]  /*17c0*/  UIADD3 UR8, UR17, UR8, URZ ;  /* 0x0000000811087290 */ /* 0x000fe2000fffe03f */
[----:B------:R-:W-:Y:S01]  /*17d0*/  ISETP.GE.AND P1, PT, R41, 0x11, PT ;  /* 0x000000112900780c */ /* 0x000fe20003f26270 */
[C---:B----4-:R-:W-:Y:S01]  /*17e0*/  IMAD.WIDE.U32 R2, R243.reuse, c[0x0][0x1e0], RZ ;  /* 0x00007800f3027a25 */ /* 0x050fe200078e00ff */
[----:B------:R-:W-:Y:S01]  /*17f0*/  SHF.R.S32.HI R13, RZ, 0x1f, R243 ;  /* 0x0000001fff0d7819 */ /* 0x000fe200000114f3 */
[----:B------:R-:W-:Y:S01]  /*1800*/  ULDC.64 UR4, c[0x0][0x210] ;  /* 0x0000840000047ab9 */ /* 0x000fe20000000a00 */
[----:B------:R-:W-:Y:S01]  /*1810*/  SHF.R.S32.HI R14, RZ, 0x4, R8 ;  /* 0x00000004ff0e7819 */ /* 0x000fe20000011408 */
[----:B---3--:R-:W-:Y:S01]  /*1820*/  IMAD R5, R243, c[0x0][0x1e0], RZ ;  /* 0x00007800f3057a24 */ /* 0x008fe200078e02ff */
[----:B------:R-:W-:Y:S01]  /*1830*/  ISETP.GE.AND P4, PT, R42, c[0x0][0x1d4], PT ;  /* 0x000075002a007a0c */ /* 0x000fe20003f86270 */
[----:B------:R-:W-:Y:S01]  /*1840*/  IMAD R0, R13, c[0x0][0x1e0], RZ ;  /* 0x000078000d007a24 */ /* 0x000fe200078e02ff */
[----:B------:R-:W-:Y:S01]  /*1850*/  UIMAD UR18, UR18, UR4, URZ ;  /* 0x00000004121272a4 */ /* 0x000fe2000f8e023f */
[----:B------:R-:W-:Y:S01]  /*1860*/  IMAD.IADD R12, R129, 0x1, -R12 ;  /* 0x00000001810c7824 */ /* 0x000fe200078e0a0c */
[----:B------:R-:W-:Y:S01]  /*1870*/  UIMAD.WIDE.U32 UR24, UR10, UR4, URZ ;  /* 0x000000040a1872a5 */ /* 0x000fe2000f8e003f */
[----:B------:R-:W-:Y:S01]  /*1880*/  IMAD R0, R243, c[0x0][0x1e4], R0 ;  /* 0x00007900f3007a24 */ /* 0x000fe200078e0200 */
[----:B------:R-:W-:Y:S01]  /*1890*/  UIMAD UR18, UR10, UR5, UR18 ;  /* 0x000000050a1272a4 */ /* 0x000fe2000f8e0212 */
[----:B------:R-:W-:Y:S01]  /*18a0*/  IMAD R13, R13, c[0x0][0x208], RZ ;  /* 0x000082000d0d7a24 */ /* 0x000fe200078e02ff */
[----:B------:R-:W-:Y:S01]  /*18b0*/  SHF.R.S32.HI R16, RZ, 0x1f, R12 ;  /* 0x0000001fff107819 */ /* 0x000fe2000001140c */
[----:B------:R-:W-:Y:S01]  /*18c0*/  IMAD.IADD R3, R3, 0x1, R0 ;  /* 0x0000000103037824 */ /* 0x000fe200078e0200 */
[----:B------:R-:W-:Y:S01]  /*18d0*/  UIADD3 UR18, UR25, UR18, URZ ;  /* 0x0000001219127290 */ /* 0x000fe2000fffe03f */
[----:B-1----:R-:W-:Y:S01]  /*18e0*/  IMAD.U32 R7, RZ, RZ, UR10 ;  /* 0x0000000aff077e24 */ /* 0x002fe2000f8e00ff */
[----:B------:R-:W-:Y:S01]  /*18f0*/  LEA.HI R16, R16, R12, RZ, 0x3 ;  /* 0x0000000c10107211 */ /* 0x000fe200078f18ff */
[----:B------:R-:W-:Y:S01]  /*1900*/  IMAD R13, R243, c[0x0][0x20c], R13 ;  /* 0x00008300f30d7a24 */ /* 0x000fe200078e020d */
[----:B------:R-:W-:Y:S01]  /*1910*/  LOP3.LUT P6, RZ, R40, 0x2, RZ, 0xc0, !PT ;  /* 0x0000000228ff7812 */ /* 0x000fe200078cc0ff */
[----:B------:R-:W-:Y:S01]  /*1920*/  UIADD3 UR4, UR23, -0x1, URZ ;  /* 0xffffffff17047890 */ /* 0x000fe2000fffe03f */
[----:B------:R-:W-:Y:S01]  /*1930*/  LOP3.LUT R15, R16, 0xfffffff8, RZ, 0xc0, !PT ;  /* 0xfffffff8100f7812 */ /* 0x000fe200078ec0ff */
[----:B------:R-:W-:Y:S01]  /*1940*/  STL [R1+0x40], R130 ;  /* 0x0000408201007387 */ /* 0x000fe20000100800 */
[----:B------:R-:W-:Y:S01]  /*1950*/  SHF.R.S32.HI R127, RZ, 0x1f, R126 ;  /* 0x0000001fff7f7819 */ /* 0x000fe2000001147e */
[----:B------:R-:W-:Y:S01]  /*1960*/  UISETP.GT.AND UP0, UPT, UR4, UR7, UPT ;  /* 0x000000070400728c */ /* 0x000fe2000bf04270 */
[----:B------:R-:W-:Y:S01]  /*1970*/  SEL R125, RZ, 0x10, P4 ;  /* 0x00000010ff7d7807 */ /* 0x000fe20002000000 */
[----:B------:R-:W-:-:S02]  /*1980*/  IMAD.IADD R22, R12, 0x1, -R15 ;  /* 0x000000010c167824 */ /* 0x000fc400078e0a0f */
[----:B------:R-:W-:Y:S01]  /*1990*/  STL [R1+0x3c], R127 ;  /* 0x00003c7f01007387 */ /* 0x000fe20000100800 */
[----:B-----5:R-:W-:Y:S01]  /*19a0*/  SHF.R.S32.HI R17, RZ, 0x1f, R242 ;  /* 0x0000001fff117819 */ /* 0x020fe200000114f2 */
[----:B------:R-:W-:-:S04]  /*19b0*/  IMAD.WIDE.U32 R2, R242, c[0x0][0x1f0], R2 ;  /* 0x00007c00f2027a25 */ /* 0x000fc800078e0002 */
[----:B------:R-:W-:Y:S01]  /*19c0*/  IMAD R0, R17, c[0x0][0x1f0], RZ ;  /* 0x00007c0011007a24 */ /* 0x000fe200078e02ff */
[----:B------:R-:W-:-:S03]  /*19d0*/  IADD3 R4, P0, R2, UR16, RZ ;  /* 0x0000001002047c10 */ /* 0x000fc6000ff1e0ff */
[----:B------:R-:W-:-:S05]  /*19e0*/  IMAD R0, R242, c[0x0][0x1f4], R0 ;  /* 0x00007d00f2007a24 */ /* 0x000fca00078e0200 */
[----:B------:R-:W-:Y:S01]  /*19f0*/  IADD3.X R2, R3, UR8, R0, P0, !PT ;  /* 0x0000000803027c10 */ /* 0x000fe200087fe400 */
[----:B------:R-:W-:Y:S01]  /*1a00*/  IMAD R3, R242, c[0x0][0x1f0], R5 ;  /* 0x00007c00f2037a24 */ /* 0x000fe200078e0205 */
[----:B------:R-:W-:-:S04]  /*1a10*/  LEA R6, P0, R4, c[0x0][0x1c8], 0x1 ;  /* 0x0000720004067a11 */ /* 0x000fc800078008ff */
[----:B------:R-:W-:Y:S01]  /*1a20*/  LEA.HI.X R0, R4, c[0x0][0x1cc], R2, 0x1, P0 ;  /* 0x0000730004007a11 */ /* 0x000fe200000f0c02 */
[----:B------:R-:W-:Y:S01]  /*1a30*/  IMAD R4, R7, c[0x0][0x1e8], R3 ;  /* 0x00007a0007047a24 */ /* 0x000fe200078e0203 */
[----:B------:R-:W-:Y:S01]  /*1a40*/  SHFL.IDX PT, R2, R6, RZ, 0x181f ;  /* 0x00181fff06027589 */ /* 0x000fe200000e0000 */
[----:B------:R-:W-:-:S03]  /*1a50*/  ISETP.GT.AND P0, PT, R41, 0x20, PT ;  /* 0x000000202900780c */ /* 0x000fc60003f04270 */
[----:B------:R-:W1:Y:S01]  /*1a60*/  SHFL.IDX PT, R3, R0, RZ, 0x181f ;  /* 0x00181fff00037589 */ /* 0x000e6200000e0000 */
[----:B------:R-:W-:-:S03]  /*1a70*/  LEA R4, R4, c[0x0][0x1c8], 0x1 ;  /* 0x0000720004047a11 */ /* 0x000fc600078e08ff */
[----:B------:R-:W-:Y:S04]  /*1a80*/  SHFL.IDX PT, R6, R6, 0x1, 0x181f ;  /* 0x00381f0006067f89 */ /* 0x000fe800000e0000 */
[----:B------:R-:W-:Y:S04]  /*1a90*/  SHFL.IDX PT, R7, R0, 0x1, 0x181f ;  /* 0x00381f0000077f89 */ /* 0x000fe800000e0000 */
[----:B------:R-:W-:Y:S04]  /*1aa0*/  SHFL.IDX PT, R4, R4, 0x2, 0x181f ;  /* 0x00581f0004047f89 */ /* 0x000fe800000e0000 */
[----:B------:R2:W3:Y:S01]  /*1ab0*/  SHFL.IDX PT, R5, R0, 0x2, 0x181f ;  /* 0x00581f0000057f89 */ /* 0x0004e200000e0000 */
[----:B-1----:R-:W-:-:S05]  /*1ac0*/  @P2 IMAD.WIDE R10, R128, 0x2, R2 ;  /* 0x00000002800a2825 */ /* 0x002fca00078e0202 */
[----:B------:R1:W-:Y:S01]  /*1ad0*/  @P2 LDGSTS.E.BYPASS.LTC128B.128 [R247+0x5080], [R10.64], !P5 ;  /* 0x050800000af72fae */ /* 0x0003e2000e901d54 */
[----:B--2---:R-:W-:Y:S01]  /*1ae0*/  LEA.HI R0, R8, R14, RZ, 0x1 ;  /* 0x0000000e08007211 */ /* 0x004fe200078f08ff */
[----:B------:R-:W-:-:S03]  /*1af0*/  IMAD.WIDE.U32 R8, R243, c[0x0][0x208], RZ ;  /* 0x00008200f3087a25 */ /* 0x000fc600078e00ff */
[----:B------:R-:W-:Y:S01]  /*1b00*/  LOP3.LUT R0, R0, 0xfffffffe, RZ, 0xc0, !PT ;  /* 0xfffffffe00007812 */ /* 0x000fe200078ec0ff */
[----:B------:R-:W-:Y:S02]  /*1b10*/  IMAD.IADD R13, R9, 0x1, R13 ;  /* 0x00000001090d7824 */ /* 0x000fe400078e020d */
[----:B------:R-:W-:Y:S02]  /*1b20*/  IMAD.MOV.U32 R12, RZ, RZ, R8 ;  /* 0x000000ffff0c7224 */ /* 0x000fe400078e0008 */
[----:B------:R-:W-:-:S04]  /*1b30*/  @P2 IMAD.WIDE R8, R126, 0x2, R2 ;  /* 0x000000027e082825 */ /* 0x000fc800078e0202 */
[C---:B---3--:R-:W-:Y:S01]  /*1b40*/  @P0 IMAD.WIDE R2, R128.reuse, 0x2, R4 ;  /* 0x0000000280020825 */ /* 0x048fe200078e0204 */
[----:B------:R2:W-:Y:S03]  /*1b50*/  @P2 LDGSTS.E.BYPASS.LTC128B.128 [R247+0x6880], [R8.64], !P4 ;  /* 0x0688000008f72fae */ /* 0x0005e6000e101d54 */
[----:B-1----:R-:W-:-:S04]  /*1b60*/  @P1 IMAD.WIDE R10, R128, 0x2, R6 ;  /* 0x00000002800a1825 */ /* 0x002fc800078e0206 */
[----:B------:R-:W-:Y:S01]  /*1b70*/  @P1 IMAD.WIDE R6, R126, 0x2, R6 ;  /* 0x000000027e061825 */ /* 0x000fe200078e0206 */
[----:B------:R1:W-:Y:S03]  /*1b80*/  @P1 LDGSTS.E.BYPASS.LTC128B.128 [R247+0x5880], [R10.64], !P5 ;  /* 0x058800000af71fae */ /* 0x0003e6000e901d54 */
[----:B------:R-:W-:Y:S01]  /*1b90*/  IMAD.IADD R14, R14, 0x1, -R0 ;  /* 0x000000010e0e7824 */ /* 0x000fe200078e0a00 */
[----:B------:R3:W-:Y:S01]  /*1ba0*/  @P1 LDGSTS.E.BYPASS.LTC128B.128 [R247+0x7080], [R6.64], !P4 ;  /* 0x0708000006f71fae */ /* 0x0007e2000e101d54 */
[----:B------:R-:W-:Y:S02]  /*1bb0*/  IMAD.SHL.U32 R0, R40, 0x40, RZ ;  /* 0x0000004028007824 */ /* 0x000fe400078e00ff */
[----:B------:R-:W-:Y:S01]  /*1bc0*/  @P0 IMAD.WIDE R4, R126, 0x2, R4 ;  /* 0x000000027e040825 */ /* 0x000fe200078e0204 */
[----:B------:R4:W-:Y:S02]  /*1bd0*/  @P0 LDGSTS.E.BYPASS.LTC128B.128 [R247+0x6080], [R2.64], !P5 ;  /* 0x0608000002f70fae */ /* 0x0009e4000e901d54 */
[----:B------:R-:W-:-:S02]  /*1be0*/  LOP3.LUT R0, R0, 0x1c0, RZ, 0xc0, !PT ;  /* 0x000001c000007812 */ /* 0x000fc400078ec0ff */
[----:B------:R5:W-:Y:S04]  /*1bf0*/  @P0 LDGSTS.E.BYPASS.LTC128B.128 [R247+0x7880], [R4.64], !P4 ;  /* 0x0788000004f70fae */ /* 0x000be8000e101d54 */
[----:B------:R-:W0:Y:S01]  /*1c00*/  LDGDEPBAR ;  /* 0x00000000000079af */ /* 0x000e220000000000 */
[----:B--2---:R-:W-:Y:S01]  /*1c10*/  SHF.R.U32.HI R8, RZ, 0x3, R0 ;  /* 0x00000003ff087819 */ /* 0x004fe20000011600 */
[----:B---3--:R-:W-:Y:S02]  /*1c20*/  IMAD.SHL.U32 R6, R16, 0x40, RZ ;  /* 0x0000004010067824 */ /* 0x008fe400078e00ff */
[----:B----4-:R-:W-:-:S03]  /*1c30*/  IMAD.SHL.U32 R3, R21, 0x8, RZ ;  /* 0x0000000815037824 */ /* 0x010fc600078e00ff */
[----:B------:R-:W-:Y:S01]  /*1c40*/  LOP3.LUT R121, R6, 0xfffffe00, RZ, 0xc0, !PT ;  /* 0xfffffe0006797812 */ /* 0x000fe200078ec0ff */
[----:B------:R-:W-:Y:S02]  /*1c50*/  IMAD.SHL.U32 R2, R22, 0x40, RZ ;  /* 0x0000004016027824 */ /* 0x000fe400078e00ff */
[----:B-----5:R-:W-:Y:S01]  /*1c60*/  IMAD.SHL.U32 R5, R14, 0x8, RZ ;  /* 0x000000080e057824 */ /* 0x020fe200078e00ff */
[----:B------:R-:W-:Y:S01]  /*1c70*/  LOP3.LUT R9, R0, 0x8, R3, 0xf8, !PT ;  /* 0x0000000800097812 */ /* 0x000fe200078ef803 */
[----:B------:R-:W-:Y:S01]  /*1c80*/  IMAD R4, R17, c[0x0][0x218], RZ ;  /* 0x0000860011047a24 */ /* 0x000fe200078e02ff */
[----:B------:R-:W-:Y:S01]  /*1c90*/  LOP3.LUT R0, R2, 0x1c0, RZ, 0xc0, !PT ;  /* 0x000001c002007812 */ /* 0x000fe200078ec0ff */
[----:B------:R-:W-:Y:S01]  /*1ca0*/  IMAD.WIDE.U32 R2, R242, c[0x0][0x218], R12 ;  /* 0x00008600f2027a25 */ /* 0x000fe200078e000c */
[----:B------:R-:W-:Y:S01]  /*1cb0*/  LOP3.LUT R8, R9, R8, RZ, 0x3c, !PT ;  /* 0x0000000809087212 */ /* 0x000fe200078e3cff */
[----:B------:R-:W-:-:S04]  /*1cc0*/  DEPBAR.LE SB0, 0x1 ;  /* 0x000080400000791a */ /* 0x000fc80000000000 */
[----:B------:R-:W-:Y:S01]  /*1cd0*/  LOP3.LUT R7, R0, 0x8, R5, 0xf8, !PT ;  /* 0x0000000800077812 */ /* 0x000fe200078ef805 */
[----:B------:R-:W-:-:S04]  /*1ce0*/  DEPBAR.LE SB0, 0x0 ;  /* 0x000080000000791a */ /* 0x000fc80000000000 */
[----:B------:R-:W-:Y:S01]  /*1cf0*/  SHF.R.U32.HI R6, RZ, 0x3, R0 ;  /* 0x00000003ff067819 */ /* 0x000fe20000011600 */
[----:B------:R-:W-:Y:S01]  /*1d00*/  IMAD R0, R242, c[0x0][0x21c], R4 ;  /* 0x00008700f2007a24 */ /* 0x000fe200078e0204 */
[----:B------:R-:W-:Y:S01]  /*1d10*/  BAR.SYNC.DEFER_BLOCKING 0x0 ;  /* 0x0000000000007b1d */ /* 0x000fe20000010000 */
[----:B------:R-:W-:Y:S01]  /*1d20*/  IADD3 R5, P0, R2, UR24, RZ ;  /* 0x0000001802057c10 */ /* 0x000fe2000ff1e0ff */
[----:B------:R-:W-:Y:S01]  /*1d30*/  IMAD R2, R122, 0x400, R121 ;  /* 0x000004007a027824 */ /* 0x000fe200078e0279 */
[----:B------:R-:W-:Y:S02]  /*1d40*/  LOP3.LUT R120, R7, R6, RZ, 0x3c, !PT ;  /* 0x0000000607787212 */ /* 0x000fe400078e3cff */
[----:B------:R-:W-:Y:S01]  /*1d50*/  IADD3.X R3, R3, UR18, R0, P0, !PT ;  /* 0x0000001203037c10 */ /* 0x000fe200087fe400 */
[----:B------:R-:W-:Y:S01]  /*1d60*/  IMAD R0, R14, 0x200, R8 ;  /* 0x000002000e007824 */ /* 0x000fe200078e0208 */
[----:B------:R-:W-:Y:S01]  /*1d70*/  LEA R4, P0, R5, c[0x0][0x1f8], 0x1 ;  /* 0x00007e0005047a11 */ /* 0x000fe200078008ff */
[----:B------:R-:W-:-:S02]  /*1d80*/  IMAD.IADD R2, R120, 0x1, R2 ;  /* 0x0000000178027824 */ /* 0x000fc400078e0202 */
[----:B------:R-:W-:Y:S01]  /*1d90*/  IMAD.SHL.U32 R224, R0, 0x2, RZ ;  /* 0x0000000200e07824 */ /* 0x000fe200078e00ff */
[----:B------:R-:W-:Y:S01]  /*1da0*/  LEA.HI.X R3, R5, c[0x0][0x1fc], R3, 0x1, P0 ;  /* 0x00007f0005037a11 */ /* 0x000fe200000f0c03 */
[----:B------:R-:W2:Y:S01]  /*1db0*/  SHFL.IDX PT, R8, R4, 0x2, 0x181f ;  /* 0x00581f0004087f89 */ /* 0x000ea200000e0000 */
[----:B------:R-:W-:Y:S02]  /*1dc0*/  IMAD.SHL.U32 R231, R2, 0x2, RZ ;  /* 0x0000000202e77824 */ /* 0x000fe400078e00ff */
[C---:B------:R-:W-:Y:S01]  /*1dd0*/  IADD3 R17, R224.reuse, 0x5080, RZ ;  /* 0x00005080e0117810 */ /* 0x040fe20007ffe0ff */
[----:B------:R-:W3:Y:S01]  /*1de0*/  SHFL.IDX PT, R16, R4, RZ, 0x181f ;  /* 0x00181fff04107589 */ /* 0x000ee200000e0000 */
[----:B------:R-:W-:Y:S02]  /*1df0*/  IADD3 R235, R224, 0x50a0, RZ ;  /* 0x000050a0e0eb7810 */ /* 0x000fe40007ffe0ff */
[----:B------:R-:W-:Y:S01]  /*1e00*/  @P6 IADD3 R235, R17, -0x20, RZ ;  /* 0xffffffe011eb6810 */ /* 0x000fe20007ffe0ff */
[----:B-1----:R-:W1:Y:S03]  /*1e10*/  SHFL.IDX PT, R11, R4, 0x1, 0x181f ;  /* 0x00381f00040b7f89 */ /* 0x002e6600000e0000 */
[C---:B------:R-:W-:Y:S01]  /*1e20*/  IADD3 R241, R235.reuse, 0x800, RZ ;  /* 0x00000800ebf17810 */ /* 0x040fe20007ffe0ff */
[----:B------:R-:W4:Y:S01]  /*1e30*/  SHFL.IDX PT, R0, R3, 0x2, 0x181f ;  /* 0x00581f0003007f89 */ /* 0x000f2200000e0000 */
[----:B------:R-:W-:-:S02]  /*1e40*/  IADD3 R240, R235, 0x1000, RZ ;  /* 0x00001000ebf07810 */ /* 0x000fc40007ffe0ff */
[C---:B------:R-:W-:Y:S01]  /*1e50*/  IADD3 R239, R235.reuse, 0x1800, RZ ;  /* 0x00001800ebef7810 */ /* 0x040fe20007ffe0ff */
[----:B------:R-:W5:Y:S01]  /*1e60*/  SHFL.IDX PT, R10, R3, RZ, 0x181f ;  /* 0x00181fff030a7589 */ /* 0x000f6200000e0000 */
[C---:B------:R-:W-:Y:S02]  /*1e70*/  IADD3 R238, R235.reuse, 0x2000, RZ ;  /* 0x00002000ebee7810 */ /* 0x040fe40007ffe0ff */
[----:B------:R-:W-:Y:S01]  /*1e80*/  IADD3 R237, R235, 0x2800, RZ ;  /* 0x00002800ebed7810 */ /* 0x000fe20007ffe0ff */
[----:B------:R5:W5:Y:S01]  /*1e90*/  SHFL.IDX PT, R9, R3, 0x1, 0x181f ;  /* 0x00381f0003097f89 */ /* 0x000b6200000e0000 */
[----:B--2---:R-:W-:-:S03]  /*1ea0*/  IADD3 R30, P0, R18, R8, RZ ;  /* 0x00000008121e7210 */ /* 0x004fc60007f1e0ff */
[----:B------:R-:W-:Y:S01]  /*1eb0*/  LDSM.16.M88.4 R36, [R224+0x5080] ;  /* 0x00508000e024783b */ /* 0x000fe20000000200 */
[----:B---3--:R-:W-:-:S03]  /*1ec0*/  IADD3 R28, P2, R16, R18, RZ ;  /* 0x00000012101c7210 */ /* 0x008fc60007f5e0ff */
[----:B------:R-:W2:Y:S01]  /*1ed0*/  LDSM.16.M88.4 R12, [R231+0x8080] ;  /* 0x00808000e70c783b */ /* 0x000ea20000000200 */
[----:B-1----:R-:W-:-:S03]  /*1ee0*/  IADD3 R26, P1, R18, R11, RZ ;  /* 0x0000000b121a7210 */ /* 0x002fc60007f3e0ff */
[----:B------:R-:W1:Y:S01]  /*1ef0*/  LDSM.16.M88.4 R4, [R231+0xa080] ;  /* 0x00a08000e704783b */ /* 0x000e620000000200 */
[----:B----4-:R-:W-:-:S03]  /*1f00*/  IMAD.X R31, R19, 0x1, R0, P0 ;  /* 0x00000001131f7824 */ /* 0x010fc600000e0600 */
[----:B------:R-:W3:Y:S01]  /*1f10*/  LDSM.16.M88.4 R32, [R224+0x6080] ;  /* 0x00608000e020783b */ /* 0x000ee20000000200 */
[----:B-----5:R-:W-:-:S03]  /*1f20*/  IMAD.X R29, R10, 0x1, R19, P2 ;  /* 0x000000010a1d7824 */ /* 0x020fc600010e0613 */
[----:B------:R-:W4:Y:S01]  /*1f30*/  LDSM.16.M88.4 R44, [R224+0x5880] ;  /* 0x00588000e02c783b */ /* 0x000f220000000200 */
[----:B------:R-:W-:-:S03]  /*1f40*/  IMAD.WIDE R2, R126, 0x2, RZ ;  /* 0x000000027e027825 */ /* 0x000fc600078e02ff */
[----:B------:R-:W-:Y:S01]  /*1f50*/  LDSM.16.M88.4 R52, [R235] ;  /* 0x00000000eb34783b */ /* 0x000fe20000000200 */
[----:B------:R-:W-:Y:S01]  /*1f60*/  IMAD.X R27, R19, 0x1, R9, P1 ;  /* 0x00000001131b7824 */ /* 0x000fe200008e0609 */
[----:B------:R-:W-:Y:S02]  /*1f70*/  IADD3 R24, P0, R16, R2, RZ ;  /* 0x0000000210187210 */ /* 0x000fe40007f1e0ff */
[----:B------:R-:W-:Y:S01]  /*1f80*/  LDSM.16.M88.4 R56, [R235+0x800] ;  /* 0x00080000eb38783b */ /* 0x000fe20000000200 */
[----:B------:R-:W-:Y:S02]  /*1f90*/  IADD3 R20, P6, R2, R11, RZ ;  /* 0x0000000b02147210 */ /* 0x000fe40007fde0ff */
[----:B------:R-:W-:Y:S02]  /*1fa0*/  IMAD.X R25, R10, 0x1, R3, P0 ;  /* 0x000000010a197824 */ /* 0x000fe400000e0603 */
[----:B------:R-:W-:Y:S01]  /*1fb0*/  R2P PR, R22, 0x6 ;  /* 0x0000000616007804 */ /* 0x000fe20000000000 */
[C---:B------:R-:W-:Y:S01]  /*1fc0*/  IMAD.X R21, R3.reuse, 0x1, R9, P6 ;  /* 0x0000000103157824 */ /* 0x040fe200030e0609 */
[----:B------:R-:W-:Y:S01]  /*1fd0*/  IADD3 R22, P0, R2, R8, RZ ;  /* 0x0000000802167210 */ /* 0x000fe20007f1e0ff */
[----:B------:R-:W-:Y:S01]  /*1fe0*/  IMAD.MOV.U32 R2, RZ, RZ, 0x10 ;  /* 0x00000010ff027424 */ /* 0x000fe200078e00ff */
[----:B------:R-:W-:Y:S01]  /*1ff0*/  ISETP.GE.AND P6, PT, R128, c[0x0][0x1d4], PT ;  /* 0x0000750080007a0c */ /* 0x000fe20003fc6270 */
[----:B------:R-:W-:Y:S02]  /*2000*/  LDSM.16.M88.4 R64, [R235+0x1000] ;  /* 0x00100000eb40783b */ /* 0x000fe40000000200 */
[----:B------:R-:W-:Y:S01]  /*2010*/  IMAD.X R23, R3, 0x1, R0, P0 ;  /* 0x0000000103177824 */ /* 0x000fe200000e0600 */
[----:B------:R-:W-:Y:S01]  /*2020*/  ISETP.LT.OR P0, PT, R41, 0x1, P6 ;  /* 0x000000012900780c */ /* 0x000fe20003701670 */
[----:B------:R-:W-:Y:S01]  /*2030*/  IMAD.MOV.U32 R0, RZ, RZ, 0x40 ;  /* 0x00000040ff007424 */ /* 0x000fe200078e00ff */
[----:B------:R-:W-:Y:S01]  /*2040*/  SEL R3, R2, 0xfffffff0, !P1 ;  /* 0xfffffff002037807 */ /* 0x000fe20004800000 */
[----:B------:R-:W-:Y:S01]  /*2050*/  IMAD.MOV.U32 R2, RZ, RZ, 0x20 ;  /* 0x00000020ff027424 */ /* 0x000fe200078e00ff */
[----:B------:R-:W-:-:S03]  /*2060*/  ISETP.GE.AND P1, PT, R42, c[0x0][0x1d4], PT ;  /* 0x000075002a007a0c */ /* 0x000fc60003f26270 */
[----:B------:R-:W-:Y:S01]  /*2070*/  IMAD R233, R3, 0x2, R231 ;  /* 0x0000000203e97824 */ /* 0x000fe200078e02e7 */
[----:B--2---:R-:W-:Y:S01]  /*2080*/  HMMA.16816.F32 R88, R12, R36, RZ ;  /* 0x000000240c58723c */ /* 0x004fe200000018ff */
[----:B------:R-:W-:-:S03]  /*2090*/  SEL R2, R2, 0xffffffe0, !P2 ;  /* 0xffffffe002027807 */ /* 0x000fc60005000000 */
[----:B------:R-:W2:Y:S02]  /*20a0*/  LDSM.16.M88.4 R8, [R233+0xa080] ;  /* 0x00a08000e908783b */ /* 0x000ea40000000200 */
[C---:B------:R-:W-:Y:S02]  /*20b0*/  IMAD R232, R2.reuse, 0x2, R231 ;  /* 0x0000000202e87824 */ /* 0x040fe400078e02e7 */
[----:B------:R-:W5:Y:S01]  /*20c0*/  LDSM.16.M88.4 R16, [R233+0x8080] ;  /* 0x00808000e910783b */ /* 0x000f620000000200 */
[----:B-1----:R-:W-:Y:S01]  /*20d0*/  HMMA.16816.F32 R72, R4, R36, RZ ;  /* 0x000000240448723c */ /* 0x002fe200000018ff */
[----:B------:R-:W-:Y:S02]  /*20e0*/  IMAD R234, R2, 0x2, R233 ;  /* 0x0000000202ea7824 */ /* 0x000fe400078e02e9 */
[----:B------:R-:W-:Y:S01]  /*20f0*/  @!PT LDS RZ, [RZ] ;  /* 0x00000000fffff984 */ /* 0x000fe20000000800 */
[----:B------:R-:W-:Y:S01]  /*2100*/  @!PT LDS RZ, [RZ] ;  /* 0x00000000fffff984 */ /* 0x000fe20000000800 */
[----:B------:R-:W-:Y:S01]  /*2110*/  @!PT LDS RZ, [RZ] ;  /* 0x00000000fffff984 */ /* 0x000fe20000000800 */
[----:B------:R1:W-:Y:S01]  /*2120*/  LDGSTS.E.BYPASS.LTC128B.128 [R247+0x2080], [R28.64], !P0 ;  /* 0x020800001cf77fae */ /* 0x0003e2000c101d54 */
[----:B------:R-:W-:Y:S01]  /*2130*/  ISETP.LT.OR P0, PT, R41, 0x1, P1 ;  /* 0x000000012900780c */ /* 0x000fe20000f01670 */
[----:B------:R-:W-:-:S03]  /*2140*/  IMAD R236, R3, 0x2, R232 ;  /* 0x0000000203ec7824 */ /* 0x000fc600078e02e8 */
[-C--:B------:R-:W-:Y:S08]  /*2150*/  HMMA.16816.F32 R68, R4, R38.reuse, RZ ;  /* 0x000000260444723c */ /* 0x080ff000000018ff */
[----:B------:R-:W-:Y:S01]  /*2160*/  HMMA.16816.F32 R92, R12, R38, RZ ;  /* 0x000000260c5c723c */ /* 0x000fe200000018ff */
[----:B------:R1:W-:Y:S01]  /*2170*/  LDGSTS.E.BYPASS.LTC128B.128 [R247+0x3880], [R24.64], !P0 ;  /* 0x0388000018f77fae */ /* 0x0003e2000c101d54 */
[----:B------:R-:W-:-:S02]  /*2180*/  ISETP.LT.OR P0, PT, R41, 0x11, P6 ;  /* 0x000000112900780c */ /* 0x000fc40003701670 */
[----:B------:R-:W-:-:S04]  /*2190*/  ISETP.LT.OR P6, PT, R41, 0x21, P6 ;  /* 0x000000212900780c */ /* 0x000fc800037c1670 */
[C---:B---3--:R-:W-:Y:S07]  /*21a0*/  HMMA.16816.F32 R36, R4.reuse, R32, RZ ;  /* 0x000000200424723c */ /* 0x048fee00000018ff */
[----:B------:R1:W-:Y:S01]  /*21b0*/  LDGSTS.E.BYPASS.LTC128B.128 [R247+0x2880], [R26.64], !P0 ;  /* 0x028800001af77fae */ /* 0x0003e2000c101d54 */
[C---:B------:R-:W-:Y:S01]  /*21c0*/  ISETP.LT.OR P0, PT, R41.reuse, 0x11, P1 ;  /* 0x000000112900780c */ /* 0x040fe20000f01670 */
[----:B----4-:R-:W-:Y:S01]  /*21d0*/  HMMA.16816.F32 R48, R4, R44, RZ ;  /* 0x0000002c0430723c */ /* 0x010fe200000018ff */
[----:B------:R-:W-:-:S07]  /*21e0*/  ISETP.LT.OR P1, PT, R41, 0x21, P1 ;  /* 0x000000212900780c */ /* 0x000fce0000f21670 */
[----:B------:R-:W-:Y:S04]  /*21f0*/  HMMA.16816.F32 R60, R4, R46, RZ ;  /* 0x0000002e043c723c */ /* 0x000fe800000018ff */
[----:B------:R3:W-:Y:S01]  /*2200*/  LDGSTS.E.BYPASS.LTC128B.128 [R247+0x4080], [R20.64], !P0 ;  /* 0x0408000014f77fae */ /* 0x0007e2000c101d54 */
[----:B------:R-:W-:-:S03]  /*2210*/  LOP3.LUT P0, RZ, R40, 0x4, RZ, 0xc0, !PT ;  /* 0x0000000428ff7812 */ /* 0x000fc6000780c0ff */
[----:B------:R-:W-:Y:S01]  /*2220*/  HMMA.16816.F32 R4, R4, R34, RZ ;  /* 0x000000220404723c */ /* 0x000fe200000018ff */
[----:B------:R-:W-:Y:S01]  /*2230*/  SEL R0, R0, 0xffffffc0, !P0 ;  /* 0xffffffc000007807 */ /* 0x000fe20004000000 */
[----:B------:R4:W-:Y:S01]  /*2240*/  LDGSTS.E.BYPASS.LTC128B.128 [R247+0x3080], [R30.64], !P6 ;  /* 0x030800001ef77fae */ /* 0x0009e2000f101d54 */
[----:B------:R-:W-:Y:S02]  /*2250*/  PLOP3.LUT P0, PT, PT, PT, UP0, 0x80, 0x0 ;  /* 0x000000000000781c */ /* 0x000fe40003f0f008 */
[----:B------:R-:W-:Y:S01]  /*2260*/  ISETP.GT.AND P6, PT, R131, 0x2f, PT ;  /* 0x0000002f8300780c */ /* 0x000fe20003fc4270 */
[----:B------:R-:W-:Y:S01]  /*2270*/  IMAD.IADD R230, R224, 0x1, R0 ;  /* 0x00000001e0e67824 */ /* 0x000fe200078e0200 */
[----:B------:R3:W-:Y:S01]  /*2280*/  LDGSTS.E.BYPASS.LTC128B.128 [R247+0x4880], [R22.64], !P1 ;  /* 0x0488000016f77fae */ /* 0x0007e2000c901d54 */
[C---:B------:R-:W-:Y:S01]  /*2290*/  HMMA.16816.F32 R80, R12.reuse, R44, RZ ;  /* 0x0000002c0c50723c */ /* 0x040fe200000018ff */
[----:B------:R-:W-:Y:S01]  /*22a0*/  IMAD.IADD R229, R0, 0x1, R235 ;  /* 0x0000000100e57824 */ /* 0x000fe200078e02eb */
[----:B------:R-:W-:Y:S01]  /*22b0*/  LOP3.LUT R0, R120, R121, RZ, 0xfc, !PT ;  /* 0x0000007978007212 */ /* 0x000fe200078efcff */
[----:B-1----:R-:W-:Y:S04]  /*22c0*/  LDSM.16.M88.4 R24, [R230+0x5080] ;  /* 0x00508000e618783b */ /* 0x002fe80000000200 */
[----:B------:R-:W-:Y:S01]  /*22d0*/  LDSM.16.M88.4 R40, [R229] ;  /* 0x00000000e528783b */ /* 0x000fe20000000200 */
[C---:B------:R-:W-:Y:S03]  /*22e0*/  HMMA.16816.F32 R100, R12.reuse, R46, RZ ;  /* 0x0000002e0c64723c */ /* 0x040fe600000018ff */
[----:B------:R-:W0:Y:S05]  /*22f0*/  LDGDEPBAR ;  /* 0x00000000000079af */ /* 0x000e2a0000000000 */
[C---:B------:R-:W-:Y:S08]  /*2300*/  HMMA.16816.F32 R76, R12.reuse, R32, RZ ;  /* 0x000000200c4c723c */ /* 0x040ff000000018ff */
[----:B------:R-:W-:Y:S01]  /*2310*/  HMMA.16816.F32 R104, R12, R34, RZ ;  /* 0x000000220c68723c */ /* 0x000fe200000018ff */
[----:B------:R-:W1:Y:S04]  /*2320*/  LDSM.16.M88.4 R12, [R232+0xa080] ;  /* 0x00a08000e80c783b */ /* 0x000e680000000200 */
[----:B---3--:R-:W3:Y:S03]  /*2330*/  LDSM.16.M88.4 R20, [R230+0x5880] ;  /* 0x00588000e614783b */ /* 0x008ee60000000200 */
[C---:B--2---:R-:W-:Y:S01]  /*2340*/  HMMA.16816.F32 R108, R8.reuse, R64, R36 ;  /* 0x00000040086c723c */ /* 0x044fe20000001824 */
[----:B------:R-:W2:Y:S07]  /*2350*/  LDSM.16.M88.4 R36, [R230+0x6080] ;  /* 0x00608000e624783b */ /* 0x000eae0000000200 */
[C---:B------:R-:W-:Y:S08]  /*2360*/  HMMA.16816.F32 R116, R8.reuse, R52, R72 ;  /* 0x000000340874723c */ /* 0x040ff00000001848 */
[C---:B------:R-:W-:Y:S08]  /*2370*/  HMMA.16816.F32 R112, R8.reuse, R56, R48 ;  /* 0x000000380870723c */ /* 0x040ff00000001830 */
[C---:B------:R-:W-:Y:S01]  /*2380*/  HMMA.16816.F32 R96, R8.reuse, R54, R68 ;  /* 0x000000360860723c */ /* 0x040fe20000001844 */
[----:B------:R-:W-:Y:S07]  /*2390*/  LDSM.16.M88.4 R68, [R229+0x1000] ;  /* 0x00100000e544783b */ /* 0x000fee0000000200 */
[C---:B------:R-:W-:Y:S01]  /*23a0*/  HMMA.16816.F32 R84, R8.reuse, R58, R60 ;  /* 0x0000003a0854723c */ /* 0x040fe2000000183c */
[----:B------:R-:W-:Y:S07]  /*23b0*/  LDSM.16.M88.4 R60, [R229+0x800] ;  /* 0x00080000e53c783b */ /* 0x000fee0000000200 */
[----:B------:R-:W-:Y:S01]  /*23c0*/  HMMA.16816.F32 R72, R8, R66, R4 ;  /* 0x000000420848723c */ /* 0x000fe20000001804 */
[----:B------:R-:W1:Y:S04]  /*23d0*/  LDSM.16.M88.4 R8, [R232+0x8080] ;  /* 0x00808000e808783b */ /* 0x000e680000000200 */
[----:B------:R-:W1:Y:S03]  /*23e0*/  LDSM.16.M88.4 R4, [R234+0xa080] ;  /* 0x00a08000ea04783b */ /* 0x000e660000000200 */
[C---:B-----5:R-:W-:Y:S08]  /*23f0*/  HMMA.16816.F32 R48, R16.reuse, R52, R88 ;  /* 0x000000341030723c */ /* 0x060ff00000001858 */
[C---:B------:R-:W-:Y:S08]  /*2400*/  HMMA.16816.F32 R32, R16.reuse, R64, R76 ;  /* 0x000000401020723c */ /* 0x040ff0000000184c */
[C---:B------:R-:W-:Y:S08]  /*2410*/  HMMA.16816.F32 R52, R16.reuse, R54, R92 ;  /* 0x000000361034723c */ /* 0x040ff0000000185c */
[C---:B----4-:R-:W-:Y:S08]  /*2420*/  HMMA.16816.F32 R28, R16.reuse, R58, R100 ;  /* 0x0000003a101c723c */ /* 0x050ff00000001864 */
[C---:B------:R-:W-:Y:S08]  /*2430*/  HMMA.16816.F32 R44, R16.reuse, R56, R80 ;  /* 0x00000038102c723c */ /* 0x040ff00000001850 */
[----:B------:R-:W-:Y:S01]  /*2440*/  HMMA.16816.F32 R64, R16, R66, R104 ;  /* 0x000000421040723c */ /* 0x000fe20000001868 */
[----:B------:R-:W4:Y:S07]  /*2450*/  LDSM.16.M88.4 R16, [R234+0x8080] ;  /* 0x00808000ea10783b */ /* 0x000f2e0000000200 */
[C---:B-1----:R-:W-:Y:S08]  /*2460*/  HMMA.16816.F32 R56, R12.reuse, R24, R116 ;  /* 0x000000180c38723c */ /* 0x042ff00000001874 */
[C---:B------:R-:W-:Y:S08]  /*2470*/  HMMA.16816.F32 R76, R12.reuse, R26, R96 ;  /* 0x0000001a0c4c723c */ /* 0x040ff00000001860 */
[C---:B---3--:R-:W-:Y:S08]  /*2480*/  HMMA.16816.F32 R80, R12.reuse, R20, R112 ;  /* 0x000000140c50723c */ /* 0x048ff00000001870 */
[C---:B--2---:R-:W-:Y:S08]  /*2490*/  HMMA.16816.F32 R88, R12.reuse, R36, R108 ;  /* 0x000000240c58723c */ /* 0x044ff0000000186c */
[C---:B------:R-:W-:Y:S08]  /*24a0*/  HMMA.16816.F32 R84, R12.reuse, R22, R84 ;  /* 0x000000160c54723c */ /* 0x040ff00000001854 */
[----:B------:R-:W-:Y:S01]  /*24b0*/  HMMA.16816.F32 R92, R12, R38, R72 ;  /* 0x000000260c5c723c */ /* 0x000fe20000001848 */
[----:B------:R-:W-:Y:S07]  /*24c0*/  LDSM.16.M88.4 R12, [R231+0xe080] ;  /* 0x00e08000e70c783b */ /* 0x000fee0000000200 */
        /* <DEDUP_REMOVED lines=8> */
[----:B------:R-:W-:Y:S07]  /*2550*/  LDSM.16.M88.4 R44, [R235+0x2000] ;  /* 0x00200000eb2c783b */ /* 0x000fee0000000200 */
[----:B------:R-:W-:Y:S01]  /*2560*/  HMMA.16816.F32 R52, R8, R38, R64 ;  /* 0x000000260834723c */ /* 0x000fe20000001840 */
[----:B------:R-:W3:Y:S07]  /*2570*/  LDSM.16.M88.4 R8, [R231+0xc080] ;  /* 0x00c08000e708783b */ /* 0x000eee0000000200 */
[C---:B------:R-:W-:Y:S01]  /*2580*/  HMMA.16816.F32 R36, R4.reuse, R40, R56 ;  /* 0x000000280424723c */ /* 0x040fe20000001838 */
[----:B------:R-:W-:Y:S07]  /*2590*/  LDSM.16.M88.4 R56, [R235+0x2800] ;  /* 0x00280000eb38783b */ /* 0x000fee0000000200 */
[C---:B------:R-:W-:Y:S08]  /*25a0*/  HMMA.16816.F32 R20, R4.reuse, R42, R76 ;  /* 0x0000002a0414723c */ /* 0x040ff0000000184c */
[C---:B------:R-:W-:Y:S08]  /*25b0*/  HMMA.16816.F32 R64, R4.reuse, R60, R80 ;  /* 0x0000003c0440723c */ /* 0x040ff00000001850 */
[C---:B------:R-:W-:Y:S08]  /*25c0*/  HMMA.16816.F32 R72, R4.reuse, R62, R84 ;  /* 0x0000003e0448723c */ /* 0x040ff00000001854 */
[C---:B------:R-:W-:Y:S08]  /*25d0*/  HMMA.16816.F32 R76, R4.reuse, R68, R88 ;  /* 0x00000044044c723c */ /* 0x040ff00000001858 */
[----:B------:R-:W-:Y:S01]  /*25e0*/  HMMA.16816.F32 R92, R4, R70, R92 ;  /* 0x00000046045c723c */ /* 0x000fe2000000185c */
[----:B------:R-:W-:Y:S07]  /*25f0*/  LDSM.16.M88.4 R4, [R233+0xe080] ;  /* 0x00e08000e904783b */ /* 0x000fee0000000200 */
[C---:B----4-:R-:W-:Y:S01]  /*2600*/  HMMA.16816.F32 R84, R16.reuse, R40, R48 ;  /* 0x000000281054723c */ /* 0x050fe20000001830 */
[----:B------:R-:W4:Y:S07]  /*2610*/  LDSM.16.M88.4 R48, [R235+0x1800] ;  /* 0x00180000eb30783b */ /* 0x000f2e0000000200 */
[C---:B------:R-:W-:Y:S08]  /*2620*/  HMMA.16816.F32 R96, R16.reuse, R42, R96 ;  /* 0x0000002a1060723c */ /* 0x040ff00000001860 */
[C---:B------:R-:W-:Y:S08]  /*2630*/  HMMA.16816.F32 R100, R16.reuse, R60, R100 ;  /* 0x0000003c1064723c */ /* 0x040ff00000001864 */
[C---:B------:R-:W-:Y:S08]  /*2640*/  HMMA.16816.F32 R60, R16.reuse, R62, R108 ;  /* 0x0000003e103c723c */ /* 0x040ff0000000186c */
[C---:B------:R-:W-:Y:S08]  /*2650*/  HMMA.16816.F32 R104, R16.reuse, R68, R104 ;  /* 0x000000441068723c */ /* 0x040ff00000001868 */
[----:B------:R-:W-:Y:S08]  /*2660*/  HMMA.16816.F32 R88, R16, R70, R52 ;  /* 0x000000461058723c */ /* 0x000ff00000001834 */
[C---:B-1----:R-:W-:Y:S08]  /*2670*/  HMMA.16816.F32 R80, R12.reuse, R32, R36 ;  /* 0x000000200c50723c */ /* 0x042ff00000001824 */
[C---:B------:R-:W-:Y:S01]  /*2680*/  HMMA.16816.F32 R52, R12.reuse, R34, R20 ;  /* 0x000000220c34723c */ /* 0x040fe20000001814 */
[----:B------:R-:W1:Y:S07]  /*2690*/  LDSM.16.M88.4 R20, [R233+0xc080] ;  /* 0x00c08000e914783b */ /* 0x000e6e0000000200 */
[C---:B--2---:R-:W-:Y:S08]  /*26a0*/  HMMA.16816.F32 R40, R12.reuse, R28, R64 ;  /* 0x0000001c0c28723c */ /* 0x044ff00000001840 */
[C---:B------:R-:W-:Y:S08]  /*26b0*/  HMMA.16816.F32 R36, R12.reuse, R30, R72 ;  /* 0x0000001e0c24723c */ /* 0x040ff00000001848 */
[C---:B------:R-:W-:Y:S08]  /*26c0*/  HMMA.16816.F32 R16, R12.reuse, R24, R76 ;  /* 0x000000180c10723c */ /* 0x040ff0000000184c */
[----:B------:R-:W-:Y:S08]  /*26d0*/  HMMA.16816.F32 R12, R12, R26, R92 ;  /* 0x0000001a0c0c723c */ /* 0x000ff0000000185c */
[C---:B---3--:R-:W-:Y:S08]  /*26e0*/  HMMA.16816.F32 R72, R8.reuse, R32, R84 ;  /* 0x000000200848723c */ /* 0x048ff00000001854 */
[C---:B------:R-:W-:Y:S01]  /*26f0*/  HMMA.16816.F32 R68, R8.reuse, R34, R96 ;  /* 0x000000220844723c */ /* 0x040fe20000001860 */
[----:B------:R-:W-:Y:S07]  /*2700*/  LDSM.16.M88.4 R32, [R230+0x7880] ;  /* 0x00788000e620783b */ /* 0x000fee0000000200 */
[C---:B------:R-:W-:Y:S08]  /*2710*/  HMMA.16816.F32 R64, R8.reuse, R28, R100 ;  /* 0x0000001c0840723c */ /* 0x040ff00000001864 */
[C---:B------:R-:W-:Y:S08]  /*2720*/  HMMA.16816.F32 R60, R8.reuse, R30, R60 ;  /* 0x0000001e083c723c */ /* 0x040ff0000000183c */
[C---:B------:R-:W-:Y:S08]  /*2730*/  HMMA.16816.F32 R28, R8.reuse, R24, R104 ;  /* 0x00000018081c723c */ /* 0x040ff00000001868 */
[----:B------:R-:W-:Y:S01]  /*2740*/  HMMA.16816.F32 R8, R8, R26, R88 ;  /* 0x0000001a0808723c */ /* 0x000fe20000001858 */
[----:B------:R-:W-:Y:S07]  /*2750*/  LDSM.16.M88.4 R24, [R229+0x2000] ;  /* 0x00200000e518783b */ /* 0x000fee0000000200 */
[C---:B----4-:R-:W-:Y:S08]  /*2760*/  HMMA.16816.F32 R76, R4.reuse, R50, R52 ;  /* 0x00000032044c723c */ /* 0x050ff00000001834 */
[C---:B------:R-:W-:Y:S01]  /*2770*/  HMMA.16816.F32 R104, R4.reuse, R46, R36 ;  /* 0x0000002e0468723c */ /* 0x040fe20000001824 */
[----:B------:R-:W-:Y:S07]  /*2780*/  LDSM.16.M88.4 R36, [R230+0x7080] ;  /* 0x00708000e624783b */ /* 0x000fee0000000200 */
[C---:B------:R-:W-:Y:S01]  /*2790*/  HMMA.16816.F32 R100, R4.reuse, R56, R16 ;  /* 0x000000380464723c */ /* 0x040fe20000001810 */
[----:B------:R-:W2:Y:S07]  /*27a0*/  LDSM.16.M88.4 R16, [R232+0xe080] ;  /* 0x00e08000e810783b */ /* 0x000eae0000000200 */
[C---:B------:R-:W-:Y:S01]  /*27b0*/  HMMA.16816.F32 R108, R4.reuse, R44, R40 ;  /* 0x0000002c046c723c */ /* 0x040fe20000001828 */
[----:B------:R-:W3:Y:S07]  /*27c0*/  LDSM.16.M88.4 R40, [R230+0x6880] ;  /* 0x00688000e628783b */ /* 0x000eee0000000200 */
[C---:B------:R-:W-:Y:S01]  /*27d0*/  HMMA.16816.F32 R52, R4.reuse, R58, R12 ;  /* 0x0000003a0434723c */ /* 0x040fe2000000180c */
[----:B------:R-:W4:Y:S07]  /*27e0*/  LDSM.16.M88.4 R12, [R232+0xc080] ;  /* 0x00c08000e80c783b */ /* 0x000f2e0000000200 */
[-C--:B------:R-:W-:Y:S01]  /*27f0*/  HMMA.16816.F32 R80, R4, R48.reuse, R80 ;  /* 0x000000300450723c */ /* 0x080fe20000001850 */
[----:B------:R-:W5:Y:S07]  /*2800*/  LDSM.16.M88.4 R4, [R236+0xe080] ;  /* 0x00e08000ec04783b */ /* 0x000f6e0000000200 */
[C---:B-1----:R-:W-:Y:S08]  /*2810*/  HMMA.16816.F32 R96, R20.reuse, R48, R72 ;  /* 0x000000301460723c */ /* 0x042ff00000001848 */
[C---:B------:R-:W-:Y:S08]  /*2820*/  HMMA.16816.F32 R92, R20.reuse, R50, R68 ;  /* 0x00000032145c723c */ /* 0x040ff00000001844 */
[C---:B------:R-:W-:Y:S08]  /*2830*/  HMMA.16816.F32 R88, R20.reuse, R44, R64 ;  /* 0x0000002c1458723c */ /* 0x040ff00000001840 */
[C---:B------:R-:W-:Y:S08]  /*2840*/  HMMA.16816.F32 R84, R20.reuse, R46, R60 ;  /* 0x0000002e1454723c */ /* 0x040ff0000000183c */
[C---:B------:R-:W-:Y:S01]  /*2850*/  HMMA.16816.F32 R60, R20.reuse, R56, R28 ;  /* 0x00000038143c723c */ /* 0x040fe2000000181c */
[----:B------:R-:W-:Y:S07]  /*2860*/  LDSM.16.M88.4 R28, [R229+0x1800] ;  /* 0x00180000e51c783b */ /* 0x000fee0000000200 */
[----:B------:R-:W-:Y:S01]  /*2870*/  HMMA.16816.F32 R56, R20, R58, R8 ;  /* 0x0000003a1438723c */ /* 0x000fe20000001808 */
[----:B------:R-:W1:Y:S04]  /*2880*/  LDSM.16.M88.4 R20, [R229+0x2800] ;  /* 0x00280000e514783b */ /* 0x000e680000000200 */
[----:B------:R-:W1:Y:S01]  /*2890*/  LDSM.16.M88.4 R8, [R234+0xc080] ;  /* 0x00c08000ea08783b */ /* 0x000e620000000200 */
[----:B------:R-:W-:-:S04]  /*28a0*/  DEPBAR.LE SB0, 0x0 ;  /* 0x000080000000791a */ /* 0x000fc80000000000 */
[C---:B--2---:R-:W-:Y:S08]  /*28b0*/  HMMA.16816.F32 R72, R16.reuse, R36, R108 ;  /* 0x000000241048723c */ /* 0x044ff0000000186c */
[C---:B---3--:R-:W-:Y:S08]  /*28c0*/  HMMA.16816.F32 R80, R16.reuse, R40, R80 ;  /* 0x000000281050723c */ /* 0x048ff00000001850 */
[C---:B------:R-:W-:Y:S08]  /*28d0*/  HMMA.16816.F32 R76, R16.reuse, R42, R76 ;  /* 0x0000002a104c723c */ /* 0x040ff0000000184c */
[----:B------:R-:W-:Y:S08]  /*28e0*/  HMMA.16816.F32 R52, R16, R34, R52 ;  /* 0x000000221034723c */ /* 0x000ff00000001834 */
[C---:B----4-:R-:W-:Y:S08]  /*28f0*/  HMMA.16816.F32 R48, R12.reuse, R40, R96 ;  /* 0x000000280c30723c */ /* 0x050ff00000001860 */
[----:B------:R-:W-:Y:S08]  /*2900*/  HMMA.16816.F32 R44, R12, R42, R92 ;  /* 0x0000002a0c2c723c */ /* 0x000ff0000000185c */
[C---:B------:R-:W-:Y:S08]  /*2910*/  HMMA.16816.F32 R68, R16.reuse, R38, R104 ;  /* 0x000000261044723c */ /* 0x040ff00000001868 */
[----:B------:R-:W-:Y:S08]  /*2920*/  HMMA.16816.F32 R64, R16, R32, R100 ;  /* 0x000000201040723c */ /* 0x000ff00000001864 */
[C---:B------:R-:W-:Y:S08]  /*2930*/  HMMA.16816.F32 R40, R12.reuse, R36, R88 ;  /* 0x000000240c28723c */ /* 0x040ff00000001858 */
[C---:B------:R-:W-:Y:S08]  /*2940*/  HMMA.16816.F32 R36, R12.reuse, R38, R84 ;  /* 0x000000260c24723c */ /* 0x040ff00000001854 */
[C---:B------:R-:W-:Y:S08]  /*2950*/  HMMA.16816.F32 R16, R12.reuse, R32, R60 ;  /* 0x000000200c10723c */ /* 0x040ff0000000183c */
[----:B------:R-:W-:Y:S08]  /*2960*/  HMMA.16816.F32 R12, R12, R34, R56 ;  /* 0x000000220c0c723c */ /* 0x000ff00000001838 */
[C---:B-----5:R-:W-:Y:S08]  /*2970*/  HMMA.16816.F32 R84, R4.reuse, R24, R72 ;  /* 0x000000180454723c */ /* 0x060ff00000001848 */
[----:B-1----:R-:W-:Y:S08]  /*2980*/  HMMA.16816.F32 R72, R4, R22, R52 ;  /* 0x000000160448723c */ /* 0x002ff00000001834 */
[----:B------:R-:W-:Y:S08]  /*2990*/  HMMA.16816.F32 R52, R8, R30, R44 ;  /* 0x0000001e0834723c */ /* 0x000ff0000000182c */
[C---:B------:R-:W-:Y:S08]  /*29a0*/  HMMA.16816.F32 R92, R4.reuse, R28, R80 ;  /* 0x0000001c045c723c */ /* 0x040ff00000001850 */
[----:B------:R-:W-:Y:S08]  /*29b0*/  HMMA.16816.F32 R88, R4, R30, R76 ;  /* 0x0000001e0458723c */ /* 0x000ff0000000184c */
[C---:B------:R-:W-:Y:S08]  /*29c0*/  HMMA.16816.F32 R60, R8.reuse, R28, R48 ;  /* 0x0000001c083c723c */ /* 0x040ff00000001830 */
[----:B------:R-:W-:Y:S08]  /*29d0*/  HMMA.16816.F32 R44, R8, R24, R40 ;  /* 0x00000018082c723c */ /* 0x000ff00000001828 */
[C---:B------:R-:W-:Y:S08]  /*29e0*/  HMMA.16816.F32 R80, R4.reuse, R26, R68 ;  /* 0x0000001a0450723c */ /* 0x040ff00000001844 */
[----:B------:R-:W-:Y:S07]  /*29f0*/  HMMA.16816.F32 R76, R4, R20, R64 ;  /* 0x00000014044c723c */ /* 0x000fee0000001840 */
[----:B------:R-:W-:Y:S01]  /*2a00*/  IADD3 R4, R247, 0x2080, RZ ;  /* 0x00002080f7047810 */ /* 0x000fe20007ffe0ff */
[C---:B------:R-:W-:Y:S08]  /*2a10*/  HMMA.16816.F32 R56, R8.reuse, R26, R36 ;  /* 0x0000001a0838723c */ /* 0x040ff00000001824 */
[C---:B------:R-:W-:Y:S08]  /*2a20*/  HMMA.16816.F32 R48, R8.reuse, R20, R16 ;  /* 0x000000140830723c */ /* 0x040ff00000001810 */
[----:B------:R-:W-:Y:S01]  /*2a30*/  HMMA.16816.F32 R40, R8, R22, R12 ;  /* 0x000000160828723c */ /* 0x000fe2000000180c */
[----:B------:R-:W-:Y:S06]  /*2a40*/  BAR.SYNC.DEFER_BLOCKING 0x0 ;  /* 0x0000000000007b1d */ /* 0x000fec0000010000 */
[----:B------:R-:W-:Y:S05]  /*2a50*/  @!P0 BRA `(.L_x_950) ;  /* 0x000003e000008947 */ /* 0x000fea0003800000 */
[----:B------:R-:W-:Y:S02]  /*2a60*/  IMAD.U32 R4, RZ, RZ, UR19 ;  /* 0x00000013ff047e24 */ /* 0x000fe4000f8e00ff */
        /* <DEDUP_REMOVED lines=29> */
[----:B------:R-:W-:Y:S01]  /*2c40*/  SHFL.IDX PT, R7, R5, 0x2, 0x181f ;  /* 0x00581f0005077f89 */ /* 0x000fe200000e0000 */
[----:B------:R-:W-:-:S03]  /*2c50*/  IMAD.SHL.U32 R6, R126, 0x2, RZ ;  /* 0x000000027e067824 */ /* 0x000fc600078e00ff */
[----:B------:R-:W-:Y:S04]  /*2c60*/  SHFL.IDX PT, R9, R4, 0x2, 0x181f ;  /* 0x00581f0004097f89 */ /* 0x000fe800000e0000 */
[----:B------:R-:W1:Y:S04]  /*2c70*/  SHFL.IDX PT, R10, R5, RZ, 0x181f ;  /* 0x00181fff050a7589 */ /* 0x000e6800000e0000 */
[----:B------:R2:W3:Y:S04]  /*2c80*/  SHFL.IDX PT, R11, R5, 0x1, 0x181f ;  /* 0x00381f00050b7f89 */ /* 0x0004e800000e0000 */
[----:B------:R-:W4:Y:S04]  /*2c90*/  SHFL.IDX PT, R13, R4, RZ, 0x181f ;  /* 0x00181fff040d7589 */ /* 0x000f2800000e0000 */
[----:B------:R5:W3:Y:S01]  /*2ca0*/  SHFL.IDX PT, R18, R4, 0x1, 0x181f ;  /* 0x00381f0004127f89 */ /* 0x000ae200000e0000 */
[----:B-1----:R-:W-:-:S02]  /*2cb0*/  IADD3 R14, P2, R10, R15, RZ ;  /* 0x0000000f0a0e7210 */ /* 0x002fc40007f5e0ff */
[----:B--2---:R-:W-:-:S04]  /*2cc0*/  IADD3 R5, -R19, 0x10, RZ ;  /* 0x0000001013057810 */ /* 0x004fc80007ffe1ff */
[----:B------:R-:W-:Y:S02]  /*2cd0*/  LOP3.LUT R5, R5, 0xf, RZ, 0xc0, !PT ;  /* 0x0000000f05057812 */ /* 0x000fe400078ec0ff */
[----:B-----5:R-:W-:Y:S02]  /*2ce0*/  SHF.L.U64.HI R4, R128, 0x1, R130 ;  /* 0x0000000180047819 */ /* 0x020fe40000010282 */
[----:B------:R-:W-:Y:S02]  /*2cf0*/  IADD3 R16, P1, P0, R5, R7, R15 ;  /* 0x0000000705107210 */ /* 0x000fe4000783e00f */
[----:B------:R-:W-:Y:S02]  /*2d00*/  LOP3.LUT R5, R8, 0xf, RZ, 0xc0, !PT ;  /* 0x0000000f08057812 */ /* 0x000fe400078ec0ff */
[----:B------:R-:W-:Y:S02]  /*2d10*/  IADD3.X R17, RZ, R9, R4, P1, P0 ;  /* 0x00000009ff117210 */ /* 0x000fe40000fe0404 */
[----:B------:R-:W-:-:S02]  /*2d20*/  IADD3 R8, P1, P0, R5, R7, R6 ;  /* 0x0000000705087210 */ /* 0x000fc4000783e006 */
[----:B------:R-:W-:-:S04]  /*2d30*/  SHF.L.U64.HI R5, R126, 0x1, R127 ;  /* 0x000000017e057819 */ /* 0x000fc8000001027f */
[--C-:B------:R-:W-:Y:S02]  /*2d40*/  IADD3.X R9, RZ, R9, R5.reuse, P1, P0 ;  /* 0x00000009ff097210 */ /* 0x100fe40000fe0405 */
[-C--:B------:R-:W-:Y:S02]  /*2d50*/  IADD3 R12, P1, R10, R6.reuse, RZ ;  /* 0x000000060a0c7210 */ /* 0x080fe40007f3e0ff */
[----:B---3--:R-:W-:Y:S01]  /*2d60*/  IADD3 R10, P0, R11, R15, RZ ;  /* 0x0000000f0b0a7210 */ /* 0x008fe20007f1e0ff */
[--C-:B----4-:R-:W-:Y:S01]  /*2d70*/  IMAD.X R15, R13, 0x1, R4.reuse, P2 ;  /* 0x000000010d0f7824 */ /* 0x110fe200010e0604 */
        /* <DEDUP_REMOVED lines=10> */
[----:B------:R1:W-:Y:S04]  /*2e20*/  LDGSTS.E.BYPASS.LTC128B.128.ZFILL [R247+0x6080], [R16.64], P1 ;  /* 0x0608000010f77fae */ /* 0x0003e80008941d54 */
[----:B------:R1:W-:Y:S02]  /*2e30*/  LDGSTS.E.BYPASS.LTC128B.128.ZFILL [R247+0x7880], [R8.64], P0 ;  /* 0x0788000008f77fae */ /* 0x0003e40008141d54 */
.L_x_950:
[----:B------:R-:W-:Y:S01]  /*2e40*/  FMUL.FTZ R4, R52, c[0x0][0x320] ;  /* 0x0000c80034047a20 */ /* 0x000fe20000410000 */
[----:B-1----:R-:W-:Y:S01]  /*2e50*/  SHF.R.S32.HI R7, RZ, 0x1f, R122 ;  /* 0x0000001fff077819 */ /* 0x002fe2000001147a */
[----:B------:R-:W-:Y:S01]  /*2e60*/  FMUL.FTZ R5, R45, c[0x0][0x320] ;  /* 0x0000c8002d057a20 */ /* 0x000fe20000410000 */
[----:B------:R-:W-:Y:S01]  /*2e70*/  LEA.HI R6, R124, R129, RZ, 0x2 ;  /* 0x000000817c067211 */ /* 0x000fe200078f10ff */
[----:B------:R1:W2:Y:S01]  /*2e80*/  MUFU.TANH R36, R4 ;  /* 0x0000000400247308 */ /* 0x0002a20000002400 */
[----:B------:R-:W-:Y:S01]  /*2e90*/  FMUL.FTZ R8, R56, c[0x0][0x320] ;  /* 0x0000c80038087a20 */ /* 0x000fe20000410000 */
[----:B------:R-:W-:Y:S01]  /*2ea0*/  UISETP.NE.AND UP1, UPT, UR13, URZ, UPT ;  /* 0x0000003f0d00728c */ /* 0x000fe2000bf25270 */
[----:B------:R-:W-:Y:S01]  /*2eb0*/  LOP3.LUT R6, R6, 0xfffffffc, RZ, 0xc0, !PT ;  /* 0xfffffffc06067812 */ /* 0x000fe200078ec0ff */
[----:B------:R-:W-:Y:S01]  /*2ec0*/  UISETP.NE.AND UP0, UPT, UR12, URZ, UPT ;  /* 0x0000003f0c00728c */ /* 0x000fe2000bf05270 */
[----:B------:R-:W-:Y:S01]  /*2ed0*/  FMUL.FTZ R10, R57, c[0x0][0x320] ;  /* 0x0000c800390a7a20 */ /* 0x000fe20000410000 */
[----:B------:R-:W-:Y:S01]  /*2ee0*/  ULDC UR19, c[0x0][0x324] ;  /* 0x0000c90000137ab9 */ /* 0x000fe20000000800 */
[----:B------:R-:W0:Y:S01]  /*2ef0*/  LDGDEPBAR ;  /* 0x00000000000079af */ /* 0x000e220000000000 */
[----:B------:R3:W4:Y:S01]  /*2f00*/  MUFU.TANH R28, R5 ;  /* 0x00000005001c7308 */ /* 0x0007220000002400 */
[----:B------:R-:W-:Y:S01]  /*2f10*/  IMAD.IADD R6, R129, 0x1, -R6 ;  /* 0x0000000181067824 */ /* 0x000fe200078e0a06 */
[----:B------:R-:W-:Y:S01]  /*2f20*/  PLOP3.LUT P1, PT, PT, PT, UP1, 0x80, 0x0 ;  /* 0x000000000000781c */ /* 0x000fe20003f2f018 */
[----:B------:R-:W-:Y:S01]  /*2f30*/  ULDC UR4, c[0x0][0x1d0] ;  /* 0x0000740000047ab9 */ /* 0x000fe20000000800 */
[----:B------:R-:W-:Y:S01]  /*2f40*/  PLOP3.LUT P0, PT, PT, PT, UP1, 0x80, 0x0 ;  /* 0x000000000000781c */ /* 0x000fe20003f0f018 */
[----:B------:R-:W-:-:S02]  /*2f50*/  ULOP3.LUT UR19, URZ, UR19, URZ, 0x33, !UPT ;  /* 0x000000133f137292 */ /* 0x000fc4000f8e333f */
[----:B------:R-:W-:Y:S01]  /*2f60*/  UIMAD UR4, UR22, UR4, UR31 ;  /* 0x00000004160472a4 */ /* 0x000fe2000f8e021f */
[----:B-1----:R-:W-:Y:S01]  /*2f70*/  FMUL.FTZ R4, R53, c[0x0][0x320] ;  /* 0x0000c80035047a20 */ /* 0x002fe20000410000 */
[----:B------:R-:W1:Y:S01]  /*2f80*/  MUFU.TANH R27, R8 ;  /* 0x00000008001b7308 */ /* 0x000e620000002400 */
[----:B---3--:R-:W-:-:S07]  /*2f90*/  LEA.HI R5, R7, R122, RZ, 0x2 ;  /* 0x0000007a07057211 */ /* 0x008fce00078f10ff */
[----:B------:R3:W1:Y:S01]  /*2fa0*/  MUFU.TANH R35, R4 ;  /* 0x0000000400237308 */ /* 0x0006620000002400 */
[----:B------:R-:W-:-:S05]  /*2fb0*/  LOP3.LUT R5, R5, 0xffffffc, RZ, 0xc0, !PT ;  /* 0x0ffffffc05057812 */ /* 0x000fca00078ec0ff */
[----:B------:R-:W-:Y:S01]  /*2fc0*/  IMAD.IADD R9, R122, 0x1, -R5 ;  /* 0x000000017a097824 */ /* 0x000fe200078e0a05 */
[----:B------:R-:W-:Y:S01]  /*2fd0*/  LEA.HI R5, R6, R6, RZ, 0x1 ;  /* 0x0000000606057211 */ /* 0x000fe200078f08ff */
[----:B------:R5:W1:Y:S01]  /*2fe0*/  MUFU.TANH R26, R10 ;  /* 0x0000000a001a7308 */ /* 0x000a620000002400 */
[----:B---3--:R-:W-:-:S07]  /*2ff0*/  FMUL.FTZ R4, R44, c[0x0][0x320] ;  /* 0x0000c8002c047a20 */ /* 0x008fce0000410000 */
[----:B------:R3:W1:Y:S01]  /*3000*/  MUFU.TANH R29, R4 ;  /* 0x00000004001d7308 */ /* 0x0006620000002400 */
[----:B-----5:R-:W-:-:S07]  /*3010*/  FMUL.FTZ R10, R49, c[0x0][0x320] ;  /* 0x0000c800310a7a20 */ /* 0x020fce0000410000 */
[----:B------:R-:W1:Y:S01]  /*3020*/  MUFU.TANH R25, R10 ;  /* 0x0000000a00197308 */ /* 0x000e620000002400 */
[----:B---3--:R-:W-:-:S05]  /*3030*/  LOP3.LUT R4, R123, 0xffffffe0, RZ, 0xc0, !PT ;  /* 0xffffffe07b047812 */ /* 0x008fca00078ec0ff */
[----:B------:R-:W-:-:S05]  /*3040*/  IMAD.IADD R4, R129, 0x1, -R4 ;  /* 0x0000000181047824 */ /* 0x000fca00078e0a04 */
[----:B------:R-:W-:-:S04]  /*3050*/  SHF.R.S32.HI R7, RZ, 0x1f, R4 ;  /* 0x0000001fff077819 */ /* 0x000fc80000011404 */
[----:B------:R-:W-:-:S04]  /*3060*/  LEA.HI R7, R7, R4, RZ, 0x2 ;  /* 0x0000000407077211 */ /* 0x000fc800078f10ff */
[C---:B------:R-:W-:Y:S02]  /*3070*/  LEA.HI.SX32 R8, R7.reuse, UR27, 0x1e ;  /* 0x0000001b07087c11 */ /* 0x040fe4000f8ff2ff */
[----:B------:R-:W-:-:S03]  /*3080*/  LOP3.LUT R7, R7, 0x7ffffffc, RZ, 0xc0, !PT ;  /* 0x7ffffffc07077812 */ /* 0x000fc600078ec0ff */
[----:B------:R-:W-:Y:S01]  /*3090*/  IMAD R11, R9, 0x10, R8 ;  /* 0x00000010090b7824 */ /* 0x000fe200078e0208 */
[C---:B------:R-:W-:Y:S01]  /*30a0*/  LOP3.LUT R9, R5.reuse, 0x1ffffffe, RZ, 0xc0, !PT ;  /* 0x1ffffffe05097812 */ /* 0x040fe200078ec0ff */
[----:B------:R-:W-:Y:S02]  /*30b0*/  IMAD.SHL.U32 R8, R5, 0x20, RZ ;  /* 0x0000002005087824 */ /* 0x000fe400078e00ff */
[----:B------:R-:W-:Y:S02]  /*30c0*/  IMAD.IADD R7, R4, 0x1, -R7 ;  /* 0x0000000104077824 */ /* 0x000fe400078e0a07 */
[----:B------:R-:W-:Y:S01]  /*30d0*/  IMAD.IADD R6, R6, 0x1, -R9 ;  /* 0x0000000106067824 */ /* 0x000fe200078e0a09 */
[----:B------:R-:W-:Y:S01]  /*30e0*/  LOP3.LUT R5, R8, 0xffffffc0, RZ, 0xc0, !PT ;  /* 0xffffffc008057812 */ /* 0x000fe200078ec0ff */
[----:B------:R-:W-:Y:S01]  /*30f0*/  IMAD.U32 R4, RZ, RZ, UR28 ;  /* 0x0000001cff047e24 */ /* 0x000fe2000f8e00ff */
[----:B------:R-:W-:Y:S02]  /*3100*/  SHF.L.U32 R8, R7, 0x1, RZ ;  /* 0x0000000107087819 */ /* 0x000fe400000006ff */
[----:B------:R-:W-:-:S02]  /*3110*/  IADD3 R5, R5, R11, RZ ;  /* 0x0000000b05057210 */ /* 0x000fc40007ffe0ff */
[C---:B------:R-:W-:Y:S02]  /*3120*/  IADD3 R4, -R8.reuse, 0x1, R4 ;  /* 0x0000000108047810 */ /* 0x040fe40007ffe104 */
[----:B------:R-:W-:Y:S01]  /*3130*/  IADD3 R14, -R8, UR4, RZ ;  /* 0x00000004080e7c10 */ /* 0x000fe2000fffe1ff */
[----:B------:R-:W-:Y:S01]  /*3140*/  IMAD R12, R6, 0x8, R5 ;  /* 0x00000008060c7824 */ /* 0x000fe200078e0205 */
[----:B------:R-:W-:Y:S01]  /*3150*/  IADD3 R4, R4, -c[0x0][0x168], RZ ;  /* 0x80005a0004047a10 */ /* 0x000fe20007ffe0ff */
[----:B------:R-:W-:Y:S01]  /*3160*/  FMUL.FTZ R5, R40, c[0x0][0x320] ;  /* 0x0000c80028057a20 */ /* 0x000fe20000410000 */
[----:B------:R-:W-:Y:S01]  /*3170*/  IADD3 R16, -R8, UR31, RZ ;  /* 0x0000001f08107c10 */ /* 0x000fe2000fffe1ff */
[----:B------:R-:W-:Y:S01]  /*3180*/  @P1 IMAD.HI.U32 R6, R12, c[0x0][0x2c8], RZ ;  /* 0x0000b2000c061a27 */ /* 0x000fe200078e00ff */
[----:B------:R3:W-:Y:S01]  /*3190*/  STL [R1+0x30], R12 ;  /* 0x0000300c01007387 */ /* 0x0007e20000100800 */
[----:B------:R5:W1:Y:S01]  /*31a0*/  MUFU.TANH R24, R5 ;  /* 0x0000000500187308 */ /* 0x000a620000002400 */
[----:B------:R-:W-:-:S02]  /*31b0*/  IADD3 R13, R4, c[0x0][0x328], RZ ;  /* 0x0000ca00040d7a10 */ /* 0x000fc40007ffe0ff */
[----:B------:R-:W-:Y:S01]  /*31c0*/  STL [R1+0x1c], R8 ;  /* 0x00001c0801007387 */ /* 0x000fe20000100800 */
[----:B------:R-:W-:Y:S01]  /*31d0*/  IADD3 R15, R4, UR19, RZ ;  /* 0x00000013040f7c10 */ /* 0x000fe2000fffe0ff */
[----:B-----5:R-:W-:-:S04]  /*31e0*/  FMUL.FTZ R5, R41, c[0x0][0x320] ;  /* 0x0000c80029057a20 */ /* 0x020fc80000410000 */
[----:B------:R5:W1:Y:S01]  /*31f0*/  MUFU.TANH R21, R5 ;  /* 0x0000000500157308 */ /* 0x000a620000002400 */
[----:B---3--:R-:W-:Y:S02]  /*3200*/  @P0 SHF.R.U32.HI R12, RZ, c[0x0][0x2cc], R6 ;  /* 0x0000b300ff0c0a19 */ /* 0x008fe40000011606 */
[----:B------:R-:W-:-:S03]  /*3210*/  PLOP3.LUT P0, PT, PT, PT, UP0, 0x40, 0x0 ;  /* 0x000000000000781c */ /* 0x000fc60003f0e808 */
[----:B------:R-:W3:Y:S01]  /*3220*/  SHFL.IDX PT, R6, R12, RZ, 0x1c1f ;  /* 0x001c1fff0c067589 */ /* 0x000ee200000e0000 */
[----:B-----5:R-:W-:-:S04]  /*3230*/  FMUL.FTZ R5, R60, c[0x0][0x320] ;  /* 0x0000c8003c057a20 */ /* 0x020fc80000410000 */
[----:B------:R5:W1:Y:S01]  /*3240*/  MUFU.TANH R19, R5 ;  /* 0x0000000500137308 */ /* 0x000a620000002400 */
[----:B---3--:R-:W-:Y:S02]  /*3250*/  IMAD.IADD R4, R15, 0x1, R6 ;  /* 0x000000010f047824 */ /* 0x008fe400078e0206 */
[----:B-----5:R-:W-:-:S05]  /*3260*/  FMUL.FTZ R5, R61, c[0x0][0x320] ;  /* 0x0000c8003d057a20 */ /* 0x020fca0000410000 */
[----:B------:R3:W1:Y:S02]  /*3270*/  MUFU.TANH R18, R5 ;  /* 0x0000000500127308 */ /* 0x0006640000002400 */
[----:B---3--:R-:W-:-:S06]  /*3280*/  FMUL.FTZ R5, R48, c[0x0][0x320] ;  /* 0x0000c80030057a20 */ /* 0x008fcc0000410000 */
[----:B------:R3:W1:Y:S02]  /*3290*/  MUFU.TANH R17, R5 ;  /* 0x0000000500117308 */ /* 0x0006640000002400 */
[----:B---3--:R-:W-:-:S05]  /*32a0*/  IMAD.IADD R5, R13, 0x1, R6 ;  /* 0x000000010d057824 */ /* 0x008fca00078e0206 */
[----:B------:R-:W-:Y:S01]  /*32b0*/  IMNMX R5, R5, R14, PT ;  /* 0x0000000e05057217 */ /* 0x000fe20003800200 */
[----:B------:R-:W-:Y:S05]  /*32c0*/  @P0 BRA `(.L_x_951) ;  /* 0x0000015000000947 */ /* 0x000fea0003800000 */
[----:B-12-4-:R-:W-:Y:S01]  /*32d0*/  IMAD.U32 R7, RZ, RZ, UR9 ;  /* 0x00000009ff077e24 */ /* 0x016fe2000f8e00ff */
        /* <DEDUP_REMOVED lines=11> */
.L_x_953:
[----:B------:R-:W-:-:S04]  /*3390*/  MOV R7, c[0x0][0x32c] ;  /* 0x0000cb0000077a02 */ /* 0x000fc80000000f00 */
[----:B------:R-:W-:-:S13]  /*33a0*/  ISETP.NE.AND P0, PT, R7, 0x1, PT ;  /* 0x000000010700780c */ /* 0x000fda0003f05270 */
[----:B------:R-:W-:-:S05]  /*33b0*/  @P0 IMAD.HI.U32 R7, R6, c[0x0][0x330], RZ ;  /* 0x0000cc0006070a27 */ /* 0x000fca00078e00ff */
[----:B------:R-:W-:Y:S02]  /*33c0*/  @P0 SHF.R.U32.HI R6, RZ, c[0x0][0x334], R7 ;  /* 0x0000cd00ff060a19 */ /* 0x000fe40000011607 */
.L_x_954:
[----:B------:R-:W-:Y:S05]  /*33d0*/  BSYNC B0 ;  /* 0x0000000000007941 */ /* 0x000fea0003800000 */
.L_x_952:
[----:B------:R-:W-:-:S05]  /*33e0*/  IMAD R6, R6, c[0x0][0x32c], R16 ;  /* 0x0000cb0006067a24 */ /* 0x000fca00078e0210 */
[----:B------:R-:W-:Y:S02]  /*33f0*/  IADD3 R7, R6, c[0x0][0x32c], RZ ;  /* 0x0000cb0006077a10 */ /* 0x000fe40007ffe0ff */
[----:B------:R-:W-:Y:S02]  /*3400*/  IMNMX R4, R4, R6, !PT ;  /* 0x0000000604047217 */ /* 0x000fe40007800200 */
[----:B------:R-:W-:Y:S02]  /*3410*/  IMNMX R5, R5, R7, PT ;  /* 0x0000000705057217 */ /* 0x000fe40003800200 */
.L_x_951:
[----:B-12-4-:R-:W-:Y:S01]  /*3420*/  UISETP.GE.AND UP0, UPT, UR31, 0x1, UPT ;  /* 0x000000011f00788c */ /* 0x016fe2000bf06270 */
[----:B------:R-:W-:Y:S01]  /*3430*/  FMUL.FTZ R6, R50, c[0x0][0x320] ;  /* 0x0000c80032067a20 */ /* 0x000fe20000410000 */
[----:B------:R-:W-:Y:S01]  /*3440*/  UISETP.GE.AND UP1, UPT, UR31, 0xa, UPT ;  /* 0x0000000a1f00788c */ /* 0x000fe2000bf26270 */
[----:B------:R-:W-:Y:S01]  /*3450*/  FMUL.FTZ R10, R55, c[0x0][0x320] ;  /* 0x0000c800370a7a20 */ /* 0x000fe20000410000 */
[----:B------:R-:W-:Y:S01]  /*3460*/  UISETP.GE.AND UP3, UPT, UR31, 0x2, UPT ;  /* 0x000000021f00788c */ /* 0x000fe2000bf66270 */
[----:B------:R1:W2:Y:S01]  /*3470*/  MUFU.TANH R31, R6 ;  /* 0x00000006001f7308 */ /* 0x0002a20000002400 */
[----:B------:R-:W-:Y:S01]  /*3480*/  PLOP3.LUT P0, PT, PT, PT, UP0, 0x40, 0x0 ;  /* 0x000000000000781c */ /* 0x000fe20003f0e808 */
[----:B------:R-:W-:Y:S01]  /*3490*/  UISETP.GE.AND UP2, UPT, UR31, 0x9, UPT ;  /* 0x000000091f00788c */ /* 0x000fe2000bf46270 */
[----:B------:R-:W-:Y:S01]  /*34a0*/  FMUL.FTZ R8, R63, c[0x0][0x320] ;  /* 0x0000c8003f087a20 */ /* 0x000fe20000410000 */
[----:B------:R-:W-:Y:S01]  /*34b0*/  UP2UR UR30, UPR, URZ, 0x1 ;  /* 0x000000013f1e7883 */ /* 0x000fe20008000000 */
[C---:B------:R-:W-:Y:S01]  /*34c0*/  ISETP.GT.AND P0, PT, R4.reuse, RZ, P0 ;  /* 0x000000ff0400720c */ /* 0x040fe20000704270 */
[----:B------:R-:W-:Y:S01]  /*34d0*/  UISETP.GE.AND UP5, UPT, UR31, 0x19, UPT ;  /* 0x000000191f00788c */ /* 0x000fe2000bfa6270 */
[----:B------:R-:W-:Y:S01]  /*34e0*/  PLOP3.LUT P2, PT, PT, PT, UP3, 0x40, 0x0 ;  /* 0x000000000000781c */ /* 0x000fe20003f4e838 */
[----:B------:R-:W-:Y:S01]  /*34f0*/  UISETP.GE.AND UP0, UPT, UR31, 0x11, UPT ;  /* 0x000000111f00788c */ /* 0x000fe2000bf06270 */
[----:B------:R-:W-:Y:S01]  /*3500*/  ISETP.LT.OR P0, PT, R5, 0x1, P0 ;  /* 0x000000010500780c */ /* 0x000fe20000701670 */
[----:B------:R-:W-:Y:S01]  /*3510*/  UISETP.GE.AND UP6, UPT, UR31, 0x12, UPT ;  /* 0x000000121f00788c */ /* 0x000fe2000bfc6270 */
[----:B------:R-:W-:Y:S01]  /*3520*/  PLOP3.LUT P1, PT, PT, PT, UP2, 0x40, 0x0 ;  /* 0x000000000000781c */ /* 0x000fe20003f2e828 */
[----:B------:R-:W-:Y:S01]  /*3530*/  UP2UR UR28, UPR, URZ, 0x4 ;  /* 0x000000043f1c7883 */ /* 0x000fe20008000000 */
[----:B------:R-:W-:Y:S01]  /*3540*/  FSEL R37, R19, -INF , !P0 ;  /* 0xff80000013257808 */ /* 0x000fe20004000000 */
[----:B------:R-:W-:Y:S01]  /*3550*/  UP2UR UR29, UPR, URZ, 0x8 ;  /* 0x000000083f1d7883 */ /* 0x000fe20008000000 */
[----:B------:R-:W-:Y:S01]  /*3560*/  PLOP3.LUT P0, PT, PT, PT, UP1, 0x40, 0x0 ;  /* 0x000000000000781c */ /* 0x000fe20003f0e818 */
[----:B-1----:R-:W-:Y:S01]  /*3570*/  FMUL.FTZ R6, R51, c[0x0][0x320] ;  /* 0x0000c80033067a20 */ /* 0x002fe20000410000 */
[C---:B------:R-:W-:Y:S01]  /*3580*/  ISETP.GT.AND P2, PT, R4.reuse, 0x1, P2 ;  /* 0x000000010400780c */ /* 0x040fe20001744270 */
[----:B------:R-:W-:Y:S01]  /*3590*/  UISETP.GE.AND UP2, UPT, UR31, 0x22, UPT ;  /* 0x000000221f00788c */ /* 0x000fe2000bf46270 */
[C---:B------:R-:W-:Y:S01]  /*35a0*/  ISETP.GT.AND P0, PT, R4.reuse, 0x9, P0 ;  /* 0x000000090400780c */ /* 0x040fe20000704270 */
[----:B------:R1:W3:Y:S01]  /*35b0*/  MUFU.TANH R34, R6 ;  /* 0x0000000600227308 */ /* 0x0002e20000002400 */
[----:B------:R-:W-:Y:S01]  /*35c0*/  ISETP.GT.AND P1, PT, R4, 0x8, P1 ;  /* 0x000000080400780c */ /* 0x000fe20000f24270 */
[----:B------:R-:W-:Y:S01]  /*35d0*/  UISETP.GE.AND UP4, UPT, UR31, 0x1a, UPT ;  /* 0x0000001a1f00788c */ /* 0x000fe2000bf86270 */
[C---:B------:R-:W-:Y:S01]  /*35e0*/  ISETP.LT.OR P0, PT, R5.reuse, 0xa, P0 ;  /* 0x0000000a0500780c */ /* 0x040fe20000701670 */
[----:B------:R-:W-:Y:S01]  /*35f0*/  UISETP.GE.AND UP3, UPT, UR31, 0x21, UPT ;  /* 0x000000211f00788c */ /* 0x000fe2000bf66270 */
[C---:B------:R-:W-:Y:S01]  /*3600*/  ISETP.LT.OR P2, PT, R5.reuse, 0x2, P2 ;  /* 0x000000020500780c */ /* 0x040fe20001741670 */
[----:B------:R-:W-:Y:S01]  /*3610*/  UP2UR UR32, UPR, URZ, 0x40 ;  /* 0x000000403f207883 */ /* 0x000fe20008000000 */
[----:B------:R-:W-:Y:S01]  /*3620*/  ISETP.LT.OR P1, PT, R5, 0x9, P1 ;  /* 0x000000090500780c */ /* 0x000fe20000f21670 */
[----:B------:R-:W-:Y:S01]  /*3630*/  UP2UR UR5, UPR, URZ, 0x2 ;  /* 0x000000023f057883 */ /* 0x000fe20008000000 */
[----:B------:R-:W-:Y:S01]  /*3640*/  FSEL R39, R18, -INF , !P2 ;  /* 0xff80000012277808 */ /* 0x000fe20005000000 */
[----:B------:R-:W-:Y:S01]  /*3650*/  UP2UR UR4, UPR, URZ, 0x1 ;  /* 0x000000013f047883 */ /* 0x000fe20008000000 */
[----:B------:R-:W-:Y:S01]  /*3660*/  FSEL R41, R36, -INF , !P1 ;  /* 0xff80000024297808 */ /* 0x000fe20004800000 */
[----:B------:R-:W-:Y:S01]  /*3670*/  UISETP.GE.AND UP1, UPT, UR31, 0x29, UPT ;  /* 0x000000291f00788c */ /* 0x000fe2000bf26270 */
[----:B------:R-:W-:Y:S01]  /*3680*/  PLOP3.LUT P2, PT, PT, PT, UP0, 0x40, 0x0 ;  /* 0x000000000000781c */ /* 0x000fe20003f4e808 */
[----:B------:R-:W-:Y:S01]  /*3690*/  UISETP.GE.AND UP0, UPT, UR31, 0x2a, UPT ;  /* 0x0000002a1f00788c */ /* 0x000fe2000bf06270 */
[----:B------:R-:W-:Y:S01]  /*36a0*/  PLOP3.LUT P1, PT, PT, PT, UP6, 0x40, 0x0 ;  /* 0x000000000000781c */ /* 0x000fe20003f2e868 */
[----:B-1----:R-:W-:Y:S01]  /*36b0*/  FMUL.FTZ R6, R47, c[0x0][0x320] ;  /* 0x0000c8002f067a20 */ /* 0x002fe20000410000 */
[C---:B------:R-:W-:Y:S01]  /*36c0*/  ISETP.GT.AND P2, PT, R4.reuse, 0x10, P2 ;  /* 0x000000100400780c */ /* 0x040fe20001744270 */
[----:B------:R-:W-:Y:S01]  /*36d0*/  UISETP.NE.AND UP6, UPT, UR12, URZ, UPT ;  /* 0x0000003f0c00728c */ /* 0x000fe2000bfc5270 */
[----:B------:R-:W-:Y:S01]  /*36e0*/  ISETP.GT.AND P1, PT, R4, 0x11, P1 ;  /* 0x000000110400780c */ /* 0x000fe20000f24270 */
[----:B------:R1:W4:Y:S01]  /*36f0*/  MUFU.TANH R30, R6 ;  /* 0x00000006001e7308 */ /* 0x0003220000002400 */
[C---:B------:R-:W-:Y:S01]  /*3700*/  ISETP.LT.OR P2, PT, R5.reuse, 0x11, P2 ;  /* 0x000000110500780c */ /* 0x040fe20001741670 */
[----:B------:R-:W-:Y:S01]  /*3710*/  FMUL.FTZ R7, R62, c[0x0][0x320] ;  /* 0x0000c8003e077a20 */ /* 0x000fe20000410000 */
[----:B------:R-:W-:Y:S01]  /*3720*/  ISETP.LT.OR P1, PT, R5, 0x12, P1 ;  /* 0x000000120500780c */ /* 0x000fe20000f21670 */
[----:B------:R-:W-:Y:S01]  /*3730*/  FMUL.FTZ R9, R59, c[0x0][0x320] ;  /* 0x0000c8003b097a20 */ /* 0x000fe20000410000 */
[----:B------:R-:W-:Y:S01]  /*3740*/  FSEL R64, R29, -INF , !P2 ;  /* 0xff8000001d407808 */ /* 0x000fe20005000000 */
[----:B------:R-:W-:Y:S01]  /*3750*/  FMUL.FTZ R11, R46, c[0x0][0x320] ;  /* 0x0000c8002e0b7a20 */ /* 0x000fe20000410000 */
[----:B------:R-:W-:Y:S01]  /*3760*/  FSEL R70, R28, -INF , !P1 ;  /* 0xff8000001c467808 */ /* 0x000fe20004800000 */
[----:B------:R-:W2:Y:S01]  /*3770*/  MUFU.TANH R20, R10 ;  /* 0x0000000a00147308 */ /* 0x000ea20000002400 */
[----:B------:R-:W-:-:S02]  /*3780*/  PLOP3.LUT P2, PT, PT, PT, UP4, 0x40, 0x0 ;  /* 0x000000000000781c */ /* 0x000fc40003f4e848 */
[----:B------:R-:W-:Y:S02]  /*3790*/  PLOP3.LUT P1, PT, PT, PT, UP3, 0x40, 0x0 ;  /* 0x000000000000781c */ /* 0x000fe40003f2e838 */
[C---:B------:R-:W-:Y:S02]  /*37a0*/  ISETP.GT.AND P2, PT, R4.reuse, 0x19, P2 ;  /* 0x000000190400780c */ /* 0x040fe40001744270 */
[----:B------:R-:W-:Y:S01]  /*37b0*/  ISETP.GT.AND P1, PT, R4, 0x20, P1 ;  /* 0x000000200400780c */ /* 0x000fe20000f24270 */
[----:B-1----:R-:W-:Y:S01]  /*37c0*/  FMUL.FTZ R6, R54, c[0x0][0x320] ;  /* 0x0000c80036067a20 */ /* 0x002fe20000410000 */
[C---:B------:R-:W-:Y:S01]  /*37d0*/  ISETP.LT.OR P2, PT, R5.reuse, 0x1a, P2 ;  /* 0x0000001a0500780c */ /* 0x040fe20001741670 */
[----:B------:R-:W1:Y:S01]  /*37e0*/  MUFU.TANH R22, R9 ;  /* 0x0000000900167308 */ /* 0x000e620000002400 */
[----:B------:R-:W-:Y:S02]  /*37f0*/  ISETP.LT.OR P1, PT, R5, 0x21, P1 ;  /* 0x000000210500780c */ /* 0x000fe40000f21670 */
[----:B------:R-:W-:-:S02]  /*3800*/  FSEL R71, R26, -INF , !P2 ;  /* 0xff8000001a477808 */ /* 0x000fc40005000000 */
[----:B------:R-:W-:Y:S02]  /*3810*/  FSEL R245, R17, -INF , !P1 ;  /* 0xff80000011f57808 */ /* 0x000fe40004800000 */
[----:B------:R-:W-:Y:S01]  /*3820*/  PLOP3.LUT P2, PT, PT, PT, UP1, 0x40, 0x0 ;  /* 0x000000000000781c */ /* 0x000fe20003f4e818 */
[----:B------:R5:W1:Y:S01]  /*3830*/  MUFU.TANH R23, R6 ;  /* 0x0000000600177308 */ /* 0x000a620000002400 */
[----:B------:R-:W-:Y:S02]  /*3840*/  PLOP3.LUT P1, PT, PT, PT, UP0, 0x40, 0x0 ;  /* 0x000000000000781c */ /* 0x000fe40003f2e808 */
[C---:B------:R-:W-:Y:S02]  /*3850*/  ISETP.GT.AND P2, PT, R4.reuse, 0x28, P2 ;  /* 0x000000280400780c */ /* 0x040fe40001744270 */
[----:B------:R-:W-:Y:S02]  /*3860*/  ISETP.GT.AND P1, PT, R4, 0x29, P1 ;  /* 0x000000290400780c */ /* 0x000fe40000f24270 */
[C---:B------:R-:W-:Y:S01]  /*3870*/  ISETP.LT.OR P2, PT, R5.reuse, 0x29, P2 ;  /* 0x000000290500780c */ /* 0x040fe20001741670 */
[----:B------:R-:W1:Y:S01]  /*3880*/  MUFU.TANH R19, R8 ;  /* 0x0000000800137308 */ /* 0x000e620000002400 */
[----:B------:R-:W-:-:S02]  /*3890*/  ISETP.LT.OR P1, PT, R5, 0x2a, P1 ;  /* 0x0000002a0500780c */ /* 0x000fc40000f21670 */
[----:B------:R-:W-:Y:S02]  /*38a0*/  FSEL R207, R24, -INF , !P2 ;  /* 0xff80000018cf7808 */ /* 0x000fe40005000000 */
[----:B------:R-:W-:Y:S01]  /*38b0*/  FSEL R191, R21, -INF , !P1 ;  /* 0xff80000015bf7808 */ /* 0x000fe20004800000 */
[----:B-----5:R-:W-:Y:S01]  /*38c0*/  FMUL.FTZ R6, R42, c[0x0][0x320] ;  /* 0x0000c8002a067a20 */ /* 0x020fe20000410000 */
[----:B------:R-:W-:Y:S01]  /*38d0*/  FSEL R42, R35, -INF , !P0 ;  /* 0xff800000232a7808 */ /* 0x000fe20004000000 */
[----:B------:R-:W1:Y:S01]  /*38e0*/  MUFU.TANH R17, R7 ;  /* 0x0000000700117308 */ /* 0x000e620000002400 */
[----:B------:R-:W-:-:S04]  /*38f0*/  PLOP3.LUT P0, PT, PT, PT, UP5, 0x40, 0x0 ;  /* 0x000000000000781c */ /* 0x000fc80003f0e858 */
[----:B------:R-:W-:-:S03]  /*3900*/  ISETP.GT.AND P0, PT, R4, 0x18, P0 ;  /* 0x000000180400780c */ /* 0x000fc60000704270 */
[----:B------:R5:W1:Y:S01]  /*3910*/  MUFU.TANH R33, R6 ;  /* 0x0000000600217308 */ /* 0x000a620000002400 */
[----:B------:R-:W-:-:S04]  /*3920*/  ISETP.LT.OR P0, PT, R5, 0x19, P0 ;  /* 0x000000190500780c */ /* 0x000fc80000701670 */
[----:B------:R-:W-:Y:S02]  /*3930*/  FSEL R69, R27, -INF , !P0 ;  /* 0xff8000001b457808 */ /* 0x000fe40004000000 */
[----:B------:R-:W-:Y:S01]  /*3940*/  PLOP3.LUT P0, PT, PT, PT, UP2, 0x40, 0x0 ;  /* 0x000000000000781c */ /* 0x000fe20003f0e828 */
[----:B------:R-:W1:Y:S03]  /*3950*/  MUFU.TANH R18, R11 ;  /* 0x0000000b00127308 */ /* 0x000e660000002400 */
[----:B------:R-:W-:Y:S01]  /*3960*/  ISETP.GT.AND P0, PT, R4, 0x21, P0 ;  /* 0x000000210400780c */ /* 0x000fe20000704270 */
[----:B------:R-:W-:-:S03]  /*3970*/  FMUL.FTZ R4, R58, c[0x0][0x320] ;  /* 0x0000c8003a047a20 */ /* 0x000fc60000410000 */
[----:B------:R-:W-:Y:S01]  /*3980*/  ISETP.LT.OR P0, PT, R5, 0x22, P0 ;  /* 0x000000220500780c */ /* 0x000fe20000701670 */
[----:B-----5:R-:W-:Y:S01]  /*3990*/  FMUL.FTZ R6, R43, c[0x0][0x320] ;  /* 0x0000c8002b067a20 */ /* 0x020fe20000410000 */
[----:B------:R-:W1:Y:S02]  /*39a0*/  MUFU.TANH R11, R4 ;  /* 0x00000004000b7308 */ /* 0x000e640000002400 */
[----:B------:R-:W-:Y:S02]  /*39b0*/  FSEL R244, R25, -INF , !P0 ;  /* 0xff80000019f47808 */ /* 0x000fe40004000000 */
[----:B------:R-:W-:Y:S01]  /*39c0*/  PLOP3.LUT P0, PT, PT, PT, UP6, 0x40, 0x0 ;  /* 0x000000000000781c */ /* 0x000fe20003f0e868 */
[----:B------:R-:W-:-:S03]  /*39d0*/  UISETP.NE.AND UP6, UPT, UR32, URZ, UPT ;  /* 0x0000003f2000728c */ /* 0x000fc6000bfc5270 */
[----:B------:R5:W1:Y:S02]  /*39e0*/  MUFU.TANH R32, R6 ;  /* 0x0000000600207308 */ /* 0x000a640000002400 */
[----:B-----5:R-:W5:Y:S02]  /*39f0*/  SHFL.IDX PT, R6, R12, 0x1, 0x1c1f ;  /* 0x003c1f000c067f89 */ /* 0x020f6400000e0000 */
[--C-:B-----5:R-:W-:Y:S02]  /*3a00*/  IMAD.IADD R5, R13, 0x1, R6.reuse ;  /* 0x000000010d057824 */ /* 0x120fe400078e0206 */
[----:B------:R-:W-:-:S03]  /*3a10*/  IMAD.IADD R4, R15, 0x1, R6 ;  /* 0x000000010f047824 */ /* 0x000fc600078e0206 */
[----:B------:R-:W-:Y:S01]  /*3a20*/  IMNMX R5, R5, R14, PT ;  /* 0x0000000e05057217 */ /* 0x000fe20003800200 */
        /* <DEDUP_REMOVED lines=13> */
.L_x_957:
[----:B------:R-:W-:-:S04]  /*3b00*/  MOV R7, c[0x0][0x32c] ;  /* 0x0000cb0000077a02 */ /* 0x000fc80000000f00 */
[----:B------:R-:W-:-:S13]  /*3b10*/  ISETP.NE.AND P0, PT, R7, 0x1, PT ;  /* 0x000000010700780c */ /* 0x000fda0003f05270 */
[----:B------:R-:W-:-:S05]  /*3b20*/  @P0 IMAD.HI.U32 R7, R6, c[0x0][0x330], RZ ;  /* 0x0000cc0006070a27 */ /* 0x000fca00078e00ff */
[----:B------:R-:W-:Y:S02]  /*3b30*/  @P0 SHF.R.U32.HI R6, RZ, c[0x0][0x334], R7 ;  /* 0x0000cd00ff060a19 */ /* 0x000fe40000011607 */
.L_x_958:
[----:B------:R-:W-:Y:S05]  /*3b40*/  BSYNC B0 ;  /* 0x0000000000007941 */ /* 0x000fea0003800000 */
.L_x_956:
[----:B------:R-:W-:-:S05]  /*3b50*/  IMAD R6, R6, c[0x0][0x32c], R16 ;  /* 0x0000cb0006067a24 */ /* 0x000fca00078e0210 */
[----:B------:R-:W-:Y:S02]  /*3b60*/  IADD3 R7, R6, c[0x0][0x32c], RZ ;  /* 0x0000cb0006077a10 */ /* 0x000fe40007ffe0ff */
[----:B------:R-:W-:Y:S02]  /*3b70*/  IMNMX R4, R4, R6, !PT ;  /* 0x0000000604047217 */ /* 0x000fe40007800200 */
[----:B------:R-:W-:Y:S02]  /*3b80*/  IMNMX R5, R5, R7, PT ;  /* 0x0000000705057217 */ /* 0x000fe40003800200 */
.L_x_955:
[----:B-1234-:R-:W-:Y:S01]  /*3b90*/  UP2UR UR31, UPR, URZ, 0x1 ;  /* 0x000000013f1f7883 */ /* 0x01efe20008000000 */
[----:B------:R-:W-:Y:S01]  /*3ba0*/  FMUL.FTZ R6, R81, c[0x0][0x320] ;  /* 0x0000c80051067a20 */ /* 0x000fe20000410000 */
[----:B------:R-:W-:Y:S01]  /*3bb0*/  UISETP.NE.AND UP0, UPT, UR30, URZ, UPT ;  /* 0x0000003f1e00728c */ /* 0x000fe2000bf05270 */
[----:B------:R-:W-:Y:S01]  /*3bc0*/  FMUL.FTZ R8, R84, c[0x0][0x320] ;  /* 0x0000c80054087a20 */ /* 0x000fe20000410000 */
[----:B------:R-:W-:Y:S01]  /*3bd0*/  UP2UR UR32, UPR, URZ, 0x2 ;  /* 0x000000023f207883 */ /* 0x000fe20008000000 */
[----:B------:R1:W2:Y:S01]  /*3be0*/  MUFU.TANH R29, R6 ;  /* 0x00000006001d7308 */ /* 0x0002a20000002400 */
[----:B------:R-:W-:Y:S01]  /*3bf0*/  UP2UR UR34, UPR, URZ, 0x8 ;  /* 0x000000083f227883 */ /* 0x000fe20008000000 */
[----:B------:R-:W-:Y:S01]  /*3c00*/  FMUL.FTZ R10, R72, c[0x0][0x320] ;  /* 0x0000c800480a7a20 */ /* 0x000fe20000410000 */
[----:B------:R-:W-:Y:S01]  /*3c10*/  PLOP3.LUT P0, PT, PT, PT, UP0, 0x40, 0x0 ;  /* 0x000000000000781c */ /* 0x000fe20003f0e808 */
[----:B------:R-:W-:Y:S01]  /*3c20*/  UP2UR UR33, UPR, URZ, 0x4 ;  /* 0x000000043f217883 */ /* 0x000fe20008000000 */
[----:B------:R-:W-:Y:S01]  /*3c30*/  FMUL.FTZ R7, R73, c[0x0][0x320] ;  /* 0x0000c80049077a20 */ /* 0x000fe20000410000 */
[----:B------:R-:W-:Y:S01]  /*3c40*/  UISETP.NE.AND UP1, UPT, UR5, URZ, UPT ;  /* 0x0000003f0500728c */ /* 0x000fe2000bf25270 */
[----:B------:R-:W-:Y:S01]  /*3c50*/  ISETP.GT.AND P0, PT, R4, RZ, P0 ;  /* 0x000000ff0400720c */ /* 0x000fe20000704270 */
[----:B------:R-:W-:Y:S01]  /*3c60*/  UISETP.NE.AND UP3, UPT, UR29, URZ, UPT ;  /* 0x0000003f1d00728c */ /* 0x000fe2000bf65270 */
[----:B------:R3:W4:Y:S01]  /*3c70*/  MUFU.TANH R21, R8 ;  /* 0x0000000800157308 */ /* 0x0007220000002400 */
[----:B------:R-:W-:Y:S01]  /*3c80*/  UISETP.NE.AND UP2, UPT, UR28, URZ, UPT ;  /* 0x0000003f1c00728c */ /* 0x000fe2000bf45270 */
[----:B------:R-:W-:Y:S01]  /*3c90*/  ISETP.LT.OR P0, PT, R5, 0x1, P0 ;  /* 0x000000010500780c */ /* 0x000fe20000701670 */
[----:B------:R-:W-:Y:S01]  /*3ca0*/  UISETP.NE.AND UP0, UPT, UR4, URZ, UPT ;  /* 0x0000003f0400728c */ /* 0x000fe2000bf05270 */
[----:B------:R-:W-:Y:S01]  /*3cb0*/  FMUL.FTZ R9, R89, c[0x0][0x320] ;  /* 0x0000c80059097a20 */ /* 0x000fe20000410000 */
[----:B------:R-:W-:Y:S01]  /*3cc0*/  PLOP3.LUT P2, PT, PT, PT, UP3, 0x40, 0x0 ;  /* 0x000000000000781c */ /* 0x000fe20003f4e838 */
[----:B------:R-:W-:Y:S01]  /*3cd0*/  UISETP.NE.AND UP3, UPT, UR34, URZ, UPT ;  /* 0x0000003f2200728c */ /* 0x000fe2000bf65270 */
[----:B-1----:R-:W-:Y:S01]  /*3ce0*/  FMUL.FTZ R6, R92, c[0x0][0x320] ;  /* 0x0000c8005c067a20 */ /* 0x002fe20000410000 */
[----:B------:R-:W-:Y:S01]  /*3cf0*/  FSEL R35, R17, -INF , !P0 ;  /* 0xff80000011237808 */ /* 0x000fe20004000000 */
[----:B------:R-:W1:Y:S01]  /*3d00*/  MUFU.TANH R26, R10 ;  /* 0x0000000a001a7308 */ /* 0x000e620000002400 */
[----:B------:R-:W-:Y:S01]  /*3d10*/  PLOP3.LUT P0, PT, PT, PT, UP1, 0x40, 0x0 ;  /* 0x000000000000781c */ /* 0x000fe20003f0e818 */
[----:B------:R-:W-:Y:S01]  /*3d20*/  UISETP.NE.AND UP1, UPT, UR32, URZ, UPT ;  /* 0x0000003f2000728c */ /* 0x000fe2000bf25270 */
[----:B------:R-:W-:Y:S01]  /*3d30*/  PLOP3.LUT P1, PT, PT, PT, UP2, 0x40, 0x0 ;  /* 0x000000000000781c */ /* 0x000fe20003f2e828 */
[----:B------:R-:W-:Y:S01]  /*3d40*/  UISETP.NE.AND UP2, UPT, UR33, URZ, UPT ;  /* 0x0000003f2100728c */ /* 0x000fe2000bf45270 */
[----:B------:R-:W-:-:S02]  /*3d50*/  ISETP.GT.AND P0, PT, R4, 0x9, P0 ;  /* 0x000000090400780c */ /* 0x000fc40000704270 */
[C---:B------:R-:W-:Y:S01]  /*3d60*/  ISETP.GT.AND P2, PT, R4.reuse, 0x1, P2 ;  /* 0x000000010400780c */ /* 0x040fe20001744270 */
[----:B------:R5:W1:Y:S01]  /*3d70*/  MUFU.TANH R27, R6 ;  /* 0x00000006001b7308 */ /* 0x000a620000002400 */
[----:B------:R-:W-:Y:S01]  /*3d80*/  ISETP.GT.AND P1, PT, R4, 0x8, P1 ;  /* 0x000000080400780c */ /* 0x000fe20000f24270 */
[----:B---3--:R-:W-:Y:S01]  /*3d90*/  FMUL.FTZ R8, R80, c[0x0][0x320] ;  /* 0x0000c80050087a20 */ /* 0x008fe20000410000 */
[C---:B------:R-:W-:Y:S02]  /*3da0*/  ISETP.LT.OR P0, PT, R5.reuse, 0xa, P0 ;  /* 0x0000000a0500780c */ /* 0x040fe40000701670 */
[C---:B------:R-:W-:Y:S02]  /*3db0*/  ISETP.LT.OR P2, PT, R5.reuse, 0x2, P2 ;  /* 0x000000020500780c */ /* 0x040fe40001741670 */
[----:B------:R-:W-:Y:S02]  /*3dc0*/  ISETP.LT.OR P1, PT, R5, 0x9, P1 ;  /* 0x000000090500780c */ /* 0x000fe40000f21670 */
[----:B------:R-:W-:-:S02]  /*3dd0*/  FSEL R40, R20, -INF , !P0 ;  /* 0xff80000014287808 */ /* 0x000fc40004000000 */
[----:B------:R-:W-:Y:S02]  /*3de0*/  FSEL R36, R19, -INF , !P2 ;  /* 0xff80000013247808 */ /* 0x000fe40005000000 */
[----:B------:R-:W-:Y:S01]  /*3df0*/  FSEL R38, R23, -INF , !P1 ;  /* 0xff80000017267808 */ /* 0x000fe20004800000 */
[----:B------:R-:W3:Y:S01]  /*3e00*/  MUFU.TANH R19, R9 ;  /* 0x0000000900137308 */ /* 0x000ee20000002400 */
[----:B------:R-:W-:Y:S01]  /*3e10*/  PLOP3.LUT P0, PT, PT, PT, UP5, 0x40, 0x0 ;  /* 0x000000000000781c */ /* 0x000fe20003f0e858 */
[----:B-----5:R-:W-:Y:S01]  /*3e20*/  FMUL.FTZ R6, R93, c[0x0][0x320] ;  /* 0x0000c8005d067a20 */ /* 0x020fe20000410000 */
[----:B------:R-:W-:Y:S01]  /*3e30*/  PLOP3.LUT P2, PT, PT, PT, UP0, 0x40, 0x0 ;  /* 0x000000000000781c */ /* 0x000fe20003f4e808 */
[----:B------:R-:W-:Y:S01]  /*3e40*/  UISETP.NE.AND UP0, UPT, UR31, URZ, UPT ;  /* 0x0000003f1f00728c */ /* 0x000fe2000bf05270 */
[----:B------:R-:W-:Y:S01]  /*3e50*/  PLOP3.LUT P1, PT, PT, PT, UP6, 0x40, 0x0 ;  /* 0x000000000000781c */ /* 0x000fe20003f2e868 */
[----:B------:R-:W-:Y:S01]  /*3e60*/  UP2UR UR31, UPR, URZ, 0x40 ;  /* 0x000000403f1f7883 */ /* 0x000fe20008000000 */
[C---:B------:R-:W-:Y:S01]  /*3e70*/  ISETP.GT.AND P0, PT, R4.reuse, 0x18, P0 ;  /* 0x000000180400780c */ /* 0x040fe20000704270 */
[----:B------:R5:W1:Y:S01]  /*3e80*/  MUFU.TANH R25, R6 ;  /* 0x0000000600197308 */ /* 0x000a620000002400 */
[C---:B------:R-:W-:Y:S01]  /*3e90*/  ISETP.GT.AND P2, PT, R4.reuse, 0x10, P2 ;  /* 0x000000100400780c */ /* 0x040fe20001744270 */
[----:B------:R-:W-:Y:S01]  /*3ea0*/  UISETP.NE.AND UP6, UPT, UR12, URZ, UPT ;  /* 0x0000003f0c00728c */ /* 0x000fe2000bfc5270 */
[----:B------:R-:W-:-:S02]  /*3eb0*/  ISETP.GT.AND P1, PT, R4, 0x11, P1 ;  /* 0x000000110400780c */ /* 0x000fc40000f24270 */
[C---:B------:R-:W-:Y:S02]  /*3ec0*/  ISETP.LT.OR P0, PT, R5.reuse, 0x19, P0 ;  /* 0x000000190500780c */ /* 0x040fe40000701670 */
[C---:B------:R-:W-:Y:S01]  /*3ed0*/  ISETP.LT.OR P2, PT, R5.reuse, 0x11, P2 ;  /* 0x000000110500780c */ /* 0x040fe20001741670 */
[----:B------:R-:W1:Y:S01]  /*3ee0*/  MUFU.TANH R23, R7 ;  /* 0x0000000700177308 */ /* 0x000e620000002400 */
[----:B------:R-:W-:Y:S02]  /*3ef0*/  ISETP.LT.OR P1, PT, R5, 0x12, P1 ;  /* 0x000000120500780c */ /* 0x000fe40000f21670 */
[----:B------:R-:W-:Y:S02]  /*3f00*/  FSEL R62, R11, -INF , !P0 ;  /* 0xff8000000b3e7808 */ /* 0x000fe40004000000 */
[----:B------:R-:W-:Y:S02]  /*3f10*/  FSEL R61, R18, -INF , !P2 ;  /* 0xff800000123d7808 */ /* 0x000fe40005000000 */
[----:B------:R-:W-:Y:S01]  /*3f20*/  FSEL R63, R30, -INF , !P1 ;  /* 0xff8000001e3f7808 */ /* 0x000fe20004800000 */
[----:B-----5:R-:W-:Y:S01]  /*3f30*/  FMUL.FTZ R6, R76, c[0x0][0x320] ;  /* 0x0000c8004c067a20 */ /* 0x020fe20000410000 */
[----:B------:R-:W-:Y:S01]  /*3f40*/  PLOP3.LUT P0, PT, PT, PT, UP2, 0x40, 0x0 ;  /* 0x000000000000781c */ /* 0x000fe20003f0e828 */
[----:B------:R-:W1:Y:S01]  /*3f50*/  MUFU.TANH R18, R8 ;  /* 0x0000000800127308 */ /* 0x000e620000002400 */
[----:B------:R-:W-:-:S02]  /*3f60*/  PLOP3.LUT P2, PT, PT, PT, UP4, 0x40, 0x0 ;  /* 0x000000000000781c */ /* 0x000fc40003f4e848 */
[----:B------:R-:W-:Y:S02]  /*3f70*/  PLOP3.LUT P1, PT, PT, PT, UP3, 0x40, 0x0 ;  /* 0x000000000000781c */ /* 0x000fe40003f2e838 */
[C---:B------:R-:W-:Y:S02]  /*3f80*/  ISETP.GT.AND P0, PT, R4.reuse, 0x21, P0 ;  /* 0x000000210400780c */ /* 0x040fe40000704270 */
[C---:B------:R-:W-:Y:S01]  /*3f90*/  ISETP.GT.AND P2, PT, R4.reuse, 0x19, P2 ;  /* 0x000000190400780c */ /* 0x040fe20001744270 */
[----:B------:R5:W1:Y:S01]  /*3fa0*/  MUFU.TANH R24, R6 ;  /* 0x0000000600187308 */ /* 0x000a620000002400 */
[----:B------:R-:W-:Y:S02]  /*3fb0*/  ISETP.GT.AND P1, PT, R4, 0x20, P1 ;  /* 0x000000200400780c */ /* 0x000fe40000f24270 */
[C---:B------:R-:W-:Y:S02]  /*3fc0*/  ISETP.LT.OR P0, PT, R5.reuse, 0x22, P0 ;  /* 0x000000220500780c */ /* 0x040fe40000701670 */
[----:B------:R-:W-:-:S02]  /*3fd0*/  ISETP.LT.OR P2, PT, R5, 0x1a, P2 ;  /* 0x0000001a0500780c */ /* 0x000fc40001741670 */
[----:B------:R-:W-:Y:S02]  /*3fe0*/  ISETP.LT.OR P1, PT, R5, 0x21, P1 ;  /* 0x000000210500780c */ /* 0x000fe40000f21670 */
[----:B------:R-:W-:Y:S02]  /*3ff0*/  FSEL R189, R34, -INF , !P0 ;  /* 0xff80000022bd7808 */ /* 0x000fe40004000000 */
[----:B------:R-:W-:Y:S02]  /*4000*/  FSEL R68, R22, -INF , !P2 ;  /* 0xff80000016447808 */ /* 0x000fe40005000000 */
[----:B------:R-:W-:Y:S02]  /*4010*/  FSEL R190, R31, -INF , !P1 ;  /* 0xff8000001fbe7808 */ /* 0x000fe40004800000 */
[----:B------:R-:W-:Y:S01]  /*4020*/  PLOP3.LUT P0, PT, PT, PT, UP6, 0x40, 0x0 ;  /* 0x000000000000781c */ /* 0x000fe20003f0e868 */
[----:B-----5:R-:W-:Y:S01]  /*4030*/  FMUL.FTZ R6, R77, c[0x0][0x320] ;  /* 0x0000c8004d067a20 */ /* 0x020fe20000410000 */
[----:B------:R-:W-:Y:S01]  /*4040*/  PLOP3.LUT P2, PT, PT, PT, UP1, 0x40, 0x0 ;  /* 0x000000000000781c */ /* 0x000fe20003f4e818 */
[----:B------:R-:W-:Y:S01]  /*4050*/  UISETP.NE.AND UP6, UPT, UR31, URZ, UPT ;  /* 0x0000003f1f00728c */ /* 0x000fe2000bfc5270 */
[----:B------:R-:W-:Y:S01]  /*4060*/  PLOP3.LUT P1, PT, PT, PT, UP0, 0x40, 0x0 ;  /* 0x000000000000781c */ /* 0x000fe20003f2e808 */
[----:B------:R5:W1:Y:S01]  /*4070*/  MUFU.TANH R28, R6 ;  /* 0x00000006001c7308 */ /* 0x000a620000002400 */
[----:B------:R-:W-:-:S02]  /*4080*/  ISETP.GT.AND P2, PT, R4, 0x28, P2 ;  /* 0x000000280400780c */ /* 0x000fc40001744270 */
[----:B------:R-:W-:Y:S01]  /*4090*/  ISETP.GT.AND P1, PT, R4, 0x29, P1 ;  /* 0x000000290400780c */ /* 0x000fe20000f24270 */
[----:B------:R-:W-:Y:S01]  /*40a0*/  FMUL.FTZ R4, R85, c[0x0][0x320] ;  /* 0x0000c80055047a20 */ /* 0x000fe20000410000 */
[C---:B------:R-:W-:Y:S02]  /*40b0*/  ISETP.LT.OR P2, PT, R5.reuse, 0x29, P2 ;  /* 0x000000290500780c */ /* 0x040fe40001741670 */
[----:B------:R-:W-:Y:S01]  /*40c0*/  ISETP.LT.OR P1, PT, R5, 0x2a, P1 ;  /* 0x0000002a0500780c */ /* 0x000fe20000f21670 */
[----:B------:R-:W1:Y:S01]  /*40d0*/  MUFU.TANH R17, R4 ;  /* 0x0000000400117308 */ /* 0x000e620000002400 */
[----:B------:R-:W-:Y:S02]  /*40e0*/  FSEL R188, R33, -INF , !P2 ;  /* 0xff80000021bc7808 */ /* 0x000fe40005000000 */
[----:B------:R-:W-:Y:S01]  /*40f0*/  FSEL R139, R32, -INF , !P1 ;  /* 0xff800000208b7808 */ /* 0x000fe20004800000 */
[----:B-----5:R-:W-:-:S04]  /*4100*/  FMUL.FTZ R6, R88, c[0x0][0x320] ;  /* 0x0000c80058067a20 */ /* 0x020fc80000410000 */
        /* <DEDUP_REMOVED lines=18> */
.L_x_961:
[----:B------:R-:W-:-:S04]  /*4230*/  MOV R7, c[0x0][0x32c] ;  /* 0x0000cb0000077a02 */ /* 0x000fc80000000f00 */
[----:B------:R-:W-:-:S13]  /*4240*/  ISETP.NE.AND P0, PT, R7, 0x1, PT ;  /* 0x000000010700780c */ /* 0x000fda0003f05270 */
[----:B------:R-:W-:-:S05]  /*4250*/  @P0 IMAD.HI.U32 R7, R6, c[0x0][0x330], RZ ;  /* 0x0000cc0006070a27 */ /* 0x000fca00078e00ff */
[----:B------:R-:W-:Y:S02]  /*4260*/  @P0 SHF.R.U32.HI R6, RZ, c[0x0][0x334], R7 ;  /* 0x0000cd00ff060a19 */ /* 0x000fe40000011607 */
.L_x_962:
[----:B------:R-:W-:Y:S05]  /*4270*/  BSYNC B0 ;  /* 0x0000000000007941 */ /* 0x000fea0003800000 */
.L_x_960:
[----:B------:R-:W-:-:S05]  /*4280*/  IMAD R6, R6, c[0x0][0x32c], R16 ;  /* 0x0000cb0006067a24 */ /* 0x000fca00078e0210 */
[----:B------:R-:W-:Y:S02]  /*4290*/  IADD3 R7, R6, c[0x0][0x32c], RZ ;  /* 0x0000cb0006077a10 */ /* 0x000fe40007ffe0ff */
[----:B------:R-:W-:Y:S02]  /*42a0*/  IMNMX R4, R4, R6, !PT ;  /* 0x0000000604047217 */ /* 0x000fe40007800200 */
[----:B------:R-:W-:Y:S02]  /*42b0*/  IMNMX R5, R5, R7, PT ;  /* 0x0000000705057217 */ /* 0x000fe40003800200 */
.L_x_959:
        /* <DEDUP_REMOVED lines=14> */
[----:B------:R-:W-:Y:S01]  /*43a0*/  FMUL.FTZ R10, R90, c[0x0][0x320] ;  /* 0x0000c8005a0a7a20 */ /* 0x000fe20000410000 */
[----:B------:R-:W-:Y:S01]  /*43b0*/  UISETP.NE.AND UP2, UPT, UR28, URZ, UPT ;  /* 0x0000003f1c00728c */ /* 0x000fe2000bf45270 */
[----:B------:R-:W-:Y:S01]  /*43c0*/  ISETP.LT.OR P0, PT, R5, 0x1, P0 ;  /* 0x000000010500780c */ /* 0x000fe20000701670 */
[----:B------:R-:W-:Y:S01]  /*43d0*/  UISETP.NE.AND UP0, UPT, UR4, URZ, UPT ;  /* 0x0000003f0400728c */ /* 0x000fe2000bf05270 */
[----:B------:R-:W3:Y:S01]  /*43e0*/  MUFU.TANH R22, R11 ;  /* 0x0000000b00167308 */ /* 0x000ee20000002400 */
[----:B------:R-:W-:Y:S01]  /*43f0*/  PLOP3.LUT P2, PT, PT, PT, UP3, 0x40, 0x0 ;  /* 0x000000000000781c */ /* 0x000fe20003f4e838 */
[----:B------:R-:W-:Y:S01]  /*4400*/  UISETP.NE.AND UP3, UPT, UR34, URZ, UPT ;  /* 0x0000003f2200728c */ /* 0x000fe2000bf65270 */
[----:B------:R-:W-:Y:S01]  /*4410*/  FSEL R55, R27, -INF , !P0 ;  /* 0xff8000001b377808 */ /* 0x000fe20004000000 */
[----:B-1----:R-:W-:Y:S01]  /*4420*/  FMUL.FTZ R6, R86, c[0x0][0x320] ;  /* 0x0000c80056067a20 */ /* 0x002fe20000410000 */
[----:B------:R-:W-:Y:S01]  /*4430*/  PLOP3.LUT P0, PT, PT, PT, UP1, 0x40, 0x0 ;  /* 0x000000000000781c */ /* 0x000fe20003f0e818 */
[----:B------:R-:W-:Y:S01]  /*4440*/  UISETP.NE.AND UP1, UPT, UR32, URZ, UPT ;  /* 0x0000003f2000728c */ /* 0x000fe2000bf25270 */
[----:B------:R-:W-:Y:S01]  /*4450*/  PLOP3.LUT P1, PT, PT, PT, UP2, 0x40, 0x0 ;  /* 0x000000000000781c */ /* 0x000fe20003f2e828 */
[----:B------:R1:W4:Y:S01]  /*4460*/  MUFU.TANH R52, R6 ;  /* 0x0000000600347308 */ /* 0x0003220000002400 */
[C---:B------:R-:W-:Y:S01]  /*4470*/  ISETP.GT.AND P0, PT, R4.reuse, 0x9, P0 ;  /* 0x000000090400780c */ /* 0x040fe20000704270 */
[----:B------:R-:W-:Y:S01]  /*4480*/  UISETP.NE.AND UP2, UPT, UR33, URZ, UPT ;  /* 0x0000003f2100728c */ /* 0x000fe2000bf45270 */
[C---:B------:R-:W-:Y:S01]  /*4490*/  ISETP.GT.AND P2, PT, R4.reuse, 0x1, P2 ;  /* 0x000000010400780c */ /* 0x040fe20001744270 */
[----:B------:R-:W-:Y:S01]  /*44a0*/  FMUL.FTZ R8, R79, c[0x0][0x320] ;  /* 0x0000c8004f087a20 */ /* 0x000fe20000410000 */
[----:B------:R-:W-:-:S02]  /*44b0*/  ISETP.GT.AND P1, PT, R4, 0x8, P1 ;  /* 0x000000080400780c */ /* 0x000fc40000f24270 */
[C---:B------:R-:W-:Y:S01]  /*44c0*/  ISETP.LT.OR P0, PT, R5.reuse, 0xa, P0 ;  /* 0x0000000a0500780c */ /* 0x040fe20000701670 */
[----:B------:R5:W2:Y:S01]  /*44d0*/  MUFU.TANH R11, R7 ;  /* 0x00000007000b7308 */ /* 0x000aa20000002400 */
[C---:B------:R-:W-:Y:S02]  /*44e0*/  ISETP.LT.OR P2, PT, R5.reuse, 0x2, P2 ;  /* 0x000000020500780c */ /* 0x040fe40001741670 */
[----:B------:R-:W-:Y:S02]  /*44f0*/  ISETP.LT.OR P1, PT, R5, 0x9, P1 ;  /* 0x000000090500780c */ /* 0x000fe40000f21670 */
[----:B------:R-:W-:Y:S02]  /*4500*/  FSEL R56, R19, -INF , !P0 ;  /* 0xff80000013387808 */ /* 0x000fe40004000000 */
[----:B------:R-:W-:Y:S01]  /*4510*/  FSEL R54, R25, -INF , !P2 ;  /* 0xff80000019367808 */ /* 0x000fe20005000000 */
[----:B-1----:R-:W-:Y:S01]  /*4520*/  FMUL.FTZ R6, R83, c[0x0][0x320] ;  /* 0x0000c80053067a20 */ /* 0x002fe20000410000 */
[----:B------:R-:W-:Y:S01]  /*4530*/  FSEL R57, R20, -INF , !P1 ;  /* 0xff80000014397808 */ /* 0x000fe20004800000 */
[----:B------:R-:W1:Y:S01]  /*4540*/  MUFU.TANH R31, R9 ;  /* 0x00000009001f7308 */ /* 0x000e620000002400 */
[----:B------:R-:W-:-:S02]  /*4550*/  PLOP3.LUT P0, PT, PT, PT, UP5, 0x40, 0x0 ;  /* 0x000000000000781c */ /* 0x000fc40003f0e858 */
        /* <DEDUP_REMOVED lines=8> */
[----:B------:R-:W-:Y:S01]  /*45e0*/  ISETP.GT.AND P1, PT, R4, 0x11, P1 ;  /* 0x000000110400780c */ /* 0x000fe20000f24270 */
[----:B-----5:R-:W-:Y:S01]  /*45f0*/  FMUL.FTZ R7, R95, c[0x0][0x320] ;  /* 0x0000c8005f077a20 */ /* 0x020fe20000410000 */
[----:B------:R-:W-:-:S02]  /*4600*/  ISETP.LT.OR P0, PT, R5, 0x19, P0 ;  /* 0x000000190500780c */ /* 0x000fc40000701670 */
[C---:B------:R-:W-:Y:S01]  /*4610*/  ISETP.LT.OR P2, PT, R5.reuse, 0x11, P2 ;  /* 0x000000110500780c */ /* 0x040fe20001741670 */
[----:B------:R-:W2:Y:S01]  /*4620*/  MUFU.TANH R10, R10 ;  /* 0x0000000a000a7308 */ /* 0x000ea20000002400 */
[----:B------:R-:W-:Y:S02]  /*4630*/  ISETP.LT.OR P1, PT, R5, 0x12, P1 ;  /* 0x000000120500780c */ /* 0x000fe40000f21670 */
[----:B------:R-:W-:Y:S02]  /*4640*/  FSEL R59, R18, -INF , !P0 ;  /* 0xff800000123b7808 */ /* 0x000fe40004000000 */
[----:B------:R-:W-:Y:S02]  /*4650*/  FSEL R58, R21, -INF , !P2 ;  /* 0xff800000153a7808 */ /* 0x000fe40005000000 */
[----:B------:R-:W-:Y:S01]  /*4660*/  FSEL R60, R17, -INF , !P1 ;  /* 0xff800000113c7808 */ /* 0x000fe20004800000 */
[----:B-1----:R-:W-:Y:S01]  /*4670*/  FMUL.FTZ R6, R91, c[0x0][0x320] ;  /* 0x0000c8005b067a20 */ /* 0x002fe20000410000 */
        /* <DEDUP_REMOVED lines=10> */
[----:B------:R-:W-:Y:S01]  /*4720*/  ISETP.LT.OR P1, PT, R5, 0x21, P1 ;  /* 0x000000210500780c */ /* 0x000fe20000f21670 */
[----:B------:R-:W1:Y:S01]  /*4730*/  MUFU.TANH R20, R8 ;  /* 0x0000000800147308 */ /* 0x000e620000002400 */
        /* <DEDUP_REMOVED lines=14> */
[----:B------:R1:W1:Y:S01]  /*4820*/  MUFU.TANH R8, R4 ;  /* 0x0000000400087308 */ /* 0x0002620000002400 */
[----:B------:R-:W-:Y:S02]  /*4830*/  FSEL R133, R26, -INF , !P2 ;  /* 0xff8000001a857808 */ /* 0x000fe40005000000 */
[----:B------:R-:W-:Y:S01]  /*4840*/  FSEL R138, R23, -INF , !P1 ;  /* 0xff800000178a7808 */ /* 0x000fe20004800000 */
[----:B-----5:R-:W5:Y:S02]  /*4850*/  SHFL.IDX PT, R6, R12, 0x3, 0x1c1f ;  /* 0x007c1f000c067f89 */ /* 0x020f6400000e0000 */
[----:B-----5:R-:W-:-:S02]  /*4860*/  IMAD.IADD R5, R13, 0x1, R6 ;  /* 0x000000010d057824 */ /* 0x020fc400078e0206 */
[----:B-1----:R-:W-:-:S03]  /*4870*/  IMAD.IADD R4, R15, 0x1, R6 ;  /* 0x000000010f047824 */ /* 0x002fc600078e0206 */
[----:B------:R-:W-:Y:S01]  /*4880*/  IMNMX R5, R5, R14, PT ;  /* 0x0000000e05057217 */ /* 0x000fe20003800200 */
        /* <DEDUP_REMOVED lines=13> */
.L_x_965:
[----:B------:R-:W-:-:S04]  /*4960*/  MOV R7, c[0x0][0x32c] ;  /* 0x0000cb0000077a02 */ /* 0x000fc80000000f00 */
[----:B------:R-:W-:-:S13]  /*4970*/  ISETP.NE.AND P0, PT, R7, 0x1, PT ;  /* 0x000000010700780c */ /* 0x000fda0003f05270 */
[----:B------:R-:W-:-:S05]  /*4980*/  @P0 IMAD.HI.U32 R7, R6, c[0x0][0x330], RZ ;  /* 0x0000cc0006070a27 */ /* 0x000fca00078e00ff */
[----:B------:R-:W-:Y:S02]  /*4990*/  @P0 SHF.R.U32.HI R6, RZ, c[0x0][0x334], R7 ;  /* 0x0000cd00ff060a19 */ /* 0x000fe40000011607 */
.L_x_966:
[----:B------:R-:W-:Y:S05]  /*49a0*/  BSYNC B0 ;  /* 0x0000000000007941 */ /* 0x000fea0003800000 */
.L_x_964:
[----:B------:R-:W-:-:S05]  /*49b0*/  IMAD R6, R6, c[0x0][0x32c], R16 ;  /* 0x0000cb0006067a24 */ /* 0x000fca00078e0210 */
[----:B------:R-:W-:Y:S02]  /*49c0*/  IADD3 R7, R6, c[0x0][0x32c], RZ ;  /* 0x0000cb0006077a10 */ /* 0x000fe40007ffe0ff */
[----:B------:R-:W-:Y:S02]  /*49d0*/  IMNMX R4, R4, R6, !PT ;  /* 0x0000000604047217 */ /* 0x000fe40007800200 */
[----:B------:R-:W-:Y:S02]  /*49e0*/  IMNMX R5, R5, R7, PT ;  /* 0x0000000705057217 */ /* 0x000fe40003800200 */
.L_x_963:
[----:B--234-:R-:W-:Y:S01]  /*49f0*/  FMNMX.FTZ R7, R37, R39, !PT ;  /* 0x0000002725077209 */ /* 0x01cfe20007810000 */
[----:B------:R-:W-:Y:S01]  /*4a00*/  UP2UR UR31, UPR, URZ, 0x4 ;  /* 0x000000043f1f7883 */ /* 0x000fe20008000000 */
[----:B------:R-:W-:Y:S01]  /*4a10*/  FMNMX.FTZ R6, R35, R36, !PT ;  /* 0x0000002423067209 */ /* 0x000fe20007810000 */
[----:B------:R-:W-:Y:S01]  /*4a20*/  UISETP.NE.AND UP2, UPT, UR29, URZ, UPT ;  /* 0x0000003f1d00728c */ /* 0x000fe2000bf45270 */
[----:B------:R-:W-:Y:S01]  /*4a30*/  FMNMX.FTZ R7, R41, R7, !PT ;  /* 0x0000000729077209 */ /* 0x000fe20007810000 */
        /* <DEDUP_REMOVED lines=8> */
[----:B------:R-:W-:Y:S01]  /*4ac0*/  IMAD.SHL.U32 R225, R0, 0x2, RZ ;  /* 0x0000000200e17824 */ /* 0x000fe200078e00ff */
[----:B------:R-:W-:Y:S01]  /*4ad0*/  FMNMX.FTZ R6, R61, R6, !PT ;  /* 0x000000063d067209 */ /* 0x000fe20007810000 */
[----:B------:R-:W-:Y:S01]  /*4ae0*/  STL [R1+0x64], R236 ;  /* 0x000064ec01007387 */ /* 0x000fe20000100800 */
[----:B------:R-:W-:Y:S01]  /*4af0*/  FMNMX.FTZ R137, R70, R137, !PT ;  /* 0x0000008946897209 */ /* 0x000fe20007810000 */
[----:B------:R-:W-:Y:S01]  /*4b00*/  IMAD R226, R3, 0x2, R225 ;  /* 0x0000000203e27824 */ /* 0x000fe200078e02e1 */
[----:B------:R-:W-:Y:S01]  /*4b10*/  FMNMX.FTZ R6, R63, R6, !PT ;  /* 0x000000063f067209 */ /* 0x000fe20007810000 */
[----:B------:R-:W-:Y:S01]  /*4b20*/  LDSM.16.MT88.4 R16, [R225+0x3880] ;  /* 0x00388000e110783b */ /* 0x000fe20000004200 */
[----:B------:R-:W-:Y:S01]  /*4b30*/  FMNMX.FTZ R137, R69, R137, !PT ;  /* 0x0000008945897209 */ /* 0x000fe20007810000 */
[----:B------:R-:W-:Y:S01]  /*4b40*/  IMAD R227, R2, 0x2, R226 ;  /* 0x0000000202e37824 */ /* 0x000fe200078e02e2 */
[----:B------:R-:W-:Y:S01]  /*4b50*/  FMNMX.FTZ R6, R62, R6, !PT ;  /* 0x000000063e067209 */ /* 0x000fe20007810000 */
[----:B------:R-:W-:Y:S01]  /*4b60*/  STL [R1+0x60], R235 ;  /* 0x000060eb01007387 */ /* 0x000fe20000100800 */
[----:B------:R-:W-:-:S02]  /*4b70*/  FMNMX.FTZ R137, R71, R137, !PT ;  /* 0x0000008947897209 */ /* 0x000fc40007810000 */
[----:B------:R-:W-:Y:S01]  /*4b80*/  FMNMX.FTZ R6, R68, R6, !PT ;  /* 0x0000000644067209 */ /* 0x000fe20007810000 */
[----:B------:R-:W-:Y:S01]  /*4b90*/  LDSM.16.MT88.4 R44, [R227+0x3880] ;  /* 0x00388000e32c783b */ /* 0x000fe20000004200 */
[----:B------:R-:W-:Y:S02]  /*4ba0*/  FMNMX.FTZ R137, R245, R137, !PT ;  /* 0x00000089f5897209 */ /* 0x000fe40007810000 */
[----:B------:R-:W-:Y:S01]  /*4bb0*/  FMNMX.FTZ R6, R190, R6, !PT ;  /* 0x00000006be067209 */ /* 0x000fe20007810000 */
[----:B------:R-:W-:Y:S01]  /*4bc0*/  STL [R1+0x5c], R234 ;  /* 0x00005cea01007387 */ /* 0x000fe20000100800 */
[----:B------:R-:W-:Y:S02]  /*4bd0*/  FMNMX.FTZ R137, R244, R137, !PT ;  /* 0x00000089f4897209 */ /* 0x000fe40007810000 */
[----:B------:R-:W-:Y:S01]  /*4be0*/  FMNMX.FTZ R6, R189, R6, !PT ;  /* 0x00000006bd067209 */ /* 0x000fe20007810000 */
[----:B------:R-:W-:Y:S01]  /*4bf0*/  STL [R1+0x58], R233 ;  /* 0x000058e901007387 */ /* 0x000fe20000100800 */
[----:B------:R-:W-:-:S02]  /*4c00*/  FMNMX.FTZ R137, R207, R137, !PT ;  /* 0x00000089cf897209 */ /* 0x000fc40007810000 */
[----:B------:R-:W-:Y:S01]  /*4c10*/  FMNMX.FTZ R6, R188, R6, !PT ;  /* 0x00000006bc067209 */ /* 0x000fe20007810000 */
[----:B------:R-:W-:Y:S01]  /*4c20*/  STL [R1+0x54], R232 ;  /* 0x000054e801007387 */ /* 0x000fe20000100800 */
[----:B------:R-:W-:Y:S02]  /*4c30*/  FMNMX.FTZ R137, R191, R137, !PT ;  /* 0x00000089bf897209 */ /* 0x000fe40007810000 */
[----:B------:R-:W-:Y:S01]  /*4c40*/  FMNMX.FTZ R136, R139, R6, !PT ;  /* 0x000000068b887209 */ /* 0x000fe20007810000 */
[----:B------:R-:W-:Y:S01]  /*4c50*/  STL [R1+0x50], R231 ;  /* 0x000050e701007387 */ /* 0x000fe20000100800 */
[----:B------:R-:W-:Y:S01]  /*4c60*/  PLOP3.LUT P1, PT, PT, PT, UP2, 0x40, 0x0 ;  /* 0x000000000000781c */ /* 0x000fe20003f2e828 */
[----:B------:R-:W-:Y:S01]  /*4c70*/  UISETP.NE.AND UP2, UPT, UR28, URZ, UPT ;  /* 0x0000003f1c00728c */ /* 0x000fe2000bf45270 */
[----:B------:R-:W-:Y:S01]  /*4c80*/  PLOP3.LUT P2, PT, PT, PT, UP1, 0x40, 0x0 ;  /* 0x000000000000781c */ /* 0x000fe20003f4e818 */
[----:B------:R-:W1:Y:S01]  /*4c90*/  SHFL.BFLY PT, R6, R137, 0x2, 0x1f ;  /* 0x0c401f0089067f89 */ /* 0x000e6200000e0000 */
[C---:B------:R-:W-:Y:S01]  /*4ca0*/  ISETP.GT.AND P1, PT, R4.reuse, 0x1, P1 ;  /* 0x000000010400780c */ /* 0x040fe20000f24270 */
[----:B------:R-:W-:Y:S01]  /*4cb0*/  UISETP.NE.AND UP1, UPT, UR5, URZ, UPT ;  /* 0x0000003f0500728c */ /* 0x000fe2000bf25270 */
[----:B------:R-:W-:Y:S01]  /*4cc0*/  ISETP.GT.AND P2, PT, R4, RZ, P2 ;  /* 0x000000ff0400720c */ /* 0x000fe20001744270 */
[----:B------:R-:W2:Y:S01]  /*4cd0*/  SHFL.BFLY PT, R7, R136, 0x2, 0x1f ;  /* 0x0c401f0088077f89 */ /* 0x000ea200000e0000 */
[C---:B------:R-:W-:Y:S01]  /*4ce0*/  ISETP.LT.OR P1, PT, R5.reuse, 0x2, P1 ;  /* 0x000000020500780c */ /* 0x040fe20000f21670 */
[----:B------:R-:W-:Y:S01]  /*4cf0*/  ULDC.64 UR4, c[0x0][0x2c8] ;  /* 0x0000b20000047ab9 */ /* 0x000fe20000000a00 */
[----:B------:R-:W-:Y:S01]  /*4d00*/  ISETP.LT.OR P2, PT, R5, 0x1, P2 ;  /* 0x000000010500780c */ /* 0x000fe20001741670 */
[----:B------:R-:W-:Y:S01]  /*4d10*/  STL [R1+0x4c], R230 ;  /* 0x00004ce601007387 */ /* 0x000fe20000100800 */
[----:B------:R-:W-:-:S02]  /*4d20*/  FSEL R15, R9, -INF , !P1 ;  /* 0xff800000090f7808 */ /* 0x000fc40004800000 */
[----:B------:R-:W-:Y:S01]  /*4d30*/  FSEL R14, R8, -INF , !P2 ;  /* 0xff800000080e7808 */ /* 0x000fe20005000000 */
[----:B------:R-:W-:Y:S01]  /*4d40*/  STL [R1+0x48], R229 ;  /* 0x000048e501007387 */ /* 0x000fe20000100800 */
[----:B------:R-:W-:Y:S01]  /*4d50*/  PLOP3.LUT P2, PT, PT, PT, UP1, 0x40, 0x0 ;  /* 0x000000000000781c */ /* 0x000fe20003f4e818 */
[----:B------:R-:W-:Y:S01]  /*4d60*/  UISETP.NE.AND UP1, UPT, UR29, URZ, UPT ;  /* 0x0000003f1d00728c */ /* 0x000fe2000bf25270 */
[----:B------:R-:W-:Y:S01]  /*4d70*/  PLOP3.LUT P1, PT, PT, PT, UP0, 0x40, 0x0 ;  /* 0x000000000000781c */ /* 0x000fe20003f2e808 */
[----:B------:R-:W-:Y:S01]  /*4d80*/  UISETP.NE.AND UP0, UPT, UR30, URZ, UPT ;  /* 0x0000003f1e00728c */ /* 0x000fe2000bf05270 */
[C---:B------:R-:W-:Y:S01]  /*4d90*/  ISETP.GT.AND P2, PT, R4.reuse, 0x9, P2 ;  /* 0x000000090400780c */ /* 0x040fe20001744270 */
[----:B------:R-:W-:Y:S01]  /*4da0*/  STL [R1+0x44], R224 ;  /* 0x000044e001007387 */ /* 0x000fe20000100800 */
[----:B------:R-:W-:Y:S02]  /*4db0*/  ISETP.GT.AND P1, PT, R4, 0x10, P1 ;  /* 0x000000100400780c */ /* 0x000fe40000f24270 */
[----:B------:R-:W-:-:S02]  /*4dc0*/  ISETP.LT.OR P2, PT, R5, 0xa, P2 ;  /* 0x0000000a0500780c */ /* 0x000fc40001741670 */
[----:B------:R-:W-:Y:S02]  /*4dd0*/  ISETP.LT.OR P1, PT, R5, 0x11, P1 ;  /* 0x000000110500780c */ /* 0x000fe40000f21670 */
[----:B-1----:R-:W-:Y:S02]  /*4de0*/  FMNMX.FTZ R137, R137, R6, !PT ;  /* 0x0000000689897209 */ /* 0x002fe40007810000 */
[----:B------:R-:W-:Y:S02]  /*4df0*/  FMNMX.FTZ R8, R14, R15, !PT ;  /* 0x0000000f0e087209 */ /* 0x000fe40007810000 */
[----:B--2---:R-:W-:Y:S01]  /*4e00*/  FMNMX.FTZ R136, R136, R7, !PT ;  /* 0x0000000788887209 */ /* 0x004fe20007810000 */
[----:B------:R-:W1:Y:S01]  /*4e10*/  SHFL.BFLY PT, R6, R137, 0x1, 0x1f ;  /* 0x0c201f0089067f89 */ /* 0x000e6200000e0000 */
[----:B------:R-:W-:Y:S02]  /*4e20*/  FSEL R49, R49, -INF , !P2 ;  /* 0xff80000031317808 */ /* 0x000fe40005000000 */
[----:B------:R-:W-:Y:S01]  /*4e30*/  FSEL R52, R52, -INF , !P1 ;  /* 0xff80000034347808 */ /* 0x000fe20004800000 */
[----:B------:R-:W2:Y:S01]  /*4e40*/  SHFL.BFLY PT, R7, R136, 0x1, 0x1f ;  /* 0x0c201f0088077f89 */ /* 0x000ea200000e0000 */
[----:B------:R-:W-:Y:S01]  /*4e50*/  PLOP3.LUT P2, PT, PT, PT, UP5, 0x40, 0x0 ;  /* 0x000000000000781c */ /* 0x000fe20003f4e858 */
[----:B------:R-:W-:Y:S01]  /*4e60*/  UISETP.NE.AND UP5, UPT, UR13, URZ, UPT ;  /* 0x0000003f0d00728c */ /* 0x000fe2000bfa5270 */
[----:B------:R-:W-:-:S02]  /*4e70*/  PLOP3.LUT P1, PT, PT, PT, UP4, 0x40, 0x0 ;  /* 0x000000000000781c */ /* 0x000fc40003f2e848 */
[C---:B------:R-:W-:Y:S02]  /*4e80*/  ISETP.GT.AND P2, PT, R4.reuse, 0x18, P2 ;  /* 0x000000180400780c */ /* 0x040fe40001744270 */
[----:B------:R-:W-:Y:S02]  /*4e90*/  ISETP.GT.AND P1, PT, R4, 0x19, P1 ;  /* 0x000000190400780c */ /* 0x000fe40000f24270 */
[C---:B------:R-:W-:Y:S02]  /*4ea0*/  ISETP.LT.OR P2, PT, R5.reuse, 0x19, P2 ;  /* 0x000000190500780c */ /* 0x040fe40001741670 */
[----:B------:R-:W-:Y:S02]  /*4eb0*/  ISETP.LT.OR P1, PT, R5, 0x1a, P1 ;  /* 0x0000001a0500780c */ /* 0x000fe40000f21670 */
[----:B------:R-:W-:Y:S02]  /*4ec0*/  FSEL R50, R50, -INF , !P2 ;  /* 0xff80000032327808 */ /* 0x000fe40005000000 */
[----:B------:R-:W-:-:S02]  /*4ed0*/  FSEL R53, R53, -INF , !P1 ;  /* 0xff80000035357808 */ /* 0x000fc40004800000 */
[----:B------:R-:W-:Y:S02]  /*4ee0*/  PLOP3.LUT P1, PT, PT, PT, UP1, 0x40, 0x0 ;  /* 0x000000000000781c */ /* 0x000fe40003f2e818 */
[----:B------:R-:W-:Y:S02]  /*4ef0*/  LEA R228, R2, R225, 0x1 ;  /* 0x000000e102e47211 */ /* 0x000fe400078e08ff */
[----:B-1----:R-:W-:Y:S02]  /*4f00*/  FMNMX.FTZ R137, R137, R6, !PT ;  /* 0x0000000689897209 */ /* 0x002fe40007810000 */
[----:B------:R-:W-:Y:S01]  /*4f10*/  FMNMX.FTZ R6, R55, R54, !PT ;  /* 0x0000003637067209 */ /* 0x000fe20007810000 */
[----:B------:R-:W-:Y:S01]  /*4f20*/  LDSM.16.MT88.4 R24, [R228+0x2080] ;  /* 0x00208000e418783b */ /* 0x000fe20000004200 */
[----:B--2---:R-:W-:Y:S01]  /*4f30*/  FMNMX.FTZ R136, R136, R7, !PT ;  /* 0x0000000788887209 */ /* 0x004fe20007810000 */
[C---:B------:R-:W-:Y:S01]  /*4f40*/  FMUL.FTZ R13, R137.reuse, c[0x0][0x2d0] ;  /* 0x0000b400890d7a20 */ /* 0x040fe20000410000 */
[----:B------:R-:W-:-:S02]  /*4f50*/  FSETP.NEU.FTZ.AND P0, PT, R137, -INF , PT ;  /* 0xff8000008900780b */ /* 0x000fc40003f1d000 */
[----:B------:R-:W-:Y:S01]  /*4f60*/  FMNMX.FTZ R6, R57, R6, !PT ;  /* 0x0000000639067209 */ /* 0x000fe20007810000 */
[C---:B------:R-:W-:Y:S01]  /*4f70*/  FMUL.FTZ R12, R136.reuse, c[0x0][0x2d0] ;  /* 0x0000b400880c7a20 */ /* 0x040fe20000410000 */
[----:B------:R-:W-:Y:S02]  /*4f80*/  FSEL R13, R13, RZ, P0 ;  /* 0x000000ff0d0d7208 */ /* 0x000fe40000000000 */
[----:B------:R-:W-:Y:S02]  /*4f90*/  FSETP.NEU.FTZ.AND P0, PT, R136, -INF , PT ;  /* 0xff8000008800780b */ /* 0x000fe40003f1d000 */
[----:B------:R-:W-:Y:S01]  /*4fa0*/  FMNMX.FTZ R6, R56, R6, !PT ;  /* 0x0000000638067209 */ /* 0x000fe20007810000 */
[----:B------:R-:W-:Y:S01]  /*4fb0*/  FFMA.FTZ R7, R37, c[0x0][0x2d0], -R13 ;  /* 0x0000b40025077a23 */ /* 0x000fe2000001080d */
[----:B------:R-:W-:Y:S02]  /*4fc0*/  FSEL R12, R12, RZ, P0 ;  /* 0x000000ff0c0c7208 */ /* 0x000fe40000000000 */
[----:B------:R-:W-:Y:S01]  /*4fd0*/  PLOP3.LUT P0, PT, PT, PT, UP2, 0x40, 0x0 ;  /* 0x000000000000781c */ /* 0x000fe20003f0e828 */
[----:B------:R-:W-:Y:S01]  /*4fe0*/  UISETP.NE.AND UP2, UPT, UR31, URZ, UPT ;  /* 0x0000003f1f00728c */ /* 0x000fe2000bf45270 */
[----:B------:R-:W-:Y:S01]  /*4ff0*/  FMNMX.FTZ R6, R58, R6, !PT ;  /* 0x000000063a067209 */ /* 0x000fe20007810000 */
[----:B------:R1:W-:Y:S01]  /*5000*/  MUFU.EX2 R222, R7 ;  /* 0x0000000700de7308 */ /* 0x0003e20000000800 */
[----:B------:R-:W-:Y:S01]  /*5010*/  ISETP.GT.AND P0, PT, R4, 0x8, P0 ;  /* 0x000000080400780c */ /* 0x000fe20000704270 */
[----:B------:R-:W-:Y:S01]  /*5020*/  FFMA.FTZ R2, R40, c[0x0][0x2d0], -R12 ;  /* 0x0000b40028027a23 */ /* 0x000fe2000001080c */
[----:B------:R-:W-:-:S02]  /*5030*/  FMNMX.FTZ R6, R60, R6, !PT ;  /* 0x000000063c067209 */ /* 0x000fc40007810000 */
[----:B------:R-:W-:Y:S02]  /*5040*/  ISETP.LT.OR P0, PT, R5, 0x9, P0 ;  /* 0x000000090500780c */ /* 0x000fe40000701670 */
[----:B------:R-:W-:Y:S01]  /*5050*/  FMNMX.FTZ R6, R59, R6, !PT ;  /* 0x000000063b067209 */ /* 0x000fe20007810000 */
[----:B------:R-:W-:Y:S01]  /*5060*/  MUFU.EX2 R199, R2 ;  /* 0x0000000200c77308 */ /* 0x000fe20000000800 */
[----:B------:R-:W-:Y:S02]  /*5070*/  FSEL R48, R10, -INF , !P0 ;  /* 0xff8000000a307808 */ /* 0x000fe40004000000 */
[----:B------:R-:W-:Y:S01]  /*5080*/  PLOP3.LUT P0, PT, PT, PT, UP6, 0x40, 0x0 ;  /* 0x000000000000781c */ /* 0x000fe20003f0e868 */
[----:B------:R-:W-:Y:S01]  /*5090*/  UISETP.NE.AND UP6, UPT, UR12, URZ, UPT ;  /* 0x0000003f0c00728c */ /* 0x000fe2000bfc5270 */
[----:B------:R-:W-:Y:S02]  /*50a0*/  FMNMX.FTZ R6, R72, R6, !PT ;  /* 0x0000000648067209 */ /* 0x000fe40007810000 */
[----:B------:R-:W-:Y:S01]  /*50b0*/  ISETP.GT.AND P0, PT, R4, 0x11, P0 ;  /* 0x000000110400780c */ /* 0x000fe20000704270 */
[----:B-1----:R-:W-:Y:S01]  /*50c0*/  FFMA.FTZ R7, R39, c[0x0][0x2d0], -R13 ;  /* 0x0000b40027077a23 */ /* 0x002fe2000001080d */
[----:B------:R-:W-:-:S02]  /*50d0*/  FMNMX.FTZ R8, R48, R8, !PT ;  /* 0x0000000830087209 */ /* 0x000fc40007810000 */
[----:B------:R-:W-:Y:S01]  /*50e0*/  ISETP.LT.OR P0, PT, R5, 0x12, P0 ;  /* 0x000000120500780c */ /* 0x000fe20000701670 */
[----:B------:R1:W-:Y:S01]  /*50f0*/  MUFU.EX2 R208, R7 ;  /* 0x0000000700d07308 */ /* 0x0003e20000000800 */
[----:B------:R-:W-:Y:S02]  /*5100*/  FMNMX.FTZ R6, R134, R6, !PT ;  /* 0x0000000686067209 */ /* 0x000fe40007810000 */
[----:B------:R-:W-:Y:S02]  /*5110*/  FSEL R51, R11, -INF , !P0 ;  /* 0xff8000000b337808 */ /* 0x000fe40004000000 */
[----:B------:R-:W-:Y:S02]  /*5120*/  PLOP3.LUT P0, PT, PT, PT, UP3, 0x40, 0x0 ;  /* 0x000000000000781c */ /* 0x000fe40003f0e838 */
[----:B------:R-:W-:Y:S02]  /*5130*/  FMNMX.FTZ R8, R49, R8, !PT ;  /* 0x0000000831087209 */ /* 0x000fe40007810000 */
[----:B------:R-:W-:-:S02]  /*5140*/  ISETP.GT.AND P0, PT, R4, 0x20, P0 ;  /* 0x000000200400780c */ /* 0x000fc40000704270 */
[----:B------:R-:W-:Y:S02]  /*5150*/  FMNMX.FTZ R6, R132, R6, !PT ;  /* 0x0000000684067209 */ /* 0x000fe40007810000 */
[----:B------:R-:W-:Y:S02]  /*5160*/  ISETP.LT.OR P0, PT, R5, 0x21, P0 ;  /* 0x000000210500780c */ /* 0x000fe40000701670 */
[----:B------:R-:W-:Y:S01]  /*5170*/  FMNMX.FTZ R8, R52, R8, !PT ;  /* 0x0000000834087209 */ /* 0x000fe20007810000 */
[----:B-1----:R-:W-:Y:S01]  /*5180*/  FFMA.FTZ R7, R41, c[0x0][0x2d0], -R13 ;  /* 0x0000b40029077a23 */ /* 0x002fe2000001080d */
[----:B------:R-:W-:Y:S02]  /*5190*/  FMNMX.FTZ R6, R133, R6, !PT ;  /* 0x0000000685067209 */ /* 0x000fe40007810000 */
[----:B------:R-:W-:Y:S01]  /*51a0*/  FSEL R87, R22, -INF , !P0 ;  /* 0xff80000016577808 */ /* 0x000fe20004000000 */
[----:B------:R1:W-:Y:S01]  /*51b0*/  MUFU.EX2 R201, R7 ;  /* 0x0000000700c97308 */ /* 0x0003e20000000800 */
[----:B------:R-:W-:-:S02]  /*51c0*/  PLOP3.LUT P2, PT, PT, PT, UP2, 0x40, 0x0 ;  /* 0x000000000000781c */ /* 0x000fc40003f4e828 */
[----:B------:R-:W-:Y:S02]  /*51d0*/  PLOP3.LUT P0, PT, PT, PT, UP0, 0x40, 0x0 ;  /* 0x000000000000781c */ /* 0x000fe40003f0e808 */
[----:B------:R-:W-:Y:S02]  /*51e0*/  FMNMX.FTZ R8, R51, R8, !PT ;  /* 0x0000000833087209 */ /* 0x000fe40007810000 */
[----:B------:R-:W-:Y:S02]  /*51f0*/  FMNMX.FTZ R6, R138, R6, !PT ;  /* 0x000000068a067209 */ /* 0x000fe40007810000 */
[C---:B------:R-:W-:Y:S02]  /*5200*/  ISETP.GT.AND P2, PT, R4.reuse, 0x21, P2 ;  /* 0x000000210400780c */ /* 0x040fe40001744270 */
[C---:B------:R-:W-:Y:S02]  /*5210*/  ISETP.GT.AND P1, PT, R4.reuse, 0x28, P1 ;  /* 0x000000280400780c */ /* 0x040fe40000f24270 */
[----:B------:R-:W-:-:S02]  /*5220*/  ISETP.GT.AND P0, PT, R4, 0x29, P0 ;  /* 0x000000290400780c */ /* 0x000fc40000704270 */
[----:B------:R-:W-:Y:S01]  /*5230*/  FMNMX.FTZ R4, R50, R8, !PT ;  /* 0x0000000832047209 */ /* 0x000fe20007810000 */
[----:B-1----:R-:W-:Y:S01]  /*5240*/  FFMA.FTZ R7, R42, c[0x0][0x2d0], -R13 ;  /* 0x0000b4002a077a23 */ /* 0x002fe2000001080d */
[----:B------:R-:W1:Y:S01]  /*5250*/  SHFL.BFLY PT, R8, R6, 0x2, 0x1f ;  /* 0x0c401f0006087f89 */ /* 0x000e6200000e0000 */
[----:B------:R-:W-:Y:S02]  /*5260*/  ISETP.LT.OR P2, PT, R5, 0x22, P2 ;  /* 0x000000220500780c */ /* 0x000fe40001741670 */
[----:B------:R-:W-:Y:S01]  /*5270*/  FMNMX.FTZ R4, R53, R4, !PT ;  /* 0x0000000435047209 */ /* 0x000fe20007810000 */
[----:B------:R-:W-:Y:S01]  /*5280*/  LDSM.16.MT88.4 R40, [R228+0x3880] ;  /* 0x00388000e428783b */ /* 0x000fe20000004200 */
[----:B------:R-:W-:Y:S01]  /*5290*/  ISETP.LT.OR P1, PT, R5, 0x29, P1 ;  /* 0x000000290500780c */ /* 0x000fe20000f21670 */
[----:B------:R-:W2:Y:S01]  /*52a0*/  MUFU.EX2 R197, R7 ;  /* 0x0000000700c57308 */ /* 0x000ea20000000800 */
[----:B------:R-:W-:Y:S02]  /*52b0*/  FSEL R86, R20, -INF , !P2 ;  /* 0xff80000014567808 */ /* 0x000fe40005000000 */
[----:B------:R-:W-:Y:S01]  /*52c0*/  FMNMX.FTZ R4, R87, R4, !PT ;  /* 0x0000000457047209 */ /* 0x000fe20007810000 */
[----:B------:R-:W-:Y:S01]  /*52d0*/  LDSM.16.MT88.4 R20, [R227+0x2080] ;  /* 0x00208000e314783b */ /* 0x000fe20000004200 */
[----:B------:R-:W-:Y:S01]  /*52e0*/  ISETP.LT.OR P0, PT, R5, 0x2a, P0 ;  /* 0x0000002a0500780c */ /* 0x000fe20000701670 */
[----:B------:R-:W-:Y:S01]  /*52f0*/  FFMA.FTZ R5, R35, c[0x0][0x2d0], -R12 ;  /* 0x0000b40023057a23 */ /* 0x000fe2000001080c */
[----:B------:R-:W-:Y:S01]  /*5300*/  FSEL R85, R30, -INF , !P1 ;  /* 0xff8000001e557808 */ /* 0x000fe20004800000 */
[----:B------:R-:W-:Y:S01]  /*5310*/  LDSM.16.MT88.4 R32, [R225+0x2080] ;  /* 0x00208000e120783b */ /* 0x000fe20000004200 */
[----:B------:R-:W-:Y:S01]  /*5320*/  FMNMX.FTZ R4, R86, R4, !PT ;  /* 0x0000000456047209 */ /* 0x000fe20007810000 */
[----:B------:R3:W-:Y:S01]  /*5330*/  MUFU.EX2 R220, R5 ;  /* 0x0000000500dc7308 */ /* 0x0007e20000000800 */
[----:B------:R-:W-:-:S02]  /*5340*/  FSEL R84, R31, -INF , !P0 ;  /* 0xff8000001f547808 */ /* 0x000fc40004000000 */
[----:B------:R-:W-:Y:S01]  /*5350*/  FMNMX.FTZ R0, R85, R4, !PT ;  /* 0x0000000455007209 */ /* 0x000fe20007810000 */
[----:B------:R-:W-:Y:S01]  /*5360*/  FFMA.FTZ R4, R36, c[0x0][0x2d0], -R12 ;  /* 0x0000b40024047a23 */ /* 0x000fe2000001080c */
[----:B------:R-:W-:Y:S01]  /*5370*/  LDSM.16.MT88.4 R28, [R226+0x2080] ;  /* 0x00208000e21c783b */ /* 0x000fe20000004200 */
[----:B--2---:R-:W-:Y:S02]  /*5380*/  F2FP.PACK_AB R10, R197, R201 ;  /* 0x000000c9c50a723e */ /* 0x004fe400000000ff */
[----:B------:R-:W-:Y:S01]  /*5390*/  FMNMX.FTZ R0, R84, R0, !PT ;  /* 0x0000000054007209 */ /* 0x000fe20007810000 */
[----:B------:R2:W4:Y:S01]  /*53a0*/  MUFU.EX2 R193, R4 ;  /* 0x0000000400c17308 */ /* 0x0005220000000800 */
[----:B-1----:R-:W-:Y:S02]  /*53b0*/  FMNMX.FTZ R3, R6, R8, !PT ;  /* 0x0000000806037209 */ /* 0x002fe40007810000 */
[----:B------:R-:W-:-:S03]  /*53c0*/  F2FP.PACK_AB R8, R208, R222 ;  /* 0x000000ded008723e */ /* 0x000fc600000000ff */
[----:B------:R-:W1:Y:S04]  /*53d0*/  SHFL.BFLY PT, R135, R3, 0x1, 0x1f ;  /* 0x0c201f0003877f89 */ /* 0x000e6800000e0000 */
[----:B---3--:R-:W3:Y:S01]  /*53e0*/  SHFL.BFLY PT, R5, R0, 0x2, 0x1f ;  /* 0x0c401f0000057f89 */ /* 0x008ee200000e0000 */
[----:B--2---:R-:W-:Y:S01]  /*53f0*/  FFMA.FTZ R4, R38, c[0x0][0x2d0], -R12 ;  /* 0x0000b40026047a23 */ /* 0x004fe2000001080c */
[----:B----4-:R-:W-:Y:S02]  /*5400*/  F2FP.PACK_AB R9, R193, R220 ;  /* 0x000000dcc109723e */ /* 0x010fe400000000ff */
[----:B------:R-:W-:Y:S01]  /*5410*/  LDSM.16.MT88.4 R36, [R226+0x3880] ;  /* 0x00388000e224783b */ /* 0x000fe20000004200 */
[----:B------:R-:W2:Y:S01]  /*5420*/  MUFU.EX2 R221, R4 ;  /* 0x0000000400dd7308 */ /* 0x000ea20000000800 */
[----:B-1----:R-:W-:-:S02]  /*5430*/  FMNMX.FTZ R135, R3, R135, !PT ;  /* 0x0000008703877209 */ /* 0x002fc40007810000 */
[----:B---3--:R-:W-:-:S03]  /*5440*/  FMNMX.FTZ R0, R0, R5, !PT ;  /* 0x0000000500007209 */ /* 0x008fc60007810000 */
[C---:B------:R-:W-:Y:S01]  /*5450*/  FMUL.FTZ R2, R135.reuse, c[0x0][0x2d0] ;  /* 0x0000b40087027a20 */ /* 0x040fe20000410000 */
[----:B------:R-:W-:Y:S02]  /*5460*/  FSETP.NEU.FTZ.AND P0, PT, R135, -INF , PT ;  /* 0xff8000008700780b */ /* 0x000fe40003f1d000 */
[----:B--2---:R-:W-:Y:S01]  /*5470*/  F2FP.PACK_AB R11, R199, R221 ;  /* 0x000000ddc70b723e */ /* 0x004fe200000000ff */
[----:B------:R-:W1:Y:S01]  /*5480*/  SHFL.BFLY PT, R4, R0, 0x1, 0x1f ;  /* 0x0c201f0000047f89 */ /* 0x000e6200000e0000 */
[----:B------:R-:W-:-:S05]  /*5490*/  FSEL R2, R2, RZ, P0 ;  /* 0x000000ff02027208 */ /* 0x000fca0000000000 */
[--C-:B------:R-:W-:Y:S01]  /*54a0*/  FFMA.FTZ R3, R55, c[0x0][0x2d0], -R2.reuse ;  /* 0x0000b40037037a23 */ /* 0x100fe20000010802 */
[C---:B------:R-:W-:Y:S03]  /*54b0*/  HMMA.16816.F32 R144, R8.reuse, R32, RZ ;  /* 0x000000200890723c */ /* 0x040fe600000018ff */
[----:B------:R2:W-:Y:S05]  /*54c0*/  MUFU.EX2 R196, R3 ;  /* 0x0000000300c47308 */ /* 0x0005ea0000000800 */
[C---:B------:R-:W-:Y:S08]  /*54d0*/  HMMA.16816.F32 R184, R8.reuse, R28, RZ ;  /* 0x0000001c08b8723c */ /* 0x040ff000000018ff */
[----:B------:R-:W-:Y:S01]  /*54e0*/  HMMA.16816.F32 R180, R8, R24, RZ ;  /* 0x0000001808b4723c */ /* 0x000fe200000018ff */
[----:B--2---:R-:W-:-:S04]  /*54f0*/  FFMA.FTZ R3, R54, c[0x0][0x2d0], -R2 ;  /* 0x0000b40036037a23 */ /* 0x004fc80000010802 */
[----:B------:R1:W-:Y:S03]  /*5500*/  MUFU.EX2 R192, R3 ;  /* 0x0000000300c07308 */ /* 0x0003e60000000800 */
[C---:B------:R-:W-:Y:S08]  /*5510*/  HMMA.16816.F32 R176, R8.reuse, R20, RZ ;  /* 0x0000001408b0723c */ /* 0x040ff000000018ff */
[----:B------:R-:W-:Y:S01]  /*5520*/  HMMA.16816.F32 R172, R8, R16, RZ ;  /* 0x0000001008ac723c */ /* 0x000fe200000018ff */
[----:B-1----:R-:W-:Y:S01]  /*5530*/  FMNMX.FTZ R3, R0, R4, !PT ;  /* 0x0000000400037209 */ /* 0x002fe20007810000 */
[----:B------:R-:W-:-:S06]  /*5540*/  FFMA.FTZ R0, R57, c[0x0][0x2d0], -R2 ;  /* 0x0000b40039007a23 */ /* 0x000fcc0000010802 */
[C---:B------:R-:W-:Y:S01]  /*5550*/  HMMA.16816.F32 R168, R8.reuse, R36, RZ ;  /* 0x0000002408a8723c */ /* 0x040fe200000018ff */
[----:B------:R-:W-:Y:S01]  /*5560*/  FFMA.FTZ R4, R56, c[0x0][0x2d0], -R2 ;  /* 0x0000b40038047a23 */ /* 0x000fe20000010802 */
[C---:B------:R-:W-:Y:S01]  /*5570*/  FSETP.NEU.FTZ.AND P0, PT, R3.reuse, -INF , PT ;  /* 0xff8000000300780b */ /* 0x040fe20003f1d000 */
[----:B------:R1:W-:Y:S05]  /*5580*/  MUFU.EX2 R198, R0 ;  /* 0x0000000000c67308 */ /* 0x0003ea0000000800 */
[C---:B------:R-:W-:Y:S03]  /*5590*/  HMMA.16816.F32 R164, R8.reuse, R40, RZ ;  /* 0x0000002808a4723c */ /* 0x040fe600000018ff */
[----:B------:R2:W3:Y:S05]  /*55a0*/  MUFU.EX2 R65, R4 ;  /* 0x0000000400417308 */ /* 0x0004ea0000000800 */
[----:B------:R-:W-:Y:S01]  /*55b0*/  HMMA.16816.F32 R160, R8, R44, RZ ;  /* 0x0000002c08a0723c */ /* 0x000fe200000018ff */
[----:B-1----:R-:W-:-:S07]  /*55c0*/  FMUL.FTZ R0, R3, c[0x0][0x2d0] ;  /* 0x0000b40003007a20 */ /* 0x002fce0000410000 */
[----:B------:R-:W-:Y:S01]  /*55d0*/  HMMA.16816.F32 R156, R8, R34, RZ ;  /* 0x00000022089c723c */ /* 0x000fe200000018ff */
[----:B------:R-:W-:-:S05]  /*55e0*/  FSEL R0, R0, RZ, P0 ;  /* 0x000000ff00007208 */ /* 0x000fca0000000000 */
[--C-:B--2---:R-:W-:Y:S02]  /*55f0*/  FFMA.FTZ R4, R14, c[0x0][0x2d0], -R0.reuse ;  /* 0x0000b4000e047a23 */ /* 0x104fe40000010800 */
[C---:B------:R-:W-:Y:S01]  /*5600*/  HMMA.16816.F32 R152, R8.reuse, R30, RZ ;  /* 0x0000001e0898723c */ /* 0x040fe200000018ff */
[----:B---3--:R-:W-:Y:S01]  /*5610*/  IMAD.MOV.U32 R14, RZ, RZ, R65 ;  /* 0x000000ffff0e7224 */ /* 0x008fe200078e0041 */
[----:B------:R1:W-:Y:S04]  /*5620*/  MUFU.EX2 R236, R4 ;  /* 0x0000000400ec7308 */ /* 0x0003e80000000800 */
[----:B------:R-:W-:Y:S02]  /*5630*/  F2FP.PACK_AB R6, R14, R198 ;  /* 0x000000c60e06723e */ /* 0x000fe400000000ff */
[C---:B------:R-:W-:Y:S08]  /*5640*/  HMMA.16816.F32 R148, R8.reuse, R26, RZ ;  /* 0x0000001a0894723c */ /* 0x040ff000000018ff */
[----:B------:R-:W-:Y:S01]  /*5650*/  HMMA.16816.F32 R140, R8, R22, RZ ;  /* 0x00000016088c723c */ /* 0x000fe200000018ff */
[----:B-1----:R-:W-:-:S04]  /*5660*/  FFMA.FTZ R4, R15, c[0x0][0x2d0], -R0 ;  /* 0x0000b4000f047a23 */ /* 0x002fc80000010800 */
[----:B------:R1:W2:Y:S03]  /*5670*/  MUFU.EX2 R246, R4 ;  /* 0x0000000400f67308 */ /* 0x0002a60000000800 */
[C---:B------:R-:W-:Y:S08]  /*5680*/  HMMA.16816.F32 R128, R8.reuse, R18, RZ ;  /* 0x000000120880723c */ /* 0x040ff000000018ff */
[----:B------:R-:W-:Y:S01]  /*5690*/  HMMA.16816.F32 R124, R8, R38, RZ ;  /* 0x00000026087c723c */ /* 0x000fe200000018ff */
[----:B-1----:R-:W-:Y:S01]  /*56a0*/  FFMA.FTZ R4, R48, c[0x0][0x2d0], -R0 ;  /* 0x0000b40030047a23 */ /* 0x002fe20000010800 */
[----:B--2---:R-:W-:-:S06]  /*56b0*/  F2FP.PACK_AB R5, R246, R236 ;  /* 0x000000ecf605723e */ /* 0x004fcc00000000ff */
[C---:B------:R-:W-:Y:S01]  /*56c0*/  HMMA.16816.F32 R120, R8.reuse, R42, RZ ;  /* 0x0000002a0878723c */ /* 0x040fe200000018ff */
[----:B------:R1:W-:Y:S07]  /*56d0*/  MUFU.EX2 R252, R4 ;  /* 0x0000000400fc7308 */ /* 0x0003ee0000000800 */
[----:B------:R-:W-:Y:S07]  /*56e0*/  HMMA.16816.F32 R112, R8, R46, RZ ;  /* 0x0000002e0870723c */ /* 0x000fee00000018ff */
[----:B------:R-:W-:-:S02]  /*56f0*/  FFMA.FTZ R8, R64, c[0x0][0x2d0], -R13 ;  /* 0x0000b40040087a23 */ /* 0x000fc4000001080d */
[----:B-1----:R-:W-:Y:S02]  /*5700*/  FFMA.FTZ R4, R49, c[0x0][0x2d0], -R0 ;  /* 0x0000b40031047a23 */ /* 0x002fe40000010800 */
[----:B------:R1:W-:Y:S08]  /*5710*/  MUFU.EX2 R202, R8 ;  /* 0x0000000800ca7308 */ /* 0x0003f00000000800 */
[----:B------:R2:W3:Y:S01]  /*5720*/  MUFU.EX2 R230, R4 ;  /* 0x0000000400e67308 */ /* 0x0004e20000000800 */
[----:B-1----:R-:W-:-:S07]  /*5730*/  FFMA.FTZ R8, R70, c[0x0][0x2d0], -R13 ;  /* 0x0000b40046087a23 */ /* 0x002fce000001080d */
[----:B------:R1:W-:Y:S01]  /*5740*/  MUFU.EX2 R235, R8 ;  /* 0x0000000800eb7308 */ /* 0x0003e20000000800 */
[----:B--2---:R-:W-:Y:S02]  /*5750*/  F2FP.PACK_AB R4, R192, R196 ;  /* 0x000000c4c004723e */ /* 0x004fe400000000ff */
[----:B---3--:R-:W-:-:S07]  /*5760*/  F2FP.PACK_AB R7, R230, R252 ;  /* 0x000000fce607723e */ /* 0x008fce00000000ff */
[----:B------:R-:W-:Y:S01]  /*5770*/  HMMA.16816.F32 R92, R4, R24, RZ ;  /* 0x00000018045c723c */ /* 0x000fe200000018ff */
[----:B-1----:R-:W-:-:S04]  /*5780*/  FFMA.FTZ R8, R69, c[0x0][0x2d0], -R13 ;  /* 0x0000b40045087a23 */ /* 0x002fc8000001080d */
[----:B------:R1:W-:Y:S03]  /*5790*/  MUFU.EX2 R200, R8 ;  /* 0x0000000800c87308 */ /* 0x0003e60000000800 */
[C---:B------:R-:W-:Y:S01]  /*57a0*/  HMMA.16816.F32 R100, R4.reuse, R26, RZ ;  /* 0x0000001a0464723c */ /* 0x040fe200000018ff */
[----:B------:R-:W2:Y:S07]  /*57b0*/  LDSM.16.MT88.4 R24, [R226+0x2880] ;  /* 0x00288000e218783b */ /* 0x000eae0000004200 */
[----:B------:R-:W-:Y:S01]  /*57c0*/  HMMA.16816.F32 R64, R4, R32, RZ ;  /* 0x000000200440723c */ /* 0x000fe200000018ff */
[----:B-1----:R-:W-:-:S07]  /*57d0*/  FFMA.FTZ R8, R71, c[0x0][0x2d0], -R13 ;  /* 0x0000b40047087a23 */ /* 0x002fce000001080d */
[C---:B------:R-:W-:Y:S01]  /*57e0*/  HMMA.16816.F32 R116, R4.reuse, R34, RZ ;  /* 0x000000220474723c */ /* 0x040fe200000018ff */
[----:B------:R-:W1:Y:S01]  /*57f0*/  LDSM.16.MT88.4 R32, [R225+0x2880] ;  /* 0x00288000e120783b */ /* 0x000e620000004200 */
[----:B------:R3:W4:Y:S06]  /*5800*/  MUFU.EX2 R229, R8 ;  /* 0x0000000800e57308 */ /* 0x00072c0000000800 */
[C---:B------:R-:W-:Y:S08]  /*5810*/  HMMA.16816.F32 R80, R4.reuse, R20, RZ ;  /* 0x000000140450723c */ /* 0x040ff000000018ff */
[----:B------:R-:W-:Y:S01]  /*5820*/  HMMA.16816.F32 R96, R4, R22, RZ ;  /* 0x000000160460723c */ /* 0x000fe200000018ff */
[----:B------:R-:W1:Y:S01]  /*5830*/  LDSM.16.MT88.4 R20, [R228+0x2880] ;  /* 0x00288000e414783b */ /* 0x000e620000004200 */
[----:B---3--:R-:W-:Y:S01]  /*5840*/  FFMA.FTZ R8, R61, c[0x0][0x2d0], -R12 ;  /* 0x0000b4003d087a23 */ /* 0x008fe2000001080c */
[----:B----4-:R-:W-:-:S03]  /*5850*/  F2FP.PACK_AB R10, R229, R200 ;  /* 0x000000c8e50a723e */ /* 0x010fc600000000ff */
[----:B------:R3:W-:Y:S02]  /*5860*/  MUFU.EX2 R223, R8 ;  /* 0x0000000800df7308 */ /* 0x0007e40000000800 */
[C---:B------:R-:W-:Y:S08]  /*5870*/  HMMA.16816.F32 R104, R4.reuse, R28, RZ ;  /* 0x0000001c0468723c */ /* 0x040ff000000018ff */
[----:B------:R-:W-:Y:S01]  /*5880*/  HMMA.16816.F32 R108, R4, R30, RZ ;  /* 0x0000001e046c723c */ /* 0x000fe200000018ff */
[----:B------:R-:W4:Y:S01]  /*5890*/  LDSM.16.MT88.4 R28, [R225+0x4080] ;  /* 0x00408000e11c783b */ /* 0x000f220000004200 */
[----:B---3--:R-:W-:-:S06]  /*58a0*/  FFMA.FTZ R8, R63, c[0x0][0x2d0], -R12 ;  /* 0x0000b4003f087a23 */ /* 0x008fcc000001080c */
[C---:B------:R-:W-:Y:S01]  /*58b0*/  HMMA.16816.F32 R88, R4.reuse, R18, RZ ;  /* 0x000000120458723c */ /* 0x040fe200000018ff */
[----:B------:R3:W1:Y:S07]  /*58c0*/  MUFU.EX2 R194, R8 ;  /* 0x0000000800c27308 */ /* 0x00066e0000000800 */
[----:B------:R-:W-:Y:S01]  /*58d0*/  HMMA.16816.F32 R76, R4, R38, RZ ;  /* 0x00000026044c723c */ /* 0x000fe200000018ff */
[----:B---3--:R-:W-:Y:S01]  /*58e0*/  FFMA.FTZ R8, R62, c[0x0][0x2d0], -R12 ;  /* 0x0000b4003e087a23 */ /* 0x008fe2000001080c */
[----:B-1----:R-:W-:-:S03]  /*58f0*/  F2FP.PACK_AB R9, R194, R223 ;  /* 0x000000dfc209723e */ /* 0x002fc600000000ff */
[----:B------:R1:W-:Y:S02]  /*5900*/  MUFU.EX2 R232, R8 ;  /* 0x0000000800e87308 */ /* 0x0003e40000000800 */
[----:B-1----:R-:W-:Y:S02]  /*5910*/  FFMA.FTZ R8, R68, c[0x0][0x2d0], -R12 ;  /* 0x0000b40044087a23 */ /* 0x002fe4000001080c */
[----:B------:R-:W-:Y:S01]  /*5920*/  HMMA.16816.F32 R68, R4, R16, RZ ;  /* 0x000000100444723c */ /* 0x000fe200000018ff */
[----:B------:R-:W1:Y:S03]  /*5930*/  LDSM.16.MT88.4 R16, [R227+0x2880] ;  /* 0x00288000e310783b */ /* 0x000e660000004200 */
[----:B------:R3:W2:Y:S02]  /*5940*/  MUFU.EX2 R224, R8 ;  /* 0x0000000800e07308 */ /* 0x0006a40000000800 */
[----:B---3--:R-:W-:Y:S01]  /*5950*/  FFMA.FTZ R8, R58, c[0x0][0x2d0], -R2 ;  /* 0x0000b4003a087a23 */ /* 0x008fe20000010802 */
[----:B--2---:R-:W-:-:S05]  /*5960*/  F2FP.PACK_AB R11, R224, R232 ;  /* 0x000000e8e00b723e */ /* 0x004fca00000000ff */
[----:B------:R2:W-:Y:S02]  /*5970*/  MUFU.EX2 R234, R8 ;  /* 0x0000000800ea7308 */ /* 0x0005e40000000800 */
[--C-:B--2---:R-:W-:Y:S02]  /*5980*/  FFMA.FTZ R8, R60, c[0x0][0x2d0], -R2.reuse ;  /* 0x0000b4003c087a23 */ /* 0x104fe40000010802 */
[----:B------:R-:W-:Y:S01]  /*5990*/  HMMA.16816.F32 R60, R4, R36, RZ ;  /* 0x00000024043c723c */ /* 0x000fe200000018ff */
[----:B------:R-:W-:Y:S03]  /*59a0*/  LDSM.16.MT88.4 R36, [R226+0x4080] ;  /* 0x00408000e224783b */ /* 0x000fe60000004200 */
[----:B------:R2:W3:Y:S02]  /*59b0*/  MUFU.EX2 R195, R8 ;  /* 0x0000000800c37308 */ /* 0x0004e40000000800 */
[----:B--2---:R-:W-:-:S02]  /*59c0*/  FFMA.FTZ R8, R59, c[0x0][0x2d0], -R2 ;  /* 0x0000b4003b087a23 */ /* 0x004fc40000010802 */
[C---:B------:R-:W-:Y:S04]  /*59d0*/  HMMA.16816.F32 R56, R4.reuse, R40, RZ ;  /* 0x000000280438723c */ /* 0x040fe800000018ff */
[----:B------:R2:W-:Y:S02]  /*59e0*/  MUFU.EX2 R231, R8 ;  /* 0x0000000800e77308 */ /* 0x0005e40000000800 */
[----:B--2---:R-:W-:Y:S02]  /*59f0*/  FFMA.FTZ R8, R72, c[0x0][0x2d0], -R2 ;  /* 0x0000b40048087a23 */ /* 0x004fe40000010802 */
[----:B------:R-:W-:Y:S01]  /*5a00*/  HMMA.16816.F32 R72, R4, R42, RZ ;  /* 0x0000002a0448723c */ /* 0x000fe200000018ff */
[----:B------:R-:W2:Y:S03]  /*5a10*/  LDSM.16.MT88.4 R40, [R228+0x4080] ;  /* 0x00408000e428783b */ /* 0x000ea60000004200 */
[----:B------:R1:W1:Y:S02]  /*5a20*/  MUFU.EX2 R233, R8 ;  /* 0x0000000800e97308 */ /* 0x0002640000000800 */
[----:B-1----:R-:W-:-:S06]  /*5a30*/  FFMA.FTZ R8, R52, c[0x0][0x2d0], -R0 ;  /* 0x0000b40034087a23 */ /* 0x002fcc0000010800 */
[----:B------:R1:W-:Y:S02]  /*5a40*/  MUFU.EX2 R15, R8 ;  /* 0x00000008000f7308 */ /* 0x0003e40000000800 */
[----:B-1----:R-:W-:-:S06]  /*5a50*/  FFMA.FTZ R8, R51, c[0x0][0x2d0], -R0 ;  /* 0x0000b40033087a23 */ /* 0x002fcc0000010800 */
[----:B------:R1:W1:Y:S02]  /*5a60*/  MUFU.EX2 R206, R8 ;  /* 0x0000000800ce7308 */ /* 0x0002640000000800 */
[--C-:B-1----:R-:W-:Y:S02]  /*5a70*/  FFMA.FTZ R8, R50, c[0x0][0x2d0], -R0.reuse ;  /* 0x0000b40032087a23 */ /* 0x102fe40000010800 */
[----:B------:R-:W-:Y:S04]  /*5a80*/  HMMA.16816.F32 R48, R4, R44, RZ ;  /* 0x0000002c0430723c */ /* 0x000fe800000018ff */
[----:B------:R1:W-:Y:S02]  /*5a90*/  MUFU.EX2 R205, R8 ;  /* 0x0000000800cd7308 */ /* 0x0003e40000000800 */
[----:B-1----:R-:W-:-:S02]  /*5aa0*/  FFMA.FTZ R8, R53, c[0x0][0x2d0], -R0 ;  /* 0x0000b40035087a23 */ /* 0x002fc40000010800 */
[----:B------:R-:W-:Y:S01]  /*5ab0*/  HMMA.16816.F32 R52, R4, R46, RZ ;  /* 0x0000002e0434723c */ /* 0x000fe200000018ff */
[----:B------:R-:W1:Y:S03]  /*5ac0*/  LDSM.16.MT88.4 R44, [R227+0x4080] ;  /* 0x00408000e32c783b */ /* 0x000e660000004200 */
[----:B------:R2:W2:Y:S03]  /*5ad0*/  MUFU.EX2 R204, R8 ;  /* 0x0000000800cc7308 */ /* 0x0004a60000000800 */
[----:B---3--:R-:W-:Y:S02]  /*5ae0*/  F2FP.PACK_AB R4, R195, R234 ;  /* 0x000000eac304723e */ /* 0x008fe400000000ff */
[----:B------:R-:W-:Y:S02]  /*5af0*/  F2FP.PACK_AB R6, R233, R231 ;  /* 0x000000e7e906723e */ /* 0x000fe400000000ff */
[----:B------:R-:W-:-:S02]  /*5b00*/  F2FP.PACK_AB R5, R206, R15 ;  /* 0x0000000fce05723e */ /* 0x000fc400000000ff */
[----:B--2---:R-:W-:Y:S02]  /*5b10*/  F2FP.PACK_AB R8, R235, R202 ;  /* 0x000000caeb08723e */ /* 0x004fe400000000ff */
[----:B------:R-:W-:-:S05]  /*5b20*/  F2FP.PACK_AB R7, R204, R205 ;  /* 0x000000cdcc07723e */ /* 0x000fca00000000ff */
[C---:B------:R-:W-:Y:S08]  /*5b30*/  HMMA.16816.F32 R212, R8.reuse, R24, R184 ;  /* 0x0000001808d4723c */ /* 0x040ff000000018b8 */
[C---:B------:R-:W-:Y:S08]  /*5b40*/  HMMA.16816.F32 R152, R8.reuse, R26, R152 ;  /* 0x0000001a0898723c */ /* 0x040ff00000001898 */
[-C--:B------:R-:W-:Y:S08]  /*5b50*/  HMMA.16816.F32 R144, R8, R32.reuse, R144 ;  /* 0x000000200890723c */ /* 0x080ff00000001890 */
[----:B------:R-:W-:Y:S01]  /*5b60*/  HMMA.16816.F32 R64, R4, R32, R64 ;  /* 0x000000200440723c */ /* 0x000fe20000001840 */
[----:B------:R-:W-:Y:S01]  /*5b70*/  IMAD.MOV.U32 R187, RZ, RZ, R212 ;  /* 0x000000ffffbb7224 */ /* 0x000fe200078e00d4 */
[----:B------:R-:W-:Y:S01]  /*5b80*/  MOV R185, R214 ;  /* 0x000000d600b97202 */ /* 0x000fe20000000f00 */
[----:B------:R-:W-:-:S02]  /*5b90*/  IMAD.MOV.U32 R186, RZ, RZ, R213 ;  /* 0x000000ffffba7224 */ /* 0x000fc400078e00d5 */
[----:B------:R-:W-:Y:S02]  /*5ba0*/  IMAD.MOV.U32 R184, RZ, RZ, R215 ;  /* 0x000000ffffb87224 */ /* 0x000fe400078e00d7 */
[----:B------:R-:W-:Y:S01]  /*5bb0*/  MOV R33, R202 ;  /* 0x000000ca00217202 */ /* 0x000fe20000000f00 */
[----:B------:R-:W-:Y:S01]  /*5bc0*/  HMMA.16816.F32 R248, R8, R20, R180 ;  /* 0x0000001408f8723c */ /* 0x000fe200000018b4 */
[----:B------:R-:W-:-:S06]  /*5bd0*/  MOV R32, R208 ;  /* 0x000000d000207202 */ /* 0x000fcc0000000f00 */
[----:B------:R-:W-:Y:S01]  /*5be0*/  IMAD.MOV.U32 R180, RZ, RZ, R201 ;  /* 0x000000ffffb47224 */ /* 0x000fe200078e00c9 */
[----:B------:R-:W-:Y:S01]  /*5bf0*/  MOV R181, R200 ;  /* 0x000000c800b57202 */ /* 0x000fe20000000f00 */
[----:B------:R-:W-:Y:S01]  /*5c00*/  IMAD.MOV.U32 R182, RZ, RZ, R195 ;  /* 0x000000ffffb67224 */ /* 0x000fe200078e00c3 */
[----:B----4-:R-:W-:Y:S01]  /*5c10*/  HMMA.16816.F32 R200, R8, R28, R172 ;  /* 0x0000001c08c8723c */ /* 0x010fe200000018ac */
[----:B------:R-:W-:-:S07]  /*5c20*/  IMAD.MOV.U32 R183, RZ, RZ, R194 ;  /* 0x000000ffffb77224 */ /* 0x000fce00078e00c2 */
[C---:B------:R-:W-:Y:S07]  /*5c30*/  HMMA.16816.F32 R212, R8.reuse, R16, R176 ;  /* 0x0000001008d4723c */ /* 0x040fee00000018b0 */
[----:B------:R-:W-:Y:S01]  /*5c40*/  MOV R178, R193 ;  /* 0x000000c100b27202 */ /* 0x000fe20000000f00 */
[----:B------:R-:W-:Y:S01]  /*5c50*/  HMMA.16816.F32 R172, R8, R40, R164 ;  /* 0x0000002808ac723c */ /* 0x000fe200000018a4 */
[----:B------:R-:W-:-:S07]  /*5c60*/  IMAD.MOV.U32 R179, RZ, RZ, R192 ;  /* 0x000000ffffb37224 */ /* 0x000fce00078e00c0 */
[C---:B-1----:R-:W-:Y:S07]  /*5c70*/  HMMA.16816.F32 R164, R8.reuse, R44, R160 ;  /* 0x0000002c08a4723c */ /* 0x042fee00000018a0 */
[----:B------:R-:W-:Y:S01]  /*5c80*/  IMAD.MOV.U32 R162, RZ, RZ, R199 ;  /* 0x000000ffffa27224 */ /* 0x000fe200078e00c7 */
[----:B------:R-:W-:Y:S01]  /*5c90*/  HMMA.16816.F32 R216, R8, R22, R148 ;  /* 0x0000001608d8723c */ /* 0x000fe20000001894 */
[----:B------:R-:W-:Y:S01]  /*5ca0*/  IMAD.MOV.U32 R161, RZ, RZ, R181 ;  /* 0x000000ffffa17224 */ /* 0x000fe200078e00b5 */
[----:B------:R-:W-:-:S02]  /*5cb0*/  MOV R160, R182 ;  /* 0x000000b600a07202 */ /* 0x000fc40000000f00 */
[----:B------:R-:W-:-:S03]  /*5cc0*/  MOV R163, R222 ;  /* 0x000000de00a37202 */ /* 0x000fc60000000f00 */
[----:B------:R-:W-:Y:S01]  /*5cd0*/  IMAD.MOV.U32 R150, RZ, RZ, R198 ;  /* 0x000000ffff967224 */ /* 0x000fe200078e00c6 */
[----:B------:R-:W-:Y:S01]  /*5ce0*/  HMMA.16816.F32 R192, R8, R36, R168 ;  /* 0x0000002408c0723c */ /* 0x000fe200000018a8 */
[----:B------:R-:W-:Y:S01]  /*5cf0*/  MOV R149, R197 ;  /* 0x000000c500957202 */ /* 0x000fe20000000f00 */
[----:B------:R-:W-:Y:S02]  /*5d00*/  IMAD.MOV.U32 R148, RZ, RZ, R196 ;  /* 0x000000ffff947224 */ /* 0x000fe400078e00c4 */
[----:B------:R-:W-:-:S03]  /*5d10*/  IMAD.MOV.U32 R151, RZ, RZ, R223 ;  /* 0x000000ffff977224 */ /* 0x000fc600078e00df */
[----:B------:R-:W-:Y:S01]  /*5d20*/  IMAD.MOV.U32 R169, RZ, RZ, R155 ;  /* 0x000000ffffa97224 */ /* 0x000fe200078e009b */
[C---:B------:R-:W-:Y:S01]  /*5d30*/  HMMA.16816.F32 R208, R8.reuse, R18, R140 ;  /* 0x0000001208d0723c */ /* 0x040fe2000000188c */
[----:B------:R-:W-:Y:S01]  /*5d40*/  IMAD.MOV.U32 R155, RZ, RZ, R183 ;  /* 0x000000ffff9b7224 */ /* 0x000fe200078e00b7 */
[----:B------:R-:W-:Y:S01]  /*5d50*/  MOV R170, R154 ;  /* 0x0000009a00aa7202 */ /* 0x000fe20000000f00 */
[----:B------:R-:W-:Y:S01]  /*5d60*/  IMAD.MOV.U32 R171, RZ, RZ, R153 ;  /* 0x000000ffffab7224 */ /* 0x000fe200078e0099 */
[----:B------:R-:W-:Y:S01]  /*5d70*/  MOV R153, R235 ;  /* 0x000000eb00997202 */ /* 0x000fe20000000f00 */
[----:B------:R-:W-:Y:S02]  /*5d80*/  IMAD.MOV.U32 R168, RZ, RZ, R152 ;  /* 0x000000ffffa87224 */ /* 0x000fe400078e0098 */
[----:B------:R-:W-:Y:S01]  /*5d90*/  IMAD.MOV.U32 R154, RZ, RZ, R236 ;  /* 0x000000ffff9a7224 */ /* 0x000fe200078e00ec */
[----:B------:R-:W-:Y:S01]  /*5da0*/  HMMA.16816.F32 R196, R8, R30, R128 ;  /* 0x0000001e08c4723c */ /* 0x000fe20000001880 */
[----:B------:R-:W-:-:S06]  /*5db0*/  IMAD.MOV.U32 R152, RZ, RZ, R234 ;  /* 0x000000ffff987224 */ /* 0x000fcc00078e00ea */
[----:B------:R-:W-:Y:S01]  /*5dc0*/  IMAD.MOV.U32 R129, RZ, RZ, R180 ;  /* 0x000000ffff817224 */ /* 0x000fe200078e00b4 */
[----:B------:R-:W-:Y:S01]  /*5dd0*/  HMMA.16816.F32 R140, R8, R42, R120 ;  /* 0x0000002a088c723c */ /* 0x000fe20000001878 */
[----:B------:R-:W-:Y:S01]  /*5de0*/  MOV R130, R179 ;  /* 0x000000b300827202 */ /* 0x000fe20000000f00 */
[----:B------:R-:W-:Y:S02]  /*5df0*/  IMAD.MOV.U32 R128, RZ, RZ, R221 ;  /* 0x000000ffff807224 */ /* 0x000fe400078e00dd */
[----:B------:R-:W-:-:S04]  /*5e00*/  IMAD.MOV.U32 R131, RZ, RZ, R178 ;  /* 0x000000ffff837224 */ /* 0x000fc800078e00b2 */
[C---:B------:R-:W-:Y:S08]  /*5e10*/  HMMA.16816.F32 R156, R8.reuse, R34, R156 ;  /* 0x00000022089c723c */ /* 0x040ff0000000189c */
[C---:B------:R-:W-:Y:S07]  /*5e20*/  HMMA.16816.F32 R180, R8.reuse, R38, R124 ;  /* 0x0000002608b4723c */ /* 0x040fee000000187c */
[----:B------:R-:W-:Y:S01]  /*5e30*/  IMAD.MOV.U32 R127, RZ, RZ, R220 ;  /* 0x000000ffff7f7224 */ /* 0x000fe200078e00dc */
[----:B------:R-:W-:Y:S04]  /*5e40*/  HMMA.16816.F32 R120, R8, R46, R112 ;  /* 0x0000002e0878723c */ /* 0x000fe80000001870 */
[----:B------:R-:W-:Y:S01]  /*5e50*/  MOV R126, R127 ;  /* 0x0000007f007e7202 */ /* 0x000fe20000000f00 */
[----:B------:R-:W-:-:S02]  /*5e60*/  IMAD.MOV.U32 R127, RZ, RZ, R128 ;  /* 0x000000ffff7f7224 */ /* 0x000fc400078e0080 */
[----:B------:R-:W-:Y:S01]  /*5e70*/  IMAD.MOV.U32 R128, RZ, RZ, R129 ;  /* 0x000000ffff807224 */ /* 0x000fe200078e0081 */
[C---:B------:R-:W-:Y:S01]  /*5e80*/  HMMA.16816.F32 R8, R4.reuse, R28, R68 ;  /* 0x0000001c0408723c */ /* 0x040fe20000001844 */
        /* <DEDUP_REMOVED lines=25> */
[----:B------:R-:W-:Y:S02]  /*6020*/  IMAD.MOV.U32 R68, RZ, RZ, R9 ;  /* 0x000000ffff447224 */ /* 0x000fe400078e0009 */
[----:B------:R-:W-:Y:S01]  /*6030*/  IMAD.MOV.U32 R150, RZ, RZ, R33 ;  /* 0x000000ffff967224 */ /* 0x000fe200078e0021 */
[C---:B------:R-:W-:Y:S01]  /*6040*/  HMMA.16816.F32 R8, R4.reuse, R36, R60 ;  /* 0x000000240408723c */ /* 0x040fe2000000183c */
[----:B------:R-:W-:Y:S01]  /*6050*/  IMAD.MOV.U32 R114, RZ, RZ, R125 ;  /* 0x000000ffff727224 */ /* 0x000fe200078e007d */
[----:B------:R-:W-:Y:S01]  /*6060*/  LDSM.16.MT88.4 R60, [R227+0x3080] ;  /* 0x00308000e33c783b */ /* 0x000fe20000004200 */
        /* <DEDUP_REMOVED lines=18> */
[----:B------:R-:W1:Y:S01]  /*6190*/  LDSM.16.MT88.4 R152, [R225+0x3080] ;  /* 0x00308000e198783b */ /* 0x000e620000004200 */
[----:B------:R-:W-:Y:S01]  /*61a0*/  IMAD.MOV.U32 R236, RZ, RZ, R81 ;  /* 0x000000ffffec7224 */ /* 0x000fe200078e0051 */
[----:B------:R-:W-:Y:S01]  /*61b0*/  MOV R100, R160 ;  /* 0x000000a000647202 */ /* 0x000fe20000000f00 */
[----:B------:R-:W-:Y:S01]  /*61c0*/  IMAD.MOV.U32 R179, RZ, RZ, R8 ;  /* 0x000000ffffb37224 */ /* 0x000fe200078e0008 */
[C---:B------:R-:W-:Y:S01]  /*61d0*/  HMMA.16816.F32 R36, R4.reuse, R38, R76 ;  /* 0x000000260424723c */ /* 0x040fe2000000184c */
[----:B------:R-:W-:Y:S01]  /*61e0*/  FFMA.FTZ R8, R245, c[0x0][0x2d0], -R13 ;  /* 0x0000b400f5087a23 */ /* 0x000fe2000001080d */
[----:B------:R-:W-:Y:S01]  /*61f0*/  LDSM.16.MT88.4 R76, [R225+0x4880] ;  /* 0x00488000e14c783b */ /* 0x000fe20000004200 */
[----:B------:R-:W-:Y:S01]  /*6200*/  IMAD.MOV.U32 R176, RZ, RZ, R11 ;  /* 0x000000ffffb07224 */ /* 0x000fe200078e000b */
[----:B------:R-:W-:Y:S01]  /*6210*/  MOV R178, R9 ;  /* 0x0000000900b27202 */ /* 0x000fe20000000f00 */
[----:B------:R2:W3:Y:S01]  /*6220*/  MUFU.EX2 R11, R8 ;  /* 0x00000008000b7308 */ /* 0x0004e20000000800 */
[----:B------:R-:W-:Y:S01]  /*6230*/  IMAD.MOV.U32 R177, RZ, RZ, R10 ;  /* 0x000000ffffb17224 */ /* 0x000fe200078e000a */
[----:B------:R-:W-:Y:S01]  /*6240*/  MOV R103, R148 ;  /* 0x0000009400677202 */ /* 0x000fe20000000f00 */
[----:B------:R-:W-:Y:S01]  /*6250*/  IMAD.MOV.U32 R160, RZ, RZ, R187 ;  /* 0x000000ffffa07224 */ /* 0x000fe200078e00bb */
[----:B------:R-:W-:Y:S01]  /*6260*/  HMMA.16816.F32 R104, R4, R24, R104 ;  /* 0x000000180468723c */ /* 0x000fe20000001868 */
[----:B------:R-:W-:-:S02]  /*6270*/  IMAD.MOV.U32 R235, RZ, RZ, R82 ;  /* 0x000000ffffeb7224 */ /* 0x000fc400078e0052 */
[----:B------:R-:W-:Y:S02]  /*6280*/  IMAD.MOV.U32 R101, RZ, RZ, R151 ;  /* 0x000000ffff657224 */ /* 0x000fe400078e0097 */
[----:B------:R-:W-:-:S03]  /*6290*/  IMAD.MOV.U32 R102, RZ, RZ, R149 ;  /* 0x000000ffff667224 */ /* 0x000fc600078e0095 */
[C---:B------:R-:W-:Y:S01]  /*62a0*/  HMMA.16816.F32 R56, R4.reuse, R40, R56 ;  /* 0x000000280438723c */ /* 0x040fe20000001838 */
[----:B--2---:R-:W-:Y:S02]  /*62b0*/  FFMA.FTZ R8, R244, c[0x0][0x2d0], -R13 ;  /* 0x0000b400f4087a23 */ /* 0x004fe4000001080d */
[----:B---3--:R-:W-:Y:S02]  /*62c0*/  IMAD.MOV.U32 R30, RZ, RZ, R11 ;  /* 0x000000ffff1e7224 */ /* 0x008fe400078e000b */
[----:B------:R2:W3:Y:S03]  /*62d0*/  MUFU.EX2 R10, R8 ;  /* 0x00000008000a7308 */ /* 0x0004e60000000800 */
[----:B------:R-:W-:Y:S01]  /*62e0*/  HMMA.16816.F32 R48, R4, R44, R48 ;  /* 0x0000002c0430723c */ /* 0x000fe20000001830 */
[----:B------:R-:W-:-:S07]  /*62f0*/  IMAD.MOV.U32 R11, RZ, RZ, R125 ;  /* 0x000000ffff0b7224 */ /* 0x000fce00078e007d */
[----:B------:R-:W-:Y:S01]  /*6300*/  HMMA.16816.F32 R32, R4, R34, R116 ;  /* 0x000000220420723c */ /* 0x000fe20000001874 */
[----:B--2---:R-:W-:Y:S01]  /*6310*/  FFMA.FTZ R8, R207, c[0x0][0x2d0], -R13 ;  /* 0x0000b400cf087a23 */ /* 0x004fe2000001080d */
[----:B---3--:R-:W-:Y:S01]  /*6320*/  MOV R31, R10 ;  /* 0x0000000a001f7202 */ /* 0x008fe20000000f00 */
[----:B------:R-:W-:-:S05]  /*6330*/  IMAD.MOV.U32 R10, RZ, RZ, R112 ;  /* 0x000000ffff0a7224 */ /* 0x000fca00078e0070 */
[C---:B------:R-:W-:Y:S01]  /*6340*/  HMMA.16816.F32 R24, R4.reuse, R26, R108 ;  /* 0x0000001a0418723c */ /* 0x040fe2000000186c */
[----:B------:R2:W-:Y:S01]  /*6350*/  MUFU.EX2 R14, R8 ;  /* 0x00000008000e7308 */ /* 0x0005e20000000800 */
        /* <DEDUP_REMOVED lines=8> */
[----:B------:R-:W-:Y:S01]  /*63e0*/  MOV R58, R71 ;  /* 0x00000047003a7202 */ /* 0x000fe20000000f00 */
[----:B------:R-:W-:Y:S01]  /*63f0*/  IMAD.MOV.U32 R80, RZ, RZ, R59 ;  /* 0x000000ffff507224 */ /* 0x000fe200078e003b */
[----:B------:R-:W-:Y:S01]  /*6400*/  MOV R56, R69 ;  /* 0x0000004500387202 */ /* 0x000fe20000000f00 */
[----:B------:R-:W-:Y:S01]  /*6410*/  IMAD.MOV.U32 R118, RZ, RZ, R129 ;  /* 0x000000ffff767224 */ /* 0x000fe200078e0081 */
[----:B------:R-:W-:Y:S01]  /*6420*/  LDSM.16.MT88.4 R108, [R228+0x4880] ;  /* 0x00488000e46c783b */ /* 0x000fe20000004200 */
[----:B------:R-:W-:Y:S01]  /*6430*/  IMAD.MOV.U32 R116, RZ, RZ, R131 ;  /* 0x000000ffff747224 */ /* 0x000fe200078e0083 */
[C---:B------:R-:W-:Y:S01]  /*6440*/  HMMA.16816.F32 R40, R4.reuse, R42, R72 ;  /* 0x0000002a0428723c */ /* 0x040fe20000001848 */
[----:B--2---:R-:W-:Y:S01]  /*6450*/  FFMA.FTZ R8, R191, c[0x0][0x2d0], -R13 ;  /* 0x0000b400bf087a23 */ /* 0x004fe2000001080d */
[----:B------:R-:W-:Y:S01]  /*6460*/  MOV R191, R92 ;  /* 0x0000005c00bf7202 */ /* 0x000fe20000000f00 */
[----:B------:R-:W-:Y:S01]  /*6470*/  IMAD.MOV.U32 R59, RZ, RZ, R70 ;  /* 0x000000ffff3b7224 */ /* 0x000fe200078e0046 */
[----:B------:R-:W-:Y:S01]  /*6480*/  LDSM.16.MT88.4 R92, [R226+0x4880] ;  /* 0x00488000e25c783b */ /* 0x000fe20000004200 */
[----:B------:R2:W-:Y:S01]  /*6490*/  MUFU.EX2 R13, R8 ;  /* 0x00000008000d7308 */ /* 0x0005e20000000800 */
[----:B------:R-:W-:Y:S01]  /*64a0*/  IMAD.MOV.U32 R57, RZ, RZ, R68 ;  /* 0x000000ffff397224 */ /* 0x000fe200078e0044 */
[----:B------:R-:W-:Y:S01]  /*64b0*/  MOV R70, R170 ;  /* 0x000000aa00467202 */ /* 0x000fe20000000f00 */
[----:B------:R-:W-:Y:S01]  /*64c0*/  HMMA.16816.F32 R44, R4, R46, R52 ;  /* 0x0000002e042c723c */ /* 0x000fe20000001834 */
[----:B------:R-:W3:Y:S01]  /*64d0*/  LDSM.16.MT88.4 R4, [R227+0x4880] ;  /* 0x00488000e304783b */ /* 0x000ee20000004200 */
[----:B------:R-:W-:Y:S01]  /*64e0*/  IMAD.MOV.U32 R69, RZ, RZ, R171 ;  /* 0x000000ffff457224 */ /* 0x000fe200078e00ab */
[----:B------:R-:W-:Y:S01]  /*64f0*/  MOV R68, R168 ;  /* 0x000000a800447202 */ /* 0x000fe20000000f00 */
[----:B------:R-:W-:Y:S01]  /*6500*/  IMAD.MOV.U32 R71, RZ, RZ, R169 ;  /* 0x000000ffff477224 */ /* 0x000fe200078e00a9 */
[----:B------:R-:W-:Y:S01]  /*6510*/  MOV R119, R9 ;  /* 0x0000000900777202 */ /* 0x000fe20000000f00 */
[----:B------:R-:W4:Y:S01]  /*6520*/  LDSM.16.MT88.4 R168, [R226+0x3080] ;  /* 0x00308000e2a8783b */ /* 0x000f220000004200 */
[----:B------:R-:W-:Y:S01]  /*6530*/  MOV R9, R150 ;  /* 0x0000009600097202 */ /* 0x000fe20000000f00 */
[----:B------:R-:W-:Y:S01]  /*6540*/  IMAD.MOV.U32 R72, RZ, RZ, R116 ;  /* 0x000000ffff487224 */ /* 0x000fe200078e0074 */
[----:B------:R-:W-:Y:S01]  /*6550*/  MOV R98, R179 ;  /* 0x000000b300627202 */ /* 0x000fe20000000f00 */
[----:B------:R-:W-:Y:S01]  /*6560*/  IMAD.MOV.U32 R74, RZ, RZ, R118 ;  /* 0x000000ffff4a7224 */ /* 0x000fe200078e0076 */
[----:B------:R-:W-:Y:S01]  /*6570*/  MOV R73, R117 ;  /* 0x0000007500497202 */ /* 0x000fe20000000f00 */
[----:B--2---:R-:W-:Y:S01]  /*6580*/  FFMA.FTZ R8, R190, c[0x0][0x2d0], -R12 ;  /* 0x0000b400be087a23 */ /* 0x004fe2000001080c */
[----:B------:R-:W-:Y:S01]  /*6590*/  MOV R99, R119 ;  /* 0x0000007700637202 */ /* 0x000fe20000000f00 */
[----:B------:R-:W-:-:S02]  /*65a0*/  IMAD.MOV.U32 R190, RZ, RZ, R126 ;  /* 0x000000ffffbe7224 */ /* 0x000fc400078e007e */
[----:B------:R2:W-:Y:S02]  /*65b0*/  MUFU.EX2 R207, R8 ;  /* 0x0000000800cf7308 */ /* 0x0005e40000000800 */
[----:B------:R-:W-:Y:S02]  /*65c0*/  IMAD.MOV.U32 R97, RZ, RZ, R190 ;  /* 0x000000ffff617224 */ /* 0x000fe400078e00be */
[----:B------:R-:W-:Y:S02]  /*65d0*/  IMAD.MOV.U32 R190, RZ, RZ, R176 ;  /* 0x000000ffffbe7224 */ /* 0x000fe400078e00b0 */
[----:B--2---:R-:W-:Y:S01]  /*65e0*/  FFMA.FTZ R8, R189, c[0x0][0x2d0], -R12 ;  /* 0x0000b400bd087a23 */ /* 0x004fe2000001080c */
[----:B------:R-:W-:-:S03]  /*65f0*/  MOV R189, R127 ;  /* 0x0000007f00bd7202 */ /* 0x000fc60000000f00 */
[----:B------:R2:W1:Y:S01]  /*6600*/  MUFU.EX2 R244, R8 ;  /* 0x0000000800f47308 */ /* 0x0004620000000800 */
[----:B------:R-:W-:Y:S02]  /*6610*/  MOV R96, R189 ;  /* 0x000000bd00607202 */ /* 0x000fe40000000f00 */
[----:B------:R-:W-:Y:S01]  /*6620*/  MOV R189, R177 ;  /* 0x000000b100bd7202 */ /* 0x000fe20000000f00 */
[----:B--2---:R-:W-:Y:S01]  /*6630*/  FFMA.FTZ R8, R188, c[0x0][0x2d0], -R12 ;  /* 0x0000b400bc087a23 */ /* 0x004fe2000001080c */
[----:B-1----:R-:W-:Y:S01]  /*6640*/  F2FP.PACK_AB R129, R244, R207 ;  /* 0x000000cff481723e */ /* 0x002fe200000000ff */
[----:B------:R-:W-:Y:S01]  /*6650*/  IMAD.MOV.U32 R188, RZ, RZ, R128 ;  /* 0x000000ffffbc7224 */ /* 0x000fe200078e0080 */
[----:B------:R-:W-:Y:S01]  /*6660*/  F2FP.PACK_AB R128, R31, R30 ;  /* 0x0000001e1f80723e */ /* 0x000fe200000000ff */
[----:B------:R1:W-:Y:S02]  /*6670*/  MUFU.EX2 R245, R8 ;  /* 0x0000000800f57308 */ /* 0x0003e40000000800 */
[----:B------:R-:W-:-:S02]  /*6680*/  IMAD.MOV.U32 R75, RZ, RZ, R188 ;  /* 0x000000ffff4b7224 */ /* 0x000fc400078e00bc */
[----:B------:R-:W-:Y:S02]  /*6690*/  IMAD.MOV.U32 R188, RZ, RZ, R178 ;  /* 0x000000ffffbc7224 */ /* 0x000fe400078e00b2 */
[----:B-1----:R-:W-:Y:S02]  /*66a0*/  FFMA.FTZ R8, R139, c[0x0][0x2d0], -R12 ;  /* 0x0000b4008b087a23 */ /* 0x002fe4000001080c */
[----:B------:R-:W-:Y:S01]  /*66b0*/  IMAD.MOV.U32 R12, RZ, RZ, R161 ;  /* 0x000000ffff0c7224 */ /* 0x000fe200078e00a1 */
[----:B------:R-:W-:Y:S01]  /*66c0*/  MOV R161, R186 ;  /* 0x000000ba00a17202 */ /* 0x000fe20000000f00 */
[----:B------:R1:W2:Y:S02]  /*66d0*/  MUFU.EX2 R139, R8 ;  /* 0x00000008008b7308 */ /* 0x0002a40000000800 */
[----:B-1----:R-:W-:Y:S01]  /*66e0*/  FFMA.FTZ R8, R134, c[0x0][0x2d0], -R2 ;  /* 0x0000b40086087a23 */ /* 0x002fe20000010802 */
[----:B--2---:R-:W-:-:S05]  /*66f0*/  F2FP.PACK_AB R131, R139, R245 ;  /* 0x000000f58b83723e */ /* 0x004fca00000000ff */
[----:B------:R1:W-:Y:S02]  /*6700*/  MUFU.EX2 R134, R8 ;  /* 0x0000000800867308 */ /* 0x0003e40000000800 */
[----:B-1----:R-:W-:-:S06]  /*6710*/  FFMA.FTZ R8, R132, c[0x0][0x2d0], -R2 ;  /* 0x0000b40084087a23 */ /* 0x002fcc0000010802 */
[----:B------:R1:W2:Y:S02]  /*6720*/  MUFU.EX2 R132, R8 ;  /* 0x0000000800847308 */ /* 0x0002a40000000800 */
[--C-:B-1----:R-:W-:Y:S01]  /*6730*/  FFMA.FTZ R8, R133, c[0x0][0x2d0], -R2.reuse ;  /* 0x0000b40085087a23 */ /* 0x102fe20000010802 */
[----:B--2---:R-:W-:Y:S01]  /*6740*/  F2FP.PACK_AB R124, R132, R134 ;  /* 0x00000086847c723e */ /* 0x004fe200000000ff */
[----:B------:R-:W-:-:S04]  /*6750*/  FFMA.FTZ R2, R138, c[0x0][0x2d0], -R2 ;  /* 0x0000b4008a027a23 */ /* 0x000fc80000010802 */
[----:B------:R1:W-:Y:S01]  /*6760*/  MUFU.EX2 R29, R8 ;  /* 0x00000008001d7308 */ /* 0x0003e20000000800 */
[----:B------:R-:W-:Y:S02]  /*6770*/  IMAD.MOV.U32 R138, RZ, RZ, R14 ;  /* 0x000000ffff8a7224 */ /* 0x000fe400078e000e */
[----:B------:R-:W-:-:S05]  /*6780*/  IMAD.MOV.U32 R133, RZ, RZ, R13 ;  /* 0x000000ffff857224 */ /* 0x000fca00078e000d */
[----:B------:R2:W2:Y:S01]  /*6790*/  MUFU.EX2 R28, R2 ;  /* 0x00000002001c7308 */ /* 0x0004a20000000800 */
[----:B------:R-:W-:Y:S01]  /*67a0*/  F2FP.PACK_AB R130, R133, R138 ;  /* 0x0000008a8582723e */ /* 0x000fe200000000ff */
[----:B-1----:R-:W-:Y:S01]  /*67b0*/  IMAD.MOV.U32 R8, RZ, RZ, R163 ;  /* 0x000000ffff087224 */ /* 0x002fe200078e00a3 */
[----:B------:R-:W-:-:S05]  /*67c0*/  MOV R163, R184 ;  /* 0x000000b800a37202 */ /* 0x000fca0000000f00 */
[----:B------:R-:W-:Y:S01]  /*67d0*/  HMMA.16816.F32 R144, R128, R152, R144 ;  /* 0x000000988090723c */ /* 0x000fe20000001890 */
[----:B------:R-:W1:Y:S01]  /*67e0*/  LDSM.16.MT88.4 R184, [R228+0x3080] ;  /* 0x00308000e4b8783b */ /* 0x000e620000004200 */
[----:B--2---:R-:W-:Y:S01]  /*67f0*/  FFMA.FTZ R2, R87, c[0x0][0x2d0], -R0 ;  /* 0x0000b40057027a23 */ /* 0x004fe20000010800 */
[----:B------:R-:W-:-:S05]  /*6800*/  F2FP.PACK_AB R126, R28, R29 ;  /* 0x0000001d1c7e723e */ /* 0x000fca00000000ff */
[C---:B------:R-:W-:Y:S01]  /*6810*/  HMMA.16816.F32 R52, R128.reuse, R60, R212 ;  /* 0x0000003c8034723c */ /* 0x040fe200000018d4 */
[----:B------:R2:W-:Y:S07]  /*6820*/  MUFU.EX2 R14, R2 ;  /* 0x00000002000e7308 */ /* 0x0005ee0000000800 */
[C---:B---3--:R-:W-:Y:S07]  /*6830*/  HMMA.16816.F32 R116, R128.reuse, R4, R164 ;  /* 0x000000048074723c */ /* 0x048fee00000018a4 */
[----:B------:R-:W-:Y:S01]  /*6840*/  IMAD.MOV.U32 R167, RZ, RZ, R188 ;  /* 0x000000ffffa77224 */ /* 0x000fe200078e00bc */
[----:B------:R-:W-:Y:S01]  /*6850*/  MOV R166, R98 ;  /* 0x0000006200a67202 */ /* 0x000fe20000000f00 */
[----:B------:R-:W-:Y:S01]  /*6860*/  FADD.FTZ R9, R9, R246 ;  /* 0x000000f609097221 */ /* 0x000fe20000010000 */
[----:B----4-:R-:W-:Y:S01]  /*6870*/  HMMA.16816.F32 R160, R128, R168, R160 ;  /* 0x000000a880a0723c */ /* 0x010fe200000018a0 */
[----:B--2---:R-:W-:-:S04]  /*6880*/  FFMA.FTZ R2, R86, c[0x0][0x2d0], -R0 ;  /* 0x0000b40056027a23 */ /* 0x004fc80000010800 */
[----:B------:R2:W3:Y:S03]  /*6890*/  MUFU.EX2 R13, R2 ;  /* 0x00000002000d7308 */ /* 0x0004e60000000800 */
[C---:B------:R-:W-:Y:S08]  /*68a0*/  HMMA.16816.F32 R156, R128.reuse, R154, R156 ;  /* 0x0000009a809c723c */ /* 0x040ff0000000189c */
[----:B-1----:R-:W-:Y:S01]  /*68b0*/  HMMA.16816.F32 R176, R128, R184, R248 ;  /* 0x000000b880b0723c */ /* 0x002fe200000018f8 */
[--C-:B--2---:R-:W-:Y:S01]  /*68c0*/  FFMA.FTZ R2, R85, c[0x0][0x2d0], -R0.reuse ;  /* 0x0000b40055027a23 */ /* 0x104fe20000010800 */
[----:B---3--:R-:W-:Y:S01]  /*68d0*/  F2FP.PACK_AB R125, R13, R14 ;  /* 0x0000000e0d7d723e */ /* 0x008fe200000000ff */
[----:B------:R-:W-:-:S04]  /*68e0*/  FFMA.FTZ R0, R84, c[0x0][0x2d0], -R0 ;  /* 0x0000b40054007a23 */ /* 0x000fc80000010800 */
[----:B------:R-:W-:Y:S01]  /*68f0*/  MOV R248, R68 ;  /* 0x0000004400f87202 */ /* 0x000fe20000000f00 */
[----:B------:R-:W-:Y:S01]  /*6900*/  IMAD.MOV.U32 R249, RZ, RZ, R69 ;  /* 0x000000fffff97224 */ /* 0x000fe200078e0045 */
[----:B------:R-:W-:Y:S01]  /*6910*/  MOV R250, R70 ;  /* 0x0000004600fa7202 */ /* 0x000fe20000000f00 */
[----:B------:R-:W-:Y:S01]  /*6920*/  MUFU.EX2 R2, R2 ;  /* 0x0000000200027308 */ /* 0x000fe20000000800 */
[----:B------:R-:W-:Y:S01]  /*6930*/  IMAD.MOV.U32 R251, RZ, RZ, R71 ;  /* 0x000000fffffb7224 */ /* 0x000fe200078e0047 */
[C---:B------:R-:W-:Y:S06]  /*6940*/  HMMA.16816.F32 R84, R128.reuse, R92, R192 ;  /* 0x0000005c8054723c */ /* 0x040fec00000018c0 */
[----:B------:R-:W1:Y:S01]  /*6950*/  MUFU.EX2 R0, R0 ;  /* 0x0000000000007308 */ /* 0x000e620000000800 */
[----:B------:R-:W-:Y:S01]  /*6960*/  IMAD.MOV.U32 R193, RZ, RZ, R97 ;  /* 0x000000ffffc17224 */ /* 0x000fe200078e0061 */
[----:B------:R-:W-:Y:S01]  /*6970*/  HMMA.16816.F32 R68, R128, R76, R200 ;  /* 0x0000004c8044723c */ /* 0x000fe200000018c8 */
        /* <DEDUP_REMOVED lines=13> */
[----:B-1----:R-:W-:Y:S01]  /*6a50*/  F2FP.PACK_AB R127, R0, R2 ;  /* 0x00000002007f723e */ /* 0x002fe200000000ff */
[----:B------:R-:W-:Y:S01]  /*6a60*/  IMAD.MOV.U32 R59, RZ, RZ, R234 ;  /* 0x000000ffff3b7224 */ /* 0x000fe200078e00ea */
[----:B------:R1:W5:Y:S05]  /*6a70*/  LDL.LU R236, [R1+0x64] ;  /* 0x0000640001ec7983 */ /* 0x00036a0000300800 */
[----:B------:R-:W-:Y:S07]  /*6a80*/  HMMA.16816.F32 R148, R124, R152, R64 ;  /* 0x000000987c94723c */ /* 0x000fee0000001840 */
        /* <DEDUP_REMOVED lines=10> */
[C---:B------:R-:W-:Y:S07]  /*6b30*/  HMMA.16816.F32 R64, R128.reuse, R62, R208 ;  /* 0x0000003e8040723c */ /* 0x040fee00000018d0 */
[----:B------:R-:W-:Y:S01]  /*6b40*/  MOV R208, R83 ;  /* 0x0000005300d07202 */ /* 0x000fe20000000f00 */
[----:B------:R-:W-:Y:S01]  /*6b50*/  HMMA.16816.F32 R188, R128, R186, R216 ;  /* 0x000000ba80bc723c */ /* 0x000fe200000018d8 */
[----:B------:R-:W-:-:S06]  /*6b60*/  MOV R210, R113 ;  /* 0x0000007100d27202 */ /* 0x000fcc0000000f00 */
[----:B------:R-:W-:Y:S01]  /*6b70*/  IMAD.MOV.U32 R217, RZ, RZ, R82 ;  /* 0x000000ffffd97224 */ /* 0x000fe200078e0052 */
[----:B------:R-:W-:Y:S01]  /*6b80*/  MOV R218, R81 ;  /* 0x0000005100da7202 */ /* 0x000fe20000000f00 */
[----:B------:R-:W-:Y:S01]  /*6b90*/  IMAD.MOV.U32 R219, RZ, RZ, R80 ;  /* 0x000000ffffdb7224 */ /* 0x000fe200078e0050 */
[C---:B------:R-:W-:Y:S08]  /*6ba0*/  HMMA.16816.F32 R100, R128.reuse, R108, R172 ;  /* 0x0000006c8064723c */ /* 0x040ff000000018ac */
[C---:B------:R-:W-:Y:S07]  /*6bb0*/  HMMA.16816.F32 R80, R128.reuse, R78, R196 ;  /* 0x0000004e8050723c */ /* 0x040fee00000018c4 */
[----:B------:R-:W-:Y:S01]  /*6bc0*/  MOV R199, R115 ;  /* 0x0000007300c77202 */ /* 0x000fe20000000f00 */
[----:B------:R-:W-:Y:S01]  /*6bd0*/  IMAD.MOV.U32 R209, RZ, RZ, R112 ;  /* 0x000000ffffd17224 */ /* 0x000fe200078e0070 */
[----:B------:R-:W-:Y:S03]  /*6be0*/  HMMA.16816.F32 R172, R128, R170, R248 ;  /* 0x000000aa80ac723c */ /* 0x000fe600000018f8 */
        /* <DEDUP_REMOVED lines=13> */
[----:B------:R-:W-:Y:S01]  /*6cc0*/  MOV R216, R99 ;  /* 0x0000006300d87202 */ /* 0x000fe20000000f00 */
[----:B------:R-:W-:Y:S01]  /*6cd0*/  FADD.FTZ R11, R202, R11 ;  /* 0x0000000bca0b7221 */ /* 0x000fe20000010000 */
[----:B------:R-:W-:Y:S01]  /*6ce0*/  HMMA.16816.F32 R96, R128, R94, R180 ;  /* 0x0000005e8060723c */ /* 0x000fe200000018b4 */
[----:B------:R-:W-:-:S02]  /*6cf0*/  FADD.FTZ R10, R212, R10 ;  /* 0x0000000ad40a7221 */ /* 0x000fc40000010000 */
[----:B------:R-:W-:Y:S02]  /*6d00*/  FADD.FTZ R12, R12, R8 ;  /* 0x000000080c0c7221 */ /* 0x000fe40000010000 */
[----:B------:R-:W-:Y:S02]  /*6d10*/  IMAD.MOV.U32 R248, RZ, RZ, R230 ;  /* 0x000000fffff87224 */ /* 0x000fe400078e00e6 */
[----:B------:R-:W-:Y:S01]  /*6d20*/  FADD.FTZ R8, R252, R9 ;  /* 0x00000009fc087221 */ /* 0x000fe20000010000 */
[----:B------:R-:W-:Y:S01]  /*6d30*/  HMMA.16816.F32 R112, R128, R110, R140 ;  /* 0x0000006e8070723c */ /* 0x000fe2000000188c */
[----:B------:R-:W-:Y:S01]  /*6d40*/  MOV R249, R229 ;  /* 0x000000e500f97202 */ /* 0x000fe20000000f00 */
[----:B------:R-:W-:Y:S02]  /*6d50*/  FADD.FTZ R11, R213, R11 ;  /* 0x0000000bd50b7221 */ /* 0x000fe40000010000 */
[----:B------:R-:W-:-:S04]  /*6d60*/  IMAD.MOV.U32 R250, RZ, RZ, R224 ;  /* 0x000000fffffa7224 */ /* 0x000fc800078e00e0 */
[----:B------:R-:W-:Y:S01]  /*6d70*/  HMMA.16816.F32 R128, R128, R6, R120 ;  /* 0x000000068080723c */ /* 0x000fe20000001878 */
[----:B------:R-:W-:Y:S01]  /*6d80*/  FADD.FTZ R8, R248, R8 ;  /* 0x00000008f8087221 */ /* 0x000fe20000010000 */
[----:B------:R-:W-:Y:S01]  /*6d90*/  MOV R58, R235 ;  /* 0x000000eb003a7202 */ /* 0x000fe20000000f00 */
[----:B------:R-:W-:Y:S01]  /*6da0*/  IMAD.MOV.U32 R140, RZ, RZ, R166 ;  /* 0x000000ffff8c7224 */ /* 0x000fe200078e00a6 */
[----:B------:R-:W-:Y:S01]  /*6db0*/  MOV R251, R233 ;  /* 0x000000e900fb7202 */ /* 0x000fe20000000f00 */
[----:B------:R-:W-:Y:S01]  /*6dc0*/  IMAD.MOV.U32 R142, RZ, RZ, R152 ;  /* 0x000000ffff8e7224 */ /* 0x000fe200078e0098 */
[----:B------:R-:W-:Y:S01]  /*6dd0*/  MOV R141, R167 ;  /* 0x000000a7008d7202 */ /* 0x000fe20000000f00 */
[----:B------:R1:W5:Y:S01]  /*6de0*/  LDL.LU R235, [R1+0x60] ;  /* 0x0000600001eb7983 */ /* 0x0003620000300800 */
[----:B------:R-:W-:Y:S01]  /*6df0*/  HMMA.16816.F32 R120, R124, R4, R48 ;  /* 0x000000047c78723c */ /* 0x000fe20000001830 */
[----:B------:R-:W-:Y:S02]  /*6e00*/  MOV R143, R153 ;  /* 0x00000099008f7202 */ /* 0x000fe40000000f00 */
[----:B------:R1:W5:Y:S04]  /*6e10*/  LDL.LU R234, [R1+0x5c] ;  /* 0x00005c0001ea7983 */ /* 0x0003680000300800 */
[----:B------:R-:W-:-:S02]  /*6e20*/  FADD.FTZ R5, R214, R10 ;  /* 0x0000000ad6057221 */ /* 0x000fc40000010000 */
[----:B------:R-:W-:Y:S01]  /*6e30*/  FADD.FTZ R4, R215, R11 ;  /* 0x0000000bd7047221 */ /* 0x000fe20000010000 */
[C---:B------:R-:W-:Y:S01]  /*6e40*/  HMMA.16816.F32 R72, R124.reuse, R76, R72 ;  /* 0x0000004c7c48723c */ /* 0x040fe20000001848 */
[----:B------:R-:W-:Y:S01]  /*6e50*/  FADD.FTZ R10, R249, R12 ;  /* 0x0000000cf90a7221 */ /* 0x000fe20000010000 */
[----:B------:R1:W5:Y:S01]  /*6e60*/  LDL.LU R233, [R1+0x58] ;  /* 0x0000580001e97983 */ /* 0x0003620000300800 */
[----:B------:R-:W-:Y:S02]  /*6e70*/  FADD.FTZ R9, R250, R5 ;  /* 0x00000005fa097221 */ /* 0x000fe40000010000 */
[----:B------:R-:W-:Y:S01]  /*6e80*/  FADD.FTZ R5, R15, R8 ;  /* 0x000000080f057221 */ /* 0x000fe20000010000 */
[----:B------:R1:W5:Y:S01]  /*6e90*/  LDL.LU R232, [R1+0x54] ;  /* 0x0000540001e87983 */ /* 0x0003620000300800 */
[----:B------:R-:W-:Y:S01]  /*6ea0*/  FADD.FTZ R11, R251, R4 ;  /* 0x00000004fb0b7221 */ /* 0x000fe20000010000 */
[----:B------:R-:W-:Y:S01]  /*6eb0*/  HMMA.16816.F32 R164, R124, R168, R104 ;  /* 0x000000a87ca4723c */ /* 0x000fe20000001868 */
[----:B------:R-:W-:Y:S01]  /*6ec0*/  FADD.FTZ R4, R30, R10 ;  /* 0x0000000a1e047221 */ /* 0x000fe20000010000 */
[----:B------:R1:W5:Y:S01]  /*6ed0*/  LDL.LU R231, [R1+0x50] ;  /* 0x0000500001e77983 */ /* 0x0003620000300800 */
[----:B------:R-:W-:-:S05]  /*6ee0*/  FADD.FTZ R5, R206, R5 ;  /* 0x00000005ce057221 */ /* 0x000fca0000010000 */
[C---:B------:R-:W-:Y:S08]  /*6ef0*/  HMMA.16816.F32 R76, R124.reuse, R78, R88 ;  /* 0x0000004e7c4c723c */ /* 0x040ff00000001858 */
[C---:B------:R-:W-:Y:S08]  /*6f00*/  HMMA.16816.F32 R180, R124.reuse, R184, R220 ;  /* 0x000000b87cb4723c */ /* 0x040ff000000018dc */
[C---:B------:R-:W-:Y:S08]  /*6f10*/  HMMA.16816.F32 R56, R124.reuse, R60, R56 ;  /* 0x0000003c7c38723c */ /* 0x040ff00000001838 */
[C---:B------:R-:W-:Y:S01]  /*6f20*/  HMMA.16816.F32 R152, R124.reuse, R154, R32 ;  /* 0x0000009a7c98723c */ /* 0x040fe20000001820 */
[----:B------:R-:W-:Y:S01]  /*6f30*/  FADD.FTZ R8, R134, R11 ;  /* 0x0000000b86087221 */ /* 0x000fe20000010000 */
[----:B------:R1:W5:Y:S04]  /*6f40*/  LDL.LU R230, [R1+0x4c] ;  /* 0x00004c0001e67983 */ /* 0x0003680000300800 */
[----:B------:R1:W5:Y:S02]  /*6f50*/  LDL.LU R229, [R1+0x48] ;  /* 0x0000480001e57983 */ /* 0x0003640000300800 */
[C---:B------:R-:W-:Y:S02]  /*6f60*/  HMMA.16816.F32 R88, R124.reuse, R92, R140 ;  /* 0x0000005c7c58723c */ /* 0x040fe4000000188c */
[----:B------:R1:W5:Y:S06]  /*6f70*/  LDL.LU R224, [R1+0x44] ;  /* 0x0000440001e07983 */ /* 0x00036c0000300800 */
        /* <DEDUP_REMOVED lines=8> */
[----:B------:R-:W-:-:S04]  /*7000*/  FADD.FTZ R4, R205, R5 ;  /* 0x00000005cd047221 */ /* 0x000fc80000010000 */
        /* <DEDUP_REMOVED lines=13> */
[----:B------:R-:W-:Y:S01]  /*70e0*/  FADD.FTZ R2, R28, R6 ;  /* 0x000000061c027221 */ /* 0x000fe20000010000 */
[----:B------:R1:W-:Y:S04]  /*70f0*/  STL [R1+0x20], R7 ;  /* 0x0000200701007387 */ /* 0x0003e80000100800 */
[----:B------:R1:W-:Y:S04]  /*7100*/  STL [R1+0x24], R5 ;  /* 0x0000240501007387 */ /* 0x0003e80000100800 */
[----:B------:R1:W-:Y:S04]  /*7110*/  STL [R1+0x2c], R0 ;  /* 0x00002c0001007387 */ /* 0x0003e80000100800 */
[----:B------:R1:W-:Y:S01]  /*7120*/  STL [R1+0x28], R2 ;  /* 0x0000280201007387 */ /* 0x0003e20000100800 */
[----:B------:R-:W-:Y:S01]  /*7130*/  UIMAD.WIDE.U32 UR28, UR27, UR4, URZ ;  /* 0x000000041b1c72a5 */ /* 0x000fe2000f8e003f */
[----:B------:R-:W-:-:S03]  /*7140*/  PLOP3.LUT P0, PT, PT, PT, UP6, 0x40, 0x0 ;  /* 0x000000000000781c */ /* 0x000fc60003f0e868 */
[----:B------:R-:W-:-:S04]  /*7150*/  @UP5 USHF.R.U32.HI UR27, URZ, UR5, UR29 ;  /* 0x000000053f1b5299 */ /* 0x000fc8000801161d */
[----:B------:R-:W-:-:S03]  /*7160*/  UIADD3 UR4, UR26, UR27, URZ ;  /* 0x0000001b1a047290 */ /* 0x000fc6000fffe03f */
[----:B------:R-:W-:Y:S02]  /*7170*/  ULDC UR27, c[0x0][0x328] ;  /* 0x0000ca00001b7ab9 */ /* 0x000fe40000000800 */
[----:B------:R-:W-:Y:S02]  /*7180*/  UIADD3 UR23, UR23, -0x2, URZ ;  /* 0xfffffffe17177890 */ /* 0x000fe4000fffe03f */
[----:B------:R-:W-:Y:S01]  /*7190*/  UIADD3 UR27, UR4, UR27, URZ ;  /* 0x0000001b041b7290 */ /* 0x000fe2000fffe03f */
[----:B------:R-:W-:Y:S05]  /*71a0*/  @P0 BRA `(.L_x_967) ;  /* 0x0000015000000947 */ /* 0x000fea0003800000 */
[----:B------:R-:W-:Y:S01]  /*71b0*/  ISETP.LT.AND P0, PT, RZ, UR4, PT ;  /* 0x00000004ff007c0c */ /* 0x000fe2000bf01270 */
[----:B------:R-:W-:Y:S02]  /*71c0*/  UIADD3 UR28, UR4, -0x1, URZ ;  /* 0xffffffff041c7890 */ /* 0x000fe4000fffe03f */
        /* <DEDUP_REMOVED lines=10> */
.L_x_968:
[----:B------:R-:W-:Y:S02]  /*7270*/  UISETP.NE.AND UP0, UPT, UR26, 0x1, UPT ;  /* 0x000000011a00788c */ /* 0x000fe4000bf05270 */
[----:B------:R-:W-:Y:S02]  /*7280*/  ULDC.64 UR4, c[0x0][0x330] ;  /* 0x0000cc0000047ab9 */ /* 0x000fe40000000a00 */
[----:B------:R-:W-:-:S07]  /*7290*/  UIMAD.WIDE.U32 UR30, UR28, UR4, URZ ;  /* 0x000000041c1e72a5 */ /* 0x000fce000f8e003f */
[----:B------:R-:W-:Y:S02]  /*72a0*/  @UP0 UMOV UR29, UR31 ;  /* 0x0000001f001d0c82 */ /* 0x000fe40008000000 */
[----:B------:R-:W-:Y:S02]  /*72b0*/  @UP0 USHF.R.U32.HI UR28, URZ, UR5, UR29 ;  /* 0x000000053f1c0299 */ /* 0x000fe4000801161d */
.L_x_969:
[----:B------:R-:W-:Y:S02]  /*72c0*/  ULDC UR4, c[0x0][0x32c] ;  /* 0x0000cb0000047ab9 */ /* 0x000fe40000000800 */
[----:B------:R-:W-:-:S04]  /*72d0*/  UIMAD UR4, UR28, UR26, UR4 ;  /* 0x0000001a1c0472a4 */ /* 0x000fc8000f8e0204 */
[----:B------:R-:W-:-:S04]  /*72e0*/  UISETP.LT.AND UP0, UPT, UR27, UR4, UPT ;  /* 0x000000041b00728c */ /* 0x000fc8000bf01270 */
[----:B------:R-:W-:-:S04]  /*72f0*/  USEL UR27, UR27, UR4, UP0 ;  /* 0x000000041b1b7287 */ /* 0x000fc80008000000 */
.L_x_967:
[----:B------:R-:W-:-:S04]  /*7300*/  UIMAD.WIDE UR4, UR27, 0x2aaaaaab, URZ ;  /* 0x2aaaaaab1b0478a5 */ /* 0x000fc8000f8e023f */
[----:B------:R-:W-:-:S04]  /*7310*/  USHF.R.U32.HI UR4, URZ, 0x1f, UR5 ;  /* 0x0000001f3f047899 */ /* 0x000fc80008011605 */
[----:B------:R-:W-:-:S04]  /*7320*/  ULEA.HI.SX32 UR4, UR5, UR4, 0x1d ;  /* 0x0000000405047291 */ /* 0x000fc8000f8fea3f */
[----:B------:R-:W-:-:S04]  /*7330*/  UISETP.LT.AND UP0, UPT, UR7, UR4, UPT ;  /* 0x000000040700728c */ /* 0x000fc8000bf01270 */
[----:B------:R-:W-:-:S04]  /*7340*/  USEL UR5, UR7, UR4, !UP0 ;  /* 0x0000000407057287 */ /* 0x000fc8000c000000 */
[----:B------:R-:W-:-:S06]  /*7350*/  UISETP.GE.AND UP0, UPT, UR23, UR5, UPT ;  /* 0x000000051700728c */ /* 0x000fcc000bf06270 */
[----:B------:R-:W-:-:S13]  /*7360*/  PLOP3.LUT P0, PT, PT, PT, UP0, 0x80, 0x0 ;  /* 0x000000000000781c */ /* 0x000fda0003f0f008 */
[----:B------:R-:W-:Y:S05]  /*7370*/  @!P0 BRA `(.L_x_970) ;  /* 0x0000538000008947 */ /* 0x000fea0003800000 */
[----:B------:R-:W2:Y:S04]  /*7380*/  LDL R4, [R1+0x10] ;  /* 0x0000100001047983 */ /* 0x000ea80000100800 */
[----:B-1----:R-:W3:Y:S04]  /*7390*/  LDL R2, [R1+0x3c] ;  /* 0x00003c0001027983 */ /* 0x002ee80000100800 */
[----:B------:R-:W3:Y:S04]  /*73a0*/  LDL R0, [R1+0x38] ;  /* 0x0000380001007983 */ /* 0x000ee80000100800 */
[----:B------:R-:W4:Y:S01]  /*73b0*/  LDL.LU R5, [R1+0x40] ;  /* 0x0000400001057983 */ /* 0x000f220000300800 */
[----:B------:R-:W-:Y:S01]  /*73c0*/  MOV R139, R3 ;  /* 0x00000003008b7202 */ /* 0x000fe20000000f00 */
[----:B------:R-:W-:-:S02]  /*73d0*/  IMAD.MOV.U32 R134, RZ, RZ, R136 ;  /* 0x000000ffff867224 */ /* 0x000fc400078e0088 */
[----:B------:R-:W-:Y:S02]  /*73e0*/  IMAD.MOV.U32 R132, RZ, RZ, R137 ;  /* 0x000000ffff847224 */ /* 0x000fe400078e0089 */
[----:B------:R-:W-:Y:S01]  /*73f0*/  IMAD.MOV.U32 R138, RZ, RZ, R135 ;  /* 0x000000ffff8a7224 */ /* 0x000fe200078e0087 */
[----:B--2---:R-:W-:Y:S02]  /*7400*/  SHF.L.U32 R3, R4, 0x1, RZ ;  /* 0x0000000104037819 */ /* 0x004fe400000006ff */
[C---:B---3--:R-:W-:Y:S01]  /*7410*/  SHF.L.U64.HI R2, R0.reuse, 0x1, R2 ;  /* 0x0000000100027819 */ /* 0x048fe20000010202 */
[----:B------:R-:W-:Y:S01]  /*7420*/  IMAD.SHL.U32 R0, R0, 0x2, RZ ;  /* 0x0000000200007824 */ /* 0x000fe200078e00ff */
[----:B----4-:R-:W-:-:S05]  /*7430*/  SHF.L.U64.HI R5, R4, 0x1, R5 ;  /* 0x0000000104057819 */ /* 0x010fca0000010205 */
[----:B------:R1:W-:Y:S04]  /*7440*/  STL [R1+0x8], R5 ;  /* 0x0000080501007387 */ /* 0x0003e80000100800 */
[----:B------:R1:W-:Y:S04]  /*7450*/  STL [R1+0x18], R3 ;  /* 0x0000180301007387 */ /* 0x0003e80000100800 */
[----:B------:R1:W-:Y:S04]  /*7460*/  STL [R1+0x4], R2 ;  /* 0x0000040201007387 */ /* 0x0003e80000100800 */
[----:B------:R1:W-:Y:S02]  /*7470*/  STL [R1], R0 ;  /* 0x0000000001007387 */ /* 0x0003e40000100800 */
.L_x_989:
[----:B-----5:R2:W5:Y:S01]  /*7480*/  LDL R248, [R1+0x18] ;  /* 0x0000180001f87983 */ /* 0x0205620000100800 */
[----:B------:R-:W-:Y:S04]  /*7490*/  DEPBAR.LE SB0, 0x0 ;  /* 0x000080000000791a */ /* 0x000fe80000000000 */
[----:B------:R-:W-:Y:S01]  /*74a0*/  BAR.SYNC.DEFER_BLOCKING 0x0 ;  /* 0x0000000000007b1d */ /* 0x000fe20000010000 */
[----:B------:R-:W-:Y:S01]  /*74b0*/  UISETP.GT.AND UP0, UPT, UR7, UR23, UPT ;  /* 0x000000170700728c */ /* 0x000fe2000bf04270 */
[----:B------:R-:W-:Y:S04]  /*74c0*/  SEL R244, RZ, 0x10, P4 ;  /* 0x00000010fff47807 */ /* 0x000fe80002000000 */
[----:B------:R2:W5:Y:S01]  /*74d0*/  LDL R246, [R1] ;  /* 0x0000000001f67983 */ /* 0x0005620000100800 */
[----:B------:R-:W-:Y:S03]  /*74e0*/  PLOP3.LUT P0, PT, PT, PT, UP0, 0x80, 0x0 ;  /* 0x000000000000781c */ /* 0x000fe60003f0f008 */
[----:B------:R2:W5:Y:S04]  /*74f0*/  LDL R245, [R1+0x8] ;  /* 0x0000080001f57983 */ /* 0x0005680000100800 */
        /* <DEDUP_REMOVED lines=8> */
[----:B------:R2:W1:Y:S04]  /*7580*/  LDSM.16.M88.4 R196, [R235] ;  /* 0x00000000ebc4783b */ /* 0x0004680000000200 */
[----:B------:R2:W1:Y:S04]  /*7590*/  LDSM.16.M88.4 R204, [R241] ;  /* 0x00000000f1cc783b */ /* 0x0004680000000200 */
[----:B------:R2:W1:Y:S01]  /*75a0*/  LDSM.16.M88.4 R208, [R240] ;  /* 0x00000000f0d0783b */ /* 0x0004620000000200 */
[----:B------:R-:W-:-:S05]  /*75b0*/  @P0 BRA `(.L_x_971) ;  /* 0x0000029000000947 */ /* 0x000fca0003800000 */
[----:B-1----:R-:W-:Y:S01]  /*75c0*/  SHF.R.S32.HI R0, RZ, 0x1f, R243 ;  /* 0x0000001fff007819 */ /* 0x002fe200000114f3 */
[----:B------:R-:W-:Y:S01]  /*75d0*/  IMAD.WIDE.U32 R2, R243, c[0x0][0x208], RZ ;  /* 0x00008200f3027a25 */ /* 0x000fe200078e00ff */
[----:B------:R-:W-:Y:S02]  /*75e0*/  SHF.R.S32.HI R4, RZ, 0x1f, R242 ;  /* 0x0000001fff047819 */ /* 0x000fe400000114f2 */
[----:B------:R-:W-:Y:S01]  /*75f0*/  IADD3 R15, R247, 0x2080, RZ ;  /* 0x00002080f70f7810 */ /* 0x000fe20007ffe0ff */
[----:B------:R-:W-:Y:S01]  /*7600*/  IMAD R0, R0, c[0x0][0x208], RZ ;  /* 0x0000820000007a24 */ /* 0x000fe200078e02ff */
[----:B------:R-:W-:Y:S01]  /*7610*/  IADD3 R14, -R244, 0x10, RZ ;  /* 0x00000010f40e7810 */ /* 0x000fe20007ffe1ff */
[----:B------:R-:W-:Y:S02]  /*7620*/  IMAD R4, R4, c[0x0][0x218], RZ ;  /* 0x0000860004047a24 */ /* 0x000fe400078e02ff */
[----:B------:R-:W-:Y:S01]  /*7630*/  IMAD R0, R243, c[0x0][0x20c], R0 ;  /* 0x00008300f3007a24 */ /* 0x000fe200078e0200 */
[----:B------:R-:W-:Y:S01]  /*7640*/  LOP3.LUT R14, R14, 0xf, RZ, 0xc0, !PT ;  /* 0x0000000f0e0e7812 */ /* 0x000fe200078ec0ff */
[C---:B------:R-:W-:Y:S02]  /*7650*/  IMAD R4, R242.reuse, c[0x0][0x21c], R4 ;  /* 0x00008700f2047a24 */ /* 0x040fe400078e0204 */
[----:B------:R-:W-:Y:S04]  /*7660*/  IMAD.IADD R3, R3, 0x1, R0 ;  /* 0x0000000103037824 */ /* 0x000fe800078e0200 */
[----:B------:R-:W-:Y:S05]  /*7670*/  IMAD.WIDE.U32 R2, R242, c[0x0][0x218], R2 ;  /* 0x00008600f2027a25 */ /* 0x000fea00078e0002 */
[----:B------:R-:W-:Y:S04]  /*7680*/  IADD3 R0, P0, R2, UR24, RZ ;  /* 0x0000001802007c10 */ /* 0x000fe8000ff1e0ff */
[----:B------:R-:W-:Y:S02]  /*7690*/  IADD3.X R3, R3, UR18, R4, P0, !PT ;  /* 0x0000001203037c10 */ /* 0x000fe400087fe404 */
[C---:B------:R-:W-:Y:S04]  /*76a0*/  LEA R2, P0, R0.reuse, c[0x0][0x1f8], 0x1 ;  /* 0x00007e0000027a11 */ /* 0x040fe800078008ff */
[----:B------:R-:W-:Y:S01]  /*76b0*/  LEA.HI.X R0, R0, c[0x0][0x1fc], R3, 0x1, P0 ;  /* 0x00007f0000007a11 */ /* 0x000fe200000f0c03 */
[----:B------:R-:W1:Y:S04]  /*76c0*/  SHFL.IDX PT, R6, R2, 0x1, 0x181f ;  /* 0x00381f0002067f89 */ /* 0x000e6800000e0000 */
[----:B------:R-:W2:Y:S04]  /*76d0*/  SHFL.IDX PT, R3, R2, RZ, 0x181f ;  /* 0x00181fff02037589 */ /* 0x000ea800000e0000 */
[----:B------:R-:W4:Y:S04]  /*76e0*/  SHFL.IDX PT, R4, R0, RZ, 0x181f ;  /* 0x00181fff00047589 */ /* 0x000f2800000e0000 */
[----:B------:R-:W3:Y:S04]  /*76f0*/  SHFL.IDX PT, R2, R2, 0x2, 0x181f ;  /* 0x00581f0002027f89 */ /* 0x000ee800000e0000 */
[----:B------:R-:W3:Y:S04]  /*7700*/  SHFL.IDX PT, R5, R0, 0x1, 0x181f ;  /* 0x00381f0000057f89 */ /* 0x000ee800000e0000 */
[----:B------:R-:W3:Y:S01]  /*7710*/  SHFL.IDX PT, R0, R0, 0x2, 0x181f ;  /* 0x00581f0000007f89 */ /* 0x000ee200000e0000 */
[-C--:B-1---5:R-:W-:Y:S02]  /*7720*/  IADD3 R8, P2, R6, R248.reuse, RZ ;  /* 0x000000f806087210 */ /* 0x0a2fe40007f5e0ff */
[C---:B--2---:R-:W-:Y:S02]  /*7730*/  IADD3 R12, P1, R3.reuse, R248, RZ ;  /* 0x000000f8030c7210 */ /* 0x044fe40007f3e0ff */
[-C--:B------:R-:W-:Y:S03]  /*7740*/  IADD3 R10, P0, R3, R246.reuse, RZ ;  /* 0x000000f6030a7210 */ /* 0x080fe60007f1e0ff */
[----:B----4-:R-:W-:Y:S01]  /*7750*/  IMAD.X R13, R4, 0x1, R245, P1 ;  /* 0x00000001040d7824 */ /* 0x010fe200008e06f5 */
[----:B------:R-:W-:Y:S01]  /*7760*/  IADD3 R6, P1, R6, R246, RZ ;  /* 0x000000f606067210 */ /* 0x000fe20007f3e0ff */
[----:B------:R-:W-:Y:S01]  /*7770*/  IMAD.X R11, R4, 0x1, R223, P0 ;  /* 0x00000001040b7824 */ /* 0x000fe200000e06df */
[----:B---3--:R-:W-:Y:S02]  /*7780*/  IADD3 R4, P0, R2, R248, RZ ;  /* 0x000000f802047210 */ /* 0x008fe40007f1e0ff */
[----:B------:R1:W-:Y:S01]  /*7790*/  LDGSTS.E.BYPASS.LTC128B.128 [R15], [R12.64], !P5 ;  /* 0x000000000c0f7fae */ /* 0x0003e2000e901d54 */
[C---:B------:R-:W-:Y:S03]  /*77a0*/  IMAD.X R9, R5.reuse, 0x1, R245, P2 ;  /* 0x0000000105097824 */ /* 0x040fe600010e06f5 */
[----:B------:R1:W-:Y:S01]  /*77b0*/  LDGSTS.E.BYPASS.LTC128B.128 [R15+0x1800], [R10.64], !P4 ;  /* 0x018000000a0f7fae */ /* 0x0003e2000e101d54 */
        /* <DEDUP_REMOVED lines=9> */
.L_x_971:
[-C--:B-1-3--:R-:W-:Y:S01]  /*7850*/  HMMA.16816.F32 R4, R48, R16.reuse, RZ ;  /* 0x000000103004723c */ /* 0x08afe200000018ff */
[----:B------:R-:W-:Y:S01]  /*7860*/  LDSM.16.M88.4 R212, [R230+0x5080] ;  /* 0x00508000e6d4783b */ /* 0x000fe20000000200 */
[----:B------:R-:W-:Y:S06]  /*7870*/  UISETP.GT.AND UP0, UPT, UR23, UR7, UPT ;  /* 0x000000071700728c */ /* 0x000fec000bf04270 */
[C---:B----4-:R-:W-:Y:S01]  /*7880*/  HMMA.16816.F32 R8, R44.reuse, R16, RZ ;  /* 0x000000102c08723c */ /* 0x050fe200000018ff */
[----:B------:R-:W0:Y:S01]  /*7890*/  LDGDEPBAR ;  /* 0x00000000000079af */ /* 0x000e220000000000 */
[----:B------:R-:W-:Y:S06]  /*78a0*/  PLOP3.LUT P0, PT, PT, PT, UP0, 0x80, 0x0 ;  /* 0x000000000000781c */ /* 0x000fec0003f0f008 */
[-C--:B------:R-:W-:Y:S01]  /*78b0*/  HMMA.16816.F32 R12, R44, R18.reuse, RZ ;  /* 0x000000122c0c723c */ /* 0x080fe200000018ff */
[----:B------:R-:W-:Y:S07]  /*78c0*/  LDSM.16.M88.4 R216, [R232+0xa080] ;  /* 0x00a08000e8d8783b */ /* 0x000fee0000000200 */
[C---:B------:R-:W-:Y:S08]  /*78d0*/  HMMA.16816.F32 R16, R48.reuse, R18, RZ ;  /* 0x000000123010723c */ /* 0x040ff000000018ff */
[-C--:B------:R-:W-:Y:S08]  /*78e0*/  HMMA.16816.F32 R20, R48, R32.reuse, RZ ;  /* 0x000000203014723c */ /* 0x080ff000000018ff */
[C---:B------:R-:W-:Y:S08]  /*78f0*/  HMMA.16816.F32 R24, R44.reuse, R32, RZ ;  /* 0x000000202c18723c */ /* 0x040ff000000018ff */
[-C--:B------:R-:W-:Y:S08]  /*7900*/  HMMA.16816.F32 R28, R44, R34.reuse, RZ ;  /* 0x000000222c1c723c */ /* 0x080ff000000018ff */
[C---:B------:R-:W-:Y:S08]  /*7910*/  HMMA.16816.F32 R32, R48.reuse, R34, RZ ;  /* 0x000000223020723c */ /* 0x040ff000000018ff */
[-C--:B------:R-:W-:Y:S08]  /*7920*/  HMMA.16816.F32 R36, R48, R140.reuse, RZ ;  /* 0x0000008c3024723c */ /* 0x080ff000000018ff */
[C---:B------:R-:W-:Y:S08]  /*7930*/  HMMA.16816.F32 R40, R44.reuse, R140, RZ ;  /* 0x0000008c2c28723c */ /* 0x040ff000000018ff */
[-C--:B------:R-:W-:Y:S08]  /*7940*/  HMMA.16816.F32 R44, R44, R142.reuse, RZ ;  /* 0x0000008e2c2c723c */ /* 0x080ff000000018ff */
[----:B------:R-:W-:Y:S01]  /*7950*/  HMMA.16816.F32 R48, R48, R142, RZ ;  /* 0x0000008e3030723c */ /* 0x000fe200000018ff */
[----:B------:R-:W1:Y:S07]  /*7960*/  LDSM.16.M88.4 R140, [R232+0x8080] ;  /* 0x00808000e88c783b */ /* 0x000e6e0000000200 */
[-C--:B------:R-:W-:Y:S08]  /*7970*/  HMMA.16816.F32 R4, R192, R196.reuse, R4 ;  /* 0x000000c4c004723c */ /* 0x080ff00000001804 */
[C---:B------:R-:W-:Y:S08]  /*7980*/  HMMA.16816.F32 R8, R200.reuse, R196, R8 ;  /* 0x000000c4c808723c */ /* 0x040ff00000001808 */
[-C--:B------:R-:W-:Y:S08]  /*7990*/  HMMA.16816.F32 R12, R200, R198.reuse, R12 ;  /* 0x000000c6c80c723c */ /* 0x080ff0000000180c */
[C---:B------:R-:W-:Y:S01]  /*79a0*/  HMMA.16816.F32 R16, R192.reuse, R198, R16 ;  /* 0x000000c6c010723c */ /* 0x040fe20000001810 */
[----:B------:R-:W3:Y:S07]  /*79b0*/  LDSM.16.M88.4 R196, [R230+0x5880] ;  /* 0x00588000e6c4783b */ /* 0x000eee0000000200 */
[-C--:B------:R-:W-:Y:S08]  /*79c0*/  HMMA.16816.F32 R20, R192, R204.reuse, R20 ;  /* 0x000000ccc014723c */ /* 0x080ff00000001814 */
[C---:B------:R-:W-:Y:S08]  /*79d0*/  HMMA.16816.F32 R24, R200.reuse, R204, R24 ;  /* 0x000000ccc818723c */ /* 0x040ff00000001818 */
[-C--:B------:R-:W-:Y:S08]  /*79e0*/  HMMA.16816.F32 R28, R200, R206.reuse, R28 ;  /* 0x000000cec81c723c */ /* 0x080ff0000000181c */
[C---:B------:R-:W-:Y:S01]  /*79f0*/  HMMA.16816.F32 R32, R192.reuse, R206, R32 ;  /* 0x000000cec020723c */ /* 0x040fe20000001820 */
[----:B------:R-:W4:Y:S07]  /*7a00*/  LDSM.16.M88.4 R204, [R230+0x6080] ;  /* 0x00608000e6cc783b */ /* 0x000f2e0000000200 */
[-C--:B------:R-:W-:Y:S08]  /*7a10*/  HMMA.16816.F32 R36, R192, R208.reuse, R36 ;  /* 0x000000d0c024723c */ /* 0x080ff00000001824 */
[C---:B------:R-:W-:Y:S08]  /*7a20*/  HMMA.16816.F32 R40, R200.reuse, R208, R40 ;  /* 0x000000d0c828723c */ /* 0x040ff00000001828 */
[-C--:B------:R-:W-:Y:S01]  /*7a30*/  HMMA.16816.F32 R44, R200, R210.reuse, R44 ;  /* 0x000000d2c82c723c */ /* 0x080fe2000000182c */
[----:B------:R-:W-:Y:S07]  /*7a40*/  LDSM.16.M88.4 R200, [R229] ;  /* 0x00000000e5c8783b */ /* 0x000fee0000000200 */
[----:B------:R-:W-:Y:S01]  /*7a50*/  HMMA.16816.F32 R48, R192, R210, R48 ;  /* 0x000000d2c030723c */ /* 0x000fe20000001830 */
[----:B------:R-:W2:Y:S07]  /*7a60*/  LDSM.16.M88.4 R192, [R234+0x8080] ;  /* 0x00808000eac0783b */ /* 0x000eae0000000200 */
[-C--:B-1----:R-:W-:Y:S01]  /*7a70*/  HMMA.16816.F32 R4, R140, R212.reuse, R4 ;  /* 0x000000d48c04723c */ /* 0x082fe20000001804 */
[----:B------:R-:W1:Y:S07]  /*7a80*/  LDSM.16.M88.4 R208, [R234+0xa080] ;  /* 0x00a08000ead0783b */ /* 0x000e6e0000000200 */
[C---:B------:R-:W-:Y:S08]  /*7a90*/  HMMA.16816.F32 R8, R216.reuse, R212, R8 ;  /* 0x000000d4d808723c */ /* 0x040ff00000001808 */
[-C--:B------:R-:W-:Y:S08]  /*7aa0*/  HMMA.16816.F32 R12, R216, R214.reuse, R12 ;  /* 0x000000d6d80c723c */ /* 0x080ff0000000180c */
[C---:B------:R-:W-:Y:S01]  /*7ab0*/  HMMA.16816.F32 R16, R140.reuse, R214, R16 ;  /* 0x000000d68c10723c */ /* 0x040fe20000001810 */
[----:B------:R-:W-:Y:S07]  /*7ac0*/  LDSM.16.M88.4 R212, [R229+0x1000] ;  /* 0x00100000e5d4783b */ /* 0x000fee0000000200 */
[-C--:B---3--:R-:W-:Y:S08]  /*7ad0*/  HMMA.16816.F32 R20, R140, R196.reuse, R20 ;  /* 0x000000c48c14723c */ /* 0x088ff00000001814 */
[C---:B------:R-:W-:Y:S08]  /*7ae0*/  HMMA.16816.F32 R24, R216.reuse, R196, R24 ;  /* 0x000000c4d818723c */ /* 0x040ff00000001818 */
[-C--:B------:R-:W-:Y:S08]  /*7af0*/  HMMA.16816.F32 R28, R216, R198.reuse, R28 ;  /* 0x000000c6d81c723c */ /* 0x080ff0000000181c */
[C---:B------:R-:W-:Y:S01]  /*7b00*/  HMMA.16816.F32 R32, R140.reuse, R198, R32 ;  /* 0x000000c68c20723c */ /* 0x040fe20000001820 */
[----:B------:R-:W3:Y:S07]  /*7b10*/  LDSM.16.M88.4 R196, [R229+0x800] ;  /* 0x00080000e5c4783b */ /* 0x000eee0000000200 */
[-C--:B----4-:R-:W-:Y:S08]  /*7b20*/  HMMA.16816.F32 R36, R140, R204.reuse, R36 ;  /* 0x000000cc8c24723c */ /* 0x090ff00000001824 */
[C---:B------:R-:W-:Y:S08]  /*7b30*/  HMMA.16816.F32 R40, R216.reuse, R204, R40 ;  /* 0x000000ccd828723c */ /* 0x040ff00000001828 */
[-C--:B------:R-:W-:Y:S01]  /*7b40*/  HMMA.16816.F32 R44, R216, R206.reuse, R44 ;  /* 0x000000ced82c723c */ /* 0x080fe2000000182c */
[----:B------:R-:W-:Y:S07]  /*7b50*/  LDSM.16.M88.4 R216, [R231+0xe080] ;  /* 0x00e08000e7d8783b */ /* 0x000fee0000000200 */
[----:B------:R-:W-:Y:S01]  /*7b60*/  HMMA.16816.F32 R48, R140, R206, R48 ;  /* 0x000000ce8c30723c */ /* 0x000fe20000001830 */
[----:B------:R-:W-:Y:S07]  /*7b70*/  LDSM.16.M88.4 R140, [R231+0xc080] ;  /* 0x00c08000e78c783b */ /* 0x000fee0000000200 */
[-C--:B--2---:R-:W-:Y:S01]  /*7b80*/  HMMA.16816.F32 R4, R192, R200.reuse, R4 ;  /* 0x000000c8c004723c */ /* 0x084fe20000001804 */
[----:B------:R-:W2:Y:S07]  /*7b90*/  LDSM.16.M88.4 R204, [R224+0x6880] ;  /* 0x00688000e0cc783b */ /* 0x000eae0000000200 */
[C---:B-1----:R-:W-:Y:S08]  /*7ba0*/  HMMA.16816.F32 R8, R208.reuse, R200, R8 ;  /* 0x000000c8d008723c */ /* 0x042ff00000001808 */
[-C--:B------:R-:W-:Y:S08]  /*7bb0*/  HMMA.16816.F32 R12, R208, R202.reuse, R12 ;  /* 0x000000cad00c723c */ /* 0x080ff0000000180c */
[C---:B------:R-:W-:Y:S01]  /*7bc0*/  HMMA.16816.F32 R16, R192.reuse, R202, R16 ;  /* 0x000000cac010723c */ /* 0x040fe20000001810 */
[----:B------:R-:W1:Y:S07]  /*7bd0*/  LDSM.16.M88.4 R200, [R224+0x7080] ;  /* 0x00708000e0c8783b */ /* 0x000e6e0000000200 */
[-C--:B---3--:R-:W-:Y:S08]  /*7be0*/  HMMA.16816.F32 R20, R192, R196.reuse, R20 ;  /* 0x000000c4c014723c */ /* 0x088ff00000001814 */
        /* <DEDUP_REMOVED lines=10> */
[-C--:B--2---:R-:W-:Y:S01]  /*7c90*/  HMMA.16816.F32 R4, R140, R204.reuse, R4 ;  /* 0x000000cc8c04723c */ /* 0x084fe20000001804 */
[----:B------:R-:W-:Y:S07]  /*7ca0*/  LDSM.16.M88.4 R212, [R238] ;  /* 0x00000000eed4783b */ /* 0x000fee0000000200 */
[C---:B------:R-:W-:Y:S08]  /*7cb0*/  HMMA.16816.F32 R8, R216.reuse, R204, R8 ;  /* 0x000000ccd808723c */ /* 0x040ff00000001808 */
[-C--:B------:R-:W-:Y:S08]  /*7cc0*/  HMMA.16816.F32 R12, R216, R206.reuse, R12 ;  /* 0x000000ced80c723c */ /* 0x080ff0000000180c */
[C---:B------:R-:W-:Y:S01]  /*7cd0*/  HMMA.16816.F32 R16, R140.reuse, R206, R16 ;  /* 0x000000ce8c10723c */ /* 0x040fe20000001810 */
[----:B------:R-:W2:Y:S07]  /*7ce0*/  LDSM.16.M88.4 R204, [R239] ;  /* 0x00000000efcc783b */ /* 0x000eae0000000200 */
[-C--:B-1----:R-:W-:Y:S08]  /*7cf0*/  HMMA.16816.F32 R20, R140, R200.reuse, R20 ;  /* 0x000000c88c14723c */ /* 0x082ff00000001814 */
[C---:B------:R-:W-:Y:S08]  /*7d00*/  HMMA.16816.F32 R24, R216.reuse, R200, R24 ;  /* 0x000000c8d818723c */ /* 0x040ff00000001818 */
[-C--:B------:R-:W-:Y:S08]  /*7d10*/  HMMA.16816.F32 R28, R216, R202.reuse, R28 ;  /* 0x000000cad81c723c */ /* 0x080ff0000000181c */
[C---:B------:R-:W-:Y:S01]  /*7d20*/  HMMA.16816.F32 R32, R140.reuse, R202, R32 ;  /* 0x000000ca8c20723c */ /* 0x040fe20000001820 */
[----:B------:R-:W1:Y:S07]  /*7d30*/  LDSM.16.M88.4 R200, [R237] ;  /* 0x00000000edc8783b */ /* 0x000e6e0000000200 */
[-C--:B---3--:R-:W-:Y:S08]  /*7d40*/  HMMA.16816.F32 R36, R140, R192.reuse, R36 ;  /* 0x000000c08c24723c */ /* 0x088ff00000001824 */
[C---:B------:R-:W-:Y:S08]  /*7d50*/  HMMA.16816.F32 R40, R216.reuse, R192, R40 ;  /* 0x000000c0d828723c */ /* 0x040ff00000001828 */
[-C--:B------:R-:W-:Y:S01]  /*7d60*/  HMMA.16816.F32 R44, R216, R194.reuse, R44 ;  /* 0x000000c2d82c723c */ /* 0x080fe2000000182c */
[----:B------:R-:W-:Y:S07]  /*7d70*/  LDSM.16.M88.4 R216, [R236+0xe080] ;  /* 0x00e08000ecd8783b */ /* 0x000fee0000000200 */
[----:B------:R-:W-:Y:S01]  /*7d80*/  HMMA.16816.F32 R48, R140, R194, R48 ;  /* 0x000000c28c30723c */ /* 0x000fe20000001830 */
[----:B------:R-:W-:Y:S07]  /*7d90*/  LDSM.16.M88.4 R140, [R232+0xc080] ;  /* 0x00c08000e88c783b */ /* 0x000fee0000000200 */
[-C--:B--2---:R-:W-:Y:S01]  /*7da0*/  HMMA.16816.F32 R4, R196, R204.reuse, R4 ;  /* 0x000000ccc404723c */ /* 0x084fe20000001804 */
[----:B------:R-:W2:Y:S07]  /*7db0*/  LDSM.16.M88.4 R192, [R230+0x6880] ;  /* 0x00688000e6c0783b */ /* 0x000eae0000000200 */
        /* <DEDUP_REMOVED lines=8> */
[----:B------:R-:W-:Y:S07]  /*7e40*/  LDSM.16.M88.4 R212, [R230+0x7880] ;  /* 0x00788000e6d4783b */ /* 0x000fee0000000200 */
[-C--:B-1----:R-:W-:Y:S08]  /*7e50*/  HMMA.16816.F32 R36, R196, R200.reuse, R36 ;  /* 0x000000c8c424723c */ /* 0x082ff00000001824 */
[C---:B------:R-:W-:Y:S08]  /*7e60*/  HMMA.16816.F32 R40, R208.reuse, R200, R40 ;  /* 0x000000c8d028723c */ /* 0x040ff00000001828 */
[-C--:B------:R-:W-:Y:S01]  /*7e70*/  HMMA.16816.F32 R44, R208, R202.reuse, R44 ;  /* 0x000000cad02c723c */ /* 0x080fe2000000182c */
[----:B------:R-:W1:Y:S07]  /*7e80*/  LDSM.16.M88.4 R208, [R230+0x7080] ;  /* 0x00708000e6d0783b */ /* 0x000e6e0000000200 */
[----:B------:R-:W-:Y:S01]  /*7e90*/  HMMA.16816.F32 R48, R196, R202, R48 ;  /* 0x000000cac430723c */ /* 0x000fe20000001830 */
[----:B------:R-:W-:Y:S07]  /*7ea0*/  LDSM.16.M88.4 R196, [R234+0xc080] ;  /* 0x00c08000eac4783b */ /* 0x000fee0000000200 */
[-C--:B--2---:R-:W-:Y:S01]  /*7eb0*/  HMMA.16816.F32 R4, R140, R192.reuse, R4 ;  /* 0x000000c08c04723c */ /* 0x084fe20000001804 */
[----:B------:R-:W2:Y:S07]  /*7ec0*/  LDSM.16.M88.4 R200, [R229+0x1800] ;  /* 0x00180000e5c8783b */ /* 0x000eae0000000200 */
[C---:B---3--:R-:W-:Y:S08]  /*7ed0*/  HMMA.16816.F32 R8, R204.reuse, R192, R8 ;  /* 0x000000c0cc08723c */ /* 0x048ff00000001808 */
[-C--:B------:R-:W-:Y:S08]  /*7ee0*/  HMMA.16816.F32 R12, R204, R194.reuse, R12 ;  /* 0x000000c2cc0c723c */ /* 0x080ff0000000180c */
[C---:B------:R-:W-:Y:S08]  /*7ef0*/  HMMA.16816.F32 R16, R140.reuse, R194, R16 ;  /* 0x000000c28c10723c */ /* 0x040ff00000001810 */
[-C--:B-1----:R-:W-:Y:S08]  /*7f00*/  HMMA.16816.F32 R20, R140, R208.reuse, R20 ;  /* 0x000000d08c14723c */ /* 0x082ff00000001814 */
[C---:B------:R-:W-:Y:S08]  /*7f10*/  HMMA.16816.F32 R24, R204.reuse, R208, R24 ;  /* 0x000000d0cc18723c */ /* 0x040ff00000001818 */
[-C--:B------:R-:W-:Y:S08]  /*7f20*/  HMMA.16816.F32 R28, R204, R210.reuse, R28 ;  /* 0x000000d2cc1c723c */ /* 0x080ff0000000181c */
[C---:B------:R-:W-:Y:S08]  /*7f30*/  HMMA.16816.F32 R32, R140.reuse, R210, R32 ;  /* 0x000000d28c20723c */ /* 0x040ff00000001820 */
[-C--:B------:R-:W-:Y:S08]  /*7f40*/  HMMA.16816.F32 R36, R140, R212.reuse, R36 ;  /* 0x000000d48c24723c */ /* 0x080ff00000001824 */
[C---:B------:R-:W-:Y:S08]  /*7f50*/  HMMA.16816.F32 R40, R204.reuse, R212, R40 ;  /* 0x000000d4cc28723c */ /* 0x040ff00000001828 */
[-C--:B------:R-:W-:Y:S08]  /*7f60*/  HMMA.16816.F32 R44, R204, R214.reuse, R44 ;  /* 0x000000d6cc2c723c */ /* 0x080ff0000000182c */
[----:B------:R-:W-:Y:S08]  /*7f70*/  HMMA.16816.F32 R48, R140, R214, R48 ;  /* 0x000000d68c30723c */ /* 0x000ff00000001830 */
[-C--:B--2---:R-:W-:Y:S08]  /*7f80*/  HMMA.16816.F32 R4, R196, R200.reuse, R4 ;  /* 0x000000c8c404723c */ /* 0x084ff00000001804 */
[C---:B------:R-:W-:Y:S08]  /*7f90*/  HMMA.16816.F32 R8, R216.reuse, R200, R8 ;  /* 0x000000c8d808723c */ /* 0x040ff00000001808 */
[-C--:B------:R-:W-:Y:S08]  /*7fa0*/  HMMA.16816.F32 R12, R216, R202.reuse, R12 ;  /* 0x000000cad80c723c */ /* 0x080ff0000000180c */
        /* <DEDUP_REMOVED lines=26> */
[----:B------:R-:W2:Y:S10]  /*8150*/  MUFU.TANH R143, R18 ;  /* 0x00000012008f7308 */ /* 0x000eb40000002400 */
[----:B------:R2:W2:Y:S01]  /*8160*/  MUFU.TANH R142, R19 ;  /* 0x00000013008e7308 */ /* 0x0004a20000002400 */
[----:B-1----:R-:W1:Y:S01]  /*8170*/  LDSM.16.M88.4 R8, [R229+0x2800] ;  /* 0x00280000e508783b */ /* 0x002e620000000200 */
[----:B------:R-:W-:Y:S04]  /*8180*/  DEPBAR.LE SB0, 0x0 ;  /* 0x000080000000791a */ /* 0x000fe80000000000 */
[-C--:B----4-:R-:W-:Y:S04]  /*8190*/  HMMA.16816.F32 R20, R196, R4.reuse, R20 ;  /* 0x00000004c414723c */ /* 0x090fe80000001814 */
[----:B------:R-:W4:Y:S01]  /*81a0*/  MUFU.TANH R200, R12 ;  /* 0x0000000c00c87308 */ /* 0x000f220000002400 */
[----:B------:R-:W-:Y:S03]  /*81b0*/  BAR.SYNC.DEFER_BLOCKING 0x0 ;  /* 0x0000000000007b1d */ /* 0x000fe60000010000 */
[C---:B------:R-:W-:Y:S06]  /*81c0*/  HMMA.16816.F32 R24, R216.reuse, R4, R24 ;  /* 0x00000004d818723c */ /* 0x040fec0000001818 */
[----:B------:R-:W1:Y:S02]  /*81d0*/  MUFU.TANH R194, R13 ;  /* 0x0000000d00c27308 */ /* 0x000e640000002400 */
[-C--:B------:R-:W-:Y:S08]  /*81e0*/  HMMA.16816.F32 R28, R216, R6.reuse, R28 ;  /* 0x00000006d81c723c */ /* 0x080ff0000000181c */
[----:B------:R-:W2:Y:S01]  /*81f0*/  MUFU.TANH R214, R14 ;  /* 0x0000000e00d67308 */ /* 0x000ea20000002400 */
[C---:B------:R-:W-:Y:S04]  /*8200*/  HMMA.16816.F32 R32, R196.reuse, R6, R32 ;  /* 0x00000006c420723c */ /* 0x040fe80000001820 */
[----:B------:R-:W-:Y:S02]  /*8210*/  FMUL.FTZ R20, R20, c[0x0][0x320] ;  /* 0x0000c80014147a20 */ /* 0x000fe40000410000 */
[----:B------:R-:W-:Y:S03]  /*8220*/  FMUL.FTZ R21, R21, c[0x0][0x320] ;  /* 0x0000c80015157a20 */ /* 0x000fe60000410000 */
[----:B------:R-:W2:Y:S03]  /*8230*/  MUFU.TANH R213, R15 ;  /* 0x0000000f00d57308 */ /* 0x000ea60000002400 */
[----:B------:R-:W-:Y:S01]  /*8240*/  FMUL.FTZ R22, R22, c[0x0][0x320] ;  /* 0x0000c80016167a20 */ /* 0x000fe20000410000 */
[-C--:B-1----:R-:W-:Y:S03]  /*8250*/  HMMA.16816.F32 R36, R196, R8.reuse, R36 ;  /* 0x00000008c424723c */ /* 0x082fe60000001824 */
[----:B------:R-:W-:Y:S02]  /*8260*/  FMUL.FTZ R23, R23, c[0x0][0x320] ;  /* 0x0000c80017177a20 */ /* 0x000fe40000410000 */
[----:B------:R-:W-:Y:S01]  /*8270*/  FMUL.FTZ R24, R24, c[0x0][0x320] ;  /* 0x0000c80018187a20 */ /* 0x000fe20000410000 */
[----:B------:R-:W1:Y:S01]  /*8280*/  MUFU.TANH R135, R20 ;  /* 0x0000001400877308 */ /* 0x000e620000002400 */
[----:B------:R-:W-:Y:S01]  /*8290*/  FMUL.FTZ R25, R25, c[0x0][0x320] ;  /* 0x0000c80019197a20 */ /* 0x000fe20000410000 */
[C---:B------:R-:W-:Y:S04]  /*82a0*/  HMMA.16816.F32 R40, R216.reuse, R8, R40 ;  /* 0x00000008d828723c */ /* 0x040fe80000001828 */
[----:B------:R-:W-:Y:S02]  /*82b0*/  FMUL.FTZ R26, R26, c[0x0][0x320] ;  /* 0x0000c8001a1a7a20 */ /* 0x000fe40000410000 */
[----:B------:R-:W-:Y:S02]  /*82c0*/  FMUL.FTZ R27, R27, c[0x0][0x320] ;  /* 0x0000c8001b1b7a20 */ /* 0x000fe40000410000 */
[----:B------:R-:W1:Y:S01]  /*82d0*/  MUFU.TANH R133, R21 ;  /* 0x0000001500857308 */ /* 0x000e620000002400 */
[-C--:B------:R-:W-:Y:S03]  /*82e0*/  HMMA.16816.F32 R44, R216, R10.reuse, R44 ;  /* 0x0000000ad82c723c */ /* 0x080fe6000000182c */
[----:B------:R-:W-:Y:S02]  /*82f0*/  FMUL.FTZ R28, R28, c[0x0][0x320] ;  /* 0x0000c8001c1c7a20 */ /* 0x000fe40000410000 */
[----:B------:R-:W-:Y:S02]  /*8300*/  FMUL.FTZ R29, R29, c[0x0][0x320] ;  /* 0x0000c8001d1d7a20 */ /* 0x000fe40000410000 */
[----:B------:R-:W-:Y:S01]  /*8310*/  FMUL.FTZ R30, R30, c[0x0][0x320] ;  /* 0x0000c8001e1e7a20 */ /* 0x000fe20000410000 */
[----:B------:R-:W-:Y:S01]  /*8320*/  HMMA.16816.F32 R48, R196, R10, R48 ;  /* 0x0000000ac430723c */ /* 0x000fe20000001830 */
[----:B------:R1:W1:Y:S03]  /*8330*/  MUFU.TANH R140, R22 ;  /* 0x00000016008c7308 */ /* 0x0002660000002400 */
[----:B------:R-:W-:Y:S03]  /*8340*/  FMUL.FTZ R31, R31, c[0x0][0x320] ;  /* 0x0000c8001f1f7a20 */ /* 0x000fe60000410000 */
[----:B------:R-:W-:Y:S02]  /*8350*/  FMUL.FTZ R42, R42, c[0x0][0x320] ;  /* 0x0000c8002a2a7a20 */ /* 0x000fe40000410000 */
[----:B------:R-:W-:Y:S02]  /*8360*/  FMUL.FTZ R43, R43, c[0x0][0x320] ;  /* 0x0000c8002b2b7a20 */ /* 0x000fe40000410000 */
[----:B------:R3:W3:Y:S05]  /*8370*/  MUFU.TANH R137, R23 ;  /* 0x0000001700897308 */ /* 0x0006ea0000002400 */
[----:B------:R-:W-:Y:S02]  /*8380*/  FMUL.FTZ R46, R46, c[0x0][0x320] ;  /* 0x0000c8002e2e7a20 */ /* 0x000fe40000410000 */
[----:B------:R-:W-:Y:S03]  /*8390*/  FMUL.FTZ R47, R47, c[0x0][0x320] ;  /* 0x0000c8002f2f7a20 */ /* 0x000fe60000410000 */
[----:B------:R4:W4:Y:S03]  /*83a0*/  MUFU.TANH R204, R24 ;  /* 0x0000001800cc7308 */ /* 0x0009260000002400 */
[----:B--2---:R-:W-:Y:S02]  /*83b0*/  FMUL.FTZ R19, R48, c[0x0][0x320] ;  /* 0x0000c80030137a20 */ /* 0x004fe40000410000 */
[----:B-1----:R-:W-:Y:S02]  /*83c0*/  FMUL.FTZ R22, R37, c[0x0][0x320] ;  /* 0x0000c80025167a20 */ /* 0x002fe40000410000 */
[----:B------:R-:W-:Y:S02]  /*83d0*/  FMUL.FTZ R18, R49, c[0x0][0x320] ;  /* 0x0000c80031127a20 */ /* 0x000fe40000410000 */
[----:B------:R-:W-:Y:S01]  /*83e0*/  FMUL.FTZ R21, R50, c[0x0][0x320] ;  /* 0x0000c80032157a20 */ /* 0x000fe20000410000 */
[----:B------:R1:W2:Y:S01]  /*83f0*/  MUFU.TANH R208, R25 ;  /* 0x0000001900d07308 */ /* 0x0002a20000002400 */
[----:B------:R-:W-:Y:S02]  /*8400*/  FMUL.FTZ R20, R51, c[0x0][0x320] ;  /* 0x0000c80033147a20 */ /* 0x000fe40000410000 */
[----:B---3--:R-:W-:Y:S07]  /*8410*/  FMUL.FTZ R23, R45, c[0x0][0x320] ;  /* 0x0000c8002d177a20 */ /* 0x008fee0000410000 */
[----:B------:R3:W2:Y:S01]  /*8420*/  MUFU.TANH R220, R26 ;  /* 0x0000001a00dc7308 */ /* 0x0006a20000002400 */
[----:B----4-:R-:W-:Y:S09]  /*8430*/  FMUL.FTZ R24, R36, c[0x0][0x320] ;  /* 0x0000c80024187a20 */ /* 0x010ff20000410000 */
[----:B------:R4:W2:Y:S01]  /*8440*/  MUFU.TANH R215, R27 ;  /* 0x0000001b00d77308 */ /* 0x0008a20000002400 */
[----:B-1----:R-:W-:Y:S02]  /*8450*/  FMUL.FTZ R25, R33, c[0x0][0x320] ;  /* 0x0000c80021197a20 */ /* 0x002fe40000410000 */
[----:B------:R-:W-:Y:S07]  /*8460*/  FMUL.FTZ R33, R34, c[0x0][0x320] ;  /* 0x0000c80022217a20 */ /* 0x000fee0000410000 */
[----:B------:R1:W1:Y:S01]  /*8470*/  MUFU.TANH R141, R28 ;  /* 0x0000001c008d7308 */ /* 0x0002620000002400 */
[----:B---3--:R-:W-:Y:S02]  /*8480*/  FMUL.FTZ R26, R32, c[0x0][0x320] ;  /* 0x0000c800201a7a20 */ /* 0x008fe40000410000 */
[----:B------:R-:W-:Y:S07]  /*8490*/  FMUL.FTZ R32, R35, c[0x0][0x320] ;  /* 0x0000c80023207a20 */ /* 0x000fee0000410000 */
[----:B------:R3:W2:Y:S01]  /*84a0*/  MUFU.TANH R136, R29 ;  /* 0x0000001d00887308 */ /* 0x0006a20000002400 */
[----:B----4-:R-:W-:Y:S09]  /*84b0*/  FMUL.FTZ R27, R39, c[0x0][0x320] ;  /* 0x0000c800271b7a20 */ /* 0x010ff20000410000 */
[----:B------:R4:W2:Y:S01]  /*84c0*/  MUFU.TANH R212, R30 ;  /* 0x0000001e00d47308 */ /* 0x0008a20000002400 */
[----:B-1----:R-:W-:Y:S09]  /*84d0*/  FMUL.FTZ R28, R38, c[0x0][0x320] ;  /* 0x0000c800261c7a20 */ /* 0x002ff20000410000 */
[----:B------:R1:W1:Y:S01]  /*84e0*/  MUFU.TANH R209, R31 ;  /* 0x0000001f00d17308 */ /* 0x0002620000002400 */
[----:B---3--:R-:W-:Y:S09]  /*84f0*/  FMUL.FTZ R29, R44, c[0x0][0x320] ;  /* 0x0000c8002c1d7a20 */ /* 0x008ff20000410000 */
[----:B------:R-:W3:Y:S01]  /*8500*/  MUFU.TANH R16, R16 ;  /* 0x0000001000107308 */ /* 0x000ee20000002400 */
[----:B----4-:R-:W-:Y:S09]  /*8510*/  FMUL.FTZ R30, R41, c[0x0][0x320] ;  /* 0x0000c800291e7a20 */ /* 0x010ff20000410000 */
[----:B------:R-:W4:Y:S01]  /*8520*/  MUFU.TANH R17, R17 ;  /* 0x0000001100117308 */ /* 0x000f220000002400 */
[----:B-1----:R-:W-:Y:S09]  /*8530*/  FMUL.FTZ R31, R40, c[0x0][0x320] ;  /* 0x0000c800281f7a20 */ /* 0x002ff20000410000 */
        /* <DEDUP_REMOVED lines=22> */
[----:B------:R-:W-:Y:S01]  /*86a0*/  UIMAD UR4, UR23, 0x30, UR11 ;  /* 0x00000030170478a4 */ /* 0x000fe2000f8e020b */
[----:B------:R-:W-:Y:S01]  /*86b0*/  IMAD.MOV.U32 R242, RZ, RZ, RZ ;  /* 0x000000fffff27224 */ /* 0x000fe200078e00ff */
[----:B------:R-:W-:Y:S04]  /*86c0*/  IADD3 R14, -R244, 0x10, RZ ;  /* 0x00000010f40e7810 */ /* 0x000fe80007ffe1ff */
[----:B------:R-:W-:Y:S01]  /*86d0*/  IMAD.U32 R2, RZ, RZ, UR4 ;  /* 0x00000004ff027e24 */ /* 0x000fe2000f8e00ff */
[----:B------:R-:W-:Y:S04]  /*86e0*/  LOP3.LUT R14, R14, 0xf, RZ, 0xc0, !PT ;  /* 0x0000000f0e0e7812 */ /* 0x000fe800078ec0ff */
        /* <DEDUP_REMOVED lines=28> */
[----:B------:R-:W1:Y:S04]  /*88b0*/  SHFL.IDX PT, R5, R0, 0x1, 0x181f ;  /* 0x00381f0000057f89 */ /* 0x000e6800000e0000 */
[----:B------:R-:W1:Y:S01]  /*88c0*/  SHFL.IDX PT, R0, R0, 0x2, 0x181f ;  /* 0x00581f0000007f89 */ /* 0x000e6200000e0000 */
[-C--:B--2--5:R-:W-:Y:S02]  /*88d0*/  IADD3 R8, P2, R6, R248.reuse, RZ ;  /* 0x000000f806087210 */ /* 0x0a4fe40007f5e0ff */
[C---:B---3--:R-:W-:Y:S02]  /*88e0*/  IADD3 R12, P1, R3.reuse, R248, RZ ;  /* 0x000000f8030c7210 */ /* 0x048fe40007f3e0ff */
[-C--:B------:R-:W-:Y:S03]  /*88f0*/  IADD3 R10, P0, R3, R246.reuse, RZ ;  /* 0x000000f6030a7210 */ /* 0x080fe60007f1e0ff */
[----:B----4-:R-:W-:Y:S01]  /*8900*/  IMAD.X R13, R4, 0x1, R245, P1 ;  /* 0x00000001040d7824 */ /* 0x010fe200008e06f5 */
[----:B------:R-:W-:Y:S01]  /*8910*/  IADD3 R6, P1, R6, R246, RZ ;  /* 0x000000f606067210 */ /* 0x000fe20007f3e0ff */
[----:B------:R-:W-:Y:S01]  /*8920*/  IMAD.X R11, R4, 0x1, R223, P0 ;  /* 0x00000001040b7824 */ /* 0x000fe200000e06df */
[----:B-1----:R-:W-:Y:S02]  /*8930*/  IADD3 R4, P0, R2, R248, RZ ;  /* 0x000000f802047210 */ /* 0x002fe40007f1e0ff */
[----:B------:R1:W-:Y:S01]  /*8940*/  LDGSTS.E.BYPASS.LTC128B.128 [R247+0x5080], [R12.64], !P5 ;  /* 0x050800000cf77fae */ /* 0x0003e2000e901d54 */
        /* <DEDUP_REMOVED lines=11> */
.L_x_972:
[----:B-1234-:R-:W2:Y:S01]  /*8a00*/  LDL R2, [R1+0x30] ;  /* 0x0000300001027983 */ /* 0x01eea20000100800 */
[----:B------:R-:W-:Y:S02]  /*8a10*/  UISETP.NE.AND UP1, UPT, UR13, URZ, UPT ;  /* 0x0000003f0d00728c */ /* 0x000fe4000bf25270 */
[----:B------:R-:W-:Y:S01]  /*8a20*/  UIMAD UR4, UR23, -0x30, URZ ;  /* 0xffffffd0170478a4 */ /* 0x000fe2000f8e023f */
[----:B------:R-:W3:Y:S01]  /*8a30*/  LDL R35, [R1+0x1c] ;  /* 0x00001c0001237983 */ /* 0x000ee20000100800 */
[----:B------:R-:W-:Y:S02]  /*8a40*/  UISETP.NE.AND UP0, UPT, UR12, URZ, UPT ;  /* 0x0000003f0c00728c */ /* 0x000fe4000bf05270 */
[----:B------:R-:W-:Y:S01]  /*8a50*/  PLOP3.LUT P1, PT, PT, PT, UP1, 0x80, 0x0 ;  /* 0x000000000000781c */ /* 0x000fe20003f2f018 */
[----:B------:R-:W0:Y:S01]  /*8a60*/  LDGDEPBAR ;  /* 0x00000000000079af */ /* 0x000e220000000000 */
[----:B------:R-:W-:Y:S11]  /*8a70*/  PLOP3.LUT P0, PT, PT, PT, UP1, 0x80, 0x0 ;  /* 0x000000000000781c */ /* 0x000ff60003f0f018 */
[----:B--2---:R-:W-:Y:S04]  /*8a80*/  @P1 IMAD.HI.U32 R0, R2, c[0x0][0x2c8], RZ ;  /* 0x0000b20002001a27 */ /* 0x004fe800078e00ff */
[----:B------:R-:W-:Y:S01]  /*8a90*/  IMAD.MOV.U32 R4, RZ, RZ, R2 ;  /* 0x000000ffff047224 */ /* 0x000fe200078e0002 */
[----:B------:R-:W-:Y:S01]  /*8aa0*/  @P0 SHF.R.U32.HI R4, RZ, c[0x0][0x2cc], R0 ;  /* 0x0000b300ff040a19 */ /* 0x000fe20000011600 */
[----:B------:R-:W-:Y:S01]  /*8ab0*/  IMAD.U32 R0, RZ, RZ, UR4 ;  /* 0x00000004ff007e24 */ /* 0x000fe2000f8e00ff */
[----:B------:R-:W-:Y:S01]  /*8ac0*/  PLOP3.LUT P0, PT, PT, PT, UP0, 0x40, 0x0 ;  /* 0x000000000000781c */ /* 0x000fe20003f0e808 */
[----:B------:R-:W-:Y:S02]  /*8ad0*/  IMAD.U32 R2, RZ, RZ, UR22 ;  /* 0x00000016ff027e24 */ /* 0x000fe4000f8e00ff */
[----:B------:R-:W1:Y:S01]  /*8ae0*/  SHFL.IDX PT, R3, R4, RZ, 0x1c1f ;  /* 0x001c1fff04037589 */ /* 0x000e6200000e0000 */
[----:B---3--:R-:W-:Y:S05]  /*8af0*/  IADD3 R6, -R35, 0x1, R0 ;  /* 0x0000000123067810 */ /* 0x008fea0007ffe100 */
[----:B------:R-:W-:Y:S05]  /*8b00*/  IMAD R6, R2, c[0x0][0x1d0], R6 ;  /* 0x0000740002067a24 */ /* 0x000fea00078e0206 */
[----:B------:R-:W-:Y:S04]  /*8b10*/  IADD3 R6, R6, -c[0x0][0x168], RZ ;  /* 0x80005a0006067a10 */ /* 0x000fe80007ffe0ff */
[C---:B------:R-:W-:Y:S02]  /*8b20*/  IADD3 R5, R6.reuse, c[0x0][0x328], RZ ;  /* 0x0000ca0006057a10 */ /* 0x040fe40007ffe0ff */
[----:B------:R-:W-:Y:S03]  /*8b30*/  IADD3 R6, R6, UR19, RZ ;  /* 0x0000001306067c10 */ /* 0x000fe6000fffe0ff */
[----:B-1----:R-:W-:Y:S02]  /*8b40*/  IMAD.IADD R2, R5, 0x1, R3 ;  /* 0x0000000105027824 */ /* 0x002fe400078e0203 */
        /* <DEDUP_REMOVED lines=17> */
.L_x_975:
[----:B------:R-:W-:Y:S04]  /*8c60*/  MOV R7, c[0x0][0x32c] ;  /* 0x0000cb0000077a02 */ /* 0x000fe80000000f00 */
[----:B------:R-:W-:Y:S11]  /*8c70*/  ISETP.NE.AND P0, PT, R7, 0x1, PT ;  /* 0x000000010700780c */ /* 0x000ff60003f05270 */
[----:B------:R-:W-:Y:S02]  /*8c80*/  @!UPT UIADD3 URZ, URZ, URZ, URZ ;  /* 0x0000003f3f3ff290 */ /* 0x000fe4000fffe03f */
[----:B------:R-:W-:Y:S05]  /*8c90*/  @P0 IMAD.HI.U32 R7, R3, c[0x0][0x330], RZ ;  /* 0x0000cc0003070a27 */ /* 0x000fea00078e00ff */
[----:B------:R-:W-:Y:S02]  /*8ca0*/  @P0 SHF.R.U32.HI R3, RZ, c[0x0][0x334], R7 ;  /* 0x0000cd00ff030a19 */ /* 0x000fe40000011607 */
.L_x_976:
[----:B------:R-:W-:Y:S05]  /*8cb0*/  BSYNC B0 ;  /* 0x0000000000007941 */ /* 0x000fea0003800000 */
.L_x_974:
[----:B------:R-:W-:Y:S05]  /*8cc0*/  IADD3 R7, -R35, UR4, RZ ;  /* 0x0000000423077c10 */ /* 0x000fea000fffe1ff */
[----:B------:R-:W-:Y:S05]  /*8cd0*/  IMAD R3, R3, c[0x0][0x32c], R7 ;  /* 0x0000cb0003037a24 */ /* 0x000fea00078e0207 */
[----:B------:R-:W-:Y:S02]  /*8ce0*/  IADD3 R7, R3, c[0x0][0x32c], RZ ;  /* 0x0000cb0003077a10 */ /* 0x000fe40007ffe0ff */
[----:B------:R-:W-:Y:S02]  /*8cf0*/  IMNMX R0, R0, R3, !PT ;  /* 0x0000000300007217 */ /* 0x000fe40007800200 */
[----:B------:R-:W-:Y:S02]  /*8d00*/  IMNMX R2, R2, R7, PT ;  /* 0x0000000702027217 */ /* 0x000fe40003800200 */
.L_x_973:
[----:B------:R-:W-:Y:S01]  /*8d10*/  UISETP.GE.AND UP2, UPT, UR4, 0x1, UPT ;  /* 0x000000010400788c */ /* 0x000fe2000bf46270 */
[----:B------:R-:W1:Y:S01]  /*8d20*/  SHFL.IDX PT, R3, R4, 0x1, 0x1c1f ;  /* 0x003c1f0004037f89 */ /* 0x000e6200000e0000 */
[----:B------:R-:W-:Y:S02]  /*8d30*/  UISETP.GE.AND UP1, UPT, UR4, 0x2, UPT ;  /* 0x000000020400788c */ /* 0x000fe4000bf26270 */
[----:B------:R-:W-:Y:S02]  /*8d40*/  UISETP.GE.AND UP0, UPT, UR4, 0x9, UPT ;  /* 0x000000090400788c */ /* 0x000fe4000bf06270 */
[----:B------:R-:W-:Y:S01]  /*8d50*/  PLOP3.LUT P0, PT, PT, PT, UP2, 0x40, 0x0 ;  /* 0x000000000000781c */ /* 0x000fe20003f0e828 */
[----:B------:R-:W-:Y:S01]  /*8d60*/  UP2UR UR29, UPR, URZ, 0x2 ;  /* 0x000000023f1d7883 */ /* 0x000fe20008000000 */
[----:B------:R-:W-:Y:S01]  /*8d70*/  PLOP3.LUT P2, PT, PT, PT, UP1, 0x40, 0x0 ;  /* 0x000000000000781c */ /* 0x000fe20003f4e818 */
[----:B------:R-:W-:Y:S01]  /*8d80*/  UISETP.GE.AND UP1, UPT, UR4, 0xa, UPT ;  /* 0x0000000a0400788c */ /* 0x000fe2000bf26270 */
[----:B------:R-:W-:Y:S01]  /*8d90*/  ISETP.GT.AND P0, PT, R0, RZ, P0 ;  /* 0x000000ff0000720c */ /* 0x000fe20000704270 */
[----:B------:R-:W-:Y:S01]  /*8da0*/  UISETP.GE.AND UP5, UPT, UR4, 0x19, UPT ;  /* 0x000000190400788c */ /* 0x000fe2000bfa6270 */
[----:B------:R-:W-:Y:S01]  /*8db0*/  PLOP3.LUT P1, PT, PT, PT, UP0, 0x40, 0x0 ;  /* 0x000000000000781c */ /* 0x000fe20003f2e808 */
[----:B------:R-:W-:Y:S01]  /*8dc0*/  UP2UR UR28, UPR, URZ, 0x1 ;  /* 0x000000013f1c7883 */ /* 0x000fe20008000000 */
[----:B------:R-:W-:Y:S01]  /*8dd0*/  ISETP.LT.OR P0, PT, R2, 0x1, P0 ;  /* 0x000000010200780c */ /* 0x000fe20000701670 */
[----:B------:R-:W-:Y:S01]  /*8de0*/  UISETP.GE.AND UP0, UPT, UR4, 0x11, UPT ;  /* 0x000000110400788c */ /* 0x000fe2000bf06270 */
[C---:B------:R-:W-:Y:S01]  /*8df0*/  ISETP.GT.AND P2, PT, R0.reuse, 0x1, P2 ;  /* 0x000000010000780c */ /* 0x040fe20001744270 */
[----:B------:R-:W-:Y:S01]  /*8e00*/  UISETP.GE.AND UP6, UPT, UR4, 0x12, UPT ;  /* 0x000000120400788c */ /* 0x000fe2000bfc6270 */
[----:B------:R-:W-:Y:S01]  /*8e10*/  FSEL R9, R193, -INF , !P0 ;  /* 0xff800000c1097808 */ /* 0x000fe20004000000 */
[----:B------:R-:W-:Y:S01]  /*8e20*/  UP2UR UR30, UPR, URZ, 0x4 ;  /* 0x000000043f1e7883 */ /* 0x000fe20008000000 */
[----:B------:R-:W-:Y:S01]  /*8e30*/  PLOP3.LUT P0, PT, PT, PT, UP1, 0x40, 0x0 ;  /* 0x000000000000781c */ /* 0x000fe20003f0e818 */
[----:B------:R-:W-:Y:S01]  /*8e40*/  UISETP.GE.AND UP2, UPT, UR4, 0x22, UPT ;  /* 0x000000220400788c */ /* 0x000fe2000bf46270 */
[C---:B------:R-:W-:Y:S01]  /*8e50*/  ISETP.GT.AND P1, PT, R0.reuse, 0x8, P1 ;  /* 0x000000080000780c */ /* 0x040fe20000f24270 */
[----:B------:R-:W-:Y:S01]  /*8e60*/  UISETP.GE.AND UP4, UPT, UR4, 0x1a, UPT ;  /* 0x0000001a0400788c */ /* 0x000fe2000bf86270 */
[----:B------:R-:W-:Y:S01]  /*8e70*/  ISETP.GT.AND P0, PT, R0, 0x9, P0 ;  /* 0x000000090000780c */ /* 0x000fe20000704270 */
[----:B------:R-:W-:Y:S01]  /*8e80*/  UISETP.GE.AND UP3, UPT, UR4, 0x21, UPT ;  /* 0x000000210400788c */ /* 0x000fe2000bf66270 */
[C---:B------:R-:W-:Y:S01]  /*8e90*/  ISETP.LT.OR P2, PT, R2.reuse, 0x2, P2 ;  /* 0x000000020200780c */ /* 0x040fe20001741670 */
[----:B------:R-:W-:Y:S01]  /*8ea0*/  UP2UR UR31, UPR, URZ, 0x40 ;  /* 0x000000403f1f7883 */ /* 0x000fe20008000000 */
[C---:B------:R-:W-:Y:S01]  /*8eb0*/  ISETP.LT.OR P0, PT, R2.reuse, 0xa, P0 ;  /* 0x0000000a0200780c */ /* 0x040fe20000701670 */
[----:B------:R-:W-:Y:S01]  /*8ec0*/  UP2UR UR27, UPR, URZ, 0x2 ;  /* 0x000000023f1b7883 */ /* 0x000fe20008000000 */
[----:B------:R-:W-:Y:S01]  /*8ed0*/  ISETP.LT.OR P1, PT, R2, 0x9, P1 ;  /* 0x000000090200780c */ /* 0x000fe20000f21670 */
[----:B------:R-:W-:Y:S01]  /*8ee0*/  UP2UR UR26, UPR, URZ, 0x1 ;  /* 0x000000013f1a7883 */ /* 0x000fe20008000000 */
[----:B------:R-:W-:Y:S01]  /*8ef0*/  FSEL R17, R17, -INF , !P0 ;  /* 0xff80000011117808 */ /* 0x000fe20004000000 */
[----:B------:R-:W-:Y:S01]  /*8f00*/  UISETP.GE.AND UP1, UPT, UR4, 0x29, UPT ;  /* 0x000000290400788c */ /* 0x000fe2000bf26270 */
[----:B------:R-:W-:Y:S02]  /*8f10*/  PLOP3.LUT P0, PT, PT, PT, UP5, 0x40, 0x0 ;  /* 0x000000000000781c */ /* 0x000fe40003f0e858 */
[----:B------:R-:W-:Y:S02]  /*8f20*/  FSEL R15, R192, -INF , !P2 ;  /* 0xff800000c00f7808 */ /* 0x000fe40005000000 */
[----:B------:R-:W-:Y:S01]  /*8f30*/  PLOP3.LUT P2, PT, PT, PT, UP0, 0x40, 0x0 ;  /* 0x000000000000781c */ /* 0x000fe20003f4e808 */
[----:B------:R-:W-:Y:S01]  /*8f40*/  UISETP.GE.AND UP0, UPT, UR4, 0x2a, UPT ;  /* 0x0000002a0400788c */ /* 0x000fe2000bf06270 */
[----:B------:R-:W-:Y:S02]  /*8f50*/  FSEL R16, R16, -INF , !P1 ;  /* 0xff80000010107808 */ /* 0x000fe40004800000 */
[----:B------:R-:W-:Y:S01]  /*8f60*/  PLOP3.LUT P1, PT, PT, PT, UP6, 0x40, 0x0 ;  /* 0x000000000000781c */ /* 0x000fe20003f2e868 */
[----:B------:R-:W-:Y:S01]  /*8f70*/  UISETP.NE.AND UP6, UPT, UR12, URZ, UPT ;  /* 0x0000003f0c00728c */ /* 0x000fe2000bfc5270 */
[C---:B------:R-:W-:Y:S02]  /*8f80*/  ISETP.GT.AND P0, PT, R0.reuse, 0x18, P0 ;  /* 0x000000180000780c */ /* 0x040fe40000704270 */
[C---:B------:R-:W-:Y:S02]  /*8f90*/  ISETP.GT.AND P2, PT, R0.reuse, 0x10, P2 ;  /* 0x000000100000780c */ /* 0x040fe40001744270 */
[----:B------:R-:W-:Y:S02]  /*8fa0*/  ISETP.GT.AND P1, PT, R0, 0x11, P1 ;  /* 0x000000110000780c */ /* 0x000fe40000f24270 */
[C---:B------:R-:W-:Y:S02]  /*8fb0*/  ISETP.LT.OR P0, PT, R2.reuse, 0x19, P0 ;  /* 0x000000190200780c */ /* 0x040fe40000701670 */
[C---:B------:R-:W-:Y:S02]  /*8fc0*/  ISETP.LT.OR P2, PT, R2.reuse, 0x11, P2 ;  /* 0x000000110200780c */ /* 0x040fe40001741670 */
[----:B------:R-:W-:Y:S02]  /*8fd0*/  ISETP.LT.OR P1, PT, R2, 0x12, P1 ;  /* 0x000000120200780c */ /* 0x000fe40000f21670 */
[----:B------:R-:W-:Y:S02]  /*8fe0*/  FSEL R202, R26, -INF , !P0 ;  /* 0xff8000001aca7808 */ /* 0x000fe40004000000 */
[----:B------:R-:W-:Y:S02]  /*8ff0*/  PLOP3.LUT P0, PT, PT, PT, UP2, 0x40, 0x0 ;  /* 0x000000000000781c */ /* 0x000fe40003f0e828 */
[----:B------:R-:W-:Y:S02]  /*9000*/  FSEL R196, R135, -INF , !P2 ;  /* 0xff80000087c47808 */ /* 0x000fe40005000000 */
[----:B------:R-:W-:Y:S02]  /*9010*/  PLOP3.LUT P2, PT, PT, PT, UP4, 0x40, 0x0 ;  /* 0x000000000000781c */ /* 0x000fe40003f4e848 */
[----:B------:R-:W-:Y:S02]  /*9020*/  FSEL R198, R133, -INF , !P1 ;  /* 0xff80000085c67808 */ /* 0x000fe40004800000 */
[----:B------:R-:W-:Y:S02]  /*9030*/  PLOP3.LUT P1, PT, PT, PT, UP3, 0x40, 0x0 ;  /* 0x000000000000781c */ /* 0x000fe40003f2e838 */
[C---:B------:R-:W-:Y:S02]  /*9040*/  ISETP.GT.AND P0, PT, R0.reuse, 0x21, P0 ;  /* 0x000000210000780c */ /* 0x040fe40000704270 */
[C---:B------:R-:W-:Y:S02]  /*9050*/  ISETP.GT.AND P2, PT, R0.reuse, 0x19, P2 ;  /* 0x000000190000780c */ /* 0x040fe40001744270 */
[----:B------:R-:W-:Y:S02]  /*9060*/  ISETP.GT.AND P1, PT, R0, 0x20, P1 ;  /* 0x000000200000780c */ /* 0x000fe40000f24270 */
[C---:B------:R-:W-:Y:S02]  /*9070*/  ISETP.LT.OR P0, PT, R2.reuse, 0x22, P0 ;  /* 0x000000220200780c */ /* 0x040fe40000701670 */
[C---:B------:R-:W-:Y:S02]  /*9080*/  ISETP.LT.OR P2, PT, R2.reuse, 0x1a, P2 ;  /* 0x0000001a0200780c */ /* 0x040fe40001741670 */
[----:B------:R-:W-:Y:S02]  /*9090*/  ISETP.LT.OR P1, PT, R2, 0x21, P1 ;  /* 0x000000210200780c */ /* 0x000fe40000f21670 */
[----:B-----5:R-:W-:Y:S02]  /*90a0*/  FSEL R248, R22, -INF , !P0 ;  /* 0xff80000016f87808 */ /* 0x020fe40004000000 */
[----:B------:R-:W-:Y:S01]  /*90b0*/  PLOP3.LUT P0, PT, PT, PT, UP6, 0x40, 0x0 ;  /* 0x000000000000781c */ /* 0x000fe20003f0e868 */
[----:B------:R-:W-:Y:S01]  /*90c0*/  UISETP.NE.AND UP6, UPT, UR31, URZ, UPT ;  /* 0x0000003f1f00728c */ /* 0x000fe2000bfc5270 */
[----:B------:R-:W-:Y:S02]  /*90d0*/  FSEL R205, R25, -INF , !P2 ;  /* 0xff80000019cd7808 */ /* 0x000fe40005000000 */
[----:B------:R-:W-:Y:S02]  /*90e0*/  PLOP3.LUT P2, PT, PT, PT, UP1, 0x40, 0x0 ;  /* 0x000000000000781c */ /* 0x000fe40003f4e818 */
[----:B------:R-:W-:Y:S02]  /*90f0*/  FSEL R245, R24, -INF , !P1 ;  /* 0xff80000018f57808 */ /* 0x000fe40004800000 */
[----:B------:R-:W-:Y:S02]  /*9100*/  PLOP3.LUT P1, PT, PT, PT, UP0, 0x40, 0x0 ;  /* 0x000000000000781c */ /* 0x000fe40003f2e808 */
[C---:B------:R-:W-:Y:S02]  /*9110*/  ISETP.GT.AND P2, PT, R0.reuse, 0x28, P2 ;  /* 0x000000280000780c */ /* 0x040fe40001744270 */
[----:B------:R-:W-:Y:S01]  /*9120*/  ISETP.GT.AND P1, PT, R0, 0x29, P1 ;  /* 0x000000290000780c */ /* 0x000fe20000f24270 */
[--C-:B-1----:R-:W-:Y:S01]  /*9130*/  IMAD.IADD R0, R6, 0x1, R3.reuse ;  /* 0x0000000106007824 */ /* 0x102fe200078e0203 */
[C---:B------:R-:W-:Y:S02]  /*9140*/  ISETP.LT.OR P2, PT, R2.reuse, 0x29, P2 ;  /* 0x000000290200780c */ /* 0x040fe40001741670 */
[----:B------:R-:W-:Y:S01]  /*9150*/  ISETP.LT.OR P1, PT, R2, 0x2a, P1 ;  /* 0x0000002a0200780c */ /* 0x000fe20000f21670 */
[----:B------:R-:W-:Y:S01]  /*9160*/  IMAD.IADD R2, R5, 0x1, R3 ;  /* 0x0000000105027824 */ /* 0x000fe200078e0203 */
[----:B------:R-:W-:Y:S02]  /*9170*/  FSEL R51, R19, -INF , !P2 ;  /* 0xff80000013337808 */ /* 0x000fe40005000000 */
[----:B------:R-:W-:Y:S01]  /*9180*/  FSEL R34, R18, -INF , !P1 ;  /* 0xff80000012227808 */ /* 0x000fe20004800000 */
        /* <DEDUP_REMOVED lines=16> */
.L_x_979:
[----:B------:R-:W-:Y:S04]  /*9290*/  MOV R7, c[0x0][0x32c] ;  /* 0x0000cb0000077a02 */ /* 0x000fe80000000f00 */
[----:B------:R-:W-:Y:S11]  /*92a0*/  ISETP.NE.AND P0, PT, R7, 0x1, PT ;  /* 0x000000010700780c */ /* 0x000ff60003f05270 */
[----:B------:R-:W-:Y:S02]  /*92b0*/  @!UPT UIADD3 URZ, URZ, URZ, URZ ;  /* 0x0000003f3f3ff290 */ /* 0x000fe4000fffe03f */
[----:B------:R-:W-:Y:S05]  /*92c0*/  @P0 IMAD.HI.U32 R7, R3, c[0x0][0x330], RZ ;  /* 0x0000cc0003070a27 */ /* 0x000fea00078e00ff */
[----:B------:R-:W-:Y:S02]  /*92d0*/  @P0 SHF.R.U32.HI R3, RZ, c[0x0][0x334], R7 ;  /* 0x0000cd00ff030a19 */ /* 0x000fe40000011607 */
.L_x_980:
[----:B------:R-:W-:Y:S05]  /*92e0*/  BSYNC B0 ;  /* 0x0000000000007941 */ /* 0x000fea0003800000 */
.L_x_978:
[----:B------:R-:W-:Y:S05]  /*92f0*/  IADD3 R7, -R35, UR4, RZ ;  /* 0x0000000423077c10 */ /* 0x000fea000fffe1ff */
[----:B------:R-:W-:Y:S05]  /*9300*/  IMAD R3, R3, c[0x0][0x32c], R7 ;  /* 0x0000cb0003037a24 */ /* 0x000fea00078e0207 */
[----:B------:R-:W-:Y:S02]  /*9310*/  IADD3 R7, R3, c[0x0][0x32c], RZ ;  /* 0x0000cb0003077a10 */ /* 0x000fe40007ffe0ff */
[----:B------:R-:W-:Y:S02]  /*9320*/  IMNMX R0, R0, R3, !PT ;  /* 0x0000000300007217 */ /* 0x000fe40007800200 */
[----:B------:R-:W-:Y:S02]  /*9330*/  IMNMX R2, R2, R7, PT ;  /* 0x0000000702027217 */ /* 0x000fe40003800200 */
.L_x_977:
[----:B------:R-:W-:Y:S01]  /*9340*/  UP2UR UR35, UPR, URZ, 0x10 ;  /* 0x000000103f237883 */ /* 0x000fe20008000000 */
[----:B------:R-:W1:Y:S01]  /*9350*/  SHFL.IDX PT, R3, R4, 0x2, 0x1c1f ;  /* 0x005c1f0004037f89 */ /* 0x000e6200000e0000 */
[----:B------:R-:W-:Y:S02]  /*9360*/  UISETP.NE.AND UP4, UPT, UR30, URZ, UPT ;  /* 0x0000003f1e00728c */ /* 0x000fe4000bf85270 */
[----:B------:R-:W-:Y:S02]  /*9370*/  UP2UR UR32, UPR, URZ, 0x2 ;  /* 0x000000023f207883 */ /* 0x000fe40008000000 */
[----:B------:R-:W-:Y:S02]  /*9380*/  UISETP.NE.AND UP1, UPT, UR27, URZ, UPT ;  /* 0x0000003f1b00728c */ /* 0x000fe4000bf25270 */
[----:B------:R-:W-:Y:S01]  /*9390*/  PLOP3.LUT P0, PT, PT, PT, UP4, 0x40, 0x0 ;  /* 0x000000000000781c */ /* 0x000fe20003f0e848 */
[----:B------:R-:W-:Y:S02]  /*93a0*/  UP2UR UR34, UPR, URZ, 0x8 ;  /* 0x000000083f227883 */ /* 0x000fe40008000000 */
[----:B------:R-:W-:Y:S01]  /*93b0*/  UISETP.NE.AND UP3, UPT, UR29, URZ, UPT ;  /* 0x0000003f1d00728c */ /* 0x000fe2000bf65270 */
[----:B------:R-:W-:Y:S01]  /*93c0*/  ISETP.GT.AND P0, PT, R0, RZ, P0 ;  /* 0x000000ff0000720c */ /* 0x000fe20000704270 */
[----:B------:R-:W-:Y:S02]  /*93d0*/  UP2UR UR33, UPR, URZ, 0x4 ;  /* 0x000000043f217883 */ /* 0x000fe40008000000 */
[----:B------:R-:W-:Y:S01]  /*93e0*/  UISETP.NE.AND UP2, UPT, UR28, URZ, UPT ;  /* 0x0000003f1c00728c */ /* 0x000fe2000bf45270 */
[----:B------:R-:W-:Y:S01]  /*93f0*/  ISETP.LT.OR P0, PT, R2, 0x1, P0 ;  /* 0x000000010200780c */ /* 0x000fe20000701670 */
[----:B------:R-:W-:Y:S01]  /*9400*/  UP2UR UR31, UPR, URZ, 0x1 ;  /* 0x000000013f1f7883 */ /* 0x000fe20008000000 */
[----:B------:R-:W-:Y:S01]  /*9410*/  PLOP3.LUT P2, PT, PT, PT, UP3, 0x40, 0x0 ;  /* 0x000000000000781c */ /* 0x000fe20003f4e838 */
[----:B------:R-:W-:Y:S01]  /*9420*/  UISETP.NE.AND UP0, UPT, UR26, URZ, UPT ;  /* 0x0000003f1a00728c */ /* 0x000fe2000bf05270 */
[----:B------:R-:W-:Y:S01]  /*9430*/  FSEL R8, R201, -INF , !P0 ;  /* 0xff800000c9087808 */ /* 0x000fe20004000000 */
[----:B------:R-:W-:Y:S01]  /*9440*/  UISETP.NE.AND UP4, UPT, UR35, URZ, UPT ;  /* 0x0000003f2300728c */ /* 0x000fe2000bf85270 */
[----:B------:R-:W-:Y:S01]  /*9450*/  PLOP3.LUT P0, PT, PT, PT, UP1, 0x40, 0x0 ;  /* 0x000000000000781c */ /* 0x000fe20003f0e818 */
[----:B------:R-:W-:Y:S01]  /*9460*/  UISETP.NE.AND UP3, UPT, UR34, URZ, UPT ;  /* 0x0000003f2200728c */ /* 0x000fe2000bf65270 */
[----:B------:R-:W-:Y:S01]  /*9470*/  PLOP3.LUT P1, PT, PT, PT, UP2, 0x40, 0x0 ;  /* 0x000000000000781c */ /* 0x000fe20003f2e828 */
[----:B------:R-:W-:Y:S01]  /*9480*/  UISETP.NE.AND UP2, UPT, UR33, URZ, UPT ;  /* 0x0000003f2100728c */ /* 0x000fe2000bf45270 */
[C---:B------:R-:W-:Y:S01]  /*9490*/  ISETP.GT.AND P0, PT, R0.reuse, 0x9, P0 ;  /* 0x000000090000780c */ /* 0x040fe20000704270 */
[----:B------:R-:W-:Y:S01]  /*94a0*/  UISETP.NE.AND UP1, UPT, UR32, URZ, UPT ;  /* 0x0000003f2000728c */ /* 0x000fe2000bf25270 */
        /* <DEDUP_REMOVED lines=8> */
[----:B------:R-:W-:Y:S01]  /*9530*/  PLOP3.LUT P2, PT, PT, PT, UP0, 0x40, 0x0 ;  /* 0x000000000000781c */ /* 0x000fe20003f4e808 */
[----:B------:R-:W-:Y:S01]  /*9540*/  UISETP.NE.AND UP0, UPT, UR31, URZ, UPT ;  /* 0x0000003f1f00728c */ /* 0x000fe2000bf05270 */
[----:B------:R-:W-:Y:S01]  /*9550*/  FSEL R14, R143, -INF , !P1 ;  /* 0xff8000008f0e7808 */ /* 0x000fe20004800000 */
[----:B------:R-:W-:Y:S01]  /*9560*/  UP2UR UR31, UPR, URZ, 0x40 ;  /* 0x000000403f1f7883 */ /* 0x000fe20008000000 */
        /* <DEDUP_REMOVED lines=20> */
[----:B------:R-:W-:Y:S02]  /*96b0*/  FSEL R223, R27, -INF , !P0 ;  /* 0xff8000001bdf7808 */ /* 0x000fe40004000000 */
        /* <DEDUP_REMOVED lines=30> */
.L_x_983:
[----:B------:R-:W-:Y:S04]  /*98a0*/  MOV R7, c[0x0][0x32c] ;  /* 0x0000cb0000077a02 */ /* 0x000fe80000000f00 */
[----:B------:R-:W-:Y:S11]  /*98b0*/  ISETP.NE.AND P0, PT, R7, 0x1, PT ;  /* 0x000000010700780c */ /* 0x000ff60003f05270 */
[----:B------:R-:W-:Y:S02]  /*98c0*/  @!UPT UIADD3 URZ, URZ, URZ, URZ ;  /* 0x0000003f3f3ff290 */ /* 0x000fe4000fffe03f */
[----:B------:R-:W-:Y:S05]  /*98d0*/  @P0 IMAD.HI.U32 R7, R3, c[0x0][0x330], RZ ;  /* 0x0000cc0003070a27 */ /* 0x000fea00078e00ff */
[----:B------:R-:W-:Y:S02]  /*98e0*/  @P0 SHF.R.U32.HI R3, RZ, c[0x0][0x334], R7 ;  /* 0x0000cd00ff030a19 */ /* 0x000fe40000011607 */
.L_x_984:
[----:B------:R-:W-:Y:S05]  /*98f0*/  BSYNC B0 ;  /* 0x0000000000007941 */ /* 0x000fea0003800000 */
.L_x_982:
[----:B------:R-:W-:Y:S05]  /*9900*/  IADD3 R7, -R35, UR4, RZ ;  /* 0x0000000423077c10 */ /* 0x000fea000fffe1ff */
[----:B------:R-:W-:Y:S05]  /*9910*/  IMAD R3, R3, c[0x0][0x32c], R7 ;  /* 0x0000cb0003037a24 */ /* 0x000fea00078e0207 */
[----:B------:R-:W-:Y:S02]  /*9920*/  IADD3 R7, R3, c[0x0][0x32c], RZ ;  /* 0x0000cb0003077a10 */ /* 0x000fe40007ffe0ff */
[----:B------:R-:W-:Y:S02]  /*9930*/  IMNMX R0, R0, R3, !PT ;  /* 0x0000000300007217 */ /* 0x000fe40007800200 */
[----:B------:R-:W-:Y:S02]  /*9940*/  IMNMX R2, R2, R7, PT ;  /* 0x0000000702027217 */ /* 0x000fe40003800200 */
.L_x_981:
        /* <DEDUP_REMOVED lines=86> */
.L_x_987:
[----:B------:R-:W-:Y:S04]  /*9eb0*/  MOV R4, c[0x0][0x32c] ;  /* 0x0000cb0000047a02 */ /* 0x000fe80000000f00 */
[----:B------:R-:W-:Y:S11]  /*9ec0*/  ISETP.NE.AND P0, PT, R4, 0x1, PT ;  /* 0x000000010400780c */ /* 0x000ff60003f05270 */
[----:B------:R-:W-:Y:S02]  /*9ed0*/  @!UPT UIADD3 URZ, URZ, URZ, URZ ;  /* 0x0000003f3f3ff290 */ /* 0x000fe4000fffe03f */
[----:B------:R-:W-:Y:S05]  /*9ee0*/  @P0 IMAD.HI.U32 R4, R3, c[0x0][0x330], RZ ;  /* 0x0000cc0003040a27 */ /* 0x000fea00078e00ff */
[----:B------:R-:W-:Y:S02]  /*9ef0*/  @P0 SHF.R.U32.HI R3, RZ, c[0x0][0x334], R4 ;  /* 0x0000cd00ff030a19 */ /* 0x000fe40000011604 */
.L_x_988:
[----:B------:R-:W-:Y:S05]  /*9f00*/  BSYNC B0 ;  /* 0x0000000000007941 */ /* 0x000fea0003800000 */
.L_x_986:
[----:B------:R-:W-:Y:S05]  /*9f10*/  IADD3 R4, -R35, UR4, RZ ;  /* 0x0000000423047c10 */ /* 0x000fea000fffe1ff */
[----:B------:R-:W-:Y:S05]  /*9f20*/  IMAD R3, R3, c[0x0][0x32c], R4 ;  /* 0x0000cb0003037a24 */ /* 0x000fea00078e0204 */
[----:B------:R-:W-:Y:S02]  /*9f30*/  IADD3 R4, R3, c[0x0][0x32c], RZ ;  /* 0x0000cb0003047a10 */ /* 0x000fe40007ffe0ff */
[----:B------:R-:W-:Y:S02]  /*9f40*/  IMNMX R0, R0, R3, !PT ;  /* 0x0000000300007217 */ /* 0x000fe40007800200 */
[----:B------:R-:W-:Y:S02]  /*9f50*/  IMNMX R2, R2, R4, PT ;  /* 0x0000000402027217 */ /* 0x000fe40003800200 */
.L_x_985:
        /* <DEDUP_REMOVED lines=21> */
[----:B------:R-:W-:Y:S01]  /*a0b0*/  LDSM.16.MT88.4 R36, [R226+0x2080] ;  /* 0x00208000e224783b */ /* 0x000fe20000004200 */
        /* <DEDUP_REMOVED lines=13> */
[----:B------:R-:W-:Y:S01]  /*a190*/  PLOP3.LUT P0, PT, PT, PT, UP4, 0x40, 0x0 ;  /* 0x000000000000781c */ /* 0x000fe20003f0e848 */
[----:B------:R-:W1:Y:S01]  /*a1a0*/  SHFL.BFLY PT, R19, R137, 0x2, 0x1f ;  /* 0x0c401f0089137f89 */ /* 0x000e6200000e0000 */
[----:B------:R-:W-:Y:S01]  /*a1b0*/  FMNMX.FTZ R136, R250, R3, !PT ;  /* 0x00000003fa887209 */ /* 0x000fe20007810000 */
[----:B------:R-:W-:Y:S01]  /*a1c0*/  UISETP.NE.AND UP4, UPT, UR4, URZ, UPT ;  /* 0x0000003f0400728c */ /* 0x000fe2000bf85270 */
[----:B------:R-:W-:Y:S02]  /*a1d0*/  FMNMX.FTZ R3, R10, R4, !PT ;  /* 0x000000040a037209 */ /* 0x000fe40007810000 */
[----:B------:R-:W-:Y:S02]  /*a1e0*/  ISETP.GT.AND P0, PT, R0, RZ, P0 ;  /* 0x000000ff0000720c */ /* 0x000fe40000704270 */
[----:B------:R-:W-:Y:S02]  /*a1f0*/  FMNMX.FTZ R3, R13, R3, !PT ;  /* 0x000000030d037209 */ /* 0x000fe40007810000 */
[----:B------:R-:W-:Y:S02]  /*a200*/  FMNMX.FTZ R136, R252, R136, !PT ;  /* 0x00000088fc887209 */ /* 0x000fe40007810000 */
[----:B------:R-:W-:Y:S02]  /*a210*/  FMNMX.FTZ R3, R204, R3, !PT ;  /* 0x00000003cc037209 */ /* 0x000fe40007810000 */
[----:B------:R-:W-:Y:S02]  /*a220*/  ISETP.LT.OR P0, PT, R2, 0x1, P0 ;  /* 0x000000010200780c */ /* 0x000fe40000701670 */
[----:B------:R-:W-:Y:S02]  /*a230*/  FMNMX.FTZ R3, R208, R3, !PT ;  /* 0x00000003d0037209 */ /* 0x000fe40007810000 */
[----:B------:R-:W-:Y:S02]  /*a240*/  FSEL R5, R222, -INF , !P0 ;  /* 0xff800000de057808 */ /* 0x000fe40004000000 */
[----:B------:R-:W-:Y:S02]  /*a250*/  FMNMX.FTZ R3, R210, R3, !PT ;  /* 0x00000003d2037209 */ /* 0x000fe40007810000 */
[----:B------:R-:W-:Y:S01]  /*a260*/  PLOP3.LUT P0, PT, PT, PT, UP1, 0x40, 0x0 ;  /* 0x000000000000781c */ /* 0x000fe20003f0e818 */
[----:B------:R-:W-:Y:S01]  /*a270*/  UISETP.NE.AND UP1, UPT, UR28, URZ, UPT ;  /* 0x0000003f1c00728c */ /* 0x000fe2000bf25270 */
[----:B------:R-:W-:Y:S02]  /*a280*/  FMNMX.FTZ R3, R211, R3, !PT ;  /* 0x00000003d3037209 */ /* 0x000fe40007810000 */
[----:B-1----:R-:W-:Y:S02]  /*a290*/  FMNMX.FTZ R137, R137, R19, !PT ;  /* 0x0000001389897209 */ /* 0x002fe40007810000 */
[----:B------:R-:W-:Y:S01]  /*a2a0*/  FMNMX.FTZ R3, R244, R3, !PT ;  /* 0x00000003f4037209 */ /* 0x000fe20007810000 */
[----:B------:R-:W-:Y:S01]  /*a2b0*/  SHFL.BFLY PT, R19, R136, 0x2, 0x1f ;  /* 0x0c401f0088137f89 */ /* 0x000fe200000e0000 */
[----:B------:R-:W-:Y:S02]  /*a2c0*/  ISETP.GT.AND P0, PT, R0, 0x9, P0 ;  /* 0x000000090000780c */ /* 0x000fe40000704270 */
[----:B------:R-:W-:Y:S02]  /*a2d0*/  FMNMX.FTZ R3, R246, R3, !PT ;  /* 0x00000003f6037209 */ /* 0x000fe40007810000 */
[----:B------:R-:W-:Y:S01]  /*a2e0*/  PLOP3.LUT P1, PT, PT, PT, UP2, 0x40, 0x0 ;  /* 0x000000000000781c */ /* 0x000fe20003f2e828 */
[----:B------:R-:W-:Y:S01]  /*a2f0*/  UISETP.NE.AND UP2, UPT, UR29, URZ, UPT ;  /* 0x0000003f1d00728c */ /* 0x000fe2000bf45270 */
[----:B------:R-:W-:Y:S01]  /*a300*/  FMNMX.FTZ R3, R249, R3, !PT ;  /* 0x00000003f9037209 */ /* 0x000fe20007810000 */
[----:B------:R-:W1:Y:S01]  /*a310*/  SHFL.BFLY PT, R4, R137, 0x1, 0x1f ;  /* 0x0c201f0089047f89 */ /* 0x000e6200000e0000 */
[----:B------:R-:W-:Y:S02]  /*a320*/  ISETP.LT.OR P0, PT, R2, 0xa, P0 ;  /* 0x0000000a0200780c */ /* 0x000fe40000701670 */
[----:B------:R-:W-:Y:S02]  /*a330*/  FMNMX.FTZ R3, R251, R3, !PT ;  /* 0x00000003fb037209 */ /* 0x000fe40007810000 */
[----:B------:R-:W-:Y:S02]  /*a340*/  ISETP.GT.AND P1, PT, R0, 0x8, P1 ;  /* 0x000000080000780c */ /* 0x000fe40000f24270 */
[----:B------:R-:W-:Y:S01]  /*a350*/  PLOP3.LUT P2, PT, PT, PT, UP3, 0x40, 0x0 ;  /* 0x000000000000781c */ /* 0x000fe20003f4e838 */
[----:B------:R-:W2:Y:S01]  /*a360*/  SHFL.BFLY PT, R20, R3, 0x2, 0x1f ;  /* 0x0c401f0003147f89 */ /* 0x000ea200000e0000 */
[----:B------:R-:W-:Y:S01]  /*a370*/  FSEL R25, R213, -INF , !P0 ;  /* 0xff800000d5197808 */ /* 0x000fe20004000000 */
[----:B------:R-:W-:Y:S01]  /*a380*/  UISETP.NE.AND UP3, UPT, UR30, URZ, UPT ;  /* 0x0000003f1e00728c */ /* 0x000fe2000bf65270 */
[----:B------:R-:W-:Y:S02]  /*a390*/  ISETP.LT.OR P1, PT, R2, 0x9, P1 ;  /* 0x000000090200780c */ /* 0x000fe40000f21670 */
[----:B------:R-:W-:Y:S02]  /*a3a0*/  ISETP.GT.AND P2, PT, R0, 0x1, P2 ;  /* 0x000000010000780c */ /* 0x000fe40001744270 */
[----:B------:R-:W-:Y:S02]  /*a3b0*/  PLOP3.LUT P0, PT, PT, PT, UP5, 0x40, 0x0 ;  /* 0x000000000000781c */ /* 0x000fe40003f0e858 */
[----:B------:R-:W-:Y:S02]  /*a3c0*/  FSEL R24, R214, -INF , !P1 ;  /* 0xff800000d6187808 */ /* 0x000fe40004800000 */
[----:B------:R-:W-:Y:S02]  /*a3d0*/  ISETP.LT.OR P2, PT, R2, 0x2, P2 ;  /* 0x000000020200780c */ /* 0x000fe40001741670 */
[C---:B------:R-:W-:Y:S02]  /*a3e0*/  ISETP.GT.AND P0, PT, R0.reuse, 0x18, P0 ;  /* 0x000000180000780c */ /* 0x040fe40000704270 */
[----:B------:R-:W-:Y:S02]  /*a3f0*/  PLOP3.LUT P1, PT, PT, PT, UP6, 0x40, 0x0 ;  /* 0x000000000000781c */ /* 0x000fe40003f2e868 */
[----:B------:R-:W-:Y:S02]  /*a400*/  FSEL R6, R221, -INF , !P2 ;  /* 0xff800000dd067808 */ /* 0x000fe40005000000 */
[----:B-1----:R-:W-:Y:S02]  /*a410*/  FMNMX.FTZ R137, R137, R4, !PT ;  /* 0x0000000489897209 */ /* 0x002fe40007810000 */
[----:B------:R-:W-:Y:S02]  /*a420*/  FMNMX.FTZ R4, R5, R139, !PT ;  /* 0x0000008b05047209 */ /* 0x000fe40007810000 */
[----:B------:R-:W-:Y:S01]  /*a430*/  ISETP.GT.AND P1, PT, R0, 0x11, P1 ;  /* 0x000000110000780c */ /* 0x000fe20000f24270 */
[----:B------:R-:W-:Y:S01]  /*a440*/  FMUL.FTZ R141, R137, c[0x0][0x2d0] ;  /* 0x0000b400898d7a20 */ /* 0x000fe20000410000 */
[----:B------:R-:W-:Y:S02]  /*a450*/  ISETP.LT.OR P0, PT, R2, 0x19, P0 ;  /* 0x000000190200780c */ /* 0x000fe40000701670 */
[----:B------:R-:W-:Y:S01]  /*a460*/  PLOP3.LUT P2, PT, PT, PT, UP0, 0x40, 0x0 ;  /* 0x000000000000781c */ /* 0x000fe20003f4e808 */
[----:B------:R-:W-:Y:S01]  /*a470*/  UISETP.NE.AND UP0, UPT, UR27, URZ, UPT ;  /* 0x0000003f1b00728c */ /* 0x000fe2000bf05270 */
[----:B------:R-:W-:Y:S02]  /*a480*/  FMNMX.FTZ R136, R136, R19, !PT ;  /* 0x0000001388887209 */ /* 0x000fe40007810000 */
[----:B------:R-:W-:Y:S02]  /*a490*/  FMNMX.FTZ R4, R6, R4, !PT ;  /* 0x0000000406047209 */ /* 0x000fe40007810000 */
[----:B------:R-:W-:Y:S01]  /*a4a0*/  ISETP.LT.OR P1, PT, R2, 0x12, P1 ;  /* 0x000000120200780c */ /* 0x000fe20000f21670 */
[----:B------:R-:W1:Y:S01]  /*a4b0*/  SHFL.BFLY PT, R19, R136, 0x1, 0x1f ;  /* 0x0c201f0088137f89 */ /* 0x000e6200000e0000 */
[----:B------:R-:W-:Y:S02]  /*a4c0*/  FSEL R206, R212, -INF , !P0 ;  /* 0xff800000d4ce7808 */ /* 0x000fe40004000000 */
[----:B------:R-:W-:Y:S02]  /*a4d0*/  ISETP.GT.AND P2, PT, R0, 0x10, P2 ;  /* 0x000000100000780c */ /* 0x000fe40001744270 */
[----:B------:R-:W-:Y:S02]  /*a4e0*/  PLOP3.LUT P0, PT, PT, PT, UP3, 0x40, 0x0 ;  /* 0x000000000000781c */ /* 0x000fe40003f0e838 */
[----:B------:R-:W-:Y:S02]  /*a4f0*/  FMNMX.FTZ R4, R24, R4, !PT ;  /* 0x0000000418047209 */ /* 0x000fe40007810000 */
[----:B------:R-:W-:Y:S02]  /*a500*/  FSEL R201, R215, -INF , !P1 ;  /* 0xff800000d7c97808 */ /* 0x000fe40004800000 */
[----:B------:R-:W-:Y:S02]  /*a510*/  ISETP.LT.OR P2, PT, R2, 0x11, P2 ;  /* 0x000000110200780c */ /* 0x000fe40001741670 */
[----:B------:R-:W-:Y:S02]  /*a520*/  ISETP.GT.AND P0, PT, R0, 0x20, P0 ;  /* 0x000000200000780c */ /* 0x000fe40000704270 */
[----:B------:R-:W-:Y:S02]  /*a530*/  PLOP3.LUT P1, PT, PT, PT, UP4, 0x40, 0x0 ;  /* 0x000000000000781c */ /* 0x000fe40003f2e848 */
[----:B------:R-:W-:Y:S02]  /*a540*/  FMNMX.FTZ R4, R25, R4, !PT ;  /* 0x0000000419047209 */ /* 0x000fe40007810000 */
[----:B------:R-:W-:Y:S02]  /*a550*/  FSEL R200, R220, -INF , !P2 ;  /* 0xff800000dcc87808 */ /* 0x000fe40005000000 */
[----:B------:R-:W-:Y:S02]  /*a560*/  ISETP.LT.OR P0, PT, R2, 0x21, P0 ;  /* 0x000000210200780c */ /* 0x000fe40000701670 */
[----:B------:R-:W-:Y:S02]  /*a570*/  ISETP.GT.AND P1, PT, R0, 0x19, P1 ;  /* 0x000000190000780c */ /* 0x000fe40000f24270 */
[----:B--2---:R-:W-:Y:S02]  /*a580*/  FMNMX.FTZ R3, R3, R20, !PT ;  /* 0x0000001403037209 */ /* 0x004fe40007810000 */
[----:B------:R-:W-:Y:S02]  /*a590*/  FSEL R212, R42, -INF , !P0 ;  /* 0xff8000002ad47808 */ /* 0x000fe40004000000 */
[----:B------:R-:W-:Y:S01]  /*a5a0*/  ISETP.LT.OR P1, PT, R2, 0x1a, P1 ;  /* 0x0000001a0200780c */ /* 0x000fe20000f21670 */
[----:B------:R-:W2:Y:S01]  /*a5b0*/  SHFL.BFLY PT, R135, R3, 0x1, 0x1f ;  /* 0x0c201f0003877f89 */ /* 0x000ea200000e0000 */
[----:B------:R-:W-:Y:S02]  /*a5c0*/  FMNMX.FTZ R4, R200, R4, !PT ;  /* 0x00000004c8047209 */ /* 0x000fe40007810000 */
[----:B------:R-:W-:Y:S02]  /*a5d0*/  PLOP3.LUT P0, PT, PT, PT, UP1, 0x40, 0x0 ;  /* 0x000000000000781c */ /* 0x000fe40003f0e818 */
[----:B------:R-:W-:Y:S02]  /*a5e0*/  FSEL R209, R209, -INF , !P1 ;  /* 0xff800000d1d17808 */ /* 0x000fe40004800000 */
[----:B------:R-:W-:Y:S02]  /*a5f0*/  FMNMX.FTZ R4, R201, R4, !PT ;  /* 0x00000004c9047209 */ /* 0x000fe40007810000 */
[----:B------:R-:W-:Y:S02]  /*a600*/  ISETP.GT.AND P0, PT, R0, 0x28, P0 ;  /* 0x000000280000780c */ /* 0x000fe40000704270 */
[----:B------:R-:W-:Y:S02]  /*a610*/  PLOP3.LUT P1, PT, PT, PT, UP2, 0x40, 0x0 ;  /* 0x000000000000781c */ /* 0x000fe40003f2e828 */
[----:B------:R-:W-:Y:S02]  /*a620*/  ISETP.LT.OR P0, PT, R2, 0x29, P0 ;  /* 0x000000290200780c */ /* 0x000fe40000701670 */
[----:B------:R-:W-:Y:S02]  /*a630*/  FMNMX.FTZ R4, R206, R4, !PT ;  /* 0x00000004ce047209 */ /* 0x000fe40007810000 */
[----:B------:R-:W-:Y:S02]  /*a640*/  ISETP.GT.AND P1, PT, R0, 0x21, P1 ;  /* 0x000000210000780c */ /* 0x000fe40000f24270 */
[----:B------:R-:W-:Y:S02]  /*a650*/  FSEL R213, R46, -INF , !P0 ;  /* 0xff8000002ed57808 */ /* 0x000fe40004000000 */
[----:B------:R-:W-:Y:S02]  /*a660*/  FMNMX.FTZ R4, R209, R4, !PT ;  /* 0x00000004d1047209 */ /* 0x000fe40007810000 */
[----:B------:R-:W-:Y:S02]  /*a670*/  ISETP.LT.OR P1, PT, R2, 0x22, P1 ;  /* 0x000000220200780c */ /* 0x000fe40000f21670 */
[----:B------:R-:W-:Y:S01]  /*a680*/  PLOP3.LUT P0, PT, PT, PT, UP0, 0x40, 0x0 ;  /* 0x000000000000781c */ /* 0x000fe20003f0e808 */
[----:B------:R-:W-:Y:S01]  /*a690*/  UISETP.GT.AND UP0, UPT, UR23, UR5, UPT ;  /* 0x000000051700728c */ /* 0x000fe2000bf04270 */
[----:B-1----:R-:W-:Y:S01]  /*a6a0*/  FMNMX.FTZ R136, R136, R19, !PT ;  /* 0x0000001388887209 */ /* 0x002fe20007810000 */
[----:B------:R-:W-:Y:S01]  /*a6b0*/  UIADD3 UR23, UR23, -0x1, URZ ;  /* 0xffffffff17177890 */ /* 0x000fe2000fffe03f */
[----:B------:R-:W-:Y:S02]  /*a6c0*/  FSEL R214, R43, -INF , !P1 ;  /* 0xff8000002bd67808 */ /* 0x000fe40004800000 */
[----:B------:R-:W-:Y:S01]  /*a6d0*/  ISETP.GT.AND P0, PT, R0, 0x29, P0 ;  /* 0x000000290000780c */ /* 0x000fe20000704270 */
[----:B------:R-:W-:Y:S01]  /*a6e0*/  FMUL.FTZ R142, R136, c[0x0][0x2d0] ;  /* 0x0000b400888e7a20 */ /* 0x000fe20000410000 */
[----:B------:R-:W-:Y:S02]  /*a6f0*/  FMNMX.FTZ R0, R212, R4, !PT ;  /* 0x00000004d4007209 */ /* 0x000fe40007810000 */
[----:B------:R-:W-:Y:S02]  /*a700*/  FSETP.NEU.FTZ.AND P1, PT, R136, -INF , PT ;  /* 0xff8000008800780b */ /* 0x000fe40003f3d000 */
[----:B------:R-:W-:Y:S02]  /*a710*/  FMNMX.FTZ R0, R214, R0, !PT ;  /* 0x00000000d6007209 */ /* 0x000fe40007810000 */
[----:B------:R-:W-:Y:S02]  /*a720*/  ISETP.LT.OR P0, PT, R2, 0x2a, P0 ;  /* 0x0000002a0200780c */ /* 0x000fe40000701670 */
[----:B------:R-:W-:Y:S02]  /*a730*/  FSEL R142, R142, RZ, P1 ;  /* 0x000000ff8e8e7208 */ /* 0x000fe40000800000 */
[----:B------:R-:W-:Y:S02]  /*a740*/  FSEL R140, R47, -INF , !P0 ;  /* 0xff8000002f8c7808 */ /* 0x000fe40004000000 */
[----:B------:R-:W-:Y:S01]  /*a750*/  FMNMX.FTZ R0, R213, R0, !PT ;  /* 0x00000000d5007209 */ /* 0x000fe20007810000 */
[--C-:B------:R-:W-:Y:S01]  /*a760*/  FFMA.FTZ R8, R8, c[0x0][0x2d0], -R142.reuse ;  /* 0x0000b40008087a23 */ /* 0x100fe2000001088e */
[----:B--2---:R-:W-:Y:S01]  /*a770*/  FMNMX.FTZ R135, R3, R135, !PT ;  /* 0x0000008703877209 */ /* 0x004fe20007810000 */
[--C-:B------:R-:W-:Y:S01]  /*a780*/  FFMA.FTZ R3, R18, c[0x0][0x2d0], -R142.reuse ;  /* 0x0000b40012037a23 */ /* 0x100fe2000001088e */
[----:B------:R-:W-:Y:S01]  /*a790*/  FMNMX.FTZ R0, R140, R0, !PT ;  /* 0x000000008c007209 */ /* 0x000fe20007810000 */
[--C-:B------:R-:W-:Y:S01]  /*a7a0*/  FFMA.FTZ R12, R12, c[0x0][0x2d0], -R142.reuse ;  /* 0x0000b4000c0c7a23 */ /* 0x100fe2000001088e */
[----:B------:R-:W-:Y:S01]  /*a7b0*/  FSETP.NEU.FTZ.AND P2, PT, R137, -INF , PT ;  /* 0xff8000008900780b */ /* 0x000fe20003f5d000 */
[----:B------:R1:W-:Y:S01]  /*a7c0*/  MUFU.EX2 R41, R3 ;  /* 0x0000000300297308 */ /* 0x0003e20000000800 */
[C---:B------:R-:W-:Y:S01]  /*a7d0*/  FSETP.NEU.FTZ.AND P0, PT, R135.reuse, -INF , PT ;  /* 0xff8000008700780b */ /* 0x040fe20003f1d000 */
[----:B------:R-:W1:Y:S01]  /*a7e0*/  SHFL.BFLY PT, R2, R0, 0x2, 0x1f ;  /* 0x0c401f0000027f89 */ /* 0x000e6200000e0000 */
[----:B------:R-:W-:Y:S01]  /*a7f0*/  FMUL.FTZ R143, R135, c[0x0][0x2d0] ;  /* 0x0000b400878f7a20 */ /* 0x000fe20000410000 */
[----:B------:R-:W-:Y:S01]  /*a800*/  FSEL R141, R141, RZ, P2 ;  /* 0x000000ff8d8d7208 */ /* 0x000fe20001000000 */
[----:B------:R-:W-:Y:S03]  /*a810*/  FFMA.FTZ R14, R14, c[0x0][0x2d0], -R142 ;  /* 0x0000b4000e0e7a23 */ /* 0x000fe6000001088e */
[----:B------:R-:W-:Y:S01]  /*a820*/  FSEL R143, R143, RZ, P0 ;  /* 0x000000ff8f8f7208 */ /* 0x000fe20000000000 */
[--C-:B------:R-:W-:Y:S01]  /*a830*/  FFMA.FTZ R9, R9, c[0x0][0x2d0], -R141.reuse ;  /* 0x0000b40009097a23 */ /* 0x100fe2000001088d */
[----:B------:R-:W-:Y:S01]  /*a840*/  MUFU.EX2 R30, R8 ;  /* 0x00000008001e7308 */ /* 0x000fe20000000800 */
[----:B------:R-:W-:Y:S02]  /*a850*/  FFMA.FTZ R15, R15, c[0x0][0x2d0], -R141 ;  /* 0x0000b4000f0f7a23 */ /* 0x000fe4000001088d */
[----:B------:R-:W-:Y:S02]  /*a860*/  FFMA.FTZ R7, R7, c[0x0][0x2d0], -R143 ;  /* 0x0000b40007077a23 */ /* 0x000fe4000001088f */
[--C-:B------:R-:W-:Y:S02]  /*a870*/  FFMA.FTZ R16, R16, c[0x0][0x2d0], -R141.reuse ;  /* 0x0000b40010107a23 */ /* 0x100fe4000001088d */
[----:B------:R-:W-:Y:S02]  /*a880*/  FFMA.FTZ R17, R17, c[0x0][0x2d0], -R141 ;  /* 0x0000b40011117a23 */ /* 0x000fe4000001088d */
[--C-:B------:R-:W-:Y:S01]  /*a890*/  FFMA.FTZ R13, R13, c[0x0][0x2d0], -R143.reuse ;  /* 0x0000b4000d0d7a23 */ /* 0x100fe2000001088f */
[----:B------:R-:W-:Y:S01]  /*a8a0*/  MUFU.EX2 R21, R7 ;  /* 0x0000000700157308 */ /* 0x000fe20000000800 */
[--C-:B------:R-:W-:Y:S02]  /*a8b0*/  FFMA.FTZ R11, R11, c[0x0][0x2d0], -R143.reuse ;  /* 0x0000b4000b0b7a23 */ /* 0x100fe4000001088f */
[----:B------:R-:W-:Y:S01]  /*a8c0*/  FFMA.FTZ R10, R10, c[0x0][0x2d0], -R143 ;  /* 0x0000b4000a0a7a23 */ /* 0x000fe2000001088f */
[----:B-1----:R-:W-:Y:S02]  /*a8d0*/  FMNMX.FTZ R3, R0, R2, !PT ;  /* 0x0000000200037209 */ /* 0x002fe40007810000 */
[----:B------:R-:W-:Y:S02]  /*a8e0*/  FSEL R0, R137, RZ, P2 ;  /* 0x000000ff89007208 */ /* 0x000fe40001000000 */
[----:B------:R-:W-:Y:S01]  /*a8f0*/  FSEL R2, R136, RZ, P1 ;  /* 0x000000ff88027208 */ /* 0x000fe20000800000 */
[----:B------:R-:W1:Y:S01]  /*a900*/  SHFL.BFLY PT, R4, R3, 0x1, 0x1f ;  /* 0x0c201f0003047f89 */ /* 0x000e6200000e0000 */
[----:B------:R-:W-:Y:S01]  /*a910*/  MUFU.EX2 R220, R9 ;  /* 0x0000000900dc7308 */ /* 0x000fe20000000800 */
[----:B------:R-:W-:Y:S02]  /*a920*/  FADD.FTZ R0, -R0, R132 ;  /* 0x0000008400007221 */ /* 0x000fe40000010100 */
[----:B------:R-:W-:Y:S02]  /*a930*/  FADD.FTZ R2, -R2, R134 ;  /* 0x0000008602027221 */ /* 0x000fe40000010100 */
[----:B------:R-:W-:Y:S02]  /*a940*/  FMUL.FTZ R0, R0, c[0x0][0x2d0] ;  /* 0x0000b40000007a20 */ /* 0x000fe40000410000 */
[----:B------:R-:W-:Y:S03]  /*a950*/  FMUL.FTZ R2, R2, c[0x0][0x2d0] ;  /* 0x0000b40002027a20 */ /* 0x000fe60000410000 */
[----:B------:R2:W3:Y:S10]  /*a960*/  MUFU.EX2 R133, R0 ;  /* 0x0000000000857308 */ /* 0x0004f40000000800 */
[----:B------:R-:W4:Y:S01]  /*a970*/  MUFU.EX2 R132, R2 ;  /* 0x0000000200847308 */ /* 0x000f220000000800 */
[----:B-1----:R-:W-:Y:S05]  /*a980*/  FMNMX.FTZ R3, R3, R4, !PT ;  /* 0x0000000403037209 */ /* 0x002fea0007810000 */
[----:B------:R-:W-:Y:S04]  /*a990*/  FMUL.FTZ R134, R3, c[0x0][0x2d0] ;  /* 0x0000b40003867a20 */ /* 0x000fe80000410000 */
[----:B------:R-:W1:Y:S01]  /*a9a0*/  MUFU.EX2 R222, R15 ;  /* 0x0000000f00de7308 */ /* 0x000e620000000800 */
[----:B--2---:R-:W-:Y:S01]  /*a9b0*/  FSEL R0, R135, RZ, P0 ;  /* 0x000000ff87007208 */ /* 0x004fe20000000000 */
[----:B---3--:R-:W-:Y:S01]  /*a9c0*/  FMUL.FTZ R48, R133, R188 ;  /* 0x000000bc85307220 */ /* 0x008fe20000410000 */
[----:B------:R-:W-:Y:S01]  /*a9d0*/  FSETP.NEU.FTZ.AND P0, PT, R3, -INF , PT ;  /* 0xff8000000300780b */ /* 0x000fe20003f1d000 */
[----:B------:R-:W-:Y:S02]  /*a9e0*/  FMUL.FTZ R32, R133, R172 ;  /* 0x000000ac85207220 */ /* 0x000fe40000410000 */
[----:B------:R-:W-:Y:S01]  /*a9f0*/  FADD.FTZ R0, -R0, R138 ;  /* 0x0000008a00007221 */ /* 0x000fe20000010100 */
[----:B------:R-:W-:Y:S03]  /*aa00*/  FSEL R134, R134, RZ, P0 ;  /* 0x000000ff86867208 */ /* 0x000fe60000000000 */
[----:B------:R-:W2:Y:S01]  /*aa10*/  MUFU.EX2 R27, R16 ;  /* 0x00000010001b7308 */ /* 0x000ea20000000800 */
[----:B------:R-:W-:Y:S01]  /*aa20*/  MOV R138, R21 ;  /* 0x00000015008a7202 */ /* 0x000fe20000000f00 */
[----:B------:R-:W-:Y:S01]  /*aa30*/  FMUL.FTZ R0, R0, c[0x0][0x2d0] ;  /* 0x0000b40000007a20 */ /* 0x000fe20000410000 */
[----:B------:R-:W3:Y:S01]  /*aa40*/  LDSM.16.MT88.4 R20, [R225+0x2080] ;  /* 0x00208000e114783b */ /* 0x000ee20000004200 */
[--C-:B------:R-:W-:Y:S02]  /*aa50*/  FFMA.FTZ R4, R25, c[0x0][0x2d0], -R134.reuse ;  /* 0x0000b40019047a23 */ /* 0x100fe40000010886 */
[--C-:B------:R-:W-:Y:S02]  /*aa60*/  FFMA.FTZ R5, R5, c[0x0][0x2d0], -R134.reuse ;  /* 0x0000b40005057a23 */ /* 0x100fe40000010886 */
[C---:B----4-:R-:W-:Y:S02]  /*aa70*/  FMUL.FTZ R7, R132.reuse, R147 ;  /* 0x0000009384077220 */ /* 0x050fe40000410000 */
[----:B------:R4:W5:Y:S01]  /*aa80*/  MUFU.EX2 R2, R0 ;  /* 0x0000000000027308 */ /* 0x0009620000000800 */
[----:B------:R-:W-:Y:S01]  /*aa90*/  FMUL.FTZ R18, R132, R158 ;  /* 0x0000009e84127220 */ /* 0x000fe20000410000 */
[----:B-1----:R-:W-:Y:S01]  /*aaa0*/  F2FP.PACK_AB R192, R222, R220 ;  /* 0x000000dcdec0723e */ /* 0x002fe200000000ff */
[C---:B------:R-:W-:Y:S02]  /*aab0*/  FMUL.FTZ R19, R132.reuse, R159 ;  /* 0x0000009f84137220 */ /* 0x040fe40000410000 */
[C---:B------:R-:W-:Y:S02]  /*aac0*/  FMUL.FTZ R33, R133.reuse, R173 ;  /* 0x000000ad85217220 */ /* 0x040fe40000410000 */
[C---:B------:R-:W-:Y:S03]  /*aad0*/  FMUL.FTZ R35, R132.reuse, R175 ;  /* 0x000000af84237220 */ /* 0x040fe60000410000 */
[----:B------:R-:W1:Y:S01]  /*aae0*/  MUFU.EX2 R26, R12 ;  /* 0x0000000c001a7308 */ /* 0x000e620000000800 */
[C---:B------:R-:W-:Y:S02]  /*aaf0*/  FMUL.FTZ R49, R133.reuse, R189 ;  /* 0x000000bd85317220 */ /* 0x040fe40000410000 */
[C---:B------:R-:W-:Y:S01]  /*ab00*/  FMUL.FTZ R52, R133.reuse, R52 ;  /* 0x0000003485347220 */ /* 0x040fe20000410000 */
[----:B--2---:R-:W-:Y:S01]  /*ab10*/  MOV R159, R27 ;  /* 0x0000001b009f7202 */ /* 0x004fe20000000f00 */
[C---:B------:R-:W-:Y:S01]  /*ab20*/  FMUL.FTZ R16, R133.reuse, R156 ;  /* 0x0000009c85107220 */ /* 0x040fe20000410000 */
[----:B------:R-:W-:Y:S01]  /*ab30*/  MOV R156, R30 ;  /* 0x0000001e009c7202 */ /* 0x000fe20000000f00 */
[C---:B------:R-:W-:Y:S01]  /*ab40*/  FMUL.FTZ R53, R133.reuse, R53 ;  /* 0x0000003585357220 */ /* 0x040fe20000410000 */
[----:B------:R-:W-:Y:S01]  /*ab50*/  MOV R173, R159 ;  /* 0x0000009f00ad7202 */ /* 0x000fe20000000f00 */
[C---:B------:R-:W-:Y:S01]  /*ab60*/  FMUL.FTZ R54, R132.reuse, R54 ;  /* 0x0000003684367220 */ /* 0x040fe20000410000 */
[----:B------:R-:W2:Y:S01]  /*ab70*/  MUFU.EX2 R28, R14 ;  /* 0x0000000e001c7308 */ /* 0x000ea20000000800 */
[----:B------:R-:W-:Y:S02]  /*ab80*/  FMUL.FTZ R55, R132, R55 ;  /* 0x0000003784377220 */ /* 0x000fe40000410000 */
[----:B------:R-:W-:Y:S02]  /*ab90*/  FMUL.FTZ R64, R133, R64 ;  /* 0x0000004085407220 */ /* 0x000fe40000410000 */
[--C-:B----4-:R-:W-:Y:S02]  /*aba0*/  FFMA.FTZ R0, R6, c[0x0][0x2d0], -R134.reuse ;  /* 0x0000b40006007a23 */ /* 0x110fe40000010886 */
[----:B------:R-:W-:Y:S02]  /*abb0*/  FMUL.FTZ R6, R132, R146 ;  /* 0x0000009284067220 */ /* 0x000fe40000410000 */
[C---:B-----5:R-:W-:Y:S01]  /*abc0*/  FMUL.FTZ R8, R2.reuse, R148 ;  /* 0x0000009402087220 */ /* 0x060fe20000410000 */
[----:B------:R4:W-:Y:S01]  /*abd0*/  MUFU.EX2 R216, R0 ;  /* 0x0000000000d87308 */ /* 0x0009e20000000800 */
[C---:B------:R-:W-:Y:S02]  /*abe0*/  FMUL.FTZ R9, R2.reuse, R149 ;  /* 0x0000009502097220 */ /* 0x040fe40000410000 */
[----:B------:R-:W-:Y:S01]  /*abf0*/  FMUL.FTZ R25, R2, R165 ;  /* 0x000000a502197220 */ /* 0x000fe20000410000 */
[----:B-1----:R-:W-:Y:S01]  /*ac00*/  F2FP.PACK_AB R193, R26, R30 ;  /* 0x0000001e1ac1723e */ /* 0x002fe200000000ff */
[C---:B------:R-:W-:Y:S02]  /*ac10*/  FMUL.FTZ R12, R2.reuse, R152 ;  /* 0x00000098020c7220 */ /* 0x040fe40000410000 */
[C---:B------:R-:W-:Y:S01]  /*ac20*/  FMUL.FTZ R40, R2.reuse, R180 ;  /* 0x000000b402287220 */ /* 0x040fe20000410000 */
[----:B------:R-:W-:Y:S01]  /*ac30*/  MOV R180, R41 ;  /* 0x0000002900b47202 */ /* 0x000fe20000000f00 */
[C---:B------:R-:W-:Y:S01]  /*ac40*/  FMUL.FTZ R44, R2.reuse, R184 ;  /* 0x000000b8022c7220 */ /* 0x040fe20000410000 */
[----:B------:R-:W1:Y:S01]  /*ac50*/  MUFU.EX2 R221, R17 ;  /* 0x0000001100dd7308 */ /* 0x000e620000000800 */
[C---:B------:R-:W-:Y:S02]  /*ac60*/  FMUL.FTZ R45, R2.reuse, R185 ;  /* 0x000000b9022d7220 */ /* 0x040fe40000410000 */
[C---:B------:R-:W-:Y:S01]  /*ac70*/  FMUL.FTZ R56, R2.reuse, R56 ;  /* 0x0000003802387220 */ /* 0x040fe20000410000 */
[-C--:B--2---:R-:W-:Y:S01]  /*ac80*/  F2FP.PACK_AB R195, R41, R28.reuse ;  /* 0x0000001c29c3723e */ /* 0x084fe200000000ff */
[C---:B------:R-:W-:Y:S01]  /*ac90*/  FMUL.FTZ R41, R2.reuse, R181 ;  /* 0x000000b502297220 */ /* 0x040fe20000410000 */
[----:B------:R-:W-:Y:S01]  /*aca0*/  MOV R158, R28 ;  /* 0x0000001c009e7202 */ /* 0x000fe20000000f00 */
[C---:B------:R-:W-:Y:S02]  /*acb0*/  FMUL.FTZ R28, R2.reuse, R168 ;  /* 0x000000a8021c7220 */ /* 0x040fe40000410000 */
[C---:B------:R-:W-:Y:S01]  /*acc0*/  FMUL.FTZ R57, R2.reuse, R57 ;  /* 0x0000003902397220 */ /* 0x040fe20000410000 */
[----:B------:R2:W5:Y:S01]  /*acd0*/  MUFU.EX2 R215, R5 ;  /* 0x0000000500d77308 */ /* 0x0005620000000800 */
[C---:B------:R-:W-:Y:S02]  /*ace0*/  FMUL.FTZ R60, R2.reuse, R60 ;  /* 0x0000003c023c7220 */ /* 0x040fe40000410000 */
[----:B------:R-:W-:Y:S02]  /*acf0*/  FMUL.FTZ R61, R2, R61 ;  /* 0x0000003d023d7220 */ /* 0x000fe40000410000 */
[----:B----4-:R-:W-:Y:S02]  /*ad00*/  FFMA.FTZ R0, R24, c[0x0][0x2d0], -R134 ;  /* 0x0000b40018007a23 */ /* 0x010fe40000010886 */
[----:B------:R-:W-:Y:S02]  /*ad10*/  FMUL.FTZ R24, R2, R164 ;  /* 0x000000a402187220 */ /* 0x000fe40000410000 */
[----:B------:R-:W-:Y:S01]  /*ad20*/  FMUL.FTZ R65, R133, R65 ;  /* 0x0000004185417220 */ /* 0x000fe20000410000 */
[----:B------:R4:W-:Y:S01]  /*ad30*/  MUFU.EX2 R217, R0 ;  /* 0x0000000000d97308 */ /* 0x0009e20000000800 */
[C---:B------:R-:W-:Y:S02]  /*ad40*/  FMUL.FTZ R66, R132.reuse, R66 ;  /* 0x0000004284427220 */ /* 0x040fe40000410000 */
[C---:B------:R-:W-:Y:S01]  /*ad50*/  FMUL.FTZ R67, R132.reuse, R67 ;  /* 0x0000004384437220 */ /* 0x040fe20000410000 */
[----:B-1----:R-:W-:Y:S01]  /*ad60*/  F2FP.PACK_AB R194, R221, R27 ;  /* 0x0000001bddc2723e */ /* 0x002fe200000000ff */
[C---:B------:R-:W-:Y:S02]  /*ad70*/  FMUL.FTZ R17, R133.reuse, R157 ;  /* 0x0000009d85117220 */ /* 0x040fe40000410000 */
[C---:B------:R-:W-:Y:S02]  /*ad80*/  FMUL.FTZ R68, R133.reuse, R68 ;  /* 0x0000004485447220 */ /* 0x040fe40000410000 */
[C---:B------:R-:W-:Y:S01]  /*ad90*/  FMUL.FTZ R69, R133.reuse, R69 ;  /* 0x0000004585457220 */ /* 0x040fe20000410000 */
[----:B------:R-:W1:Y:S01]  /*ada0*/  MUFU.EX2 R218, R4 ;  /* 0x0000000400da7308 */ /* 0x000e620000000800 */
[C---:B------:R-:W-:Y:S02]  /*adb0*/  FMUL.FTZ R70, R132.reuse, R70 ;  /* 0x0000004684467220 */ /* 0x040fe40000410000 */
[----:B------:R-:W-:Y:S02]  /*adc0*/  FMUL.FTZ R71, R132, R71 ;  /* 0x0000004784477220 */ /* 0x000fe40000410000 */
[----:B--2---:R-:W-:Y:S01]  /*add0*/  FMUL.FTZ R5, R133, R145 ;  /* 0x0000009185057220 */ /* 0x004fe20000410000 */
[----:B-----5:R-:W-:Y:S01]  /*ade0*/  F2FP.PACK_AB R145, R216, R215 ;  /* 0x000000d7d891723e */ /* 0x020fe200000000ff */
[C---:B------:R-:W-:Y:S02]  /*adf0*/  FMUL.FTZ R72, R2.reuse, R72 ;  /* 0x0000004802487220 */ /* 0x040fe40000410000 */
[C---:B------:R-:W-:Y:S01]  /*ae00*/  FMUL.FTZ R73, R2.reuse, R73 ;  /* 0x0000004902497220 */ /* 0x040fe20000410000 */
[----:B------:R-:W2:Y:S01]  /*ae10*/  MUFU.EX2 R31, R13 ;  /* 0x0000000d001f7308 */ /* 0x000ea20000000800 */
[C---:B------:R-:W-:Y:S02]  /*ae20*/  FMUL.FTZ R76, R2.reuse, R76 ;  /* 0x0000004c024c7220 */ /* 0x040fe40000410000 */
[----:B------:R-:W-:Y:S01]  /*ae30*/  FMUL.FTZ R77, R2, R77 ;  /* 0x0000004d024d7220 */ /* 0x000fe20000410000 */
[----:B----4-:R-:W-:Y:S01]  /*ae40*/  FSEL R0, R3, RZ, P0 ;  /* 0x000000ff03007208 */ /* 0x010fe20000000000 */
[C---:B------:R-:W-:Y:S01]  /*ae50*/  FMUL.FTZ R80, R133.reuse, R80 ;  /* 0x0000005085507220 */ /* 0x040fe20000410000 */
[----:B------:R-:W-:Y:S01]  /*ae60*/  PLOP3.LUT P0, PT, PT, PT, UP0, 0x80, 0x0 ;  /* 0x000000000000781c */ /* 0x000fe20003f0f008 */
[C---:B------:R-:W-:Y:S02]  /*ae70*/  FMUL.FTZ R81, R133.reuse, R81 ;  /* 0x0000005185517220 */ /* 0x040fe40000410000 */
[----:B------:R-:W-:Y:S01]  /*ae80*/  FADD.FTZ R0, -R0, R139 ;  /* 0x0000008b00007221 */ /* 0x000fe20000010100 */
[----:B------:R-:W4:Y:S01]  /*ae90*/  MUFU.EX2 R50, R11 ;  /* 0x0000000b00327308 */ /* 0x000f220000000800 */
[----:B------:R-:W-:Y:S02]  /*aea0*/  FMUL.FTZ R82, R132, R82 ;  /* 0x0000005284527220 */ /* 0x000fe40000410000 */
[----:B------:R-:W-:Y:S01]  /*aeb0*/  FMUL.FTZ R0, R0, c[0x0][0x2d0] ;  /* 0x0000b40000007a20 */ /* 0x000fe20000410000 */
[----:B-1----:R-:W-:Y:S01]  /*aec0*/  F2FP.PACK_AB R147, R218, R217 ;  /* 0x000000d9da93723e */ /* 0x002fe200000000ff */
[C---:B------:R-:W-:Y:S02]  /*aed0*/  FMUL.FTZ R4, R133.reuse, R144 ;  /* 0x0000009085047220 */ /* 0x040fe40000410000 */
[C---:B------:R-:W-:Y:S02]  /*aee0*/  FMUL.FTZ R83, R132.reuse, R83 ;  /* 0x0000005384537220 */ /* 0x040fe40000410000 */
[C---:B------:R-:W-:Y:S01]  /*aef0*/  FMUL.FTZ R84, R133.reuse, R84 ;  /* 0x0000005485547220 */ /* 0x040fe20000410000 */
[----:B------:R-:W1:Y:S01]  /*af00*/  MUFU.EX2 R29, R10 ;  /* 0x0000000a001d7308 */ /* 0x000e620000000800 */
[C---:B------:R-:W-:Y:S01]  /*af10*/  FMUL.FTZ R85, R133.reuse, R85 ;  /* 0x0000005585557220 */ /* 0x040fe20000410000 */
[-C--:B---3--:R-:W-:Y:S01]  /*af20*/  HMMA.16816.F32 R4, R192, R20.reuse, R4 ;  /* 0x00000014c004723c */ /* 0x088fe20000001804 */
[----:B------:R-:W-:Y:S01]  /*af30*/  FMUL.FTZ R86, R132, R86 ;  /* 0x0000005684567220 */ /* 0x000fe20000410000 */
[----:B--2---:R-:W-:Y:S01]  /*af40*/  MOV R139, R31 ;  /* 0x0000001f008b7202 */ /* 0x004fe20000000f00 */
[----:B------:R-:W-:Y:S02]  /*af50*/  FMUL.FTZ R13, R2, R153 ;  /* 0x00000099020d7220 */ /* 0x000fe40000410000 */
[----:B------:R-:W-:Y:S02]  /*af60*/  FMUL.FTZ R87, R132, R87 ;  /* 0x0000005784577220 */ /* 0x000fe40000410000 */
[C---:B------:R-:W-:Y:S01]  /*af70*/  FMUL.FTZ R88, R2.reuse, R88 ;  /* 0x0000005802587220 */ /* 0x040fe20000410000 */
[----:B------:R-:W2:Y:S01]  /*af80*/  MUFU.EX2 R0, R0 ;  /* 0x0000000000007308 */ /* 0x000ea20000000800 */
[----:B------:R-:W-:Y:S03]  /*af90*/  FMUL.FTZ R89, R2, R89 ;  /* 0x0000005902597220 */ /* 0x000fe60000410000 */
[----:B----4-:R-:W-:Y:S01]  /*afa0*/  F2FP.PACK_AB R144, R50, R138 ;  /* 0x0000008a3290723e */ /* 0x010fe200000000ff */
[----:B------:R-:W-:Y:S01]  /*afb0*/  FMUL.FTZ R92, R2, R92 ;  /* 0x0000005c025c7220 */ /* 0x000fe20000410000 */
[----:B------:R-:W-:Y:S01]  /*afc0*/  MOV R172, R50 ;  /* 0x0000003200ac7202 */ /* 0x000fe20000000f00 */
[C---:B------:R-:W-:Y:S01]  /*afd0*/  FMUL.FTZ R50, R132.reuse, R190 ;  /* 0x000000be84327220 */ /* 0x040fe20000410000 */
[----:B------:R-:W-:Y:S01]  /*afe0*/  MOV R190, R51 ;  /* 0x0000003300be7202 */ /* 0x000fe20000000f00 */
[----:B------:R-:W-:Y:S02]  /*aff0*/  FMUL.FTZ R51, R132, R191 ;  /* 0x000000bf84337220 */ /* 0x000fe40000410000 */
[C---:B------:R-:W-:Y:S02]  /*b000*/  FMUL.FTZ R93, R2.reuse, R93 ;  /* 0x0000005d025d7220 */ /* 0x040fe40000410000 */
[----:B------:R-:W-:Y:S01]  /*b010*/  FMUL.FTZ R96, R133, R96 ;  /* 0x0000006085607220 */ /* 0x000fe20000410000 */
[----:B-1----:R-:W-:Y:S01]  /*b020*/  F2FP.PACK_AB R146, R139, R29 ;  /* 0x0000001d8b92723e */ /* 0x002fe200000000ff */
[C---:B------:R-:W-:Y:S01]  /*b030*/  FMUL.FTZ R97, R133.reuse, R97 ;  /* 0x0000006185617220 */ /* 0x040fe20000410000 */
[----:B------:R-:W-:Y:S01]  /*b040*/  MOV R157, R29 ;  /* 0x0000001d009d7202 */ /* 0x000fe20000000f00 */
[----:B------:R-:W-:Y:S02]  /*b050*/  FMUL.FTZ R29, R2, R169 ;  /* 0x000000a9021d7220 */ /* 0x000fe40000410000 */
[C---:B------:R-:W-:Y:S01]  /*b060*/  FMUL.FTZ R98, R132.reuse, R98 ;  /* 0x0000006284627220 */ /* 0x040fe20000410000 */
[----:B------:R-:W-:Y:S01]  /*b070*/  MOV R175, R157 ;  /* 0x0000009d00af7202 */ /* 0x000fe20000000f00 */
[----:B------:R-:W-:Y:S02]  /*b080*/  FMUL.FTZ R99, R132, R99 ;  /* 0x0000006384637220 */ /* 0x000fe40000410000 */
[C---:B------:R-:W-:Y:S02]  /*b090*/  FMUL.FTZ R100, R133.reuse, R100 ;  /* 0x0000006485647220 */ /* 0x040fe40000410000 */
[C---:B--2---:R-:W-:Y:S02]  /*b0a0*/  FMUL.FTZ R10, R0.reuse, R150 ;  /* 0x00000096000a7220 */ /* 0x044fe40000410000 */
[C---:B------:R-:W-:Y:S02]  /*b0b0*/  FMUL.FTZ R11, R0.reuse, R151 ;  /* 0x00000097000b7220 */ /* 0x040fe40000410000 */
[----:B------:R-:W1:Y:S01]  /*b0c0*/  LDSM.16.MT88.4 R148, [R228+0x2080] ;  /* 0x00208000e494783b */ /* 0x000e620000004200 */
[C---:B------:R-:W-:Y:S02]  /*b0d0*/  FMUL.FTZ R14, R0.reuse, R154 ;  /* 0x0000009a000e7220 */ /* 0x040fe40000410000 */
[C---:B------:R-:W-:Y:S02]  /*b0e0*/  FMUL.FTZ R15, R0.reuse, R155 ;  /* 0x0000009b000f7220 */ /* 0x040fe40000410000 */
[C---:B------:R-:W-:Y:S01]  /*b0f0*/  HMMA.16816.F32 R8, R144.reuse, R20, R8 ;  /* 0x000000149008723c */ /* 0x040fe20000001808 */
[C---:B------:R-:W-:Y:S02]  /*b100*/  FMUL.FTZ R27, R0.reuse, R167 ;  /* 0x000000a7001b7220 */ /* 0x040fe40000410000 */
[----:B------:R-:W2:Y:S01]  /*b110*/  LDSM.16.MT88.4 R152, [R227+0x2080] ;  /* 0x00208000e398783b */ /* 0x000ea20000004200 */
[C---:B------:R-:W-:Y:S02]  /*b120*/  FMUL.FTZ R42, R0.reuse, R182 ;  /* 0x000000b6002a7220 */ /* 0x040fe40000410000 */
[C---:B------:R-:W-:Y:S02]  /*b130*/  FMUL.FTZ R47, R0.reuse, R187 ;  /* 0x000000bb002f7220 */ /* 0x040fe40000410000 */
[-C--:B------:R-:W-:Y:S01]  /*b140*/  HMMA.16816.F32 R12, R144, R22.reuse, R12 ;  /* 0x00000016900c723c */ /* 0x080fe2000000180c */
[C---:B------:R-:W-:Y:S03]  /*b150*/  FMUL.FTZ R20, R133.reuse, R160 ;  /* 0x000000a085147220 */ /* 0x040fe60000410000 */
[----:B------:R-:W-:Y:S01]  /*b160*/  MOV R160, R26 ;  /* 0x0000001a00a07202 */ /* 0x000fe20000000f00 */
[C---:B------:R-:W-:Y:S02]  /*b170*/  FMUL.FTZ R26, R0.reuse, R166 ;  /* 0x000000a6001a7220 */ /* 0x040fe40000410000 */
[----:B------:R-:W-:Y:S01]  /*b180*/  LDSM.16.MT88.4 R164, [R227+0x2880] ;  /* 0x00288000e3a4783b */ /* 0x000fe20000004200 */
[C---:B------:R-:W-:Y:S01]  /*b190*/  HMMA.16816.F32 R16, R192.reuse, R22, R16 ;  /* 0x00000016c010723c */ /* 0x040fe20000001810 */
[C---:B------:R-:W-:Y:S03]  /*b1a0*/  FMUL.FTZ R21, R133.reuse, R161 ;  /* 0x000000a185157220 */ /* 0x040fe60000410000 */
[C---:B------:R-:W-:Y:S01]  /*b1b0*/  FMUL.FTZ R30, R0.reuse, R170 ;  /* 0x000000aa001e7220 */ /* 0x040fe20000410000 */
[----:B------:R-:W-:Y:S01]  /*b1c0*/  MOV R161, R34 ;  /* 0x0000002200a17202 */ /* 0x000fe20000000f00 */
[----:B------:R-:W-:Y:S01]  /*b1d0*/  FMUL.FTZ R43, R0, R183 ;  /* 0x000000b7002b7220 */ /* 0x000fe20000410000 */
[----:B------:R-:W-:Y:S01]  /*b1e0*/  MOV R168, R160 ;  /* 0x000000a000a87202 */ /* 0x000fe20000000f00 */
[C---:B------:R-:W-:Y:S01]  /*b1f0*/  FMUL.FTZ R22, R132.reuse, R162 ;  /* 0x000000a284167220 */ /* 0x040fe20000410000 */
[----:B------:R-:W-:Y:S03]  /*b200*/  MOV R189, R161 ;  /* 0x000000a100bd7202 */ /* 0x000fe60000000f00 */
[----:B------:R-:W-:Y:S02]  /*b210*/  FMUL.FTZ R23, R132, R163 ;  /* 0x000000a384177220 */ /* 0x000fe40000410000 */
[----:B------:R-:W-:Y:S01]  /*b220*/  LDSM.16.MT88.4 R160, [R228+0x2880] ;  /* 0x00288000e4a0783b */ /* 0x000fe20000004200 */
[----:B------:R-:W-:Y:S02]  /*b230*/  FMUL.FTZ R46, R0, R186 ;  /* 0x000000ba002e7220 */ /* 0x000fe40000410000 */
[----:B------:R-:W-:Y:S01]  /*b240*/  FMUL.FTZ R34, R132, R174 ;  /* 0x000000ae84227220 */ /* 0x000fe20000410000 */
[----:B------:R-:W-:Y:S01]  /*b250*/  MOV R174, R158 ;  /* 0x0000009e00ae7202 */ /* 0x000fe20000000f00 */
[-C--:B------:R-:W-:Y:S01]  /*b260*/  HMMA.16816.F32 R20, R192, R36.reuse, R20 ;  /* 0x00000024c014723c */ /* 0x080fe20000001814 */
[C---:B------:R-:W-:Y:S02]  /*b270*/  FMUL.FTZ R58, R0.reuse, R58 ;  /* 0x0000003a003a7220 */ /* 0x040fe40000410000 */
[C---:B------:R-:W-:Y:S02]  /*b280*/  FMUL.FTZ R59, R0.reuse, R59 ;  /* 0x0000003b003b7220 */ /* 0x040fe40000410000 */
[C---:B------:R-:W-:Y:S02]  /*b290*/  FMUL.FTZ R62, R0.reuse, R62 ;  /* 0x0000003e003e7220 */ /* 0x040fe40000410000 */
[C---:B------:R-:W-:Y:S01]  /*b2a0*/  FMUL.FTZ R63, R0.reuse, R63 ;  /* 0x0000003f003f7220 */ /* 0x040fe20000410000 */
[C---:B------:R-:W-:Y:S01]  /*b2b0*/  HMMA.16816.F32 R24, R144.reuse, R36, R24 ;  /* 0x000000249018723c */ /* 0x040fe20000001818 */
[C---:B------:R-:W-:Y:S03]  /*b2c0*/  FMUL.FTZ R31, R0.reuse, R171 ;  /* 0x000000ab001f7220 */ /* 0x040fe60000410000 */
[----:B------:R-:W-:Y:S01]  /*b2d0*/  MOV R171, R222 ;  /* 0x000000de00ab7202 */ /* 0x000fe20000000f00 */
[----:B------:R-:W-:Y:S02]  /*b2e0*/  FMUL.FTZ R74, R0, R74 ;  /* 0x0000004a004a7220 */ /* 0x000fe40000410000 */
[C---:B------:R-:W-:Y:S01]  /*b2f0*/  FMUL.FTZ R37, R133.reuse, R177 ;  /* 0x000000b185257220 */ /* 0x040fe20000410000 */
[-C--:B------:R-:W-:Y:S01]  /*b300*/  HMMA.16816.F32 R28, R144, R38.reuse, R28 ;  /* 0x00000026901c723c */ /* 0x080fe2000000181c */
[----:B------:R-:W-:Y:S03]  /*b310*/  MOV R177, R138 ;  /* 0x0000008a00b17202 */ /* 0x000fe60000000f00 */
[--C-:B------:R-:W-:Y:S02]  /*b320*/  FFMA.FTZ R138, R196, c[0x0][0x2d0], -R141.reuse ;  /* 0x0000b400c48a7a23 */ /* 0x100fe4000001088d */
[C---:B------:R-:W-:Y:S01]  /*b330*/  FMUL.FTZ R36, R133.reuse, R176 ;  /* 0x000000b085247220 */ /* 0x040fe20000410000 */
[----:B------:R-:W-:Y:S01]  /*b340*/  MOV R176, R220 ;  /* 0x000000dc00b07202 */ /* 0x000fe20000000f00 */
[C---:B------:R-:W-:Y:S01]  /*b350*/  HMMA.16816.F32 R32, R192.reuse, R38, R32 ;  /* 0x00000026c020723c */ /* 0x040fe20000001820 */
[----:B------:R3:W-:Y:S03]  /*b360*/  MUFU.EX2 R181, R138 ;  /* 0x0000008a00b57308 */ /* 0x0007e60000000800 */
[C---:B------:R-:W-:Y:S02]  /*b370*/  FMUL.FTZ R75, R0.reuse, R75 ;  /* 0x0000004b004b7220 */ /* 0x040fe40000410000 */
[----:B------:R-:W-:Y:S02]  /*b380*/  FMUL.FTZ R78, R0, R78 ;  /* 0x0000004e004e7220 */ /* 0x000fe40000410000 */
[C---:B------:R-:W-:Y:S01]  /*b390*/  FMUL.FTZ R39, R132.reuse, R179 ;  /* 0x000000b384277220 */ /* 0x040fe20000410000 */
[----:B------:R-:W-:Y:S03]  /*b3a0*/  MOV R179, R221 ;  /* 0x000000dd00b37202 */ /* 0x000fe60000000f00 */
[----:B------:R-:W-:Y:S01]  /*b3b0*/  FMUL.FTZ R38, R132, R178 ;  /* 0x000000b284267220 */ /* 0x000fe20000410000 */
[----:B------:R-:W-:Y:S01]  /*b3c0*/  MOV R178, R156 ;  /* 0x0000009c00b27202 */ /* 0x000fe20000000f00 */
[C---:B------:R-:W-:Y:S01]  /*b3d0*/  FMUL.FTZ R79, R0.reuse, R79 ;  /* 0x0000004f004f7220 */ /* 0x040fe20000410000 */
[----:B------:R-:W-:Y:S01]  /*b3e0*/  LDSM.16.MT88.4 R156, [R226+0x2880] ;  /* 0x00288000e29c783b */ /* 0x000fe20000004200 */
[C---:B------:R-:W-:Y:S02]  /*b3f0*/  FMUL.FTZ R90, R0.reuse, R90 ;  /* 0x0000005a005a7220 */ /* 0x040fe40000410000 */
[C---:B------:R-:W-:Y:S01]  /*b400*/  FMUL.FTZ R91, R0.reuse, R91 ;  /* 0x0000005b005b7220 */ /* 0x040fe20000410000 */
[-C--:B-1----:R-:W-:Y:S01]  /*b410*/  HMMA.16816.F32 R36, R192, R148.reuse, R36 ;  /* 0x00000094c024723c */ /* 0x082fe20000001824 */
[C---:B------:R-:W-:Y:S02]  /*b420*/  FMUL.FTZ R94, R0.reuse, R94 ;  /* 0x0000005e005e7220 */ /* 0x040fe40000410000 */
[----:B------:R-:W-:Y:S02]  /*b430*/  FMUL.FTZ R95, R0, R95 ;  /* 0x0000005f005f7220 */ /* 0x000fe40000410000 */
[----:B------:R-:W-:Y:S02]  /*b440*/  FMUL.FTZ R101, R133, R101 ;  /* 0x0000006585657220 */ /* 0x000fe40000410000 */
[--C-:B---3--:R-:W-:Y:S01]  /*b450*/  FFMA.FTZ R138, R198, c[0x0][0x2d0], -R141.reuse ;  /* 0x0000b400c68a7a23 */ /* 0x108fe2000001088d */
[C---:B------:R-:W-:Y:S01]  /*b460*/  HMMA.16816.F32 R40, R144.reuse, R148, R40 ;  /* 0x000000949028723c */ /* 0x040fe20000001828 */
[C---:B------:R-:W-:Y:S02]  /*b470*/  FMUL.FTZ R102, R132.reuse, R102 ;  /* 0x0000006684667220 */ /* 0x040fe40000410000 */
[----:B------:R1:W3:Y:S01]  /*b480*/  MUFU.EX2 R184, R138 ;  /* 0x0000008a00b87308 */ /* 0x0002e20000000800 */
[----:B------:R-:W-:Y:S02]  /*b490*/  FMUL.FTZ R103, R132, R103 ;  /* 0x0000006784677220 */ /* 0x000fe40000410000 */
[C---:B------:R-:W-:Y:S02]  /*b4a0*/  FMUL.FTZ R104, R2.reuse, R104 ;  /* 0x0000006802687220 */ /* 0x040fe40000410000 */
[-C--:B------:R-:W-:Y:S01]  /*b4b0*/  HMMA.16816.F32 R44, R144, R150.reuse, R44 ;  /* 0x00000096902c723c */ /* 0x080fe2000000182c */
[----:B------:R-:W-:Y:S03]  /*b4c0*/  FMUL.FTZ R105, R2, R105 ;  /* 0x0000006902697220 */ /* 0x000fe60000410000 */
[C---:B------:R-:W-:Y:S02]  /*b4d0*/  FMUL.FTZ R106, R0.reuse, R106 ;  /* 0x0000006a006a7220 */ /* 0x040fe40000410000 */
[----:B------:R-:W-:Y:S02]  /*b4e0*/  FMUL.FTZ R107, R0, R107 ;  /* 0x0000006b006b7220 */ /* 0x000fe40000410000 */
[C---:B------:R-:W-:Y:S01]  /*b4f0*/  HMMA.16816.F32 R48, R192.reuse, R150, R48 ;  /* 0x00000096c030723c */ /* 0x040fe20000001830 */
[----:B------:R-:W4:Y:S03]  /*b500*/  LDSM.16.MT88.4 R148, [R225+0x3880] ;  /* 0x00388000e194783b */ /* 0x000f260000004200 */
[C---:B------:R-:W-:Y:S02]  /*b510*/  FMUL.FTZ R108, R2.reuse, R108 ;  /* 0x0000006c026c7220 */ /* 0x040fe40000410000 */
[----:B------:R-:W-:Y:S02]  /*b520*/  FMUL.FTZ R109, R2, R109 ;  /* 0x0000006d026d7220 */ /* 0x000fe40000410000 */
[-C--:B--2---:R-:W-:Y:S01]  /*b530*/  HMMA.16816.F32 R52, R192, R152.reuse, R52 ;  /* 0x00000098c034723c */ /* 0x084fe20000001834 */
[C---:B------:R-:W-:Y:S03]  /*b540*/  FMUL.FTZ R110, R0.reuse, R110 ;  /* 0x0000006e006e7220 */ /* 0x040fe60000410000 */
[--C-:B-1----:R-:W-:Y:S02]  /*b550*/  FFMA.FTZ R138, R197, c[0x0][0x2d0], -R142.reuse ;  /* 0x0000b400c58a7a23 */ /* 0x102fe4000001088e */
[----:B------:R-:W-:Y:S02]  /*b560*/  FMUL.FTZ R111, R0, R111 ;  /* 0x0000006f006f7220 */ /* 0x000fe40000410000 */
[C---:B------:R-:W-:Y:S01]  /*b570*/  HMMA.16816.F32 R56, R144.reuse, R152, R56 ;  /* 0x000000989038723c */ /* 0x040fe20000001838 */
[----:B------:R1:W-:Y:S03]  /*b580*/  MUFU.EX2 R182, R138 ;  /* 0x0000008a00b67308 */ /* 0x0003e60000000800 */
[C---:B------:R-:W-:Y:S02]  /*b590*/  FMUL.FTZ R112, R133.reuse, R112 ;  /* 0x0000007085707220 */ /* 0x040fe40000410000 */
[----:B------:R-:W-:Y:S02]  /*b5a0*/  FMUL.FTZ R113, R133, R113 ;  /* 0x0000007185717220 */ /* 0x000fe40000410000 */
[-C--:B------:R-:W-:Y:S01]  /*b5b0*/  HMMA.16816.F32 R60, R144, R154.reuse, R60 ;  /* 0x0000009a903c723c */ /* 0x080fe2000000183c */
[C---:B------:R-:W-:Y:S03]  /*b5c0*/  FMUL.FTZ R114, R132.reuse, R114 ;  /* 0x0000007284727220 */ /* 0x040fe60000410000 */
[----:B------:R-:W-:Y:S02]  /*b5d0*/  FMUL.FTZ R115, R132, R115 ;  /* 0x0000007384737220 */ /* 0x000fe40000410000 */
[C---:B------:R-:W-:Y:S02]  /*b5e0*/  FMUL.FTZ R120, R2.reuse, R120 ;  /* 0x0000007802787220 */ /* 0x040fe40000410000 */
[C---:B------:R-:W-:Y:S01]  /*b5f0*/  HMMA.16816.F32 R64, R192.reuse, R154, R64 ;  /* 0x0000009ac040723c */ /* 0x040fe20000001840 */
[----:B------:R-:W2:Y:S03]  /*b600*/  LDSM.16.MT88.4 R152, [R226+0x3880] ;  /* 0x00388000e298783b */ /* 0x000ea60000004200 */
[----:B------:R-:W-:Y:S02]  /*b610*/  FMUL.FTZ R121, R2, R121 ;  /* 0x0000007902797220 */ /* 0x000fe40000410000 */
[C---:B------:R-:W-:Y:S02]  /*b620*/  FMUL.FTZ R122, R0.reuse, R122 ;  /* 0x0000007a007a7220 */ /* 0x040fe40000410000 */
[----:B------:R-:W-:Y:S01]  /*b630*/  FMUL.FTZ R123, R0, R123 ;  /* 0x0000007b007b7220 */ /* 0x000fe20000410000 */
[-C--:B----4-:R-:W-:Y:S03]  /*b640*/  HMMA.16816.F32 R68, R192, R148.reuse, R68 ;  /* 0x00000094c044723c */ /* 0x090fe60000001844 */
[--C-:B-1----:R-:W-:Y:S02]  /*b650*/  FFMA.FTZ R138, R199, c[0x0][0x2d0], -R142.reuse ;  /* 0x0000b400c78a7a23 */ /* 0x102fe4000001088e */
[C---:B------:R-:W-:Y:S02]  /*b660*/  FMUL.FTZ R124, R2.reuse, R124 ;  /* 0x0000007c027c7220 */ /* 0x040fe40000410000 */
[----:B------:R1:W4:Y:S01]  /*b670*/  MUFU.EX2 R185, R138 ;  /* 0x0000008a00b97308 */ /* 0x0003220000000800 */
[C---:B------:R-:W-:Y:S01]  /*b680*/  HMMA.16816.F32 R72, R144.reuse, R148, R72 ;  /* 0x000000949048723c */ /* 0x040fe20000001848 */
[----:B------:R-:W-:Y:S03]  /*b690*/  FMUL.FTZ R125, R2, R125 ;  /* 0x0000007d027d7220 */ /* 0x000fe60000410000 */
[C---:B------:R-:W-:Y:S02]  /*b6a0*/  FMUL.FTZ R126, R0.reuse, R126 ;  /* 0x0000007e007e7220 */ /* 0x040fe40000410000 */
[----:B------:R-:W-:Y:S02]  /*b6b0*/  FMUL.FTZ R127, R0, R127 ;  /* 0x0000007f007f7220 */ /* 0x000fe40000410000 */
[-C--:B------:R-:W-:Y:S01]  /*b6c0*/  HMMA.16816.F32 R76, R144, R150.reuse, R76 ;  /* 0x00000096904c723c */ /* 0x080fe2000000184c */
[C---:B------:R-:W-:Y:S03]  /*b6d0*/  FMUL.FTZ R128, R133.reuse, R128 ;  /* 0x0000008085807220 */ /* 0x040fe60000410000 */
[C---:B------:R-:W-:Y:S02]  /*b6e0*/  FMUL.FTZ R129, R133.reuse, R129 ;  /* 0x0000008185817220 */ /* 0x040fe40000410000 */
[C---:B------:R-:W-:Y:S02]  /*b6f0*/  FMUL.FTZ R130, R132.reuse, R130 ;  /* 0x0000008284827220 */ /* 0x040fe40000410000 */
[C---:B------:R-:W-:Y:S01]  /*b700*/  HMMA.16816.F32 R80, R192.reuse, R150, R80 ;  /* 0x00000096c050723c */ /* 0x040fe20000001850 */
[----:B------:R-:W5:Y:S03]  /*b710*/  LDSM.16.MT88.4 R148, [R228+0x3880] ;  /* 0x00388000e494783b */ /* 0x000f660000004200 */
[----:B------:R-:W-:Y:S02]  /*b720*/  FMUL.FTZ R131, R132, R131 ;  /* 0x0000008384837220 */ /* 0x000fe40000410000 */
[C---:B------:R-:W-:Y:S02]  /*b730*/  FMUL.FTZ R116, R133.reuse, R116 ;  /* 0x0000007485747220 */ /* 0x040fe40000410000 */
[-C--:B--2---:R-:W-:Y:S01]  /*b740*/  HMMA.16816.F32 R84, R192, R152.reuse, R84 ;  /* 0x00000098c054723c */ /* 0x084fe20000001854 */
[--C-:B-1----:R-:W-:Y:S03]  /*b750*/  FFMA.FTZ R138, R202, c[0x0][0x2d0], -R141.reuse ;  /* 0x0000b400ca8a7a23 */ /* 0x102fe6000001088d */
[----:B------:R-:W-:Y:S01]  /*b760*/  FMUL.FTZ R117, R133, R117 ;  /* 0x0000007585757220 */ /* 0x000fe20000410000 */
[----:B------:R1:W-:Y:S01]  /*b770*/  MUFU.EX2 R187, R138 ;  /* 0x0000008a00bb7308 */ /* 0x0003e20000000800 */
[C---:B------:R-:W-:Y:S02]  /*b780*/  FMUL.FTZ R118, R132.reuse, R118 ;  /* 0x0000007684767220 */ /* 0x040fe40000410000 */
[C---:B------:R-:W-:Y:S01]  /*b790*/  HMMA.16816.F32 R88, R144.reuse, R152, R88 ;  /* 0x000000989058723c */ /* 0x040fe20000001858 */
[----:B------:R-:W-:Y:S07]  /*b7a0*/  FMUL.FTZ R119, R132, R119 ;  /* 0x0000007784777220 */ /* 0x000fee0000410000 */
[-C--:B------:R-:W-:Y:S08]  /*b7b0*/  HMMA.16816.F32 R92, R144, R154.reuse, R92 ;  /* 0x0000009a905c723c */ /* 0x080ff0000000185c */
[C---:B------:R-:W-:Y:S01]  /*b7c0*/  HMMA.16816.F32 R96, R192.reuse, R154, R96 ;  /* 0x0000009ac060723c */ /* 0x040fe20000001860 */
[----:B------:R-:W2:Y:S03]  /*b7d0*/  LDSM.16.MT88.4 R152, [R227+0x3880] ;  /* 0x00388000e398783b */ /* 0x000ea60000004200 */
[----:B-1----:R-:W-:Y:S04]  /*b7e0*/  FFMA.FTZ R138, R205, c[0x0][0x2d0], -R141 ;  /* 0x0000b400cd8a7a23 */ /* 0x002fe8000001088d */
[-C--:B-----5:R-:W-:Y:S01]  /*b7f0*/  HMMA.16816.F32 R100, R192, R148.reuse, R100 ;  /* 0x00000094c064723c */ /* 0x0a0fe20000001864 */
[----:B------:R1:W5:Y:S07]  /*b800*/  MUFU.EX2 R170, R138 ;  /* 0x0000008a00aa7308 */ /* 0x00036e0000000800 */
[C---:B------:R-:W-:Y:S08]  /*b810*/  HMMA.16816.F32 R104, R144.reuse, R148, R104 ;  /* 0x000000949068723c */ /* 0x040ff00000001868 */
[-C--:B------:R-:W-:Y:S08]  /*b820*/  HMMA.16816.F32 R108, R144, R150.reuse, R108 ;  /* 0x00000096906c723c */ /* 0x080ff0000000186c */
[C---:B------:R-:W-:Y:S01]  /*b830*/  HMMA.16816.F32 R112, R192.reuse, R150, R112 ;  /* 0x00000096c070723c */ /* 0x040fe20000001870 */
[--C-:B-1----:R-:W-:Y:S01]  /*b840*/  FFMA.FTZ R138, R203, c[0x0][0x2d0], -R142.reuse ;  /* 0x0000b400cb8a7a23 */ /* 0x102fe2000001088e */
[----:B------:R-:W1:Y:S03]  /*b850*/  LDSM.16.MT88.4 R148, [R225+0x2880] ;  /* 0x00288000e194783b */ /* 0x000e660000004200 */
[----:B------:R3:W-:Y:S03]  /*b860*/  MUFU.EX2 R188, R138 ;  /* 0x0000008a00bc7308 */ /* 0x0007e60000000800 */
[-C--:B--2---:R-:W-:Y:S08]  /*b870*/  HMMA.16816.F32 R116, R192, R152.reuse, R116 ;  /* 0x00000098c074723c */ /* 0x084ff00000001874 */
[C---:B------:R-:W-:Y:S08]  /*b880*/  HMMA.16816.F32 R120, R144.reuse, R152, R120 ;  /* 0x000000989078723c */ /* 0x040ff00000001878 */
[-C--:B------:R-:W-:Y:S01]  /*b890*/  HMMA.16816.F32 R124, R144, R154.reuse, R124 ;  /* 0x0000009a907c723c */ /* 0x080fe2000000187c */
[----:B---3--:R-:W-:Y:S06]  /*b8a0*/  FFMA.FTZ R138, R207, c[0x0][0x2d0], -R142 ;  /* 0x0000b400cf8a7a23 */ /* 0x008fec000001088e */
[----:B------:R-:W-:Y:S01]  /*b8b0*/  F2FP.PACK_AB R144, R184, R181 ;  /* 0x000000b5b890723e */ /* 0x000fe200000000ff */
[----:B------:R-:W-:Y:S01]  /*b8c0*/  HMMA.16816.F32 R128, R192, R154, R128 ;  /* 0x0000009ac080723c */ /* 0x000fe20000001880 */
[----:B------:R2:W3:Y:S03]  /*b8d0*/  MUFU.EX2 R169, R138 ;  /* 0x0000008a00a97308 */ /* 0x0004e60000000800 */
[----:B----4-:R-:W-:Y:S02]  /*b8e0*/  F2FP.PACK_AB R145, R185, R182 ;  /* 0x000000b6b991723e */ /* 0x010fe400000000ff */
[----:B-----5:R-:W-:Y:S01]  /*b8f0*/  F2FP.PACK_AB R146, R170, R187 ;  /* 0x000000bbaa92723e */ /* 0x020fe200000000ff */
[--C-:B--2---:R-:W-:Y:S01]  /*b900*/  FFMA.FTZ R138, R204, c[0x0][0x2d0], -R143.reuse ;  /* 0x0000b400cc8a7a23 */ /* 0x104fe2000001088f */
[----:B---3--:R-:W-:Y:S03]  /*b910*/  F2FP.PACK_AB R147, R169, R188 ;  /* 0x000000bca993723e */ /* 0x008fe600000000ff */
[----:B------:R2:W-:Y:S04]  /*b920*/  MUFU.EX2 R183, R138 ;  /* 0x0000008a00b77308 */ /* 0x0005e80000000800 */
[-C--:B-1----:R-:W-:Y:S01]  /*b930*/  HMMA.16816.F32 R4, R144, R148.reuse, R4 ;  /* 0x000000949004723c */ /* 0x082fe20000001804 */
[--C-:B--2---:R-:W-:Y:S05]  /*b940*/  FFMA.FTZ R138, R208, c[0x0][0x2d0], -R143.reuse ;  /* 0x0000b400d08a7a23 */ /* 0x104fea000001088f */
        /* <DEDUP_REMOVED lines=13> */
[----:B------:R1:W-:Y:S02]  /*ba20*/  MUFU.EX2 R198, R138 ;  /* 0x0000008a00c67308 */ /* 0x0003e40000000800 */
[----:B-1----:R-:W-:Y:S08]  /*ba30*/  FFMA.FTZ R138, R209, c[0x0][0x2d0], -R134 ;  /* 0x0000b400d18a7a23 */ /* 0x002ff00000010886 */
[----:B------:R1:W2:Y:S02]  /*ba40*/  MUFU.EX2 R197, R138 ;  /* 0x0000008a00c57308 */ /* 0x0002a40000000800 */
[--C-:B-1----:R-:W-:Y:S01]  /*ba50*/  FFMA.FTZ R138, R245, c[0x0][0x2d0], -R141.reuse ;  /* 0x0000b400f58a7a23 */ /* 0x102fe2000001088d */
[----:B--2---:R-:W-:Y:S02]  /*ba60*/  F2FP.PACK_AB R155, R197, R198 ;  /* 0x000000c6c59b723e */ /* 0x004fe400000000ff */
[----:B------:R-:W-:Y:S05]  /*ba70*/  MOV R245, R169 ;  /* 0x000000a900f57202 */ /* 0x000fea0000000f00 */
[----:B------:R1:W-:Y:S01]  /*ba80*/  MUFU.EX2 R211, R138 ;  /* 0x0000008a00d37308 */ /* 0x0003e20000000800 */
[C---:B------:R-:W-:Y:S08]  /*ba90*/  HMMA.16816.F32 R8, R152.reuse, R148, R8 ;  /* 0x000000949808723c */ /* 0x040ff00000001808 */
[-C--:B------:R-:W-:Y:S08]  /*baa0*/  HMMA.16816.F32 R12, R152, R150.reuse, R12 ;  /* 0x00000096980c723c */ /* 0x080ff0000000180c */
[C---:B------:R-:W-:Y:S01]  /*bab0*/  HMMA.16816.F32 R16, R144.reuse, R150, R16 ;  /* 0x000000969010723c */ /* 0x040fe20000001810 */
[----:B------:R-:W2:Y:S03]  /*bac0*/  LDSM.16.MT88.4 R148, [R225+0x4080] ;  /* 0x00408000e194783b */ /* 0x000ea60000004200 */
[--C-:B-1----:R-:W-:Y:S01]  /*bad0*/  FFMA.FTZ R138, R248, c[0x0][0x2d0], -R141.reuse ;  /* 0x0000b400f88a7a23 */ /* 0x102fe2000001088d */
[----:B------:R-:W-:Y:S03]  /*bae0*/  MOV R248, R170 ;  /* 0x000000aa00f87202 */ /* 0x000fe60000000f00 */
[-C--:B------:R-:W-:Y:S01]  /*baf0*/  HMMA.16816.F32 R20, R144, R156.reuse, R20 ;  /* 0x0000009c9014723c */ /* 0x080fe20000001814 */
[----:B------:R1:W-:Y:S07]  /*bb00*/  MUFU.EX2 R220, R138 ;  /* 0x0000008a00dc7308 */ /* 0x0003ee0000000800 */
[C---:B------:R-:W-:Y:S08]  /*bb10*/  HMMA.16816.F32 R24, R152.reuse, R156, R24 ;  /* 0x0000009c9818723c */ /* 0x040ff00000001818 */
[-C--:B------:R-:W-:Y:S08]  /*bb20*/  HMMA.16816.F32 R28, R152, R158.reuse, R28 ;  /* 0x0000009e981c723c */ /* 0x080ff0000000181c */
[C---:B------:R-:W-:Y:S01]  /*bb30*/  HMMA.16816.F32 R32, R144.reuse, R158, R32 ;  /* 0x0000009e9020723c */ /* 0x040fe20000001820 */
[--C-:B-1----:R-:W-:Y:S01]  /*bb40*/  FFMA.FTZ R138, R219, c[0x0][0x2d0], -R142.reuse ;  /* 0x0000b400db8a7a23 */ /* 0x102fe2000001088e */
[----:B------:R-:W1:Y:S02]  /*bb50*/  LDSM.16.MT88.4 R156, [R226+0x4080] ;  /* 0x00408000e29c783b */ /* 0x000e640000004200 */
[----:B------:R-:W-:Y:S01]  /*bb60*/  MOV R219, R188 ;  /* 0x000000bc00db7202 */ /* 0x000fe20000000f00 */
[----:B------:R3:W-:Y:S03]  /*bb70*/  MUFU.EX2 R210, R138 ;  /* 0x0000008a00d27308 */ /* 0x0007e60000000800 */
[-C--:B------:R-:W-:Y:S08]  /*bb80*/  HMMA.16816.F32 R36, R144, R160.reuse, R36 ;  /* 0x000000a09024723c */ /* 0x080ff00000001824 */
[C---:B------:R-:W-:Y:S08]  /*bb90*/  HMMA.16816.F32 R40, R152.reuse, R160, R40 ;  /* 0x000000a09828723c */ /* 0x040ff00000001828 */
[-C--:B------:R-:W-:Y:S01]  /*bba0*/  HMMA.16816.F32 R44, R152, R162.reuse, R44 ;  /* 0x000000a2982c723c */ /* 0x080fe2000000182c */
[--C-:B---3--:R-:W-:Y:S03]  /*bbb0*/  FFMA.FTZ R138, R223, c[0x0][0x2d0], -R142.reuse ;  /* 0x0000b400df8a7a23 */ /* 0x108fe6000001088e */
[----:B------:R-:W-:Y:S04]  /*bbc0*/  MOV R223, R187 ;  /* 0x000000bb00df7202 */ /* 0x000fe80000000f00 */
[C---:B------:R-:W-:Y:S01]  /*bbd0*/  HMMA.16816.F32 R48, R144.reuse, R162, R48 ;  /* 0x000000a29030723c */ /* 0x040fe20000001830 */
[----:B------:R3:W4:Y:S01]  /*bbe0*/  MUFU.EX2 R209, R138 ;  /* 0x0000008a00d17308 */ /* 0x0007220000000800 */
[----:B------:R-:W5:Y:S06]  /*bbf0*/  LDSM.16.MT88.4 R160, [R228+0x4080] ;  /* 0x00408000e4a0783b */ /* 0x000f6c0000004200 */
[-C--:B------:R-:W-:Y:S08]  /*bc00*/  HMMA.16816.F32 R52, R144, R164.reuse, R52 ;  /* 0x000000a49034723c */ /* 0x080ff00000001834 */
[C---:B------:R-:W-:Y:S08]  /*bc10*/  HMMA.16816.F32 R56, R152.reuse, R164, R56 ;  /* 0x000000a49838723c */ /* 0x040ff00000001838 */
[-C--:B------:R-:W-:Y:S01]  /*bc20*/  HMMA.16816.F32 R60, R152, R166.reuse, R60 ;  /* 0x000000a6983c723c */ /* 0x080fe2000000183c */
[--C-:B---3--:R-:W-:Y:S03]  /*bc30*/  FFMA.FTZ R138, R190, c[0x0][0x2d0], -R141.reuse ;  /* 0x0000b400be8a7a23 */ /* 0x108fe6000001088d */
[----:B------:R-:W-:Y:S01]  /*bc40*/  FFMA.FTZ R141, R189, c[0x0][0x2d0], -R141 ;  /* 0x0000b400bd8d7a23 */ /* 0x000fe2000001088d */
[----:B------:R3:W-:Y:S01]  /*bc50*/  MUFU.EX2 R208, R138 ;  /* 0x0000008a00d07308 */ /* 0x0007e20000000800 */
[----:B------:R-:W-:Y:S02]  /*bc60*/  LDSM.16.MT88.4 R188, [R228+0x3080] ;  /* 0x00308000e4bc783b */ /* 0x000fe40000004200 */
[C---:B------:R-:W-:Y:S07]  /*bc70*/  HMMA.16816.F32 R64, R144.reuse, R166, R64 ;  /* 0x000000a69040723c */ /* 0x040fee0000001840 */
[----:B------:R4:W1:Y:S01]  /*bc80*/  MUFU.EX2 R207, R141 ;  /* 0x0000008d00cf7308 */ /* 0x0008620000000800 */
[-C--:B--2---:R-:W-:Y:S08]  /*bc90*/  HMMA.16816.F32 R68, R144, R148.reuse, R68 ;  /* 0x000000949044723c */ /* 0x084ff00000001844 */
[C---:B------:R-:W-:Y:S01]  /*bca0*/  HMMA.16816.F32 R72, R152.reuse, R148, R72 ;  /* 0x000000949848723c */ /* 0x040fe20000001848 */
[--C-:B---3--:R-:W-:Y:S03]  /*bcb0*/  FFMA.FTZ R138, R250, c[0x0][0x2d0], -R142.reuse ;  /* 0x0000b400fa8a7a23 */ /* 0x108fe6000001088e */
[----:B------:R-:W-:Y:S01]  /*bcc0*/  MOV R250, R186 ;  /* 0x000000ba00fa7202 */ /* 0x000fe20000000f00 */
[----:B------:R-:W-:Y:S03]  /*bcd0*/  FFMA.FTZ R142, R252, c[0x0][0x2d0], -R142 ;  /* 0x0000b400fc8e7a23 */ /* 0x000fe6000001088e */
[-C--:B------:R-:W-:Y:S01]  /*bce0*/  HMMA.16816.F32 R76, R152, R150.reuse, R76 ;  /* 0x00000096984c723c */ /* 0x080fe2000000184c */
[----:B------:R2:W-:Y:S03]  /*bcf0*/  MUFU.EX2 R206, R138 ;  /* 0x0000008a00ce7308 */ /* 0x0005e60000000800 */
[----:B------:R-:W-:Y:S02]  /*bd00*/  MOV R252, R185 ;  /* 0x000000b900fc7202 */ /* 0x000fe40000000f00 */
[----:B----4-:R-:W-:Y:S02]  /*bd10*/  F2FP.PACK_AB R141, R209, R210 ;  /* 0x000000d2d18d723e */ /* 0x010fe400000000ff */
[C---:B------:R-:W-:Y:S01]  /*bd20*/  HMMA.16816.F32 R80, R144.reuse, R150, R80 ;  /* 0x000000969050723c */ /* 0x040fe20000001850 */
[----:B------:R-:W3:Y:S02]  /*bd30*/  LDSM.16.MT88.4 R148, [R227+0x4080] ;  /* 0x00408000e394783b */ /* 0x000ee40000004200 */
[----:B------:R4:W-:Y:S05]  /*bd40*/  MUFU.EX2 R205, R142 ;  /* 0x0000008e00cd7308 */ /* 0x0009ea0000000800 */
[-C--:B-1----:R-:W-:Y:S08]  /*bd50*/  HMMA.16816.F32 R84, R144, R156.reuse, R84 ;  /* 0x0000009c9054723c */ /* 0x082ff00000001854 */
[C---:B------:R-:W-:Y:S01]  /*bd60*/  HMMA.16816.F32 R88, R152.reuse, R156, R88 ;  /* 0x0000009c9858723c */ /* 0x040fe20000001858 */
[--C-:B--2---:R-:W-:Y:S03]  /*bd70*/  FFMA.FTZ R138, R244, c[0x0][0x2d0], -R143.reuse ;  /* 0x0000b400f48a7a23 */ /* 0x104fe6000001088f */
[----:B------:R-:W-:Y:S01]  /*bd80*/  MOV R244, R184 ;  /* 0x000000b800f47202 */ /* 0x000fe20000000f00 */
[----:B------:R1:W-:Y:S03]  /*bd90*/  MUFU.EX2 R204, R138 ;  /* 0x0000008a00cc7308 */ /* 0x0003e60000000800 */
[-C--:B------:R-:W-:Y:S01]  /*bda0*/  HMMA.16816.F32 R92, R152, R158.reuse, R92 ;  /* 0x0000009e985c723c */ /* 0x080fe2000000185c */
[----:B----4-:R-:W-:Y:S07]  /*bdb0*/  F2FP.PACK_AB R142, R207, R208 ;  /* 0x000000d0cf8e723e */ /* 0x010fee00000000ff */
[C---:B------:R-:W-:Y:S01]  /*bdc0*/  HMMA.16816.F32 R96, R144.reuse, R158, R96 ;  /* 0x0000009e9060723c */ /* 0x040fe20000001860 */
[----:B------:R-:W2:Y:S07]  /*bdd0*/  LDSM.16.MT88.4 R156, [R225+0x3080] ;  /* 0x00308000e19c783b */ /* 0x000eae0000004200 */
[-C--:B-----5:R-:W-:Y:S01]  /*bde0*/  HMMA.16816.F32 R100, R144, R160.reuse, R100 ;  /* 0x000000a09064723c */ /* 0x0a0fe20000001864 */
[--C-:B-1----:R-:W-:Y:S03]  /*bdf0*/  FFMA.FTZ R138, R246, c[0x0][0x2d0], -R143.reuse ;  /* 0x0000b400f68a7a23 */ /* 0x102fe6000001088f */
[----:B------:R-:W-:Y:S04]  /*be00*/  MOV R246, R183 ;  /* 0x000000b700f67202 */ /* 0x000fe80000000f00 */
[C---:B------:R-:W-:Y:S01]  /*be10*/  HMMA.16816.F32 R104, R152.reuse, R160, R104 ;  /* 0x000000a09868723c */ /* 0x040fe20000001868 */
[----:B------:R1:W4:Y:S07]  /*be20*/  MUFU.EX2 R203, R138 ;  /* 0x0000008a00cb7308 */ /* 0x00032e0000000800 */
[-C--:B------:R-:W-:Y:S08]  /*be30*/  HMMA.16816.F32 R108, R152, R162.reuse, R108 ;  /* 0x000000a2986c723c */ /* 0x080ff0000000186c */
[C---:B------:R-:W-:Y:S08]  /*be40*/  HMMA.16816.F32 R112, R144.reuse, R162, R112 ;  /* 0x000000a29070723c */ /* 0x040ff00000001870 */
[-C--:B---3--:R-:W-:Y:S01]  /*be50*/  HMMA.16816.F32 R116, R144, R148.reuse, R116 ;  /* 0x000000949074723c */ /* 0x088fe20000001874 */
[--C-:B-1----:R-:W-:Y:S03]  /*be60*/  FFMA.FTZ R138, R249, c[0x0][0x2d0], -R143.reuse ;  /* 0x0000b400f98a7a23 */ /* 0x102fe6000001088f */
[----:B------:R-:W-:Y:S01]  /*be70*/  FFMA.FTZ R143, R251, c[0x0][0x2d0], -R143 ;  /* 0x0000b400fb8f7a23 */ /* 0x000fe2000001088f */
[----:B------:R1:W-:Y:S01]  /*be80*/  MUFU.EX2 R202, R138 ;  /* 0x0000008a00ca7308 */ /* 0x0003e20000000800 */
[----:B------:R-:W-:Y:S02]  /*be90*/  MOV R249, R182 ;  /* 0x000000b600f97202 */ /* 0x000fe40000000f00 */
[C---:B------:R-:W-:Y:S01]  /*bea0*/  HMMA.16816.F32 R120, R152.reuse, R148, R120 ;  /* 0x000000949878723c */ /* 0x040fe20000001878 */
[----:B------:R-:W-:Y:S03]  /*beb0*/  MOV R182, R175 ;  /* 0x000000af00b67202 */ /* 0x000fe60000000f00 */
[----:B------:R-:W-:Y:S02]  /*bec0*/  MOV R251, R181 ;  /* 0x000000b500fb7202 */ /* 0x000fe40000000f00 */
[----:B------:R-:W-:Y:S01]  /*bed0*/  MOV R181, R174 ;  /* 0x000000ae00b57202 */ /* 0x000fe20000000f00 */
[----:B------:R3:W5:Y:S01]  /*bee0*/  MUFU.EX2 R201, R143 ;  /* 0x0000008f00c97308 */ /* 0x0007620000000800 */
[-C--:B------:R-:W-:Y:S01]  /*bef0*/  HMMA.16816.F32 R124, R152, R150.reuse, R124 ;  /* 0x00000096987c723c */ /* 0x080fe2000000187c */
[----:B----4-:R-:W-:Y:S07]  /*bf00*/  F2FP.PACK_AB R192, R203, R204 ;  /* 0x000000cccbc0723e */ /* 0x010fee00000000ff */
[----:B------:R-:W-:Y:S01]  /*bf10*/  HMMA.16816.F32 R128, R144, R150, R128 ;  /* 0x000000969080723c */ /* 0x000fe20000001880 */
[--C-:B-1----:R-:W-:Y:S03]  /*bf20*/  FFMA.FTZ R138, R212, c[0x0][0x2d0], -R134.reuse ;  /* 0x0000b400d48a7a23 */ /* 0x102fe60000010886 */
[----:B------:R-:W-:Y:S02]  /*bf30*/  MOV R212, R139 ;  /* 0x0000008b00d47202 */ /* 0x000fe40000000f00 */
[----:B------:R1:W-:Y:S01]  /*bf40*/  MUFU.EX2 R139, R138 ;  /* 0x0000008a008b7308 */ /* 0x0003e20000000800 */
[----:B---3--:R-:W-:Y:S02]  /*bf50*/  F2FP.PACK_AB R143, R205, R206 ;  /* 0x000000cecd8f723e */ /* 0x008fe400000000ff */
[----:B-----5:R-:W-:Y:S03]  /*bf60*/  F2FP.PACK_AB R194, R201, R202 ;  /* 0x000000cac9c2723e */ /* 0x020fe600000000ff */
[--C-:B-1----:R-:W-:Y:S01]  /*bf70*/  FFMA.FTZ R138, R214, c[0x0][0x2d0], -R134.reuse ;  /* 0x0000b400d68a7a23 */ /* 0x102fe20000010886 */
[----:B------:R-:W-:Y:S02]  /*bf80*/  MOV R214, R180 ;  /* 0x000000b400d67202 */ /* 0x000fe40000000f00 */
[----:B------:R-:W-:Y:S01]  /*bf90*/  MOV R180, R173 ;  /* 0x000000ad00b47202 */ /* 0x000fe20000000f00 */
[----:B------:R1:W3:Y:S02]  /*bfa0*/  MUFU.EX2 R196, R138 ;  /* 0x0000008a00c47308 */ /* 0x0002e40000000800 */
[--C-:B-1----:R-:W-:Y:S01]  /*bfb0*/  FFMA.FTZ R138, R213, c[0x0][0x2d0], -R134.reuse ;  /* 0x0000b400d58a7a23 */ /* 0x102fe20000010886 */
[----:B------:R-:W-:Y:S01]  /*bfc0*/  MOV R213, R179 ;  /* 0x000000b300d57202 */ /* 0x000fe20000000f00 */
[----:B------:R-:W-:Y:S01]  /*bfd0*/  FFMA.FTZ R134, R140, c[0x0][0x2d0], -R134 ;  /* 0x0000b4008c867a23 */ /* 0x000fe20000010886 */
[----:B------:R-:W-:Y:S02]  /*bfe0*/  MOV R179, R172 ;  /* 0x000000ac00b37202 */ /* 0x000fe40000000f00 */
[----:B------:R-:W1:Y:S03]  /*bff0*/  LDSM.16.MT88.4 R172, [R226+0x3080] ;  /* 0x00308000e2ac783b */ /* 0x000e660000004200 */
[----:B------:R-:W-:Y:S01]  /*c000*/  MUFU.EX2 R138, R138 ;  /* 0x0000008a008a7308 */ /* 0x000fe20000000800 */
[----:B------:R-:W-:Y:S02]  /*c010*/  F2FP.PACK_AB R140, R220, R211 ;  /* 0x000000d3dc8c723e */ /* 0x000fe400000000ff */
[----:B---3--:R-:W-:Y:S05]  /*c020*/  F2FP.PACK_AB R193, R196, R139 ;  /* 0x0000008bc4c1723e */ /* 0x008fea00000000ff */
[-C--:B--2---:R-:W-:Y:S01]  /*c030*/  HMMA.16816.F32 R144, R140, R156.reuse, R4 ;  /* 0x0000009c8c90723c */ /* 0x084fe20000001804 */
[----:B------:R-:W2:Y:S01]  /*c040*/  LDSM.16.MT88.4 R4, [R227+0x3080] ;  /* 0x00308000e304783b */ /* 0x000ea20000004200 */
[----:B------:R-:W3:Y:S02]  /*c050*/  MUFU.EX2 R134, R134 ;  /* 0x0000008600867308 */ /* 0x000ee40000000800 */
[----:B---3--:R-:W-:Y:S07]  /*c060*/  F2FP.PACK_AB R195, R134, R138 ;  /* 0x0000008a86c3723e */ /* 0x008fee00000000ff */
[C---:B------:R-:W-:Y:S01]  /*c070*/  HMMA.16816.F32 R148, R192.reuse, R156, R8 ;  /* 0x0000009cc094723c */ /* 0x040fe20000001808 */
[----:B------:R-:W3:Y:S07]  /*c080*/  LDSM.16.MT88.4 R8, [R225+0x4880] ;  /* 0x00488000e108783b */ /* 0x000eee0000004200 */
[-C--:B------:R-:W-:Y:S01]  /*c090*/  HMMA.16816.F32 R152, R192, R158.reuse, R12 ;  /* 0x0000009ec098723c */ /* 0x080fe2000000180c */
[----:B------:R-:W4:Y:S07]  /*c0a0*/  LDSM.16.MT88.4 R12, [R226+0x4880] ;  /* 0x00488000e20c783b */ /* 0x000f2e0000004200 */
[C---:B------:R-:W-:Y:S01]  /*c0b0*/  HMMA.16816.F32 R156, R140.reuse, R158, R16 ;  /* 0x0000009e8c9c723c */ /* 0x040fe20000001810 */
[----:B------:R-:W2:Y:S07]  /*c0c0*/  LDSM.16.MT88.4 R16, [R228+0x4880] ;  /* 0x00488000e410783b */ /* 0x000eae0000004200 */
[-C--:B-1----:R-:W-:Y:S01]  /*c0d0*/  HMMA.16816.F32 R160, R140, R172.reuse, R20 ;  /* 0x000000ac8ca0723c */ /* 0x082fe20000001814 */
[----:B------:R-:W5:Y:S06]  /*c0e0*/  LDL.LU R23, [R1+0x2c] ;  /* 0x00002c0001177983 */ /* 0x000f6c0000300800 */
[----:B------:R-:W-:Y:S01]  /*c0f0*/  MOV R22, R182 ;  /* 0x000000b600167202 */ /* 0x000fe20000000f00 */
[C---:B------:R-:W-:Y:S01]  /*c100*/  HMMA.16816.F32 R164, R192.reuse, R172, R24 ;  /* 0x000000acc0a4723c */ /* 0x040fe20000001818 */
[----:B------:R-:W5:Y:S03]  /*c110*/  LDL.LU R24, [R1+0x28] ;  /* 0x0000280001187983 */ /* 0x000f660000300800 */
[----:B------:R-:W-:Y:S02]  /*c120*/  MOV R21, R181 ;  /* 0x000000b500157202 */ /* 0x000fe40000000f00 */
[----:B------:R-:W-:Y:S02]  /*c130*/  MOV R20, R180 ;  /* 0x000000b400147202 */ /* 0x000fe40000000f00 */
[----:B------:R-:W-:Y:S04]  /*c140*/  MOV R25, R171 ;  /* 0x000000ab00197202 */ /* 0x000fe80000000f00 */
[----:B------:R-:W-:Y:S02]  /*c150*/  MOV R26, R168 ;  /* 0x000000a8001a7202 */ /* 0x000fe40000000f00 */
[-C--:B------:R-:W-:Y:S01]  /*c160*/  HMMA.16816.F32 R168, R192, R174.reuse, R28 ;  /* 0x000000aec0a8723c */ /* 0x080fe2000000181c */
[----:B------:R-:W5:Y:S01]  /*c170*/  LDL.LU R29, [R1+0x20] ;  /* 0x00002000011d7983 */ /* 0x000f620000300800 */
[----:B------:R-:W-:Y:S03]  /*c180*/  MOV R27, R179 ;  /* 0x000000b3001b7202 */ /* 0x000fe60000000f00 */
[----:B------:R-:W5:Y:S02]  /*c190*/  LDL.LU R28, [R1+0x24] ;  /* 0x00002400011c7983 */ /* 0x000f640000300800 */
[----:B------:R-:W-:Y:S01]  /*c1a0*/  MOV R30, R178 ;  /* 0x000000b2001e7202 */ /* 0x000fe20000000f00 */
[C---:B------:R-:W-:Y:S01]  /*c1b0*/  HMMA.16816.F32 R172, R140.reuse, R174, R32 ;  /* 0x000000ae8cac723c */ /* 0x040fe20000001820 */
[----:B------:R-:W-:Y:S06]  /*c1c0*/  MOV R31, R177 ;  /* 0x000000b1001f7202 */ /* 0x000fec0000000f00 */
[----:B------:R-:W-:Y:S02]  /*c1d0*/  MOV R35, R176 ;  /* 0x000000b000237202 */ /* 0x000fe40000000f00 */
[-C--:B------:R-:W-:Y:S08]  /*c1e0*/  HMMA.16816.F32 R176, R140, R188.reuse, R36 ;  /* 0x000000bc8cb0723c */ /* 0x080ff00000001824 */
[C---:B------:R-:W-:Y:S08]  /*c1f0*/  HMMA.16816.F32 R180, R192.reuse, R188, R40 ;  /* 0x000000bcc0b4723c */ /* 0x040ff00000001828 */
[-C--:B------:R-:W-:Y:S08]  /*c200*/  HMMA.16816.F32 R184, R192, R190.reuse, R44 ;  /* 0x000000bec0b8723c */ /* 0x080ff0000000182c */
[C---:B------:R-:W-:Y:S08]  /*c210*/  HMMA.16816.F32 R188, R140.reuse, R190, R48 ;  /* 0x000000be8cbc723c */ /* 0x040ff00000001830 */
[-C--:B--2---:R-:W-:Y:S08]  /*c220*/  HMMA.16816.F32 R52, R140, R4.reuse, R52 ;  /* 0x000000048c34723c */ /* 0x084ff00000001834 */
[C---:B------:R-:W-:Y:S08]  /*c230*/  HMMA.16816.F32 R56, R192.reuse, R4, R56 ;  /* 0x00000004c038723c */ /* 0x040ff00000001838 */
[-C--:B------:R-:W-:Y:S08]  /*c240*/  HMMA.16816.F32 R60, R192, R6.reuse, R60 ;  /* 0x00000006c03c723c */ /* 0x080ff0000000183c */
[C---:B------:R-:W-:Y:S01]  /*c250*/  HMMA.16816.F32 R64, R140.reuse, R6, R64 ;  /* 0x000000068c40723c */ /* 0x040fe20000001840 */
[----:B------:R-:W1:Y:S07]  /*c260*/  LDSM.16.MT88.4 R4, [R227+0x4880] ;  /* 0x00488000e304783b */ /* 0x000e6e0000004200 */
[-C--:B---3--:R-:W-:Y:S08]  /*c270*/  HMMA.16816.F32 R68, R140, R8.reuse, R68 ;  /* 0x000000088c44723c */ /* 0x088ff00000001844 */
[C---:B------:R-:W-:Y:S08]  /*c280*/  HMMA.16816.F32 R72, R192.reuse, R8, R72 ;  /* 0x00000008c048723c */ /* 0x040ff00000001848 */
[-C--:B------:R-:W-:Y:S08]  /*c290*/  HMMA.16816.F32 R76, R192, R10.reuse, R76 ;  /* 0x0000000ac04c723c */ /* 0x080ff0000000184c */
[C---:B------:R-:W-:Y:S08]  /*c2a0*/  HMMA.16816.F32 R80, R140.reuse, R10, R80 ;  /* 0x0000000a8c50723c */ /* 0x040ff00000001850 */
[-C--:B----4-:R-:W-:Y:S08]  /*c2b0*/  HMMA.16816.F32 R84, R140, R12.reuse, R84 ;  /* 0x0000000c8c54723c */ /* 0x090ff00000001854 */
[C---:B------:R-:W-:Y:S08]  /*c2c0*/  HMMA.16816.F32 R88, R192.reuse, R12, R88 ;  /* 0x0000000cc058723c */ /* 0x040ff00000001858 */
[-C--:B------:R-:W-:Y:S08]  /*c2d0*/  HMMA.16816.F32 R92, R192, R14.reuse, R92 ;  /* 0x0000000ec05c723c */ /* 0x080ff0000000185c */
[C---:B------:R-:W-:Y:S08]  /*c2e0*/  HMMA.16816.F32 R96, R140.reuse, R14, R96 ;  /* 0x0000000e8c60723c */ /* 0x040ff00000001860 */
[-C--:B------:R-:W-:Y:S08]  /*c2f0*/  HMMA.16816.F32 R100, R140, R16.reuse, R100 ;  /* 0x000000108c64723c */ /* 0x080ff00000001864 */
[C---:B------:R-:W-:Y:S08]  /*c300*/  HMMA.16816.F32 R104, R192.reuse, R16, R104 ;  /* 0x00000010c068723c */ /* 0x040ff00000001868 */
[-C--:B------:R-:W-:Y:S08]  /*c310*/  HMMA.16816.F32 R108, R192, R18.reuse, R108 ;  /* 0x00000012c06c723c */ /* 0x080ff0000000186c */
[C---:B------:R-:W-:Y:S08]  /*c320*/  HMMA.16816.F32 R112, R140.reuse, R18, R112 ;  /* 0x000000128c70723c */ /* 0x040ff00000001870 */
[-C--:B-1----:R-:W-:Y:S08]  /*c330*/  HMMA.16816.F32 R116, R140, R4.reuse, R116 ;  /* 0x000000048c74723c */ /* 0x082ff00000001874 */
[C---:B------:R-:W-:Y:S08]  /*c340*/  HMMA.16816.F32 R120, R192.reuse, R4, R120 ;  /* 0x00000004c078723c */ /* 0x040ff00000001878 */
[-C--:B------:R-:W-:Y:S08]  /*c350*/  HMMA.16816.F32 R124, R192, R6.reuse, R124 ;  /* 0x00000006c07c723c */ /* 0x080ff0000000187c */
[----:B------:R-:W-:Y:S01]  /*c360*/  HMMA.16816.F32 R128, R140, R6, R128 ;  /* 0x000000068c80723c */ /* 0x000fe20000001880 */
[----:B-----5:R-:W-:Y:S04]  /*c370*/  FFMA.FTZ R8, R2, R24, R31 ;  /* 0x0000001802087223 */ /* 0x020fe8000001001f */
[----:B------:R-:W-:Y:S04]  /*c380*/  FADD.FTZ R8, R27, R8 ;  /* 0x000000081b087221 */ /* 0x000fe80000010000 */
[----:B------:R-:W-:Y:S03]  /*c390*/  FADD.FTZ R9, R22, R8 ;  /* 0x0000000816097221 */ /* 0x000fe60000010000 */
[----:B------:R-:W-:Y:S02]  /*c3a0*/  FFMA.FTZ R8, R0, R23, R215 ;  /* 0x0000001700087223 */ /* 0x000fe400000100d7 */
[----:B------:R-:W-:Y:S02]  /*c3b0*/  FADD.FTZ R0, R212, R9 ;  /* 0x00000009d4007221 */ /* 0x000fe40000010000 */
[----:B------:R-:W-:Y:S02]  /*c3c0*/  FFMA.FTZ R133, R133, R29, R35 ;  /* 0x0000001d85857223 */ /* 0x000fe40000010023 */
[----:B------:R-:W-:Y:S02]  /*c3d0*/  FADD.FTZ R8, R216, R8 ;  /* 0x00000008d8087221 */ /* 0x000fe40000010000 */
[----:B------:R-:W-:Y:S02]  /*c3e0*/  FFMA.FTZ R132, R132, R28, R30 ;  /* 0x0000001c84847223 */ /* 0x000fe4000001001e */
[----:B------:R-:W-:Y:S02]  /*c3f0*/  FADD.FTZ R2, R25, R133 ;  /* 0x0000008519027221 */ /* 0x000fe40000010000 */
[----:B------:R-:W-:Y:S02]  /*c400*/  FADD.FTZ R132, R26, R132 ;  /* 0x000000841a847221 */ /* 0x000fe40000010000 */
[----:B------:R-:W-:Y:S02]  /*c410*/  FADD.FTZ R2, R20, R2 ;  /* 0x0000000214027221 */ /* 0x000fe40000010000 */
[----:B------:R-:W-:Y:S02]  /*c420*/  FADD.FTZ R132, R21, R132 ;  /* 0x0000008415847221 */ /* 0x000fe40000010000 */
[----:B------:R-:W-:Y:S02]  /*c430*/  FADD.FTZ R10, R213, R2 ;  /* 0x00000002d50a7221 */ /* 0x000fe40000010000 */
        /* <DEDUP_REMOVED lines=31> */
[----:B------:R-:W-:Y:S01]  /*c630*/  FADD.FTZ R4, R206, R8 ;  /* 0x00000008ce047221 */ /* 0x000fe20000010000 */
[----:B------:R1:W-:Y:S01]  /*c640*/  STL [R1+0x20], R5 ;  /* 0x0000200501007387 */ /* 0x0003e20000100800 */
[----:B------:R-:W-:Y:S02]  /*c650*/  FADD.FTZ R2, R202, R2 ;  /* 0x00000002ca027221 */ /* 0x000fe40000010000 */
[----:B------:R-:W-:Y:S02]  /*c660*/  FADD.FTZ R4, R205, R4 ;  /* 0x00000004cd047221 */ /* 0x000fe40000010000 */
[----:B------:R-:W-:Y:S02]  /*c670*/  FADD.FTZ R2, R201, R2 ;  /* 0x00000002c9027221 */ /* 0x000fe40000010000 */
[----:B------:R-:W-:Y:S01]  /*c680*/  FADD.FTZ R0, R138, R0 ;  /* 0x000000008a007221 */ /* 0x000fe20000010000 */
[----:B------:R1:W-:Y:S01]  /*c690*/  STL [R1+0x24], R4 ;  /* 0x0000240401007387 */ /* 0x0003e20000100800 */
[----:B------:R-:W-:Y:S02]  /*c6a0*/  MOV R138, R135 ;  /* 0x00000087008a7202 */ /* 0x000fe40000000f00 */
[----:B------:R-:W-:Y:S01]  /*c6b0*/  FADD.FTZ R0, R134, R0 ;  /* 0x0000000086007221 */ /* 0x000fe20000010000 */
[----:B------:R1:W-:Y:S01]  /*c6c0*/  STL [R1+0x28], R2 ;  /* 0x0000280201007387 */ /* 0x0003e20000100800 */
[----:B------:R-:W-:Y:S03]  /*c6d0*/  MOV R134, R136 ;  /* 0x0000008800867202 */ /* 0x000fe60000000f00 */
[----:B------:R1:W-:Y:S01]  /*c6e0*/  STL [R1+0x2c], R0 ;  /* 0x00002c0001007387 */ /* 0x0003e20000100800 */
[----:B------:R-:W-:-:S05]  /*c6f0*/  @P0 BRA `(.L_x_989) ;  /* 0xffffad8000000947 */ /* 0x000fca000383ffff */
.L_x_970:
[----:B------:R-:W2:Y:S01]  /*c700*/  S2UR UR26, SR_CTAID.X ;  /* 0x00000000001a79c3 */ /* 0x000ea20000002500 */
[----:B------:R-:W-:-:S02]  /*c710*/  UISETP.NE.AND UP1, UPT, UR13, URZ, UPT ;  /* 0x0000003f0d00728c */ /* 0x000fc4000bf25270 */
[----:B------:R-:W-:Y:S02]  /*c720*/  UISETP.NE.AND UP0, UPT, UR12, URZ, UPT ;  /* 0x0000003f0c00728c */ /* 0x000fe4000bf05270 */
[----:B------:R-:W-:Y:S02]  /*c730*/  ULDC UR27, c[0x0][0x168] ;  /* 0x00005a00001b7ab9 */ /* 0x000fe40000000800 */
[----:B------:R-:W-:Y:S02]  /*c740*/  ULDC.64 UR4, c[0x0][0x2c8] ;  /* 0x0000b20000047ab9 */ /* 0x000fe40000000a00 */
[----:B------:R-:W-:Y:S01]  /*c750*/  UIADD3 UR27, -UR27, 0x1, URZ ;  /* 0x000000011b1b7890 */ /* 0x000fe2000fffe13f */
[----:B------:R-:W-:Y:S01]  /*c760*/  PLOP3.LUT P0, PT, PT, PT, UP0, 0x40, 0x0 ;  /* 0x000000000000781c */ /* 0x000fe20003f0e808 */
[----:B--2---:R-:W-:-:S04]  /*c770*/  ULEA UR26, UR26, 0x7f, 0x7 ;  /* 0x0000007f1a1a7891 */ /* 0x004fc8000f8e383f */
[----:B------:R-:W-:-:S03]  /*c780*/  UIMAD.WIDE.U32 UR28, UR26, UR4, URZ ;  /* 0x000000041a1c72a5 */ /* 0x000fc6000f8e003f */
[----:B------:R-:W-:Y:S02]  /*c790*/  ULDC UR4, c[0x0][0x1d0] ;  /* 0x0000740000047ab9 */ /* 0x000fe40000000800 */
[----:B------:R-:W-:Y:S02]  /*c7a0*/  UIMAD UR4, UR22, UR4, UR27 ;  /* 0x00000004160472a4 */ /* 0x000fe4000f8e021b */
[----:B------:R-:W-:Y:S02]  /*c7b0*/  @UP1 USHF.R.U32.HI UR26, URZ, UR5, UR29 ;  /* 0x000000053f1a1299 */ /* 0x000fe4000801161d */
[----:B------:R-:W-:Y:S02]  /*c7c0*/  ULDC UR22, c[0x0][0x324] ;  /* 0x0000c90000167ab9 */ /* 0x000fe40000000800 */
[----:B------:R-:W-:-:S04]  /*c7d0*/  UIADD3 UR26, UR4, UR26, URZ ;  /* 0x0000001a041a7290 */ /* 0x000fc8000fffe03f */
        /* <DEDUP_REMOVED lines=14> */
.L_x_991:
[----:B------:R-:W-:Y:S02]  /*c8c0*/  ULDC UR4, c[0x0][0x32c] ;  /* 0x0000cb0000047ab9 */ /* 0x000fe40000000800 */
[----:B------:R-:W-:-:S03]  /*c8d0*/  UISETP.NE.AND UP0, UPT, UR4, 0x1, UPT ;  /* 0x000000010400788c */ /* 0x000fc6000bf05270 */
[----:B------:R-:W-:Y:S02]  /*c8e0*/  ULDC.64 UR4, c[0x0][0x330] ;  /* 0x0000cc0000047ab9 */ /* 0x000fe40000000a00 */
[----:B------:R-:W-:-:S07]  /*c8f0*/  UIMAD.WIDE.U32 UR28, UR26, UR4, URZ ;  /* 0x000000041a1c72a5 */ /* 0x000fce000f8e003f */
[----:B------:R-:W-:Y:S02]  /*c900*/  @UP0 UMOV UR27, UR29 ;  /* 0x0000001d001b0c82 */ /* 0x000fe40008000000 */
[----:B------:R-:W-:Y:S02]  /*c910*/  @UP0 USHF.R.U32.HI UR26, URZ, UR5, UR27 ;  /* 0x000000053f1a0299 */ /* 0x000fe4000801161b */
.L_x_992:
[----:B------:R-:W-:Y:S02]  /*c920*/  ULDC UR4, c[0x0][0x32c] ;  /* 0x0000cb0000047ab9 */ /* 0x000fe40000000800 */
[----:B------:R-:W-:-:S04]  /*c930*/  UIMAD UR4, UR26, UR4, URZ ;  /* 0x000000041a0472a4 */ /* 0x000fc8000f8e023f */
[----:B------:R-:W-:-:S04]  /*c940*/  UISETP.LT.AND UP0, UPT, UR22, UR4, UPT ;  /* 0x000000041600728c */ /* 0x000fc8000bf01270 */
[----:B------:R-:W-:-:S04]  /*c950*/  USEL UR22, UR22, UR4, !UP0 ;  /* 0x0000000416167287 */ /* 0x000fc8000c000000 */
.L_x_990:
[----:B------:R-:W-:-:S04]  /*c960*/  UIADD3 UR22, UR22, 0x2f, URZ ;  /* 0x0000002f16167890 */ /* 0x000fc8000fffe03f */
        /* <DEDUP_REMOVED lines=8> */
[----:B-1----:R-:W2:Y:S04]  /*c9f0*/  LDL R0, [R1+0x10] ;  /* 0x0000100001007983 */ /* 0x002ea80000100800 */
[----:B------:R-:W3:Y:S04]  /*ca00*/  LDL R5, [R1+0x3c] ;  /* 0x00003c0001057983 */ /* 0x000ee80000100800 */
[----:B------:R-:W3:Y:S01]  /*ca10*/  LDL R4, [R1+0x38] ;  /* 0x0000380001047983 */ /* 0x000ee20000100800 */
[----:B------:R-:W-:Y:S01]  /*ca20*/  MOV R139, R3 ;  /* 0x00000003008b7202 */ /* 0x000fe20000000f00 */
[----:B------:R-:W-:-:S02]  /*ca30*/  IMAD.MOV.U32 R132, RZ, RZ, R136 ;  /* 0x000000ffff847224 */ /* 0x000fc400078e0088 */
[----:B------:R-:W-:Y:S02]  /*ca40*/  IMAD.MOV.U32 R2, RZ, RZ, R137 ;  /* 0x000000ffff027224 */ /* 0x000fe400078e0089 */
[----:B------:R-:W-:Y:S01]  /*ca50*/  IMAD.MOV.U32 R138, RZ, RZ, R135 ;  /* 0x000000ffff8a7224 */ /* 0x000fe200078e0087 */
[----:B--2---:R-:W-:-:S05]  /*ca60*/  SHF.L.U32 R3, R0, 0x1, RZ ;  /* 0x0000000100037819 */ /* 0x004fca00000006ff */
[----:B------:R1:W-:Y:S01]  /*ca70*/  STL [R1+0x34], R3 ;  /* 0x0000340301007387 */ /* 0x0003e20000100800 */
[----:B------:R-:W-:Y:S02]  /*ca80*/  SHF.R.S32.HI R250, RZ, 0x1f, R0 ;  /* 0x0000001ffffa7819 */ /* 0x000fe40000011400 */
[C---:B---3--:R-:W-:Y:S01]  /*ca90*/  SHF.L.U64.HI R249, R4.reuse, 0x1, R5 ;  /* 0x0000000104f97819 */ /* 0x048fe20000010205 */
[----:B------:R-:W-:Y:S01]  /*caa0*/  IMAD.SHL.U32 R248, R4, 0x2, RZ ;  /* 0x0000000204f87824 */ /* 0x000fe200078e00ff */
[----:B------:R-:W-:Y:S02]  /*cab0*/  SHF.L.U64.HI R250, R0, 0x1, R250 ;  /* 0x0000000100fa7819 */ /* 0x000fe400000102fa */
.L_x_996:
[----:B--2--5:R2:W5:Y:S01]  /*cac0*/  LDL R134, [R1+0x34] ;  /* 0x0000340001867983 */ /* 0x0245620000100800 */
[----:B------:R-:W-:Y:S04]  /*cad0*/  DEPBAR.LE SB0, 0x0 ;  /* 0x000080000000791a */ /* 0x000fe80000000000 */
[----:B------:R-:W-:Y:S01]  /*cae0*/  BAR.SYNC.DEFER_BLOCKING 0x0 ;  /* 0x0000000000007b1d */ /* 0x000fe20000010000 */
[----:B------:R-:W-:Y:S01]  /*caf0*/  UISETP.GT.AND UP0, UPT, UR7, UR23, UPT ;  /* 0x000000170700728c */ /* 0x000fe2000bf04270 */
[----:B------:R-:W-:Y:S05]  /*cb00*/  SEL R133, RZ, 0x10, P4 ;  /* 0x00000010ff857807 */ /* 0x000fea0002000000 */
[----:B------:R-:W-:Y:S01]  /*cb10*/  PLOP3.LUT P0, PT, PT, PT, UP0, 0x80, 0x0 ;  /* 0x000000000000781c */ /* 0x000fe20003f0f008 */
[----:B------:R2:W3:Y:S04]  /*cb20*/  LDSM.16.M88.4 R48, [R231+0x8080] ;  /* 0x00808000e730783b */ /* 0x0004e80000000200 */
[----:B------:R2:W4:Y:S04]  /*cb30*/  LDSM.16.M88.4 R44, [R231+0xa080] ;  /* 0x00a08000e72c783b */ /* 0x0005280000000200 */
[----:B------:R2:W1:Y:S04]  /*cb40*/  LDSM.16.M88.4 R16, [R224+0x5080] ;  /* 0x00508000e010783b */ /* 0x0004680000000200 */
        /* <DEDUP_REMOVED lines=8> */
[----:B------:R-:W-:Y:S01]  /*cbd0*/  SHF.R.S32.HI R0, RZ, 0x1f, R243 ;  /* 0x0000001fff007819 */ /* 0x000fe200000114f3 */
[----:B------:R-:W-:Y:S01]  /*cbe0*/  IMAD.WIDE.U32 R4, R243, c[0x0][0x208], RZ ;  /* 0x00008200f3047a25 */ /* 0x000fe200078e00ff */
[----:B-1----:R-:W-:Y:S02]  /*cbf0*/  SHF.R.S32.HI R3, RZ, 0x1f, R242 ;  /* 0x0000001fff037819 */ /* 0x002fe400000114f2 */
        /* <DEDUP_REMOVED lines=22> */
[C-C-:B----4-:R-:W-:Y:S01]  /*cd60*/  IMAD.X R15, R5.reuse, 0x1, R250.reuse, P1 ;  /* 0x00000001050f7824 */ /* 0x150fe200008e06fa */
[----:B------:R-:W-:Y:S01]  /*cd70*/  IADD3 R8, P1, R8, R248, RZ ;  /* 0x000000f808087210 */ /* 0x000fe20007f3e0ff */
[--C-:B------:R-:W-:Y:S01]  /*cd80*/  IMAD.X R13, R5, 0x1, R249.reuse, P0 ;  /* 0x00000001050d7824 */ /* 0x100fe200000e06f9 */
[----:B---3--:R-:W-:Y:S02]  /*cd90*/  IADD3 R6, P0, R3, R134, RZ ;  /* 0x0000008603067210 */ /* 0x008fe40007f1e0ff */
[----:B------:R1:W-:Y:S01]  /*cda0*/  LDGSTS.E.BYPASS.LTC128B.128 [R21], [R14.64], !P5 ;  /* 0x000000000e157fae */ /* 0x0003e2000e901d54 */
[C---:B------:R-:W-:Y:S03]  /*cdb0*/  IMAD.X R11, R7.reuse, 0x1, R250, P2 ;  /* 0x00000001070b7824 */ /* 0x040fe600010e06fa */
[----:B------:R1:W-:Y:S01]  /*cdc0*/  LDGSTS.E.BYPASS.LTC128B.128 [R21+0x1800], [R12.64], !P4 ;  /* 0x018000000c157fae */ /* 0x0003e2000e101d54 */
[--C-:B------:R-:W-:Y:S01]  /*cdd0*/  IMAD.X R9, R7, 0x1, R249.reuse, P1 ;  /* 0x0000000107097824 */ /* 0x100fe200008e06f9 */
        /* <DEDUP_REMOVED lines=8> */
.L_x_994:
        /* <DEDUP_REMOVED lines=147> */
[----:B------:R-:W-:Y:S04]  /*d790*/  DEPBAR.LE SB0, 0x0 ;  /* 0x000080000000791a */ /* 0x000fe80000000000 */
[-C--:B----4-:R-:W-:Y:S04]  /*d7a0*/  HMMA.16816.F32 R20, R196, R4.reuse, R20 ;  /* 0x00000004c414723c */ /* 0x090fe80000001814 */
[----:B------:R4:W1:Y:S01]  /*d7b0*/  MUFU.TANH R203, R14 ;  /* 0x0000000e00cb7308 */ /* 0x0008620000002400 */
[----:B------:R-:W-:Y:S03]  /*d7c0*/  BAR.SYNC.DEFER_BLOCKING 0x0 ;  /* 0x0000000000007b1d */ /* 0x000fe60000010000 */
[C---:B------:R-:W-:Y:S06]  /*d7d0*/  HMMA.16816.F32 R24, R216.reuse, R4, R24 ;  /* 0x00000004d818723c */ /* 0x040fec0000001818 */
[----:B------:R4:W1:Y:S02]  /*d7e0*/  MUFU.TANH R202, R15 ;  /* 0x0000000f00ca7308 */ /* 0x0008640000002400 */
[-C--:B------:R-:W-:Y:S08]  /*d7f0*/  HMMA.16816.F32 R28, R216, R6.reuse, R28 ;  /* 0x00000006d81c723c */ /* 0x080ff0000000181c */
[----:B------:R4:W2:Y:S01]  /*d800*/  MUFU.TANH R142, R16 ;  /* 0x00000010008e7308 */ /* 0x0008a20000002400 */
        /* <DEDUP_REMOVED lines=74> */
[----:B------:R-:W-:Y:S01]  /*dcb0*/  UIMAD UR5, UR23, 0x30, UR11 ;  /* 0x00000030170578a4 */ /* 0x000fe2000f8e020b */
[----:B------:R-:W-:Y:S01]  /*dcc0*/  IMAD.MOV.U32 R242, RZ, RZ, RZ ;  /* 0x000000fffff27224 */ /* 0x000fe200078e00ff */
[----:B----4-:R-:W-:Y:S04]  /*dcd0*/  IADD3 R16, -R133, 0x10, RZ ;  /* 0x0000001085107810 */ /* 0x010fe80007ffe1ff */
[----:B------:R-:W-:Y:S01]  /*dce0*/  IMAD.U32 R3, RZ, RZ, UR5 ;  /* 0x00000005ff037e24 */ /* 0x000fe2000f8e00ff */
[----:B------:R-:W-:Y:S04]  /*dcf0*/  LOP3.LUT R16, R16, 0xf, RZ, 0xc0, !PT ;  /* 0x0000000f10107812 */ /* 0x000fe800078ec0ff */
[----:B--2---:R-:W-:Y:S05]  /*dd00*/  IADD3 R3, R3, -0x30, R135 ;  /* 0xffffffd003037810 */ /* 0x004fea0007ffe087 */
[----:B------:R-:W-:Y:S04]  /*dd10*/  @P3 IMAD.HI.U32 R4, R3, c[0x0][0x2bc], RZ ;  /* 0x0000af0003043a27 */ /* 0x000fe800078e00ff */
[--C-:B------:R-:W-:Y:S01]  /*dd20*/  IMAD.MOV.U32 R0, RZ, RZ, R3.reuse ;  /* 0x000000ffff007224 */ /* 0x100fe200078e0003 */
        /* <DEDUP_REMOVED lines=30> */
[C-C-:B----4-:R-:W-:Y:S01]  /*df10*/  IMAD.X R15, R5.reuse, 0x1, R250.reuse, P1 ;  /* 0x00000001050f7824 */ /* 0x150fe200008e06fa */
[----:B------:R-:W-:Y:S01]  /*df20*/  IADD3 R8, P1, R8, R248, RZ ;  /* 0x000000f808087210 */ /* 0x000fe20007f3e0ff */
[--C-:B------:R-:W-:Y:S01]  /*df30*/  IMAD.X R13, R5, 0x1, R249.reuse, P0 ;  /* 0x00000001050d7824 */ /* 0x100fe200000e06f9 */
[----:B-1----:R-:W-:Y:S02]  /*df40*/  IADD3 R6, P0, R3, R134, RZ ;  /* 0x0000008603067210 */ /* 0x002fe40007f1e0ff */
[----:B------:R1:W-:Y:S01]  /*df50*/  LDGSTS.E.BYPASS.LTC128B.128 [R247+0x5080], [R14.64], !P5 ;  /* 0x050800000ef77fae */ /* 0x0003e2000e901d54 */
        /* <DEDUP_REMOVED lines=11> */
.L_x_995:
[----:B--23--:R-:W-:Y:S01]  /*e010*/  FMNMX.FTZ R137, R143, R2, !PT ;  /* 0x000000028f897209 */ /* 0x00cfe20007810000 */
[----:B----4-:R-:W-:Y:S01]  /*e020*/  LDSM.16.MT88.4 R20, [R225+0x2080] ;  /* 0x00208000e114783b */ /* 0x010fe20000004200 */
[----:B------:R-:W-:Y:S01]  /*e030*/  FMNMX.FTZ R0, R192, R132, !PT ;  /* 0x00000084c0007209 */ /* 0x000fe20007810000 */
[----:B------:R-:W-:Y:S01]  /*e040*/  UISETP.GT.AND UP0, UPT, UR23, UR4, UPT ;  /* 0x000000041700728c */ /* 0x000fe2000bf04270 */
[----:B------:R-:W-:Y:S01]  /*e050*/  FMNMX.FTZ R137, R195, R137, !PT ;  /* 0x00000089c3897209 */ /* 0x000fe20007810000 */
[----:B------:R-:W-:Y:S01]  /*e060*/  UIADD3 UR23, UR23, -0x1, URZ ;  /* 0xffffffff17177890 */ /* 0x000fe2000fffe03f */
[----:B------:R-:W-:Y:S02]  /*e070*/  FMNMX.FTZ R0, R204, R0, !PT ;  /* 0x00000000cc007209 */ /* 0x000fe40007810000 */
[----:B------:R-:W-:Y:S01]  /*e080*/  FMNMX.FTZ R137, R142, R137, !PT ;  /* 0x000000898e897209 */ /* 0x000fe20007810000 */
[----:B------:R-:W-:Y:S01]  /*e090*/  LDSM.16.MT88.4 R36, [R226+0x2080] ;  /* 0x00208000e224783b */ /* 0x000fe20000004200 */
[----:B-1----:R-:W-:Y:S02]  /*e0a0*/  FMNMX.FTZ R0, R18, R0, !PT ;  /* 0x0000000012007209 */ /* 0x002fe40007810000 */
        /* <DEDUP_REMOVED lines=21> */
[----:B------:R-:W-:Y:S02]  /*e200*/  PLOP3.LUT P0, PT, PT, PT, UP0, 0x80, 0x0 ;  /* 0x000000000000781c */ /* 0x000fe40003f0f008 */
[----:B------:R-:W-:Y:S04]  /*e210*/  FMNMX.FTZ R3, R205, R3, !PT ;  /* 0x00000003cd037209 */ /* 0x000fe80007810000 */
[----:B------:R-:W-:Y:S01]  /*e220*/  FMNMX.FTZ R3, R194, R3, !PT ;  /* 0x00000003c2037209 */ /* 0x000fe20007810000 */
[----:B------:R-:W2:Y:S03]  /*e230*/  SHFL.BFLY PT, R136, R0, 0x2, 0x1f ;  /* 0x0c401f0000887f89 */ /* 0x000ea600000e0000 */
[----:B------:R-:W-:Y:S04]  /*e240*/  FMNMX.FTZ R3, R193, R3, !PT ;  /* 0x00000003c1037209 */ /* 0x000fe80007810000 */
[----:B------:R-:W-:Y:S04]  /*e250*/  FMNMX.FTZ R3, R220, R3, !PT ;  /* 0x00000003dc037209 */ /* 0x000fe80007810000 */
[----:B------:R-:W-:Y:S04]  /*e260*/  FMNMX.FTZ R3, R215, R3, !PT ;  /* 0x00000003d7037209 */ /* 0x000fe80007810000 */
[----:B------:R-:W-:Y:S04]  /*e270*/  FMNMX.FTZ R3, R244, R3, !PT ;  /* 0x00000003f4037209 */ /* 0x000fe80007810000 */
[----:B------:R-:W-:Y:S04]  /*e280*/  FMNMX.FTZ R3, R223, R3, !PT ;  /* 0x00000003df037209 */ /* 0x000fe80007810000 */
[----:B------:R-:W-:Y:S02]  /*e290*/  FMNMX.FTZ R3, R217, R3, !PT ;  /* 0x00000003d9037209 */ /* 0x000fe40007810000 */
[----:B-1----:R-:W-:Y:S02]  /*e2a0*/  FMNMX.FTZ R137, R137, R4, !PT ;  /* 0x0000000489897209 */ /* 0x002fe40007810000 */
[----:B------:R-:W-:Y:S02]  /*e2b0*/  FMNMX.FTZ R4, R200, R139, !PT ;  /* 0x0000008bc8047209 */ /* 0x000fe40007810000 */
[----:B--2---:R-:W-:Y:S01]  /*e2c0*/  FMNMX.FTZ R136, R0, R136, !PT ;  /* 0x0000008800887209 */ /* 0x004fe20007810000 */
[----:B------:R-:W1:Y:S01]  /*e2d0*/  SHFL.BFLY PT, R7, R137, 0x1, 0x1f ;  /* 0x0c201f0089077f89 */ /* 0x000e6200000e0000 */
[----:B------:R-:W-:Y:S02]  /*e2e0*/  FMNMX.FTZ R4, R206, R4, !PT ;  /* 0x00000004ce047209 */ /* 0x000fe40007810000 */
[----:B------:R-:W-:Y:S02]  /*e2f0*/  FMNMX.FTZ R3, R218, R3, !PT ;  /* 0x00000003da037209 */ /* 0x000fe40007810000 */
[----:B------:R-:W-:Y:S02]  /*e300*/  FMNMX.FTZ R0, R203, R4, !PT ;  /* 0x00000004cb007209 */ /* 0x000fe40007810000 */
[----:B------:R-:W-:Y:S01]  /*e310*/  FMNMX.FTZ R3, R41, R3, !PT ;  /* 0x0000000329037209 */ /* 0x000fe20007810000 */
[----:B------:R-:W2:Y:S01]  /*e320*/  SHFL.BFLY PT, R6, R136, 0x1, 0x1f ;  /* 0x0c201f0088067f89 */ /* 0x000ea200000e0000 */
[----:B------:R-:W-:Y:S02]  /*e330*/  FMNMX.FTZ R0, R202, R0, !PT ;  /* 0x00000000ca007209 */ /* 0x000fe40007810000 */
[----:B------:R-:W-:Y:S02]  /*e340*/  FMNMX.FTZ R3, R40, R3, !PT ;  /* 0x0000000328037209 */ /* 0x000fe40007810000 */
[----:B------:R-:W-:Y:S03]  /*e350*/  FMNMX.FTZ R0, R221, R0, !PT ;  /* 0x00000000dd007209 */ /* 0x000fe60007810000 */
[----:B------:R-:W3:Y:S01]  /*e360*/  SHFL.BFLY PT, R5, R3, 0x2, 0x1f ;  /* 0x0c401f0003057f89 */ /* 0x000ee200000e0000 */
[----:B------:R-:W-:Y:S04]  /*e370*/  FMNMX.FTZ R0, R222, R0, !PT ;  /* 0x00000000de007209 */ /* 0x000fe80007810000 */
[----:B------:R-:W-:Y:S02]  /*e380*/  FMNMX.FTZ R0, R245, R0, !PT ;  /* 0x00000000f5007209 */ /* 0x000fe40007810000 */
[----:B-1----:R-:W-:Y:S02]  /*e390*/  FMNMX.FTZ R137, R137, R7, !PT ;  /* 0x0000000789897209 */ /* 0x002fe40007810000 */
[----:B------:R-:W-:Y:S03]  /*e3a0*/  FMNMX.FTZ R4, R246, R0, !PT ;  /* 0x00000000f6047209 */ /* 0x000fe60007810000 */
[----:B------:R-:W-:Y:S01]  /*e3b0*/  FADD.FTZ R0, -R137, R2 ;  /* 0x0000000289007221 */ /* 0x000fe20000010100 */
[----:B------:R-:W-:Y:S01]  /*e3c0*/  FMNMX.FTZ R4, R219, R4, !PT ;  /* 0x00000004db047209 */ /* 0x000fe20007810000 */
[----:B------:R-:W-:Y:S01]  /*e3d0*/  FMUL.FTZ R196, R137, c[0x0][0x2d0] ;  /* 0x0000b40089c47a20 */ /* 0x000fe20000410000 */
[----:B--2---:R-:W-:Y:S01]  /*e3e0*/  FMNMX.FTZ R136, R136, R6, !PT ;  /* 0x0000000688887209 */ /* 0x004fe20007810000 */
[----:B------:R-:W-:Y:S01]  /*e3f0*/  FMUL.FTZ R2, R0, c[0x0][0x2d0] ;  /* 0x0000b40000027a20 */ /* 0x000fe20000410000 */
[----:B------:R-:W-:Y:S01]  /*e400*/  FMNMX.FTZ R0, R42, R4, !PT ;  /* 0x000000042a007209 */ /* 0x000fe20007810000 */
[----:B------:R-:W-:Y:S02]  /*e410*/  FFMA.FTZ R4, R143, c[0x0][0x2d0], -R196 ;  /* 0x0000b4008f047a23 */ /* 0x000fe400000108c4 */
[----:B-----5:R1:W2:Y:S01]  /*e420*/  MUFU.EX2 R134, R2 ;  /* 0x0000000200867308 */ /* 0x0202a20000000800 */
[----:B------:R-:W-:Y:S02]  /*e430*/  FMNMX.FTZ R0, R140, R0, !PT ;  /* 0x000000008c007209 */ /* 0x000fe40007810000 */
[----:B---3--:R-:W-:Y:S02]  /*e440*/  FMNMX.FTZ R3, R3, R5, !PT ;  /* 0x0000000503037209 */ /* 0x008fe40007810000 */
[----:B------:R-:W-:Y:S03]  /*e450*/  FMNMX.FTZ R0, R141, R0, !PT ;  /* 0x000000008d007209 */ /* 0x000fe60007810000 */
[----:B------:R-:W3:Y:S02]  /*e460*/  SHFL.BFLY PT, R135, R3, 0x1, 0x1f ;  /* 0x0c201f0003877f89 */ /* 0x000ee400000e0000 */
[----:B------:R-:W-:Y:S01]  /*e470*/  MUFU.EX2 R29, R4 ;  /* 0x00000004001d7308 */ /* 0x000fe20000000800 */
[----:B-1----:R-:W-:Y:S02]  /*e480*/  FADD.FTZ R2, -R136, R132 ;  /* 0x0000008488027221 */ /* 0x002fe40000010100 */
[----:B--2---:R-:W-:Y:S02]  /*e490*/  FMUL.FTZ R16, R134, R156 ;  /* 0x0000009c86107220 */ /* 0x004fe40000410000 */
[----:B------:R-:W-:Y:S02]  /*e4a0*/  FMUL.FTZ R2, R2, c[0x0][0x2d0] ;  /* 0x0000b40002027a20 */ /* 0x000fe40000410000 */
[C---:B------:R-:W-:Y:S03]  /*e4b0*/  FMUL.FTZ R48, R134.reuse, R188 ;  /* 0x000000bc86307220 */ /* 0x040fe60000410000 */
[----:B------:R1:W2:Y:S01]  /*e4c0*/  MUFU.EX2 R133, R2 ;  /* 0x0000000200857308 */ /* 0x0002a20000000800 */
[----:B---3--:R-:W-:Y:S01]  /*e4d0*/  FMNMX.FTZ R135, R3, R135, !PT ;  /* 0x0000008703877209 */ /* 0x008fe20007810000 */
[C---:B------:R-:W-:Y:S01]  /*e4e0*/  FMUL.FTZ R49, R134.reuse, R189 ;  /* 0x000000bd86317220 */ /* 0x040fe20000410000 */
[----:B------:R-:W3:Y:S01]  /*e4f0*/  SHFL.BFLY PT, R3, R0, 0x2, 0x1f ;  /* 0x0c401f0000037f89 */ /* 0x000ee200000e0000 */
[C---:B------:R-:W-:Y:S02]  /*e500*/  FMUL.FTZ R52, R134.reuse, R52 ;  /* 0x0000003486347220 */ /* 0x040fe40000410000 */
[C---:B------:R-:W-:Y:S02]  /*e510*/  FMUL.FTZ R143, R135.reuse, c[0x0][0x2d0] ;  /* 0x0000b400878f7a20 */ /* 0x040fe40000410000 */
[C---:B------:R-:W-:Y:S02]  /*e520*/  FMUL.FTZ R53, R134.reuse, R53 ;  /* 0x0000003586357220 */ /* 0x040fe40000410000 */
[C---:B------:R-:W-:Y:S02]  /*e530*/  FMUL.FTZ R64, R134.reuse, R64 ;  /* 0x0000004086407220 */ /* 0x040fe40000410000 */
[C---:B------:R-:W-:Y:S02]  /*e540*/  FMUL.FTZ R65, R134.reuse, R65 ;  /* 0x0000004186417220 */ /* 0x040fe40000410000 */
[C---:B------:R-:W-:Y:S02]  /*e550*/  FMUL.FTZ R68, R134.reuse, R68 ;  /* 0x0000004486447220 */ /* 0x040fe40000410000 */
[C---:B------:R-:W-:Y:S02]  /*e560*/  FMUL.FTZ R69, R134.reuse, R69 ;  /* 0x0000004586457220 */ /* 0x040fe40000410000 */
[C---:B------:R-:W-:Y:S02]  /*e570*/  FMUL.FTZ R80, R134.reuse, R80 ;  /* 0x0000005086507220 */ /* 0x040fe40000410000 */
[C---:B------:R-:W-:Y:S02]  /*e580*/  FMUL.FTZ R81, R134.reuse, R81 ;  /* 0x0000005186517220 */ /* 0x040fe40000410000 */
[----:B------:R-:W-:Y:S02]  /*e590*/  FMUL.FTZ R84, R134, R84 ;  /* 0x0000005486547220 */ /* 0x000fe40000410000 */
[----:B-1----:R-:W-:Y:S02]  /*e5a0*/  FADD.FTZ R2, -R135, R138 ;  /* 0x0000008a87027221 */ /* 0x002fe40000010100 */
[--C-:B------:R-:W-:Y:S01]  /*e5b0*/  FFMA.FTZ R138, R207, c[0x0][0x2d0], -R196.reuse ;  /* 0x0000b400cf8a7a23 */ /* 0x100fe200000108c4 */
[----:B---3--:R-:W-:Y:S01]  /*e5c0*/  FMNMX.FTZ R0, R0, R3, !PT ;  /* 0x0000000300007209 */ /* 0x008fe20007810000 */
[----:B------:R-:W-:Y:S02]  /*e5d0*/  FMUL.FTZ R2, R2, c[0x0][0x2d0] ;  /* 0x0000b40002027a20 */ /* 0x000fe40000410000 */
[--C-:B------:R-:W-:Y:S02]  /*e5e0*/  FFMA.FTZ R3, R17, c[0x0][0x2d0], -R196.reuse ;  /* 0x0000b40011037a23 */ /* 0x100fe400000108c4 */
[----:B------:R1:W3:Y:S01]  /*e5f0*/  MUFU.EX2 R132, R2 ;  /* 0x0000000200847308 */ /* 0x0002e20000000800 */
[C---:B--2---:R-:W-:Y:S02]  /*e600*/  FMUL.FTZ R6, R133.reuse, R146 ;  /* 0x0000009285067220 */ /* 0x044fe40000410000 */
[C---:B------:R-:W-:Y:S02]  /*e610*/  FMUL.FTZ R7, R133.reuse, R147 ;  /* 0x0000009385077220 */ /* 0x040fe40000410000 */
[----:B------:R-:W-:Y:S02]  /*e620*/  FMUL.FTZ R17, R134, R157 ;  /* 0x0000009d86117220 */ /* 0x000fe40000410000 */
[C---:B------:R-:W-:Y:S02]  /*e630*/  FMUL.FTZ R50, R133.reuse, R190 ;  /* 0x000000be85327220 */ /* 0x040fe40000410000 */
[C---:B------:R-:W-:Y:S01]  /*e640*/  FMUL.FTZ R51, R133.reuse, R191 ;  /* 0x000000bf85337220 */ /* 0x040fe20000410000 */
[----:B------:R-:W-:Y:S01]  /*e650*/  MUFU.EX2 R8, R3 ;  /* 0x0000000300087308 */ /* 0x000fe20000000800 */
[C---:B------:R-:W-:Y:S01]  /*e660*/  FMUL.FTZ R54, R133.reuse, R54 ;  /* 0x0000003685367220 */ /* 0x040fe20000410000 */
[----:B------:R-:W-:Y:S01]  /*e670*/  LDSM.16.MT88.4 R188, [R228+0x3080] ;  /* 0x00308000e4bc783b */ /* 0x000fe20000004200 */
[C---:B------:R-:W-:Y:S02]  /*e680*/  FMUL.FTZ R55, R133.reuse, R55 ;  /* 0x0000003785377220 */ /* 0x040fe40000410000 */
[C---:B------:R-:W-:Y:S02]  /*e690*/  FMUL.FTZ R66, R133.reuse, R66 ;  /* 0x0000004285427220 */ /* 0x040fe40000410000 */
[C---:B------:R-:W-:Y:S02]  /*e6a0*/  FMUL.FTZ R67, R133.reuse, R67 ;  /* 0x0000004385437220 */ /* 0x040fe40000410000 */
[C---:B------:R-:W-:Y:S02]  /*e6b0*/  FMUL.FTZ R70, R133.reuse, R70 ;  /* 0x0000004685467220 */ /* 0x040fe40000410000 */
[C---:B------:R-:W-:Y:S02]  /*e6c0*/  FMUL.FTZ R71, R133.reuse, R71 ;  /* 0x0000004785477220 */ /* 0x040fe40000410000 */
[----:B------:R-:W-:Y:S02]  /*e6d0*/  FMUL.FTZ R82, R133, R82 ;  /* 0x0000005285527220 */ /* 0x000fe40000410000 */
[--C-:B-1----:R-:W-:Y:S02]  /*e6e0*/  FFMA.FTZ R2, R195, c[0x0][0x2d0], -R196.reuse ;  /* 0x0000b400c3027a23 */ /* 0x102fe400000108c4 */
[C---:B---3--:R-:W-:Y:S02]  /*e6f0*/  FMUL.FTZ R12, R132.reuse, R152 ;  /* 0x00000098840c7220 */ /* 0x048fe40000410000 */
[----:B------:R1:W-:Y:S01]  /*e700*/  MUFU.EX2 R10, R2 ;  /* 0x00000002000a7308 */ /* 0x0003e20000000800 */
        /* <DEDUP_REMOVED lines=12> */
[----:B-1----:R-:W-:Y:S02]  /*e7d0*/  FFMA.FTZ R2, R142, c[0x0][0x2d0], -R196 ;  /* 0x0000b4008e027a23 */ /* 0x002fe400000108c4 */
[----:B------:R-:W-:Y:S02]  /*e7e0*/  FMUL.FTZ R142, R136, c[0x0][0x2d0] ;  /* 0x0000b400888e7a20 */ /* 0x000fe40000410000 */
[----:B------:R1:W-:Y:S01]  /*e7f0*/  MUFU.EX2 R30, R2 ;  /* 0x00000002001e7308 */ /* 0x0003e20000000800 */
[C---:B------:R-:W-:Y:S02]  /*e800*/  FMUL.FTZ R83, R133.reuse, R83 ;  /* 0x0000005385537220 */ /* 0x040fe40000410000 */
[--C-:B------:R-:W-:Y:S02]  /*e810*/  FFMA.FTZ R3, R192, c[0x0][0x2d0], -R142.reuse ;  /* 0x0000b400c0037a23 */ /* 0x100fe4000001088e */
[----:B------:R-:W-:Y:S02]  /*e820*/  FMUL.FTZ R85, R134, R85 ;  /* 0x0000005586557220 */ /* 0x000fe40000410000 */
[C---:B------:R-:W-:Y:S02]  /*e830*/  FMUL.FTZ R86, R133.reuse, R86 ;  /* 0x0000005685567220 */ /* 0x040fe40000410000 */
[C---:B------:R-:W-:Y:S01]  /*e840*/  FMUL.FTZ R87, R133.reuse, R87 ;  /* 0x0000005785577220 */ /* 0x040fe20000410000 */
[----:B------:R2:W-:Y:S01]  /*e850*/  MUFU.EX2 R43, R3 ;  /* 0x00000003002b7308 */ /* 0x0005e20000000800 */
[C---:B------:R-:W-:Y:S02]  /*e860*/  FMUL.FTZ R88, R132.reuse, R88 ;  /* 0x0000005884587220 */ /* 0x040fe40000410000 */
[C---:B------:R-:W-:Y:S02]  /*e870*/  FMUL.FTZ R89, R132.reuse, R89 ;  /* 0x0000005984597220 */ /* 0x040fe40000410000 */
[C---:B------:R-:W-:Y:S02]  /*e880*/  FMUL.FTZ R92, R132.reuse, R92 ;  /* 0x0000005c845c7220 */ /* 0x040fe40000410000 */
[----:B------:R-:W-:Y:S02]  /*e890*/  FMUL.FTZ R93, R132, R93 ;  /* 0x0000005d845d7220 */ /* 0x000fe40000410000 */
[C---:B------:R-:W-:Y:S02]  /*e8a0*/  FMUL.FTZ R96, R134.reuse, R96 ;  /* 0x0000006086607220 */ /* 0x040fe40000410000 */
[C---:B------:R-:W-:Y:S02]  /*e8b0*/  FMUL.FTZ R97, R134.reuse, R97 ;  /* 0x0000006186617220 */ /* 0x040fe40000410000 */
[C---:B------:R-:W-:Y:S01]  /*e8c0*/  FMUL.FTZ R98, R133.reuse, R98 ;  /* 0x0000006285627220 */ /* 0x040fe20000410000 */
[----:B-1----:R-:W1:Y:S01]  /*e8d0*/  SHFL.BFLY PT, R2, R0, 0x1, 0x1f ;  /* 0x0c201f0000027f89 */ /* 0x002e6200000e0000 */
[C---:B------:R-:W-:Y:S02]  /*e8e0*/  FMUL.FTZ R99, R133.reuse, R99 ;  /* 0x0000006385637220 */ /* 0x040fe40000410000 */
[C---:B------:R-:W-:Y:S02]  /*e8f0*/  FMUL.FTZ R100, R134.reuse, R100 ;  /* 0x0000006486647220 */ /* 0x040fe40000410000 */
[----:B------:R-:W-:Y:S02]  /*e900*/  FMUL.FTZ R101, R134, R101 ;  /* 0x0000006586657220 */ /* 0x000fe40000410000 */
[C---:B------:R-:W-:Y:S02]  /*e910*/  FMUL.FTZ R102, R133.reuse, R102 ;  /* 0x0000006685667220 */ /* 0x040fe40000410000 */
[C---:B------:R-:W-:Y:S02]  /*e920*/  FMUL.FTZ R103, R133.reuse, R103 ;  /* 0x0000006785677220 */ /* 0x040fe40000410000 */
[--C-:B--2---:R-:W-:Y:S01]  /*e930*/  FFMA.FTZ R3, R204, c[0x0][0x2d0], -R142.reuse ;  /* 0x0000b400cc037a23 */ /* 0x104fe2000001088e */
[----:B------:R-:W-:Y:S01]  /*e940*/  MOV R204, R40 ;  /* 0x0000002800cc7202 */ /* 0x000fe20000000f00 */
[C---:B------:R-:W-:Y:S02]  /*e950*/  FMUL.FTZ R40, R132.reuse, R180 ;  /* 0x000000b484287220 */ /* 0x040fe40000410000 */
[----:B------:R2:W3:Y:S01]  /*e960*/  MUFU.EX2 R11, R3 ;  /* 0x00000003000b7308 */ /* 0x0004e20000000800 */
[C---:B------:R-:W-:Y:S02]  /*e970*/  FMUL.FTZ R104, R132.reuse, R104 ;  /* 0x0000006884687220 */ /* 0x040fe40000410000 */
[C---:B------:R-:W-:Y:S02]  /*e980*/  FMUL.FTZ R105, R132.reuse, R105 ;  /* 0x0000006984697220 */ /* 0x040fe40000410000 */
[C---:B------:R-:W-:Y:S02]  /*e990*/  FMUL.FTZ R108, R132.reuse, R108 ;  /* 0x0000006c846c7220 */ /* 0x040fe40000410000 */
[----:B------:R-:W-:Y:S02]  /*e9a0*/  FMUL.FTZ R109, R132, R109 ;  /* 0x0000006d846d7220 */ /* 0x000fe40000410000 */
[C---:B------:R-:W-:Y:S01]  /*e9b0*/  FMUL.FTZ R112, R134.reuse, R112 ;  /* 0x0000007086707220 */ /* 0x040fe20000410000 */
[----:B------:R4:W-:Y:S01]  /*e9c0*/  MUFU.EX2 R180, R138 ;  /* 0x0000008a00b47308 */ /* 0x0009e20000000800 */
[C---:B------:R-:W-:Y:S02]  /*e9d0*/  FMUL.FTZ R113, R134.reuse, R113 ;  /* 0x0000007186717220 */ /* 0x040fe40000410000 */
[C---:B------:R-:W-:Y:S02]  /*e9e0*/  FMUL.FTZ R114, R133.reuse, R114 ;  /* 0x0000007285727220 */ /* 0x040fe40000410000 */
[C---:B------:R-:W-:Y:S02]  /*e9f0*/  FMUL.FTZ R115, R133.reuse, R115 ;  /* 0x0000007385737220 */ /* 0x040fe40000410000 */
[C---:B------:R-:W-:Y:S02]  /*ea00*/  FMUL.FTZ R116, R134.reuse, R116 ;  /* 0x0000007486747220 */ /* 0x040fe40000410000 */
[----:B------:R-:W-:Y:S02]  /*ea10*/  FMUL.FTZ R117, R134, R117 ;  /* 0x0000007586757220 */ /* 0x000fe40000410000 */
[C---:B------:R-:W-:Y:S02]  /*ea20*/  FMUL.FTZ R118, R133.reuse, R118 ;  /* 0x0000007685767220 */ /* 0x040fe40000410000 */
[C---:B------:R-:W-:Y:S02]  /*ea30*/  FMUL.FTZ R119, R133.reuse, R119 ;  /* 0x0000007785777220 */ /* 0x040fe40000410000 */
[----:B--2---:R-:W-:Y:S02]  /*ea40*/  FFMA.FTZ R3, R18, c[0x0][0x2d0], -R142 ;  /* 0x0000b40012037a23 */ /* 0x004fe4000001088e */
[----:B------:R-:W-:Y:S02]  /*ea50*/  FMUL.FTZ R18, R133, R158 ;  /* 0x0000009e85127220 */ /* 0x000fe40000410000 */
[----:B------:R1:W-:Y:S01]  /*ea60*/  MUFU.EX2 R31, R3 ;  /* 0x00000003001f7308 */ /* 0x0003e20000000800 */
[C---:B------:R-:W-:Y:S02]  /*ea70*/  FMUL.FTZ R120, R132.reuse, R120 ;  /* 0x0000007884787220 */ /* 0x040fe40000410000 */
[C---:B------:R-:W-:Y:S02]  /*ea80*/  FMUL.FTZ R121, R132.reuse, R121 ;  /* 0x0000007984797220 */ /* 0x040fe40000410000 */
[----:B----4-:R-:W-:Y:S02]  /*ea90*/  FFMA.FTZ R138, R209, c[0x0][0x2d0], -R196 ;  /* 0x0000b400d18a7a23 */ /* 0x010fe400000108c4 */
[C---:B------:R-:W-:Y:S02]  /*eaa0*/  FMUL.FTZ R124, R132.reuse, R124 ;  /* 0x0000007c847c7220 */ /* 0x040fe40000410000 */
[----:B------:R-:W-:Y:S02]  /*eab0*/  FMUL.FTZ R125, R132, R125 ;  /* 0x0000007d847d7220 */ /* 0x000fe40000410000 */
[C---:B------:R-:W-:Y:S02]  /*eac0*/  FMUL.FTZ R128, R134.reuse, R128 ;  /* 0x0000008086807220 */ /* 0x040fe40000410000 */
[----:B------:R-:W-:Y:S02]  /*ead0*/  FMUL.FTZ R129, R134, R129 ;  /* 0x0000008186817220 */ /* 0x000fe40000410000 */
[C---:B------:R-:W-:Y:S02]  /*eae0*/  FMUL.FTZ R130, R133.reuse, R130 ;  /* 0x0000008285827220 */ /* 0x040fe40000410000 */
[----:B------:R-:W-:Y:S01]  /*eaf0*/  FMUL.FTZ R131, R133, R131 ;  /* 0x0000008385837220 */ /* 0x000fe20000410000 */
[----:B-1----:R-:W-:Y:S01]  /*eb00*/  FMNMX.FTZ R3, R0, R2, !PT ;  /* 0x0000000200037209 */ /* 0x002fe20007810000 */
[--C-:B------:R-:W-:Y:S02]  /*eb10*/  FFMA.FTZ R2, R201, c[0x0][0x2d0], -R143.reuse ;  /* 0x0000b400c9027a23 */ /* 0x100fe4000001088f */
[--C-:B------:R-:W-:Y:S02]  /*eb20*/  FFMA.FTZ R0, R19, c[0x0][0x2d0], -R142.reuse ;  /* 0x0000b40013007a23 */ /* 0x100fe4000001088e */
[----:B------:R1:W-:Y:S01]  /*eb30*/  MUFU.EX2 R195, R2 ;  /* 0x0000000200c37308 */ /* 0x0003e20000000800 */
[----:B------:R-:W-:Y:S02]  /*eb40*/  FMUL.FTZ R19, R133, R159 ;  /* 0x0000009f85137220 */ /* 0x000fe40000410000 */
[----:B------:R-:W-:Y:S07]  /*eb50*/  LDSM.16.MT88.4 R156, [R227+0x2080] ;  /* 0x00208000e39c783b */ /* 0x000fee0000004200 */
[----:B------:R2:W-:Y:S01]  /*eb60*/  MUFU.EX2 R9, R0 ;  /* 0x0000000000097308 */ /* 0x0005e20000000800 */
[----:B-1----:R-:W-:Y:S01]  /*eb70*/  FFMA.FTZ R2, R205, c[0x0][0x2d0], -R143 ;  /* 0x0000b400cd027a23 */ /* 0x002fe2000001088f */
[----:B------:R-:W-:Y:S01]  /*eb80*/  MOV R205, R41 ;  /* 0x0000002900cd7202 */ /* 0x000fe20000000f00 */
[----:B------:R-:W-:Y:S07]  /*eb90*/  FMUL.FTZ R41, R132, R181 ;  /* 0x000000b584297220 */ /* 0x000fee0000410000 */
[----:B------:R1:W-:Y:S01]  /*eba0*/  MUFU.EX2 R192, R2 ;  /* 0x0000000200c07308 */ /* 0x0003e20000000800 */
[----:B------:R-:W-:Y:S01]  /*ebb0*/  MOV R184, R205 ;  /* 0x000000cd00b87202 */ /* 0x000fe20000000f00 */
[----:B--2---:R-:W-:Y:S01]  /*ebc0*/  FADD.FTZ R0, -R3, R139 ;  /* 0x0000008b03007221 */ /* 0x004fe20000010100 */
[----:B------:R-:W-:Y:S01]  /*ebd0*/  MOV R139, R33 ;  /* 0x00000021008b7202 */ /* 0x000fe20000000f00 */
[----:B------:R-:W-:Y:S06]  /*ebe0*/  FMUL.FTZ R33, R134, R173 ;  /* 0x000000ad86217220 */ /* 0x000fec0000410000 */
[----:B------:R2:W-:Y:S01]  /*ebf0*/  MUFU.EX2 R173, R138 ;  /* 0x0000008a00ad7308 */ /* 0x0005e20000000800 */
[----:B------:R-:W-:Y:S02]  /*ec00*/  FMUL.FTZ R0, R0, c[0x0][0x2d0] ;  /* 0x0000b40000007a20 */ /* 0x000fe40000410000 */
[--C-:B------:R-:W-:Y:S07]  /*ec10*/  FFMA.FTZ R139, R139, c[0x0][0x2d0], -R142.reuse ;  /* 0x0000b4008b8b7a23 */ /* 0x100fee000001088e */
[----:B------:R-:W4:Y:S01]  /*ec20*/  MUFU.EX2 R0, R0 ;  /* 0x0000000000007308 */ /* 0x000f220000000800 */
[--C-:B-1----:R-:W-:Y:S01]  /*ec30*/  FFMA.FTZ R2, R194, c[0x0][0x2d0], -R143.reuse ;  /* 0x0000b400c2027a23 */ /* 0x102fe2000001088f */
[----:B---3--:R-:W-:Y:S08]  /*ec40*/  MOV R194, R11 ;  /* 0x0000000b00c27202 */ /* 0x008ff00000000f00 */
[----:B------:R1:W-:Y:S01]  /*ec50*/  MUFU.EX2 R24, R2 ;  /* 0x0000000200187308 */ /* 0x0003e20000000800 */
[--C-:B--2---:R-:W-:Y:S09]  /*ec60*/  FFMA.FTZ R138, R211, c[0x0][0x2d0], -R142.reuse ;  /* 0x0000b400d38a7a23 */ /* 0x104ff2000001088e */
[----:B------:R2:W-:Y:S01]  /*ec70*/  MUFU.EX2 R181, R138 ;  /* 0x0000008a00b57308 */ /* 0x0005e20000000800 */
[C---:B----4-:R-:W-:Y:S02]  /*ec80*/  FMUL.FTZ R11, R0.reuse, R151 ;  /* 0x00000097000b7220 */ /* 0x050fe40000410000 */
[C---:B------:R-:W-:Y:S02]  /*ec90*/  FMUL.FTZ R14, R0.reuse, R154 ;  /* 0x0000009a000e7220 */ /* 0x040fe40000410000 */
[C---:B------:R-:W-:Y:S02]  /*eca0*/  FMUL.FTZ R15, R0.reuse, R155 ;  /* 0x0000009b000f7220 */ /* 0x040fe40000410000 */
[----:B------:R-:W3:Y:S01]  /*ecb0*/  LDSM.16.MT88.4 R152, [R228+0x2080] ;  /* 0x00208000e498783b */ /* 0x000ee20000004200 */
[C---:B------:R-:W-:Y:S02]  /*ecc0*/  FMUL.FTZ R26, R0.reuse, R166 ;  /* 0x000000a6001a7220 */ /* 0x040fe40000410000 */
[C---:B------:R-:W-:Y:S02]  /*ecd0*/  FMUL.FTZ R27, R0.reuse, R167 ;  /* 0x000000a7001b7220 */ /* 0x040fe40000410000 */
[--C-:B-1----:R-:W-:Y:S01]  /*ece0*/  FFMA.FTZ R2, R193, c[0x0][0x2d0], -R143.reuse ;  /* 0x0000b400c1027a23 */ /* 0x102fe2000001088f */
[----:B------:R-:W-:Y:S01]  /*ecf0*/  MOV R193, R10 ;  /* 0x0000000a00c17202 */ /* 0x000fe20000000f00 */
[C---:B------:R-:W-:Y:S02]  /*ed00*/  FMUL.FTZ R10, R0.reuse, R150 ;  /* 0x00000096000a7220 */ /* 0x040fe40000410000 */
[----:B------:R1:W4:Y:S01]  /*ed10*/  MUFU.EX2 R5, R2 ;  /* 0x0000000200057308 */ /* 0x0003220000000800 */
[C---:B------:R-:W-:Y:S02]  /*ed20*/  FMUL.FTZ R46, R0.reuse, R186 ;  /* 0x000000ba002e7220 */ /* 0x040fe40000410000 */
[C---:B------:R-:W-:Y:S02]  /*ed30*/  FMUL.FTZ R47, R0.reuse, R187 ;  /* 0x000000bb002f7220 */ /* 0x040fe40000410000 */
[----:B--2---:R-:W-:Y:S02]  /*ed40*/  FFMA.FTZ R138, R213, c[0x0][0x2d0], -R142 ;  /* 0x0000b400d58a7a23 */ /* 0x004fe4000001088e */
        /* <DEDUP_REMOVED lines=9> */
[----:B-1----:R-:W-:Y:S02]  /*ede0*/  FMUL.FTZ R2, R3, c[0x0][0x2d0] ;  /* 0x0000b40003027a20 */ /* 0x002fe40000410000 */
[----:B------:R-:W-:Y:S02]  /*edf0*/  FMUL.FTZ R91, R0, R91 ;  /* 0x0000005b005b7220 */ /* 0x000fe40000410000 */
[--C-:B------:R-:W-:Y:S01]  /*ee00*/  FFMA.FTZ R4, R200, c[0x0][0x2d0], -R2.reuse ;  /* 0x0000b400c8047a23 */ /* 0x100fe20000010802 */
[----:B----4-:R-:W-:Y:S01]  /*ee10*/  MOV R200, R5 ;  /* 0x0000000500c87202 */ /* 0x010fe20000000f00 */
[----:B------:R-:W-:Y:S01]  /*ee20*/  FMUL.FTZ R5, R134, R145 ;  /* 0x0000009186057220 */ /* 0x000fe20000410000 */
[----:B------:R-:W-:Y:S01]  /*ee30*/  F2FP.PACK_AB R145, R194, R43 ;  /* 0x0000002bc291723e */ /* 0x000fe200000000ff */
[----:B------:R1:W2:Y:S01]  /*ee40*/  MUFU.EX2 R35, R4 ;  /* 0x0000000400237308 */ /* 0x0002a20000000800 */
[----:B------:R-:W-:Y:S01]  /*ee50*/  F2FP.PACK_AB R150, R200, R24 ;  /* 0x00000018c896723e */ /* 0x000fe200000000ff */
        /* <DEDUP_REMOVED lines=10> */
[--C-:B------:R-:W-:Y:S02]  /*ef00*/  FFMA.FTZ R140, R140, c[0x0][0x2d0], -R2.reuse ;  /* 0x0000b4008c8c7a23 */ /* 0x100fe40000010802 */
[--C-:B-1----:R-:W-:Y:S01]  /*ef10*/  FFMA.FTZ R4, R206, c[0x0][0x2d0], -R2.reuse ;  /* 0x0000b400ce047a23 */ /* 0x102fe20000010802 */
[----:B------:R-:W-:Y:S01]  /*ef20*/  MOV R206, R9 ;  /* 0x0000000900ce7202 */ /* 0x000fe20000000f00 */
[----:B------:R-:W-:Y:S01]  /*ef30*/  FMUL.FTZ R9, R132, R149 ;  /* 0x0000009584097220 */ /* 0x000fe20000410000 */
[----:B--2---:R-:W-:Y:S01]  /*ef40*/  MOV R166, R35 ;  /* 0x0000002300a67202 */ /* 0x004fe20000000f00 */
[----:B------:R1:W2:Y:S01]  /*ef50*/  MUFU.EX2 R34, R4 ;  /* 0x0000000400227308 */ /* 0x0002a20000000800 */
[----:B------:R-:W-:Y:S01]  /*ef60*/  F2FP.PACK_AB R147, R206, R31 ;  /* 0x0000001fce93723e */ /* 0x000fe200000000ff */
[--C-:B-1----:R-:W-:Y:S01]  /*ef70*/  FFMA.FTZ R4, R203, c[0x0][0x2d0], -R2.reuse ;  /* 0x0000b400cb047a23 */ /* 0x102fe20000010802 */
[----:B--2---:R-:W-:Y:S01]  /*ef80*/  F2FP.PACK_AB R149, R34, R35 ;  /* 0x000000232295723e */ /* 0x004fe200000000ff */
[C---:B------:R-:W-:Y:S01]  /*ef90*/  FMUL.FTZ R35, R133.reuse, R175 ;  /* 0x000000af85237220 */ /* 0x040fe20000410000 */
[----:B------:R-:W-:Y:S05]  /*efa0*/  MOV R165, R34 ;  /* 0x0000002200a57202 */ /* 0x000fea0000000f00 */
[----:B------:R1:W2:Y:S01]  /*efb0*/  MUFU.EX2 R28, R4 ;  /* 0x00000004001c7308 */ /* 0x0002a20000000800 */
[----:B------:R-:W-:Y:S01]  /*efc0*/  FMUL.FTZ R34, R133, R174 ;  /* 0x000000ae85227220 */ /* 0x000fe20000410000 */
[----:B------:R-:W-:Y:S01]  /*efd0*/  MOV R203, R42 ;  /* 0x0000002a00cb7202 */ /* 0x000fe20000000f00 */
[----:B------:R-:W-:Y:S03]  /*efe0*/  FMUL.FTZ R42, R0, R182 ;  /* 0x000000b6002a7220 */ /* 0x000fe60000410000 */
[----:B------:R-:W-:Y:S01]  /*eff0*/  MOV R185, R203 ;  /* 0x000000cb00b97202 */ /* 0x000fe20000000f00 */
[----:B-1----:R-:W-:Y:S01]  /*f000*/  FFMA.FTZ R4, R202, c[0x0][0x2d0], -R2 ;  /* 0x0000b400ca047a23 */ /* 0x002fe20000010802 */
[----:B------:R-:W-:Y:S01]  /*f010*/  MOV R202, R8 ;  /* 0x0000000800ca7202 */ /* 0x000fe20000000f00 */
[----:B------:R-:W-:Y:S01]  /*f020*/  FMUL.FTZ R8, R132, R148 ;  /* 0x0000009484087220 */ /* 0x000fe20000410000 */
[----:B------:R-:W-:Y:S01]  /*f030*/  F2FP.PACK_AB R148, R192, R195 ;  /* 0x000000c3c094723e */ /* 0x000fe200000000ff */
[----:B------:R1:W4:Y:S01]  /*f040*/  MUFU.EX2 R201, R4 ;  /* 0x0000000400c97308 */ /* 0x0003220000000800 */
[----:B------:R-:W-:Y:S02]  /*f050*/  F2FP.PACK_AB R146, R202, R30 ;  /* 0x0000001eca92723e */ /* 0x000fe400000000ff */
[----:B--2---:R-:W-:Y:S01]  /*f060*/  MOV R167, R28 ;  /* 0x0000001c00a77202 */ /* 0x004fe20000000f00 */
[----:B-1----:R-:W-:Y:S01]  /*f070*/  FMUL.FTZ R4, R134, R144 ;  /* 0x0000009086047220 */ /* 0x002fe20000410000 */
[-C--:B------:R-:W-:Y:S02]  /*f080*/  F2FP.PACK_AB R144, R193, R29.reuse ;  /* 0x0000001dc190723e */ /* 0x080fe400000000ff */
[----:B----4-:R-:W-:Y:S01]  /*f090*/  F2FP.PACK_AB R151, R201, R28 ;  /* 0x0000001cc997723e */ /* 0x010fe200000000ff */
[C---:B------:R-:W-:Y:S01]  /*f0a0*/  FMUL.FTZ R28, R132.reuse, R168 ;  /* 0x000000a8841c7220 */ /* 0x040fe20000410000 */
[----:B------:R-:W-:Y:S01]  /*f0b0*/  MOV R168, R29 ;  /* 0x0000001d00a87202 */ /* 0x000fe20000000f00 */
[----:B------:R-:W-:Y:S01]  /*f0c0*/  FMUL.FTZ R29, R132, R169 ;  /* 0x000000a9841d7220 */ /* 0x000fe20000410000 */
[----:B------:R-:W-:Y:S01]  /*f0d0*/  MOV R169, R43 ;  /* 0x0000002b00a97202 */ /* 0x000fe20000000f00 */
[-C--:B------:R-:W-:Y:S05]  /*f0e0*/  HMMA.16816.F32 R4, R144, R20.reuse, R4 ;  /* 0x000000149004723c */ /* 0x080fea0000001804 */
[----:B------:R-:W-:Y:S01]  /*f0f0*/  FMUL.FTZ R43, R0, R183 ;  /* 0x000000b7002b7220 */ /* 0x000fe20000410000 */
[----:B------:R-:W-:Y:S02]  /*f100*/  MOV R183, R204 ;  /* 0x000000cc00b77202 */ /* 0x000fe40000000f00 */
[C---:B------:R-:W-:Y:S07]  /*f110*/  HMMA.16816.F32 R8, R148.reuse, R20, R8 ;  /* 0x000000149408723c */ /* 0x040fee0000001808 */
[C---:B------:R-:W-:Y:S01]  /*f120*/  FMUL.FTZ R20, R134.reuse, R160 ;  /* 0x000000a086147220 */ /* 0x040fe20000410000 */
[-C--:B------:R-:W-:Y:S01]  /*f130*/  HMMA.16816.F32 R12, R148, R22.reuse, R12 ;  /* 0x00000016940c723c */ /* 0x080fe2000000180c */
[----:B------:R1:W-:Y:S03]  /*f140*/  MUFU.EX2 R160, R138 ;  /* 0x0000008a00a07308 */ /* 0x0003e60000000800 */
[----:B------:R-:W-:Y:S01]  /*f150*/  FMUL.FTZ R21, R134, R161 ;  /* 0x000000a186157220 */ /* 0x000fe20000410000 */
[----:B------:R-:W-:Y:S01]  /*f160*/  MOV R161, R30 ;  /* 0x0000001e00a17202 */ /* 0x000fe20000000f00 */
[----:B------:R-:W-:Y:S02]  /*f170*/  FMUL.FTZ R30, R0, R170 ;  /* 0x000000aa001e7220 */ /* 0x000fe40000410000 */
[C---:B------:R-:W-:Y:S07]  /*f180*/  HMMA.16816.F32 R16, R144.reuse, R22, R16 ;  /* 0x000000169010723c */ /* 0x040fee0000001810 */
[C---:B------:R-:W-:Y:S01]  /*f190*/  FMUL.FTZ R23, R133.reuse, R163 ;  /* 0x000000a385177220 */ /* 0x040fe20000410000 */
[----:B------:R-:W-:Y:S01]  /*f1a0*/  MOV R163, R24 ;  /* 0x0000001800a37202 */ /* 0x000fe20000000f00 */
[----:B------:R-:W-:Y:S03]  /*f1b0*/  FMUL.FTZ R24, R132, R164 ;  /* 0x000000a484187220 */ /* 0x000fe60000410000 */
[----:B------:R-:W-:Y:S01]  /*f1c0*/  MOV R164, R32 ;  /* 0x0000002000a47202 */ /* 0x000fe20000000f00 */
[----:B------:R-:W-:Y:S02]  /*f1d0*/  FMUL.FTZ R32, R134, R172 ;  /* 0x000000ac86207220 */ /* 0x000fe40000410000 */
[C---:B------:R-:W-:Y:S01]  /*f1e0*/  FMUL.FTZ R22, R133.reuse, R162 ;  /* 0x000000a285167220 */ /* 0x040fe20000410000 */
[----:B------:R-:W-:Y:S01]  /*f1f0*/  MOV R162, R31 ;  /* 0x0000001f00a27202 */ /* 0x000fe20000000f00 */
[--C-:B-1----:R-:W-:Y:S02]  /*f200*/  FFMA.FTZ R138, R208, c[0x0][0x2d0], -R196.reuse ;  /* 0x0000b400d08a7a23 */ /* 0x102fe400000108c4 */
[----:B------:R-:W-:Y:S02]  /*f210*/  FMUL.FTZ R31, R0, R171 ;  /* 0x000000ab001f7220 */ /* 0x000fe40000410000 */
[----:B------:R1:W-:Y:S01]  /*f220*/  MUFU.EX2 R170, R138 ;  /* 0x0000008a00aa7308 */ /* 0x0003e20000000800 */
[-C--:B------:R-:W-:Y:S08]  /*f230*/  HMMA.16816.F32 R20, R144, R36.reuse, R20 ;  /* 0x000000249014723c */ /* 0x080ff00000001814 */
[C---:B------:R-:W-:Y:S07]  /*f240*/  HMMA.16816.F32 R24, R148.reuse, R36, R24 ;  /* 0x000000249418723c */ /* 0x040fee0000001818 */
[C---:B------:R-:W-:Y:S01]  /*f250*/  FMUL.FTZ R36, R134.reuse, R176 ;  /* 0x000000b086247220 */ /* 0x040fe20000410000 */
[-C--:B------:R-:W-:Y:S04]  /*f260*/  HMMA.16816.F32 R28, R148, R38.reuse, R28 ;  /* 0x00000026941c723c */ /* 0x080fe8000000181c */
[----:B------:R-:W-:Y:S01]  /*f270*/  MOV R176, R164 ;  /* 0x000000a400b07202 */ /* 0x000fe20000000f00 */
[----:B------:R-:W-:Y:S01]  /*f280*/  FMUL.FTZ R37, R134, R177 ;  /* 0x000000b186257220 */ /* 0x000fe20000410000 */
[----:B------:R-:W-:Y:S01]  /*f290*/  MOV R177, R206 ;  /* 0x000000ce00b17202 */ /* 0x000fe20000000f00 */
[----:B-1----:R-:W-:Y:S01]  /*f2a0*/  FFMA.FTZ R138, R210, c[0x0][0x2d0], -R196 ;  /* 0x0000b400d28a7a23 */ /* 0x002fe200000108c4 */
[C---:B------:R-:W-:Y:S01]  /*f2b0*/  HMMA.16816.F32 R32, R144.reuse, R38, R32 ;  /* 0x000000269020723c */ /* 0x040fe20000001820 */
[----:B------:R1:W-:Y:S06]  /*f2c0*/  MUFU.EX2 R206, R139 ;  /* 0x0000008b00ce7308 */ /* 0x0003ec0000000800 */
[C---:B------:R-:W-:Y:S01]  /*f2d0*/  FMUL.FTZ R38, R133.reuse, R178 ;  /* 0x000000b285267220 */ /* 0x040fe20000410000 */
[----:B------:R-:W-:Y:S01]  /*f2e0*/  MOV R178, R200 ;  /* 0x000000c800b27202 */ /* 0x000fe20000000f00 */
[----:B------:R-:W-:Y:S02]  /*f2f0*/  FMUL.FTZ R39, R133, R179 ;  /* 0x000000b385277220 */ /* 0x000fe40000410000 */
[----:B------:R2:W-:Y:S01]  /*f300*/  MUFU.EX2 R172, R138 ;  /* 0x0000008a00ac7308 */ /* 0x0005e20000000800 */
[----:B------:R-:W-:Y:S04]  /*f310*/  MOV R179, R201 ;  /* 0x000000c900b37202 */ /* 0x000fe80000000f00 */
[-C--:B---3--:R-:W-:Y:S08]  /*f320*/  HMMA.16816.F32 R36, R144, R152.reuse, R36 ;  /* 0x000000989024723c */ /* 0x088ff00000001824 */
[C---:B------:R-:W-:Y:S04]  /*f330*/  HMMA.16816.F32 R40, R148.reuse, R152, R40 ;  /* 0x000000989428723c */ /* 0x040fe80000001828 */
[--C-:B-1----:R-:W-:Y:S01]  /*f340*/  FFMA.FTZ R139, R216, c[0x0][0x2d0], -R142.reuse ;  /* 0x0000b400d88b7a23 */ /* 0x102fe2000001088e */
[----:B------:R-:W-:Y:S03]  /*f350*/  MOV R216, R180 ;  /* 0x000000b400d87202 */ /* 0x000fe60000000f00 */
[-C--:B------:R-:W-:Y:S04]  /*f360*/  HMMA.16816.F32 R44, R148, R154.reuse, R44 ;  /* 0x0000009a942c723c */ /* 0x080fe8000000182c */
[--C-:B--2---:R-:W-:Y:S04]  /*f370*/  FFMA.FTZ R138, R212, c[0x0][0x2d0], -R142.reuse ;  /* 0x0000b400d48a7a23 */ /* 0x104fe8000001088e */
[C---:B------:R-:W-:Y:S01]  /*f380*/  HMMA.16816.F32 R48, R144.reuse, R154, R48 ;  /* 0x0000009a9030723c */ /* 0x040fe20000001830 */
[----:B------:R1:W-:Y:S01]  /*f390*/  MUFU.EX2 R171, R138 ;  /* 0x0000008a00ab7308 */ /* 0x0003e20000000800 */
[----:B------:R-:W2:Y:S06]  /*f3a0*/  LDSM.16.MT88.4 R152, [R225+0x3880] ;  /* 0x00388000e198783b */ /* 0x000eac0000004200 */
[-C--:B------:R-:W-:Y:S08]  /*f3b0*/  HMMA.16816.F32 R52, R144, R156.reuse, R52 ;  /* 0x0000009c9034723c */ /* 0x080ff00000001834 */
[C---:B------:R-:W-:Y:S08]  /*f3c0*/  HMMA.16816.F32 R56, R148.reuse, R156, R56 ;  /* 0x0000009c9438723c */ /* 0x040ff00000001838 */
[-C--:B------:R-:W-:Y:S04]  /*f3d0*/  HMMA.16816.F32 R60, R148, R158.reuse, R60 ;  /* 0x0000009e943c723c */ /* 0x080fe8000000183c */
[----:B-1----:R-:W-:Y:S04]  /*f3e0*/  FFMA.FTZ R138, R214, c[0x0][0x2d0], -R142 ;  /* 0x0000b400d68a7a23 */ /* 0x002fe8000001088e */
[C---:B------:R-:W-:Y:S01]  /*f3f0*/  HMMA.16816.F32 R64, R144.reuse, R158, R64 ;  /* 0x0000009e9040723c */ /* 0x040fe20000001840 */
[----:B------:R1:W3:Y:S01]  /*f400*/  MUFU.EX2 R174, R138 ;  /* 0x0000008a00ae7308 */ /* 0x0002e20000000800 */
[----:B------:R-:W4:Y:S06]  /*f410*/  LDSM.16.MT88.4 R156, [R226+0x3880] ;  /* 0x00388000e29c783b */ /* 0x000f2c0000004200 */
[-C--:B--2---:R-:W-:Y:S08]  /*f420*/  HMMA.16816.F32 R68, R144, R152.reuse, R68 ;  /* 0x000000989044723c */ /* 0x084ff00000001844 */
[C---:B------:R-:W-:Y:S04]  /*f430*/  HMMA.16816.F32 R72, R148.reuse, R152, R72 ;  /* 0x000000989448723c */ /* 0x040fe80000001848 */
[--C-:B-1----:R-:W-:Y:S04]  /*f440*/  FFMA.FTZ R138, R220, c[0x0][0x2d0], -R143.reuse ;  /* 0x0000b400dc8a7a23 */ /* 0x102fe8000001088f */
[-C--:B------:R-:W-:Y:S01]  /*f450*/  HMMA.16816.F32 R76, R148, R154.reuse, R76 ;  /* 0x0000009a944c723c */ /* 0x080fe2000000184c */
[----:B------:R1:W-:Y:S07]  /*f460*/  MUFU.EX2 R182, R138 ;  /* 0x0000008a00b67308 */ /* 0x0003ee0000000800 */
[C---:B------:R-:W-:Y:S01]  /*f470*/  HMMA.16816.F32 R80, R144.reuse, R154, R80 ;  /* 0x0000009a9050723c */ /* 0x040fe20000001850 */
[----:B------:R-:W2:Y:S07]  /*f480*/  LDSM.16.MT88.4 R152, [R228+0x3880] ;  /* 0x00388000e498783b */ /* 0x000eae0000004200 */
[-C--:B----4-:R-:W-:Y:S08]  /*f490*/  HMMA.16816.F32 R84, R144, R156.reuse, R84 ;  /* 0x0000009c9054723c */ /* 0x090ff00000001854 */
[C---:B------:R-:W-:Y:S04]  /*f4a0*/  HMMA.16816.F32 R88, R148.reuse, R156, R88 ;  /* 0x0000009c9458723c */ /* 0x040fe80000001858 */
[--C-:B-1----:R-:W-:Y:S04]  /*f4b0*/  FFMA.FTZ R138, R215, c[0x0][0x2d0], -R143.reuse ;  /* 0x0000b400d78a7a23 */ /* 0x102fe8000001088f */
[-C--:B------:R-:W-:Y:S01]  /*f4c0*/  HMMA.16816.F32 R92, R148, R158.reuse, R92 ;  /* 0x0000009e945c723c */ /* 0x080fe2000000185c */
[----:B------:R1:W4:Y:S07]  /*f4d0*/  MUFU.EX2 R220, R138 ;  /* 0x0000008a00dc7308 */ /* 0x00032e0000000800 */
[C---:B------:R-:W-:Y:S01]  /*f4e0*/  HMMA.16816.F32 R96, R144.reuse, R158, R96 ;  /* 0x0000009e9060723c */ /* 0x040fe20000001860 */
[----:B------:R-:W4:Y:S07]  /*f4f0*/  LDSM.16.MT88.4 R156, [R227+0x3880] ;  /* 0x00388000e39c783b */ /* 0x000f2e0000004200 */
[-C--:B--2---:R-:W-:Y:S08]  /*f500*/  HMMA.16816.F32 R100, R144, R152.reuse, R100 ;  /* 0x000000989064723c */ /* 0x084ff00000001864 */
[C---:B------:R-:W-:Y:S04]  /*f510*/  HMMA.16816.F32 R104, R148.reuse, R152, R104 ;  /* 0x000000989468723c */ /* 0x040fe80000001868 */
[--C-:B-1----:R-:W-:Y:S01]  /*f520*/  FFMA.FTZ R138, R221, c[0x0][0x2d0], -R2.reuse ;  /* 0x0000b400dd8a7a23 */ /* 0x102fe20000010802 */
[----:B---3--:R-:W-:Y:S03]  /*f530*/  MOV R221, R174 ;  /* 0x000000ae00dd7202 */ /* 0x008fe60000000f00 */
[-C--:B------:R-:W-:Y:S01]  /*f540*/  HMMA.16816.F32 R108, R148, R154.reuse, R108 ;  /* 0x0000009a946c723c */ /* 0x080fe2000000186c */
[----:B------:R1:W-:Y:S07]  /*f550*/  MUFU.EX2 R215, R138 ;  /* 0x0000008a00d77308 */ /* 0x0003ee0000000800 */
[C---:B------:R-:W-:Y:S01]  /*f560*/  HMMA.16816.F32 R112, R144.reuse, R154, R112 ;  /* 0x0000009a9070723c */ /* 0x040fe20000001870 */
[----:B------:R-:W2:Y:S07]  /*f570*/  LDSM.16.MT88.4 R152, [R225+0x2880] ;  /* 0x00288000e198783b */ /* 0x000eae0000004200 */
[-C--:B----4-:R-:W-:Y:S08]  /*f580*/  HMMA.16816.F32 R116, R144, R156.reuse, R116 ;  /* 0x0000009c9074723c */ /* 0x090ff00000001874 */
[C---:B------:R-:W-:Y:S04]  /*f590*/  HMMA.16816.F32 R120, R148.reuse, R156, R120 ;  /* 0x0000009c9478723c */ /* 0x040fe80000001878 */
[--C-:B-1----:R-:W-:Y:S01]  /*f5a0*/  FFMA.FTZ R138, R222, c[0x0][0x2d0], -R2.reuse ;  /* 0x0000b400de8a7a23 */ /* 0x102fe20000010802 */
[----:B------:R-:W-:Y:S02]  /*f5b0*/  MOV R222, R172 ;  /* 0x000000ac00de7202 */ /* 0x000fe40000000f00 */
[----:B------:R-:W-:Y:S01]  /*f5c0*/  MOV R172, R169 ;  /* 0x000000a900ac7202 */ /* 0x000fe20000000f00 */
[-C--:B------:R-:W-:Y:S01]  /*f5d0*/  HMMA.16816.F32 R124, R148, R158.reuse, R124 ;  /* 0x0000009e947c723c */ /* 0x080fe2000000187c */
[----:B------:R1:W3:Y:S03]  /*f5e0*/  MUFU.EX2 R214, R138 ;  /* 0x0000008a00d67308 */ /* 0x0002e60000000800 */
[----:B------:R-:W-:Y:S02]  /*f5f0*/  MOV R169, R163 ;  /* 0x000000a300a97202 */ /* 0x000fe40000000f00 */
[----:B------:R-:W-:Y:S02]  /*f600*/  MOV R175, R172 ;  /* 0x000000ac00af7202 */ /* 0x000fe40000000f00 */
[----:B------:R-:W-:Y:S01]  /*f610*/  HMMA.16816.F32 R128, R144, R158, R128 ;  /* 0x0000009e9080723c */ /* 0x000fe20000001880 */
[----:B------:R-:W-:Y:S03]  /*f620*/  LDSM.16.MT88.4 R156, [R227+0x2880] ;  /* 0x00288000e39c783b */ /* 0x000fe60000004200 */
[----:B------:R-:W-:Y:S02]  /*f630*/  F2FP.PACK_AB R148, R220, R182 ;  /* 0x000000b6dc94723e */ /* 0x000fe400000000ff */
[----:B------:R-:W-:Y:S01]  /*f640*/  MOV R172, R165 ;  /* 0x000000a500ac7202 */ /* 0x000fe20000000f00 */
[--C-:B-1----:R-:W-:Y:S01]  /*f650*/  FFMA.FTZ R138, R244, c[0x0][0x2d0], -R143.reuse ;  /* 0x0000b400f48a7a23 */ /* 0x102fe2000001088f */
[----:B------:R-:W-:Y:S04]  /*f660*/  MOV R244, R171 ;  /* 0x000000ab00f47202 */ /* 0x000fe80000000f00 */
[----:B------:R-:W-:Y:S01]  /*f670*/  MOV R171, R168 ;  /* 0x000000a800ab7202 */ /* 0x000fe20000000f00 */
[----:B------:R1:W-:Y:S01]  /*f680*/  MUFU.EX2 R213, R138 ;  /* 0x0000008a00d57308 */ /* 0x0003e20000000800 */
[----:B------:R-:W-:Y:S02]  /*f690*/  MOV R168, R162 ;  /* 0x000000a200a87202 */ /* 0x000fe40000000f00 */
[----:B------:R-:W-:Y:S02]  /*f6a0*/  F2FP.PACK_AB R147, R221, R244 ;  /* 0x000000f4dd93723e */ /* 0x000fe400000000ff */
[----:B---3--:R-:W-:Y:S02]  /*f6b0*/  F2FP.PACK_AB R149, R214, R215 ;  /* 0x000000d7d695723e */ /* 0x008fe400000000ff */
[----:B------:R-:W-:Y:S01]  /*f6c0*/  MOV R174, R171 ;  /* 0x000000ab00ae7202 */ /* 0x000fe20000000f00 */
[--C-:B-1----:R-:W-:Y:S01]  /*f6d0*/  FFMA.FTZ R138, R223, c[0x0][0x2d0], -R143.reuse ;  /* 0x0000b400df8a7a23 */ /* 0x102fe2000001088f */
[----:B------:R-:W-:Y:S02]  /*f6e0*/  MOV R223, R170 ;  /* 0x000000aa00df7202 */ /* 0x000fe40000000f00 */
[----:B------:R-:W-:Y:S01]  /*f6f0*/  MOV R170, R167 ;  /* 0x000000a700aa7202 */ /* 0x000fe20000000f00 */
[----:B------:R1:W3:Y:S01]  /*f700*/  MUFU.EX2 R212, R138 ;  /* 0x0000008a00d47308 */ /* 0x0002e20000000800 */
[----:B------:R-:W-:Y:S02]  /*f710*/  MOV R167, R161 ;  /* 0x000000a100a77202 */ /* 0x000fe40000000f00 */
[----:B------:R-:W-:Y:S02]  /*f720*/  F2FP.PACK_AB R146, R222, R223 ;  /* 0x000000dfde92723e */ /* 0x000fe400000000ff */
[----:B------:R-:W-:Y:S02]  /*f730*/  MOV R171, R170 ;  /* 0x000000aa00ab7202 */ /* 0x000fe40000000f00 */
[----:B------:R-:W-:Y:S02]  /*f740*/  MOV R170, R169 ;  /* 0x000000a900aa7202 */ /* 0x000fe40000000f00 */
[----:B------:R-:W-:Y:S02]  /*f750*/  MOV R169, R168 ;  /* 0x000000a800a97202 */ /* 0x000fe40000000f00 */
[----:B------:R-:W-:Y:S01]  /*f760*/  MOV R168, R167 ;  /* 0x000000a700a87202 */ /* 0x000fe20000000f00 */
[--C-:B-1----:R-:W-:Y:S01]  /*f770*/  FFMA.FTZ R138, R245, c[0x0][0x2d0], -R2.reuse ;  /* 0x0000b400f58a7a23 */ /* 0x102fe20000010802 */
[----:B------:R-:W-:Y:S02]  /*f780*/  MOV R245, R160 ;  /* 0x000000a000f57202 */ /* 0x000fe40000000f00 */
[----:B------:R-:W1:Y:S01]  /*f790*/  LDSM.16.MT88.4 R160, [R226+0x2880] ;  /* 0x00288000e2a0783b */ /* 0x000e620000004200 */
[----:B------:R4:W-:Y:S01]  /*f7a0*/  MUFU.EX2 R211, R138 ;  /* 0x0000008a00d37308 */ /* 0x0009e20000000800 */
[----:B------:R-:W-:Y:S02]  /*f7b0*/  F2FP.PACK_AB R145, R245, R181 ;  /* 0x000000b5f591723e */ /* 0x000fe400000000ff */
[----:B---3--:R-:W-:Y:S01]  /*f7c0*/  F2FP.PACK_AB R150, R212, R213 ;  /* 0x000000d5d496723e */ /* 0x008fe200000000ff */
[----:B----4-:R-:W-:Y:S01]  /*f7d0*/  FFMA.FTZ R138, R246, c[0x0][0x2d0], -R2 ;  /* 0x0000b400f68a7a23 */ /* 0x010fe20000010802 */
[----:B------:R-:W-:Y:S02]  /*f7e0*/  MOV R246, R173 ;  /* 0x000000ad00f67202 */ /* 0x000fe40000000f00 */
[----:B------:R-:W-:Y:S03]  /*f7f0*/  MOV R173, R166 ;  /* 0x000000a600ad7202 */ /* 0x000fe60000000f00 */
[----:B------:R3:W4:Y:S01]  /*f800*/  MUFU.EX2 R210, R138 ;  /* 0x0000008a00d27308 */ /* 0x0007220000000800 */
[----:B------:R-:W-:Y:S01]  /*f810*/  F2FP.PACK_AB R144, R246, R180 ;  /* 0x000000b4f690723e */ /* 0x000fe200000000ff */
[----:B------:R-:W1:Y:S01]  /*f820*/  LDSM.16.MT88.4 R164, [R228+0x2880] ;  /* 0x00288000e4a4783b */ /* 0x000e620000004200 */
[----:B------:R-:W-:Y:S05]  /*f830*/  MOV R180, R175 ;  /* 0x000000af00b47202 */ /* 0x000fea0000000f00 */
[-C--:B--2---:R-:W-:Y:S03]  /*f840*/  HMMA.16816.F32 R4, R144, R152.reuse, R4 ;  /* 0x000000989004723c */ /* 0x084fe60000001804 */
[--C-:B---3--:R-:W-:Y:S01]  /*f850*/  FFMA.FTZ R138, R176, c[0x0][0x2d0], -R196.reuse ;  /* 0x0000b400b08a7a23 */ /* 0x108fe200000108c4 */
[----:B----4-:R-:W-:Y:S02]  /*f860*/  F2FP.PACK_AB R151, R210, R211 ;  /* 0x000000d3d297723e */ /* 0x010fe400000000ff */
[----:B------:R-:W-:Y:S01]  /*f870*/  MOV R176, R202 ;  /* 0x000000ca00b07202 */ /* 0x000fe20000000f00 */
[----:B------:R2:W-:Y:S04]  /*f880*/  MUFU.EX2 R209, R138 ;  /* 0x0000008a00d17308 */ /* 0x0005e80000000800 */
[C---:B------:R-:W-:Y:S06]  /*f890*/  HMMA.16816.F32 R8, R148.reuse, R152, R8 ;  /* 0x000000989408723c */ /* 0x040fec0000001808 */
[----:B------:R-:W-:Y:S02]  /*f8a0*/  MUFU.EX2 R202, R139 ;  /* 0x0000008b00ca7308 */ /* 0x000fe40000000800 */
[-C--:B------:R-:W-:Y:S08]  /*f8b0*/  HMMA.16816.F32 R12, R148, R154.reuse, R12 ;  /* 0x0000009a940c723c */ /* 0x080ff0000000180c */
[C---:B------:R-:W-:Y:S01]  /*f8c0*/  HMMA.16816.F32 R16, R144.reuse, R154, R16 ;  /* 0x0000009a9010723c */ /* 0x040fe20000001810 */
[----:B------:R-:W3:Y:S01]  /*f8d0*/  LDSM.16.MT88.4 R152, [R225+0x4080] ;  /* 0x00408000e198783b */ /* 0x000ee20000004200 */
[----:B------:R-:W-:Y:S02]  /*f8e0*/  MUFU.EX2 R139, R140 ;  /* 0x0000008c008b7308 */ /* 0x000fe40000000800 */
[----:B--2---:R-:W-:Y:S01]  /*f8f0*/  FFMA.FTZ R138, R251, c[0x0][0x2d0], -R196 ;  /* 0x0000b400fb8a7a23 */ /* 0x004fe200000108c4 */
[----:B------:R-:W-:Y:S02]  /*f900*/  MOV R251, R182 ;  /* 0x000000b600fb7202 */ /* 0x000fe40000000f00 */
[----:B------:R-:W-:Y:S01]  /*f910*/  MOV R182, R193 ;  /* 0x000000c100b67202 */ /* 0x000fe20000000f00 */
[-C--:B-1----:R-:W-:Y:S04]  /*f920*/  HMMA.16816.F32 R20, R144, R160.reuse, R20 ;  /* 0x000000a09014723c */ /* 0x082fe80000001814 */
[----:B------:R1:W2:Y:S04]  /*f930*/  MUFU.EX2 R208, R138 ;  /* 0x0000008a00d07308 */ /* 0x0002a80000000800 */
[C---:B------:R-:W-:Y:S08]  /*f940*/  HMMA.16816.F32 R24, R148.reuse, R160, R24 ;  /* 0x000000a09418723c */ /* 0x040ff00000001818 */
[-C--:B------:R-:W-:Y:S08]  /*f950*/  HMMA.16816.F32 R28, R148, R162.reuse, R28 ;  /* 0x000000a2941c723c */ /* 0x080ff0000000181c */
[C---:B------:R-:W-:Y:S01]  /*f960*/  HMMA.16816.F32 R32, R144.reuse, R162, R32 ;  /* 0x000000a29020723c */ /* 0x040fe20000001820 */
[----:B------:R-:W4:Y:S03]  /*f970*/  LDSM.16.MT88.4 R160, [R226+0x4080] ;  /* 0x00408000e2a0783b */ /* 0x000f260000004200 */
[----:B-1----:R-:W-:Y:S01]  /*f980*/  FFMA.FTZ R138, R252, c[0x0][0x2d0], -R142 ;  /* 0x0000b400fc8a7a23 */ /* 0x002fe2000001088e */
[----:B------:R-:W-:Y:S02]  /*f990*/  MOV R252, R181 ;  /* 0x000000b500fc7202 */ /* 0x000fe40000000f00 */
[----:B------:R-:W-:Y:S01]  /*f9a0*/  MOV R181, R174 ;  /* 0x000000ae00b57202 */ /* 0x000fe20000000f00 */
[-C--:B------:R-:W-:Y:S01]  /*f9b0*/  HMMA.16816.F32 R36, R144, R164.reuse, R36 ;  /* 0x000000a49024723c */ /* 0x080fe20000001824 */
[----:B------:R1:W-:Y:S03]  /*f9c0*/  MUFU.EX2 R207, R138 ;  /* 0x0000008a00cf7308 */ /* 0x0003e60000000800 */
[----:B--2---:R-:W-:Y:S04]  /*f9d0*/  F2FP.PACK_AB R140, R208, R209 ;  /* 0x000000d1d08c723e */ /* 0x004fe800000000ff */
[C---:B------:R-:W-:Y:S08]  /*f9e0*/  HMMA.16816.F32 R40, R148.reuse, R164, R40 ;  /* 0x000000a49428723c */ /* 0x040ff00000001828 */
[-C--:B------:R-:W-:Y:S08]  /*f9f0*/  HMMA.16816.F32 R44, R148, R166.reuse, R44 ;  /* 0x000000a6942c723c */ /* 0x080ff0000000182c */
[C---:B------:R-:W-:Y:S04]  /*fa00*/  HMMA.16816.F32 R48, R144.reuse, R166, R48 ;  /* 0x000000a69030723c */ /* 0x040fe80000001830 */
[--C-:B-1----:R-:W-:Y:S04]  /*fa10*/  FFMA.FTZ R138, R197, c[0x0][0x2d0], -R196.reuse ;  /* 0x0000b400c58a7a23 */ /* 0x102fe800000108c4 */
[-C--:B------:R-:W-:Y:S01]  /*fa20*/  HMMA.16816.F32 R52, R144, R156.reuse, R52 ;  /* 0x0000009c9034723c */ /* 0x080fe20000001834 */
[----:B------:R1:W-:Y:S07]  /*fa30*/  MUFU.EX2 R205, R138 ;  /* 0x0000008a00cd7308 */ /* 0x0003ee0000000800 */
[C---:B------:R-:W-:Y:S08]  /*fa40*/  HMMA.16816.F32 R56, R148.reuse, R156, R56 ;  /* 0x0000009c9438723c */ /* 0x040ff00000001838 */
[-C--:B------:R-:W-:Y:S08]  /*fa50*/  HMMA.16816.F32 R60, R148, R158.reuse, R60 ;  /* 0x0000009e943c723c */ /* 0x080ff0000000183c */
[C---:B------:R-:W-:Y:S01]  /*fa60*/  HMMA.16816.F32 R64, R144.reuse, R158, R64 ;  /* 0x0000009e9040723c */ /* 0x040fe20000001840 */
[----:B------:R-:W2:Y:S03]  /*fa70*/  LDSM.16.MT88.4 R156, [R228+0x4080] ;  /* 0x00408000e49c783b */ /* 0x000ea60000004200 */
[----:B-1----:R-:W-:Y:S04]  /*fa80*/  FFMA.FTZ R138, R198, c[0x0][0x2d0], -R196 ;  /* 0x0000b400c68a7a23 */ /* 0x002fe800000108c4 */
[-C--:B---3--:R-:W-:Y:S01]  /*fa90*/  HMMA.16816.F32 R68, R144, R152.reuse, R68 ;  /* 0x000000989044723c */ /* 0x088fe20000001844 */
[----:B------:R1:W3:Y:S07]  /*faa0*/  MUFU.EX2 R204, R138 ;  /* 0x0000008a00cc7308 */ /* 0x0002ee0000000800 */
[C---:B------:R-:W-:Y:S08]  /*fab0*/  HMMA.16816.F32 R72, R148.reuse, R152, R72 ;  /* 0x000000989448723c */ /* 0x040ff00000001848 */
[-C--:B------:R-:W-:Y:S08]  /*fac0*/  HMMA.16816.F32 R76, R148, R154.reuse, R76 ;  /* 0x0000009a944c723c */ /* 0x080ff0000000184c */
[C---:B------:R-:W-:Y:S01]  /*fad0*/  HMMA.16816.F32 R80, R144.reuse, R154, R80 ;  /* 0x0000009a9050723c */ /* 0x040fe20000001850 */
[----:B------:R-:W2:Y:S03]  /*fae0*/  LDSM.16.MT88.4 R152, [R227+0x4080] ;  /* 0x00408000e398783b */ /* 0x000ea60000004200 */
[----:B-1----:R-:W-:Y:S01]  /*faf0*/  FFMA.FTZ R138, R199, c[0x0][0x2d0], -R142 ;  /* 0x0000b400c78a7a23 */ /* 0x002fe2000001088e */
[----:B---3--:R-:W-:Y:S03]  /*fb00*/  F2FP.PACK_AB R142, R204, R205 ;  /* 0x000000cdcc8e723e */ /* 0x008fe600000000ff */
[-C--:B----4-:R-:W-:Y:S01]  /*fb10*/  HMMA.16816.F32 R84, R144, R160.reuse, R84 ;  /* 0x000000a09054723c */ /* 0x090fe20000001854 */
[----:B------:R1:W-:Y:S07]  /*fb20*/  MUFU.EX2 R203, R138 ;  /* 0x0000008a00cb7308 */ /* 0x0003ee0000000800 */
[C---:B------:R-:W-:Y:S08]  /*fb30*/  HMMA.16816.F32 R88, R148.reuse, R160, R88 ;  /* 0x000000a09458723c */ /* 0x040ff00000001858 */
[-C--:B------:R-:W-:Y:S08]  /*fb40*/  HMMA.16816.F32 R92, R148, R162.reuse, R92 ;  /* 0x000000a2945c723c */ /* 0x080ff0000000185c */
[C---:B------:R-:W-:Y:S01]  /*fb50*/  HMMA.16816.F32 R96, R144.reuse, R162, R96 ;  /* 0x000000a29060723c */ /* 0x040fe20000001860 */
[----:B------:R-:W3:Y:S03]  /*fb60*/  LDSM.16.MT88.4 R160, [R225+0x3080] ;  /* 0x00308000e1a0783b */ /* 0x000ee60000004200 */
[--C-:B-1----:R-:W-:Y:S01]  /*fb70*/  FFMA.FTZ R138, R217, c[0x0][0x2d0], -R143.reuse ;  /* 0x0000b400d98a7a23 */ /* 0x102fe2000001088f */
[----:B------:R-:W-:Y:S02]  /*fb80*/  MOV R217, R179 ;  /* 0x000000b300d97202 */ /* 0x000fe40000000f00 */
[----:B------:R-:W-:Y:S01]  /*fb90*/  MOV R179, R194 ;  /* 0x000000c200b37202 */ /* 0x000fe20000000f00 */
[-C--:B--2---:R-:W-:Y:S01]  /*fba0*/  HMMA.16816.F32 R100, R144, R156.reuse, R100 ;  /* 0x0000009c9064723c */ /* 0x084fe20000001864 */
[----:B------:R1:W-:Y:S07]  /*fbb0*/  MUFU.EX2 R201, R138 ;  /* 0x0000008a00c97308 */ /* 0x0003ee0000000800 */
[C---:B------:R-:W-:Y:S08]  /*fbc0*/  HMMA.16816.F32 R104, R148.reuse, R156, R104 ;  /* 0x0000009c9468723c */ /* 0x040ff00000001868 */
[-C--:B------:R-:W-:Y:S08]  /*fbd0*/  HMMA.16816.F32 R108, R148, R158.reuse, R108 ;  /* 0x0000009e946c723c */ /* 0x080ff0000000186c */
[C---:B------:R-:W-:Y:S04]  /*fbe0*/  HMMA.16816.F32 R112, R144.reuse, R158, R112 ;  /* 0x0000009e9070723c */ /* 0x040fe80000001870 */
[--C-:B-1----:R-:W-:Y:S01]  /*fbf0*/  FFMA.FTZ R138, R218, c[0x0][0x2d0], -R143.reuse ;  /* 0x0000b400da8a7a23 */ /* 0x102fe2000001088f */
[----:B------:R-:W-:Y:S02]  /*fc00*/  MOV R218, R178 ;  /* 0x000000b200da7202 */ /* 0x000fe40000000f00 */
[----:B------:R-:W-:Y:S01]  /*fc10*/  MOV R178, R192 ;  /* 0x000000c000b27202 */ /* 0x000fe20000000f00 */
[-C--:B------:R-:W-:Y:S01]  /*fc20*/  HMMA.16816.F32 R116, R144, R152.reuse, R116 ;  /* 0x000000989074723c */ /* 0x080fe20000001874 */
[----:B------:R1:W2:Y:S07]  /*fc30*/  MUFU.EX2 R200, R138 ;  /* 0x0000008a00c87308 */ /* 0x0002ae0000000800 */
[C---:B------:R-:W-:Y:S08]  /*fc40*/  HMMA.16816.F32 R120, R148.reuse, R152, R120 ;  /* 0x000000989478723c */ /* 0x040ff00000001878 */
[-C--:B------:R-:W-:Y:S08]  /*fc50*/  HMMA.16816.F32 R124, R148, R154.reuse, R124 ;  /* 0x0000009a947c723c */ /* 0x080ff0000000187c */
[----:B------:R-:W-:Y:S04]  /*fc60*/  HMMA.16816.F32 R128, R144, R154, R128 ;  /* 0x0000009a9080723c */ /* 0x000fe80000001880 */
[--C-:B-1----:R-:W-:Y:S01]  /*fc70*/  FFMA.FTZ R138, R219, c[0x0][0x2d0], -R2.reuse ;  /* 0x0000b400db8a7a23 */ /* 0x102fe20000010802 */
[----:B--2---:R-:W-:Y:S02]  /*fc80*/  F2FP.PACK_AB R192, R200, R201 ;  /* 0x000000c9c8c0723e */ /* 0x004fe400000000ff */
[----:B------:R-:W-:Y:S01]  /*fc90*/  MOV R219, R177 ;  /* 0x000000b100db7202 */ /* 0x000fe20000000f00 */
[----:B------:R1:W-:Y:S01]  /*fca0*/  MUFU.EX2 R198, R138 ;  /* 0x0000008a00c67308 */ /* 0x0003e20000000800 */
[----:B------:R-:W-:Y:S03]  /*fcb0*/  MOV R177, R195 ;  /* 0x000000c300b17202 */ /* 0x000fe60000000f00 */
[--C-:B-1----:R-:W-:Y:S02]  /*fcc0*/  FFMA.FTZ R138, R185, c[0x0][0x2d0], -R2.reuse ;  /* 0x0000b400b98a7a23 */ /* 0x102fe40000010802 */
[----:B------:R-:W-:Y:S01]  /*fcd0*/  FFMA.FTZ R2, R141, c[0x0][0x2d0], -R2 ;  /* 0x0000b4008d027a23 */ /* 0x000fe20000010802 */
[----:B------:R-:W-:Y:S03]  /*fce0*/  F2FP.PACK_AB R141, R206, R207 ;  /* 0x000000cfce8d723e */ /* 0x000fe600000000ff */
[----:B------:R1:W2:Y:S02]  /*fcf0*/  MUFU.EX2 R199, R138 ;  /* 0x0000008a00c77308 */ /* 0x0002a40000000800 */
[--C-:B-1----:R-:W-:Y:S01]  /*fd00*/  FFMA.FTZ R138, R184, c[0x0][0x2d0], -R143.reuse ;  /* 0x0000b400b88a7a23 */ /* 0x102fe2000001088f */
[----:B--2---:R-:W-:Y:S07]  /*fd10*/  F2FP.PACK_AB R193, R199, R198 ;  /* 0x000000c6c7c1723e */ /* 0x004fee00000000ff */
[----:B------:R1:W-:Y:S02]  /*fd20*/  MUFU.EX2 R197, R138 ;  /* 0x0000008a00c57308 */ /* 0x0003e40000000800 */
[----:B-1----:R-:W-:Y:S01]  /*fd30*/  FFMA.FTZ R138, R183, c[0x0][0x2d0], -R143 ;  /* 0x0000b400b78a7a23 */ /* 0x002fe2000001088f */
[----:B------:R-:W-:Y:S02]  /*fd40*/  MOV R183, R172 ;  /* 0x000000ac00b77202 */ /* 0x000fe40000000f00 */
[----:B------:R-:W-:Y:S05]  /*fd50*/  F2FP.PACK_AB R143, R202, R203 ;  /* 0x000000cbca8f723e */ /* 0x000fea00000000ff */
[----:B------:R-:W1:Y:S02]  /*fd60*/  MUFU.EX2 R196, R138 ;  /* 0x0000008a00c47308 */ /* 0x000e640000000800 */
[-C--:B---3--:R-:W-:Y:S01]  /*fd70*/  HMMA.16816.F32 R144, R140, R160.reuse, R4 ;  /* 0x000000a08c90723c */ /* 0x088fe20000001804 */
[----:B------:R-:W-:Y:S07]  /*fd80*/  LDSM.16.MT88.4 R4, [R227+0x3080] ;  /* 0x00308000e304783b */ /* 0x000fee0000004200 */
[----:B------:R2:W3:Y:S01]  /*fd90*/  MUFU.EX2 R138, R2 ;  /* 0x00000002008a7308 */ /* 0x0004e20000000800 */
[----:B-1----:R-:W-:Y:S03]  /*fda0*/  F2FP.PACK_AB R194, R196, R197 ;  /* 0x000000c5c4c2723e */ /* 0x002fe600000000ff */
[----:B--2---:R-:W-:Y:S02]  /*fdb0*/  MOV R2, R176 ;  /* 0x000000b000027202 */ /* 0x004fe40000000f00 */
[----:B------:R-:W-:Y:S02]  /*fdc0*/  MOV R176, R173 ;  /* 0x000000ad00b07202 */ /* 0x000fe40000000f00 */
[----:B------:R-:W1:Y:S01]  /*fdd0*/  LDSM.16.MT88.4 R172, [R226+0x3080] ;  /* 0x00308000e2ac783b */ /* 0x000e620000004200 */
[----:B---3--:R-:W-:Y:S07]  /*fde0*/  F2FP.PACK_AB R195, R138, R139 ;  /* 0x0000008b8ac3723e */ /* 0x008fee00000000ff */
[C---:B------:R-:W-:Y:S01]  /*fdf0*/  HMMA.16816.F32 R148, R192.reuse, R160, R8 ;  /* 0x000000a0c094723c */ /* 0x040fe20000001808 */
[----:B------:R-:W2:Y:S07]  /*fe00*/  LDSM.16.MT88.4 R8, [R225+0x4880] ;  /* 0x00488000e108783b */ /* 0x000eae0000004200 */
[-C--:B------:R-:W-:Y:S01]  /*fe10*/  HMMA.16816.F32 R152, R192, R162.reuse, R12 ;  /* 0x000000a2c098723c */ /* 0x080fe2000000180c */
[----:B------:R-:W3:Y:S07]  /*fe20*/  LDSM.16.MT88.4 R12, [R226+0x4880] ;  /* 0x00488000e20c783b */ /* 0x000eee0000004200 */
[C---:B------:R-:W-:Y:S01]  /*fe30*/  HMMA.16816.F32 R156, R140.reuse, R162, R16 ;  /* 0x000000a28c9c723c */ /* 0x040fe20000001810 */
[----:B------:R-:W2:Y:S07]  /*fe40*/  LDSM.16.MT88.4 R16, [R228+0x4880] ;  /* 0x00488000e410783b */ /* 0x000eae0000004200 */
[-C--:B-1----:R-:W-:Y:S01]  /*fe50*/  HMMA.16816.F32 R160, R140, R172.reuse, R20 ;  /* 0x000000ac8ca0723c */ /* 0x082fe20000001814 */
[----:B------:R-:W1:Y:S07]  /*fe60*/  LDSM.16.MT88.4 R20, [R227+0x4880] ;  /* 0x00488000e314783b */ /* 0x000e6e0000004200 */
[C---:B------:R-:W-:Y:S07]  /*fe70*/  HMMA.16816.F32 R164, R192.reuse, R172, R24 ;  /* 0x000000acc0a4723c */ /* 0x040fee0000001818 */
[----:B------:R-:W-:Y:S02]  /*fe80*/  MOV R27, R171 ;  /* 0x000000ab001b7202 */ /* 0x000fe40000000f00 */
[----:B------:R-:W-:Y:S03]  /*fe90*/  MOV R26, R170 ;  /* 0x000000aa001a7202 */ /* 0x000fe60000000f00 */
[----:B------:R-:W-:Y:S02]  /*fea0*/  MOV R25, R169 ;  /* 0x000000a900197202 */ /* 0x000fe40000000f00 */
[----:B------:R-:W-:Y:S02]  /*feb0*/  MOV R24, R168 ;  /* 0x000000a800187202 */ /* 0x000fe40000000f00 */
[-C--:B------:R-:W-:Y:S07]  /*fec0*/  HMMA.16816.F32 R168, R192, R174.reuse, R28 ;  /* 0x000000aec0a8723c */ /* 0x080fee000000181c */
[----:B------:R-:W-:Y:S01]  /*fed0*/  MOV R29, R179 ;  /* 0x000000b3001d7202 */ /* 0x000fe20000000f00 */
[C---:B------:R-:W-:Y:S01]  /*fee0*/  HMMA.16816.F32 R172, R140.reuse, R174, R32 ;  /* 0x000000ae8cac723c */ /* 0x040fe20000001820 */
[----:B------:R-:W4:Y:S03]  /*fef0*/  LDL.LU R32, [R1+0x28] ;  /* 0x0000280001207983 */ /* 0x000f260000300800 */
[----:B------:R-:W-:Y:S01]  /*ff00*/  MOV R30, R178 ;  /* 0x000000b2001e7202 */ /* 0x000fe20000000f00 */
[----:B------:R-:W4:Y:S01]  /*ff10*/  LDL.LU R35, [R1+0x2c] ;  /* 0x00002c0001237983 */ /* 0x000f220000300800 */
[----:B------:R-:W-:Y:S02]  /*ff20*/  MOV R31, R183 ;  /* 0x000000b7001f7202 */ /* 0x000fe40000000f00 */
[----:B------:R-:W-:Y:S04]  /*ff30*/  MOV R33, R177 ;  /* 0x000000b100217202 */ /* 0x000fe80000000f00 */
[----:B------:R-:W-:Y:S02]  /*ff40*/  MOV R34, R176 ;  /* 0x000000b000227202 */ /* 0x000fe40000000f00 */
[-C--:B------:R-:W-:Y:S01]  /*ff50*/  HMMA.16816.F32 R176, R140, R188.reuse, R36 ;  /* 0x000000bc8cb0723c */ /* 0x080fe20000001824 */
[----:B------:R-:W4:Y:S02]  /*ff60*/  LDL.LU R37, [R1+0x20] ;  /* 0x0000200001257983 */ /* 0x000f240000300800 */
[----:B------:R-:W-:Y:S02]  /*ff70*/  MOV R28, R182 ;  /* 0x000000b6001c7202 */ /* 0x000fe40000000f00 */
[----:B------:R-:W4:Y:S02]  /*ff80*/  LDL.LU R39, [R1+0x24] ;  /* 0x0000240001277983 */ /* 0x000f240000300800 */
[----:B------:R-:W-:Y:S02]  /*ff90*/  MOV R36, R181 ;  /* 0x000000b500247202 */ /* 0x000fe40000000f00 */
[----:B------:R-:W-:Y:S02]  /*ffa0*/  MOV R38, R180 ;  /* 0x000000b400267202 */ /* 0x000fe40000000f00 */
[C---:B------:R-:W-:Y:S08]  /*ffb0*/  HMMA.16816.F32 R180, R192.reuse, R188, R40 ;  /* 0x000000bcc0b4723c */ /* 0x040ff00000001828 */
[-C--:B------:R-:W-:Y:S08]  /*ffc0*/  HMMA.16816.F32 R184, R192, R190.reuse, R44 ;  /* 0x000000bec0b8723c */ /* 0x080ff0000000182c */
[C---:B------:R-:W-:Y:S08]  /*ffd0*/  HMMA.16816.F32 R188, R140.reuse, R190, R48 ;  /* 0x000000be8cbc723c */ /* 0x040ff00000001830 */
[-C--:B------:R-:W-:Y:S08]  /*ffe0*/  HMMA.16816.F32 R52, R140, R4.reuse, R52 ;  /* 0x000000048c34723c */ /* 0x080ff00000001834 */
[C---:B------:R-:W-:Y:S08]  /*fff0*/  HMMA.16816.F32 R56, R192.reuse, R4, R56 ;  /* 0x00000004c038723c */ /* 0x040ff00000001838 */
[-C--:B------:R-:W-:Y:S08]  /*10000*/  HMMA.16816.F32 R60, R192, R6.reuse, R60 ;  /* 0x00000006c03c723c */ /* 0x080ff0000000183c */
[C---:B------:R-:W-:Y:S08]  /*10010*/  HMMA.16816.F32 R64, R140.reuse, R6, R64 ;  /* 0x000000068c40723c */ /* 0x040ff00000001840 */
[-C--:B--2---:R-:W-:Y:S08]  /*10020*/  HMMA.16816.F32 R68, R140, R8.reuse, R68 ;  /* 0x000000088c44723c */ /* 0x084ff00000001844 */
[C---:B------:R-:W-:Y:S08]  /*10030*/  HMMA.16816.F32 R72, R192.reuse, R8, R72 ;  /* 0x00000008c048723c */ /* 0x040ff00000001848 */
[-C--:B------:R-:W-:Y:S08]  /*10040*/  HMMA.16816.F32 R76, R192, R10.reuse, R76 ;  /* 0x0000000ac04c723c */ /* 0x080ff0000000184c */
[C---:B------:R-:W-:Y:S08]  /*10050*/  HMMA.16816.F32 R80, R140.reuse, R10, R80 ;  /* 0x0000000a8c50723c */ /* 0x040ff00000001850 */
[-C--:B---3--:R-:W-:Y:S08]  /*10060*/  HMMA.16816.F32 R84, R140, R12.reuse, R84 ;  /* 0x0000000c8c54723c */ /* 0x088ff00000001854 */
        /* <DEDUP_REMOVED lines=10> */
[----:B------:R-:W-:Y:S04]  /*10110*/  HMMA.16816.F32 R128, R140, R22, R128 ;  /* 0x000000168c80723c */ /* 0x000fe80000001880 */
[----:B----4-:R-:W-:Y:S02]  /*10120*/  FFMA.FTZ R132, R132, R32, R33 ;  /* 0x0000002084847223 */ /* 0x010fe40000010021 */
[----:B------:R-:W-:Y:S02]  /*10130*/  FFMA.FTZ R0, R0, R35, R34 ;  /* 0x0000002300007223 */ /* 0x000fe40000010022 */
[----:B------:R-:W-:Y:S01]  /*10140*/  FADD.FTZ R4, R30, R132 ;  /* 0x000000841e047221 */ /* 0x000fe20000010000 */
[----:B------:R-:W-:Y:S03]  /*10150*/  MOV R132, R136 ;  /* 0x0000008800847202 */ /* 0x000fe60000000f00 */
[----:B------:R-:W-:Y:S02]  /*10160*/  FADD.FTZ R0, R31, R0 ;  /* 0x000000001f007221 */ /* 0x000fe40000010000 */
[----:B------:R-:W-:Y:S02]  /*10170*/  FADD.FTZ R4, R26, R4 ;  /* 0x000000041a047221 */ /* 0x000fe40000010000 */
        /* <DEDUP_REMOVED lines=40> */
[----:B------:R-:W-:Y:S01]  /*10400*/  FADD.FTZ R0, R199, R6 ;  /* 0x00000006c7007221 */ /* 0x000fe20000010000 */
[----:B------:R-:W-:Y:S01]  /*10410*/  STL [R1+0x24], R4 ;  /* 0x0000240401007387 */ /* 0x000fe20000100800 */
[----:B------:R-:W-:Y:S02]  /*10420*/  FADD.FTZ R2, R196, R2 ;  /* 0x00000002c4027221 */ /* 0x000fe40000010000 */
[----:B------:R-:W-:Y:S01]  /*10430*/  FADD.FTZ R0, R139, R0 ;  /* 0x000000008b007221 */ /* 0x000fe20000010000 */
[----:B------:R-:W-:Y:S02]  /*10440*/  MOV R139, R3 ;  /* 0x00000003008b7202 */ /* 0x000fe40000000f00 */
[----:B------:R1:W-:Y:S01]  /*10450*/  STL [R1+0x28], R2 ;  /* 0x0000280201007387 */ /* 0x0003e20000100800 */
[----:B------:R-:W-:Y:S01]  /*10460*/  FADD.FTZ R0, R138, R0 ;  /* 0x000000008a007221 */ /* 0x000fe20000010000 */
[----:B------:R-:W-:Y:S04]  /*10470*/  MOV R138, R135 ;  /* 0x00000087008a7202 */ /* 0x000fe80000000f00 */
[----:B------:R2:W-:Y:S01]  /*10480*/  STL [R1+0x2c], R0 ;  /* 0x00002c0001007387 */ /* 0x0005e20000100800 */
[----:B-1----:R-:W-:Y:S01]  /*10490*/  MOV R2, R137 ;  /* 0x0000008900027202 */ /* 0x002fe20000000f00 */
[----:B------:R-:W-:-:S05]  /*104a0*/  @P0 BRA `(.L_x_996) ;  /* 0xffffc61000000947 */ /* 0x000fca000383ffff */
.L_x_993:
[----:B------:R-:W-:-:S06]  /*104b0*/  UISETP.GE.AND UP0, UPT, UR23, UR7, UPT ;  /* 0x000000071700728c */ /* 0x000fcc000bf06270 */
[----:B------:R-:W-:-:S13]  /*104c0*/  PLOP3.LUT P0, PT, PT, PT, UP0, 0x80, 0x0 ;  /* 0x000000000000781c */ /* 0x000fda0003f0f008 */
[----:B------:R-:W-:Y:S05]  /*104d0*/  @!P0 BRA `(.L_x_997) ;  /* 0x000052a000008947 */ /* 0x000fea0003800000 */
[----:B-1----:R-:W3:Y:S01]  /*104e0*/  LDL.LU R4, [R1+0x10] ;  /* 0x0000100001047983 */ /* 0x002ee20000300800 */
[----:B------:R-:W-:Y:S01]  /*104f0*/  IMAD.MOV.U32 R134, RZ, RZ, R136 ;  /* 0x000000ffff867224 */ /* 0x000fe200078e0088 */
[----:B------:R-:W-:Y:S01]  /*10500*/  MOV R139, R3 ;  /* 0x00000003008b7202 */ /* 0x000fe20000000f00 */
[----:B------:R-:W-:Y:S02]  /*10510*/  IMAD.MOV.U32 R132, RZ, RZ, R137 ;  /* 0x000000ffff847224 */ /* 0x000fe400078e0089 */
[----:B------:R-:W-:Y:S01]  /*10520*/  IMAD.MOV.U32 R138, RZ, RZ, R135 ;  /* 0x000000ffff8a7224 */ /* 0x000fe200078e0087 */
[----:B--23--:R-:W-:-:S04]  /*10530*/  SHF.R.S32.HI R0, RZ, 0x1f, R4 ;  /* 0x0000001fff007819 */ /* 0x00cfc80000011404 */
[C---:B------:R-:W-:Y:S02]  /*10540*/  SHF.L.U64.HI R2, R4.reuse, 0x1, R0 ;  /* 0x0000000104027819 */ /* 0x040fe40000010200 */
[----:B------:R-:W-:-:S05]  /*10550*/  SHF.L.U32 R0, R4, 0x1, RZ ;  /* 0x0000000104007819 */ /* 0x000fca00000006ff */
[----:B------:R1:W-:Y:S04]  /*10560*/  STL [R1+0x8], R0 ;  /* 0x0000080001007387 */ /* 0x0003e80000100800 */
[----:B------:R2:W-:Y:S04]  /*10570*/  STL [R1+0xc], R2 ;  /* 0x00000c0201007387 */ /* 0x0005e80000100800 */
[----:B------:R-:W2:Y:S04]  /*10580*/  LDL.LU R5, [R1+0x3c] ;  /* 0x00003c0001057983 */ /* 0x000ea80000300800 */
[----:B------:R-:W1:Y:S02]  /*10590*/  LDL.LU R4, [R1+0x38] ;  /* 0x0000380001047983 */ /* 0x000e640000300800 */
[C---:B-1----:R-:W-:Y:S01]  /*105a0*/  IMAD.SHL.U32 R0, R4.reuse, 0x2, RZ ;  /* 0x0000000204007824 */ /* 0x042fe200078e00ff */
[----:B--2---:R-:W-:-:S04]  /*105b0*/  SHF.L.U64.HI R2, R4, 0x1, R5 ;  /* 0x0000000104027819 */ /* 0x004fc80000010205 */
[----:B------:R1:W-:Y:S04]  /*105c0*/  STL [R1], R0 ;  /* 0x0000000001007387 */ /* 0x0003e80000100800 */
[----:B------:R1:W-:Y:S02]  /*105d0*/  STL [R1+0x4], R2 ;  /* 0x0000040201007387 */ /* 0x0003e40000100800 */
.L_x_1015:
[----:B------:R-:W2:Y:S01]  /*105e0*/  LDL R249, [R1+0x8] ;  /* 0x0000080001f97983 */ /* 0x000ea20000100800 */
[----:B-1----:R-:W-:Y:S01]  /*105f0*/  SHF.R.S32.HI R0, RZ, 0x1f, R243 ;  /* 0x0000001fff007819 */ /* 0x002fe200000114f3 */
[----:B------:R-:W-:Y:S04]  /*10600*/  DEPBAR.LE SB0, 0x0 ;  /* 0x000080000000791a */ /* 0x000fe80000000000 */
[----:B------:R-:W3:Y:S01]  /*10610*/  LDL R246, [R1+0xc] ;  /* 0x00000c0001f67983 */ /* 0x000ee20000100800 */
[----:B------:R-:W-:Y:S01]  /*10620*/  IMAD R0, R0, c[0x0][0x208], RZ ;  /* 0x0000820000007a24 */ /* 0x000fe200078e02ff */
[----:B------:R-:W-:Y:S01]  /*10630*/  IADD3 R38, R247, 0x2080, RZ ;  /* 0x00002080f7267810 */ /* 0x000fe20007ffe0ff */
[C---:B------:R-:W-:Y:S01]  /*10640*/  IMAD.WIDE.U32 R2, R243.reuse, c[0x0][0x208], RZ ;  /* 0x00008200f3027a25 */ /* 0x040fe200078e00ff */
[----:B------:R-:W4:Y:S01]  /*10650*/  LDL R248, [R1] ;  /* 0x0000000001f87983 */ /* 0x000f220000100800 */
[----:B------:R-:W-:Y:S02]  /*10660*/  UISETP.GT.AND UP0, UPT, UR23, UR7, UPT ;  /* 0x000000071700728c */ /* 0x000fe4000bf04270 */
[----:B------:R-:W-:Y:S01]  /*10670*/  IMAD R0, R243, c[0x0][0x20c], R0 ;  /* 0x00008300f3007a24 */ /* 0x000fe200078e0200 */
[----:B------:R-:W4:Y:S04]  /*10680*/  LDL R245, [R1+0x4] ;  /* 0x0000040001f57983 */ /* 0x000f280000100800 */
[----:B------:R-:W-:Y:S01]  /*10690*/  BAR.SYNC.DEFER_BLOCKING 0x0 ;  /* 0x0000000000007b1d */ /* 0x000fe20000010000 */
[----:B------:R-:W-:Y:S02]  /*106a0*/  IADD3 R3, R3, R0, RZ ;  /* 0x0000000003037210 */ /* 0x000fe40007ffe0ff */
[----:B------:R-:W-:Y:S03]  /*106b0*/  SHF.R.S32.HI R0, RZ, 0x1f, R242 ;  /* 0x0000001fff007819 */ /* 0x000fe600000114f2 */
[----:B------:R-:W-:Y:S04]  /*106c0*/  IMAD.WIDE.U32 R2, R242, c[0x0][0x218], R2 ;  /* 0x00008600f2027a25 */ /* 0x000fe800078e0002 */
[----:B------:R-:W-:Y:S01]  /*106d0*/  IMAD R0, R0, c[0x0][0x218], RZ ;  /* 0x0000860000007a24 */ /* 0x000fe200078e02ff */
[----:B------:R-:W-:Y:S03]  /*106e0*/  IADD3 R2, P0, R2, UR24, RZ ;  /* 0x0000001802027c10 */ /* 0x000fe6000ff1e0ff */
[----:B------:R-:W-:Y:S05]  /*106f0*/  IMAD R0, R242, c[0x0][0x21c], R0 ;  /* 0x00008700f2007a24 */ /* 0x000fea00078e0200 */
[----:B------:R-:W-:Y:S02]  /*10700*/  IADD3.X R3, R3, UR18, R0, P0, !PT ;  /* 0x0000001203037c10 */ /* 0x000fe400087fe400 */
[C---:B------:R-:W-:Y:S01]  /*10710*/  LEA R0, P0, R2.reuse, c[0x0][0x1f8], 0x1 ;  /* 0x00007e0002007a11 */ /* 0x040fe200078008ff */
[----:B-----5:R-:W-:Y:S03]  /*10720*/  LDSM.16.M88.4 R48, [R231+0x8080] ;  /* 0x00808000e730783b */ /* 0x020fe60000000200 */
[----:B------:R-:W-:Y:S05]  /*10730*/  LEA.HI.X R2, R2, c[0x0][0x1fc], R3, 0x1, P0 ;  /* 0x00007f0002027a11 */ /* 0x000fea00000f0c03 */
[----:B------:R-:W1:Y:S08]  /*10740*/  LDSM.16.M88.4 R16, [R224+0x5080] ;  /* 0x00508000e010783b */ /* 0x000e700000000200 */
[----:B------:R-:W-:Y:S08]  /*10750*/  SHFL.IDX PT, R3, R0, RZ, 0x181f ;  /* 0x00181fff00037589 */ /* 0x000ff000000e0000 */
[----:B------:R-:W-:Y:S08]  /*10760*/  SHFL.IDX PT, R20, R2, RZ, 0x181f ;  /* 0x00181fff02147589 */ /* 0x000ff000000e0000 */
[----:B------:R-:W1:Y:S08]  /*10770*/  LDSM.16.M88.4 R44, [R231+0xa080] ;  /* 0x00a08000e72c783b */ /* 0x000e700000000200 */
[----:B------:R-:W-:Y:S01]  /*10780*/  SHFL.IDX PT, R31, R2, 0x1, 0x181f ;  /* 0x00381f00021f7f89 */ /* 0x000fe200000e0000 */
[-C--:B-1----:R-:W-:Y:S07]  /*10790*/  HMMA.16816.F32 R4, R48, R16.reuse, RZ ;  /* 0x000000103004723c */ /* 0x082fee00000018ff */
[----:B------:R-:W-:Y:S08]  /*107a0*/  SHFL.IDX PT, R30, R2, 0x2, 0x181f ;  /* 0x00581f00021e7f89 */ /* 0x000ff000000e0000 */
[----:B------:R-:W-:Y:S08]  /*107b0*/  LDSM.16.M88.4 R32, [R224+0x5880] ;  /* 0x00588000e020783b */ /* 0x000ff00000000200 */
[----:B------:R-:W-:Y:S01]  /*107c0*/  LDSM.16.M88.4 R140, [R224+0x6080] ;  /* 0x00608000e08c783b */ /* 0x000fe20000000200 */
[C---:B------:R-:W-:Y:S07]  /*107d0*/  HMMA.16816.F32 R8, R44.reuse, R16, RZ ;  /* 0x000000102c08723c */ /* 0x040fee00000018ff */
[----:B------:R-:W-:Y:S01]  /*107e0*/  LDSM.16.M88.4 R192, [R233+0x8080] ;  /* 0x00808000e9c0783b */ /* 0x000fe20000000200 */
[-C--:B------:R-:W-:Y:S07]  /*107f0*/  HMMA.16816.F32 R12, R44, R18.reuse, RZ ;  /* 0x000000122c0c723c */ /* 0x080fee00000018ff */
[----:B------:R-:W-:Y:S01]  /*10800*/  LDSM.16.M88.4 R196, [R235] ;  /* 0x00000000ebc4783b */ /* 0x000fe20000000200 */
[C---:B------:R-:W-:Y:S07]  /*10810*/  HMMA.16816.F32 R16, R48.reuse, R18, RZ ;  /* 0x000000123010723c */ /* 0x040fee00000018ff */
[----:B------:R-:W-:Y:S08]  /*10820*/  LDSM.16.M88.4 R200, [R233+0xa080] ;  /* 0x00a08000e9c8783b */ /* 0x000ff00000000200 */
[----:B------:R-:W-:Y:S08]  /*10830*/  LDSM.16.M88.4 R204, [R241] ;  /* 0x00000000f1cc783b */ /* 0x000ff00000000200 */
[----:B------:R-:W-:Y:S08]  /*10840*/  LDSM.16.M88.4 R208, [R240] ;  /* 0x00000000f0d0783b */ /* 0x000ff00000000200 */
[----:B------:R-:W-:Y:S08]  /*10850*/  SHFL.IDX PT, R26, R0, 0x1, 0x181f ;  /* 0x00381f00001a7f89 */ /* 0x000ff000000e0000 */
[----:B------:R-:W1:Y:S01]  /*10860*/  SHFL.IDX PT, R0, R0, 0x2, 0x181f ;  /* 0x00581f0000007f89 */ /* 0x000e6200000e0000 */
[CC--:B--2---:R-:W-:Y:S04]  /*10870*/  IADD3 R24, P1, R3.reuse, R249.reuse, RZ ;  /* 0x000000f903187210 */ /* 0x0c4fe80007f3e0ff */
[----:B---3--:R-:W-:Y:S02]  /*10880*/  IADD3.X R25, R20, R246, RZ, P1, !PT ;  /* 0x000000f614197210 */ /* 0x008fe40000ffe4ff */
[----:B-1----:R-:W-:Y:S02]  /*10890*/  IADD3 R36, P1, R0, R249, RZ ;  /* 0x000000f900247210 */ /* 0x002fe40007f3e0ff */
[----:B----4-:R-:W-:Y:S01]  /*108a0*/  IADD3 R2, P0, R3, R248, RZ ;  /* 0x000000f803027210 */ /* 0x010fe20007f1e0ff */
[----:B------:R-:W-:Y:S01]  /*108b0*/  @!PT LDS RZ, [RZ] ;  /* 0x00000000fffff984 */ /* 0x000fe20000000800 */
[----:B------:R1:W-:Y:S01]  /*108c0*/  LDGSTS.E.BYPASS.LTC128B.128 [R38], [R24.64], !P5 ;  /* 0x0000000018267fae */ /* 0x0003e2000e901d54 */
[-C--:B------:R-:W-:Y:S02]  /*108d0*/  IADD3.X R37, R30, R246.reuse, RZ, P1, !PT ;  /* 0x000000f61e257210 */ /* 0x080fe40000ffe4ff */
[----:B------:R-:W-:Y:S02]  /*108e0*/  IADD3.X R3, R20, R245, RZ, P0, !PT ;  /* 0x000000f514037210 */ /* 0x000fe400007fe4ff */
[-C--:B------:R-:W-:Y:S01]  /*108f0*/  HMMA.16816.F32 R20, R48, R32.reuse, RZ ;  /* 0x000000203014723c */ /* 0x080fe200000018ff */
[C---:B------:R-:W-:Y:S02]  /*10900*/  IADD3 R28, P0, R26.reuse, R249, RZ ;  /* 0x000000f91a1c7210 */ /* 0x040fe40007f1e0ff */
[----:B------:R2:W-:Y:S02]  /*10910*/  LDGSTS.E.BYPASS.LTC128B.128 [R38+0x1800], [R2.64], !P4 ;  /* 0x0180000002267fae */ /* 0x0005e4000e101d54 */
[C---:B------:R-:W-:Y:S06]  /*10920*/  IADD3.X R29, R31.reuse, R246, RZ, P0, !PT ;  /* 0x000000f61f1d7210 */ /* 0x040fec00007fe4ff */
[----:B------:R3:W-:Y:S01]  /*10930*/  LDGSTS.E.BYPASS.LTC128B.128 [R38+0x800], [R28.64], !P5 ;  /* 0x008000001c267fae */ /* 0x0007e2000e901d54 */
[-C--:B--2---:R-:W-:Y:S02]  /*10940*/  IADD3 R2, P2, R26, R248.reuse, RZ ;  /* 0x000000f81a027210 */ /* 0x084fe40007f5e0ff */
[C---:B-1----:R-:W-:Y:S02]  /*10950*/  HMMA.16816.F32 R24, R44.reuse, R32, RZ ;  /* 0x000000202c18723c */ /* 0x042fe400000018ff */
[-C--:B------:R-:W-:Y:S05]  /*10960*/  IADD3.X R3, R31, R245.reuse, RZ, P2, !PT ;  /* 0x000000f51f037210 */ /* 0x080fea00017fe4ff */
[----:B------:R1:W-:Y:S01]  /*10970*/  LDGSTS.E.BYPASS.LTC128B.128 [R38+0x2000], [R2.64], !P4 ;  /* 0x0200000002267fae */ /* 0x0003e2000e101d54 */
[----:B------:R-:W-:Y:S04]  /*10980*/  IADD3 R32, P0, R0, R248, RZ ;  /* 0x000000f800207210 */ /* 0x000fe80007f1e0ff */
[----:B------:R-:W-:Y:S02]  /*10990*/  IADD3.X R33, R30, R245, RZ, P0, !PT ;  /* 0x000000f51e217210 */ /* 0x000fe400007fe4ff */
[-C--:B---3--:R-:W-:Y:S01]  /*109a0*/  HMMA.16816.F32 R28, R44, R34.reuse, RZ ;  /* 0x000000222c1c723c */ /* 0x088fe200000018ff */
[----:B------:R1:W-:Y:S01]  /*109b0*/  LDGSTS.E.BYPASS.LTC128B.128 [R38+0x1000], [R36.64], !P5 ;  /* 0x0100000024267fae */ /* 0x0003e2000e901d54 */
[----:B------:R-:W-:Y:S07]  /*109c0*/  PLOP3.LUT P0, PT, PT, PT, UP0, 0x80, 0x0 ;  /* 0x000000000000781c */ /* 0x000fee0003f0f008 */
[----:B------:R2:W-:Y:S08]  /*109d0*/  LDGSTS.E.BYPASS.LTC128B.128 [R38+0x2800], [R32.64], !P4 ;  /* 0x0280000020267fae */ /* 0x0005f0000e101d54 */
[----:B------:R-:W-:Y:S08]  /*109e0*/  LDSM.16.M88.4 R212, [R232+0x8080] ;  /* 0x00808000e8d4783b */ /* 0x000ff00000000200 */
[----:B------:R-:W0:Y:S08]  /*109f0*/  LDGDEPBAR ;  /* 0x00000000000079af */ /* 0x000e300000000000 */
[----:B------:R-:W3:Y:S01]  /*10a00*/  LDSM.16.M88.4 R216, [R230+0x5080] ;  /* 0x00508000e6d8783b */ /* 0x000ee20000000200 */
[C---:B--2---:R-:W-:Y:S07]  /*10a10*/  HMMA.16816.F32 R32, R48.reuse, R34, RZ ;  /* 0x000000223020723c */ /* 0x044fee00000018ff */
[----:B------:R-:W2:Y:S01]  /*10a20*/  LDSM.16.M88.4 R220, [R232+0xa080] ;  /* 0x00a08000e8dc783b */ /* 0x000ea20000000200 */
[-C--:B-1----:R-:W-:Y:S08]  /*10a30*/  HMMA.16816.F32 R36, R48, R140.reuse, RZ ;  /* 0x0000008c3024723c */ /* 0x082ff000000018ff */
        /* <DEDUP_REMOVED lines=8> */
[----:B------:R-:W4:Y:S07]  /*10ac0*/  LDSM.16.M88.4 R196, [R230+0x6080] ;  /* 0x00608000e6c4783b */ /* 0x000f2e0000000200 */
        /* <DEDUP_REMOVED lines=8> */
[----:B------:R-:W-:Y:S07]  /*10b50*/  LDSM.16.M88.4 R200, [R229] ;  /* 0x00000000e5c8783b */ /* 0x000fee0000000200 */
[----:B------:R-:W-:Y:S01]  /*10b60*/  HMMA.16816.F32 R48, R192, R210, R48 ;  /* 0x000000d2c030723c */ /* 0x000fe20000001830 */
[----:B------:R-:W4:Y:S07]  /*10b70*/  LDSM.16.M88.4 R192, [R234+0x8080] ;  /* 0x00808000eac0783b */ /* 0x000f2e0000000200 */
[-C--:B---3--:R-:W-:Y:S01]  /*10b80*/  HMMA.16816.F32 R4, R212, R216.reuse, R4 ;  /* 0x000000d8d404723c */ /* 0x088fe20000001804 */
[----:B------:R-:W3:Y:S07]  /*10b90*/  LDSM.16.M88.4 R208, [R229+0x800] ;  /* 0x00080000e5d0783b */ /* 0x000eee0000000200 */
[C---:B--2---:R-:W-:Y:S08]  /*10ba0*/  HMMA.16816.F32 R8, R220.reuse, R216, R8 ;  /* 0x000000d8dc08723c */ /* 0x044ff00000001808 */
[-C--:B------:R-:W-:Y:S08]  /*10bb0*/  HMMA.16816.F32 R12, R220, R218.reuse, R12 ;  /* 0x000000dadc0c723c */ /* 0x080ff0000000180c */
[C---:B------:R-:W-:Y:S01]  /*10bc0*/  HMMA.16816.F32 R16, R212.reuse, R218, R16 ;  /* 0x000000dad410723c */ /* 0x040fe20000001810 */
[----:B------:R-:W2:Y:S07]  /*10bd0*/  LDSM.16.M88.4 R216, [R229+0x1000] ;  /* 0x00100000e5d8783b */ /* 0x000eae0000000200 */
[-C--:B-1----:R-:W-:Y:S08]  /*10be0*/  HMMA.16816.F32 R20, R212, R140.reuse, R20 ;  /* 0x0000008cd414723c */ /* 0x082ff00000001814 */
[C---:B------:R-:W-:Y:S08]  /*10bf0*/  HMMA.16816.F32 R24, R220.reuse, R140, R24 ;  /* 0x0000008cdc18723c */ /* 0x040ff00000001818 */
[-C--:B------:R-:W-:Y:S08]  /*10c00*/  HMMA.16816.F32 R28, R220, R142.reuse, R28 ;  /* 0x0000008edc1c723c */ /* 0x080ff0000000181c */
[C---:B------:R-:W-:Y:S01]  /*10c10*/  HMMA.16816.F32 R32, R212.reuse, R142, R32 ;  /* 0x0000008ed420723c */ /* 0x040fe20000001820 */
[----:B------:R-:W-:Y:S07]  /*10c20*/  LDSM.16.M88.4 R140, [R231+0xc080] ;  /* 0x00c08000e78c783b */ /* 0x000fee0000000200 */
[-C--:B----4-:R-:W-:Y:S08]  /*10c30*/  HMMA.16816.F32 R36, R212, R196.reuse, R36 ;  /* 0x000000c4d424723c */ /* 0x090ff00000001824 */
[C---:B------:R-:W-:Y:S08]  /*10c40*/  HMMA.16816.F32 R40, R220.reuse, R196, R40 ;  /* 0x000000c4dc28723c */ /* 0x040ff00000001828 */
[-C--:B------:R-:W-:Y:S01]  /*10c50*/  HMMA.16816.F32 R44, R220, R198.reuse, R44 ;  /* 0x000000c6dc2c723c */ /* 0x080fe2000000182c */
[----:B------:R-:W-:Y:S07]  /*10c60*/  LDSM.16.M88.4 R220, [R238] ;  /* 0x00000000eedc783b */ /* 0x000fee0000000200 */
[----:B------:R-:W-:Y:S01]  /*10c70*/  HMMA.16816.F32 R48, R212, R198, R48 ;  /* 0x000000c6d430723c */ /* 0x000fe20000001830 */
[----:B------:R-:W1:Y:S07]  /*10c80*/  LDSM.16.M88.4 R196, [R224+0x6880] ;  /* 0x00688000e0c4783b */ /* 0x000e6e0000000200 */
[-C--:B------:R-:W-:Y:S01]  /*10c90*/  HMMA.16816.F32 R4, R192, R200.reuse, R4 ;  /* 0x000000c8c004723c */ /* 0x080fe20000001804 */
[----:B------:R-:W4:Y:S07]  /*10ca0*/  LDSM.16.M88.4 R212, [R231+0xe080] ;  /* 0x00e08000e7d4783b */ /* 0x000f2e0000000200 */
[C---:B------:R-:W-:Y:S08]  /*10cb0*/  HMMA.16816.F32 R8, R204.reuse, R200, R8 ;  /* 0x000000c8cc08723c */ /* 0x040ff00000001808 */
[-C--:B------:R-:W-:Y:S08]  /*10cc0*/  HMMA.16816.F32 R12, R204, R202.reuse, R12 ;  /* 0x000000cacc0c723c */ /* 0x080ff0000000180c */
[C---:B------:R-:W-:Y:S01]  /*10cd0*/  HMMA.16816.F32 R16, R192.reuse, R202, R16 ;  /* 0x000000cac010723c */ /* 0x040fe20000001810 */
[----:B------:R-:W1:Y:S07]  /*10ce0*/  LDSM.16.M88.4 R200, [R224+0x7080] ;  /* 0x00708000e0c8783b */ /* 0x000e6e0000000200 */
[-C--:B---3--:R-:W-:Y:S08]  /*10cf0*/  HMMA.16816.F32 R20, R192, R208.reuse, R20 ;  /* 0x000000d0c014723c */ /* 0x088ff00000001814 */
[C---:B------:R-:W-:Y:S08]  /*10d00*/  HMMA.16816.F32 R24, R204.reuse, R208, R24 ;  /* 0x000000d0cc18723c */ /* 0x040ff00000001818 */
[-C--:B------:R-:W-:Y:S08]  /*10d10*/  HMMA.16816.F32 R28, R204, R210.reuse, R28 ;  /* 0x000000d2cc1c723c */ /* 0x080ff0000000181c */
[C---:B------:R-:W-:Y:S01]  /*10d20*/  HMMA.16816.F32 R32, R192.reuse, R210, R32 ;  /* 0x000000d2c020723c */ /* 0x040fe20000001820 */
[----:B------:R-:W-:Y:S07]  /*10d30*/  LDSM.16.M88.4 R208, [R239] ;  /* 0x00000000efd0783b */ /* 0x000fee0000000200 */
[-C--:B--2---:R-:W-:Y:S08]  /*10d40*/  HMMA.16816.F32 R36, R192, R216.reuse, R36 ;  /* 0x000000d8c024723c */ /* 0x084ff00000001824 */
[C---:B------:R-:W-:Y:S08]  /*10d50*/  HMMA.16816.F32 R40, R204.reuse, R216, R40 ;  /* 0x000000d8cc28723c */ /* 0x040ff00000001828 */
[-C--:B------:R-:W-:Y:S01]  /*10d60*/  HMMA.16816.F32 R44, R204, R218.reuse, R44 ;  /* 0x000000dacc2c723c */ /* 0x080fe2000000182c */
[----:B------:R-:W2:Y:S07]  /*10d70*/  LDSM.16.M88.4 R204, [R224+0x7880] ;  /* 0x00788000e0cc783b */ /* 0x000eae0000000200 */
[----:B------:R-:W-:Y:S01]  /*10d80*/  HMMA.16816.F32 R48, R192, R218, R48 ;  /* 0x000000dac030723c */ /* 0x000fe20000001830 */
[----:B------:R-:W3:Y:S07]  /*10d90*/  LDSM.16.M88.4 R192, [R233+0xc080] ;  /* 0x00c08000e9c0783b */ /* 0x000eee0000000200 */
[-C--:B-1----:R-:W-:Y:S01]  /*10da0*/  HMMA.16816.F32 R4, R140, R196.reuse, R4 ;  /* 0x000000c48c04723c */ /* 0x082fe20000001804 */
[----:B------:R-:W1:Y:S07]  /*10db0*/  LDSM.16.M88.4 R216, [R233+0xe080] ;  /* 0x00e08000e9d8783b */ /* 0x000e6e0000000200 */
[C---:B----4-:R-:W-:Y:S08]  /*10dc0*/  HMMA.16816.F32 R8, R212.reuse, R196, R8 ;  /* 0x000000c4d408723c */ /* 0x050ff00000001808 */
[-C--:B------:R-:W-:Y:S08]  /*10dd0*/  HMMA.16816.F32 R12, R212, R198.reuse, R12 ;  /* 0x000000c6d40c723c */ /* 0x080ff0000000180c */
[C---:B------:R-:W-:Y:S01]  /*10de0*/  HMMA.16816.F32 R16, R140.reuse, R198, R16 ;  /* 0x000000c68c10723c */ /* 0x040fe20000001810 */
[----:B------:R-:W4:Y:S07]  /*10df0*/  LDSM.16.M88.4 R196, [R237] ;  /* 0x00000000edc4783b */ /* 0x000f2e0000000200 */
[-C--:B------:R-:W-:Y:S08]  /*10e00*/  HMMA.16816.F32 R20, R140, R200.reuse, R20 ;  /* 0x000000c88c14723c */ /* 0x080ff00000001814 */
[C---:B------:R-:W-:Y:S08]  /*10e10*/  HMMA.16816.F32 R24, R212.reuse, R200, R24 ;  /* 0x000000c8d418723c */ /* 0x040ff00000001818 */
[-C--:B------:R-:W-:Y:S08]  /*10e20*/  HMMA.16816.F32 R28, R212, R202.reuse, R28 ;  /* 0x000000cad41c723c */ /* 0x080ff0000000181c */
[C---:B------:R-:W-:Y:S01]  /*10e30*/  HMMA.16816.F32 R32, R140.reuse, R202, R32 ;  /* 0x000000ca8c20723c */ /* 0x040fe20000001820 */
[----:B------:R-:W-:Y:S07]  /*10e40*/  LDSM.16.M88.4 R200, [R230+0x6880] ;  /* 0x00688000e6c8783b */ /* 0x000fee0000000200 */
[-C--:B--2---:R-:W-:Y:S08]  /*10e50*/  HMMA.16816.F32 R36, R140, R204.reuse, R36 ;  /* 0x000000cc8c24723c */ /* 0x084ff00000001824 */
[C---:B------:R-:W-:Y:S08]  /*10e60*/  HMMA.16816.F32 R40, R212.reuse, R204, R40 ;  /* 0x000000ccd428723c */ /* 0x040ff00000001828 */
[-C--:B------:R-:W-:Y:S01]  /*10e70*/  HMMA.16816.F32 R44, R212, R206.reuse, R44 ;  /* 0x000000ced42c723c */ /* 0x080fe2000000182c */
[----:B------:R-:W-:Y:S07]  /*10e80*/  LDSM.16.M88.4 R212, [R230+0x7880] ;  /* 0x00788000e6d4783b */ /* 0x000fee0000000200 */
[----:B------:R-:W-:Y:S01]  /*10e90*/  HMMA.16816.F32 R48, R140, R206, R48 ;  /* 0x000000ce8c30723c */ /* 0x000fe20000001830 */
[----:B------:R-:W2:Y:S07]  /*10ea0*/  LDSM.16.M88.4 R140, [R232+0xc080] ;  /* 0x00c08000e88c783b */ /* 0x000eae0000000200 */
[-C--:B---3--:R-:W-:Y:S01]  /*10eb0*/  HMMA.16816.F32 R4, R192, R208.reuse, R4 ;  /* 0x000000d0c004723c */ /* 0x088fe20000001804 */
[----:B------:R-:W3:Y:S07]  /*10ec0*/  LDSM.16.M88.4 R204, [R232+0xe080] ;  /* 0x00e08000e8cc783b */ /* 0x000eee0000000200 */
[C---:B-1----:R-:W-:Y:S08]  /*10ed0*/  HMMA.16816.F32 R8, R216.reuse, R208, R8 ;  /* 0x000000d0d808723c */ /* 0x042ff00000001808 */
[-C--:B------:R-:W-:Y:S08]  /*10ee0*/  HMMA.16816.F32 R12, R216, R210.reuse, R12 ;  /* 0x000000d2d80c723c */ /* 0x080ff0000000180c */
[C---:B------:R-:W-:Y:S01]  /*10ef0*/  HMMA.16816.F32 R16, R192.reuse, R210, R16 ;  /* 0x000000d2c010723c */ /* 0x040fe20000001810 */
[----:B------:R-:W1:Y:S07]  /*10f00*/  LDSM.16.M88.4 R208, [R230+0x7080] ;  /* 0x00708000e6d0783b */ /* 0x000e6e0000000200 */
[-C--:B------:R-:W-:Y:S08]  /*10f10*/  HMMA.16816.F32 R20, R192, R220.reuse, R20 ;  /* 0x000000dcc014723c */ /* 0x080ff00000001814 */
[C---:B------:R-:W-:Y:S08]  /*10f20*/  HMMA.16816.F32 R24, R216.reuse, R220, R24 ;  /* 0x000000dcd818723c */ /* 0x040ff00000001818 */
[-C--:B------:R-:W-:Y:S08]  /*10f30*/  HMMA.16816.F32 R28, R216, R222.reuse, R28 ;  /* 0x000000ded81c723c */ /* 0x080ff0000000181c */
[C---:B------:R-:W-:Y:S01]  /*10f40*/  HMMA.16816.F32 R32, R192.reuse, R222, R32 ;  /* 0x000000dec020723c */ /* 0x040fe20000001820 */
[----:B------:R-:W-:Y:S07]  /*10f50*/  LDSM.16.M88.4 R220, [R229+0x1800] ;  /* 0x00180000e5dc783b */ /* 0x000fee0000000200 */
[-C--:B----4-:R-:W-:Y:S08]  /*10f60*/  HMMA.16816.F32 R36, R192, R196.reuse, R36 ;  /* 0x000000c4c024723c */ /* 0x090ff00000001824 */
[C---:B------:R-:W-:Y:S08]  /*10f70*/  HMMA.16816.F32 R40, R216.reuse, R196, R40 ;  /* 0x000000c4d828723c */ /* 0x040ff00000001828 */
[-C--:B------:R-:W-:Y:S01]  /*10f80*/  HMMA.16816.F32 R44, R216, R198.reuse, R44 ;  /* 0x000000c6d82c723c */ /* 0x080fe2000000182c */
[----:B------:R-:W4:Y:S07]  /*10f90*/  LDSM.16.M88.4 R216, [R234+0xc080] ;  /* 0x00c08000ead8783b */ /* 0x000f2e0000000200 */
[----:B------:R-:W-:Y:S01]  /*10fa0*/  HMMA.16816.F32 R48, R192, R198, R48 ;  /* 0x000000c6c030723c */ /* 0x000fe20000001830 */
[----:B------:R-:W4:Y:S07]  /*10fb0*/  LDSM.16.M88.4 R192, [R236+0xe080] ;  /* 0x00e08000ecc0783b */ /* 0x000f2e0000000200 */
[-C--:B--2---:R-:W-:Y:S08]  /*10fc0*/  HMMA.16816.F32 R4, R140, R200.reuse, R4 ;  /* 0x000000c88c04723c */ /* 0x084ff00000001804 */
        /* <DEDUP_REMOVED lines=11> */
[-C--:B----4-:R-:W-:Y:S08]  /*11080*/  HMMA.16816.F32 R4, R216, R220.reuse, R4 ;  /* 0x000000dcd804723c */ /* 0x090ff00000001804 */
        /* <DEDUP_REMOVED lines=29> */
[----:B------:R-:W2:Y:S01]  /*11260*/  MUFU.TANH R214, R14 ;  /* 0x0000000e00d67308 */ /* 0x000ea20000002400 */
[----:B-1----:R-:W1:Y:S01]  /*11270*/  LDSM.16.M88.4 R8, [R229+0x2800] ;  /* 0x00280000e508783b */ /* 0x002e620000000200 */
[----:B------:R-:W-:Y:S04]  /*11280*/  DEPBAR.LE SB0, 0x0 ;  /* 0x000080000000791a */ /* 0x000fe80000000000 */
[-C--:B----4-:R-:W-:Y:S04]  /*11290*/  HMMA.16816.F32 R20, R216, R4.reuse, R20 ;  /* 0x00000004d814723c */ /* 0x090fe80000001814 */
[----:B------:R-:W4:Y:S01]  /*112a0*/  MUFU.TANH R213, R15 ;  /* 0x0000000f00d57308 */ /* 0x000f220000002400 */
[----:B------:R-:W-:Y:S03]  /*112b0*/  BAR.SYNC.DEFER_BLOCKING 0x0 ;  /* 0x0000000000007b1d */ /* 0x000fe60000010000 */
[C---:B------:R-:W-:Y:S06]  /*112c0*/  HMMA.16816.F32 R24, R192.reuse, R4, R24 ;  /* 0x00000004c018723c */ /* 0x040fec0000001818 */
[----:B------:R1:W1:Y:S02]  /*112d0*/  MUFU.TANH R143, R18 ;  /* 0x00000012008f7308 */ /* 0x0002640000002400 */
        /* <DEDUP_REMOVED lines=25> */
[----:B------:R2:W2:Y:S01]  /*11470*/  MUFU.TANH R199, R23 ;  /* 0x0000001700c77308 */ /* 0x0004a20000002400 */
[----:B------:R-:W-:Y:S02]  /*11480*/  FMUL.FTZ R42, R42, c[0x0][0x320] ;  /* 0x0000c8002a2a7a20 */ /* 0x000fe40000410000 */
[----:B------:R-:W-:Y:S02]  /*11490*/  FMUL.FTZ R43, R43, c[0x0][0x320] ;  /* 0x0000c8002b2b7a20 */ /* 0x000fe40000410000 */
[----:B------:R-:W-:Y:S02]  /*114a0*/  FMUL.FTZ R46, R46, c[0x0][0x320] ;  /* 0x0000c8002e2e7a20 */ /* 0x000fe40000410000 */
[----:B------:R-:W-:Y:S03]  /*114b0*/  FMUL.FTZ R47, R47, c[0x0][0x320] ;  /* 0x0000c8002f2f7a20 */ /* 0x000fe60000410000 */
[----:B------:R3:W3:Y:S03]  /*114c0*/  MUFU.TANH R205, R24 ;  /* 0x0000001800cd7308 */ /* 0x0006e60000002400 */
[----:B------:R-:W-:Y:S02]  /*114d0*/  FMUL.FTZ R14, R48, c[0x0][0x320] ;  /* 0x0000c800300e7a20 */ /* 0x000fe40000410000 */
[----:B-1----:R-:W-:Y:S02]  /*114e0*/  FMUL.FTZ R22, R45, c[0x0][0x320] ;  /* 0x0000c8002d167a20 */ /* 0x002fe40000410000 */
[----:B------:R-:W-:Y:S02]  /*114f0*/  FMUL.FTZ R13, R49, c[0x0][0x320] ;  /* 0x0000c800310d7a20 */ /* 0x000fe40000410000 */
[----:B------:R-:W-:Y:S01]  /*11500*/  FMUL.FTZ R21, R50, c[0x0][0x320] ;  /* 0x0000c80032157a20 */ /* 0x000fe20000410000 */
[----:B------:R1:W1:Y:S01]  /*11510*/  MUFU.TANH R208, R25 ;  /* 0x0000001900d07308 */ /* 0x0002620000002400 */
[----:B------:R-:W-:Y:S02]  /*11520*/  FMUL.FTZ R20, R51, c[0x0][0x320] ;  /* 0x0000c80033147a20 */ /* 0x000fe40000410000 */
[----:B--2---:R-:W-:Y:S07]  /*11530*/  FMUL.FTZ R23, R33, c[0x0][0x320] ;  /* 0x0000c80021177a20 */ /* 0x004fee0000410000 */
[----:B------:R2:W2:Y:S01]  /*11540*/  MUFU.TANH R220, R26 ;  /* 0x0000001a00dc7308 */ /* 0x0004a20000002400 */
[----:B---3--:R-:W-:Y:S09]  /*11550*/  FMUL.FTZ R24, R39, c[0x0][0x320] ;  /* 0x0000c80027187a20 */ /* 0x008ff20000410000 */
[----:B------:R3:W3:Y:S01]  /*11560*/  MUFU.TANH R215, R27 ;  /* 0x0000001b00d77308 */ /* 0x0006e20000002400 */
[----:B-1----:R-:W-:Y:S09]  /*11570*/  FMUL.FTZ R25, R32, c[0x0][0x320] ;  /* 0x0000c80020197a20 */ /* 0x002ff20000410000 */
[----:B------:R1:W1:Y:S01]  /*11580*/  MUFU.TANH R141, R28 ;  /* 0x0000001c008d7308 */ /* 0x0002620000002400 */
[----:B--2---:R-:W-:Y:S09]  /*11590*/  FMUL.FTZ R26, R38, c[0x0][0x320] ;  /* 0x0000c800261a7a20 */ /* 0x004ff20000410000 */
        /* <DEDUP_REMOVED lines=8> */
[----:B------:R3:W2:Y:S01]  /*11620*/  MUFU.TANH R142, R19 ;  /* 0x00000013008e7308 */ /* 0x0006a20000002400 */
        /* <DEDUP_REMOVED lines=24> */
[----:B------:R-:W-:Y:S05]  /*117b0*/  IMAD.MOV.U32 R242, RZ, RZ, RZ ;  /* 0x000000fffff27224 */ /* 0x000fea00078e00ff */
        /* <DEDUP_REMOVED lines=26> */
[----:B------:R-:W-:Y:S04]  /*11960*/  SHFL.IDX PT, R6, R2, 0x1, 0x181f ;  /* 0x00381f0002067f89 */ /* 0x000fe800000e0000 */
[----:B------:R3:W-:Y:S04]  /*11970*/  SHFL.IDX PT, R7, R2, 0x2, 0x181f ;  /* 0x00581f0002077f89 */ /* 0x0007e800000e0000 */
[----:B------:R-:W4:Y:S04]  /*11980*/  SHFL.IDX PT, R5, R0, RZ, 0x181f ;  /* 0x00181fff00057589 */ /* 0x000f2800000e0000 */
[----:B------:R-:W5:Y:S04]  /*11990*/  SHFL.IDX PT, R12, R0, 0x1, 0x181f ;  /* 0x00381f00000c7f89 */ /* 0x000f6800000e0000 */
[----:B------:R-:W1:Y:S01]  /*119a0*/  SHFL.IDX PT, R0, R0, 0x2, 0x181f ;  /* 0x00581f0000007f89 */ /* 0x000e6200000e0000 */
[C---:B--2---:R-:W-:Y:S02]  /*119b0*/  IADD3 R10, P1, R4.reuse, R248, RZ ;  /* 0x000000f8040a7210 */ /* 0x044fe40007f3e0ff */
[-C--:B---3--:R-:W-:Y:S04]  /*119c0*/  IADD3 R2, P0, R4, R249.reuse, RZ ;  /* 0x000000f904027210 */ /* 0x088fe80007f1e0ff */
[C---:B----4-:R-:W-:Y:S01]  /*119d0*/  IADD3.X R3, R5.reuse, R246, RZ, P0, !PT ;  /* 0x000000f605037210 */ /* 0x050fe200007fe4ff */
[--C-:B------:R-:W-:Y:S01]  /*119e0*/  IMAD.X R11, R5, 0x1, R245.reuse, P1 ;  /* 0x00000001050b7824 */ /* 0x100fe200008e06f5 */
[CC--:B------:R-:W-:Y:S02]  /*119f0*/  IADD3 R8, P0, R6.reuse, R249.reuse, RZ ;  /* 0x000000f906087210 */ /* 0x0c0fe40007f1e0ff */
[----:B------:R-:W-:Y:S01]  /*11a00*/  IADD3 R6, P2, R6, R248, RZ ;  /* 0x000000f806067210 */ /* 0x000fe20007f5e0ff */
[----:B------:R2:W-:Y:S01]  /*11a10*/  LDGSTS.E.BYPASS.LTC128B.128 [R247+0x5080], [R2.64], !P5 ;  /* 0x0508000002f77fae */ /* 0x0005e2000e901d54 */
[C---:B------:R-:W-:Y:S01]  /*11a20*/  IADD3 R4, P1, R7.reuse, R249, RZ ;  /* 0x000000f907047210 */ /* 0x040fe20007f3e0ff */
[----:B-----5:R-:W-:Y:S02]  /*11a30*/  IMAD.X R9, R12, 0x1, R246, P0 ;  /* 0x000000010c097824 */ /* 0x020fe400000e06f6 */
[----:B------:R3:W-:Y:S01]  /*11a40*/  LDGSTS.E.BYPASS.LTC128B.128 [R247+0x6880], [R10.64], !P4 ;  /* 0x068800000af77fae */ /* 0x0007e2000e101d54 */
[----:B-1----:R-:W-:Y:S03]  /*11a50*/  IADD3.X R5, R0, R246, RZ, P1, !PT ;  /* 0x000000f600057210 */ /* 0x002fe60000ffe4ff */
[----:B------:R3:W-:Y:S01]  /*11a60*/  LDGSTS.E.BYPASS.LTC128B.128 [R247+0x5880], [R8.64], !P5 ;  /* 0x0588000008f77fae */ /* 0x0007e2000e901d54 */
[----:B--2---:R-:W-:Y:S01]  /*11a70*/  IADD3 R2, P0, R7, R248, RZ ;  /* 0x000000f807027210 */ /* 0x004fe20007f1e0ff */
[--C-:B------:R-:W-:Y:S04]  /*11a80*/  IMAD.X R7, R12, 0x1, R245.reuse, P2 ;  /* 0x000000010c077824 */ /* 0x100fe800010e06f5 */
[----:B------:R-:W-:Y:S01]  /*11a90*/  IMAD.X R3, R0, 0x1, R245, P0 ;  /* 0x0000000100037824 */ /* 0x000fe200000e06f5 */
[----:B------:R3:W-:Y:S04]  /*11aa0*/  LDGSTS.E.BYPASS.LTC128B.128 [R247+0x7080], [R6.64], !P4 ;  /* 0x0708000006f77fae */ /* 0x0007e8000e101d54 */
[----:B------:R3:W-:Y:S04]  /*11ab0*/  LDGSTS.E.BYPASS.LTC128B.128 [R247+0x6080], [R4.64], !P5 ;  /* 0x0608000004f77fae */ /* 0x0007e8000e901d54 */
[----:B------:R3:W-:Y:S02]  /*11ac0*/  LDGSTS.E.BYPASS.LTC128B.128 [R247+0x7880], [R2.64], !P4 ;  /* 0x0788000002f77fae */ /* 0x0007e4000e101d54 */
.L_x_998:
[----:B--234-:R-:W2:Y:S01]  /*11ad0*/  LDL R3, [R1+0x30] ;  /* 0x0000300001037983 */ /* 0x01cea20000100800 */
[----:B------:R-:W-:Y:S01]  /*11ae0*/  UISETP.NE.AND UP1, UPT, UR13, URZ, UPT ;  /* 0x0000003f0d00728c */ /* 0x000fe2000bf25270 */
[----:B------:R-:W-:Y:S01]  /*11af0*/  IMAD.U32 R6, RZ, RZ, UR9 ;  /* 0x00000009ff067e24 */ /* 0x000fe2000f8e00ff */
[----:B------:R-:W-:Y:S01]  /*11b00*/  UIMAD UR28, UR23, -0x30, URZ ;  /* 0xffffffd0171c78a4 */ /* 0x000fe2000f8e023f */
[----:B------:R-:W3:Y:S01]  /*11b10*/  LDL R2, [R1+0x1c] ;  /* 0x00001c0001027983 */ /* 0x000ee20000100800 */
[----:B------:R-:W-:Y:S02]  /*11b20*/  UISETP.NE.AND UP0, UPT, UR12, URZ, UPT ;  /* 0x0000003f0c00728c */ /* 0x000fe4000bf05270 */
[----:B------:R-:W-:Y:S01]  /*11b30*/  PLOP3.LUT P1, PT, PT, PT, UP1, 0x80, 0x0 ;  /* 0x000000000000781c */ /* 0x000fe20003f2f018 */
[----:B------:R-:W0:Y:S01]  /*11b40*/  LDGDEPBAR ;  /* 0x00000000000079af */ /* 0x000e220000000000 */
[----:B------:R-:W-:Y:S02]  /*11b50*/  PLOP3.LUT P0, PT, PT, PT, UP1, 0x80, 0x0 ;  /* 0x000000000000781c */ /* 0x000fe40003f0f018 */
[C---:B---3--:R-:W-:Y:S09]  /*11b60*/  IADD3 R7, -R2.reuse, UR28, RZ ;  /* 0x0000001c02077c10 */ /* 0x048ff2000fffe1ff */
[----:B--2---:R-:W-:Y:S04]  /*11b70*/  @P1 IMAD.HI.U32 R0, R3, c[0x0][0x2c8], RZ ;  /* 0x0000b20003001a27 */ /* 0x004fe800078e00ff */
[----:B------:R-:W-:Y:S01]  /*11b80*/  IMAD.MOV.U32 R4, RZ, RZ, R3 ;  /* 0x000000ffff047224 */ /* 0x000fe200078e0003 */
[----:B------:R-:W-:Y:S01]  /*11b90*/  @P0 SHF.R.U32.HI R4, RZ, c[0x0][0x2cc], R0 ;  /* 0x0000b300ff040a19 */ /* 0x000fe20000011600 */
[----:B------:R-:W-:Y:S01]  /*11ba0*/  IMAD.U32 R0, RZ, RZ, UR28 ;  /* 0x0000001cff007e24 */ /* 0x000fe2000f8e00ff */
[----:B------:R-:W-:Y:S03]  /*11bb0*/  PLOP3.LUT P0, PT, PT, PT, UP0, 0x40, 0x0 ;  /* 0x000000000000781c */ /* 0x000fe60003f0e808 */
[----:B------:R-:W2:Y:S01]  /*11bc0*/  SHFL.IDX PT, R3, R4, RZ, 0x1c1f ;  /* 0x001c1fff04037589 */ /* 0x000ea200000e0000 */
[----:B------:R-:W-:Y:S04]  /*11bd0*/  IADD3 R0, -R2, 0x1, R0 ;  /* 0x0000000102007810 */ /* 0x000fe80007ffe100 */
[----:B------:R-:W-:Y:S04]  /*11be0*/  IADD3 R6, R0, -c[0x0][0x168], R6 ;  /* 0x80005a0000067a10 */ /* 0x000fe80007ffe006 */
[C---:B------:R-:W-:Y:S02]  /*11bf0*/  IADD3 R5, R6.reuse, c[0x0][0x328], RZ ;  /* 0x0000ca0006057a10 */ /* 0x040fe40007ffe0ff */
[----:B------:R-:W-:Y:S03]  /*11c00*/  IADD3 R6, R6, UR19, RZ ;  /* 0x0000001306067c10 */ /* 0x000fe6000fffe0ff */
[--C-:B--2---:R-:W-:Y:S02]  /*11c10*/  IMAD.IADD R2, R5, 0x1, R3.reuse ;  /* 0x0000000105027824 */ /* 0x104fe400078e0203 */
[----:B------:R-:W-:Y:S01]  /*11c20*/  IMAD.IADD R0, R6, 0x1, R3 ;  /* 0x0000000106007824 */ /* 0x000fe200078e0203 */
        /* <DEDUP_REMOVED lines=16> */
.L_x_1001:
[----:B------:R-:W-:Y:S04]  /*11d30*/  MOV R8, c[0x0][0x32c] ;  /* 0x0000cb0000087a02 */ /* 0x000fe80000000f00 */
[----:B------:R-:W-:Y:S11]  /*11d40*/  ISETP.NE.AND P0, PT, R8, 0x1, PT ;  /* 0x000000010800780c */ /* 0x000ff60003f05270 */
[----:B------:R-:W-:Y:S02]  /*11d50*/  @!UPT UIADD3 URZ, URZ, URZ, URZ ;  /* 0x0000003f3f3ff290 */ /* 0x000fe4000fffe03f */
[----:B------:R-:W-:Y:S05]  /*11d60*/  @P0 IMAD.HI.U32 R8, R3, c[0x0][0x330], RZ ;  /* 0x0000cc0003080a27 */ /* 0x000fea00078e00ff */
[----:B------:R-:W-:Y:S02]  /*11d70*/  @P0 SHF.R.U32.HI R3, RZ, c[0x0][0x334], R8 ;  /* 0x0000cd00ff030a19 */ /* 0x000fe40000011608 */
.L_x_1002:
[----:B------:R-:W-:Y:S05]  /*11d80*/  BSYNC B0 ;  /* 0x0000000000007941 */ /* 0x000fea0003800000 */
.L_x_1000:
[----:B------:R-:W-:Y:S05]  /*11d90*/  IMAD R3, R3, c[0x0][0x32c], R7 ;  /* 0x0000cb0003037a24 */ /* 0x000fea00078e0207 */
[----:B------:R-:W-:Y:S02]  /*11da0*/  IADD3 R8, R3, c[0x0][0x32c], RZ ;  /* 0x0000cb0003087a10 */ /* 0x000fe40007ffe0ff */
[----:B------:R-:W-:Y:S02]  /*11db0*/  IMNMX R0, R0, R3, !PT ;  /* 0x0000000300007217 */ /* 0x000fe40007800200 */
[----:B------:R-:W-:Y:S02]  /*11dc0*/  IMNMX R2, R2, R8, PT ;  /* 0x0000000802027217 */ /* 0x000fe40003800200 */
.L_x_999:
[----:B------:R-:W-:Y:S01]  /*11dd0*/  UISETP.GE.AND UP2, UPT, UR28, 0x1, UPT ;  /* 0x000000011c00788c */ /* 0x000fe2000bf46270 */
[----:B------:R-:W2:Y:S01]  /*11de0*/  SHFL.IDX PT, R3, R4, 0x1, 0x1c1f ;  /* 0x003c1f0004037f89 */ /* 0x000ea200000e0000 */
        /* <DEDUP_REMOVED lines=43> */
[----:B-1----:R-:W-:Y:S02]  /*120a0*/  FSEL R201, R25, -INF , !P0 ;  /* 0xff80000019c97808 */ /* 0x002fe40004000000 */
        /* <DEDUP_REMOVED lines=20> */
[--C-:B--2---:R-:W-:Y:S01]  /*121f0*/  IMAD.IADD R0, R6, 0x1, R3.reuse ;  /* 0x0000000106007824 */ /* 0x104fe200078e0203 */
[C---:B------:R-:W-:Y:S02]  /*12200*/  ISETP.LT.OR P2, PT, R2.reuse, 0x29, P2 ;  /* 0x000000290200780c */ /* 0x040fe40001741670 */
[----:B------:R-:W-:Y:S01]  /*12210*/  ISETP.LT.OR P1, PT, R2, 0x2a, P1 ;  /* 0x0000002a0200780c */ /* 0x000fe20000f21670 */
[----:B------:R-:W-:Y:S01]  /*12220*/  IMAD.IADD R2, R5, 0x1, R3 ;  /* 0x0000000105027824 */ /* 0x000fe200078e0203 */
[----:B------:R-:W-:Y:S02]  /*12230*/  FSEL R33, R14, -INF , !P2 ;  /* 0xff8000000e217808 */ /* 0x000fe40005000000 */
[----:B------:R-:W-:Y:S01]  /*12240*/  FSEL R32, R13, -INF , !P1 ;  /* 0xff8000000d207808 */ /* 0x000fe20004800000 */
        /* <DEDUP_REMOVED lines=16> */
.L_x_1005:
[----:B------:R-:W-:Y:S04]  /*12350*/  MOV R8, c[0x0][0x32c] ;  /* 0x0000cb0000087a02 */ /* 0x000fe80000000f00 */
[----:B------:R-:W-:Y:S11]  /*12360*/  ISETP.NE.AND P0, PT, R8, 0x1, PT ;  /* 0x000000010800780c */ /* 0x000ff60003f05270 */
[----:B------:R-:W-:Y:S02]  /*12370*/  @!UPT UIADD3 URZ, URZ, URZ, URZ ;  /* 0x0000003f3f3ff290 */ /* 0x000fe4000fffe03f */
[----:B------:R-:W-:Y:S05]  /*12380*/  @P0 IMAD.HI.U32 R8, R3, c[0x0][0x330], RZ ;  /* 0x0000cc0003080a27 */ /* 0x000fea00078e00ff */
[----:B------:R-:W-:Y:S02]  /*12390*/  @P0 SHF.R.U32.HI R3, RZ, c[0x0][0x334], R8 ;  /* 0x0000cd00ff030a19 */ /* 0x000fe40000011608 */
.L_x_1006:
[----:B------:R-:W-:Y:S05]  /*123a0*/  BSYNC B0 ;  /* 0x0000000000007941 */ /* 0x000fea0003800000 */
.L_x_1004:
[----:B------:R-:W-:Y:S05]  /*123b0*/  IMAD R3, R3, c[0x0][0x32c], R7 ;  /* 0x0000cb0003037a24 */ /* 0x000fea00078e0207 */
[----:B------:R-:W-:Y:S02]  /*123c0*/  IADD3 R8, R3, c[0x0][0x32c], RZ ;  /* 0x0000cb0003087a10 */ /* 0x000fe40007ffe0ff */
[----:B------:R-:W-:Y:S02]  /*123d0*/  IMNMX R0, R0, R3, !PT ;  /* 0x0000000300007217 */ /* 0x000fe40007800200 */
[----:B------:R-:W-:Y:S02]  /*123e0*/  IMNMX R2, R2, R8, PT ;  /* 0x0000000802027217 */ /* 0x000fe40003800200 */
.L_x_1003:
        /* <DEDUP_REMOVED lines=86> */
.L_x_1009:
[----:B------:R-:W-:Y:S04]  /*12950*/  MOV R8, c[0x0][0x32c] ;  /* 0x0000cb0000087a02 */ /* 0x000fe80000000f00 */
[----:B------:R-:W-:Y:S11]  /*12960*/  ISETP.NE.AND P0, PT, R8, 0x1, PT ;  /* 0x000000010800780c */ /* 0x000ff60003f05270 */
[----:B------:R-:W-:Y:S02]  /*12970*/  @!UPT UIADD3 URZ, URZ, URZ, URZ ;  /* 0x0000003f3f3ff290 */ /* 0x000fe4000fffe03f */
[----:B------:R-:W-:Y:S05]  /*12980*/  @P0 IMAD.HI.U32 R8, R3, c[0x0][0x330], RZ ;  /* 0x0000cc0003080a27 */ /* 0x000fea00078e00ff */
[----:B------:R-:W-:Y:S02]  /*12990*/  @P0 SHF.R.U32.HI R3, RZ, c[0x0][0x334], R8 ;  /* 0x0000cd00ff030a19 */ /* 0x000fe40000011608 */
.L_x_1010:
[----:B------:R-:W-:Y:S05]  /*129a0*/  BSYNC B0 ;  /* 0x0000000000007941 */ /* 0x000fea0003800000 */
.L_x_1008:
[----:B------:R-:W-:Y:S05]  /*129b0*/  IMAD R3, R3, c[0x0][0x32c], R7 ;  /* 0x0000cb0003037a24 */ /* 0x000fea00078e0207 */
[----:B------:R-:W-:Y:S02]  /*129c0*/  IADD3 R8, R3, c[0x0][0x32c], RZ ;  /* 0x0000cb0003087a10 */ /* 0x000fe40007ffe0ff */
[----:B------:R-:W-:Y:S02]  /*129d0*/  IMNMX R0, R0, R3, !PT ;  /* 0x0000000300007217 */ /* 0x000fe40007800200 */
[----:B------:R-:W-:Y:S02]  /*129e0*/  IMNMX R2, R2, R8, PT ;  /* 0x0000000802027217 */ /* 0x000fe40003800200 */
.L_x_1007:
        /* <DEDUP_REMOVED lines=86> */
.L_x_1013:
[----:B------:R-:W-:Y:S04]  /*12f50*/  MOV R4, c[0x0][0x32c] ;  /* 0x0000cb0000047a02 */ /* 0x000fe80000000f00 */
[----:B------:R-:W-:Y:S11]  /*12f60*/  ISETP.NE.AND P0, PT, R4, 0x1, PT ;  /* 0x000000010400780c */ /* 0x000ff60003f05270 */
[----:B------:R-:W-:Y:S02]  /*12f70*/  @!UPT UIADD3 URZ, URZ, URZ, URZ ;  /* 0x0000003f3f3ff290 */ /* 0x000fe4000fffe03f */
[----:B------:R-:W-:Y:S05]  /*12f80*/  @P0 IMAD.HI.U32 R4, R3, c[0x0][0x330], RZ ;  /* 0x0000cc0003040a27 */ /* 0x000fea00078e00ff */
[----:B------:R-:W-:Y:S02]  /*12f90*/  @P0 SHF.R.U32.HI R3, RZ, c[0x0][0x334], R4 ;  /* 0x0000cd00ff030a19 */ /* 0x000fe40000011604 */
.L_x_1014:
[----:B------:R-:W-:Y:S05]  /*12fa0*/  BSYNC B0 ;  /* 0x0000000000007941 */ /* 0x000fea0003800000 */
.L_x_1012:
[----:B------:R-:W-:Y:S05]  /*12fb0*/  IMAD R7, R3, c[0x0][0x32c], R7 ;  /* 0x0000cb0003077a24 */ /* 0x000fea00078e0207 */
[----:B------:R-:W-:Y:S02]  /*12fc0*/  IADD3 R3, R7, c[0x0][0x32c], RZ ;  /* 0x0000cb0007037a10 */ /* 0x000fe40007ffe0ff */
[----:B------:R-:W-:Y:S02]  /*12fd0*/  IMNMX R0, R0, R7, !PT ;  /* 0x0000000700007217 */ /* 0x000fe40007800200 */
[----:B------:R-:W-:Y:S02]  /*12fe0*/  IMNMX R2, R2, R3, PT ;  /* 0x0000000302027217 */ /* 0x000fe40003800200 */
.L_x_1011:
        /* <DEDUP_REMOVED lines=10> */
[----:B------:R-:W-:Y:S01]  /*13090*/  PLOP3.LUT P0, PT, PT, PT, UP4, 0x40, 0x0 ;  /* 0x000000000000781c */ /* 0x000fe20003f0e848 */
[----:B------:R-:W-:Y:S01]  /*130a0*/  UISETP.NE.AND UP2, UPT, UR22, URZ, UPT ;  /* 0x0000003f1600728c */ /* 0x000fe2000bf45270 */
[----:B------:R-:W-:Y:S01]  /*130b0*/  FMNMX.FTZ R137, R19, R137, !PT ;  /* 0x0000008913897209 */ /* 0x000fe20007810000 */
[----:B------:R-:W-:Y:S01]  /*130c0*/  UP2UR UR22, UPR, URZ, 0x2 ;  /* 0x000000023f167883 */ /* 0x000fe20008000000 */
[----:B------:R-:W-:Y:S01]  /*130d0*/  ISETP.GT.AND P0, PT, R0, RZ, P0 ;  /* 0x000000ff0000720c */ /* 0x000fe20000704270 */
[----:B------:R-:W-:Y:S01]  /*130e0*/  UISETP.NE.AND UP1, UPT, UR5, URZ, UPT ;  /* 0x0000003f0500728c */ /* 0x000fe2000bf25270 */
[----:B------:R-:W-:Y:S01]  /*130f0*/  FMNMX.FTZ R137, R196, R137, !PT ;  /* 0x00000089c4897209 */ /* 0x000fe20007810000 */
[----:B------:R-:W-:Y:S01]  /*13100*/  UP2UR UR5, UPR, URZ, 0x1 ;  /* 0x000000013f057883 */ /* 0x000fe20008000000 */
[----:B------:R-:W-:Y:S01]  /*13110*/  ISETP.LT.OR P0, PT, R2, 0x1, P0 ;  /* 0x000000010200780c */ /* 0x000fe20000701670 */
[----:B------:R-:W-:Y:S01]  /*13120*/  UISETP.NE.AND UP0, UPT, UR4, URZ, UPT ;  /* 0x0000003f0400728c */ /* 0x000fe2000bf05270 */
[----:B------:R-:W-:Y:S01]  /*13130*/  FMNMX.FTZ R137, R197, R137, !PT ;  /* 0x00000089c5897209 */ /* 0x000fe20007810000 */
[----:B------:R-:W-:Y:S01]  /*13140*/  UISETP.NE.AND UP4, UPT, UR28, URZ, UPT ;  /* 0x0000003f1c00728c */ /* 0x000fe2000bf85270 */
[----:B------:R-:W-:Y:S01]  /*13150*/  FSEL R5, R244, -INF , !P0 ;  /* 0xff800000f4057808 */ /* 0x000fe20004000000 */
[----:B------:R-:W-:Y:S01]  /*13160*/  LDSM.16.MT88.4 R36, [R226+0x2080] ;  /* 0x00208000e224783b */ /* 0x000fe20000004200 */
        /* <DEDUP_REMOVED lines=17> */
[----:B------:R-:W-:Y:S01]  /*13280*/  PLOP3.LUT P0, PT, PT, PT, UP1, 0x40, 0x0 ;  /* 0x000000000000781c */ /* 0x000fe20003f0e818 */
[----:B------:R-:W-:Y:S01]  /*13290*/  UISETP.NE.AND UP1, UPT, UR22, URZ, UPT ;  /* 0x0000003f1600728c */ /* 0x000fe2000bf25270 */
[----:B------:R-:W-:Y:S02]  /*132a0*/  FMNMX.FTZ R3, R222, R3, !PT ;  /* 0x00000003de037209 */ /* 0x000fe40007810000 */
[----:B------:R-:W-:Y:S02]  /*132b0*/  ISETP.GT.AND P0, PT, R0, 0x9, P0 ;  /* 0x000000090000780c */ /* 0x000fe40000704270 */
[----:B------:R-:W-:Y:S02]  /*132c0*/  FMNMX.FTZ R136, R250, R3, !PT ;  /* 0x00000003fa887209 */ /* 0x000fe40007810000 */
[----:B------:R-:W-:Y:S02]  /*132d0*/  FMNMX.FTZ R3, R11, R4, !PT ;  /* 0x000000040b037209 */ /* 0x000fe40007810000 */
[----:B------:R-:W-:Y:S01]  /*132e0*/  PLOP3.LUT P1, PT, PT, PT, UP2, 0x40, 0x0 ;  /* 0x000000000000781c */ /* 0x000fe20003f2e828 */
[----:B------:R-:W-:Y:S01]  /*132f0*/  UISETP.NE.AND UP2, UPT, UR26, URZ, UPT ;  /* 0x0000003f1a00728c */ /* 0x000fe2000bf45270 */
[----:B------:R-:W-:Y:S02]  /*13300*/  FMNMX.FTZ R3, R14, R3, !PT ;  /* 0x000000030e037209 */ /* 0x000fe40007810000 */
[----:B------:R-:W-:Y:S02]  /*13310*/  ISETP.LT.OR P0, PT, R2, 0xa, P0 ;  /* 0x0000000a0200780c */ /* 0x000fe40000701670 */
[----:B------:R-:W-:Y:S02]  /*13320*/  FMNMX.FTZ R3, R205, R3, !PT ;  /* 0x00000003cd037209 */ /* 0x000fe40007810000 */
[----:B-1----:R-:W-:Y:S02]  /*13330*/  FMNMX.FTZ R137, R137, R7, !PT ;  /* 0x0000000789897209 */ /* 0x002fe40007810000 */
[----:B------:R-:W-:Y:S02]  /*13340*/  ISETP.GT.AND P1, PT, R0, 0x8, P1 ;  /* 0x000000080000780c */ /* 0x000fe40000f24270 */
[----:B------:R-:W-:Y:S01]  /*13350*/  PLOP3.LUT P2, PT, PT, PT, UP3, 0x40, 0x0 ;  /* 0x000000000000781c */ /* 0x000fe20003f4e838 */
[----:B------:R-:W1:Y:S01]  /*13360*/  SHFL.BFLY PT, R4, R137, 0x1, 0x1f ;  /* 0x0c201f0089047f89 */ /* 0x000e6200000e0000 */
[----:B------:R-:W-:Y:S01]  /*13370*/  FMNMX.FTZ R3, R208, R3, !PT ;  /* 0x00000003d0037209 */ /* 0x000fe20007810000 */
[----:B------:R-:W-:Y:S01]  /*13380*/  UISETP.NE.AND UP3, UPT, UR27, URZ, UPT ;  /* 0x0000003f1b00728c */ /* 0x000fe2000bf65270 */
[----:B------:R-:W-:Y:S02]  /*13390*/  FSEL R25, R213, -INF , !P0 ;  /* 0xff800000d5197808 */ /* 0x000fe40004000000 */
[----:B------:R-:W-:Y:S02]  /*133a0*/  ISETP.LT.OR P1, PT, R2, 0x9, P1 ;  /* 0x000000090200780c */ /* 0x000fe40000f21670 */
[----:B------:R-:W-:Y:S02]  /*133b0*/  ISETP.GT.AND P2, PT, R0, 0x1, P2 ;  /* 0x000000010000780c */ /* 0x000fe40001744270 */
[----:B------:R-:W-:Y:S02]  /*133c0*/  PLOP3.LUT P0, PT, PT, PT, UP5, 0x40, 0x0 ;  /* 0x000000000000781c */ /* 0x000fe40003f0e858 */
[----:B------:R-:W-:Y:S02]  /*133d0*/  FMNMX.FTZ R3, R210, R3, !PT ;  /* 0x00000003d2037209 */ /* 0x000fe40007810000 */
[----:B------:R-:W-:Y:S02]  /*133e0*/  FSEL R24, R214, -INF , !P1 ;  /* 0xff800000d6187808 */ /* 0x000fe40004800000 */
[----:B------:R-:W-:Y:S02]  /*133f0*/  ISETP.LT.OR P2, PT, R2, 0x2, P2 ;  /* 0x000000020200780c */ /* 0x000fe40001741670 */
[C---:B------:R-:W-:Y:S02]  /*13400*/  ISETP.GT.AND P0, PT, R0.reuse, 0x18, P0 ;  /* 0x000000180000780c */ /* 0x040fe40000704270 */
[----:B------:R-:W-:Y:S02]  /*13410*/  PLOP3.LUT P1, PT, PT, PT, UP6, 0x40, 0x0 ;  /* 0x000000000000781c */ /* 0x000fe40003f2e868 */
[----:B------:R-:W-:Y:S02]  /*13420*/  FMNMX.FTZ R3, R211, R3, !PT ;  /* 0x00000003d3037209 */ /* 0x000fe40007810000 */
        /* <DEDUP_REMOVED lines=10> */
[----:B------:R-:W-:Y:S02]  /*134d0*/  FSEL R207, R212, -INF , !P0 ;  /* 0xff800000d4cf7808 */ /* 0x000fe40004000000 */
[----:B------:R-:W-:Y:S02]  /*134e0*/  ISETP.GT.AND P2, PT, R0, 0x10, P2 ;  /* 0x000000100000780c */ /* 0x000fe40001744270 */
[----:B------:R-:W-:Y:S02]  /*134f0*/  ISETP.LT.OR P1, PT, R2, 0x12, P1 ;  /* 0x000000120200780c */ /* 0x000fe40000f21670 */
[----:B------:R-:W-:Y:S02]  /*13500*/  PLOP3.LUT P0, PT, PT, PT, UP3, 0x40, 0x0 ;  /* 0x000000000000781c */ /* 0x000fe40003f0e838 */
[----:B------:R-:W-:Y:S02]  /*13510*/  FMNMX.FTZ R3, R248, R3, !PT ;  /* 0x00000003f8037209 */ /* 0x000fe40007810000 */
[----:B------:R-:W-:Y:S02]  /*13520*/  FMNMX.FTZ R4, R24, R4, !PT ;  /* 0x0000000418047209 */ /* 0x000fe40007810000 */
[----:B------:R-:W-:Y:S02]  /*13530*/  ISETP.LT.OR P2, PT, R2, 0x11, P2 ;  /* 0x000000110200780c */ /* 0x000fe40001741670 */
[----:B------:R-:W-:Y:S02]  /*13540*/  FSEL R202, R215, -INF , !P1 ;  /* 0xff800000d7ca7808 */ /* 0x000fe40004800000 */
[----:B------:R-:W-:Y:S02]  /*13550*/  ISETP.GT.AND P0, PT, R0, 0x20, P0 ;  /* 0x000000200000780c */ /* 0x000fe40000704270 */
[----:B------:R-:W-:Y:S02]  /*13560*/  PLOP3.LUT P1, PT, PT, PT, UP4, 0x40, 0x0 ;  /* 0x000000000000781c */ /* 0x000fe40003f2e848 */
[----:B------:R-:W-:Y:S02]  /*13570*/  FMNMX.FTZ R3, R249, R3, !PT ;  /* 0x00000003f9037209 */ /* 0x000fe40007810000 */
[----:B------:R-:W-:Y:S02]  /*13580*/  FMNMX.FTZ R4, R25, R4, !PT ;  /* 0x0000000419047209 */ /* 0x000fe40007810000 */
[----:B------:R-:W-:Y:S02]  /*13590*/  FSEL R200, R220, -INF , !P2 ;  /* 0xff800000dcc87808 */ /* 0x000fe40005000000 */
[----:B------:R-:W-:Y:S02]  /*135a0*/  ISETP.LT.OR P0, PT, R2, 0x21, P0 ;  /* 0x000000210200780c */ /* 0x000fe40000701670 */
[----:B------:R-:W-:Y:S02]  /*135b0*/  ISETP.GT.AND P1, PT, R0, 0x19, P1 ;  /* 0x000000190000780c */ /* 0x000fe40000f24270 */
[----:B------:R-:W-:Y:S02]  /*135c0*/  FMNMX.FTZ R3, R251, R3, !PT ;  /* 0x00000003fb037209 */ /* 0x000fe40007810000 */
[----:B------:R-:W-:Y:S02]  /*135d0*/  FSEL R212, R42, -INF , !P0 ;  /* 0xff8000002ad47808 */ /* 0x000fe40004000000 */
[----:B------:R-:W-:Y:S01]  /*135e0*/  ISETP.LT.OR P1, PT, R2, 0x1a, P1 ;  /* 0x0000001a0200780c */ /* 0x000fe20000f21670 */
[----:B------:R-:W1:Y:S01]  /*135f0*/  SHFL.BFLY PT, R20, R3, 0x2, 0x1f ;  /* 0x0c401f0003147f89 */ /* 0x000e6200000e0000 */
        /* <DEDUP_REMOVED lines=14> */
[----:B------:R-:W-:Y:S01]  /*136e0*/  FSEL R214, R43, -INF , !P1 ;  /* 0xff8000002bd67808 */ /* 0x000fe20004800000 */
[----:B------:R-:W-:Y:S01]  /*136f0*/  UIADD3 UR23, UR23, -0x1, URZ ;  /* 0xffffffff17177890 */ /* 0x000fe2000fffe03f */
[----:B------:R-:W-:Y:S02]  /*13700*/  ISETP.GT.AND P0, PT, R0, 0x29, P0 ;  /* 0x000000290000780c */ /* 0x000fe40000704270 */
[----:B------:R-:W-:Y:S02]  /*13710*/  FMNMX.FTZ R0, R212, R4, !PT ;  /* 0x00000004d4007209 */ /* 0x000fe40007810000 */
[----:B------:R-:W-:Y:S02]  /*13720*/  ISETP.LT.OR P0, PT, R2, 0x2a, P0 ;  /* 0x0000002a0200780c */ /* 0x000fe40000701670 */
[----:B------:R-:W-:Y:S02]  /*13730*/  FMNMX.FTZ R0, R214, R0, !PT ;  /* 0x00000000d6007209 */ /* 0x000fe40007810000 */
[----:B------:R-:W-:Y:S02]  /*13740*/  FSEL R140, R47, -INF , !P0 ;  /* 0xff8000002f8c7808 */ /* 0x000fe40004000000 */
[----:B------:R-:W-:Y:S02]  /*13750*/  FMNMX.FTZ R0, R213, R0, !PT ;  /* 0x00000000d5007209 */ /* 0x000fe40007810000 */
[----:B------:R-:W-:Y:S02]  /*13760*/  FMNMX.FTZ R136, R252, R136, !PT ;  /* 0x00000088fc887209 */ /* 0x000fe40007810000 */
[----:B-1----:R-:W-:Y:S02]  /*13770*/  FMNMX.FTZ R3, R3, R20, !PT ;  /* 0x0000001403037209 */ /* 0x002fe40007810000 */
[----:B------:R-:W-:Y:S01]  /*13780*/  FMNMX.FTZ R0, R140, R0, !PT ;  /* 0x000000008c007209 */ /* 0x000fe20007810000 */
[----:B------:R-:W1:Y:S01]  /*13790*/  SHFL.BFLY PT, R7, R136, 0x2, 0x1f ;  /* 0x0c401f0088077f89 */ /* 0x000e6200000e0000 */
[----:B------:R-:W-:Y:S04]  /*137a0*/  FSETP.NEU.FTZ.AND P2, PT, R137, -INF , PT ;  /* 0xff8000008900780b */ /* 0x000fe80003f5d000 */
[----:B------:R-:W-:Y:S03]  /*137b0*/  FSEL R141, R141, RZ, P2 ;  /* 0x000000ff8d8d7208 */ /* 0x000fe60001000000 */
[----:B------:R-:W2:Y:S02]  /*137c0*/  SHFL.BFLY PT, R135, R3, 0x1, 0x1f ;  /* 0x0c201f0003877f89 */ /* 0x000ea400000e0000 */
[--C-:B------:R-:W-:Y:S02]  /*137d0*/  FFMA.FTZ R16, R16, c[0x0][0x2d0], -R141.reuse ;  /* 0x0000b40010107a23 */ /* 0x100fe4000001088d */
[--C-:B------:R-:W-:Y:S02]  /*137e0*/  FFMA.FTZ R10, R10, c[0x0][0x2d0], -R141.reuse ;  /* 0x0000b4000a0a7a23 */ /* 0x100fe4000001088d */
[----:B------:R-:W-:Y:S01]  /*137f0*/  MUFU.EX2 R27, R16 ;  /* 0x00000010001b7308 */ /* 0x000fe20000000800 */
[--C-:B------:R-:W-:Y:S01]  /*13800*/  FFMA.FTZ R17, R17, c[0x0][0x2d0], -R141.reuse ;  /* 0x0000b40011117a23 */ /* 0x100fe2000001088d */
[----:B------:R-:W3:Y:S01]  /*13810*/  SHFL.BFLY PT, R2, R0, 0x2, 0x1f ;  /* 0x0c401f0000027f89 */ /* 0x000ee200000e0000 */
[----:B------:R-:W-:Y:S01]  /*13820*/  FFMA.FTZ R19, R19, c[0x0][0x2d0], -R141 ;  /* 0x0000b40013137a23 */ /* 0x000fe2000001088d */
[----:B-1----:R-:W-:Y:S06]  /*13830*/  FMNMX.FTZ R136, R136, R7, !PT ;  /* 0x0000000788887209 */ /* 0x002fec0007810000 */
[----:B------:R-:W-:Y:S01]  /*13840*/  LDSM.16.MT88.4 R20, [R225+0x2080] ;  /* 0x00208000e114783b */ /* 0x000fe20000004200 */
[----:B------:R-:W-:Y:S01]  /*13850*/  MUFU.EX2 R44, R10 ;  /* 0x0000000a002c7308 */ /* 0x000fe20000000800 */
[----:B--2---:R-:W-:Y:S06]  /*13860*/  FMNMX.FTZ R135, R3, R135, !PT ;  /* 0x0000008703877209 */ /* 0x004fec0007810000 */
[----:B------:R-:W1:Y:S01]  /*13870*/  SHFL.BFLY PT, R7, R136, 0x1, 0x1f ;  /* 0x0c201f0088077f89 */ /* 0x000e6200000e0000 */
[C---:B------:R-:W-:Y:S01]  /*13880*/  FSETP.NEU.FTZ.AND P0, PT, R135.reuse, -INF , PT ;  /* 0xff8000008700780b */ /* 0x040fe20003f1d000 */
[----:B------:R-:W-:Y:S01]  /*13890*/  FMUL.FTZ R143, R135, c[0x0][0x2d0] ;  /* 0x0000b400878f7a20 */ /* 0x000fe20000410000 */
[----:B------:R-:W-:Y:S01]  /*138a0*/  MUFU.EX2 R26, R17 ;  /* 0x00000011001a7308 */ /* 0x000fe20000000800 */
[----:B---3--:R-:W-:Y:S02]  /*138b0*/  FMNMX.FTZ R3, R0, R2, !PT ;  /* 0x0000000200037209 */ /* 0x008fe40007810000 */
[----:B------:R-:W-:Y:S02]  /*138c0*/  FSEL R0, R137, RZ, P2 ;  /* 0x000000ff89007208 */ /* 0x000fe40001000000 */
[----:B------:R-:W-:Y:S01]  /*138d0*/  FSEL R143, R143, RZ, P0 ;  /* 0x000000ff8f8f7208 */ /* 0x000fe20000000000 */
[----:B------:R-:W2:Y:S02]  /*138e0*/  SHFL.BFLY PT, R4, R3, 0x1, 0x1f ;  /* 0x0c201f0003047f89 */ /* 0x000ea400000e0000 */
[----:B------:R-:W-:Y:S02]  /*138f0*/  FADD.FTZ R0, -R0, R132 ;  /* 0x0000008400007221 */ /* 0x000fe40000010100 */
[----:B------:R-:W3:Y:S01]  /*13900*/  MUFU.EX2 R48, R19 ;  /* 0x0000001300307308 */ /* 0x000ee20000000800 */
[--C-:B------:R-:W-:Y:S02]  /*13910*/  FFMA.FTZ R8, R8, c[0x0][0x2d0], -R143.reuse ;  /* 0x0000b40008087a23 */ /* 0x100fe4000001088f */
[----:B------:R-:W-:Y:S02]  /*13920*/  FMUL.FTZ R0, R0, c[0x0][0x2d0] ;  /* 0x0000b40000007a20 */ /* 0x000fe40000410000 */
[--C-:B------:R-:W-:Y:S02]  /*13930*/  FFMA.FTZ R12, R12, c[0x0][0x2d0], -R143.reuse ;  /* 0x0000b4000c0c7a23 */ /* 0x100fe4000001088f */
[--C-:B------:R-:W-:Y:S01]  /*13940*/  FFMA.FTZ R11, R11, c[0x0][0x2d0], -R143.reuse ;  /* 0x0000b4000b0b7a23 */ /* 0x100fe2000001088f */
[----:B-1----:R-:W-:Y:S02]  /*13950*/  FMNMX.FTZ R136, R136, R7, !PT ;  /* 0x0000000788887209 */ /* 0x002fe40007810000 */
[----:B------:R1:W4:Y:S01]  /*13960*/  MUFU.EX2 R133, R0 ;  /* 0x0000000000857308 */ /* 0x0003220000000800 */
[----:B------:R-:W-:Y:S01]  /*13970*/  FFMA.FTZ R14, R14, c[0x0][0x2d0], -R143 ;  /* 0x0000b4000e0e7a23 */ /* 0x000fe2000001088f */
[C---:B------:R-:W-:Y:S01]  /*13980*/  FSETP.NEU.FTZ.AND P1, PT, R136.reuse, -INF , PT ;  /* 0xff8000008800780b */ /* 0x040fe20003f3d000 */
[C---:B------:R-:W-:Y:S03]  /*13990*/  FMUL.FTZ R142, R136.reuse, c[0x0][0x2d0] ;  /* 0x0000b400888e7a20 */ /* 0x040fe60000410000 */
[----:B------:R-:W-:Y:S02]  /*139a0*/  FSEL R2, R136, RZ, P1 ;  /* 0x000000ff88027208 */ /* 0x000fe40000800000 */
[----:B------:R-:W-:Y:S02]  /*139b0*/  FSEL R142, R142, RZ, P1 ;  /* 0x000000ff8e8e7208 */ /* 0x000fe40000800000 */
[----:B------:R-:W-:Y:S01]  /*139c0*/  MUFU.EX2 R50, R8 ;  /* 0x0000000800327308 */ /* 0x000fe20000000800 */
[----:B--2---:R-:W-:Y:S01]  /*139d0*/  FMNMX.FTZ R3, R3, R4, !PT ;  /* 0x0000000403037209 */ /* 0x004fe20007810000 */
[----:B------:R-:W-:Y:S02]  /*139e0*/  FADD.FTZ R2, -R2, R134 ;  /* 0x0000008602027221 */ /* 0x000fe40000010100 */
[--C-:B------:R-:W-:Y:S01]  /*139f0*/  FFMA.FTZ R9, R9, c[0x0][0x2d0], -R142.reuse ;  /* 0x0000b40009097a23 */ /* 0x100fe2000001088e */
[----:B---3--:R-:W-:Y:S01]  /*13a00*/  F2FP.PACK_AB R194, R48, R26 ;  /* 0x0000001a30c2723e */ /* 0x008fe200000000ff */
[----:B------:R-:W-:Y:S02]  /*13a10*/  FMUL.FTZ R2, R2, c[0x0][0x2d0] ;  /* 0x0000b40002027a20 */ /* 0x000fe40000410000 */
[----:B------:R-:W-:Y:S02]  /*13a20*/  FMUL.FTZ R134, R3, c[0x0][0x2d0] ;  /* 0x0000b40003867a20 */ /* 0x000fe40000410000 */
[----:B------:R-:W2:Y:S01]  /*13a30*/  MUFU.EX2 R132, R2 ;  /* 0x0000000200847308 */ /* 0x000ea20000000800 */
[--C-:B------:R-:W-:Y:S02]  /*13a40*/  FFMA.FTZ R13, R13, c[0x0][0x2d0], -R142.reuse ;  /* 0x0000b4000d0d7a23 */ /* 0x100fe4000001088e */
[--C-:B------:R-:W-:Y:S01]  /*13a50*/  FFMA.FTZ R15, R15, c[0x0][0x2d0], -R142.reuse ;  /* 0x0000b4000f0f7a23 */ /* 0x100fe2000001088e */
[----:B-1----:R-:W-:Y:S01]  /*13a60*/  FSEL R0, R135, RZ, P0 ;  /* 0x000000ff87007208 */ /* 0x002fe20000000000 */
[----:B------:R-:W-:Y:S01]  /*13a70*/  FFMA.FTZ R18, R18, c[0x0][0x2d0], -R142 ;  /* 0x0000b40012127a23 */ /* 0x000fe2000001088e */
[----:B------:R-:W-:Y:S01]  /*13a80*/  FSETP.NEU.FTZ.AND P0, PT, R3, -INF , PT ;  /* 0xff8000000300780b */ /* 0x000fe20003f1d000 */
[C---:B----4-:R-:W-:Y:S02]  /*13a90*/  FMUL.FTZ R17, R133.reuse, R157 ;  /* 0x0000009d85117220 */ /* 0x050fe40000410000 */
[----:B------:R-:W-:Y:S01]  /*13aa0*/  FADD.FTZ R0, -R0, R138 ;  /* 0x0000008a00007221 */ /* 0x000fe20000010100 */
[----:B------:R-:W-:Y:S01]  /*13ab0*/  FSEL R134, R134, RZ, P0 ;  /* 0x000000ff86867208 */ /* 0x000fe20000000000 */
[----:B------:R-:W-:Y:S01]  /*13ac0*/  MUFU.EX2 R51, R9 ;  /* 0x0000000900337308 */ /* 0x000fe20000000800 */
[----:B------:R-:W-:Y:S01]  /*13ad0*/  FMUL.FTZ R16, R133, R156 ;  /* 0x0000009c85107220 */ /* 0x000fe20000410000 */
[----:B------:R-:W-:Y:S01]  /*13ae0*/  MOV R156, R26 ;  /* 0x0000001a009c7202 */ /* 0x000fe20000000f00 */
[----:B------:R-:W-:Y:S01]  /*13af0*/  FMUL.FTZ R0, R0, c[0x0][0x2d0] ;  /* 0x0000b40000007a20 */ /* 0x000fe20000410000 */
[----:B------:R-:W-:Y:S01]  /*13b00*/  MOV R138, R32 ;  /* 0x00000020008a7202 */ /* 0x000fe20000000f00 */
[--C-:B------:R-:W-:Y:S02]  /*13b10*/  FFMA.FTZ R4, R25, c[0x0][0x2d0], -R134.reuse ;  /* 0x0000b40019047a23 */ /* 0x100fe40000010886 */
[--C-:B------:R-:W-:Y:S02]  /*13b20*/  FFMA.FTZ R5, R5, c[0x0][0x2d0], -R134.reuse ;  /* 0x0000b40005057a23 */ /* 0x100fe40000010886 */
[C---:B------:R-:W-:Y:S01]  /*13b30*/  FMUL.FTZ R32, R133.reuse, R172 ;  /* 0x000000ac85207220 */ /* 0x040fe20000410000 */
[----:B------:R1:W3:Y:S01]  /*13b40*/  MUFU.EX2 R2, R0 ;  /* 0x0000000000027308 */ /* 0x0002e20000000800 */
[C---:B------:R-:W-:Y:S02]  /*13b50*/  FMUL.FTZ R33, R133.reuse, R173 ;  /* 0x000000ad85217220 */ /* 0x040fe40000410000 */
[C---:B--2---:R-:W-:Y:S02]  /*13b60*/  FMUL.FTZ R7, R132.reuse, R147 ;  /* 0x0000009384077220 */ /* 0x044fe40000410000 */
[C---:B------:R-:W-:Y:S02]  /*13b70*/  FMUL.FTZ R19, R132.reuse, R159 ;  /* 0x0000009f84137220 */ /* 0x040fe40000410000 */
[C---:B------:R-:W-:Y:S02]  /*13b80*/  FMUL.FTZ R34, R132.reuse, R174 ;  /* 0x000000ae84227220 */ /* 0x040fe40000410000 */
[C---:B------:R-:W-:Y:S01]  /*13b90*/  FMUL.FTZ R35, R132.reuse, R175 ;  /* 0x000000af84237220 */ /* 0x040fe20000410000 */
[----:B------:R-:W2:Y:S01]  /*13ba0*/  MUFU.EX2 R47, R13 ;  /* 0x0000000d002f7308 */ /* 0x000ea20000000800 */
[----:B------:R-:W-:Y:S01]  /*13bb0*/  MOV R175, R48 ;  /* 0x0000003000af7202 */ /* 0x000fe20000000f00 */
[C---:B------:R-:W-:Y:S02]  /*13bc0*/  FMUL.FTZ R48, R133.reuse, R188 ;  /* 0x000000bc85307220 */ /* 0x040fe40000410000 */
[C---:B------:R-:W-:Y:S02]  /*13bd0*/  FMUL.FTZ R52, R133.reuse, R52 ;  /* 0x0000003485347220 */ /* 0x040fe40000410000 */
[C---:B------:R-:W-:Y:S02]  /*13be0*/  FMUL.FTZ R53, R133.reuse, R53 ;  /* 0x0000003585357220 */ /* 0x040fe40000410000 */
[C---:B------:R-:W-:Y:S02]  /*13bf0*/  FMUL.FTZ R54, R132.reuse, R54 ;  /* 0x0000003684367220 */ /* 0x040fe40000410000 */
[----:B------:R-:W-:Y:S01]  /*13c00*/  MUFU.EX2 R45, R15 ;  /* 0x0000000f002d7308 */ /* 0x000fe20000000800 */
[----:B------:R-:W-:Y:S02]  /*13c10*/  FMUL.FTZ R55, R132, R55 ;  /* 0x0000003784377220 */ /* 0x000fe40000410000 */
[----:B------:R-:W-:Y:S02]  /*13c20*/  FMUL.FTZ R64, R133, R64 ;  /* 0x0000004085407220 */ /* 0x000fe40000410000 */
[--C-:B-1----:R-:W-:Y:S02]  /*13c30*/  FFMA.FTZ R0, R6, c[0x0][0x2d0], -R134.reuse ;  /* 0x0000b40006007a23 */ /* 0x102fe40000010886 */
[----:B------:R-:W-:Y:S02]  /*13c40*/  FMUL.FTZ R6, R132, R146 ;  /* 0x0000009284067220 */ /* 0x000fe40000410000 */
[C---:B---3--:R-:W-:Y:S01]  /*13c50*/  FMUL.FTZ R8, R2.reuse, R148 ;  /* 0x0000009402087220 */ /* 0x048fe20000410000 */
[----:B------:R1:W-:Y:S01]  /*13c60*/  MUFU.EX2 R216, R0 ;  /* 0x0000000000d87308 */ /* 0x0003e20000000800 */
[C---:B------:R-:W-:Y:S02]  /*13c70*/  FMUL.FTZ R9, R2.reuse, R149 ;  /* 0x0000009502097220 */ /* 0x040fe40000410000 */
[C---:B------:R-:W-:Y:S01]  /*13c80*/  FMUL.FTZ R25, R2.reuse, R165 ;  /* 0x000000a502197220 */ /* 0x040fe20000410000 */
[----:B--2---:R-:W-:Y:S01]  /*13c90*/  F2FP.PACK_AB R193, R47, R51 ;  /* 0x000000332fc1723e */ /* 0x004fe200000000ff */
[C---:B------:R-:W-:Y:S02]  /*13ca0*/  FMUL.FTZ R13, R2.reuse, R153 ;  /* 0x00000099020d7220 */ /* 0x040fe40000410000 */
[C---:B------:R-:W-:Y:S02]  /*13cb0*/  FMUL.FTZ R41, R2.reuse, R181 ;  /* 0x000000b502297220 */ /* 0x040fe40000410000 */
[C---:B------:R-:W-:Y:S01]  /*13cc0*/  FMUL.FTZ R28, R2.reuse, R168 ;  /* 0x000000a8021c7220 */ /* 0x040fe20000410000 */
[----:B------:R-:W2:Y:S01]  /*13cd0*/  MUFU.EX2 R221, R18 ;  /* 0x0000001200dd7308 */ /* 0x000ea20000000800 */
[C---:B------:R-:W-:Y:S02]  /*13ce0*/  FMUL.FTZ R29, R2.reuse, R169 ;  /* 0x000000a9021d7220 */ /* 0x040fe40000410000 */
[C---:B------:R-:W-:Y:S01]  /*13cf0*/  FMUL.FTZ R40, R2.reuse, R180 ;  /* 0x000000b402287220 */ /* 0x040fe20000410000 */
[----:B------:R-:W-:Y:S01]  /*13d00*/  MOV R180, R44 ;  /* 0x0000002c00b47202 */ /* 0x000fe20000000f00 */
[C---:B------:R-:W-:Y:S02]  /*13d10*/  FMUL.FTZ R56, R2.reuse, R56 ;  /* 0x0000003802387220 */ /* 0x040fe40000410000 */
[C---:B------:R-:W-:Y:S02]  /*13d20*/  FMUL.FTZ R57, R2.reuse, R57 ;  /* 0x0000003902397220 */ /* 0x040fe40000410000 */
[C---:B------:R-:W-:Y:S01]  /*13d30*/  FMUL.FTZ R60, R2.reuse, R60 ;  /* 0x0000003c023c7220 */ /* 0x040fe20000410000 */
[----:B------:R3:W4:Y:S01]  /*13d40*/  MUFU.EX2 R215, R5 ;  /* 0x0000000500d77308 */ /* 0x0007220000000800 */
[----:B------:R-:W-:Y:S02]  /*13d50*/  FMUL.FTZ R61, R2, R61 ;  /* 0x0000003d023d7220 */ /* 0x000fe40000410000 */
[C---:B------:R-:W-:Y:S02]  /*13d60*/  FMUL.FTZ R65, R133.reuse, R65 ;  /* 0x0000004185417220 */ /* 0x040fe40000410000 */
[----:B-1----:R-:W-:Y:S02]  /*13d70*/  FFMA.FTZ R0, R24, c[0x0][0x2d0], -R134 ;  /* 0x0000b40018007a23 */ /* 0x002fe40000010886 */
[----:B------:R-:W-:Y:S02]  /*13d80*/  FMUL.FTZ R24, R2, R164 ;  /* 0x000000a402187220 */ /* 0x000fe40000410000 */
[C---:B------:R-:W-:Y:S01]  /*13d90*/  FMUL.FTZ R66, R132.reuse, R66 ;  /* 0x0000004284427220 */ /* 0x040fe20000410000 */
[----:B------:R1:W-:Y:S01]  /*13da0*/  MUFU.EX2 R217, R0 ;  /* 0x0000000000d97308 */ /* 0x0003e20000000800 */
[C---:B------:R-:W-:Y:S02]  /*13db0*/  FMUL.FTZ R67, R132.reuse, R67 ;  /* 0x0000004384437220 */ /* 0x040fe40000410000 */
[----:B------:R-:W-:Y:S01]  /*13dc0*/  FMUL.FTZ R68, R133, R68 ;  /* 0x0000004485447220 */ /* 0x000fe20000410000 */
[----:B--2---:R-:W-:Y:S01]  /*13dd0*/  F2FP.PACK_AB R195, R221, R45 ;  /* 0x0000002dddc3723e */ /* 0x004fe200000000ff */
[C---:B------:R-:W-:Y:S01]  /*13de0*/  FMUL.FTZ R18, R132.reuse, R158 ;  /* 0x0000009e84127220 */ /* 0x040fe20000410000 */
[----:B------:R-:W-:Y:S01]  /*13df0*/  MOV R172, R221 ;  /* 0x000000dd00ac7202 */ /* 0x000fe20000000f00 */
[C---:B------:R-:W-:Y:S02]  /*13e00*/  FMUL.FTZ R69, R133.reuse, R69 ;  /* 0x0000004585457220 */ /* 0x040fe40000410000 */
[C---:B------:R-:W-:Y:S01]  /*13e10*/  FMUL.FTZ R70, R132.reuse, R70 ;  /* 0x0000004684467220 */ /* 0x040fe20000410000 */
[----:B------:R2:W5:Y:S01]  /*13e20*/  MUFU.EX2 R219, R4 ;  /* 0x0000000400db7308 */ /* 0x0005620000000800 */
[----:B------:R-:W-:Y:S02]  /*13e30*/  FMUL.FTZ R71, R132, R71 ;  /* 0x0000004784477220 */ /* 0x000fe40000410000 */
[----:B------:R-:W-:Y:S02]  /*13e40*/  FMUL.FTZ R72, R2, R72 ;  /* 0x0000004802487220 */ /* 0x000fe40000410000 */
[C---:B---3--:R-:W-:Y:S01]  /*13e50*/  FMUL.FTZ R5, R133.reuse, R145 ;  /* 0x0000009185057220 */ /* 0x048fe20000410000 */
[----:B----4-:R-:W-:Y:S01]  /*13e60*/  F2FP.PACK_AB R145, R216, R215 ;  /* 0x000000d7d891723e */ /* 0x010fe200000000ff */
[C---:B------:R-:W-:Y:S02]  /*13e70*/  FMUL.FTZ R73, R2.reuse, R73 ;  /* 0x0000004902497220 */ /* 0x040fe40000410000 */
[C---:B------:R-:W-:Y:S01]  /*13e80*/  FMUL.FTZ R76, R2.reuse, R76 ;  /* 0x0000004c024c7220 */ /* 0x040fe20000410000 */
[----:B------:R-:W3:Y:S01]  /*13e90*/  MUFU.EX2 R46, R12 ;  /* 0x0000000c002e7308 */ /* 0x000ee20000000800 */
[----:B------:R-:W-:Y:S02]  /*13ea0*/  FMUL.FTZ R77, R2, R77 ;  /* 0x0000004d024d7220 */ /* 0x000fe40000410000 */
[----:B------:R-:W-:Y:S01]  /*13eb0*/  FMUL.FTZ R80, R133, R80 ;  /* 0x0000005085507220 */ /* 0x000fe20000410000 */
[----:B-1----:R-:W-:Y:S01]  /*13ec0*/  FSEL R0, R3, RZ, P0 ;  /* 0x000000ff03007208 */ /* 0x002fe20000000000 */
[----:B------:R-:W-:Y:S01]  /*13ed0*/  FMUL.FTZ R81, R133, R81 ;  /* 0x0000005185517220 */ /* 0x000fe20000410000 */
[----:B------:R-:W-:Y:S01]  /*13ee0*/  PLOP3.LUT P0, PT, PT, PT, UP0, 0x80, 0x0 ;  /* 0x000000000000781c */ /* 0x000fe20003f0f008 */
[----:B------:R-:W-:Y:S02]  /*13ef0*/  FMUL.FTZ R82, R132, R82 ;  /* 0x0000005284527220 */ /* 0x000fe40000410000 */
[----:B------:R-:W-:Y:S01]  /*13f00*/  FADD.FTZ R0, -R0, R139 ;  /* 0x0000008b00007221 */ /* 0x000fe20000010100 */
[----:B------:R-:W1:Y:S01]  /*13f10*/  MUFU.EX2 R49, R11 ;  /* 0x0000000b00317308 */ /* 0x000e620000000800 */
[----:B------:R-:W-:Y:S01]  /*13f20*/  MOV R139, R27 ;  /* 0x0000001b008b7202 */ /* 0x000fe20000000f00 */
[----:B------:R-:W-:Y:S02]  /*13f30*/  FMUL.FTZ R83, R132, R83 ;  /* 0x0000005384537220 */ /* 0x000fe40000410000 */
[----:B------:R-:W-:Y:S01]  /*13f40*/  FMUL.FTZ R0, R0, c[0x0][0x2d0] ;  /* 0x0000b40000007a20 */ /* 0x000fe20000410000 */
[----:B------:R-:W-:Y:S01]  /*13f50*/  F2FP.PACK_AB R192, R139, R44 ;  /* 0x0000002c8bc0723e */ /* 0x000fe200000000ff */
[----:B--2---:R-:W-:Y:S01]  /*13f60*/  FMUL.FTZ R4, R133, R144 ;  /* 0x0000009085047220 */ /* 0x004fe20000410000 */
[----:B-----5:R-:W-:Y:S01]  /*13f70*/  F2FP.PACK_AB R147, R219, R217 ;  /* 0x000000d9db93723e */ /* 0x020fe200000000ff */
[----:B------:R-:W-:Y:S01]  /*13f80*/  FMUL.FTZ R44, R2, R184 ;  /* 0x000000b8022c7220 */ /* 0x000fe20000410000 */
[----:B------:R-:W-:Y:S01]  /*13f90*/  MOV R181, R139 ;  /* 0x0000008b00b57202 */ /* 0x000fe20000000f00 */
[----:B------:R-:W2:Y:S01]  /*13fa0*/  MUFU.EX2 R220, R14 ;  /* 0x0000000e00dc7308 */ /* 0x000ea20000000800 */
[C---:B------:R-:W-:Y:S01]  /*13fb0*/  FMUL.FTZ R84, R133.reuse, R84 ;  /* 0x0000005485547220 */ /* 0x040fe20000410000 */
[----:B------:R-:W-:Y:S01]  /*13fc0*/  MOV R184, R45 ;  /* 0x0000002d00b87202 */ /* 0x000fe20000000f00 */
[-C--:B------:R-:W-:Y:S05]  /*13fd0*/  HMMA.16816.F32 R4, R192, R20.reuse, R4 ;  /* 0x00000014c004723c */ /* 0x080fea0000001804 */
[----:B---3--:R-:W-:Y:S01]  /*13fe0*/  F2FP.PACK_AB R144, R46, R50 ;  /* 0x000000322e90723e */ /* 0x008fe200000000ff */
[C---:B------:R-:W-:Y:S01]  /*13ff0*/  FMUL.FTZ R12, R2.reuse, R152 ;  /* 0x00000098020c7220 */ /* 0x040fe20000410000 */
[----:B------:R-:W3:Y:S01]  /*14000*/  MUFU.EX2 R0, R0 ;  /* 0x0000000000007308 */ /* 0x000ee20000000800 */
[----:B------:R-:W-:Y:S01]  /*14010*/  FMUL.FTZ R45, R2, R185 ;  /* 0x000000b9022d7220 */ /* 0x000fe20000410000 */
[----:B-1----:R-:W-:Y:S03]  /*14020*/  MOV R185, R49 ;  /* 0x0000003100b97202 */ /* 0x002fe60000000f00 */
[C---:B------:R-:W-:Y:S02]  /*14030*/  FMUL.FTZ R85, R133.reuse, R85 ;  /* 0x0000005585557220 */ /* 0x040fe40000410000 */
[C---:B------:R-:W-:Y:S02]  /*14040*/  FMUL.FTZ R86, R132.reuse, R86 ;  /* 0x0000005684567220 */ /* 0x040fe40000410000 */
[----:B------:R-:W-:Y:S02]  /*14050*/  FMUL.FTZ R87, R132, R87 ;  /* 0x0000005784577220 */ /* 0x000fe40000410000 */
[----:B------:R-:W-:Y:S01]  /*14060*/  FMUL.FTZ R88, R2, R88 ;  /* 0x0000005802587220 */ /* 0x000fe20000410000 */
[----:B--2---:R-:W-:Y:S01]  /*14070*/  F2FP.PACK_AB R146, R220, R49 ;  /* 0x00000031dc92723e */ /* 0x004fe200000000ff */
[C---:B------:R-:W-:Y:S01]  /*14080*/  FMUL.FTZ R49, R133.reuse, R189 ;  /* 0x000000bd85317220 */ /* 0x040fe20000410000 */
[----:B------:R-:W-:Y:S01]  /*14090*/  MOV R173, R220 ;  /* 0x000000dc00ad7202 */ /* 0x000fe20000000f00 */
[C---:B------:R-:W-:Y:S02]  /*140a0*/  FMUL.FTZ R89, R2.reuse, R89 ;  /* 0x0000005902597220 */ /* 0x040fe40000410000 */
[C---:B------:R-:W-:Y:S02]  /*140b0*/  FMUL.FTZ R92, R2.reuse, R92 ;  /* 0x0000005c025c7220 */ /* 0x040fe40000410000 */
[----:B------:R-:W-:Y:S02]  /*140c0*/  FMUL.FTZ R93, R2, R93 ;  /* 0x0000005d025d7220 */ /* 0x000fe40000410000 */
[C---:B------:R-:W-:Y:S02]  /*140d0*/  FMUL.FTZ R96, R133.reuse, R96 ;  /* 0x0000006085607220 */ /* 0x040fe40000410000 */
[C---:B---3--:R-:W-:Y:S02]  /*140e0*/  FMUL.FTZ R10, R0.reuse, R150 ;  /* 0x00000096000a7220 */ /* 0x048fe40000410000 */
[C---:B------:R-:W-:Y:S02]  /*140f0*/  FMUL.FTZ R11, R0.reuse, R151 ;  /* 0x00000097000b7220 */ /* 0x040fe40000410000 */
[----:B------:R-:W1:Y:S01]  /*14100*/  LDSM.16.MT88.4 R148, [R228+0x2080] ;  /* 0x00208000e494783b */ /* 0x000e620000004200 */
[C---:B------:R-:W-:Y:S02]  /*14110*/  FMUL.FTZ R14, R0.reuse, R154 ;  /* 0x0000009a000e7220 */ /* 0x040fe40000410000 */
[C---:B------:R-:W-:Y:S02]  /*14120*/  FMUL.FTZ R15, R0.reuse, R155 ;  /* 0x0000009b000f7220 */ /* 0x040fe40000410000 */
[C---:B------:R-:W-:Y:S03]  /*14130*/  HMMA.16816.F32 R8, R144.reuse, R20, R8 ;  /* 0x000000149008723c */ /* 0x040fe60000001808 */
[----:B------:R-:W2:Y:S01]  /*14140*/  LDSM.16.MT88.4 R152, [R227+0x2080] ;  /* 0x00208000e398783b */ /* 0x000ea20000004200 */
[C---:B------:R-:W-:Y:S02]  /*14150*/  FMUL.FTZ R26, R0.reuse, R166 ;  /* 0x000000a6001a7220 */ /* 0x040fe40000410000 */
[C---:B------:R-:W-:Y:S02]  /*14160*/  FMUL.FTZ R27, R0.reuse, R167 ;  /* 0x000000a7001b7220 */ /* 0x040fe40000410000 */
[-C--:B------:R-:W-:Y:S03]  /*14170*/  HMMA.16816.F32 R12, R144, R22.reuse, R12 ;  /* 0x00000016900c723c */ /* 0x080fe6000000180c */
[----:B------:R-:W-:Y:S01]  /*14180*/  LDSM.16.MT88.4 R164, [R227+0x2880] ;  /* 0x00288000e3a4783b */ /* 0x000fe20000004200 */
[C---:B------:R-:W-:Y:S02]  /*14190*/  FMUL.FTZ R20, R133.reuse, R160 ;  /* 0x000000a085147220 */ /* 0x040fe40000410000 */
[C---:B------:R-:W-:Y:S02]  /*141a0*/  FMUL.FTZ R21, R133.reuse, R161 ;  /* 0x000000a185157220 */ /* 0x040fe40000410000 */
[C---:B------:R-:W-:Y:S04]  /*141b0*/  HMMA.16816.F32 R16, R192.reuse, R22, R16 ;  /* 0x00000016c010723c */ /* 0x040fe80000001810 */
[C---:B------:R-:W-:Y:S02]  /*141c0*/  FMUL.FTZ R30, R0.reuse, R170 ;  /* 0x000000aa001e7220 */ /* 0x040fe40000410000 */
[----:B------:R-:W-:Y:S02]  /*141d0*/  FMUL.FTZ R31, R0, R171 ;  /* 0x000000ab001f7220 */ /* 0x000fe40000410000 */
[C---:B------:R-:W-:Y:S04]  /*141e0*/  FMUL.FTZ R22, R132.reuse, R162 ;  /* 0x000000a284167220 */ /* 0x040fe80000410000 */
[----:B------:R-:W-:Y:S02]  /*141f0*/  FMUL.FTZ R23, R132, R163 ;  /* 0x000000a384177220 */ /* 0x000fe40000410000 */
[----:B------:R-:W-:Y:S01]  /*14200*/  LDSM.16.MT88.4 R160, [R228+0x2880] ;  /* 0x00288000e4a0783b */ /* 0x000fe20000004200 */
[C---:B------:R-:W-:Y:S02]  /*14210*/  FMUL.FTZ R42, R0.reuse, R182 ;  /* 0x000000b6002a7220 */ /* 0x040fe40000410000 */
[C---:B------:R-:W-:Y:S01]  /*14220*/  FMUL.FTZ R43, R0.reuse, R183 ;  /* 0x000000b7002b7220 */ /* 0x040fe20000410000 */
[----:B------:R-:W-:Y:S01]  /*14230*/  MOV R183, R156 ;  /* 0x0000009c00b77202 */ /* 0x000fe20000000f00 */
[-C--:B------:R-:W-:Y:S03]  /*14240*/  HMMA.16816.F32 R20, R192, R36.reuse, R20 ;  /* 0x00000024c014723c */ /* 0x080fe60000001814 */
[----:B------:R-:W-:Y:S01]  /*14250*/  LDSM.16.MT88.4 R156, [R226+0x2880] ;  /* 0x00288000e29c783b */ /* 0x000fe20000004200 */
[C---:B------:R-:W-:Y:S02]  /*14260*/  FMUL.FTZ R58, R0.reuse, R58 ;  /* 0x0000003a003a7220 */ /* 0x040fe40000410000 */
[C---:B------:R-:W-:Y:S02]  /*14270*/  FMUL.FTZ R59, R0.reuse, R59 ;  /* 0x0000003b003b7220 */ /* 0x040fe40000410000 */
[C---:B------:R-:W-:Y:S04]  /*14280*/  HMMA.16816.F32 R24, R144.reuse, R36, R24 ;  /* 0x000000249018723c */ /* 0x040fe80000001818 */
[C---:B------:R-:W-:Y:S02]  /*14290*/  FMUL.FTZ R62, R0.reuse, R62 ;  /* 0x0000003e003e7220 */ /* 0x040fe40000410000 */
[----:B------:R-:W-:Y:S02]  /*142a0*/  FMUL.FTZ R63, R0, R63 ;  /* 0x0000003f003f7220 */ /* 0x000fe40000410000 */
[-C--:B------:R-:W-:Y:S04]  /*142b0*/  HMMA.16816.F32 R28, R144, R38.reuse, R28 ;  /* 0x00000026901c723c */ /* 0x080fe8000000181c */
[C---:B------:R-:W-:Y:S01]  /*142c0*/  FMUL.FTZ R37, R133.reuse, R177 ;  /* 0x000000b185257220 */ /* 0x040fe20000410000 */
[----:B------:R-:W-:Y:S01]  /*142d0*/  MOV R177, R51 ;  /* 0x0000003300b17202 */ /* 0x000fe20000000f00 */
[----:B------:R-:W-:Y:S01]  /*142e0*/  FMUL.FTZ R51, R132, R191 ;  /* 0x000000bf84337220 */ /* 0x000fe20000410000 */
[----:B------:R-:W-:Y:S01]  /*142f0*/  MOV R191, R138 ;  /* 0x0000008a00bf7202 */ /* 0x000fe20000000f00 */
[C---:B------:R-:W-:Y:S04]  /*14300*/  HMMA.16816.F32 R32, R192.reuse, R38, R32 ;  /* 0x00000026c020723c */ /* 0x040fe80000001820 */
[--C-:B------:R-:W-:Y:S01]  /*14310*/  FFMA.FTZ R138, R196, c[0x0][0x2d0], -R141.reuse ;  /* 0x0000b400c48a7a23 */ /* 0x100fe2000001088d */
[----:B------:R-:W-:Y:S01]  /*14320*/  MOV R196, R244 ;  /* 0x000000f400c47202 */ /* 0x000fe20000000f00 */
[----:B------:R-:W-:Y:S01]  /*14330*/  FMUL.FTZ R36, R133, R176 ;  /* 0x000000b085247220 */ /* 0x000fe20000410000 */
[----:B------:R-:W-:Y:S01]  /*14340*/  MOV R176, R50 ;  /* 0x0000003200b07202 */ /* 0x000fe20000000f00 */
[----:B------:R3:W-:Y:S01]  /*14350*/  MUFU.EX2 R174, R138 ;  /* 0x0000008a00ae7308 */ /* 0x0007e20000000800 */
[----:B------:R-:W-:Y:S03]  /*14360*/  FMUL.FTZ R38, R132, R178 ;  /* 0x000000b284267220 */ /* 0x000fe60000410000 */
[----:B------:R-:W-:Y:S01]  /*14370*/  MOV R178, R46 ;  /* 0x0000002e00b27202 */ /* 0x000fe20000000f00 */
[----:B------:R-:W-:Y:S02]  /*14380*/  FMUL.FTZ R46, R0, R186 ;  /* 0x000000ba002e7220 */ /* 0x000fe40000410000 */
[C---:B------:R-:W-:Y:S02]  /*14390*/  FMUL.FTZ R50, R132.reuse, R190 ;  /* 0x000000be84327220 */ /* 0x040fe40000410000 */
[----:B------:R-:W-:Y:S01]  /*143a0*/  FMUL.FTZ R39, R132, R179 ;  /* 0x000000b384277220 */ /* 0x000fe20000410000 */
[----:B------:R-:W-:Y:S01]  /*143b0*/  MOV R179, R47 ;  /* 0x0000002f00b37202 */ /* 0x000fe20000000f00 */
[C---:B------:R-:W-:Y:S02]  /*143c0*/  FMUL.FTZ R47, R0.reuse, R187 ;  /* 0x000000bb002f7220 */ /* 0x040fe40000410000 */
[C---:B------:R-:W-:Y:S02]  /*143d0*/  FMUL.FTZ R74, R0.reuse, R74 ;  /* 0x0000004a004a7220 */ /* 0x040fe40000410000 */
[C---:B------:R-:W-:Y:S01]  /*143e0*/  FMUL.FTZ R75, R0.reuse, R75 ;  /* 0x0000004b004b7220 */ /* 0x040fe20000410000 */
[-C--:B-1----:R-:W-:Y:S03]  /*143f0*/  HMMA.16816.F32 R36, R192, R148.reuse, R36 ;  /* 0x00000094c024723c */ /* 0x082fe60000001824 */
[C---:B------:R-:W-:Y:S02]  /*14400*/  FMUL.FTZ R78, R0.reuse, R78 ;  /* 0x0000004e004e7220 */ /* 0x040fe40000410000 */
[C---:B------:R-:W-:Y:S02]  /*14410*/  FMUL.FTZ R79, R0.reuse, R79 ;  /* 0x0000004f004f7220 */ /* 0x040fe40000410000 */
[C---:B------:R-:W-:Y:S01]  /*14420*/  FMUL.FTZ R90, R0.reuse, R90 ;  /* 0x0000005a005a7220 */ /* 0x040fe20000410000 */
[C---:B------:R-:W-:Y:S04]  /*14430*/  HMMA.16816.F32 R40, R144.reuse, R148, R40 ;  /* 0x000000949028723c */ /* 0x040fe80000001828 */
[--C-:B---3--:R-:W-:Y:S02]  /*14440*/  FFMA.FTZ R138, R197, c[0x0][0x2d0], -R141.reuse ;  /* 0x0000b400c58a7a23 */ /* 0x108fe4000001088d */
[C---:B------:R-:W-:Y:S02]  /*14450*/  FMUL.FTZ R91, R0.reuse, R91 ;  /* 0x0000005b005b7220 */ /* 0x040fe40000410000 */
[-C--:B------:R-:W-:Y:S01]  /*14460*/  HMMA.16816.F32 R44, R144, R150.reuse, R44 ;  /* 0x00000096902c723c */ /* 0x080fe2000000182c */
[----:B------:R1:W3:Y:S03]  /*14470*/  MUFU.EX2 R139, R138 ;  /* 0x0000008a008b7308 */ /* 0x0002e60000000800 */
[C---:B------:R-:W-:Y:S02]  /*14480*/  FMUL.FTZ R94, R0.reuse, R94 ;  /* 0x0000005e005e7220 */ /* 0x040fe40000410000 */
[----:B------:R-:W-:Y:S02]  /*14490*/  FMUL.FTZ R95, R0, R95 ;  /* 0x0000005f005f7220 */ /* 0x000fe40000410000 */
[C---:B------:R-:W-:Y:S01]  /*144a0*/  HMMA.16816.F32 R48, R192.reuse, R150, R48 ;  /* 0x00000096c030723c */ /* 0x040fe20000001830 */
[----:B------:R-:W4:Y:S03]  /*144b0*/  LDSM.16.MT88.4 R148, [R225+0x3880] ;  /* 0x00388000e194783b */ /* 0x000f260000004200 */
[C---:B------:R-:W-:Y:S02]  /*144c0*/  FMUL.FTZ R97, R133.reuse, R97 ;  /* 0x0000006185617220 */ /* 0x040fe40000410000 */
[C---:B------:R-:W-:Y:S02]  /*144d0*/  FMUL.FTZ R98, R132.reuse, R98 ;  /* 0x0000006284627220 */ /* 0x040fe40000410000 */
[-C--:B--2---:R-:W-:Y:S04]  /*144e0*/  HMMA.16816.F32 R52, R192, R152.reuse, R52 ;  /* 0x00000098c034723c */ /* 0x084fe80000001834 */
[----:B------:R-:W-:Y:S02]  /*144f0*/  FMUL.FTZ R99, R132, R99 ;  /* 0x0000006384637220 */ /* 0x000fe40000410000 */
[C---:B------:R-:W-:Y:S02]  /*14500*/  FMUL.FTZ R100, R133.reuse, R100 ;  /* 0x0000006485647220 */ /* 0x040fe40000410000 */
[C---:B------:R-:W-:Y:S04]  /*14510*/  HMMA.16816.F32 R56, R144.reuse, R152, R56 ;  /* 0x000000989038723c */ /* 0x040fe80000001838 */
[--C-:B-1----:R-:W-:Y:S02]  /*14520*/  FFMA.FTZ R138, R198, c[0x0][0x2d0], -R142.reuse ;  /* 0x0000b400c68a7a23 */ /* 0x102fe4000001088e */
[----:B------:R-:W-:Y:S02]  /*14530*/  FMUL.FTZ R101, R133, R101 ;  /* 0x0000006585657220 */ /* 0x000fe40000410000 */
[-C--:B------:R-:W-:Y:S01]  /*14540*/  HMMA.16816.F32 R60, R144, R154.reuse, R60 ;  /* 0x0000009a903c723c */ /* 0x080fe2000000183c */
[----:B------:R1:W-:Y:S03]  /*14550*/  MUFU.EX2 R186, R138 ;  /* 0x0000008a00ba7308 */ /* 0x0003e60000000800 */
[C---:B------:R-:W-:Y:S02]  /*14560*/  FMUL.FTZ R102, R132.reuse, R102 ;  /* 0x0000006684667220 */ /* 0x040fe40000410000 */
[----:B------:R-:W-:Y:S02]  /*14570*/  FMUL.FTZ R103, R132, R103 ;  /* 0x0000006784677220 */ /* 0x000fe40000410000 */
[C---:B------:R-:W-:Y:S01]  /*14580*/  HMMA.16816.F32 R64, R192.reuse, R154, R64 ;  /* 0x0000009ac040723c */ /* 0x040fe20000001840 */
[----:B------:R-:W2:Y:S03]  /*14590*/  LDSM.16.MT88.4 R152, [R226+0x3880] ;  /* 0x00388000e298783b */ /* 0x000ea60000004200 */
[C---:B------:R-:W-:Y:S02]  /*145a0*/  FMUL.FTZ R104, R2.reuse, R104 ;  /* 0x0000006802687220 */ /* 0x040fe40000410000 */
[----:B------:R-:W-:Y:S02]  /*145b0*/  FMUL.FTZ R105, R2, R105 ;  /* 0x0000006902697220 */ /* 0x000fe40000410000 */
[C---:B------:R-:W-:Y:S01]  /*145c0*/  FMUL.FTZ R106, R0.reuse, R106 ;  /* 0x0000006a006a7220 */ /* 0x040fe20000410000 */
[-C--:B----4-:R-:W-:Y:S03]  /*145d0*/  HMMA.16816.F32 R68, R192, R148.reuse, R68 ;  /* 0x00000094c044723c */ /* 0x090fe60000001844 */
[----:B------:R-:W-:Y:S02]  /*145e0*/  FMUL.FTZ R107, R0, R107 ;  /* 0x0000006b006b7220 */ /* 0x000fe40000410000 */
[C---:B------:R-:W-:Y:S02]  /*145f0*/  FMUL.FTZ R108, R2.reuse, R108 ;  /* 0x0000006c026c7220 */ /* 0x040fe40000410000 */
[----:B------:R-:W-:Y:S01]  /*14600*/  FMUL.FTZ R109, R2, R109 ;  /* 0x0000006d026d7220 */ /* 0x000fe20000410000 */
[C---:B------:R-:W-:Y:S04]  /*14610*/  HMMA.16816.F32 R72, R144.reuse, R148, R72 ;  /* 0x000000949048723c */ /* 0x040fe80000001848 */
[--C-:B-1----:R-:W-:Y:S02]  /*14620*/  FFMA.FTZ R138, R199, c[0x0][0x2d0], -R142.reuse ;  /* 0x0000b400c78a7a23 */ /* 0x102fe4000001088e */
[C---:B------:R-:W-:Y:S02]  /*14630*/  FMUL.FTZ R110, R0.reuse, R110 ;  /* 0x0000006e006e7220 */ /* 0x040fe40000410000 */
[-C--:B------:R-:W-:Y:S01]  /*14640*/  HMMA.16816.F32 R76, R144, R150.reuse, R76 ;  /* 0x00000096904c723c */ /* 0x080fe2000000184c */
[----:B------:R1:W4:Y:S03]  /*14650*/  MUFU.EX2 R188, R138 ;  /* 0x0000008a00bc7308 */ /* 0x0003260000000800 */
[----:B------:R-:W-:Y:S02]  /*14660*/  FMUL.FTZ R111, R0, R111 ;  /* 0x0000006f006f7220 */ /* 0x000fe40000410000 */
[C---:B------:R-:W-:Y:S02]  /*14670*/  FMUL.FTZ R112, R133.reuse, R112 ;  /* 0x0000007085707220 */ /* 0x040fe40000410000 */
[C---:B------:R-:W-:Y:S01]  /*14680*/  HMMA.16816.F32 R80, R192.reuse, R150, R80 ;  /* 0x00000096c050723c */ /* 0x040fe20000001850 */
[----:B------:R-:W5:Y:S03]  /*14690*/  LDSM.16.MT88.4 R148, [R228+0x3880] ;  /* 0x00388000e494783b */ /* 0x000f660000004200 */
[C---:B------:R-:W-:Y:S02]  /*146a0*/  FMUL.FTZ R113, R133.reuse, R113 ;  /* 0x0000007185717220 */ /* 0x040fe40000410000 */
[C---:B------:R-:W-:Y:S02]  /*146b0*/  FMUL.FTZ R114, R132.reuse, R114 ;  /* 0x0000007284727220 */ /* 0x040fe40000410000 */
[-C--:B--2---:R-:W-:Y:S04]  /*146c0*/  HMMA.16816.F32 R84, R192, R152.reuse, R84 ;  /* 0x00000098c054723c */ /* 0x084fe80000001854 */
[C---:B------:R-:W-:Y:S02]  /*146d0*/  FMUL.FTZ R115, R132.reuse, R115 ;  /* 0x0000007384737220 */ /* 0x040fe40000410000 */
[----:B------:R-:W-:Y:S02]  /*146e0*/  FMUL.FTZ R116, R133, R116 ;  /* 0x0000007485747220 */ /* 0x000fe40000410000 */
[C---:B------:R-:W-:Y:S04]  /*146f0*/  HMMA.16816.F32 R88, R144.reuse, R152, R88 ;  /* 0x000000989058723c */ /* 0x040fe80000001858 */
[--C-:B-1----:R-:W-:Y:S02]  /*14700*/  FFMA.FTZ R138, R201, c[0x0][0x2d0], -R141.reuse ;  /* 0x0000b400c98a7a23 */ /* 0x102fe4000001088d */
[C---:B------:R-:W-:Y:S02]  /*14710*/  FMUL.FTZ R117, R133.reuse, R117 ;  /* 0x0000007585757220 */ /* 0x040fe40000410000 */
        /* <DEDUP_REMOVED lines=9> */
[-C--:B-----5:R-:W-:Y:S03]  /*147b0*/  HMMA.16816.F32 R100, R192, R148.reuse, R100 ;  /* 0x00000094c064723c */ /* 0x0a0fe60000001864 */
[----:B------:R-:W-:Y:S02]  /*147c0*/  FMUL.FTZ R123, R0, R123 ;  /* 0x0000007b007b7220 */ /* 0x000fe40000410000 */
[C---:B------:R-:W-:Y:S02]  /*147d0*/  FMUL.FTZ R124, R2.reuse, R124 ;  /* 0x0000007c027c7220 */ /* 0x040fe40000410000 */
[----:B------:R-:W-:Y:S01]  /*147e0*/  FMUL.FTZ R125, R2, R125 ;  /* 0x0000007d027d7220 */ /* 0x000fe20000410000 */
[C---:B------:R-:W-:Y:S04]  /*147f0*/  HMMA.16816.F32 R104, R144.reuse, R148, R104 ;  /* 0x000000949068723c */ /* 0x040fe80000001868 */
[----:B-1----:R-:W-:Y:S02]  /*14800*/  FFMA.FTZ R138, R204, c[0x0][0x2d0], -R141 ;  /* 0x0000b400cc8a7a23 */ /* 0x002fe4000001088d */
[C---:B------:R-:W-:Y:S02]  /*14810*/  FMUL.FTZ R126, R0.reuse, R126 ;  /* 0x0000007e007e7220 */ /* 0x040fe40000410000 */
[-C--:B------:R-:W-:Y:S01]  /*14820*/  HMMA.16816.F32 R108, R144, R150.reuse, R108 ;  /* 0x00000096906c723c */ /* 0x080fe2000000186c */
[----:B------:R1:W5:Y:S03]  /*14830*/  MUFU.EX2 R170, R138 ;  /* 0x0000008a00aa7308 */ /* 0x0003660000000800 */
[----:B------:R-:W-:Y:S02]  /*14840*/  FMUL.FTZ R127, R0, R127 ;  /* 0x0000007f007f7220 */ /* 0x000fe40000410000 */
[C---:B------:R-:W-:Y:S02]  /*14850*/  FMUL.FTZ R128, R133.reuse, R128 ;  /* 0x0000008085807220 */ /* 0x040fe40000410000 */
[C---:B------:R-:W-:Y:S01]  /*14860*/  HMMA.16816.F32 R112, R192.reuse, R150, R112 ;  /* 0x00000096c070723c */ /* 0x040fe20000001870 */
[----:B------:R-:W5:Y:S03]  /*14870*/  LDSM.16.MT88.4 R148, [R225+0x2880] ;  /* 0x00288000e194783b */ /* 0x000f660000004200 */
[----:B------:R-:W-:Y:S02]  /*14880*/  FMUL.FTZ R129, R133, R129 ;  /* 0x0000008185817220 */ /* 0x000fe40000410000 */
[C---:B------:R-:W-:Y:S02]  /*14890*/  FMUL.FTZ R130, R132.reuse, R130 ;  /* 0x0000008284827220 */ /* 0x040fe40000410000 */
[-C--:B--2---:R-:W-:Y:S04]  /*148a0*/  HMMA.16816.F32 R116, R192, R152.reuse, R116 ;  /* 0x00000098c074723c */ /* 0x084fe80000001874 */
[----:B------:R-:W-:Y:S04]  /*148b0*/  FMUL.FTZ R131, R132, R131 ;  /* 0x0000008384837220 */ /* 0x000fe80000410000 */
[C---:B------:R-:W-:Y:S04]  /*148c0*/  HMMA.16816.F32 R120, R144.reuse, R152, R120 ;  /* 0x000000989078723c */ /* 0x040fe80000001878 */
[--C-:B-1----:R-:W-:Y:S04]  /*148d0*/  FFMA.FTZ R138, R203, c[0x0][0x2d0], -R142.reuse ;  /* 0x0000b400cb8a7a23 */ /* 0x102fe8000001088e */
[-C--:B------:R-:W-:Y:S01]  /*148e0*/  HMMA.16816.F32 R124, R144, R154.reuse, R124 ;  /* 0x0000009a907c723c */ /* 0x080fe2000000187c */
[----:B------:R1:W-:Y:S06]  /*148f0*/  MUFU.EX2 R168, R138 ;  /* 0x0000008a00a87308 */ /* 0x0003ec0000000800 */
[----:B---3--:R-:W-:Y:S01]  /*14900*/  F2FP.PACK_AB R144, R139, R174 ;  /* 0x000000ae8b90723e */ /* 0x008fe200000000ff */
[----:B------:R-:W-:Y:S04]  /*14910*/  HMMA.16816.F32 R128, R192, R154, R128 ;  /* 0x0000009ac080723c */ /* 0x000fe80000001880 */
[----:B----4-:R-:W-:Y:S02]  /*14920*/  F2FP.PACK_AB R145, R188, R186 ;  /* 0x000000babc91723e */ /* 0x010fe400000000ff */
[----:B-----5:R-:W-:Y:S01]  /*14930*/  F2FP.PACK_AB R146, R170, R190 ;  /* 0x000000beaa92723e */ /* 0x020fe200000000ff */
[----:B-1----:R-:W-:Y:S04]  /*14940*/  FFMA.FTZ R138, R206, c[0x0][0x2d0], -R142 ;  /* 0x0000b400ce8a7a23 */ /* 0x002fe8000001088e */
[----:B------:R1:W2:Y:S02]  /*14950*/  MUFU.EX2 R171, R138 ;  /* 0x0000008a00ab7308 */ /* 0x0002a40000000800 */
[--C-:B-1----:R-:W-:Y:S01]  /*14960*/  FFMA.FTZ R138, R205, c[0x0][0x2d0], -R143.reuse ;  /* 0x0000b400cd8a7a23 */ /* 0x102fe2000001088f */
[----:B--2---:R-:W-:Y:S07]  /*14970*/  F2FP.PACK_AB R147, R171, R168 ;  /* 0x000000a8ab93723e */ /* 0x004fee00000000ff */
[----:B------:R1:W-:Y:S01]  /*14980*/  MUFU.EX2 R187, R138 ;  /* 0x0000008a00bb7308 */ /* 0x0003e20000000800 */
[-C--:B------:R-:W-:Y:S05]  /*14990*/  HMMA.16816.F32 R4, R144, R148.reuse, R4 ;  /* 0x000000949004723c */ /* 0x080fea0000001804 */
[--C-:B-1----:R-:W-:Y:S04]  /*149a0*/  FFMA.FTZ R138, R208, c[0x0][0x2d0], -R143.reuse ;  /* 0x0000b400d08a7a23 */ /* 0x102fe8000001088f */
[----:B------:R1:W2:Y:S03]  /*149b0*/  MUFU.EX2 R189, R138 ;  /* 0x0000008a00bd7308 */ /* 0x0002a60000000800 */
[--C-:B-1----:R-:W-:Y:S01]  /*149c0*/  FFMA.FTZ R138, R210, c[0x0][0x2d0], -R143.reuse ;  /* 0x0000b400d28a7a23 */ /* 0x102fe2000001088f */
[----:B--2---:R-:W-:Y:S06]  /*149d0*/  F2FP.PACK_AB R152, R189, R187 ;  /* 0x000000bbbd98723e */ /* 0x004fec00000000ff */
        /* <DEDUP_REMOVED lines=27> */
[----:B------:R-:W3:Y:S03]  /*14b90*/  LDSM.16.MT88.4 R156, [R226+0x4080] ;  /* 0x00408000e29c783b */ /* 0x000ee60000004200 */
[--C-:B-1----:R-:W-:Y:S04]  /*14ba0*/  FFMA.FTZ R138, R218, c[0x0][0x2d0], -R142.reuse ;  /* 0x0000b400da8a7a23 */ /* 0x102fe8000001088e */
[-C--:B------:R-:W-:Y:S01]  /*14bb0*/  HMMA.16816.F32 R36, R144, R160.reuse, R36 ;  /* 0x000000a09024723c */ /* 0x080fe20000001824 */
[----:B------:R1:W-:Y:S07]  /*14bc0*/  MUFU.EX2 R221, R138 ;  /* 0x0000008a00dd7308 */ /* 0x0003ee0000000800 */
[C---:B------:R-:W-:Y:S08]  /*14bd0*/  HMMA.16816.F32 R40, R152.reuse, R160, R40 ;  /* 0x000000a09828723c */ /* 0x040ff00000001828 */
[-C--:B------:R-:W-:Y:S08]  /*14be0*/  HMMA.16816.F32 R44, R152, R162.reuse, R44 ;  /* 0x000000a2982c723c */ /* 0x080ff0000000182c */
[C---:B------:R-:W-:Y:S01]  /*14bf0*/  HMMA.16816.F32 R48, R144.reuse, R162, R48 ;  /* 0x000000a29030723c */ /* 0x040fe20000001830 */
[----:B------:R-:W4:Y:S03]  /*14c00*/  LDSM.16.MT88.4 R160, [R228+0x4080] ;  /* 0x00408000e4a0783b */ /* 0x000f260000004200 */
[--C-:B-1----:R-:W-:Y:S01]  /*14c10*/  FFMA.FTZ R138, R222, c[0x0][0x2d0], -R142.reuse ;  /* 0x0000b400de8a7a23 */ /* 0x102fe2000001088e */
[----:B------:R-:W-:Y:S03]  /*14c20*/  MOV R222, R171 ;  /* 0x000000ab00de7202 */ /* 0x000fe60000000f00 */
[-C--:B------:R-:W-:Y:S01]  /*14c30*/  HMMA.16816.F32 R52, R144, R164.reuse, R52 ;  /* 0x000000a49034723c */ /* 0x080fe20000001834 */
[----:B------:R1:W5:Y:S07]  /*14c40*/  MUFU.EX2 R220, R138 ;  /* 0x0000008a00dc7308 */ /* 0x00036e0000000800 */
[C---:B------:R-:W-:Y:S07]  /*14c50*/  HMMA.16816.F32 R56, R152.reuse, R164, R56 ;  /* 0x000000a49838723c */ /* 0x040fee0000001838 */
[----:B------:R-:W-:Y:S01]  /*14c60*/  MOV R165, R174 ;  /* 0x000000ae00a57202 */ /* 0x000fe20000000f00 */
[-C--:B------:R-:W-:Y:S08]  /*14c70*/  HMMA.16816.F32 R60, R152, R166.reuse, R60 ;  /* 0x000000a6983c723c */ /* 0x080ff0000000183c */
[C---:B------:R-:W-:Y:S04]  /*14c80*/  HMMA.16816.F32 R64, R144.reuse, R166, R64 ;  /* 0x000000a69040723c */ /* 0x040fe80000001840 */
[--C-:B-1----:R-:W-:Y:S02]  /*14c90*/  FFMA.FTZ R138, R196, c[0x0][0x2d0], -R141.reuse ;  /* 0x0000b400c48a7a23 */ /* 0x102fe4000001088d */
[----:B------:R-:W-:Y:S01]  /*14ca0*/  LDSM.16.MT88.4 R196, [R227+0x3080] ;  /* 0x00308000e3c4783b */ /* 0x000fe20000004200 */
[----:B------:R-:W-:Y:S01]  /*14cb0*/  FFMA.FTZ R141, R191, c[0x0][0x2d0], -R141 ;  /* 0x0000b400bf8d7a23 */ /* 0x000fe2000001088d */
[-C--:B--2---:R-:W-:Y:S01]  /*14cc0*/  HMMA.16816.F32 R68, R144, R148.reuse, R68 ;  /* 0x000000949044723c */ /* 0x084fe20000001844 */
[----:B------:R1:W-:Y:S07]  /*14cd0*/  MUFU.EX2 R218, R138 ;  /* 0x0000008a00da7308 */ /* 0x0003ee0000000800 */
[C---:B------:R-:W-:Y:S03]  /*14ce0*/  HMMA.16816.F32 R72, R152.reuse, R148, R72 ;  /* 0x000000949848723c */ /* 0x040fe60000001848 */
[----:B------:R5:W2:Y:S05]  /*14cf0*/  MUFU.EX2 R211, R141 ;  /* 0x0000008d00d37308 */ /* 0x000aaa0000000800 */
[-C--:B------:R-:W-:Y:S08]  /*14d00*/  HMMA.16816.F32 R76, R152, R150.reuse, R76 ;  /* 0x00000096984c723c */ /* 0x080ff0000000184c */
[C---:B------:R-:W-:Y:S01]  /*14d10*/  HMMA.16816.F32 R80, R144.reuse, R150, R80 ;  /* 0x000000969050723c */ /* 0x040fe20000001850 */
[----:B------:R-:W2:Y:S03]  /*14d20*/  LDSM.16.MT88.4 R148, [R227+0x4080] ;  /* 0x00408000e394783b */ /* 0x000ea60000004200 */
[--C-:B-1----:R-:W-:Y:S01]  /*14d30*/  FFMA.FTZ R138, R250, c[0x0][0x2d0], -R142.reuse ;  /* 0x0000b400fa8a7a23 */ /* 0x102fe2000001088e */
[----:B------:R-:W-:Y:S01]  /*14d40*/  MOV R250, R170 ;  /* 0x000000aa00fa7202 */ /* 0x000fe20000000f00 */
[----:B------:R-:W-:Y:S01]  /*14d50*/  FFMA.FTZ R142, R252, c[0x0][0x2d0], -R142 ;  /* 0x0000b400fc8e7a23 */ /* 0x000fe2000001088e */
[----:B------:R-:W-:Y:S01]  /*14d60*/  MOV R252, R169 ;  /* 0x000000a900fc7202 */ /* 0x000fe20000000f00 */
[-C--:B---3--:R-:W-:Y:S01]  /*14d70*/  HMMA.16816.F32 R84, R144, R156.reuse, R84 ;  /* 0x0000009c9054723c */ /* 0x088fe20000001854 */
[----:B------:R1:W-:Y:S03]  /*14d80*/  MUFU.EX2 R210, R138 ;  /* 0x0000008a00d27308 */ /* 0x0003e60000000800 */
[----:B-----5:R-:W-:Y:S04]  /*14d90*/  F2FP.PACK_AB R141, R220, R221 ;  /* 0x000000dddc8d723e */ /* 0x020fe800000000ff */
[C---:B------:R-:W-:Y:S03]  /*14da0*/  HMMA.16816.F32 R88, R152.reuse, R156, R88 ;  /* 0x0000009c9858723c */ /* 0x040fe60000001858 */
[----:B------:R2:W-:Y:S05]  /*14db0*/  MUFU.EX2 R209, R142 ;  /* 0x0000008e00d17308 */ /* 0x0005ea0000000800 */
[-C--:B------:R-:W-:Y:S08]  /*14dc0*/  HMMA.16816.F32 R92, R152, R158.reuse, R92 ;  /* 0x0000009e985c723c */ /* 0x080ff0000000185c */
[C---:B------:R-:W-:Y:S01]  /*14dd0*/  HMMA.16816.F32 R96, R144.reuse, R158, R96 ;  /* 0x0000009e9060723c */ /* 0x040fe20000001860 */
[----:B------:R-:W3:Y:S03]  /*14de0*/  LDSM.16.MT88.4 R156, [R225+0x3080] ;  /* 0x00308000e19c783b */ /* 0x000ee60000004200 */
[--C-:B-1----:R-:W-:Y:S01]  /*14df0*/  FFMA.FTZ R138, R246, c[0x0][0x2d0], -R143.reuse ;  /* 0x0000b400f68a7a23 */ /* 0x102fe2000001088f */
[----:B------:R-:W-:Y:S03]  /*14e00*/  MOV R246, R168 ;  /* 0x000000a800f67202 */ /* 0x000fe60000000f00 */
[-C--:B----4-:R-:W-:Y:S01]  /*14e10*/  HMMA.16816.F32 R100, R144, R160.reuse, R100 ;  /* 0x000000a09064723c */ /* 0x090fe20000001864 */
[----:B------:R1:W-:Y:S03]  /*14e20*/  MUFU.EX2 R208, R138 ;  /* 0x0000008a00d07308 */ /* 0x0003e60000000800 */
[----:B--2---:R-:W-:Y:S04]  /*14e30*/  F2FP.PACK_AB R142, R211, R218 ;  /* 0x000000dad38e723e */ /* 0x004fe800000000ff */
[C---:B------:R-:W-:Y:S08]  /*14e40*/  HMMA.16816.F32 R104, R152.reuse, R160, R104 ;  /* 0x000000a09868723c */ /* 0x040ff00000001868 */
[-C--:B------:R-:W-:Y:S08]  /*14e50*/  HMMA.16816.F32 R108, R152, R162.reuse, R108 ;  /* 0x000000a2986c723c */ /* 0x080ff0000000186c */
[C---:B------:R-:W-:Y:S04]  /*14e60*/  HMMA.16816.F32 R112, R144.reuse, R162, R112 ;  /* 0x000000a29070723c */ /* 0x040fe80000001870 */
[--C-:B-1----:R-:W-:Y:S01]  /*14e70*/  FFMA.FTZ R138, R248, c[0x0][0x2d0], -R143.reuse ;  /* 0x0000b400f88a7a23 */ /* 0x102fe2000001088f */
[----:B------:R-:W-:Y:S03]  /*14e80*/  MOV R248, R190 ;  /* 0x000000be00f87202 */ /* 0x000fe60000000f00 */
[-C--:B------:R-:W-:Y:S01]  /*14e90*/  HMMA.16816.F32 R116, R144, R148.reuse, R116 ;  /* 0x000000949074723c */ /* 0x080fe20000001874 */
[----:B------:R1:W2:Y:S07]  /*14ea0*/  MUFU.EX2 R207, R138 ;  /* 0x0000008a00cf7308 */ /* 0x0002ae0000000800 */
[C---:B------:R-:W-:Y:S08]  /*14eb0*/  HMMA.16816.F32 R120, R152.reuse, R148, R120 ;  /* 0x000000949878723c */ /* 0x040ff00000001878 */
[-C--:B------:R-:W-:Y:S08]  /*14ec0*/  HMMA.16816.F32 R124, R152, R150.reuse, R124 ;  /* 0x00000096987c723c */ /* 0x080ff0000000187c */
[----:B------:R-:W-:Y:S04]  /*14ed0*/  HMMA.16816.F32 R128, R144, R150, R128 ;  /* 0x000000969080723c */ /* 0x000fe80000001880 */
[--C-:B-1----:R-:W-:Y:S01]  /*14ee0*/  FFMA.FTZ R138, R249, c[0x0][0x2d0], -R143.reuse ;  /* 0x0000b400f98a7a23 */ /* 0x102fe2000001088f */
[----:B--2---:R-:W-:Y:S01]  /*14ef0*/  F2FP.PACK_AB R192, R207, R208 ;  /* 0x000000d0cfc0723e */ /* 0x004fe200000000ff */
[----:B------:R-:W-:Y:S01]  /*14f00*/  FFMA.FTZ R143, R251, c[0x0][0x2d0], -R143 ;  /* 0x0000b400fb8f7a23 */ /* 0x000fe2000001088f */
[----:B------:R-:W-:Y:S01]  /*14f10*/  MOV R249, R189 ;  /* 0x000000bd00f97202 */ /* 0x000fe20000000f00 */
[----:B------:R1:W-:Y:S01]  /*14f20*/  MUFU.EX2 R206, R138 ;  /* 0x0000008a00ce7308 */ /* 0x0003e20000000800 */
[----:B------:R-:W-:Y:S02]  /*14f30*/  MOV R251, R188 ;  /* 0x000000bc00fb7202 */ /* 0x000fe40000000f00 */
[----:B------:R-:W-:Y:S07]  /*14f40*/  LDSM.16.MT88.4 R188, [R228+0x3080] ;  /* 0x00308000e4bc783b */ /* 0x000fee0000004200 */
[----:B------:R2:W4:Y:S01]  /*14f50*/  MUFU.EX2 R205, R143 ;  /* 0x0000008f00cd7308 */ /* 0x0005220000000800 */
[--C-:B-1----:R-:W-:Y:S01]  /*14f60*/  FFMA.FTZ R138, R212, c[0x0][0x2d0], -R134.reuse ;  /* 0x0000b400d48a7a23 */ /* 0x102fe20000010886 */
[----:B------:R-:W-:Y:S08]  /*14f70*/  MOV R212, R139 ;  /* 0x0000008b00d47202 */ /* 0x000ff00000000f00 */
[----:B------:R1:W-:Y:S01]  /*14f80*/  MUFU.EX2 R139, R138 ;  /* 0x0000008a008b7308 */ /* 0x0003e20000000800 */
[----:B--2---:R-:W-:Y:S02]  /*14f90*/  F2FP.PACK_AB R143, R209, R210 ;  /* 0x000000d2d18f723e */ /* 0x004fe400000000ff */
[----:B----4-:R-:W-:Y:S01]  /*14fa0*/  F2FP.PACK_AB R194, R205, R206 ;  /* 0x000000cecdc2723e */ /* 0x010fe200000000ff */
[--C-:B-1----:R-:W-:Y:S01]  /*14fb0*/  FFMA.FTZ R138, R214, c[0x0][0x2d0], -R134.reuse ;  /* 0x0000b400d68a7a23 */ /* 0x102fe20000010886 */
[----:B------:R-:W-:Y:S02]  /*14fc0*/  MOV R214, R187 ;  /* 0x000000bb00d67202 */ /* 0x000fe40000000f00 */
[----:B------:R-:W-:Y:S03]  /*14fd0*/  MOV R187, R172 ;  /* 0x000000ac00bb7202 */ /* 0x000fe60000000f00 */
[----:B------:R1:W2:Y:S02]  /*14fe0*/  MUFU.EX2 R200, R138 ;  /* 0x0000008a00c87308 */ /* 0x0002a40000000800 */
[--C-:B-1----:R-:W-:Y:S01]  /*14ff0*/  FFMA.FTZ R138, R213, c[0x0][0x2d0], -R134.reuse ;  /* 0x0000b400d58a7a23 */ /* 0x102fe20000010886 */
[----:B------:R-:W-:Y:S01]  /*15000*/  MOV R213, R186 ;  /* 0x000000ba00d57202 */ /* 0x000fe20000000f00 */
[----:B------:R-:W-:Y:S01]  /*15010*/  FFMA.FTZ R134, R140, c[0x0][0x2d0], -R134 ;  /* 0x0000b4008c867a23 */ /* 0x000fe20000010886 */
[----:B------:R-:W-:Y:S02]  /*15020*/  MOV R186, R175 ;  /* 0x000000af00ba7202 */ /* 0x000fe40000000f00 */
[----:B------:R-:W1:Y:S03]  /*15030*/  LDSM.16.MT88.4 R172, [R226+0x3080] ;  /* 0x00308000e2ac783b */ /* 0x000e660000004200 */
[----:B------:R-:W-:Y:S01]  /*15040*/  MUFU.EX2 R138, R138 ;  /* 0x0000008a008a7308 */ /* 0x000fe20000000800 */
[----:B------:R-:W-:Y:S02]  /*15050*/  F2FP.PACK_AB R140, R244, R223 ;  /* 0x000000dff48c723e */ /* 0x000fe400000000ff */
[----:B--2---:R-:W-:Y:S05]  /*15060*/  F2FP.PACK_AB R193, R200, R139 ;  /* 0x0000008bc8c1723e */ /* 0x004fea00000000ff */
[-C--:B---3--:R-:W-:Y:S01]  /*15070*/  HMMA.16816.F32 R144, R140, R156.reuse, R4 ;  /* 0x0000009c8c90723c */ /* 0x088fe20000001804 */
[----:B------:R-:W2:Y:S01]  /*15080*/  LDSM.16.MT88.4 R4, [R225+0x4880] ;  /* 0x00488000e104783b */ /* 0x000ea20000004200 */
[----:B------:R-:W3:Y:S03]  /*15090*/  MUFU.EX2 R134, R134 ;  /* 0x0000008600867308 */ /* 0x000ee60000000800 */
[----:B---3--:R-:W-:Y:S07]  /*150a0*/  F2FP.PACK_AB R195, R134, R138 ;  /* 0x0000008a86c3723e */ /* 0x008fee00000000ff */
[C---:B------:R-:W-:Y:S01]  /*150b0*/  HMMA.16816.F32 R148, R192.reuse, R156, R8 ;  /* 0x0000009cc094723c */ /* 0x040fe20000001808 */
[----:B------:R-:W3:Y:S07]  /*150c0*/  LDSM.16.MT88.4 R8, [R226+0x4880] ;  /* 0x00488000e208783b */ /* 0x000eee0000004200 */
[-C--:B------:R-:W-:Y:S01]  /*150d0*/  HMMA.16816.F32 R152, R192, R158.reuse, R12 ;  /* 0x0000009ec098723c */ /* 0x080fe2000000180c */
[----:B------:R-:W4:Y:S07]  /*150e0*/  LDSM.16.MT88.4 R12, [R228+0x4880] ;  /* 0x00488000e40c783b */ /* 0x000f2e0000004200 */
[C---:B------:R-:W-:Y:S01]  /*150f0*/  HMMA.16816.F32 R156, R140.reuse, R158, R16 ;  /* 0x0000009e8c9c723c */ /* 0x040fe20000001810 */
[----:B------:R-:W2:Y:S07]  /*15100*/  LDSM.16.MT88.4 R16, [R227+0x4880] ;  /* 0x00488000e310783b */ /* 0x000eae0000004200 */
[-C--:B-1----:R-:W-:Y:S07]  /*15110*/  HMMA.16816.F32 R160, R140, R172.reuse, R20 ;  /* 0x000000ac8ca0723c */ /* 0x082fee0000001814 */
[----:B------:R-:W-:Y:S02]  /*15120*/  MOV R23, R165 ;  /* 0x000000a500177202 */ /* 0x000fe40000000f00 */
[C---:B------:R-:W-:Y:S01]  /*15130*/  HMMA.16816.F32 R164, R192.reuse, R172, R24 ;  /* 0x000000acc0a4723c */ /* 0x040fe20000001818 */
[----:B------:R-:W5:Y:S03]  /*15140*/  LDL.LU R27, [R1+0x2c] ;  /* 0x00002c00011b7983 */ /* 0x000f660000300800 */
[----:B------:R-:W-:Y:S02]  /*15150*/  MOV R22, R245 ;  /* 0x000000f500167202 */ /* 0x000fe40000000f00 */
[----:B------:R-:W-:Y:S02]  /*15160*/  MOV R245, R182 ;  /* 0x000000b600f57202 */ /* 0x000fe40000000f00 */
[-C--:B------:R-:W-:Y:S01]  /*15170*/  HMMA.16816.F32 R168, R192, R174.reuse, R28 ;  /* 0x000000aec0a8723c */ /* 0x080fe2000000181c */
[----:B------:R-:W5:Y:S03]  /*15180*/  LDL.LU R28, [R1+0x28] ;  /* 0x00002800011c7983 */ /* 0x000f660000300800 */
[----:B------:R-:W-:Y:S02]  /*15190*/  MOV R21, R187 ;  /* 0x000000bb00157202 */ /* 0x000fe40000000f00 */
[----:B------:R-:W-:Y:S02]  /*151a0*/  MOV R20, R186 ;  /* 0x000000ba00147202 */ /* 0x000fe40000000f00 */
[C---:B------:R-:W-:Y:S01]  /*151b0*/  HMMA.16816.F32 R172, R140.reuse, R174, R32 ;  /* 0x000000ae8cac723c */ /* 0x040fe20000001820 */
[----:B------:R-:W5:Y:S03]  /*151c0*/  LDL.LU R33, [R1+0x20] ;  /* 0x0000200001217983 */ /* 0x000f660000300800 */
[----:B------:R-:W-:Y:S01]  /*151d0*/  MOV R31, R178 ;  /* 0x000000b2001f7202 */ /* 0x000fe20000000f00 */
[----:B------:R-:W5:Y:S01]  /*151e0*/  LDL.LU R32, [R1+0x24] ;  /* 0x0000240001207983 */ /* 0x000f620000300800 */
[----:B------:R-:W-:Y:S02]  /*151f0*/  MOV R30, R179 ;  /* 0x000000b3001e7202 */ /* 0x000fe40000000f00 */
[----:B------:R-:W-:Y:S04]  /*15200*/  MOV R35, R176 ;  /* 0x000000b000237202 */ /* 0x000fe80000000f00 */
[----:B------:R-:W-:Y:S02]  /*15210*/  MOV R34, R177 ;  /* 0x000000b100227202 */ /* 0x000fe40000000f00 */
[-C--:B------:R-:W-:Y:S03]  /*15220*/  HMMA.16816.F32 R176, R140, R188.reuse, R36 ;  /* 0x000000bc8cb0723c */ /* 0x080fe60000001824 */
[----:B------:R-:W-:Y:S02]  /*15230*/  MOV R24, R183 ;  /* 0x000000b700187202 */ /* 0x000fe40000000f00 */
[----:B------:R-:W-:Y:S02]  /*15240*/  MOV R29, R181 ;  /* 0x000000b5001d7202 */ /* 0x000fe40000000f00 */
[----:B------:R-:W-:Y:S02]  /*15250*/  MOV R39, R180 ;  /* 0x000000b400277202 */ /* 0x000fe40000000f00 */
[C---:B------:R-:W-:Y:S04]  /*15260*/  HMMA.16816.F32 R180, R192.reuse, R188, R40 ;  /* 0x000000bcc0b4723c */ /* 0x040fe80000001828 */
[----:B------:R-:W-:Y:S02]  /*15270*/  MOV R26, R185 ;  /* 0x000000b9001a7202 */ /* 0x000fe40000000f00 */
[----:B------:R-:W-:Y:S02]  /*15280*/  MOV R25, R184 ;  /* 0x000000b800197202 */ /* 0x000fe40000000f00 */
        /* <DEDUP_REMOVED lines=21> */
[----:B------:R-:W-:Y:S04]  /*153e0*/  HMMA.16816.F32 R128, R140, R18, R128 ;  /* 0x000000128c80723c */ /* 0x000fe80000001880 */
[----:B-----5:R-:W-:Y:S04]  /*153f0*/  FFMA.FTZ R4, R2, R28, R35 ;  /* 0x0000001c02047223 */ /* 0x020fe80000010023 */
[----:B------:R-:W-:Y:S04]  /*15400*/  FADD.FTZ R4, R31, R4 ;  /* 0x000000041f047221 */ /* 0x000fe80000010000 */
[----:B------:R-:W-:Y:S02]  /*15410*/  FFMA.FTZ R133, R133, R33, R39 ;  /* 0x0000002185857223 */ /* 0x000fe40000010027 */
[----:B------:R-:W-:Y:S02]  /*15420*/  FADD.FTZ R5, R26, R4 ;  /* 0x000000041a057221 */ /* 0x000fe40000010000 */
[----:B------:R-:W-:Y:S02]  /*15430*/  FFMA.FTZ R132, R132, R32, R34 ;  /* 0x0000002084847223 */ /* 0x000fe40000010022 */
[----:B------:R-:W-:Y:S02]  /*15440*/  FADD.FTZ R2, R29, R133 ;  /* 0x000000851d027221 */ /* 0x000fe40000010000 */
[----:B------:R-:W-:Y:S02]  /*15450*/  FADD.FTZ R132, R30, R132 ;  /* 0x000000841e847221 */ /* 0x000fe40000010000 */
[----:B------:R-:W-:Y:S02]  /*15460*/  FADD.FTZ R2, R24, R2 ;  /* 0x0000000218027221 */ /* 0x000fe40000010000 */
[----:B------:R-:W-:Y:S02]  /*15470*/  FFMA.FTZ R4, R0, R27, R215 ;  /* 0x0000001b00047223 */ /* 0x000fe400000100d7 */
        /* <DEDUP_REMOVED lines=48> */
.L_x_997:
[----:B-12---:R-:W2:Y:S04]  /*15780*/  LDL.LU R0, [R1+0x20] ;  /* 0x0000200001007983 */ /* 0x006ea80000300800 */
        /* <DEDUP_REMOVED lines=26> */
[----:B------:R-:W-:Y:S01]  /*15930*/  FSETP.NE.FTZ.AND P2, PT, R9, RZ, PT ;  /* 0x000000ff0900720b */ /* 0x000fe20003f55000 */
[----:B----4-:R-:W-:-:S03]  /*15940*/  FADD.FTZ R8, R2, R8 ;  /* 0x0000000802087221 */ /* 0x010fc60000010000 */
[----:B------:R-:W-:Y:S02]  /*15950*/  FSETP.NE.FTZ.AND P1, PT, R6, RZ, PT ;  /* 0x000000ff0600720b */ /* 0x000fe40003f35000 */
[----:B------:R-:W-:-:S03]  /*15960*/  MOV R2, RZ ;  /* 0x000000ff00027202 */ /* 0x000fc60000000f00 */
[----:B------:R-:W1:Y:S01]  /*15970*/  @P3 MUFU.RCP R0, R5 ;  /* 0x0000000500003308 */ /* 0x000e620000001000 */
[----:B------:R-:W-:-:S07]  /*15980*/  FSETP.NE.FTZ.AND P0, PT, R8, RZ, PT ;  /* 0x000000ff0800720b */ /* 0x000fce0003f15000 */
[----:B------:R-:W-:Y:S01]  /*15990*/  @P2 MUFU.RCP R4, R9 ;  /* 0x0000000900042308 */ /* 0x000fe20000001000 */
[----:B-1----:R-:W-:-:S07]  /*159a0*/  FMUL.FTZ R144, R0, R144 ;  /* 0x0000009000907220 */ /* 0x002fce0000410000 */
        /* <DEDUP_REMOVED lines=19> */
[C---:B------:R-:W-:Y:S01]  /*15ae0*/  FMUL.FTZ R68, R0.reuse, R68 ;  /* 0x0000004400447220 */ /* 0x040fe20000410000 */
[----:B------:R-:W-:Y:S01]  /*15af0*/  @P0 MUFU.LG2 R6, R8 ;  /* 0x0000000800060308 */ /* 0x000fe20000000c00 */
        /* <DEDUP_REMOVED lines=16> */
[----:B-1----:R-:W-:-:S02]  /*15c00*/  FMUL.FTZ R148, R2, R148 ;  /* 0x0000009402947220 */ /* 0x002fc40000410000 */
[C---:B------:R-:W-:Y:S02]  /*15c10*/  FMUL.FTZ R149, R2.reuse, R149 ;  /* 0x0000009502957220 */ /* 0x040fe40000410000 */
[C---:B------:R-:W-:Y:S01]  /*15c20*/  FMUL.FTZ R152, R2.reuse, R152 ;  /* 0x0000009802987220 */ /* 0x040fe20000410000 */
[----:B------:R1:W2:Y:S01]  /*15c30*/  @P0 MUFU.RCP R0, R8 ;  /* 0x0000000800000308 */ /* 0x0002a20000001000 */
[C---:B------:R-:W-:Y:S02]  /*15c40*/  FMUL.FTZ R153, R2.reuse, R153 ;  /* 0x0000009902997220 */ /* 0x040fe40000410000 */
[C---:B------:R-:W-:Y:S02]  /*15c50*/  FMUL.FTZ R164, R2.reuse, R164 ;  /* 0x000000a402a47220 */ /* 0x040fe40000410000 */
[C---:B------:R-:W-:Y:S02]  /*15c60*/  FMUL.FTZ R165, R2.reuse, R165 ;  /* 0x000000a502a57220 */ /* 0x040fe40000410000 */
[----:B------:R-:W-:-:S02]  /*15c70*/  FMUL.FTZ R168, R2, R168 ;  /* 0x000000a802a87220 */ /* 0x000fc40000410000 */
[C---:B------:R-:W-:Y:S02]  /*15c80*/  FMUL.FTZ R169, R2.reuse, R169 ;  /* 0x000000a902a97220 */ /* 0x040fe40000410000 */
[C---:B------:R-:W-:Y:S02]  /*15c90*/  FMUL.FTZ R180, R2.reuse, R180 ;  /* 0x000000b402b47220 */ /* 0x040fe40000410000 */
[C---:B------:R-:W-:Y:S02]  /*15ca0*/  FMUL.FTZ R181, R2.reuse, R181 ;  /* 0x000000b502b57220 */ /* 0x040fe40000410000 */
[C---:B------:R-:W-:Y:S01]  /*15cb0*/  FMUL.FTZ R184, R2.reuse, R184 ;  /* 0x000000b802b87220 */ /* 0x040fe20000410000 */
[----:B-1----:R-:W-:Y:S01]  /*15cc0*/  @P0 MOV R8, 0x3f317218 ;  /* 0x3f31721800080802 */ /* 0x002fe20000000f00 */
        /* <DEDUP_REMOVED lines=55> */
[C---:B--2---:R-:W-:Y:S02]  /*16040*/  FMUL.FTZ R150, R0.reuse, R150 ;  /* 0x0000009600967220 */ /* 0x044fe40000410000 */
        /* <DEDUP_REMOVED lines=30> */
[----:B------:R-:W-:Y:S01]  /*16230*/  FMUL.FTZ R127, R0, R127 ;  /* 0x0000007f007f7220 */ /* 0x000fe20000410000 */
[----:B------:R-:W-:Y:S01]  /*16240*/  @P1 MOV R0, 0x3f317218 ;  /* 0x3f31721800001802 */ /* 0x000fe20000000f00 */
[----:B------:R-:W-:-:S02]  /*16250*/  @P2 FMUL.FTZ R5, R2, c[0x0][0x2d0] ;  /* 0x0000b40002052a20 */ /* 0x000fc40000410000 */
[----:B------:R-:W-:Y:S02]  /*16260*/  @P3 FMUL.FTZ R10, R4, c[0x0][0x2d0] ;  /* 0x0000b400040a3a20 */ /* 0x000fe40000410000 */
[----:B------:R-:W-:Y:S02]  /*16270*/  @P1 FMUL.FTZ R2, R0, c[0x0][0x2d0] ;  /* 0x0000b40000021a20 */ /* 0x000fe40000410000 */
[----:B------:R-:W-:Y:S02]  /*16280*/  @P3 FMUL.FTZ R11, R11, 0.69314718246459960938 ;  /* 0x3f3172180b0b3820 */ /* 0x000fe40000410000 */
[----:B------:R-:W-:Y:S02]  /*16290*/  @P2 FMUL.FTZ R9, R9, 0.69314718246459960938 ;  /* 0x3f31721809092820 */ /* 0x000fe40000410000 */
[----:B------:R-:W-:Y:S02]  /*162a0*/  @P1 FMUL.FTZ R7, R7, 0.69314718246459960938 ;  /* 0x3f31721807071820 */ /* 0x000fe40000410000 */
[----:B------:R-:W-:-:S02]  /*162b0*/  @P0 FMUL.FTZ R4, R6, 0.69314718246459960938 ;  /* 0x3f31721806040820 */ /* 0x000fc40000410000 */
[----:B------:R-:W-:Y:S02]  /*162c0*/  @P0 FMUL.FTZ R0, R8, c[0x0][0x2d0] ;  /* 0x0000b40008000a20 */ /* 0x000fe40000410000 */
[----:B------:R-:W-:Y:S02]  /*162d0*/  @P3 FFMA.FTZ R37, R10, R137, R11 ;  /* 0x000000890a253223 */ /* 0x000fe4000001000b */
[----:B------:R-:W-:Y:S02]  /*162e0*/  @P2 FFMA.FTZ R38, R5, R136, R9 ;  /* 0x0000008805262223 */ /* 0x000fe40000010009 */
[----:B------:R-:W-:Y:S02]  /*162f0*/  @P1 FFMA.FTZ R39, R2, R135, R7 ;  /* 0x0000008702271223 */ /* 0x000fe40000010007 */
[----:B------:R-:W-:Y:S02]  /*16300*/  @P0 FFMA.FTZ R40, R0, R3, R4 ;  /* 0x0000000300280223 */ /* 0x000fe40000010004 */
.L_x_949:
[----:B------:R-:W-:Y:S01]  /*16310*/  USHF.R.S32.HI UR6, URZ, 0x1f, UR10 ;  /* 0x0000001f3f067899 */ /* 0x000fe2000801140a */
[----:B------:R-:W-:Y:S05]  /*16320*/  @P4 BRA `(.L_x_1016) ;  /* 0x00001b4000004947 */ /* 0x000fea0003800000 */
[----:B------:R-:W3:Y:S01]  /*16330*/  S2R R12, SR_TID.X ;  /* 0x00000000000c7919 */ /* 0x000ee20000002100 */
[----:B------:R-:W-:Y:S01]  /*16340*/  ULDC.64 UR4, c[0x0][0x490] ;  /* 0x0001240000047ab9 */ /* 0x000fe20000000a00 */
[----:B------:R-:W-:Y:S01]  /*16350*/  F2FP.PACK_AB R42, R42, R52 ;  /* 0x000000342a2a723e */ /* 0x000fe200000000ff */
[----:B------:R-:W-:Y:S01]  /*16360*/  UIMAD UR7, UR6, UR4, URZ ;  /* 0x00000004060772a4 */ /* 0x000fe2000f8e023f */
[----:B------:R-:W4:Y:S01]  /*16370*/  S2R R14, SR_CTAID.Z ;  /* 0x00000000000e7919 */ /* 0x000f220000002700 */
[----:B------:R-:W-:Y:S01]  /*16380*/  UIMAD.WIDE.U32 UR8, UR10, UR4, URZ ;  /* 0x000000040a0872a5 */ /* 0x000fe2000f8e003f */
[----:B------:R-:W-:Y:S01]  /*16390*/  F2FP.PACK_AB R35, R35, R80 ;  /* 0x000000502323723e */ /* 0x000fe200000000ff */
[----:B------:R-:W-:Y:S01]  /*163a0*/  UIMAD UR7, UR10, UR5, UR7 ;  /* 0x000000050a0772a4 */ /* 0x000fe2000f8e0207 */
[----:B------:R-:W1:Y:S01]  /*163b0*/  S2R R80, SR_CTAID.X ;  /* 0x0000000000507919 */ /* 0x000e620000002500 */
[----:B------:R-:W-:Y:S01]  /*163c0*/  F2FP.PACK_AB R54, R55, R54 ;  /* 0x000000363736723e */ /* 0x000fe200000000ff */
[----:B------:R-:W-:Y:S01]  /*163d0*/  ULDC.64 UR4, c[0x0][0x3e8] ;  /* 0x0000fa0000047ab9 */ /* 0x000fe20000000a00 */
[----:B------:R-:W-:Y:S01]  /*163e0*/  IMAD.U32 R3, RZ, RZ, UR9 ;  /* 0x00000009ff037e24 */ /* 0x000fe2000f8e00ff */
[----:B------:R-:W-:Y:S01]  /*163f0*/  UIMAD.WIDE.U32 UR12, UR10, UR4, URZ ;  /* 0x000000040a0c72a5 */ /* 0x000fe2000f8e003f */
[----:B-1----:R-:W-:Y:S01]  /*16400*/  IMAD.U32 R2, RZ, RZ, UR8 ;  /* 0x00000008ff027e24 */ /* 0x002fe2000f8e00ff */
[----:B------:R-:W-:Y:S01]  /*16410*/  UIMAD UR6, UR6, UR4, URZ ;  /* 0x00000004060672a4 */ /* 0x000fe2000f8e023f */
[----:B------:R-:W-:Y:S01]  /*16420*/  IMAD.MOV.U32 R55, RZ, RZ, c[0x0][0x4e8] ;  /* 0x00013a00ff377624 */ /* 0x000fe200078e00ff */
[----:B------:R-:W-:Y:S01]  /*16430*/  UIADD3 UR7, UR9, UR7, URZ ;  /* 0x0000000709077290 */ /* 0x000fe2000fffe03f */
[----:B------:R-:W-:Y:S01]  /*16440*/  F2FP.PACK_AB R46, R46, R144 ;  /* 0x000000902e2e723e */ /* 0x000fe200000000ff */
[----:B------:R-:W-:Y:S01]  /*16450*/  IMAD.U32 R7, RZ, RZ, UR13 ;  /* 0x0000000dff077e24 */ /* 0x000fe2000f8e00ff */
[----:B------:R-:W-:Y:S01]  /*16460*/  UIMAD UR5, UR10, UR5, UR6 ;  /* 0x000000050a0572a4 */ /* 0x000fe2000f8e0206 */
[----:B------:R-:W-:Y:S01]  /*16470*/  IMAD.U32 R6, RZ, RZ, UR12 ;  /* 0x0000000cff067e24 */ /* 0x000fe2000f8e00ff */
[C---:B------:R-:W-:Y:S01]  /*16480*/  ISETP.NE.AND P0, PT, R55.reuse, 0x1, PT ;  /* 0x000000013700780c */ /* 0x040fe20003f05270 */
[----:B------:R-:W-:Y:S01]  /*16490*/  IMAD.U32 R5, RZ, RZ, UR7 ;  /* 0x00000007ff057e24 */ /* 0x000fe2000f8e00ff */
[----:B------:R-:W-:Y:S01]  /*164a0*/  UIADD3 UR5, UR13, UR5, URZ ;  /* 0x000000050d057290 */ /* 0x000fe2000fffe03f */
[----:B---3--:R-:W-:Y:S01]  /*164b0*/  SHF.R.S32.HI R18, RZ, 0x1f, R12 ;  /* 0x0000001fff127819 */ /* 0x008fe2000001140c */
[----:B------:R-:W-:Y:S01]  /*164c0*/  IMAD R55, R55, c[0x0][0x388], RZ ;  /* 0x0000e20037377a24 */ /* 0x000fe200078e02ff */
[----:B------:R-:W-:Y:S01]  /*164d0*/  F2FP.PACK_AB R146, R147, R146 ;  /* 0x000000929392723e */ /* 0x000fe200000000ff */
[----:B------:R-:W-:Y:S01]  /*164e0*/  BSSY B0, `(.L_x_1017) ;  /* 0x0000121000007945 */ /* 0x000fe20003800000 */
[----:B------:R-:W-:-:S02]  /*164f0*/  LEA.HI R4, R18, R12, RZ, 0x2 ;  /* 0x0000000c12047211 */ /* 0x000fc400078f10ff */
[-C--:B------:R-:W-:Y:S02]  /*16500*/  LEA.HI R8, R18, R12.reuse, RZ, 0x5 ;  /* 0x0000000c12087211 */ /* 0x080fe400078f28ff */
[--C-:B------:R-:W-:Y:S02]  /*16510*/  SHF.R.S32.HI R7, RZ, 0x2, R4.reuse ;  /* 0x00000002ff077819 */ /* 0x100fe40000011404 */
[----:B------:R-:W-:Y:S02]  /*16520*/  SHF.R.S32.HI R0, RZ, 0x1f, R4 ;  /* 0x0000001fff007819 */ /* 0x000fe40000011404 */
[----:B------:R-:W-:Y:S02]  /*16530*/  LOP3.LUT R3, R4, 0xfffffffc, RZ, 0xc0, !PT ;  /* 0xfffffffc04037812 */ /* 0x000fe400078ec0ff */
[----:B------:R-:W-:Y:S02]  /*16540*/  LOP3.LUT R4, R8, 0xffffffe0, RZ, 0xc0, !PT ;  /* 0xffffffe008047812 */ /* 0x000fe400078ec0ff */
[-C--:B------:R-:W-:Y:S01]  /*16550*/  LEA.HI R11, R18, R12.reuse, RZ, 0x3 ;  /* 0x0000000c120b7211 */ /* 0x080fe200078f18ff */
[----:B------:R-:W-:Y:S01]  /*16560*/  IMAD.IADD R10, R12, 0x1, -R3 ;  /* 0x000000010c0a7824 */ /* 0x000fe200078e0a03 */
[----:B------:R-:W-:Y:S01]  /*16570*/  LEA.HI R9, R0, R7, RZ, 0x3 ;  /* 0x0000000700097211 */ /* 0x000fe200078f18ff */
[----:B------:R-:W-:Y:S01]  /*16580*/  IMAD.IADD R0, R12, 0x1, -R4 ;  /* 0x000000010c007824 */ /* 0x000fe200078e0a04 */
[----:B------:R-:W-:Y:S01]  /*16590*/  LOP3.LUT R13, R11, 0xfffffff8, RZ, 0xc0, !PT ;  /* 0xfffffff80b0d7812 */ /* 0x000fe200078ec0ff */
[----:B------:R-:W-:Y:S01]  /*165a0*/  IMAD.MOV.U32 R4, RZ, RZ, R2 ;  /* 0x000000ffff047224 */ /* 0x000fe200078e0002 */
[----:B------:R-:W-:Y:S01]  /*165b0*/  LEA.HI R18, R18, R12, RZ, 0x6 ;  /* 0x0000000c12127211 */ /* 0x000fe200078f30ff */
[----:B------:R-:W-:Y:S01]  /*165c0*/  IMAD.MOV.U32 R2, RZ, RZ, R6 ;  /* 0x000000ffff027224 */ /* 0x000fe200078e0006 */
[----:B------:R-:W-:Y:S01]  /*165d0*/  SHF.R.S32.HI R6, RZ, 0x1f, R0 ;  /* 0x0000001fff067819 */ /* 0x000fe20000011400 */
[----:B------:R-:W-:Y:S01]  /*165e0*/  IMAD.IADD R13, R12, 0x1, -R13 ;  /* 0x000000010c0d7824 */ /* 0x000fe200078e0a0d */
[----:B----4-:R-:W-:Y:S01]  /*165f0*/  SHF.R.S32.HI R12, RZ, 0x1f, R14 ;  /* 0x0000001fff0c7819 */ /* 0x010fe2000001140e */
[----:B------:R-:W-:Y:S01]  /*16600*/  IMAD.U32 R3, RZ, RZ, UR5 ;  /* 0x00000005ff037e24 */ /* 0x000fe2000f8e00ff */
[----:B------:R-:W-:Y:S01]  /*16610*/  LOP3.LUT P3, RZ, R0, 0x3, RZ, 0xc0, !PT ;  /* 0x0000000300ff7812 */ /* 0x000fe2000786c0ff */
[----:B------:R-:W-:Y:S01]  /*16620*/  IMAD.WIDE.U32 R20, R14, c[0x0][0x498], R4 ;  /* 0x000126000e147a25 */ /* 0x000fe200078e0004 */
[----:B------:R-:W-:-:S02]  /*16630*/  LEA.HI R16, R6, R0, RZ, 0x2 ;  /* 0x0000000006107211 */ /* 0x000fc400078f10ff */
[--C-:B------:R-:W-:Y:S01]  /*16640*/  SHF.R.S32.HI R6, RZ, 0x5, R8.reuse ;  /* 0x00000005ff067819 */ /* 0x100fe20000011408 */
[C---:B------:R-:W-:Y:S01]  /*16650*/  IMAD R19, R12.reuse, c[0x0][0x498], RZ ;  /* 0x000126000c137a24 */ /* 0x040fe200078e02ff */
[----:B------:R-:W-:Y:S01]  /*16660*/  SHF.R.S32.HI R0, RZ, 0x1f, R8 ;  /* 0x0000001fff007819 */ /* 0x000fe20000011408 */
[----:B------:R-:W-:Y:S01]  /*16670*/  IMAD R12, R12, c[0x0][0x3f0], RZ ;  /* 0x0000fc000c0c7a24 */ /* 0x000fe200078e02ff */
[----:B------:R-:W-:Y:S01]  /*16680*/  SHF.R.S32.HI R52, RZ, 0x3, R11 ;  /* 0x00000003ff347819 */ /* 0x000fe2000001140b */
[----:B------:R-:W-:Y:S01]  /*16690*/  IMAD R19, R14, c[0x0][0x49c], R19 ;  /* 0x000127000e137a24 */ /* 0x000fe200078e0213 */
[----:B------:R-:W-:Y:S01]  /*166a0*/  LEA.HI R0, R0, R6, RZ, 0x2 ;  /* 0x0000000600007211 */ /* 0x000fe200078f10ff */
[----:B------:R-:W-:Y:S01]  /*166b0*/  IMAD R8, R14, c[0x0][0x3f4], R12 ;  /* 0x0000fd000e087a24 */ /* 0x000fe200078e020c */
[----:B------:R-:W-:Y:S01]  /*166c0*/  LOP3.LUT R9, R9, 0xfffffff8, RZ, 0xc0, !PT ;  /* 0xfffffff809097812 */ /* 0x000fe200078ec0ff */
[----:B------:R-:W-:Y:S01]  /*166d0*/  IMAD.SHL.U32 R4, R52, 0x40, RZ ;  /* 0x0000004034047824 */ /* 0x000fe200078e00ff */
[----:B------:R-:W-:Y:S01]  /*166e0*/  F2FP.PACK_AB R44, R44, R156 ;  /* 0x0000009c2c2c723e */ /* 0x000fe200000000ff */
[----:B------:R-:W-:Y:S01]  /*166f0*/  IMAD.WIDE.U32 R14, R14, c[0x0][0x3f0], R2 ;  /* 0x0000fc000e0e7a25 */ /* 0x000fe200078e0002 */
[----:B------:R-:W-:-:S02]  /*16700*/  LOP3.LUT R3, R0, 0xffffffc, RZ, 0xc0, !PT ;  /* 0x0ffffffc00037812 */ /* 0x000fc400078ec0ff */
[----:B------:R-:W-:Y:S01]  /*16710*/  LEA.HI R2, R10, R10, RZ, 0x1 ;  /* 0x0000000a0a027211 */ /* 0x000fe200078f08ff */
[----:B------:R-:W-:Y:S01]  /*16720*/  IMAD.SHL.U32 R12, R13, 0x8, RZ ;  /* 0x000000080d0c7824 */ /* 0x000fe200078e00ff */
[----:B------:R-:W-:Y:S01]  /*16730*/  LOP3.LUT R0, R4, 0x1c0, RZ, 0xc0, !PT ;  /* 0x000001c004007812 */ /* 0x000fe200078ec0ff */
[----:B------:R-:W-:Y:S01]  /*16740*/  IMAD.IADD R9, R7, 0x1, -R9 ;  /* 0x0000000107097824 */ /* 0x000fe200078e0a09 */
[----:B------:R-:W-:Y:S01]  /*16750*/  LOP3.LUT R4, R2, 0x1ffffffe, RZ, 0xc0, !PT ;  /* 0x1ffffffe02047812 */ /* 0x000fe200078ec0ff */
[C---:B------:R-:W-:Y:S01]  /*16760*/  IMAD.IADD R7, R6.reuse, 0x1, -R3 ;  /* 0x0000000106077824 */ /* 0x040fe200078e0a03 */
[----:B------:R-:W-:Y:S01]  /*16770*/  SHF.R.U32.HI R5, RZ, 0x3, R0 ;  /* 0x00000003ff057819 */ /* 0x000fe20000011600 */
[----:B------:R-:W-:Y:S01]  /*16780*/  IMAD R17, R6, 0x200, R10 ;  /* 0x0000020006117824 */ /* 0x000fe200078e020a */
[----:B------:R-:W-:Y:S01]  /*16790*/  LOP3.LUT R3, R0, 0x38, R12, 0xf8, !PT ;  /* 0x0000003800037812 */ /* 0x000fe200078ef80c */
[----:B------:R-:W-:Y:S01]  /*167a0*/  IMAD.SHL.U32 R0, R2, 0x20, RZ ;  /* 0x0000002002007824 */ /* 0x000fe200078e00ff */
[----:B------:R-:W-:Y:S01]  /*167b0*/  F2FP.PACK_AB R158, R159, R158 ;  /* 0x0000009e9f9e723e */ /* 0x000fe200000000ff */
[----:B------:R-:W-:Y:S01]  /*167c0*/  IMAD.IADD R6, R10, 0x1, -R4 ;  /* 0x000000010a067824 */ /* 0x000fe200078e0a04 */
[----:B------:R-:W-:-:S02]  /*167d0*/  LOP3.LUT R4, R9, 0x1, RZ, 0xc0, !PT ;  /* 0x0000000109047812 */ /* 0x000fc400078ec0ff */
[----:B------:R-:W-:Y:S01]  /*167e0*/  LOP3.LUT R2, R0, 0xffffffc0, RZ, 0xc0, !PT ;  /* 0xffffffc000027812 */ /* 0x000fe200078ec0ff */
[----:B------:R-:W-:Y:S01]  /*167f0*/  IMAD R0, R13, 0x10, R52 ;  /* 0x000000100d007824 */ /* 0x000fe200078e0234 */
[----:B------:R-:W-:Y:S02]  /*16800*/  LOP3.LUT R11, R3, R5, RZ, 0x3c, !PT ;  /* 0x00000005030b7212 */ /* 0x000fe400078e3cff */
[----:B------:R-:W-:Y:S01]  /*16810*/  SHF.R.S32.HI R3, RZ, 0x2, R16 ;  /* 0x00000002ff037819 */ /* 0x000fe20000011410 */
[----:B------:R-:W-:Y:S01]  /*16820*/  IMAD R10, R6, 0x8, R2 ;  /* 0x00000008060a7824 */ /* 0x000fe200078e0202 */
[----:B------:R-:W-:Y:S01]  /*16830*/  ISETP.NE.U32.AND P4, PT, R4, 0x1, PT ;  /* 0x000000010400780c */ /* 0x000fe20003f85070 */
[----:B------:R-:W-:Y:S01]  /*16840*/  IMAD R4, R80, 0x80, R0 ;  /* 0x0000008050047824 */ /* 0x000fe200078e0200 */
[----:B------:R-:W-:Y:S01]  /*16850*/  F2FP.PACK_AB R148, R149, R148 ;  /* 0x000000949594723e */ /* 0x000fe200000000ff */
[----:B------:R-:W-:Y:S01]  /*16860*/  IMAD R5, R7, 0x10, R3 ;  /* 0x0000001007057824 */ /* 0x000fe200078e0203 */
[----:B------:R-:W-:Y:S01]  /*16870*/  R2P PR, R9, 0x6 ;  /* 0x0000000609007804 */ /* 0x000fe20000000000 */
[----:B------:R-:W-:Y:S01]  /*16880*/  IMAD.IADD R3, R15, 0x1, R8 ;  /* 0x000000010f037824 */ /* 0x000fe200078e0208 */
[----:B------:R-:W-:Y:S01]  /*16890*/  F2FP.PACK_AB R150, R151, R150 ;  /* 0x000000969796723e */ /* 0x000fe200000000ff */
[----:B------:R-:W-:Y:S01]  /*168a0*/  @P0 IMAD.HI.U32 R8, R4, c[0x0][0x4ec], RZ ;  /* 0x00013b0004080a27 */ /* 0x000fe200078e00ff */
[----:B------:R-:W-:-:S02]  /*168b0*/  F2FP.PACK_AB R152, R153, R152 ;  /* 0x000000989998723e */ /* 0x000fc400000000ff */
[----:B------:R-:W-:Y:S01]  /*168c0*/  F2FP.PACK_AB R154, R155, R154 ;  /* 0x0000009a9b9a723e */ /* 0x000fe200000000ff */
[----:B------:R-:W-:Y:S01]  /*168d0*/  IMAD.SHL.U32 R6, R9, 0x40, RZ ;  /* 0x0000004009067824 */ /* 0x000fe200078e00ff */
[----:B------:R-:W-:Y:S01]  /*168e0*/  F2FP.PACK_AB R48, R48, R160 ;  /* 0x000000a03030723e */ /* 0x000fe200000000ff */
[----:B------:R-:W-:Y:S01]  /*168f0*/  IMAD.SHL.U32 R7, R18, 0x8, RZ ;  /* 0x0000000812077824 */ /* 0x000fe200078e00ff */
[----:B------:R-:W-:Y:S01]  /*16900*/  F2FP.PACK_AB R162, R163, R162 ;  /* 0x000000a2a3a2723e */ /* 0x000fe200000000ff */
[----:B------:R-:W-:Y:S01]  /*16910*/  IMAD.MOV.U32 R0, RZ, RZ, R4 ;  /* 0x000000ffff007224 */ /* 0x000fe200078e0004 */
[----:B------:R-:W-:Y:S01]  /*16920*/  @P0 SHF.R.U32.HI R0, RZ, c[0x0][0x4f0], R8 ;  /* 0x00013c00ff000a19 */ /* 0x000fe20000011608 */
[----:B------:R-:W-:Y:S01]  /*16930*/  IMAD.MOV.U32 R2, RZ, RZ, R14 ;  /* 0x000000ffff027224 */ /* 0x000fe200078e000e */
[----:B------:R-:W-:Y:S02]  /*16940*/  LOP3.LUT R6, R6, 0x1c0, RZ, 0xc0, !PT ;  /* 0x000001c006067812 */ /* 0x000fe400078ec0ff */
[----:B------:R-:W-:Y:S01]  /*16950*/  LOP3.LUT R13, R11, 0x7ffffe00, R7, 0xf8, !PT ;  /* 0x7ffffe000b0d7812 */ /* 0x000fe200078ef807 */
[----:B------:R-:W-:Y:S01]  /*16960*/  IMAD.IADD R11, R5, 0x1, R10 ;  /* 0x00000001050b7824 */ /* 0x000fe200078e020a */
[--C-:B------:R-:W-:Y:S01]  /*16970*/  SHF.R.S32.HI R7, RZ, 0x1f, R0.reuse ;  /* 0x0000001fff077819 */ /* 0x100fe20000011400 */
[----:B------:R-:W-:Y:S01]  /*16980*/  IMAD R5, R80, 0x80, R5 ;  /* 0x0000008050057824 */ /* 0x000fe200078e0205 */
[----:B------:R-:W-:Y:S01]  /*16990*/  LEA.HI R9, R6, R6, RZ, 0x1d ;  /* 0x0000000606097211 */ /* 0x000fe200078fe8ff */
[----:B------:R-:W-:Y:S01]  /*169a0*/  IMAD.MOV R6, RZ, RZ, -R0 ;  /* 0x000000ffff067224 */ /* 0x000fe200078e0a00 */
[----:B------:R-:W-:Y:S01]  /*169b0*/  F2FP.PACK_AB R47, R47, R172 ;  /* 0x000000ac2f2f723e */ /* 0x000fe200000000ff */
[----:B------:R-:W-:Y:S01]  /*169c0*/  IMAD R7, R7, c[0x0][0x3e0], RZ ;  /* 0x0000f80007077a24 */ /* 0x000fe200078e02ff */
[----:B------:R-:W-:Y:S01]  /*169d0*/  IADD3 R8, R5, 0x8, RZ ;  /* 0x0000000805087810 */ /* 0x000fe20007ffe0ff */
[----:B------:R-:W-:Y:S01]  /*169e0*/  IMAD.U32 R10, R17, 0x2, R9 ;  /* 0x00000002110a7824 */ /* 0x000fe200078e0009 */
[-C--:B------:R-:W-:Y:S01]  /*169f0*/  ISETP.GE.OR P6, PT, R5, R55.reuse, P3 ;  /* 0x000000370500720c */ /* 0x080fe20001fc6670 */
[----:B------:R-:W-:Y:S01]  /*16a00*/  IMAD R7, R0, c[0x0][0x3e4], R7 ;  /* 0x0000f90000077a24 */ /* 0x000fe200078e0207 */
[----:B------:R-:W-:Y:S01]  /*16a10*/  ISETP.GE.OR P5, PT, R8, R55, P3 ;  /* 0x000000370800720c */ /* 0x000fe20001fa6670 */
[----:B------:R-:W-:Y:S01]  /*16a20*/  IMAD.WIDE.U32 R8, R0, c[0x0][0x3e0], R2 ;  /* 0x0000f80000087a25 */ /* 0x000fe200078e0002 */
[----:B------:R-:W-:-:S02]  /*16a30*/  F2FP.PACK_AB R174, R175, R174 ;  /* 0x000000aeafae723e */ /* 0x000fc400000000ff */
[----:B------:R-:W-:Y:S01]  /*16a40*/  F2FP.PACK_AB R164, R165, R164 ;  /* 0x000000a4a5a4723e */ /* 0x000fe200000000ff */
[----:B------:R-:W-:Y:S01]  /*16a50*/  IMAD R18, R6, c[0x0][0x4e8], R4 ;  /* 0x00013a0006127a24 */ /* 0x000fe200078e0204 */
[----:B------:R-:W-:Y:S01]  /*16a60*/  F2FP.PACK_AB R166, R167, R166 ;  /* 0x000000a6a7a6723e */ /* 0x000fe200000000ff */
[----:B------:R-:W-:Y:S01]  /*16a70*/  IMAD.SHL.U32 R0, R10, 0x2, RZ ;  /* 0x000000020a007824 */ /* 0x000fe200078e00ff */
[C---:B------:R-:W-:Y:S01]  /*16a80*/  IADD3 R10, R5.reuse, 0x40, RZ ;  /* 0x00000040050a7810 */ /* 0x040fe20007ffe0ff */
[----:B------:R-:W-:Y:S01]  /*16a90*/  IMAD R6, R80, 0x80, R11 ;  /* 0x0000008050067824 */ /* 0x000fe200078e020b */
[----:B------:R-:W-:Y:S01]  /*16aa0*/  IADD3 R5, R5, 0x48, RZ ;  /* 0x0000004805057810 */ /* 0x000fe20007ffe0ff */
[----:B------:R-:W-:Y:S01]  /*16ab0*/  BAR.SYNC.DEFER_BLOCKING 0x1, 0x80 ;  /* 0x0042000000007b1d */ /* 0x000fe20000010000 */
[----:B------:R-:W-:Y:S01]  /*16ac0*/  IADD3 R11, R0, 0x80, RZ ;  /* 0x00000080000b7810 */ /* 0x000fe20007ffe0ff */
[----:B------:R-:W-:Y:S01]  /*16ad0*/  @P0 IMAD.HI.U32 R4, R6, c[0x0][0x4ec], RZ ;  /* 0x00013b0006040a27 */ /* 0x000fe200078e00ff */
[----:B------:R-:W-:-:S02]  /*16ae0*/  IADD3 R2, R0, 0x70, RZ ;  /* 0x0000007000027810 */ /* 0x000fc40007ffe0ff */
[----:B------:R-:W-:Y:S01]  /*16af0*/  @P4 IADD3 R2, R11, 0x10, RZ ;  /* 0x000000100b024810 */ /* 0x000fe20007ffe0ff */
[----:B------:R-:W-:Y:S01]  /*16b00*/  IMAD.MOV.U32 R3, RZ, RZ, R6 ;  /* 0x000000ffff037224 */ /* 0x000fe200078e0006 */
[-C--:B------:R-:W-:Y:S02]  /*16b10*/  ISETP.GE.OR P4, PT, R10, R55.reuse, P3 ;  /* 0x000000370a00720c */ /* 0x080fe40001f86670 */
[----:B------:R-:W-:Y:S01]  /*16b20*/  @P0 SHF.R.U32.HI R3, RZ, c[0x0][0x4f0], R4 ;  /* 0x00013c00ff030a19 */ /* 0x000fe20000011604 */
[----:B------:R-:W-:Y:S01]  /*16b30*/  IMAD.MOV.U32 R4, RZ, RZ, R8 ;  /* 0x000000ffff047224 */ /* 0x000fe200078e0008 */
[----:B------:R-:W-:Y:S01]  /*16b40*/  ISETP.GE.OR P3, PT, R5, R55, P3 ;  /* 0x000000370500720c */ /* 0x000fe20001f66670 */
[----:B------:R-:W-:Y:S01]  /*16b50*/  IMAD.IADD R5, R9, 0x1, R7 ;  /* 0x0000000109057824 */ /* 0x000fe200078e0207 */
[----:B------:R-:W-:Y:S01]  /*16b60*/  SHF.R.S32.HI R7, RZ, 0x1f, R18 ;  /* 0x0000001fff077819 */ /* 0x000fe20000011412 */
[--C-:B------:R-:W-:Y:S01]  /*16b70*/  IMAD.MOV R8, RZ, RZ, -R3.reuse ;  /* 0x000000ffff087224 */ /* 0x100fe200078e0a03 */
[----:B------:R-:W-:-:S02]  /*16b80*/  SHF.R.S32.HI R9, RZ, 0x1f, R3 ;  /* 0x0000001fff097819 */ /* 0x000fc40000011403 */
[----:B------:R-:W-:Y:S01]  /*16b90*/  IADD3 R10, P0, R3, R20, RZ ;  /* 0x00000014030a7210 */ /* 0x000fe20007f1e0ff */
[----:B------:R-:W-:Y:S01]  /*16ba0*/  IMAD R7, R7, c[0x0][0x3d8], RZ ;  /* 0x0000f60007077a24 */ /* 0x000fe200078e02ff */
[----:B------:R-:W-:Y:S01]  /*16bb0*/  F2FP.PACK_AB R168, R169, R168 ;  /* 0x000000a8a9a8723e */ /* 0x000fe200000000ff */
[----:B------:R-:W-:Y:S01]  /*16bc0*/  IMAD R8, R8, c[0x0][0x4e8], R6 ;  /* 0x00013a0008087a24 */ /* 0x000fe200078e0206 */
[----:B------:R-:W-:Y:S01]  /*16bd0*/  IADD3.X R11, R9, R21, R19, P0, !PT ;  /* 0x00000015090b7210 */ /* 0x000fe200007fe413 */
[C---:B------:R-:W-:Y:S01]  /*16be0*/  IMAD R53, R18.reuse, c[0x0][0x3dc], R7 ;  /* 0x0000f70012357a24 */ /* 0x040fe200078e0207 */
[----:B------:R-:W-:Y:S01]  /*16bf0*/  F2FP.PACK_AB R170, R171, R170 ;  /* 0x000000aaabaa723e */ /* 0x000fe200000000ff */
[----:B------:R-:W-:Y:S01]  /*16c00*/  IMAD.WIDE.U32 R18, R18, c[0x0][0x3d8], R4 ;  /* 0x0000f60012127a25 */ /* 0x000fe200078e0004 */
[----:B------:R-:W-:Y:S01]  /*16c10*/  SHF.R.S32.HI R4, RZ, 0x1f, R8 ;  /* 0x0000001fff047819 */ /* 0x000fe20000011408 */
[----:B------:R-:W-:Y:S01]  /*16c20*/  STS [R0+0x80], R46 ;  /* 0x0000802e00007388 */ /* 0x000fe20000000800 */
[----:B------:R-:W-:Y:S01]  /*16c30*/  F2FP.PACK_AB R45, R45, R176 ;  /* 0x000000b02d2d723e */ /* 0x000fe200000000ff */
[----:B------:R-:W-:Y:S01]  /*16c40*/  IMAD.MOV.U32 R9, RZ, RZ, 0x20 ;  /* 0x00000020ff097424 */ /* 0x000fe200078e00ff */
[----:B------:R-:W-:Y:S01]  /*16c50*/  F2FP.PACK_AB R178, R179, R178 ;  /* 0x000000b2b3b2723e */ /* 0x000fe200000000ff */
[----:B------:R-:W-:Y:S01]  /*16c60*/  IMAD R4, R4, c[0x0][0x488], RZ ;  /* 0x0001220004047a24 */ /* 0x000fe200078e02ff */
[----:B------:R-:W-:Y:S01]  /*16c70*/  STS [R0+0x480], R146 ;  /* 0x0004809200007388 */ /* 0x000fe20000000800 */
[----:B------:R-:W-:Y:S01]  /*16c80*/  IMAD.WIDE.U32 R6, R8, c[0x0][0x488], R10 ;  /* 0x0001220008067a25 */ /* 0x000fe200078e000a */
[----:B------:R-:W-:-:S02]  /*16c90*/  SEL R9, R9, 0xffffffe0, !P1 ;  /* 0xffffffe009097807 */ /* 0x000fc40004800000 */
[----:B------:R-:W-:Y:S01]  /*16ca0*/  STS [R2], R44 ;  /* 0x0000002c02007388 */ /* 0x000fe20000000800 */
[----:B------:R-:W-:Y:S01]  /*16cb0*/  IMAD R8, R8, c[0x0][0x48c], R4 ;  /* 0x0001230008087a24 */ /* 0x000fe200078e0204 */
[----:B------:R-:W-:Y:S01]  /*16cc0*/  LEA R10, P0, R6, c[0x0][0x450], 0x2 ;  /* 0x00011400060a7a11 */ /* 0x000fe200078010ff */
[----:B------:R-:W-:Y:S01]  /*16cd0*/  IMAD.MOV.U32 R5, RZ, RZ, 0x40 ;  /* 0x00000040ff057424 */ /* 0x000fe200078e00ff */
[----:B------:R-:W-:Y:S01]  /*16ce0*/  STS [R2+0x400], R158 ;  /* 0x0004009e02007388 */ /* 0x000fe20000000800 */
[----:B------:R-:W-:Y:S01]  /*16cf0*/  IMAD.IADD R8, R7, 0x1, R8 ;  /* 0x0000000107087824 */ /* 0x000fe200078e0208 */
[----:B------:R-:W-:Y:S01]  /*16d00*/  F2FP.PACK_AB R43, R43, R188 ;  /* 0x000000bc2b2b723e */ /* 0x000fe200000000ff */
[----:B------:R-:W-:Y:S01]  /*16d10*/  IMAD.IADD R3, R0, 0x1, R9 ;  /* 0x0000000100037824 */ /* 0x000fe200078e0209 */
[----:B------:R-:W-:Y:S01]  /*16d20*/  SEL R7, R5, 0xffffffc0, !P2 ;  /* 0xffffffc005077807 */ /* 0x000fe20005000000 */
[----:B------:R-:W-:Y:S01]  /*16d30*/  IMAD.IADD R4, R9, 0x1, R2 ;  /* 0x0000000109047824 */ /* 0x000fe200078e0202 */
[----:B------:R-:W-:Y:S01]  /*16d40*/  STS [R0+0x2080], R148 ;  /* 0x0020809400007388 */ /* 0x000fe20000000800 */
[----:B------:R-:W-:-:S02]  /*16d50*/  LEA.HI.X R9, R6, c[0x0][0x454], R8, 0x2, P0 ;  /* 0x0001150006097a11 */ /* 0x000fc400000f1408 */
[----:B------:R-:W-:Y:S01]  /*16d60*/  IMAD.IADD R6, R0, 0x1, R7 ;  /* 0x0000000100067824 */ /* 0x000fe200078e0207 */
[----:B------:R-:W-:Y:S01]  /*16d70*/  STS [R0+0x2480], R150 ;  /* 0x0024809600007388 */ /* 0x000fe20000000800 */
[----:B------:R-:W-:Y:S01]  /*16d80*/  F2FP.PACK_AB R190, R191, R190 ;  /* 0x000000bebfbe723e */ /* 0x000fe200000000ff */
[----:B------:R-:W-:Y:S01]  /*16d90*/  IMAD.IADD R8, R7, 0x1, R2 ;  /* 0x0000000107087824 */ /* 0x000fe200078e0202 */
[----:B------:R-:W-:Y:S01]  /*16da0*/  F2FP.PACK_AB R180, R181, R180 ;  /* 0x000000b4b5b4723e */ /* 0x000fe200000000ff */
        /* <DEDUP_REMOVED lines=79> */
[----:B------:R-:W-:Y:S01]  /*172a0*/  STS [R4+0x4400], R29 ;  /* 0x0044001d04007388 */ /* 0x000fe20000000800 */
[----:B-1----:R-:W-:Y:S01]  /*172b0*/  IMAD.SHL.U32 R0, R13, 0x2, RZ ;  /* 0x000000020d007824 */ /* 0x002fe200078e00ff */
[----:B------:R-:W-:-:S02]  /*172c0*/  LEA R13, P0, R18, c[0x0][0x380], 0x1 ;  /* 0x0000e000120d7a11 */ /* 0x000fc400078008ff */
        /* <DEDUP_REMOVED lines=16> */
[----:B-1----:R-:W-:-:S03]  /*173d0*/  IMAD R6, R80, 0x80, R52 ;  /* 0x0000008050067824 */ /* 0x002fc600078e0234 */
[----:B------:R-:W-:Y:S04]  /*173e0*/  STS [R5+0x6080], R120 ;  /* 0x0060807805007388 */ /* 0x000fe80000000800 */
[----:B------:R-:W-:Y:S04]  /*173f0*/  STS [R5+0x6480], R122 ;  /* 0x0064807a05007388 */ /* 0x000fe80000000800 */
[----:B------:R-:W-:Y:S04]  /*17400*/  STS [R7+0x6000], R124 ;  /* 0x0060007c07007388 */ /* 0x000fe80000000800 */
[----:B------:R-:W-:Y:S04]  /*17410*/  STS [R7+0x6400], R126 ;  /* 0x0064007e07007388 */ /* 0x000fe80000000800 */
[----:B------:R-:W-:Y:S04]  /*17420*/  SHFL.IDX PT, R16, R10, RZ, 0x1c1f ;  /* 0x001c1fff0a107589 */ /* 0x000fe800000e0000 */
[----:B------:R-:W1:Y:S04]  /*17430*/  SHFL.IDX PT, R17, R9, RZ, 0x1c1f ;  /* 0x001c1fff09117589 */ /* 0x000e6800000e0000 */
[----:B------:R-:W-:Y:S06]  /*17440*/  BAR.SYNC.DEFER_BLOCKING 0x1, 0x80 ;  /* 0x0042000000007b1d */ /* 0x000fec0000010000 */
[----:B------:R-:W-:Y:S04]  /*17450*/  SHFL.IDX PT, R2, R10, 0x1, 0x1c1f ;  /* 0x003c1f000a027f89 */ /* 0x000fe800000e0000 */
[----:B------:R-:W3:Y:S04]  /*17460*/  SHFL.IDX PT, R3, R9, 0x1, 0x1c1f ;  /* 0x003c1f0009037f89 */ /* 0x000ee800000e0000 */
[----:B------:R-:W-:Y:S04]  /*17470*/  SHFL.IDX PT, R14, R10, 0x2, 0x1c1f ;  /* 0x005c1f000a0e7f89 */ /* 0x000fe800000e0000 */
[----:B------:R-:W4:Y:S04]  /*17480*/  SHFL.IDX PT, R15, R9, 0x2, 0x1c1f ;  /* 0x005c1f00090f7f89 */ /* 0x000f2800000e0000 */
[----:B------:R-:W-:Y:S04]  /*17490*/  SHFL.IDX PT, R10, R10, 0x3, 0x1c1f ;  /* 0x007c1f000a0a7f89 */ /* 0x000fe800000e0000 */
[----:B------:R-:W2:Y:S04]  /*174a0*/  SHFL.IDX PT, R11, R9, 0x3, 0x1c1f ;  /* 0x007c1f00090b7f89 */ /* 0x000ea800000e0000 */
[----:B-1----:R-:W-:Y:S04]  /*174b0*/  @!P6 ST.E [R16.64], R37 ;  /* 0x000000251000e985 */ /* 0x002fe8000c101914 */
[----:B---3--:R1:W-:Y:S04]  /*174c0*/  @!P5 ST.E [R2.64], R38 ;  /* 0x000000260200d985 */ /* 0x0083e8000c101914 */
[----:B----4-:R3:W-:Y:S04]  /*174d0*/  @!P4 ST.E [R14.64], R39 ;  /* 0x000000270e00c985 */ /* 0x0107e8000c101914 */
[----:B--2---:R3:W-:Y:S04]  /*174e0*/  @!P3 ST.E [R10.64], R40 ;  /* 0x000000280a00b985 */ /* 0x0047e8000c101914 */
[----:B------:R3:W2:Y:S04]  /*174f0*/  LDS.128 R24, [R0+0x880] ;  /* 0x0008800000187984 */ /* 0x0006a80000000c00 */
[----:B------:R3:W4:Y:S01]  /*17500*/  LDS.128 R32, [R0+0x1080] ;  /* 0x0010800000207984 */ /* 0x0007220000000c00 */
[----:B-1----:R-:W-:-:S03]  /*17510*/  IMAD.IADD R2, R19, 0x1, R53 ;  /* 0x0000000113027824 */ /* 0x002fc600078e0235 */
[----:B------:R3:W1:Y:S04]  /*17520*/  LDS.128 R40, [R0+0x1880] ;  /* 0x0018800000287984 */ /* 0x0006680000000c00 */
[----:B------:R3:W1:Y:S01]  /*17530*/  LDS.128 R48, [R0+0x2080] ;  /* 0x0020800000307984 */ /* 0x0006620000000c00 */
[----:B------:R-:W-:Y:S02]  /*17540*/  LEA.HI.X R7, R18, c[0x0][0x384], R2, 0x1, P0 ;  /* 0x0000e10012077a11 */ /* 0x000fe400000f0c02 */
[----:B------:R-:W-:Y:S01]  /*17550*/  ISETP.GE.AND P0, PT, R6, R55, PT ;  /* 0x000000370600720c */ /* 0x000fe20003f06270 */
        /* <DEDUP_REMOVED lines=13> */
[----:B--2-4-:R-:W2:Y:S01]  /*17630*/  LDS.128 R16, [R0+0x80] ;  /* 0x0000800000107984 */ /* 0x014ea20000000c00 */
[----:B------:R-:W-:-:S02]  /*17640*/  IADD3 R4, R12, 0x40, RZ ;  /* 0x000000400c047810 */ /* 0x000fc40007ffe0ff */
[----:B------:R-:W-:Y:S01]  /*17650*/  ISETP.GE.AND P1, PT, R12, c[0x0][0x3c8], PT ;  /* 0x0000f2000c007a0c */ /* 0x000fe20003f26270 */
[----:B---3--:R3:W4:Y:S01]  /*17660*/  LDS.128 R8, [R0+0x4080] ;  /* 0x0040800000087984 */ /* 0x0087220000000c00 */
[----:B------:R-:W-:-:S13]  /*17670*/  ISETP.GE.AND P0, PT, R4, c[0x0][0x3c8], PT ;  /* 0x0000f20004007a0c */ /* 0x000fda0003f06270 */
[----:B---3--:R-:W-:-:S04]  /*17680*/  @!P0 SHF.R.S32.HI R0, RZ, 0x1f, R4 ;  /* 0x0000001fff008819 */ /* 0x008fc80000011404 */
[----:B------:R-:W-:Y:S01]  /*17690*/  @!P0 LEA.HI R0, R0, R4, RZ, 0x3 ;  /* 0x0000000400008211 */ /* 0x000fe200078f18ff */
[----:B-1----:R-:W-:-:S03]  /*176a0*/  @!P1 IMAD.WIDE R4, R12, 0x2, R2 ;  /* 0x000000020c049825 */ /* 0x002fc600078e0202 */
[----:B------:R-:W-:-:S05]  /*176b0*/  @!P0 LOP3.LUT R0, R0, 0xfffffff8, RZ, 0xc0, !PT ;  /* 0xfffffff800008812 */ /* 0x000fca00078ec0ff */
[----:B------:R-:W-:Y:S01]  /*176c0*/  @!P0 IMAD.WIDE R2, R0, 0x2, R2 ;  /* 0x0000000200028825 */ /* 0x000fe200078e0202 */
[----:B--2---:R1:W-:Y:S04]  /*176d0*/  @!P1 ST.E.128 [R4.64], R16 ;  /* 0x0000001004009985 */ /* 0x0043e8000c101d14 */
[----:B----4-:R1:W-:Y:S02]  /*176e0*/  @!P0 ST.E.128 [R2.64], R8 ;  /* 0x0000000802008985 */ /* 0x0103e4000c101d14 */
.L_x_1018:
[----:B--2-4-:R-:W-:Y:S05]  /*176f0*/  BSYNC B0 ;  /* 0x0000000000007941 */ /* 0x014fea0003800000 */
.L_x_1017:
[----:B---3--:R-:W-:Y:S01]  /*17700*/  IADD3 R0, R6, 0x10, RZ ;  /* 0x0000001006007810 */ /* 0x008fe20007ffe0ff */
[----:B-1----:R1:W2:Y:S01]  /*17710*/  SHFL.IDX PT, R3, R7, 0x1, 0x181f ;  /* 0x00381f0007037f89 */ /* 0x0022a200000e0000 */
        /* <DEDUP_REMOVED lines=14> */
.L_x_1020:
[----:B------:R-:W-:Y:S05]  /*17800*/  BSYNC B0 ;  /* 0x0000000000007941 */ /* 0x000fea0003800000 */
.L_x_1019:
        /* <DEDUP_REMOVED lines=16> */
.L_x_1022:
[----:B------:R-:W-:Y:S05]  /*17910*/  BSYNC B0 ;  /* 0x0000000000007941 */ /* 0x000fea0003800000 */
.L_x_1021:
        /* <DEDUP_REMOVED lines=16> */
.L_x_1024:
[----:B------:R-:W-:Y:S05]  /*17a20*/  BSYNC B0 ;  /* 0x0000000000007941 */ /* 0x000fea0003800000 */
.L_x_1023:
        /* <DEDUP_REMOVED lines=16> */
.L_x_1026:
[----:B------:R-:W-:Y:S05]  /*17b30*/  BSYNC B0 ;  /* 0x0000000000007941 */ /* 0x000fea0003800000 */
.L_x_1025:
        /* <DEDUP_REMOVED lines=16> */
.L_x_1028:
[----:B------:R-:W-:Y:S05]  /*17c40*/  BSYNC B0 ;  /* 0x0000000000007941 */ /* 0x000fea0003800000 */
.L_x_1027:
        /* <DEDUP_REMOVED lines=16> */
.L_x_1030:
[----:B------:R-:W-:Y:S05]  /*17d50*/  BSYNC B0 ;  /* 0x0000000000007941 */ /* 0x000fea0003800000 */
.L_x_1029:
        /* <DEDUP_REMOVED lines=17> */
.L_x_1016:
[----:B------:R-:W3:Y:S01]  /*17e70*/  S2R R11, SR_TID.X ;  /* 0x00000000000b7919 */ /* 0x000ee20000002100 */
[----:B------:R-:W-:Y:S03]  /*17e80*/  BSSY B0, `(.L_x_1031) ;  /* 0x0000028000007945 */ /* 0x000fe60003800000 */
[----:B------:R-:W4:Y:S01]  /*17e90*/  S2R R9, SR_CTAID.Z ;  /* 0x0000000000097919 */ /* 0x000f220000002700 */
[----:B---3--:R-:W-:Y:S02]  /*17ea0*/  ISETP.GT.AND P0, PT, R11, 0x7f, PT ;  /* 0x0000007f0b00780c */ /* 0x008fe40003f04270 */
[----:B----4-:R-:W-:-:S11]  /*17eb0*/  SHF.R.S32.HI R10, RZ, 0x1f, R9 ;  /* 0x0000001fff0a7819 */ /* 0x010fd60000011409 */
[----:B------:R-:W-:Y:S05]  /*17ec0*/  @P0 BRA `(.L_x_1032) ;  /* 0x0000023000000947 */ /* 0x000fea0003800000 */
[----:B------:R-:W3:Y:S01]  /*17ed0*/  S2R R5, SR_CTAID.X ;  /* 0x0000000000057919 */ /* 0x000ee20000002500 */
[----:B-1----:R-:W-:-:S05]  /*17ee0*/  MOV R2, c[0x0][0x4e8] ;  /* 0x00013a0000027a02 */ /* 0x002fca0000000f00 */
[----:B------:R-:W-:Y:S01]  /*17ef0*/  IMAD R0, R2, c[0x0][0x388], RZ ;  /* 0x0000e20002007a24 */ /* 0x000fe200078e02ff */
[----:B---3--:R-:W-:-:S04]  /*17f00*/  LEA R5, R5, R11, 0x7 ;  /* 0x0000000b05057211 */ /* 0x008fc800078e38ff */
[----:B------:R-:W-:-:S13]  /*17f10*/  ISETP.GE.AND P0, PT, R5, R0, PT ;  /* 0x000000000500720c */ /* 0x000fda0003f06270 */
[----:B------:R-:W-:Y:S05]  /*17f20*/  @P0 BRA `(.L_x_1032) ;  /* 0x000001d000000947 */ /* 0x000fea0003800000 */
[----:B------:R-:W-:Y:S01]  /*17f30*/  ISETP.NE.AND P0, PT, R2, 0x1, PT ;  /* 0x000000010200780c */ /* 0x000fe20003f05270 */
[----:B------:R-:W-:Y:S01]  /*17f40*/  ULDC.64 UR4, c[0x0][0x490] ;  /* 0x0001240000047ab9 */ /* 0x000fe20000000a00 */
[----:B------:R-:W-:Y:S01]  /*17f50*/  MOV R0, R5 ;  /* 0x0000000500007202 */ /* 0x000fe20000000f00 */
[----:B------:R-:W-:Y:S01]  /*17f60*/  UIMAD UR7, UR6, UR4, URZ ;  /* 0x00000004060772a4 */ /* 0x000fe2000f8e023f */
[----:B------:R-:W-:Y:S01]  /*17f70*/  IMAD R6, R10, c[0x0][0x498], RZ ;  /* 0x000126000a067a24 */ /* 0x000fe200078e02ff */
[----:B------:R-:W-:Y:S02]  /*17f80*/  UIMAD.WIDE.U32 UR8, UR10, UR4, URZ ;  /* 0x000000040a0872a5 */ /* 0x000fe4000f8e003f */
[----:B------:R-:W-:Y:S01]  /*17f90*/  UIMAD UR4, UR10, UR5, UR7 ;  /* 0x000000050a0472a4 */ /* 0x000fe2000f8e0207 */
[----:B------:R-:W-:-:S03]  /*17fa0*/  IMAD R6, R9, c[0x0][0x49c], R6 ;  /* 0x0001270009067a24 */ /* 0x000fc600078e0206 */
[----:B------:R-:W-:Y:S01]  /*17fb0*/  UIADD3 UR4, UR9, UR4, URZ ;  /* 0x0000000409047290 */ /* 0x000fe2000fffe03f */
[----:B------:R-:W-:Y:S01]  /*17fc0*/  MOV R3, UR9 ;  /* 0x0000000900037c02 */ /* 0x000fe20008000f00 */
[----:B------:R-:W-:-:S04]  /*17fd0*/  @P0 IMAD.HI.U32 R2, R5, c[0x0][0x4ec], RZ ;  /* 0x00013b0005020a27 */ /* 0x000fc800078e00ff */
[----:B------:R-:W-:Y:S01]  /*17fe0*/  IMAD.U32 R3, RZ, RZ, UR4 ;  /* 0x00000004ff037e24 */ /* 0x000fe2000f8e00ff */
[----:B------:R-:W-:Y:S01]  /*17ff0*/  @P0 SHF.R.U32.HI R0, RZ, c[0x0][0x4f0], R2 ;  /* 0x00013c00ff000a19 */ /* 0x000fe20000011602 */
[----:B------:R-:W-:-:S03]  /*18000*/  IMAD.U32 R2, RZ, RZ, UR8 ;  /* 0x00000008ff027e24 */ /* 0x000fc6000f8e00ff */
[----:B------:R-:W-:Y:S01]  /*18010*/  IADD3 R4, -R0, RZ, RZ ;  /* 0x000000ff00047210 */ /* 0x000fe20007ffe1ff */
[----:B------:R-:W-:Y:S01]  /*18020*/  IMAD.WIDE.U32 R2, R9, c[0x0][0x498], R2 ;  /* 0x0001260009027a25 */ /* 0x000fe200078e0002 */
[----:B------:R-:W-:-:S03]  /*18030*/  SHF.R.S32.HI R7, RZ, 0x1f, R0 ;  /* 0x0000001fff077819 */ /* 0x000fc60000011400 */
[----:B------:R-:W-:Y:S01]  /*18040*/  IMAD R4, R4, c[0x0][0x4e8], R5 ;  /* 0x00013a0004047a24 */ /* 0x000fe200078e0205 */
[----:B------:R-:W-:-:S04]  /*18050*/  IADD3 R2, P0, R0, R2, RZ ;  /* 0x0000000200027210 */ /* 0x000fc80007f1e0ff */
[----:B------:R-:W-:Y:S02]  /*18060*/  SHF.R.S32.HI R5, RZ, 0x1f, R4 ;  /* 0x0000001fff057819 */ /* 0x000fe40000011404 */
[----:B------:R-:W-:-:S03]  /*18070*/  IADD3.X R3, R7, R3, R6, P0, !PT ;  /* 0x0000000307037210 */ /* 0x000fc600007fe406 */
        /* <DEDUP_REMOVED lines=8> */
.L_x_1032:
[----:B------:R-:W-:Y:S05]  /*18100*/  BSYNC B0 ;  /* 0x0000000000007941 */ /* 0x000fea0003800000 */
.L_x_1031:
[----:B------:R-:W3:Y:S01]  /*18110*/  S2R R13, SR_CTAID.X ;  /* 0x00000000000d7919 */ /* 0x000ee20000002500 */
[----:B-1----:R-:W-:Y:S01]  /*18120*/  SHF.R.S32.HI R0, RZ, 0x1f, R11 ;  /* 0x0000001fff007819 */ /* 0x002fe2000001140b */
[----:B------:R-:W-:Y:S01]  /*18130*/  IMAD.MOV.U32 R12, RZ, RZ, c[0x0][0x4e8] ;  /* 0x00013a00ff0c7624 */ /* 0x000fe200078e00ff */
[----:B------:R-:W-:Y:S01]  /*18140*/  ULDC.64 UR4, c[0x0][0x3e8] ;  /* 0x0000fa0000047ab9 */ /* 0x000fe20000000a00 */
[----:B------:R-:W-:Y:S01]  /*18150*/  IMAD R7, R10, c[0x0][0x3f0], RZ ;  /* 0x0000fc000a077a24 */ /* 0x000fe200078e02ff */
[----:B------:R-:W-:Y:S01]  /*18160*/  LEA.HI R0, R0, R11, RZ, 0x3 ;  /* 0x0000000b00007211 */ /* 0x000fe200078f18ff */
[----:B------:R-:W-:Y:S01]  /*18170*/  UIMAD UR6, UR6, UR4, URZ ;  /* 0x00000004060672a4 */ /* 0x000fe2000f8e023f */
[----:B------:R-:W-:Y:S01]  /*18180*/  ISETP.NE.AND P0, PT, R12, 0x1, PT ;  /* 0x000000010c00780c */ /* 0x000fe20003f05270 */
[----:B------:R-:W-:Y:S01]  /*18190*/  UIMAD.WIDE.U32 UR8, UR10, UR4, URZ ;  /* 0x000000040a0872a5 */ /* 0x000fe2000f8e003f */
[----:B------:R-:W-:Y:S01]  /*181a0*/  LOP3.LUT R2, R0, 0xfffffff8, RZ, 0xc0, !PT ;  /* 0xfffffff800027812 */ /* 0x000fe200078ec0ff */
[----:B------:R-:W-:Y:S01]  /*181b0*/  UIMAD UR4, UR10, UR5, UR6 ;  /* 0x000000050a0472a4 */ /* 0x000fe2000f8e0206 */
[----:B------:R-:W-:Y:S01]  /*181c0*/  SHF.R.S32.HI R8, RZ, 0x3, R0 ;  /* 0x00000003ff087819 */ /* 0x000fe20000011400 */
[----:B------:R-:W-:Y:S01]  /*181d0*/  IMAD R7, R9, c[0x0][0x3f4], R7 ;  /* 0x0000fd0009077a24 */ /* 0x000fe200078e0207 */
[----:B------:R-:W-:Y:S01]  /*181e0*/  BSSY B0, `(.L_x_1033) ;  /* 0x000002c000007945 */ /* 0x000fe20003800000 */
[----:B------:R-:W-:Y:S01]  /*181f0*/  IMAD.IADD R11, R11, 0x1, -R2 ;  /* 0x000000010b0b7824 */ /* 0x000fe200078e0a02 */
[----:B------:R-:W-:Y:S01]  /*18200*/  UIADD3 UR4, UR9, UR4, URZ ;  /* 0x0000000409047290 */ /* 0x000fe2000fffe03f */
[----:B------:R-:W-:Y:S01]  /*18210*/  IMAD.U32 R3, RZ, RZ, UR9 ;  /* 0x00000009ff037e24 */ /* 0x000fe2000f8e00ff */
[----:B------:R-:W-:Y:S01]  /*18220*/  MOV R2, UR8 ;  /* 0x0000000800027c02 */ /* 0x000fe20008000f00 */
[----:B------:R-:W-:Y:S01]  /*18230*/  IMAD R12, R12, c[0x0][0x388], RZ ;  /* 0x0000e2000c0c7a24 */ /* 0x000fe200078e02ff */
[----:B------:R-:W-:-:S02]  /*18240*/  LEA R0, R11, R8, 0x4 ;  /* 0x000000080b007211 */ /* 0x000fc400078e20ff */
[----:B------:R-:W-:-:S03]  /*18250*/  MOV R3, UR4 ;  /* 0x0000000400037c02 */ /* 0x000fc60008000f00 */
[C---:B---3--:R-:W-:Y:S01]  /*18260*/  IMAD R4, R13.reuse, 0x80, R0 ;  /* 0x000000800d047824 */ /* 0x048fe200078e0200 */
        /* <DEDUP_REMOVED lines=10> */
[----:B------:R-:W-:Y:S02]  /*18310*/  IMAD R5, R5, c[0x0][0x4e8], R4 ;  /* 0x00013a0005057a24 */ /* 0x000fe400078e0204 */
[----:B------:R-:W-:Y:S01]  /*18320*/  IMAD R0, R0, c[0x0][0x3e4], R6 ;  /* 0x0000f90000007a24 */ /* 0x000fe200078e0206 */
[----:B------:R-:W-:Y:S02]  /*18330*/  SHF.L.U32 R6, R11, 0x3, RZ ;  /* 0x000000030b067819 */ /* 0x000fe400000006ff */
[----:B------:R-:W-:Y:S02]  /*18340*/  SHF.R.S32.HI R4, RZ, 0x1f, R5 ;  /* 0x0000001fff047819 */ /* 0x000fe40000011405 */
[----:B------:R-:W-:Y:S02]  /*18350*/  IADD3 R3, R3, R0, RZ ;  /* 0x0000000003037210 */ /* 0x000fe40007ffe0ff */
[----:B------:R-:W-:Y:S01]  /*18360*/  IADD3 R7, R6, 0x40, RZ ;  /* 0x0000004006077810 */ /* 0x000fe20007ffe0ff */
[----:B------:R-:W-:-:S02]  /*18370*/  IMAD R0, R4, c[0x0][0x3d8], RZ ;  /* 0x0000f60004007a24 */ /* 0x000fc400078e02ff */
[----:B------:R-:W-:-:S04]  /*18380*/  IMAD.WIDE.U32 R2, R5, c[0x0][0x3d8], R2 ;  /* 0x0000f60005027a25 */ /* 0x000fc800078e0002 */
[----:B------:R-:W-:Y:S01]  /*18390*/  IMAD R0, R5, c[0x0][0x3dc], R0 ;  /* 0x0000f70005007a24 */ /* 0x000fe200078e0200 */
[----:B------:R-:W-:-:S03]  /*183a0*/  LEA R10, P0, R2, c[0x0][0x380], 0x1 ;  /* 0x0000e000020a7a11 */ /* 0x000fc600078008ff */
[----:B------:R-:W-:-:S05]  /*183b0*/  IMAD.IADD R0, R3, 0x1, R0 ;  /* 0x0000000103007824 */ /* 0x000fca00078e0200 */
[----:B------:R-:W-:Y:S02]  /*183c0*/  LEA.HI.X R9, R2, c[0x0][0x384], R0, 0x1, P0 ;  /* 0x0000e10002097a11 */ /* 0x000fe400000f0c00 */
[----:B------:R-:W-:Y:S01]  /*183d0*/  ISETP.GE.AND P0, PT, R8, R12, PT ;  /* 0x0000000c0800720c */ /* 0x000fe20003f06270 */
[----:B------:R1:W3:Y:S04]  /*183e0*/  SHFL.IDX PT, R2, R10, RZ, 0x181f ;  /* 0x00181fff0a027589 */ /* 0x0002e800000e0000 */
[----:B------:R1:W4:Y:S08]  /*183f0*/  SHFL.IDX PT, R3, R9, RZ, 0x181f ;  /* 0x00181fff09037589 */ /* 0x00033000000e0000 */
        /* <DEDUP_REMOVED lines=10> */
.L_x_1034:
[----:B------:R-:W-:Y:S05]  /*184a0*/  BSYNC B0 ;  /* 0x0000000000007941 */ /* 0x000fea0003800000 */
.L_x_1033:
[----:B------:R-:W-:Y:S01]  /*184b0*/  IADD3 R0, R8, 0x10, RZ ;  /* 0x0000001008007810 */ /* 0x000fe20007ffe0ff */
[----:B---34-:R3:W4:Y:S01]  /*184c0*/  SHFL.IDX PT, R3, R9, 0x1, 0x181f ;  /* 0x00381f0009037f89 */ /* 0x01872200000e0000 */
        /* <DEDUP_REMOVED lines=13> */
.L_x_1036:
[----:B------:R-:W-:Y:S05]  /*185a0*/  BSYNC B0 ;  /* 0x0000000000007941 */ /* 0x000fea0003800000 */
.L_x_1035:
[----:B------:R-:W-:Y:S01]  /*185b0*/  IADD3 R0, R8, 0x20, RZ ;  /* 0x0000002008007810 */ /* 0x000fe20007ffe0ff */
[----:B-1--4-:R1:W4:Y:S01]  /*185c0*/  SHFL.IDX PT, R3, R9, 0x2, 0x181f ;  /* 0x00581f0009037f89 */ /* 0x01232200000e0000 */
        /* <DEDUP_REMOVED lines=13> */
.L_x_1038:
[----:B------:R-:W-:Y:S05]  /*186a0*/  BSYNC B0 ;  /* 0x0000000000007941 */ /* 0x000fea0003800000 */
.L_x_1037:
        /* <DEDUP_REMOVED lines=15> */
.L_x_1040:
[----:B------:R-:W-:Y:S05]  /*187a0*/  BSYNC B0 ;  /* 0x0000000000007941 */ /* 0x000fea0003800000 */
.L_x_1039:
        /* <DEDUP_REMOVED lines=15> */
.L_x_1042:
[----:B------:R-:W-:Y:S05]  /*188a0*/  BSYNC B0 ;  /* 0x0000000000007941 */ /* 0x000fea0003800000 */
.L_x_1041:
        /* <DEDUP_REMOVED lines=15> */
.L_x_1044:
[----:B------:R-:W-:Y:S05]  /*189a0*/  BSYNC B0 ;  /* 0x0000000000007941 */ /* 0x000fea0003800000 */
.L_x_1043:
        /* <DEDUP_REMOVED lines=15> */
.L_x_1046:
[----:B------:R-:W-:Y:S05]  /*18aa0*/  BSYNC B0 ;  /* 0x0000000000007941 */ /* 0x000fea0003800000 */
.L_x_1045:
[----:B------:R-:W-:Y:S01]  /*18ab0*/  IADD3 R0, R8, 0x70, RZ ;  /* 0x0000007008007810 */ /* 0x000fe20007ffe0ff */
[----:B---34-:R3:W4:Y:S03]  /*18ac0*/  SHFL.IDX PT, R3, R9, 0x7, 0x181f ;  /* 0x00f81f0009037f89 */ /* 0x01872600000e0000 */
[----:B------:R-:W-:Y:S01]  /*18ad0*/  ISETP.GE.AND P0, PT, R0, R12, PT ;  /* 0x0000000c0000720c */ /* 0x000fe20003f06270 */
[----:B------:R3:W1:-:S12]  /*18ae0*/  SHFL.IDX PT, R2, R10, 0x7, 0x181f ;  /* 0x00f81f000a027f89 */ /* 0x00065800000e0000 */
[----:B------:R-:W-:Y:S05]  /*18af0*/  @P0 EXIT ;  /* 0x000000000000094d */ /* 0x000fea0003800000 */
[----:B------:R-:W-:-:S13]  /*18b00*/  ISETP.GE.AND P0, PT, R6, c[0x0][0x3c8], PT ;  /* 0x0000f20006007a0c */ /* 0x000fda0003f06270 */
[----:B-1--4-:R-:W-:-:S05]  /*18b10*/  @!P0 IMAD.WIDE R4, R6, 0x2, R2 ;  /* 0x0000000206048825 */ /* 0x012fca00078e0202 */
        /* <DEDUP_REMOVED lines=9> */
.L_x_1047:
        /* <DEDUP_REMOVED lines=13> */
.L_x_2179:


//--------------------- .text._ZN7cutlass13device_kernelIN5flash19enable_sm80_to_sm89INS1_16FlashAttnFwdSm80INS1_25CollectiveMainloopFwdSm80ILi4ELi1ELb0EN4cute5tupleIJNS5_1CILi128EEENS7_ILi48EEES8_EEELi128ENS_6half_tEfNS_4arch4Sm80ELb0ELb1ELb1ELb1ELb1ELb0ELb1ELb0EEENS1_21CollectiveEpilogueFwdINS6_IJS8_S8_S9_EEENS6_IJNS7_ILi1EEESH_SH_EEESB_SD_Li128ELb1ELb1ELb0ELb0EEENS1_19SingleTileSchedulerILb1ELb0ELb1ELi128EEEEEEEEEvNT_6ParamsE --------------------------
	.section	.text._ZN7cutlass13device_kernelIN5flash19enable_sm80_to_sm89INS1_16FlashAttnFwdSm80INS1_25CollectiveMainloopFwdSm80ILi4ELi1ELb0EN4cute5tupleIJNS5_1CILi128EEENS7_ILi48EEES8_EEELi128ENS_6half_tEfNS_4arch4Sm80ELb0ELb1ELb1ELb1ELb1ELb0ELb1ELb0EEENS1_21CollectiveEpilogueFwdINS6_IJS8_S8_S9_EEENS6_IJNS7_ILi1EEESH_SH_EEESB_SD_Li128ELb1ELb1ELb0ELb0EEENS1_19SingleTileSchedulerILb1ELb0ELb1ELi128EEEEEEEEEvNT_6ParamsE,"ax",@progbits
	.sectioninfo	@"SHI_REGISTERS=255"
	.align	128
.text._ZN7cutlass13device_kernelIN5flash19enable_sm80_to_sm89INS1_16FlashAttnFwdSm80INS1_25CollectiveMainloopFwdSm80ILi4ELi1ELb0EN4cute5tupleIJNS5_1CILi128EEENS7_ILi48EEES8_EEELi128ENS_6half_tEfNS_4arch4Sm80ELb0ELb1ELb1ELb1ELb1ELb0ELb1ELb0EEENS1_21CollectiveEpilogueFwdINS6_IJS8_S8_S9_EEENS6_IJNS7_ILi1EEESH_SH_EEESB_SD_Li128ELb1ELb1ELb0ELb0EEENS1_19SingleTileSchedulerILb1ELb0ELb1ELi128EEEEEEEEEvNT_6ParamsE:
        .type           _ZN7cutlass13device_kernelIN5flash19enable_sm80_to_sm89INS1_16FlashAttnFwdSm80INS1_25CollectiveMainloopFwdSm80ILi4ELi1ELb0EN4cute5tupleIJNS5_1CILi128EEENS7_ILi48EEES8_EEELi128ENS_6half_tEfNS_4arch4Sm80ELb0ELb1ELb1ELb1ELb1ELb0ELb1ELb0EEENS1_21CollectiveEpilogueFwdINS6_IJS8_S8_S9_EEENS6_IJNS7_ILi1EEESH_SH_EEESB_SD_Li128ELb1ELb1ELb0ELb0EEENS1_19SingleTileSchedulerILb1ELb0ELb1ELi128EEEEEEEEEvNT_6ParamsE,@function
        .size           _ZN7cutlass13device_kernelIN5flash19enable_sm80_to_sm89INS1_16FlashAttnFwdSm80INS1_25CollectiveMainloopFwdSm80ILi4ELi1ELb0EN4cute5tupleIJNS5_1CILi128EEENS7_ILi48EEES8_EEELi128ENS_6half_tEfNS_4arch4Sm80ELb0ELb1ELb1ELb1ELb1ELb0ELb1ELb0EEENS1_21CollectiveEpilogueFwdINS6_IJS8_S8_S9_EEENS6_IJNS7_ILi1EEESH_SH_EEESB_SD_Li128ELb1ELb1ELb0ELb0EEENS1_19SingleTileSchedulerILb1ELb0ELb1ELi128EEEEEEEEEvNT_6ParamsE,(.L_x_2180 - _ZN7cutlass13device_kernelIN5flash19enable_sm80_to_sm89INS1_16FlashAttnFwdSm80INS1_25CollectiveMainloopFwdSm80ILi4ELi1ELb0EN4cute5tupleIJNS5_1CILi128EEENS7_ILi48EEES8_EEELi128ENS_6half_tEfNS_4arch4Sm80ELb0ELb1ELb1ELb1ELb1ELb0ELb1ELb0EEENS1_21CollectiveEpilogueFwdINS6_IJS8_S8_S9_EEENS6_IJNS7_ILi1EEESH_SH_EEESB_SD_Li128ELb1ELb1ELb0ELb0EEENS1_19SingleTileSchedulerILb1ELb0ELb1ELi128EEEEEEEEEvNT_6ParamsE)
        .other          _ZN7cutlass13device_kernelIN5flash19enable_sm80_to_sm89INS1_16FlashAttnFwdSm80INS1_25CollectiveMainloopFwdSm80ILi4ELi1ELb0EN4cute5tupleIJNS5_1CILi128EEENS7_ILi48EEES8_EEELi128ENS_6half_tEfNS_4arch4Sm80ELb0ELb1ELb1ELb1ELb1ELb0ELb1ELb0EEENS1_21CollectiveEpilogueFwdINS6_IJS8_S8_S9_EEENS6_IJNS7_ILi1EEESH_SH_EEESB_SD_Li128ELb1ELb1ELb0ELb0EEENS1_19SingleTileSchedulerILb1ELb0ELb1ELi128EEEEEEEEEvNT_6ParamsE,@"STO_CUDA_ENTRY STV_DEFAULT"
_ZN7cutlass13device_kernelIN5flash19enable_sm80_to_sm89INS1_16FlashAttnFwdSm80INS1_25CollectiveMainloopFwdSm80ILi4ELi1ELb0EN4cute5tupleIJNS5_1CILi128EEENS7_ILi48EEES8_EEELi128ENS_6half_tEfNS_4arch4Sm80ELb0ELb1ELb1ELb1ELb1ELb0ELb1ELb0EEENS1_21CollectiveEpilogueFwdINS6_IJS8_S8_S9_EEENS6_IJNS7_ILi1EEESH_SH_EEESB_SD_Li128ELb1ELb1ELb0ELb0EEENS1_19SingleTileSchedulerILb1ELb0ELb1ELi128EEEEEEEEEvNT_6ParamsE:
        /* <DEDUP_REMOVED lines=21> */
.L_x_1049:
        /* <DEDUP_REMOVED lines=13> */
.L_x_1051:
[----:B------:R-:W-:Y:S02]  /*0220*/  ULDC UR5, c[0x0][0x54c] ;  /* 0x0001530000057ab9 */ /* 0x000fe40000000800 */
.L_x_1050:
[----:B------:R-:W-:Y:S02]  /*0230*/  ULDC UR4, c[0x0][0x548] ;  /* 0x0001520000047ab9 */ /* 0x000fe40000000800 */
[----:B------:R-:W-:-:S02]  /*0240*/  USHF.L.U32 UR28, UR28, 0x7, URZ ;  /* 0x000000071c1c7899 */ /* 0x000fc4000800063f */
[----:B------:R-:W-:-:S04]  /*0250*/  UIMAD UR4, UR5, UR4, URZ ;  /* 0x00000004050472a4 */ /* 0x000fc8000f8e023f */
[----:B------:R-:W-:-:S04]  /*0260*/  UISETP.GE.AND UP0, UPT, UR28, UR4, UPT ;  /* 0x000000041c00728c */ /* 0x000fc8000bf06270 */
[----:B------:R-:W-:Y:S01]  /*0270*/  USEL UR13, UR13, 0xffffffff, !UP0 ;  /* 0xffffffff0d0d7887 */ /* 0x000fe2000c000000 */
[----:B------:R-:W-:Y:S05]  /*0280*/  BRA `(.L_x_1052) ;  /* 0x000001b000007947 */ /* 0x000fea0003800000 */
.L_x_1048:
        /* <DEDUP_REMOVED lines=8> */
.L_x_1053:
        /* <DEDUP_REMOVED lines=13> */
.L_x_1055:
[----:B------:R-:W-:Y:S02]  /*03e0*/  ULDC UR5, c[0x0][0x54c] ;  /* 0x0001530000057ab9 */ /* 0x000fe40000000800 */
.L_x_1054:
[----:B------:R-:W-:Y:S02]  /*03f0*/  ULDC UR4, c[0x0][0x548] ;  /* 0x0001520000047ab9 */ /* 0x000fe40000000800 */
[----:B------:R-:W-:-:S02]  /*0400*/  USHF.L.U32 UR28, UR28, 0x7, URZ ;  /* 0x000000071c1c7899 */ /* 0x000fc4000800063f */
[----:B------:R-:W-:-:S04]  /*0410*/  UIMAD UR4, UR5, UR4, URZ ;  /* 0x00000004050472a4 */ /* 0x000fc8000f8e023f */
[----:B------:R-:W-:-:S04]  /*0420*/  UISETP.GE.AND UP0, UPT, UR28, UR4, UPT ;  /* 0x000000041c00728c */ /* 0x000fc8000bf06270 */
[----:B------:R-:W-:-:S06]  /*0430*/  USEL UR13, UR13, 0xffffffff, !UP0 ;  /* 0xffffffff0d0d7887 */ /* 0x000fcc000c000000 */
.L_x_1052:
[----:B------:R-:W-:-:S13]  /*0440*/  ISETP.LE.AND P0, PT, RZ, UR13, PT ;  /* 0x0000000dff007c0c */ /* 0x000fda000bf03270 */
[----:B------:R-:W-:Y:S05]  /*0450*/  @!P0 EXIT ;  /* 0x000000000000894d */ /* 0x000fea0003800000 */
[----:B------:R-:W-:Y:S02]  /*0460*/  ULDC.64 UR8, c[0x0][0x370] ;  /* 0x0000dc0000087ab9 */ /* 0x000fe40000000a00 */
[----:B------:R-:W-:Y:S02]  /*0470*/  UISETP.NE.U32.AND UP2, UPT, URZ, UR8, UPT ;  /* 0x000000083f00728c */ /* 0x000fe4000bf45070 */
[----:B------:R-:W-:Y:S02]  /*0480*/  ULDC.64 UR4, c[0x0][0x360] ;  /* 0x0000d80000047ab9 */ /* 0x000fe40000000a00 */
[----:B------:R-:W-:Y:S02]  /*0490*/  UISETP.NE.U32.AND UP0, UPT, URZ, UR4, UPT ;  /* 0x000000043f00728c */ /* 0x000fe4000bf05070 */
[----:B------:R-:W-:Y:S02]  /*04a0*/  ULDC.64 UR6, c[0x0][0x348] ;  /* 0x0000d20000067ab9 */ /* 0x000fe40000000a00 */
[----:B------:R-:W-:-:S02]  /*04b0*/  UISETP.NE.AND.EX UP2, UPT, URZ, UR9, UPT, UP2 ;  /* 0x000000093f00728c */ /* 0x000fc4000bf45320 */
[----:B------:R-:W-:Y:S02]  /*04c0*/  UISETP.NE.U32.AND UP1, UPT, URZ, UR6, UPT ;  /* 0x000000063f00728c */ /* 0x000fe4000bf25070 */
[----:B------:R-:W-:Y:S02]  /*04d0*/  UISETP.NE.AND.EX UP0, UPT, URZ, UR5, UPT, UP0 ;  /* 0x000000053f00728c */ /* 0x000fe4000bf05300 */
[----:B------:R-:W-:Y:S01]  /*04e0*/  UISETP.NE.AND.EX UP1, UPT, URZ, UR7, UPT, UP1 ;  /* 0x000000073f00728c */ /* 0x000fe2000bf25310 */
[----:B------:R-:W-:Y:S01]  /*04f0*/  PLOP3.LUT P2, PT, PT, PT, UP2, 0x80, 0x0 ;  /* 0x000000000000781c */ /* 0x000fe20003f4f028 */
[----:B------:R-:W-:Y:S02]  /*0500*/  ULDC.64 UR8, c[0x0][0x370] ;  /* 0x0000dc0000087ab9 */ /* 0x000fe40000000a00 */
        /* <DEDUP_REMOVED lines=13> */
[----:B------:R1:W2:Y:S04]  /*05e0*/  @P2 LDG.E R3, [R2.64] ;  /* 0x0000001602032981 */ /* 0x0002a8000c1e1900 */
[----:B------:R-:W3:Y:S04]  /*05f0*/  @P0 LDG.E R0, [R4.64] ;  /* 0x0000001604000981 */ /* 0x000ee8000c1e1900 */
[----:B-1----:R-:W4:Y:S01]  /*0600*/  @P1 LDG.E R2, [R6.64] ;  /* 0x0000001606021981 */ /* 0x002f22000c1e1900 */
        /* <DEDUP_REMOVED lines=11> */
[----:B-1--4-:R-:W-:Y:S05]  /*06c0*/  @P0 BRA `(.L_x_1056) ;  /* 0x0000006000000947 */ /* 0x012fea0003800000 */
[----:B--2---:R-:W-:Y:S05]  /*06d0*/  @!P1 BRA `(.L_x_1056) ;  /* 0x0000005000009947 */ /* 0x004fea0003800000 */
[----:B------:R-:W2:Y:S04]  /*06e0*/  LDG.E R2, [R6.64] ;  /* 0x0000001606027981 */ /* 0x000ea8000c1e1900 */
[----:B------:R-:W4:Y:S01]  /*06f0*/  LDG.E R0, [R6.64+0x4] ;  /* 0x0000041606007981 */ /* 0x000f22000c1e1900 */
[----:B--23--:R-:W1:Y:S08]  /*0700*/  R2UR UR12, R2 ;  /* 0x00000000020c73c2 */ /* 0x00ce7000000e0000 */
[----:B----4-:R-:W1:Y:S02]  /*0710*/  R2UR UR4, R0 ;  /* 0x00000000000473c2 */ /* 0x010e6400000e0000 */
[----:B-1----:R-:W-:-:S06]  /*0720*/  UIADD3 UR12, -UR12, UR4, URZ ;  /* 0x000000040c0c7290 */ /* 0x002fcc000fffe13f */
.L_x_1056:
[----:B--2---:R-:W-:-:S04]  /*0730*/  ISETP.NE.U32.AND P0, PT, RZ, c[0x0][0x368], PT ;  /* 0x0000da00ff007a0c */ /* 0x004fc80003f05070 */
        /* <DEDUP_REMOVED lines=9> */
.L_x_1057:
        /* <DEDUP_REMOVED lines=8> */
[----:B------:R-:W4:Y:S01]  /*0850*/  LDG.E R0, [R2.64+0x4] ;  /* 0x0000041602007981 */ /* 0x000f22000c1e1900 */
[----:B--2---:R-:W1:Y:S08]  /*0860*/  R2UR UR4, R4 ;  /* 0x00000000040473c2 */ /* 0x004e7000000e0000 */
[----:B----4-:R-:W1:Y:S02]  /*0870*/  R2UR UR8, R0 ;  /* 0x00000000000873c2 */ /* 0x010e6400000e0000 */
[----:B-1----:R-:W-:-:S06]  /*0880*/  UIADD3 UR8, -UR4, UR8, URZ ;  /* 0x0000000804087290 */ /* 0x002fcc000fffe13f */
.L_x_1058:
[----:B------:R-:W-:Y:S02]  /*0890*/  ULDC UR4, c[0x0][0x2c4] ;  /* 0x0000b10000047ab9 */ /* 0x000fe40000000800 */
[----:B------:R-:W-:-:S02]  /*08a0*/  UISETP.NE.AND UP0, UPT, UR4, 0x1, UPT ;  /* 0x000000010400788c */ /* 0x000fc4000bf05270 */
[----:B------:R-:W-:Y:S02]  /*08b0*/  ULDC.64 UR6, c[0x0][0x2c8] ;  /* 0x0000b20000067ab9 */ /* 0x000fe40000000a00 */
[----:B------:R-:W-:Y:S02]  /*08c0*/  UIADD3 UR14, UR28, 0x7f, URZ ;  /* 0x0000007f1c0e7890 */ /* 0x000fe4000fffe03f */
[----:B------:R-:W-:Y:S02]  /*08d0*/  ULDC.64 UR4, c[0x0][0x328] ;  /* 0x0000ca0000047ab9 */ /* 0x000fe40000000a00 */
[----:B------:R-:W-:Y:S02]  /*08e0*/  UP2UR UR15, UPR, URZ, 0x1 ;  /* 0x000000013f0f7883 */ /* 0x000fe40008000000 */
[----:B------:R-:W-:Y:S02]  /*08f0*/  UIADD3 UR8, -UR11, UR8, URZ ;  /* 0x000000080b087290 */ /* 0x000fe4000fffe13f */
[----:B------:R-:W-:-:S04]  /*0900*/  @UP0 UIADD3 UR18, UR28, 0x7f, URZ ;  /* 0x0000007f1c120890 */ /* 0x000fc8000fffe03f */
[----:B------:R-:W-:Y:S02]  /*0910*/  UIMAD.WIDE.U32 UR18, UR18, UR6, URZ ;  /* 0x00000006121272a5 */ /* 0x000fe4000f8e003f */
[----:B---3--:R-:W-:Y:S02]  /*0920*/  UIADD3 UR6, UR8, 0x1, -UR12 ;  /* 0x0000000108067890 */ /* 0x008fe4000fffe80c */
[----:B------:R-:W-:Y:S02]  /*0930*/  @UP0 USHF.R.U32.HI UR14, URZ, UR7, UR19 ;  /* 0x000000073f0e0299 */ /* 0x000fe40008011613 */
[----:B------:R-:W-:Y:S02]  /*0940*/  UISETP.GE.AND UP0, UPT, UR5, 0x1, UPT ;  /* 0x000000010500788c */ /* 0x000fe4000bf06270 */
[----:B------:R-:W-:Y:S02]  /*0950*/  UIADD3 UR6, UR6, UR14, URZ ;  /* 0x0000000e06067290 */ /* 0x000fe4000fffe03f */
[----:B------:R-:W-:-:S02]  /*0960*/  UP2UR UR14, UPR, URZ, 0x1 ;  /* 0x000000013f0e7883 */ /* 0x000fc40008000000 */
[----:B------:R-:W-:Y:S01]  /*0970*/  PLOP3.LUT P0, PT, PT, PT, UP0, 0x40, 0x0 ;  /* 0x000000000000781c */ /* 0x000fe20003f0e808 */
[----:B------:R-:W-:-:S12]  /*0980*/  UIADD3 UR4, UR6, UR4, URZ ;  /* 0x0000000406047290 */ /* 0x000fd8000fffe03f */
[----:B------:R-:W-:Y:S05]  /*0990*/  @P0 BRA `(.L_x_1059) ;  /* 0x0000012000000947 */ /* 0x000fea0003800000 */
[----:B------:R-:W-:Y:S01]  /*09a0*/  ISETP.LT.AND P0, PT, RZ, UR6, PT ;  /* 0x00000006ff007c0c */ /* 0x000fe2000bf01270 */
[----:B------:R-:W-:-:S12]  /*09b0*/  UIADD3 UR17, UR6, -0x1, URZ ;  /* 0xffffffff06117890 */ /* 0x000fd8000fffe03f */
[----:B------:R-:W-:Y:S05]  /*09c0*/  @P0 BRA `(.L_x_1060) ;  /* 0x0000007000000947 */ /* 0x000fea0003800000 */
[----:B------:R-:W-:Y:S02]  /*09d0*/  UISETP.NE.AND UP0, UPT, UR5, 0x1, UPT ;  /* 0x000000010500788c */ /* 0x000fe4000bf05270 */
[----:B------:R-:W-:-:S03]  /*09e0*/  UIADD3 UR17, -UR6, URZ, URZ ;  /* 0x0000003f06117290 */ /* 0x000fc6000fffe13f */
[----:B------:R-:W-:Y:S02]  /*09f0*/  ULDC.64 UR6, c[0x0][0x330] ;  /* 0x0000cc0000067ab9 */ /* 0x000fe40000000a00 */
[----:B------:R-:W-:-:S04]  /*0a00*/  UIMAD.WIDE.U32 UR18, UR17, UR6, URZ ;  /* 0x00000006111272a5 */ /* 0x000fc8000f8e003f */
[----:B------:R-:W-:-:S04]  /*0a10*/  @UP0 USHF.R.U32.HI UR17, URZ, UR7, UR19 ;  /* 0x000000073f110299 */ /* 0x000fc80008011613 */
[----:B------:R-:W-:Y:S01]  /*0a20*/  ULOP3.LUT UR17, URZ, UR17, URZ, 0x33, !UPT ;  /* 0x000000113f117292 */ /* 0x000fe2000f8e333f */
[----:B------:R-:W-:Y:S05]  /*0a30*/  BRA `(.L_x_1061) ;  /* 0x0000004000007947 */ /* 0x000fea0003800000 */
.L_x_1060:
[----:B------:R-:W-:Y:S02]  /*0a40*/  UISETP.NE.AND UP0, UPT, UR5, 0x1, UPT ;  /* 0x000000010500788c */ /* 0x000fe4000bf05270 */
[----:B------:R-:W-:Y:S02]  /*0a50*/  ULDC.64 UR6, c[0x0][0x330] ;  /* 0x0000cc0000067ab9 */ /* 0x000fe40000000a00 */
[----:B------:R-:W-:-:S07]  /*0a60*/  UIMAD.WIDE.U32 UR18, UR17, UR6, URZ ;  /* 0x00000006111272a5 */ /* 0x000fce000f8e003f */
[----:B------:R-:W-:Y:S02]  /*0a70*/  @UP0 USHF.R.U32.HI UR17, URZ, UR7, UR19 ;  /* 0x000000073f110299 */ /* 0x000fe40008011613 */
.L_x_1061:
[----:B------:R-:W-:Y:S02]  /*0a80*/  ULDC UR6, c[0x0][0x32c] ;  /* 0x0000cb0000067ab9 */ /* 0x000fe40000000800 */
[----:B------:R-:W-:-:S04]  /*0a90*/  UIMAD UR6, UR17, UR5, UR6 ;  /* 0x00000005110672a4 */ /* 0x000fc8000f8e0206 */
[----:B------:R-:W-:-:S04]  /*0aa0*/  UISETP.LT.AND UP0, UPT, UR4, UR6, UPT ;  /* 0x000000060400728c */ /* 0x000fc8000bf01270 */
[----:B------:R-:W-:Y:S02]  /*0ab0*/  USEL UR4, UR4, UR6, UP0 ;  /* 0x0000000604047287 */ /* 0x000fe40008000000 */
.L_x_1059:
[----:B------:R-:W-:Y:S02]  /*0ac0*/  UISETP.NE.AND UP0, UPT, UR15, URZ, UPT ;  /* 0x0000003f0f00728c */ /* 0x000fe4000bf05270 */
[----:B------:R-:W-:Y:S02]  /*0ad0*/  ULDC.64 UR6, c[0x0][0x2c8] ;  /* 0x0000b20000067ab9 */ /* 0x000fe40000000a00 */
[----:B------:R-:W-:Y:S02]  /*0ae0*/  UIADD3 UR24, UR4, 0x2f, URZ ;  /* 0x0000002f04187890 */ /* 0x000fe4000fffe03f */
[----:B------:R-:W-:Y:S02]  /*0af0*/  UIMAD.WIDE.U32 UR26, UR28, UR6, URZ ;  /* 0x000000061c1a72a5 */ /* 0x000fe4000f8e003f */
[----:B------:R-:W-:Y:S02]  /*0b00*/  UIMAD.WIDE UR24, UR24, 0x2aaaaaab, URZ ;  /* 0x2aaaaaab181878a5 */ /* 0x000fe4000f8e023f */
[----:B------:R-:W-:-:S02]  /*0b10*/  UIADD3 UR18, UR8, 0x2f, URZ ;  /* 0x0000002f08127890 */ /* 0x000fc4000fffe03f */
[----:B------:R-:W-:Y:S02]  /*0b20*/  UISETP.GE.AND UP2, UPT, UR5, 0x1, UPT ;  /* 0x000000010500788c */ /* 0x000fe4000bf46270 */
[----:B------:R-:W-:Y:S02]  /*0b30*/  @UP0 UMOV UR17, UR27 ;  /* 0x0000001b00110c82 */ /* 0x000fe40008000000 */
[----:B------:R-:W-:Y:S02]  /*0b40*/  UMOV UR4, UR28 ;  /* 0x0000001c00047c82 */ /* 0x000fe40008000000 */
[----:B------:R-:W-:Y:S01]  /*0b50*/  UIMAD.WIDE UR18, UR18, 0x2aaaaaab, URZ ;  /* 0x2aaaaaab121278a5 */ /* 0x000fe2000f8e023f */
[----:B------:R-:W-:Y:S01]  /*0b60*/  PLOP3.LUT P0, PT, PT, PT, UP2, 0x40, 0x0 ;  /* 0x000000000000781c */ /* 0x000fe20003f0e828 */
[----:B------:R-:W-:Y:S02]  /*0b70*/  @UP0 USHF.R.U32.HI UR4, URZ, UR7, UR17 ;  /* 0x000000073f040299 */ /* 0x000fe40008011611 */
[----:B------:R-:W-:-:S02]  /*0b80*/  USHF.R.U32.HI UR7, URZ, 0x1f, UR19 ;  /* 0x0000001f3f077899 */ /* 0x000fc40008011613 */
[----:B------:R-:W-:Y:S02]  /*0b90*/  UMOV UR17, UR25 ;  /* 0x0000001900117c82 */ /* 0x000fe40008000000 */
[----:B------:R-:W-:Y:S02]  /*0ba0*/  USHF.R.U32.HI UR26, URZ, 0x1f, UR17 ;  /* 0x0000001f3f1a7899 */ /* 0x000fe40008011611 */
[----:B------:R-:W-:Y:S02]  /*0bb0*/  UIADD3 UR27, UR8, -UR12, URZ ;  /* 0x8000000c081b7290 */ /* 0x000fe4000fffe03f */
[----:B------:R-:W-:Y:S02]  /*0bc0*/  ULEA.HI.SX32 UR7, UR19, UR7, 0x1d ;  /* 0x0000000713077291 */ /* 0x000fe4000f8fea3f */
[----:B------:R-:W-:Y:S02]  /*0bd0*/  ULEA.HI.SX32 UR26, UR17, UR26, 0x1d ;  /* 0x0000001a111a7291 */ /* 0x000fe4000f8fea3f */
[----:B------:R-:W-:-:S02]  /*0be0*/  UIADD3 UR4, UR27, UR4, URZ ;  /* 0x000000041b047290 */ /* 0x000fc4000fffe03f */
        /* <DEDUP_REMOVED lines=17> */
.L_x_1063:
[----:B------:R-:W-:-:S03]  /*0d00*/  UISETP.NE.AND UP0, UPT, UR5, 0x1, UPT ;  /* 0x000000010500788c */ /* 0x000fc6000bf05270 */
[----:B------:R-:W-:Y:S02]  /*0d10*/  ULDC.64 UR4, c[0x0][0x330] ;  /* 0x0000cc0000047ab9 */ /* 0x000fe40000000a00 */
[----:B------:R-:W-:-:S07]  /*0d20*/  UIMAD.WIDE.U32 UR18, UR7, UR4, URZ ;  /* 0x00000004071272a5 */ /* 0x000fce000f8e003f */
[----:B------:R-:W-:Y:S02]  /*0d30*/  @UP0 UMOV UR17, UR19 ;  /* 0x0000001300110c82 */ /* 0x000fe40008000000 */
[----:B------:R-:W-:Y:S02]  /*0d40*/  @UP0 USHF.R.U32.HI UR7, URZ, UR5, UR17 ;  /* 0x000000053f070299 */ /* 0x000fe40008011611 */
.L_x_1064:
[----:B------:R-:W-:Y:S02]  /*0d50*/  ULDC UR4, c[0x0][0x32c] ;  /* 0x0000cb0000047ab9 */ /* 0x000fe40000000800 */
[----:B------:R-:W-:-:S04]  /*0d60*/  UIMAD UR4, UR7, UR4, URZ ;  /* 0x00000004070472a4 */ /* 0x000fc8000f8e023f */
[----:B------:R-:W-:-:S04]  /*0d70*/  UISETP.LT.AND UP0, UPT, UR6, UR4, UPT ;  /* 0x000000040600728c */ /* 0x000fc8000bf01270 */
[----:B------:R-:W-:-:S04]  /*0d80*/  USEL UR6, UR6, UR4, !UP0 ;  /* 0x0000000406067287 */ /* 0x000fc8000c000000 */
.L_x_1062:
[----:B------:R-:W-:Y:S01]  /*0d90*/  UIMAD.WIDE UR4, UR6, 0x2aaaaaab, URZ ;  /* 0x2aaaaaab060478a5 */ /* 0x000fe2000f8e023f */
[----:B------:R-:W-:Y:S01]  /*0da0*/  PLOP3.LUT P4, PT, PT, PT, PT, 0x80, 0x0 ;  /* 0x000000000000781c */ /* 0x000fe20003f8f070 */
[----:B------:R-:W-:Y:S01]  /*0db0*/  CS2R R14, SRZ ;  /* 0x00000000000e7805 */ /* 0x000fe2000001ff00 */
[----:B------:R-:W-:Y:S01]  /*0dc0*/  IMAD.MOV.U32 R126, RZ, RZ, RZ ;  /* 0x000000ffff7e7224 */ /* 0x000fe200078e00ff */
[----:B------:R-:W-:Y:S01]  /*0dd0*/  USHF.R.U32.HI UR4, URZ, 0x1f, UR5 ;  /* 0x0000001f3f047899 */ /* 0x000fe20008011605 */
[----:B------:R-:W-:Y:S01]  /*0de0*/  CS2R R124, SRZ ;  /* 0x00000000007c7805 */ /* 0x000fe2000001ff00 */
[----:B------:R-:W-:Y:S01]  /*0df0*/  CS2R R130, SRZ ;  /* 0x0000000000827805 */ /* 0x000fe2000001ff00 */
[----:B------:R-:W-:Y:S01]  /*0e00*/  CS2R R128, SRZ ;  /* 0x0000000000807805 */ /* 0x000fe2000001ff00 */
[----:B------:R-:W-:Y:S01]  /*0e10*/  ULEA.HI.SX32 UR4, UR5, UR4, 0x1d ;  /* 0x0000000405047291 */ /* 0x000fe2000f8fea3f */
[----:B------:R-:W-:Y:S01]  /*0e20*/  CS2R R16, SRZ ;  /* 0x0000000000107805 */ /* 0x000fe2000001ff00 */
[----:B------:R-:W-:Y:S01]  /*0e30*/  IMAD.MOV.U32 R122, RZ, RZ, RZ ;  /* 0x000000ffff7a7224 */ /* 0x000fe200078e00ff */
[----:B------:R-:W-:Y:S01]  /*0e40*/  CS2R R120, SRZ ;  /* 0x0000000000787805 */ /* 0x000fe2000001ff00 */
[----:B------:R-:W-:Y:S01]  /*0e50*/  UISETP.LT.AND UP0, UPT, URZ, UR4, UPT ;  /* 0x000000043f00728c */ /* 0x000fe2000bf01270 */
[----:B------:R-:W-:Y:S01]  /*0e60*/  CS2R R118, SRZ ;  /* 0x0000000000767805 */ /* 0x000fe2000001ff00 */
[----:B------:R-:W-:Y:S01]  /*0e70*/  CS2R R116, SRZ ;  /* 0x0000000000747805 */ /* 0x000fe2000001ff00 */
[----:B------:R-:W-:Y:S01]  /*0e80*/  MOV R110, RZ ;  /* 0x000000ff006e7202 */ /* 0x000fe20000000f00 */
[----:B------:R-:W-:Y:S01]  /*0e90*/  USEL UR7, URZ, UR4, !UP0 ;  /* 0x000000043f077287 */ /* 0x000fe2000c000000 */
[----:B------:R-:W-:Y:S01]  /*0ea0*/  CS2R R18, SRZ ;  /* 0x0000000000127805 */ /* 0x000fe2000001ff00 */
[----:B------:R-:W-:Y:S01]  /*0eb0*/  IMAD.MOV.U32 R108, RZ, RZ, RZ ;  /* 0x000000ffff6c7224 */ /* 0x000fe200078e00ff */
[----:B------:R-:W-:Y:S01]  /*0ec0*/  CS2R R114, SRZ ;  /* 0x0000000000727805 */ /* 0x000fe2000001ff00 */
[----:B------:R-:W-:Y:S01]  /*0ed0*/  UISETP.GT.AND UP0, UPT, UR26, UR7, UPT ;  /* 0x000000071a00728c */ /* 0x000fe2000bf04270 */
[----:B------:R-:W-:Y:S01]  /*0ee0*/  CS2R R112, SRZ ;  /* 0x0000000000707805 */ /* 0x000fe2000001ff00 */
[----:B------:R-:W-:Y:S01]  /*0ef0*/  CS2R R20, SRZ ;  /* 0x0000000000147805 */ /* 0x000fe2000001ff00 */
[----:B------:R-:W-:Y:S01]  /*0f00*/  MOV R106, RZ ;  /* 0x000000ff006a7202 */ /* 0x000fe20000000f00 */
[----:B------:R-:W-:Y:S01]  /*0f10*/  CS2R R22, SRZ ;  /* 0x0000000000167805 */ /* 0x000fe2000001ff00 */
[----:B------:R-:W-:Y:S01]  /*0f20*/  IMAD.MOV.U32 R104, RZ, RZ, RZ ;  /* 0x000000ffff687224 */ /* 0x000fe200078e00ff */
[----:B------:R-:W-:Y:S01]  /*0f30*/  PLOP3.LUT P0, PT, PT, PT, UP0, 0x80, 0x0 ;  /* 0x000000000000781c */ /* 0x000fe20003f0f008 */
[----:B------:R-:W-:Y:S01]  /*0f40*/  CS2R R100, SRZ ;  /* 0x0000000000647805 */ /* 0x000fe2000001ff00 */
[----:B------:R-:W-:Y:S01]  /*0f50*/  MOV R102, RZ ;  /* 0x000000ff00667202 */ /* 0x000fe20000000f00 */
[----:B------:R-:W-:Y:S01]  /*0f60*/  CS2R R24, SRZ ;  /* 0x0000000000187805 */ /* 0x000fe2000001ff00 */
        /* <DEDUP_REMOVED lines=62> */
[----:B------:R-:W-:-:S02]  /*1350*/  UISETP.NE.U32.AND UP0, UPT, URZ, UR4, UPT ;  /* 0x000000043f00728c */ /* 0x000fc4000bf05070 */
[----:B------:R-:W-:Y:S02]  /*1360*/  UISETP.NE.AND UP2, UPT, UR15, URZ, UPT ;  /* 0x0000003f0f00728c */ /* 0x000fe4000bf45270 */
[----:B------:R-:W-:-:S03]  /*1370*/  UISETP.NE.AND.EX UP0, UPT, URZ, UR5, UPT, UP0 ;  /* 0x000000053f00728c */ /* 0x000fc6000bf05300 */
[----:B------:R-:W-:-:S03]  /*1380*/  ULDC.64 UR4, c[0x0][0x340] ;  /* 0x0000d00000047ab9 */ /* 0x000fc60000000a00 */
[----:B------:R-:W-:-:S05]  /*1390*/  PLOP3.LUT P2, PT, PT, PT, UP0, 0x80, 0x0 ;  /* 0x000000000000781c */ /* 0x000fca0003f4f008 */
[----:B------:R-:W-:-:S06]  /*13a0*/  @UP0 UIMAD.WIDE UR4, UR13, UR16, UR4 ;  /* 0x000000100d0402a5 */ /* 0x000fcc000f8e0204 */
[----:B------:R-:W-:Y:S02]  /*13b0*/  IMAD.U32 R2, RZ, RZ, UR4 ;  /* 0x00000004ff027e24 */ /* 0x000fe4000f8e00ff */
[----:B------:R-:W-:Y:S01]  /*13c0*/  IMAD.U32 R3, RZ, RZ, UR5 ;  /* 0x00000005ff037e24 */ /* 0x000fe2000f8e00ff */
[----:B------:R-:W-:Y:S01]  /*13d0*/  SHF.R.S32.HI R124, RZ, 0x1f, R127 ;  /* 0x0000001fff7c7819 */ /* 0x000fe2000001147f */
[----:B------:R-:W-:Y:S02]  /*13e0*/  USHF.R.S32.HI UR6, URZ, 0x1f, UR9 ;  /* 0x0000001f3f067899 */ /* 0x000fe40008011409 */
[----:B------:R-:W-:Y:S01]  /*13f0*/  ULDC.64 UR4, c[0x0][0x178] ;  /* 0x00005e0000047ab9 */ /* 0x000fe20000000a00 */
[----:B------:R1:W2:Y:S01]  /*1400*/  @P2 LDG.E R7, [R2.64] ;  /* 0x0000001602072981 */ /* 0x0002a2000c1e1900 */
[----:B------:R-:W-:Y:S01]  /*1410*/  UIMAD UR6, UR6, UR4, URZ ;  /* 0x00000004060672a4 */ /* 0x000fe2000f8e023f */
[----:B------:R-:W-:Y:S01]  /*1420*/  PLOP3.LUT P1, PT, PT, PT, UP2, 0x80, 0x0 ;  /* 0x000000000000781c */ /* 0x000fe20003f2f028 */
[----:B------:R-:W-:Y:S01]  /*1430*/  UIMAD.WIDE.U32 UR16, UR9, UR4, URZ ;  /* 0x00000004091072a5 */ /* 0x000fe2000f8e003f */
[----:B------:R-:W-:Y:S01]  /*1440*/  PLOP3.LUT P0, PT, PT, PT, UP2, 0x80, 0x0 ;  /* 0x000000000000781c */ /* 0x000fe20003f0f028 */
[----:B------:R-:W-:Y:S01]  /*1450*/  UIMAD UR6, UR9, UR5, UR6 ;  /* 0x00000005090672a4 */ /* 0x000fe2000f8e0206 */
[----:B------:R-:W-:Y:S01]  /*1460*/  LEA.HI R13, R124, R127, RZ, 0x4 ;  /* 0x0000007f7c0d7211 */ /* 0x000fe200078f20ff */
[----:B------:R-:W-:Y:S01]  /*1470*/  USHF.R.S32.HI UR9, URZ, 0x1f, UR13 ;  /* 0x0000001f3f097899 */ /* 0x000fe2000801140d */
[----:B------:R-:W-:Y:S01]  /*1480*/  BSSY B0, `(.L_x_1066) ;  /* 0x0000053000007945 */ /* 0x000fe20003800000 */
[----:B------:R-:W-:-:S02]  /*1490*/  ULDC.64 UR4, c[0x0][0x1b8] ;  /* 0x00006e0000047ab9 */ /* 0x000fc40000000a00 */
[----:B------:R-:W-:Y:S02]  /*14a0*/  UIADD3 UR17, UR17, UR6, URZ ;  /* 0x0000000611117290 */ /* 0x000fe4000fffe03f */
[----:B------:R-:W-:Y:S02]  /*14b0*/  UIMAD UR6, UR20, UR4, URZ ;  /* 0x00000004140672a4 */ /* 0x000fe4000f8e023f */
[----:B------:R-:W-:Y:S02]  /*14c0*/  USEL UR9, UR9, URZ, !UP1 ;  /* 0x0000003f09097287 */ /* 0x000fe4000c800000 */
[----:B------:R-:W-:Y:S02]  /*14d0*/  UIMAD UR6, UR10, UR5, UR6 ;  /* 0x000000050a0672a4 */ /* 0x000fe4000f8e0206 */
[----:B------:R-:W-:Y:S02]  /*14e0*/  UIMAD.WIDE.U32 UR18, UR10, UR4, UR16 ;  /* 0x000000040a1272a5 */ /* 0x000fe4000f8e0010 */
[----:B------:R-:W-:-:S02]  /*14f0*/  USEL UR16, UR13, URZ, !UP1 ;  /* 0x0000003f0d107287 */ /* 0x000fc4000c800000 */
[----:B------:R-:W-:Y:S01]  /*1500*/  ULDC.64 UR4, c[0x0][0x1c0] ;  /* 0x0000700000047ab9 */ /* 0x000fe20000000a00 */
[----:B-1----:R-:W-:Y:S01]  /*1510*/  LEA.HI R2, R124, R127, RZ, 0x3 ;  /* 0x0000007f7c027211 */ /* 0x002fe200078f18ff */
[----:B------:R-:W-:Y:S02]  /*1520*/  UIMAD UR9, UR9, UR4, URZ ;  /* 0x00000004090972a4 */ /* 0x000fe4000f8e023f */
[----:B------:R-:W-:Y:S01]  /*1530*/  UIADD3 UR19, UR19, UR6, URZ ;  /* 0x0000000613137290 */ /* 0x000fe2000fffe03f */
[----:B------:R-:W-:Y:S01]  /*1540*/  LOP3.LUT R0, R2, 0xfffffff8, RZ, 0xc0, !PT ;  /* 0xfffffff802007812 */ /* 0x000fe200078ec0ff */
[----:B------:R-:W-:Y:S01]  /*1550*/  UIMAD UR5, UR16, UR5, UR9 ;  /* 0x00000005100572a4 */ /* 0x000fe2000f8e0209 */
[----:B------:R-:W-:Y:S01]  /*1560*/  SHF.R.S32.HI R15, RZ, 0x3, R2 ;  /* 0x00000003ff0f7819 */ /* 0x000fe20000011402 */
[----:B------:R-:W-:Y:S02]  /*1570*/  UIMAD.WIDE.U32 UR16, UR16, UR4, UR18 ;  /* 0x00000004101072a5 */ /* 0x000fe4000f8e0012 */
[----:B------:R-:W-:Y:S01]  /*1580*/  IMAD.IADD R36, R127, 0x1, -R0 ;  /* 0x000000017f247824 */ /* 0x000fe200078e0a00 */
[----:B------:R-:W-:Y:S01]  /*1590*/  ULDC UR6, c[0x0][0x2c4] ;  /* 0x0000b10000067ab9 */ /* 0x000fe20000000800 */
[----:B------:R-:W-:Y:S01]  /*15a0*/  IADD3 R9, R15, UR28, RZ ;  /* 0x0000001c0f097c10 */ /* 0x000fe2000fffe0ff */
[----:B------:R-:W-:Y:S01]  /*15b0*/  UIADD3 UR5, UR17, UR5, URZ ;  /* 0x0000000511057290 */ /* 0x000fe2000fffe03f */
[----:B------:R-:W-:Y:S01]  /*15c0*/  IMAD R131, R36, 0x10, R15 ;  /* 0x0000001024837824 */ /* 0x000fe200078e020f */
[----:B------:R-:W-:Y:S01]  /*15d0*/  UIMAD UR6, UR12, UR6, URZ ;  /* 0x000000060c0672a4 */ /* 0x000fe2000f8e023f */
[----:B------:R-:W-:-:S02]  /*15e0*/  IMAD.U32 R3, RZ, RZ, UR17 ;  /* 0x00000011ff037e24 */ /* 0x000fc4000f8e00ff */
[----:B------:R-:W-:Y:S01]  /*15f0*/  IMAD.SHL.U32 R129, R36, 0x8, RZ ;  /* 0x0000000824817824 */ /* 0x000fe200078e00ff */
[----:B------:R-:W-:Y:S01]  /*1600*/  IADD3 R4, R131, UR28, RZ ;  /* 0x0000001c83047c10 */ /* 0x000fe2000fffe0ff */
[----:B------:R-:W-:Y:S01]  /*1610*/  IMAD.U32 R3, RZ, RZ, UR5 ;  /* 0x00000005ff037e24 */ /* 0x000fe2000f8e00ff */
[----:B------:R1:W-:Y:S01]  /*1620*/  STL [R1+0x1c], R131 ;  /* 0x00001c8301007387 */ /* 0x0003e20000100800 */
[----:B------:R-:W-:Y:S02]  /*1630*/  ISETP.GE.AND P4, PT, R9, UR6, PT ;  /* 0x0000000609007c0c */ /* 0x000fe4000bf86270 */
[----:B------:R-:W-:Y:S01]  /*1640*/  @P1 IMAD.HI.U32 R2, R4, c[0x0][0x2c8], RZ ;  /* 0x0000b20004021a27 */ /* 0x000fe200078e00ff */
[----:B------:R1:W-:Y:S01]  /*1650*/  STL [R1+0x14], R129 ;  /* 0x0000148101007387 */ /* 0x0003e20000100800 */
[C---:B------:R-:W-:Y:S02]  /*1660*/  IADD3 R23, R129.reuse, 0x40, RZ ;  /* 0x0000004081177810 */ /* 0x040fe40007ffe0ff */
[----:B------:R-:W-:Y:S01]  /*1670*/  IMAD.MOV.U32 R0, RZ, RZ, R4 ;  /* 0x000000ffff007224 */ /* 0x000fe200078e0004 */
[----:B------:R-:W-:Y:S01]  /*1680*/  @P0 SHF.R.U32.HI R0, RZ, c[0x0][0x2cc], R2 ;  /* 0x0000b300ff000a19 */ /* 0x000fe20000011602 */
[----:B------:R-:W-:Y:S01]  /*1690*/  IMAD.U32 R2, RZ, RZ, UR16 ;  /* 0x00000010ff027e24 */ /* 0x000fe2000f8e00ff */
[----:B------:R-:W-:-:S02]  /*16a0*/  ISETP.GE.AND P3, PT, R129, c[0x0][0x198], PT ;  /* 0x0000660081007a0c */ /* 0x000fc40003f66270 */
[--C-:B------:R-:W-:Y:S01]  /*16b0*/  SHF.R.S32.HI R6, RZ, 0x1f, R0.reuse ;  /* 0x0000001fff067819 */ /* 0x100fe20000011400 */
[----:B------:R-:W-:Y:S02]  /*16c0*/  IMAD.MOV R5, RZ, RZ, -R0 ;  /* 0x000000ffff057224 */ /* 0x000fe400078e0a00 */
[----:B------:R-:W-:-:S04]  /*16d0*/  IMAD.WIDE.U32 R2, R0, c[0x0][0x1b0], R2 ;  /* 0x00006c0000027a25 */ /* 0x000fc800078e0002 */
[----:B------:R-:W-:Y:S02]  /*16e0*/  IMAD R4, R5, c[0x0][0x2c4], R4 ;  /* 0x0000b10005047a24 */ /* 0x000fe400078e0204 */
[----:B------:R-:W-:-:S04]  /*16f0*/  IMAD R5, R6, c[0x0][0x1b0], RZ ;  /* 0x00006c0006057a24 */ /* 0x000fc800078e02ff */
[----:B------:R-:W-:Y:S01]  /*1700*/  IMAD R6, R0, c[0x0][0x1b4], R5 ;  /* 0x00006d0000067a24 */ /* 0x000fe200078e0205 */
[----:B------:R-:W-:-:S03]  /*1710*/  SHF.R.S32.HI R5, RZ, 0x1f, R4 ;  /* 0x0000001fff057819 */ /* 0x000fc60000011404 */
[----:B------:R-:W-:Y:S02]  /*1720*/  IMAD.IADD R3, R3, 0x1, R6 ;  /* 0x0000000103037824 */ /* 0x000fe400078e0206 */
[----:B------:R-:W-:Y:S02]  /*1730*/  IMAD R0, R5, c[0x0][0x1a8], RZ ;  /* 0x00006a0005007a24 */ /* 0x000fe400078e02ff */
[----:B------:R-:W-:-:S04]  /*1740*/  IMAD.WIDE.U32 R2, R4, c[0x0][0x1a8], R2 ;  /* 0x00006a0004027a25 */ /* 0x000fc800078e0002 */
[----:B------:R-:W-:Y:S01]  /*1750*/  IMAD R0, R4, c[0x0][0x1ac], R0 ;  /* 0x00006b0004007a24 */ /* 0x000fe200078e0200 */
[----:B------:R-:W-:Y:S01]  /*1760*/  LEA R12, P0, R2, c[0x0][0x160], 0x1 ;  /* 0x00005800020c7a11 */ /* 0x000fe200078008ff */
[----:B------:R-:W-:Y:S02]  /*1770*/  IMAD.SHL.U32 R4, R15, 0x40, RZ ;  /* 0x000000400f047824 */ /* 0x000fe400078e00ff */
[----:B------:R-:W-:Y:S01]  /*1780*/  IMAD.IADD R0, R3, 0x1, R0 ;  /* 0x0000000103007824 */ /* 0x000fe200078e0200 */
[----:B------:R-:W-:-:S04]  /*1790*/  LOP3.LUT R3, R13, 0xfffffff0, RZ, 0xc0, !PT ;  /* 0xfffffff00d037812 */ /* 0x000fc800078ec0ff */
[----:B------:R-:W-:Y:S01]  /*17a0*/  LEA.HI.X R11, R2, c[0x0][0x164], R0, 0x1, P0 ;  /* 0x00005900020b7a11 */ /* 0x000fe200000f0c00 */
[----:B------:R-:W-:Y:S01]  /*17b0*/  IMAD.IADD R0, R127, 0x1, -R3 ;  /* 0x000000017f007824 */ /* 0x000fe200078e0a03 */
[----:B------:R-:W-:Y:S02]  /*17c0*/  LOP3.LUT R2, R4, 0x1c0, RZ, 0xc0, !PT ;  /* 0x000001c004027812 */ /* 0x000fe400078ec0ff */
[----:B------:R-:W-:Y:S01]  /*17d0*/  ISETP.GE.AND P0, PT, R23, c[0x0][0x198], PT ;  /* 0x0000660017007a0c */ /* 0x000fe20003f06270 */
[----:B------:R1:W3:Y:S01]  /*17e0*/  SHFL.IDX PT, R4, R12, RZ, 0x181f ;  /* 0x00181fff0c047589 */ /* 0x0002e200000e0000 */
[----:B------:R-:W-:Y:S02]  /*17f0*/  SHF.R.S32.HI R6, RZ, 0x1f, R0 ;  /* 0x0000001fff067819 */ /* 0x000fe40000011400 */
[----:B------:R-:W-:Y:S01]  /*1800*/  SHF.R.U32.HI R3, RZ, 0x3, R2 ;  /* 0x00000003ff037819 */ /* 0x000fe20000011602 */
[----:B------:R1:W4:Y:S01]  /*1810*/  SHFL.IDX PT, R5, R11, RZ, 0x181f ;  /* 0x00181fff0b057589 */ /* 0x00032200000e0000 */
[----:B------:R-:W-:-:S02]  /*1820*/  LOP3.LUT R2, R2, 0x38, R129, 0xf8, !PT ;  /* 0x0000003802027812 */ /* 0x000fc400078ef881 */
[----:B------:R-:W-:Y:S02]  /*1830*/  LEA.HI R19, R6, R0, RZ, 0x3 ;  /* 0x0000000006137211 */ /* 0x000fe400078f18ff */
[----:B------:R-:W-:Y:S02]  /*1840*/  LOP3.LUT R3, R2, R3, RZ, 0x3c, !PT ;  /* 0x0000000302037212 */ /* 0x000fe400078e3cff */
[----:B------:R-:W-:Y:S02]  /*1850*/  LOP3.LUT R2, R19, 0xfffffff8, RZ, 0xc0, !PT ;  /* 0xfffffff813027812 */ /* 0x000fe400078ec0ff */
[----:B------:R-:W-:-:S03]  /*1860*/  LEA.HI R6, R124, R127, RZ, 0x6 ;  /* 0x0000007f7c067211 */ /* 0x000fc600078f30ff */
[----:B------:R-:W-:Y:S02]  /*1870*/  IMAD.IADD R18, R0, 0x1, -R2 ;  /* 0x0000000100127824 */ /* 0x000fe400078e0a02 */
[----:B------:R-:W-:Y:S02]  /*1880*/  IMAD.SHL.U32 R0, R6, 0x8, RZ ;  /* 0x0000000806007824 */ /* 0x000fe400078e00ff */
[----:B------:R-:W-:Y:S02]  /*1890*/  IMAD.MOV.U32 R2, RZ, RZ, 0x10 ;  /* 0x00000010ff027424 */ /* 0x000fe400078e00ff */
[----:B------:R-:W-:Y:S01]  /*18a0*/  IMAD.MOV.U32 R6, RZ, RZ, 0x20 ;  /* 0x00000020ff067424 */ /* 0x000fe200078e00ff */
[----:B------:R-:W-:Y:S01]  /*18b0*/  LOP3.LUT R10, R3, 0xfffffe00, R0, 0xf8, !PT ;  /* 0xfffffe00030a7812 */ /* 0x000fe200078ef800 */
[----:B--2---:R1:W2:Y:S01]  /*18c0*/  @P2 R2UR UR18, R7 ;  /* 0x00000000071223c2 */ /* 0x0042a200000e0000 */
[----:B------:R-:W-:Y:S01]  /*18d0*/  R2P PR, R18, 0x6 ;  /* 0x0000000612007804 */ /* 0x000fe20000000000 */
[----:B--2---:R-:W-:-:S04]  /*18e0*/  @!UP0 UMOV UR18, UR13 ;  /* 0x0000000d00128c82 */ /* 0x004fc80008000000 */
[----:B------:R-:W-:Y:S02]  /*18f0*/  SEL R3, R2, 0xfffffff0, !P1 ;  /* 0xfffffff002037807 */ /* 0x000fe40004800000 */
[----:B------:R-:W-:Y:S01]  /*1900*/  SEL R2, R6, 0xffffffe0, !P2 ;  /* 0xffffffe006027807 */ /* 0x000fe20005000000 */
[----:B------:R-:W-:Y:S05]  /*1910*/  @P4 BRA `(.L_x_1067) ;  /* 0x0000009000004947 */ /* 0x000fea0003800000 */
[----:B---34-:R-:W-:Y:S01]  /*1920*/  SHF.R.S32.HI R0, RZ, 0x1f, R23 ;  /* 0x0000001fff007819 */ /* 0x018fe20000011417 */
        /* <DEDUP_REMOVED lines=8> */
.L_x_1067:
[----:B---34-:R-:W-:Y:S05]  /*19b0*/  BSYNC B0 ;  /* 0x0000000000007941 */ /* 0x018fea0003800000 */
.L_x_1066:
[----:B-1----:R-:W-:Y:S01]  /*19c0*/  IADD3 R0, R9, 0x10, RZ ;  /* 0x0000001009007810 */ /* 0x002fe20007ffe0ff */
[----:B------:R1:W2:Y:S01]  /*19d0*/  SHFL.IDX PT, R5, R11, 0x1, 0x181f ;  /* 0x00381f000b057f89 */ /* 0x0002a200000e0000 */
[----:B------:R-:W-:Y:S02]  /*19e0*/  BSSY B0, `(.L_x_1068) ;  /* 0x000000d000007945 */ /* 0x000fe40003800000 */
[----:B------:R-:W-:Y:S01]  /*19f0*/  ISETP.GE.AND P1, PT, R0, UR6, PT ;  /* 0x0000000600007c0c */ /* 0x000fe2000bf26270 */
        /* <DEDUP_REMOVED lines=11> */
.L_x_1069:
[----:B------:R-:W-:Y:S05]  /*1ab0*/  BSYNC B0 ;  /* 0x0000000000007941 */ /* 0x000fea0003800000 */
.L_x_1068:
[----:B--2---:R-:W-:Y:S01]  /*1ac0*/  IADD3 R0, R9, 0x20, RZ ;  /* 0x0000002009007810 */ /* 0x004fe20007ffe0ff */
[----:B------:R2:W4:Y:S01]  /*1ad0*/  SHFL.IDX PT, R5, R11, 0x2, 0x181f ;  /* 0x00581f000b057f89 */ /* 0x00052200000e0000 */
[----:B------:R-:W-:Y:S02]  /*1ae0*/  BSSY B0, `(.L_x_1070) ;  /* 0x000000d000007945 */ /* 0x000fe40003800000 */
[----:B------:R-:W-:Y:S01]  /*1af0*/  ISETP.GE.AND P1, PT, R0, UR6, PT ;  /* 0x0000000600007c0c */ /* 0x000fe2000bf26270 */
        /* <DEDUP_REMOVED lines=11> */
.L_x_1071:
[----:B------:R-:W-:Y:S05]  /*1bb0*/  BSYNC B0 ;  /* 0x0000000000007941 */ /* 0x000fea0003800000 */
.L_x_1070:
[----:B---3--:R-:W-:Y:S01]  /*1bc0*/  IADD3 R0, R9, 0x30, RZ ;  /* 0x0000003009007810 */ /* 0x008fe20007ffe0ff */
[----:B----4-:R3:W4:Y:S01]  /*1bd0*/  SHFL.IDX PT, R5, R11, 0x3, 0x181f ;  /* 0x00781f000b057f89 */ /* 0x01072200000e0000 */
[----:B------:R-:W-:Y:S02]  /*1be0*/  BSSY B0, `(.L_x_1072) ;  /* 0x000000d000007945 */ /* 0x000fe40003800000 */
[----:B------:R-:W-:Y:S01]  /*1bf0*/  ISETP.GE.AND P1, PT, R0, UR6, PT ;  /* 0x0000000600007c0c */ /* 0x000fe2000bf26270 */
        /* <DEDUP_REMOVED lines=11> */
.L_x_1073:
[----:B------:R-:W-:Y:S05]  /*1cb0*/  BSYNC B0 ;  /* 0x0000000000007941 */ /* 0x000fea0003800000 */
.L_x_1072:
[----:B-1----:R-:W-:Y:S01]  /*1cc0*/  IADD3 R0, R9, 0x40, RZ ;  /* 0x0000004009007810 */ /* 0x002fe20007ffe0ff */
[----:B----4-:R1:W4:Y:S01]  /*1cd0*/  SHFL.IDX PT, R5, R11, 0x4, 0x181f ;  /* 0x00981f000b057f89 */ /* 0x01032200000e0000 */
[----:B------:R-:W-:Y:S02]  /*1ce0*/  BSSY B0, `(.L_x_1074) ;  /* 0x000000d000007945 */ /* 0x000fe40003800000 */
[----:B------:R-:W-:Y:S01]  /*1cf0*/  ISETP.GE.AND P1, PT, R0, UR6, PT ;  /* 0x0000000600007c0c */ /* 0x000fe2000bf26270 */
        /* <DEDUP_REMOVED lines=11> */
.L_x_1075:
[----:B------:R-:W-:Y:S05]  /*1db0*/  BSYNC B0 ;  /* 0x0000000000007941 */ /* 0x000fea0003800000 */
.L_x_1074:
[----:B--2---:R-:W-:Y:S01]  /*1dc0*/  IADD3 R0, R9, 0x50, RZ ;  /* 0x0000005009007810 */ /* 0x004fe20007ffe0ff */
        /* <DEDUP_REMOVED lines=14> */
.L_x_1077:
[----:B------:R-:W-:Y:S05]  /*1eb0*/  BSYNC B0 ;  /* 0x0000000000007941 */ /* 0x000fea0003800000 */
.L_x_1076:
        /* <DEDUP_REMOVED lines=15> */
.L_x_1079:
[----:B------:R-:W-:Y:S05]  /*1fb0*/  BSYNC B0 ;  /* 0x0000000000007941 */ /* 0x000fea0003800000 */
.L_x_1078:
[----:B--2---:R-:W-:Y:S01]  /*1fc0*/  IMAD.MOV.U32 R0, RZ, RZ, c[0x0][0x2b8] ;  /* 0x0000ae00ff007624 */ /* 0x004fe200078e00ff */
[----:B------:R-:W-:Y:S01]  /*1fd0*/  UMOV UR32, 0x30 ;  /* 0x0000003000207882 */ /* 0x000fe20000000000 */
[----:B------:R-:W-:Y:S01]  /*1fe0*/  SHFL.IDX PT, R4, R12, 0x7, 0x181f ;  /* 0x00f81f000c047f89 */ /* 0x000fe200000e0000 */
[----:B------:R-:W-:Y:S01]  /*1ff0*/  UIMAD UR21, UR26, UR32, -0x30 ;  /* 0xffffffd01a1574a4 */ /* 0x000fe2000f8e0220 */
[----:B------:R-:W-:Y:S01]  /*2000*/  IADD3 R6, R9, 0x70, RZ ;  /* 0x0000007009067810 */ /* 0x000fe20007ffe0ff */
[----:B------:R-:W-:Y:S01]  /*2010*/  IMAD.SHL.U32 R125, R10, 0x2, RZ ;  /* 0x000000020a7d7824 */ /* 0x000fe200078e00ff */
[----:B------:R-:W-:Y:S01]  /*2020*/  ISETP.NE.AND P4, PT, R0, 0x1, PT ;  /* 0x000000010000780c */ /* 0x000fe20003f85270 */
[----:B----4-:R-:W2:Y:S01]  /*2030*/  SHFL.IDX PT, R5, R11, 0x7, 0x181f ;  /* 0x00f81f000b057f89 */ /* 0x010ea200000e0000 */
[----:B------:R-:W-:Y:S01]  /*2040*/  ISETP.GE.AND P2, PT, R6, UR6, PT ;  /* 0x0000000606007c0c */ /* 0x000fe2000bf46270 */
[----:B------:R-:W-:Y:S01]  /*2050*/  USHF.R.S32.HI UR9, URZ, 0x1f, UR18 ;  /* 0x0000001f3f097899 */ /* 0x000fe20008011412 */
[C---:B------:R-:W-:Y:S01]  /*2060*/  IADD3 R0, R131.reuse, UR21, RZ ;  /* 0x0000001583007c10 */ /* 0x040fe2000fffe0ff */
[----:B------:R-:W-:Y:S01]  /*2070*/  ULDC.64 UR4, c[0x0][0x2b0] ;  /* 0x0000ac0000047ab9 */ /* 0x000fe20000000a00 */
[----:B------:R-:W-:Y:S01]  /*2080*/  SHF.R.S32.HI R7, RZ, 0x1f, R23 ;  /* 0x0000001fff077819 */ /* 0x000fe20000011417 */
[----:B------:R-:W-:Y:S01]  /*2090*/  UIMAD UR9, UR9, UR4, URZ ;  /* 0x00000004090972a4 */ /* 0x000fe2000f8e023f */
[C---:B------:R-:W-:Y:S01]  /*20a0*/  IADD3 R8, R0.reuse, UR11, RZ ;  /* 0x0000000b00087c10 */ /* 0x040fe2000fffe0ff */
[----:B------:R-:W-:Y:S01]  /*20b0*/  UIMAD.WIDE.U32 UR16, UR18, UR4, URZ ;  /* 0x00000004121072a5 */ /* 0x000fe2000f8e003f */
[----:B------:R-:W-:Y:S01]  /*20c0*/  ISETP.GE.AND P5, PT, R0, UR8, PT ;  /* 0x0000000800007c0c */ /* 0x000fe2000bfa6270 */
[----:B------:R-:W-:Y:S01]  /*20d0*/  UIMAD UR5, UR18, UR5, UR9 ;  /* 0x00000005120572a4 */ /* 0x000fe2000f8e0209 */
[----:B------:R-:W-:Y:S01]  /*20e0*/  IMAD.MOV.U32 R242, RZ, RZ, RZ ;  /* 0x000000fffff27224 */ /* 0x000fe200078e00ff */
[----:B------:R-:W-:Y:S01]  /*20f0*/  UIMAD UR32, UR26, -0x30, UR32 ;  /* 0xffffffd01a2078a4 */ /* 0x000fe2000f8e0220 */
[----:B------:R-:W-:Y:S01]  /*2100*/  @P4 IMAD.HI.U32 R6, R8, c[0x0][0x2bc], RZ ;  /* 0x0000af0008064a27 */ /* 0x000fe200078e00ff */
[----:B------:R-:W-:Y:S01]  /*2110*/  ISETP.GT.OR P5, PT, R131, 0x2f, P5 ;  /* 0x0000002f8300780c */ /* 0x000fe20002fa4670 */
[----:B------:R-:W-:Y:S01]  /*2120*/  UIADD3 UR6, UR17, UR5, URZ ;  /* 0x0000000511067290 */ /* 0x000fe2000fffe03f */
[----:B------:R-:W-:Y:S01]  /*2130*/  ISETP.GE.AND P6, PT, R129, c[0x0][0x1d4], PT ;  /* 0x0000750081007a0c */ /* 0x000fe20003fc6270 */
[----:B------:R-:W-:Y:S01]  /*2140*/  IMAD.MOV.U32 R0, RZ, RZ, R8 ;  /* 0x000000ffff007224 */ /* 0x000fe200078e0008 */
[----:B------:R-:W-:Y:S01]  /*2150*/  @P4 SHF.R.U32.HI R0, RZ, c[0x0][0x2c0], R6 ;  /* 0x0000b000ff004a19 */ /* 0x000fe20000011606 */
[----:B------:R-:W-:Y:S01]  /*2160*/  ULDC.64 UR4, c[0x0][0x1e8] ;  /* 0x00007a0000047ab9 */ /* 0x000fe20000000a00 */
[----:B------:R-:W-:Y:S01]  /*2170*/  LEA.HI R6, R7, R23, RZ, 0x3 ;  /* 0x0000001707067211 */ /* 0x000fe200078f18ff */
[----:B------:R-:W-:Y:S03]  /*2180*/  STL [R1], R125 ;  /* 0x0000007d01007387 */ /* 0x000fe60000100800 */
[----:B------:R-:W-:Y:S01]  /*2190*/  LOP3.LUT R128, R6, 0xfffffff8, RZ, 0xc0, !PT ;  /* 0xfffffff806807812 */ /* 0x000fe200078ec0ff */
[----:B-123--:R-:W-:-:S02]  /*21a0*/  @!P2 IMAD.WIDE R10, R129, 0x2, R4 ;  /* 0x00000002810aa825 */ /* 0x00efc400078e0204 */
[----:B------:R-:W-:Y:S02]  /*21b0*/  @!P5 IADD3 R7, P1, R0, UR16, RZ ;  /* 0x000000100007dc10 */ /* 0x000fe4000ff3e0ff */
[----:B------:R-:W-:Y:S01]  /*21c0*/  @!P2 IMAD.WIDE R4, R128, 0x2, R4 ;  /* 0x000000028004a825 */ /* 0x000fe200078e0204 */
[----:B------:R-:W-:Y:S01]  /*21d0*/  @!PT LDS RZ, [RZ] ;  /* 0x00000000fffff984 */ /* 0x000fe20000000800 */
[----:B------:R1:W-:Y:S01]  /*21e0*/  @!P2 LDGSTS.E.BYPASS.LTC128B.128 [R125+0xb880], [R10.64], !P3 ;  /* 0x0b8800000a7dafae */ /* 0x0003e2000d901d56 */
[----:B------:R-:W-:Y:S02]  /*21f0*/  @!P5 LEA.HI.X.SX32 R9, R0, UR6, 0x1, P1 ;  /* 0x000000060009dc11 */ /* 0x000fe400088f0eff */
[C---:B------:R-:W-:Y:S01]  /*2200*/  @!P5 LEA R6, P1, R7.reuse, c[0x0][0x2a0], 0x2 ;  /* 0x0000a8000706da11 */ /* 0x040fe200078210ff */
[----:B------:R2:W-:Y:S03]  /*2210*/  @!P2 LDGSTS.E.BYPASS.LTC128B.128 [R125+0xf880], [R4.64], !P0 ;  /* 0x0f880000047dafae */ /* 0x0005e6000c101d56 */
[----:B------:R-:W-:Y:S01]  /*2220*/  @!P5 LEA.HI.X R7, R7, c[0x0][0x2a4], R9, 0x2, P1 ;  /* 0x0000a9000707da11 */ /* 0x000fe200008f1409 */
[----:B------:R-:W0:Y:S04]  /*2230*/  LDGDEPBAR ;  /* 0x00000000000079af */ /* 0x000e280000000000 */
[----:B------:R-:W-:Y:S01]  /*2240*/  BAR.SYNC.DEFER_BLOCKING 0x0 ;  /* 0x0000000000007b1d */ /* 0x000fe20000010000 */
[----:B------:R-:W-:-:S04]  /*2250*/  UIMAD UR9, UR20, UR4, URZ ;  /* 0x00000004140972a4 */ /* 0x000fc8000f8e023f */
[----:B------:R-:W-:Y:S01]  /*2260*/  UIMAD UR9, UR10, UR5, UR9 ;  /* 0x000000050a0972a4 */ /* 0x000fe2000f8e0209 */
[----:B------:R-:W-:Y:S01]  /*2270*/  SHF.R.S32.HI R12, RZ, 0x4, R13 ;  /* 0x00000004ff0c7819 */ /* 0x000fe2000001140d */
[----:B------:R-:W-:Y:S01]  /*2280*/  UIMAD.WIDE.U32 UR18, UR10, UR4, URZ ;  /* 0x000000040a1272a5 */ /* 0x000fe2000f8e003f */
[----:B------:R-:W-:Y:S01]  /*2290*/  LEA.HI R123, R124, R127, RZ, 0x5 ;  /* 0x0000007f7c7b7211 */ /* 0x000fe200078f28ff */
[----:B------:R-:W-:Y:S01]  /*22a0*/  UIADD3 UR29, UR8, UR32, URZ ;  /* 0x00000020081d7290 */ /* 0x000fe2000fffe03f */
[----:B------:R-:W-:Y:S01]  /*22b0*/  SHF.R.S32.HI R130, RZ, 0x1f, R129 ;  /* 0x0000001fff827819 */ /* 0x000fe20000011481 */
[----:B------:R-:W-:Y:S01]  /*22c0*/  UIADD3 UR9, UR19, UR9, URZ ;  /* 0x0000000913097290 */ /* 0x000fe2000fffe03f */
[----:B------:R-:W-:Y:S01]  /*22d0*/  STL [R1+0x3c], R128 ;  /* 0x00003c8001007387 */ /* 0x000fe20000100800 */
[----:B------:R-:W-:Y:S02]  /*22e0*/  ULDC.64 UR4, c[0x0][0x210] ;  /* 0x0000840000047ab9 */ /* 0x000fe40000000a00 */
[----:B------:R-:W-:-:S04]  /*22f0*/  IADD3 R37, -R15, UR29, RZ ;  /* 0x0000001d0f257c10 */ /* 0x000fc8000fffe1ff */
[C---:B------:R-:W-:Y:S02]  /*2300*/  ISETP.GE.AND P2, PT, R37.reuse, 0x1, PT ;  /* 0x000000012500780c */ /* 0x040fe40003f46270 */
[----:B------:R-:W-:Y:S02]  /*2310*/  ISETP.GE.AND P1, PT, R37, 0x11, PT ;  /* 0x000000112500780c */ /* 0x000fe40003f26270 */
[----:B------:R-:W-:Y:S01]  /*2320*/  SHF.R.S32.HI R122, RZ, 0x5, R123 ;  /* 0x00000005ff7a7819 */ /* 0x000fe2000001147b */
[----:B------:R-:W-:Y:S01]  /*2330*/  UIMAD UR20, UR20, UR4, URZ ;  /* 0x00000004141472a4 */ /* 0x000fe2000f8e023f */
[----:B------:R3:W4:Y:S01]  /*2340*/  @!P5 LDG.E R242, [R6.64] ;  /* 0x0000001606f2d981 */ /* 0x000722000c1e1900 */
[----:B------:R-:W-:Y:S01]  /*2350*/  IMAD.MOV R0, RZ, RZ, -R0 ;  /* 0x000000ffff007224 */ /* 0x000fe200078e0a00 */
[----:B------:R-:W-:Y:S01]  /*2360*/  ISETP.GE.AND P5, PT, R23, c[0x0][0x1d4], PT ;  /* 0x0000750017007a0c */ /* 0x000fe20003fa6270 */
[----:B------:R-:W-:Y:S01]  /*2370*/  UIMAD.WIDE.U32 UR24, UR10, UR4, URZ ;  /* 0x000000040a1872a5 */ /* 0x000fe2000f8e003f */
[----:B------:R-:W-:Y:S01]  /*2380*/  STL [R1+0x48], R130 ;  /* 0x0000488201007387 */ /* 0x000fe20000100800 */
[----:B------:R-:W-:Y:S01]  /*2390*/  IMAD R243, R0, c[0x0][0x2b8], R8 ;  /* 0x0000ae0000f37a24 */ /* 0x000fe200078e0208 */
[----:B------:R-:W-:Y:S01]  /*23a0*/  UIMAD UR20, UR10, UR5, UR20 ;  /* 0x000000050a1472a4 */ /* 0x000fe2000f8e0214 */
[----:B------:R-:W-:Y:S01]  /*23b0*/  SEL R126, RZ, 0x10, P5 ;  /* 0x00000010ff7e7807 */ /* 0x000fe20002800000 */
[----:B------:R-:W-:Y:S01]  /*23c0*/  UIADD3 UR4, UR26, -0x1, URZ ;  /* 0xffffffff1a047890 */ /* 0x000fe2000fffe03f */
[----:B--2---:R-:W-:Y:S01]  /*23d0*/  IMAD.WIDE.U32 R4, R243, c[0x0][0x1e0], RZ ;  /* 0x00007800f3047a25 */ /* 0x004fe200078e00ff */
[----:B------:R-:W-:Y:S01]  /*23e0*/  SHF.R.S32.HI R16, RZ, 0x1f, R243 ;  /* 0x0000001fff107819 */ /* 0x000fe200000114f3 */
[----:B------:R-:W-:-:S02]  /*23f0*/  UIADD3 UR20, UR25, UR20, URZ ;  /* 0x0000001419147290 */ /* 0x000fc4000fffe03f */
[----:B------:R-:W-:Y:S02]  /*2400*/  UISETP.GT.AND UP0, UPT, UR4, UR7, UPT ;  /* 0x000000070400728c */ /* 0x000fe4000bf04270 */
[----:B------:R-:W-:-:S04]  /*2410*/  IMAD R0, R16, c[0x0][0x1e0], RZ ;  /* 0x0000780010007a24 */ /* 0x000fc800078e02ff */
[----:B------:R-:W-:-:S04]  /*2420*/  IMAD R0, R243, c[0x0][0x1e4], R0 ;  /* 0x00007900f3007a24 */ /* 0x000fc800078e0200 */
[----:B------:R-:W-:Y:S02]  /*2430*/  IMAD.IADD R5, R5, 0x1, R0 ;  /* 0x0000000105057824 */ /* 0x000fe400078e0200 */
[----:B---3--:R-:W-:Y:S01]  /*2440*/  IMAD R7, R243, c[0x0][0x1e0], RZ ;  /* 0x00007800f3077a24 */ /* 0x008fe200078e02ff */
[----:B----4-:R-:W-:Y:S01]  /*2450*/  SHF.R.S32.HI R17, RZ, 0x1f, R242 ;  /* 0x0000001fff117819 */ /* 0x010fe200000114f2 */
[----:B------:R-:W-:-:S04]  /*2460*/  IMAD.WIDE.U32 R4, R242, c[0x0][0x1f0], R4 ;  /* 0x00007c00f2047a25 */ /* 0x000fc800078e0004 */
[----:B------:R-:W-:Y:S01]  /*2470*/  IMAD R6, R17, c[0x0][0x1f0], RZ ;  /* 0x00007c0011067a24 */ /* 0x000fe200078e02ff */
[----:B------:R-:W-:-:S03]  /*2480*/  IADD3 R0, P0, R4, UR18, RZ ;  /* 0x0000001204007c10 */ /* 0x000fc6000ff1e0ff */
[----:B------:R-:W-:-:S05]  /*2490*/  IMAD R6, R242, c[0x0][0x1f4], R6 ;  /* 0x00007d00f2067a24 */ /* 0x000fca00078e0206 */
[----:B------:R-:W-:Y:S01]  /*24a0*/  IADD3.X R4, R5, UR9, R6, P0, !PT ;  /* 0x0000000905047c10 */ /* 0x000fe200087fe406 */
[----:B------:R-:W-:Y:S01]  /*24b0*/  IMAD.U32 R6, RZ, RZ, UR10 ;  /* 0x0000000aff067e24 */ /* 0x000fe2000f8e00ff */
[----:B------:R-:W-:Y:S01]  /*24c0*/  LEA R8, P0, R0, c[0x0][0x1c8], 0x1 ;  /* 0x0000720000087a11 */ /* 0x000fe200078008ff */
[----:B------:R-:W-:-:S03]  /*24d0*/  IMAD R5, R242, c[0x0][0x1f0], R7 ;  /* 0x00007c00f2057a24 */ /* 0x000fc600078e0207 */
[----:B------:R-:W-:Y:S01]  /*24e0*/  LEA.HI.X R0, R0, c[0x0][0x1cc], R4, 0x1, P0 ;  /* 0x0000730000007a11 */ /* 0x000fe200000f0c04 */
[----:B------:R-:W-:Y:S01]  /*24f0*/  IMAD R6, R6, c[0x0][0x1e8], R5 ;  /* 0x00007a0006067a24 */ /* 0x000fe200078e0205 */
[----:B------:R-:W-:Y:S01]  /*2500*/  SHFL.IDX PT, R4, R8, RZ, 0x181f ;  /* 0x00181fff08047589 */ /* 0x000fe200000e0000 */
[----:B------:R-:W-:-:S03]  /*2510*/  ISETP.GT.AND P0, PT, R37, 0x20, PT ;  /* 0x000000202500780c */ /* 0x000fc60003f04270 */
[----:B------:R-:W1:Y:S01]  /*2520*/  SHFL.IDX PT, R5, R0, RZ, 0x181f ;  /* 0x00181fff00057589 */ /* 0x000e6200000e0000 */
[----:B------:R-:W-:-:S03]  /*2530*/  LEA R6, R6, c[0x0][0x1c8], 0x1 ;  /* 0x0000720006067a11 */ /* 0x000fc600078e08ff */
[----:B------:R-:W-:Y:S04]  /*2540*/  SHFL.IDX PT, R8, R8, 0x1, 0x181f ;  /* 0x00381f0008087f89 */ /* 0x000fe800000e0000 */
[----:B------:R-:W2:Y:S04]  /*2550*/  SHFL.IDX PT, R9, R0, 0x1, 0x181f ;  /* 0x00381f0000097f89 */ /* 0x000ea800000e0000 */
[----:B------:R-:W-:Y:S04]  /*2560*/  SHFL.IDX PT, R6, R6, 0x2, 0x181f ;  /* 0x00581f0006067f89 */ /* 0x000fe800000e0000 */
[----:B------:R3:W4:Y:S01]  /*2570*/  SHFL.IDX PT, R7, R0, 0x2, 0x181f ;  /* 0x00581f0000077f89 */ /* 0x00072200000e0000 */
[----:B-1----:R-:W-:-:S05]  /*2580*/  @P2 IMAD.WIDE R10, R129, 0x2, R4 ;  /* 0x00000002810a2825 */ /* 0x002fca00078e0204 */
[----:B------:R1:W-:Y:S01]  /*2590*/  @P2 LDGSTS.E.BYPASS.LTC128B.128 [R125+0x5080], [R10.64], !P6 ;  /* 0x050800000a7d2fae */ /* 0x0003e2000f101d56 */
[----:B---3--:R-:W-:-:S04]  /*25a0*/  LEA.HI R0, R13, R12, RZ, 0x1 ;  /* 0x0000000c0d007211 */ /* 0x008fc800078f08ff */
[----:B------:R-:W-:-:S05]  /*25b0*/  LOP3.LUT R0, R0, 0xfffffffe, RZ, 0xc0, !PT ;  /* 0xfffffffe00007812 */ /* 0x000fca00078ec0ff */
[----:B------:R-:W-:Y:S02]  /*25c0*/  IMAD.IADD R14, R12, 0x1, -R0 ;  /* 0x000000010c0e7824 */ /* 0x000fe400078e0a00 */
[----:B--2---:R-:W-:-:S04]  /*25d0*/  @P1 IMAD.WIDE R12, R129, 0x2, R8 ;  /* 0x00000002810c1825 */ /* 0x004fc800078e0208 */
[----:B------:R-:W-:-:S04]  /*25e0*/  @P1 IMAD.WIDE R8, R128, 0x2, R8 ;  /* 0x0000000280081825 */ /* 0x000fc800078e0208 */
[----:B-1----:R-:W-:-:S04]  /*25f0*/  @P2 IMAD.WIDE R10, R128, 0x2, R4 ;  /* 0x00000002800a2825 */ /* 0x002fc800078e0204 */
[--C-:B----4-:R-:W-:Y:S01]  /*2600*/  @P0 IMAD.WIDE R4, R129, 0x2, R6.reuse ;  /* 0x0000000281040825 */ /* 0x110fe200078e0206 */
[----:B------:R1:W-:Y:S01]  /*2610*/  @P2 LDGSTS.E.BYPASS.LTC128B.128 [R125+0x6880], [R10.64], !P5 ;  /* 0x068800000a7d2fae */ /* 0x0003e2000e901d56 */
[----:B------:R-:W-:Y:S02]  /*2620*/  ISETP.GE.AND P2, PT, R23, c[0x0][0x1d4], PT ;  /* 0x0000750017007a0c */ /* 0x000fe40003f46270 */
[----:B------:R-:W-:Y:S01]  /*2630*/  @P0 IMAD.WIDE R6, R128, 0x2, R6 ;  /* 0x0000000280060825 */ /* 0x000fe200078e0206 */
[----:B------:R2:W-:Y:S03]  /*2640*/  @P1 LDGSTS.E.BYPASS.LTC128B.128 [R125+0x5880], [R12.64], !P6 ;  /* 0x058800000c7d1fae */ /* 0x0005e6000f101d56 */
[C---:B------:R-:W-:Y:S01]  /*2650*/  IMAD.SHL.U32 R0, R36.reuse, 0x40, RZ ;  /* 0x0000004024007824 */ /* 0x040fe200078e00ff */
[----:B------:R1:W-:Y:S01]  /*2660*/  @P1 LDGSTS.E.BYPASS.LTC128B.128 [R125+0x7080], [R8.64], !P5 ;  /* 0x07080000087d1fae */ /* 0x0003e2000e901d56 */
[----:B------:R-:W-:-:S03]  /*2670*/  LOP3.LUT P1, RZ, R36, 0x2, RZ, 0xc0, !PT ;  /* 0x0000000224ff7812 */ /* 0x000fc6000782c0ff */
[----:B------:R3:W-:Y:S01]  /*2680*/  @P0 LDGSTS.E.BYPASS.LTC128B.128 [R125+0x6080], [R4.64], !P6 ;  /* 0x06080000047d0fae */ /* 0x0007e2000f101d56 */
[----:B------:R-:W-:-:S03]  /*2690*/  LOP3.LUT R0, R0, 0x1c0, RZ, 0xc0, !PT ;  /* 0x000001c000007812 */ /* 0x000fc600078ec0ff */
[----:B------:R4:W-:Y:S04]  /*26a0*/  @P0 LDGSTS.E.BYPASS.LTC128B.128 [R125+0x7880], [R6.64], !P5 ;  /* 0x07880000067d0fae */ /* 0x0009e8000e901d56 */
[----:B------:R-:W0:Y:S01]  /*26b0*/  LDGDEPBAR ;  /* 0x00000000000079af */ /* 0x000e220000000000 */
[----:B---3--:R-:W-:Y:S02]  /*26c0*/  IMAD.SHL.U32 R4, R18, 0x40, RZ ;  /* 0x0000004012047824 */ /* 0x008fe400078e00ff */
[----:B------:R-:W-:Y:S02]  /*26d0*/  IMAD.SHL.U32 R5, R19, 0x40, RZ ;  /* 0x0000004013057824 */ /* 0x000fe400078e00ff */
[----:B----4-:R-:W-:Y:S01]  /*26e0*/  IMAD.SHL.U32 R7, R15, 0x8, RZ ;  /* 0x000000080f077824 */ /* 0x010fe200078e00ff */
[----:B------:R-:W-:-:S04]  /*26f0*/  DEPBAR.LE SB0, 0x1 ;  /* 0x000080400000791a */ /* 0x000fc80000000000 */
[----:B------:R-:W-:-:S04]  /*2700*/  DEPBAR.LE SB0, 0x0 ;  /* 0x000080000000791a */ /* 0x000fc80000000000 */
[----:B------:R-:W-:Y:S01]  /*2710*/  IMAD.SHL.U32 R6, R14, 0x8, RZ ;  /* 0x000000080e067824 */ /* 0x000fe200078e00ff */
[----:B------:R-:W-:Y:S02]  /*2720*/  LOP3.LUT R4, R4, 0x1c0, RZ, 0xc0, !PT ;  /* 0x000001c004047812 */ /* 0x000fe400078ec0ff */
[----:B------:R-:W-:Y:S02]  /*2730*/  LOP3.LUT R121, R5, 0xfffffe00, RZ, 0xc0, !PT ;  /* 0xfffffe0005797812 */ /* 0x000fe400078ec0ff */
[----:B------:R-:W-:Y:S02]  /*2740*/  LOP3.LUT R7, R0, 0x8, R7, 0xf8, !PT ;  /* 0x0000000800077812 */ /* 0x000fe400078ef807 */
[----:B------:R-:W-:Y:S02]  /*2750*/  LOP3.LUT R5, R4, 0x8, R6, 0xf8, !PT ;  /* 0x0000000804057812 */ /* 0x000fe400078ef806 */
[----:B------:R-:W-:Y:S02]  /*2760*/  SHF.R.U32.HI R0, RZ, 0x3, R0 ;  /* 0x00000003ff007819 */ /* 0x000fe40000011600 */
[----:B------:R-:W-:-:S02]  /*2770*/  SHF.R.U32.HI R4, RZ, 0x3, R4 ;  /* 0x00000003ff047819 */ /* 0x000fc40000011604 */
[----:B------:R-:W-:Y:S02]  /*2780*/  LOP3.LUT R0, R7, R0, RZ, 0x3c, !PT ;  /* 0x0000000007007212 */ /* 0x000fe400078e3cff */
[----:B------:R-:W-:Y:S01]  /*2790*/  LOP3.LUT R120, R5, R4, RZ, 0x3c, !PT ;  /* 0x0000000405787212 */ /* 0x000fe200078e3cff */
[----:B------:R-:W-:Y:S02]  /*27a0*/  IMAD R4, R122, 0x400, R121 ;  /* 0x000004007a047824 */ /* 0x000fe400078e0279 */
[----:B------:R-:W-:Y:S02]  /*27b0*/  IMAD R0, R14, 0x200, R0 ;  /* 0x000002000e007824 */ /* 0x000fe400078e0200 */
[----:B------:R-:W-:Y:S02]  /*27c0*/  IMAD.IADD R4, R120, 0x1, R4 ;  /* 0x0000000178047824 */ /* 0x000fe400078e0204 */
[----:B------:R-:W-:Y:S01]  /*27d0*/  IMAD.SHL.U32 R224, R0, 0x2, RZ ;  /* 0x0000000200e07824 */ /* 0x000fe200078e00ff */
[----:B------:R-:W-:Y:S01]  /*27e0*/  BAR.SYNC.DEFER_BLOCKING 0x0 ;  /* 0x0000000000007b1d */ /* 0x000fe20000010000 */
[----:B------:R-:W-:-:S02]  /*27f0*/  IMAD.SHL.U32 R231, R4, 0x2, RZ ;  /* 0x0000000204e77824 */ /* 0x000fc400078e00ff */
[----:B------:R-:W-:Y:S01]  /*2800*/  IMAD R0, R16, c[0x0][0x208], RZ ;  /* 0x0000820010007a24 */ /* 0x000fe200078e02ff */
[----:B------:R-:W-:Y:S01]  /*2810*/  IADD3 R235, R224, 0x50a0, RZ ;  /* 0x000050a0e0eb7810 */ /* 0x000fe20007ffe0ff */
[--C-:B------:R-:W-:Y:S02]  /*2820*/  IMAD R233, R3, 0x2, R231.reuse ;  /* 0x0000000203e97824 */ /* 0x100fe400078e02e7 */
[----:B------:R-:W-:Y:S02]  /*2830*/  IMAD R0, R243, c[0x0][0x20c], R0 ;  /* 0x00008300f3007a24 */ /* 0x000fe400078e0200 */
[C---:B------:R-:W-:Y:S02]  /*2840*/  IMAD R232, R2.reuse, 0x2, R231 ;  /* 0x0000000202e87824 */ /* 0x040fe400078e02e7 */
[----:B------:R-:W-:Y:S02]  /*2850*/  IMAD R234, R2, 0x2, R233 ;  /* 0x0000000202ea7824 */ /* 0x000fe400078e02e9 */
[----:B------:R-:W-:Y:S01]  /*2860*/  IMAD R236, R3, 0x2, R232 ;  /* 0x0000000203ec7824 */ /* 0x000fe200078e02e8 */
[----:B------:R-:W-:Y:S04]  /*2870*/  LDSM.16.M88.4 R4, [R224+0x5080] ;  /* 0x00508000e004783b */ /* 0x000fe80000000200 */
[----:B--2---:R-:W2:Y:S04]  /*2880*/  LDSM.16.M88.4 R12, [R231+0x8080] ;  /* 0x00808000e70c783b */ /* 0x004ea80000000200 */
[----:B-1----:R-:W1:Y:S04]  /*2890*/  LDSM.16.M88.4 R8, [R231+0xa080] ;  /* 0x00a08000e708783b */ /* 0x002e680000000200 */
[----:B------:R-:W3:Y:S04]  /*28a0*/  LDSM.16.M88.4 R24, [R224+0x5880] ;  /* 0x00588000e018783b */ /* 0x000ee80000000200 */
[----:B------:R-:W4:Y:S01]  /*28b0*/  LDSM.16.M88.4 R32, [R224+0x6080] ;  /* 0x00608000e020783b */ /* 0x000f220000000200 */
[-C--:B--2---:R-:W-:Y:S08]  /*28c0*/  HMMA.16816.F32 R112, R12, R4.reuse, RZ ;  /* 0x000000040c70723c */ /* 0x084ff000000018ff */
[C---:B-1----:R-:W-:Y:S07]  /*28d0*/  HMMA.16816.F32 R68, R8.reuse, R4, RZ ;  /* 0x000000040844723c */ /* 0x042fee00000018ff */
[----:B------:R-:W-:Y:S01]  /*28e0*/  IMAD.WIDE.U32 R4, R243, c[0x0][0x208], RZ ;  /* 0x00008200f3047a25 */ /* 0x000fe200078e00ff */
[----:B------:R-:W-:Y:S03]  /*28f0*/  HMMA.16816.F32 R72, R8, R6, RZ ;  /* 0x000000060848723c */ /* 0x000fe600000018ff */
[----:B------:R-:W-:-:S02]  /*2900*/  IMAD.IADD R5, R5, 0x1, R0 ;  /* 0x0000000105057824 */ /* 0x000fc400078e0200 */
[----:B------:R-:W-:Y:S02]  /*2910*/  IMAD R0, R17, c[0x0][0x218], RZ ;  /* 0x0000860011007a24 */ /* 0x000fe400078e02ff */
[C---:B------:R-:W-:Y:S01]  /*2920*/  IMAD.WIDE.U32 R4, R242.reuse, c[0x0][0x218], R4 ;  /* 0x00008600f2047a25 */ /* 0x040fe200078e0004 */
[C---:B------:R-:W-:Y:S01]  /*2930*/  HMMA.16816.F32 R116, R12.reuse, R6, RZ ;  /* 0x000000060c74723c */ /* 0x040fe200000018ff */
[----:B------:R-:W-:Y:S06]  /*2940*/  LDSM.16.M88.4 R16, [R233+0xa080] ;  /* 0x00a08000e910783b */ /* 0x000fec0000000200 */
[----:B------:R-:W-:Y:S01]  /*2950*/  IMAD R6, R242, c[0x0][0x21c], R0 ;  /* 0x00008700f2067a24 */ /* 0x000fe200078e0200 */
[----:B------:R-:W-:Y:S01]  /*2960*/  IADD3 R0, P0, R4, UR24, RZ ;  /* 0x0000001804007c10 */ /* 0x000fe2000ff1e0ff */
[----:B---3--:R-:W-:Y:S01]  /*2970*/  HMMA.16816.F32 R92, R12, R24, RZ ;  /* 0x000000180c5c723c */ /* 0x008fe200000018ff */
[----:B------:R-:W-:-:S02]  /*2980*/  IADD3 R7, R224, 0x5080, RZ ;  /* 0x00005080e0077810 */ /* 0x000fc40007ffe0ff */
[----:B------:R-:W-:Y:S02]  /*2990*/  IADD3.X R5, R5, UR20, R6, P0, !PT ;  /* 0x0000001405057c10 */ /* 0x000fe400087fe406 */
[C---:B------:R-:W-:Y:S02]  /*29a0*/  LEA R4, P0, R0.reuse, c[0x0][0x1f8], 0x1 ;  /* 0x00007e0000047a11 */ /* 0x040fe400078008ff */
[----:B------:R-:W-:Y:S01]  /*29b0*/  @P1 IADD3 R235, R7, -0x20, RZ ;  /* 0xffffffe007eb1810 */ /* 0x000fe20007ffe0ff */
[C---:B------:R-:W-:Y:S01]  /*29c0*/  HMMA.16816.F32 R60, R8.reuse, R24, RZ ;  /* 0x00000018083c723c */ /* 0x040fe200000018ff */
[----:B------:R-:W-:Y:S01]  /*29d0*/  LEA.HI.X R0, R0, c[0x0][0x1fc], R5, 0x1, P0 ;  /* 0x00007f0000007a11 */ /* 0x000fe200000f0c05 */
[----:B------:R-:W1:Y:S01]  /*29e0*/  SHFL.IDX PT, R20, R4, 0x2, 0x181f ;  /* 0x00581f0004147f89 */ /* 0x000e6200000e0000 */
[C---:B------:R-:W-:Y:S02]  /*29f0*/  IADD3 R241, R235.reuse, 0x800, RZ ;  /* 0x00000800ebf17810 */ /* 0x040fe40007ffe0ff */
[----:B------:R-:W-:Y:S01]  /*2a00*/  IADD3 R240, R235, 0x1000, RZ ;  /* 0x00001000ebf07810 */ /* 0x000fe20007ffe0ff */
[----:B------:R-:W2:Y:S01]  /*2a10*/  SHFL.IDX PT, R7, R4, 0x1, 0x181f ;  /* 0x00381f0004077f89 */ /* 0x000ea200000e0000 */
[----:B------:R-:W-:Y:S01]  /*2a20*/  IMAD.WIDE R24, R129, 0x2, RZ ;  /* 0x0000000281187825 */ /* 0x000fe200078e02ff */
[----:B------:R-:W-:Y:S01]  /*2a30*/  HMMA.16816.F32 R56, R8, R26, RZ ;  /* 0x0000001a0838723c */ /* 0x000fe200000018ff */
[C---:B------:R-:W-:Y:S01]  /*2a40*/  IADD3 R239, R235.reuse, 0x1800, RZ ;  /* 0x00001800ebef7810 */ /* 0x040fe20007ffe0ff */
[----:B------:R3:W5:Y:S01]  /*2a50*/  SHFL.IDX PT, R6, R4, RZ, 0x181f ;  /* 0x00181fff04067589 */ /* 0x00076200000e0000 */
[----:B------:R-:W-:-:S02]  /*2a60*/  IADD3 R238, R235, 0x2000, RZ ;  /* 0x00002000ebee7810 */ /* 0x000fc40007ffe0ff */
[----:B------:R-:W-:Y:S01]  /*2a70*/  IADD3 R237, R235, 0x2800, RZ ;  /* 0x00002800ebed7810 */ /* 0x000fe20007ffe0ff */
[----:B------:R-:W5:Y:S02]  /*2a80*/  SHFL.IDX PT, R21, R0, RZ, 0x181f ;  /* 0x00181fff00157589 */ /* 0x000f6400000e0000 */
[----:B------:R-:W-:Y:S02]  /*2a90*/  HMMA.16816.F32 R104, R12, R26, RZ ;  /* 0x0000001a0c68723c */ /* 0x000fe400000018ff */
[----:B------:R-:W5:Y:S04]  /*2aa0*/  SHFL.IDX PT, R22, R0, 0x1, 0x181f ;  /* 0x00381f0000167f89 */ /* 0x000f6800000e0000 */
[----:B------:R-:W5:Y:S02]  /*2ab0*/  SHFL.IDX PT, R0, R0, 0x2, 0x181f ;  /* 0x00581f0000007f89 */ /* 0x000f6400000e0000 */
[----:B----4-:R-:W-:Y:S01]  /*2ac0*/  HMMA.16816.F32 R48, R8, R32, RZ ;  /* 0x000000200830723c */ /* 0x010fe200000018ff */
[C---:B-1----:R-:W-:Y:S01]  /*2ad0*/  IADD3 R30, P0, R24.reuse, R20, RZ ;  /* 0x00000014181e7210 */ /* 0x042fe20007f1e0ff */
[----:B------:R-:W1:Y:S01]  /*2ae0*/  LDSM.16.M88.4 R44, [R235] ;  /* 0x00000000eb2c783b */ /* 0x000e620000000200 */
[----:B--2---:R-:W-:-:S03]  /*2af0*/  IADD3 R26, P1, R24, R7, RZ ;  /* 0x00000007181a7210 */ /* 0x004fc60007f3e0ff */
[----:B------:R-:W2:Y:S02]  /*2b00*/  LDSM.16.M88.4 R40, [R235+0x800] ;  /* 0x00080000eb28783b */ /* 0x000ea40000000200 */
[----:B------:R-:W-:Y:S01]  /*2b10*/  HMMA.16816.F32 R64, R8, R34, RZ ;  /* 0x000000220840723c */ /* 0x000fe200000018ff */
[----:B---3--:R-:W-:Y:S01]  /*2b20*/  IMAD.WIDE R4, R128, 0x2, RZ ;  /* 0x0000000280047825 */ /* 0x008fe200078e02ff */
[----:B-----5:R-:W-:Y:S01]  /*2b30*/  IADD3 R28, P3, R6, R24, RZ ;  /* 0x00000018061c7210 */ /* 0x020fe20007f7e0ff */
[----:B------:R-:W3:Y:S04]  /*2b40*/  LDSM.16.M88.4 R52, [R235+0x1000] ;  /* 0x00100000eb34783b */ /* 0x000ee80000000200 */
[----:B------:R-:W-:Y:S01]  /*2b50*/  IMAD.X R29, R21, 0x1, R25, P3 ;  /* 0x00000001151d7824 */ /* 0x000fe200018e0619 */
[----:B------:R-:W-:Y:S01]  /*2b60*/  ISETP.GE.AND P3, PT, R129, c[0x0][0x1d4], PT ;  /* 0x0000750081007a0c */ /* 0x000fe20003f66270 */
[----:B------:R-:W-:Y:S01]  /*2b70*/  HMMA.16816.F32 R84, R12, R32, RZ ;  /* 0x000000200c54723c */ /* 0x000fe200000018ff */
[----:B------:R-:W-:-:S02]  /*2b80*/  IMAD.X R27, R25, 0x1, R22, P1 ;  /* 0x00000001191b7824 */ /* 0x000fc400008e0616 */
[----:B------:R-:W-:Y:S01]  /*2b90*/  IMAD.X R31, R25, 0x1, R0, P0 ;  /* 0x00000001191f7824 */ /* 0x000fe200000e0600 */
[----:B------:R-:W-:Y:S02]  /*2ba0*/  IADD3 R24, P0, R6, R4, RZ ;  /* 0x0000000406187210 */ /* 0x000fe40007f1e0ff */
[C---:B------:R-:W-:Y:S02]  /*2bb0*/  IADD3 R6, P1, R4.reuse, R7, RZ ;  /* 0x0000000704067210 */ /* 0x040fe40007f3e0ff */
[----:B------:R-:W-:Y:S01]  /*2bc0*/  HMMA.16816.F32 R100, R12, R34, RZ ;  /* 0x000000220c64723c */ /* 0x000fe200000018ff */
[----:B------:R-:W-:Y:S01]  /*2bd0*/  IMAD.X R25, R21, 0x1, R5, P0 ;  /* 0x0000000115197824 */ /* 0x000fe200000e0605 */
[----:B------:R-:W-:Y:S01]  /*2be0*/  IADD3 R4, P0, R4, R20, RZ ;  /* 0x0000001404047210 */ /* 0x000fe20007f1e0ff */
[----:B------:R-:W-:Y:S01]  /*2bf0*/  IMAD.X R7, R5, 0x1, R22, P1 ;  /* 0x0000000105077824 */ /* 0x000fe200008e0616 */
[----:B------:R-:W-:Y:S01]  /*2c00*/  ISETP.LT.OR P1, PT, R37, 0x1, P3 ;  /* 0x000000012500780c */ /* 0x000fe20001f21670 */
[----:B------:R-:W4:Y:S02]  /*2c10*/  LDSM.16.M88.4 R20, [R233+0x8080] ;  /* 0x00808000e914783b */ /* 0x000f240000000200 */
[----:B------:R-:W-:Y:S01]  /*2c20*/  IMAD.X R5, R5, 0x1, R0, P0 ;  /* 0x0000000105057824 */ /* 0x000fe200000e0600 */
[C---:B------:R-:W-:Y:S01]  /*2c30*/  ISETP.LT.OR P0, PT, R37.reuse, 0x1, P2 ;  /* 0x000000012500780c */ /* 0x040fe20001701670 */
[----:B------:R-:W-:Y:S01]  /*2c40*/  IMAD.MOV.U32 R0, RZ, RZ, 0x40 ;  /* 0x00000040ff007424 */ /* 0x000fe200078e00ff */
[----:B-1----:R-:W-:Y:S07]  /*2c50*/  HMMA.16816.F32 R80, R16, R46, R72 ;  /* 0x0000002e1050723c */ /* 0x002fee0000001848 */
[----:B------:R-:W-:Y:S01]  /*2c60*/  @!PT LDS RZ, [RZ] ;  /* 0x00000000fffff984 */ /* 0x000fe20000000800 */
[----:B------:R-:W-:Y:S01]  /*2c70*/  @!PT LDS RZ, [RZ] ;  /* 0x00000000fffff984 */ /* 0x000fe20000000800 */
[----:B------:R-:W-:Y:S01]  /*2c80*/  @!PT LDS RZ, [RZ] ;  /* 0x00000000fffff984 */ /* 0x000fe20000000800 */
[----:B------:R1:W-:Y:S01]  /*2c90*/  LDGSTS.E.BYPASS.LTC128B.128 [R125+0x2080], [R28.64], !P1 ;  /* 0x020800001c7d7fae */ /* 0x0003e2000c901d56 */
[----:B------:R-:W-:-:S02]  /*2ca0*/  ISETP.LT.OR P1, PT, R37, 0x11, P3 ;  /* 0x000000112500780c */ /* 0x000fc40001f21670 */
[C---:B------:R-:W-:Y:S01]  /*2cb0*/  ISETP.LT.OR P3, PT, R37.reuse, 0x21, P3 ;  /* 0x000000212500780c */ /* 0x040fe20001f61670 */
[----:B------:R5:W-:Y:S01]  /*2cc0*/  LDGSTS.E.BYPASS.LTC128B.128 [R125+0x3880], [R24.64], !P0 ;  /* 0x03880000187d7fae */ /* 0x000be2000c101d56 */
[C---:B------:R-:W-:Y:S02]  /*2cd0*/  ISETP.LT.OR P0, PT, R37.reuse, 0x11, P2 ;  /* 0x000000112500780c */ /* 0x040fe40001701670 */
[----:B------:R-:W-:Y:S01]  /*2ce0*/  ISETP.LT.OR P2, PT, R37, 0x21, P2 ;  /* 0x000000212500780c */ /* 0x000fe20001741670 */
[C---:B--2---:R-:W-:Y:S06]  /*2cf0*/  HMMA.16816.F32 R76, R16.reuse, R42, R56 ;  /* 0x0000002a104c723c */ /* 0x044fec0000001838 */
[----:B------:R5:W-:Y:S01]  /*2d00*/  LDGSTS.E.BYPASS.LTC128B.128 [R125+0x2880], [R26.64], !P1 ;  /* 0x028800001a7d7fae */ /* 0x000be2000c901d56 */
[----:B------:R-:W-:Y:S01]  /*2d10*/  LOP3.LUT P1, RZ, R36, 0x4, RZ, 0xc0, !PT ;  /* 0x0000000424ff7812 */ /* 0x000fe2000782c0ff */
[----:B------:R-:W-:Y:S02]  /*2d20*/  HMMA.16816.F32 R108, R16, R44, R68 ;  /* 0x0000002c106c723c */ /* 0x000fe40000001844 */
[----:B------:R2:W-:Y:S01]  /*2d30*/  LDGSTS.E.BYPASS.LTC128B.128 [R125+0x4080], [R6.64], !P0 ;  /* 0x04080000067d7fae */ /* 0x0005e2000c101d56 */
[----:B------:R-:W-:-:S02]  /*2d40*/  SEL R0, R0, 0xffffffc0, !P1 ;  /* 0xffffffc000007807 */ /* 0x000fc40004800000 */
[----:B------:R-:W-:Y:S01]  /*2d50*/  PLOP3.LUT P0, PT, PT, PT, UP0, 0x80, 0x0 ;  /* 0x000000000000781c */ /* 0x000fe20003f0f008 */
[----:B------:R1:W-:Y:S01]  /*2d60*/  LDGSTS.E.BYPASS.LTC128B.128 [R125+0x3080], [R30.64], !P3 ;  /* 0x030800001e7d7fae */ /* 0x0003e2000d901d56 */
[----:B------:R-:W-:Y:S01]  /*2d70*/  ISETP.GT.AND P3, PT, R131, 0x2f, PT ;  /* 0x0000002f8300780c */ /* 0x000fe20003f64270 */
[----:B------:R-:W-:Y:S01]  /*2d80*/  IMAD.IADD R230, R224, 0x1, R0 ;  /* 0x00000001e0e67824 */ /* 0x000fe200078e0200 */
[C---:B------:R-:W-:Y:S01]  /*2d90*/  HMMA.16816.F32 R96, R16.reuse, R40, R60 ;  /* 0x000000281060723c */ /* 0x040fe2000000183c */
[----:B------:R2:W-:Y:S01]  /*2da0*/  LDGSTS.E.BYPASS.LTC128B.128 [R125+0x4880], [R4.64], !P2 ;  /* 0x04880000047d7fae */ /* 0x0005e2000d101d56 */
[----:B------:R-:W-:Y:S01]  /*2db0*/  IMAD.IADD R229, R0, 0x1, R235 ;  /* 0x0000000100e57824 */ /* 0x000fe200078e02eb */
[----:B------:R-:W-:Y:S02]  /*2dc0*/  LOP3.LUT R0, R120, R121, RZ, 0xfc, !PT ;  /* 0x0000007978007212 */ /* 0x000fe400078efcff */
[----:B------:R-:W-:Y:S03]  /*2dd0*/  LDSM.16.M88.4 R8, [R232+0xa080] ;  /* 0x00a08000e808783b */ /* 0x000fe60000000200 */
[C---:B---3--:R-:W-:Y:S01]  /*2de0*/  HMMA.16816.F32 R88, R16.reuse, R52, R48 ;  /* 0x000000341058723c */ /* 0x048fe20000001830 */
[----:B------:R-:W-:Y:S04]  /*2df0*/  LDSM.16.M88.4 R32, [R230+0x6080] ;  /* 0x00608000e620783b */ /* 0x000fe80000000200 */
[----:B------:R-:W-:Y:S03]  /*2e00*/  LDSM.16.M88.4 R12, [R232+0x8080] ;  /* 0x00808000e80c783b */ /* 0x000fe60000000200 */
[----:B------:R-:W-:Y:S01]  /*2e10*/  HMMA.16816.F32 R72, R16, R54, R64 ;  /* 0x000000361048723c */ /* 0x000fe20000001840 */
[----:B-----5:R-:W3:Y:S04]  /*2e20*/  LDSM.16.M88.4 R24, [R230+0x5880] ;  /* 0x00588000e618783b */ /* 0x020ee80000000200 */
[----:B------:R-:W-:Y:S03]  /*2e30*/  LDSM.16.M88.4 R36, [R229] ;  /* 0x00000000e524783b */ /* 0x000fe60000000200 */
[C---:B----4-:R-:W-:Y:S01]  /*2e40*/  HMMA.16816.F32 R68, R20.reuse, R44, R112 ;  /* 0x0000002c1444723c */ /* 0x050fe20000001870 */
[----:B-1----:R-:W1:Y:S04]  /*2e50*/  LDSM.16.M88.4 R28, [R230+0x5080] ;  /* 0x00508000e61c783b */ /* 0x002e680000000200 */
[----:B--2---:R-:W2:Y:S03]  /*2e60*/  LDSM.16.M88.4 R4, [R234+0xa080] ;  /* 0x00a08000ea04783b */ /* 0x004ea60000000200 */
[C---:B------:R-:W-:Y:S01]  /*2e70*/  HMMA.16816.F32 R56, R20.reuse, R40, R92 ;  /* 0x000000281438723c */ /* 0x040fe2000000185c */
[----:B------:R-:W4:Y:S04]  /*2e80*/  LDSM.16.M88.4 R60, [R229+0x800] ;  /* 0x00080000e53c783b */ /* 0x000f280000000200 */
[----:B------:R-:W5:Y:S03]  /*2e90*/  LDSM.16.M88.4 R64, [R229+0x1000] ;  /* 0x00100000e540783b */ /* 0x000f660000000200 */
[C---:B------:R-:W-:Y:S01]  /*2ea0*/  HMMA.16816.F32 R48, R20.reuse, R52, R84 ;  /* 0x000000341430723c */ /* 0x040fe20000001854 */
[----:B------:R-:W0:Y:S07]  /*2eb0*/  LDGDEPBAR ;  /* 0x00000000000079af */ /* 0x000e2e0000000000 */
[C---:B------:R-:W-:Y:S08]  /*2ec0*/  HMMA.16816.F32 R44, R20.reuse, R46, R116 ;  /* 0x0000002e142c723c */ /* 0x040ff00000001874 */
[C---:B------:R-:W-:Y:S08]  /*2ed0*/  HMMA.16816.F32 R16, R20.reuse, R42, R104 ;  /* 0x0000002a1410723c */ /* 0x040ff00000001868 */
[----:B------:R-:W-:Y:S01]  /*2ee0*/  HMMA.16816.F32 R52, R20, R54, R100 ;  /* 0x000000361434723c */ /* 0x000fe20000001864 */
[----:B------:R-:W2:Y:S07]  /*2ef0*/  LDSM.16.M88.4 R20, [R234+0x8080] ;  /* 0x00808000ea14783b */ /* 0x000eae0000000200 */
[C---:B---3--:R-:W-:Y:S08]  /*2f00*/  HMMA.16816.F32 R84, R8.reuse, R26, R76 ;  /* 0x0000001a0854723c */ /* 0x048ff0000000184c */
[C---:B-1----:R-:W-:Y:S08]  /*2f10*/  HMMA.16816.F32 R40, R8.reuse, R28, R108 ;  /* 0x0000001c0828723c */ /* 0x042ff0000000186c */
[C---:B------:R-:W-:Y:S08]  /*2f20*/  HMMA.16816.F32 R92, R8.reuse, R24, R96 ;  /* 0x00000018085c723c */ /* 0x040ff00000001860 */
[C---:B------:R-:W-:Y:S08]  /*2f30*/  HMMA.16816.F32 R88, R8.reuse, R32, R88 ;  /* 0x000000200858723c */ /* 0x040ff00000001858 */
[C---:B------:R-:W-:Y:S08]  /*2f40*/  HMMA.16816.F32 R80, R8.reuse, R30, R80 ;  /* 0x0000001e0850723c */ /* 0x040ff00000001850 */
[----:B------:R-:W-:Y:S08]  /*2f50*/  HMMA.16816.F32 R76, R8, R34, R72 ;  /* 0x00000022084c723c */ /* 0x000ff00000001848 */
[C---:B------:R-:W-:Y:S08]  /*2f60*/  HMMA.16816.F32 R8, R12.reuse, R28, R68 ;  /* 0x0000001c0c08723c */ /* 0x040ff00000001844 */
[C---:B------:R-:W-:Y:S01]  /*2f70*/  HMMA.16816.F32 R44, R12.reuse, R30, R44 ;  /* 0x0000001e0c2c723c */ /* 0x040fe2000000182c */
[----:B------:R-:W-:Y:S07]  /*2f80*/  LDSM.16.M88.4 R28, [R224+0x6880] ;  /* 0x00688000e01c783b */ /* 0x000fee0000000200 */
[C---:B------:R-:W-:Y:S08]  /*2f90*/  HMMA.16816.F32 R56, R12.reuse, R24, R56 ;  /* 0x000000180c38723c */ /* 0x040ff00000001838 */
[C---:B------:R-:W-:Y:S01]  /*2fa0*/  HMMA.16816.F32 R104, R12.reuse, R26, R16 ;  /* 0x0000001a0c68723c */ /* 0x040fe20000001810 */
[----:B------:R-:W1:Y:S04]  /*2fb0*/  LDSM.16.M88.4 R16, [R231+0xe080] ;  /* 0x00e08000e710783b */ /* 0x000e680000000200 */
[----:B------:R-:W3:Y:S03]  /*2fc0*/  LDSM.16.M88.4 R24, [R224+0x7080] ;  /* 0x00708000e018783b */ /* 0x000ee60000000200 */
[C---:B------:R-:W-:Y:S01]  /*2fd0*/  HMMA.16816.F32 R108, R12.reuse, R32, R48 ;  /* 0x000000200c6c723c */ /* 0x040fe20000001830 */
[----:B------:R-:W-:Y:S07]  /*2fe0*/  LDSM.16.M88.4 R48, [R235+0x1800] ;  /* 0x00180000eb30783b */ /* 0x000fee0000000200 */
[----:B------:R-:W-:Y:S01]  /*2ff0*/  HMMA.16816.F32 R52, R12, R34, R52 ;  /* 0x000000220c34723c */ /* 0x000fe20000001834 */
[----:B------:R-:W1:Y:S07]  /*3000*/  LDSM.16.M88.4 R12, [R224+0x7880] ;  /* 0x00788000e00c783b */ /* 0x000e6e0000000200 */
[C---:B--2---:R-:W-:Y:S08]  /*3010*/  HMMA.16816.F32 R40, R4.reuse, R36, R40 ;  /* 0x000000240428723c */ /* 0x044ff00000001828 */
[C---:B------:R-:W-:Y:S08]  /*3020*/  HMMA.16816.F32 R32, R4.reuse, R38, R80 ;  /* 0x000000260420723c */ /* 0x040ff00000001850 */
[C---:B----4-:R-:W-:Y:S08]  /*3030*/  HMMA.16816.F32 R68, R4.reuse, R60, R92 ;  /* 0x0000003c0444723c */ /* 0x050ff0000000185c */
[C---:B------:R-:W-:Y:S08]  /*3040*/  HMMA.16816.F32 R72, R4.reuse, R62, R84 ;  /* 0x0000003e0448723c */ /* 0x040ff00000001854 */
[----:B-----5:R-:W-:Y:S08]  /*3050*/  HMMA.16816.F32 R100, R4, R64, R88 ;  /* 0x000000400464723c */ /* 0x020ff00000001858 */
[----:B------:R-:W-:Y:S01]  /*3060*/  HMMA.16816.F32 R92, R20, R36, R8 ;  /* 0x00000024145c723c */ /* 0x000fe20000001808 */
[----:B------:R-:W2:Y:S07]  /*3070*/  LDSM.16.M88.4 R8, [R231+0xc080] ;  /* 0x00c08000e708783b */ /* 0x000eae0000000200 */
[----:B------:R-:W-:Y:S01]  /*3080*/  HMMA.16816.F32 R96, R4, R66, R76 ;  /* 0x000000420460723c */ /* 0x000fe2000000184c */
[----:B------:R-:W-:Y:S07]  /*3090*/  LDSM.16.M88.4 R4, [R233+0xe080] ;  /* 0x00e08000e904783b */ /* 0x000fee0000000200 */
[C---:B------:R-:W-:Y:S01]  /*30a0*/  HMMA.16816.F32 R84, R20.reuse, R38, R44 ;  /* 0x000000261454723c */ /* 0x040fe2000000182c */
[----:B------:R-:W4:Y:S07]  /*30b0*/  LDSM.16.M88.4 R44, [R235+0x2000] ;  /* 0x00200000eb2c783b */ /* 0x000f2e0000000200 */
[C---:B------:R-:W-:Y:S01]  /*30c0*/  HMMA.16816.F32 R88, R20.reuse, R60, R56 ;  /* 0x0000003c1458723c */ /* 0x040fe20000001838 */
[----:B------:R-:W5:Y:S07]  /*30d0*/  LDSM.16.M88.4 R56, [R235+0x2800] ;  /* 0x00280000eb38783b */ /* 0x000f6e0000000200 */
[C---:B------:R-:W-:Y:S08]  /*30e0*/  HMMA.16816.F32 R104, R20.reuse, R62, R104 ;  /* 0x0000003e1468723c */ /* 0x040ff00000001868 */
[C---:B------:R-:W-:Y:S08]  /*30f0*/  HMMA.16816.F32 R108, R20.reuse, R64, R108 ;  /* 0x00000040146c723c */ /* 0x040ff0000000186c */
[----:B------:R-:W-:Y:S01]  /*3100*/  HMMA.16816.F32 R80, R20, R66, R52 ;  /* 0x000000421450723c */ /* 0x000fe20000001834 */
[----:B------:R-:W2:Y:S07]  /*3110*/  LDSM.16.M88.4 R20, [R233+0xc080] ;  /* 0x00c08000e914783b */ /* 0x000eae0000000200 */
[C---:B-1----:R-:W-:Y:S08]  /*3120*/  HMMA.16816.F32 R76, R16.reuse, R28, R40 ;  /* 0x0000001c104c723c */ /* 0x042ff00000001828 */
[C---:B------:R-:W-:Y:S08]  /*3130*/  HMMA.16816.F32 R52, R16.reuse, R30, R32 ;  /* 0x0000001e1034723c */ /* 0x040ff00000001820 */
[C---:B---3--:R-:W-:Y:S08]  /*3140*/  HMMA.16816.F32 R36, R16.reuse, R26, R72 ;  /* 0x0000001a1024723c */ /* 0x048ff00000001848 */
[C---:B------:R-:W-:Y:S08]  /*3150*/  HMMA.16816.F32 R40, R16.reuse, R24, R68 ;  /* 0x000000181028723c */ /* 0x040ff00000001844 */
[C---:B------:R-:W-:Y:S08]  /*3160*/  HMMA.16816.F32 R32, R16.reuse, R12, R100 ;  /* 0x0000000c1020723c */ /* 0x040ff00000001864 */
[----:B------:R-:W-:Y:S01]  /*3170*/  HMMA.16816.F32 R64, R16, R14, R96 ;  /* 0x0000000e1040723c */ /* 0x000fe20000001860 */
[----:B------:R-:W-:Y:S07]  /*3180*/  LDSM.16.M88.4 R16, [R232+0xe080] ;  /* 0x00e08000e810783b */ /* 0x000fee0000000200 */
[C---:B--2---:R-:W-:Y:S08]  /*3190*/  HMMA.16816.F32 R72, R8.reuse, R28, R92 ;  /* 0x0000001c0848723c */ /* 0x044ff0000000185c */
[C---:B------:R-:W-:Y:S08]  /*31a0*/  HMMA.16816.F32 R68, R8.reuse, R30, R84 ;  /* 0x0000001e0844723c */ /* 0x040ff00000001854 */
[C---:B------:R-:W-:Y:S08]  /*31b0*/  HMMA.16816.F32 R60, R8.reuse, R24, R88 ;  /* 0x00000018083c723c */ /* 0x040ff00000001858 */
[C---:B------:R-:W-:Y:S08]  /*31c0*/  HMMA.16816.F32 R28, R8.reuse, R26, R104 ;  /* 0x0000001a081c723c */ /* 0x040ff00000001868 */
[C---:B------:R-:W-:Y:S08]  /*31d0*/  HMMA.16816.F32 R24, R8.reuse, R12, R108 ;  /* 0x0000000c0818723c */ /* 0x040ff0000000186c */
[----:B------:R-:W-:Y:S01]  /*31e0*/  HMMA.16816.F32 R80, R8, R14, R80 ;  /* 0x0000000e0850723c */ /* 0x000fe20000001850 */
[----:B------:R-:W-:Y:S04]  /*31f0*/  LDSM.16.M88.4 R12, [R232+0xc080] ;  /* 0x00c08000e80c783b */ /* 0x000fe80000000200 */
[----:B------:R-:W-:Y:S03]  /*3200*/  LDSM.16.M88.4 R8, [R234+0xc080] ;  /* 0x00c08000ea08783b */ /* 0x000fe60000000200 */
[C---:B----4-:R-:W-:Y:S01]  /*3210*/  HMMA.16816.F32 R104, R4.reuse, R46, R36 ;  /* 0x0000002e0468723c */ /* 0x050fe20000001824 */
[----:B------:R-:W1:Y:S07]  /*3220*/  LDSM.16.M88.4 R36, [R230+0x7080] ;  /* 0x00708000e624783b */ /* 0x000e6e0000000200 */
[C---:B------:R-:W-:Y:S01]  /*3230*/  HMMA.16816.F32 R108, R4.reuse, R44, R40 ;  /* 0x0000002c046c723c */ /* 0x040fe20000001828 */
[----:B------:R-:W2:Y:S07]  /*3240*/  LDSM.16.M88.4 R40, [R230+0x6880] ;  /* 0x00688000e628783b */ /* 0x000eae0000000200 */
[C---:B-----5:R-:W-:Y:S01]  /*3250*/  HMMA.16816.F32 R100, R4.reuse, R56, R32 ;  /* 0x000000380464723c */ /* 0x060fe20000001820 */
[----:B------:R-:W3:Y:S07]  /*3260*/  LDSM.16.M88.4 R32, [R230+0x7880] ;  /* 0x00788000e620783b */ /* 0x000eee0000000200 */
[C---:B------:R-:W-:Y:S08]  /*3270*/  HMMA.16816.F32 R112, R4.reuse, R48, R76 ;  /* 0x000000300470723c */ /* 0x040ff0000000184c */
[C---:B------:R-:W-:Y:S08]  /*3280*/  HMMA.16816.F32 R76, R4.reuse, R50, R52 ;  /* 0x00000032044c723c */ /* 0x040ff00000001834 */
[----:B------:R-:W-:Y:S01]  /*3290*/  HMMA.16816.F32 R52, R4, R58, R64 ;  /* 0x0000003a0434723c */ /* 0x000fe20000001840 */
[----:B------:R-:W-:Y:S07]  /*32a0*/  LDSM.16.M88.4 R4, [R236+0xe080] ;  /* 0x00e08000ec04783b */ /* 0x000fee0000000200 */
[C---:B------:R-:W-:Y:S08]  /*32b0*/  HMMA.16816.F32 R96, R20.reuse, R48, R72 ;  /* 0x000000301460723c */ /* 0x040ff00000001848 */
[C---:B------:R-:W-:Y:S08]  /*32c0*/  HMMA.16816.F32 R92, R20.reuse, R50, R68 ;  /* 0x00000032145c723c */ /* 0x040ff00000001844 */
[C---:B------:R-:W-:Y:S08]  /*32d0*/  HMMA.16816.F32 R88, R20.reuse, R44, R60 ;  /* 0x0000002c1458723c */ /* 0x040ff0000000183c */
[C---:B------:R-:W-:Y:S01]  /*32e0*/  HMMA.16816.F32 R84, R20.reuse, R46, R28 ;  /* 0x0000002e1454723c */ /* 0x040fe2000000181c */
[----:B------:R-:W-:Y:S07]  /*32f0*/  LDSM.16.M88.4 R28, [R229+0x1800] ;  /* 0x00180000e51c783b */ /* 0x000fee0000000200 */
[C---:B------:R-:W-:Y:S01]  /*3300*/  HMMA.16816.F32 R60, R20.reuse, R56, R24 ;  /* 0x00000038143c723c */ /* 0x040fe20000001818 */
[----:B------:R-:W4:Y:S07]  /*3310*/  LDSM.16.M88.4 R24, [R229+0x2000] ;  /* 0x00200000e518783b */ /* 0x000f2e0000000200 */
[----:B------:R-:W-:Y:S01]  /*3320*/  HMMA.16816.F32 R56, R20, R58, R80 ;  /* 0x0000003a1438723c */ /* 0x000fe20000001850 */
[----:B------:R-:W5:Y:S01]  /*3330*/  LDSM.16.M88.4 R20, [R229+0x2800] ;  /* 0x00280000e514783b */ /* 0x000f620000000200 */
[----:B------:R-:W-:-:S06]  /*3340*/  DEPBAR.LE SB0, 0x0 ;  /* 0x000080000000791a */ /* 0x000fcc0000000000 */
[C---:B-1----:R-:W-:Y:S08]  /*3350*/  HMMA.16816.F32 R72, R16.reuse, R36, R108 ;  /* 0x000000241048723c */ /* 0x042ff0000000186c */
[C---:B--2---:R-:W-:Y:S08]  /*3360*/  HMMA.16816.F32 R80, R16.reuse, R40, R112 ;  /* 0x000000281050723c */ /* 0x044ff00000001870 */
[C---:B------:R-:W-:Y:S08]  /*3370*/  HMMA.16816.F32 R76, R16.reuse, R42, R76 ;  /* 0x0000002a104c723c */ /* 0x040ff0000000184c */
[----:B---3--:R-:W-:Y:S08]  /*3380*/  HMMA.16816.F32 R52, R16, R34, R52 ;  /* 0x000000221034723c */ /* 0x008ff00000001834 */
[C---:B------:R-:W-:Y:S08]  /*3390*/  HMMA.16816.F32 R48, R12.reuse, R40, R96 ;  /* 0x000000280c30723c */ /* 0x040ff00000001860 */
[----:B------:R-:W-:Y:S08]  /*33a0*/  HMMA.16816.F32 R44, R12, R42, R92 ;  /* 0x0000002a0c2c723c */ /* 0x000ff0000000185c */
[C---:B------:R-:W-:Y:S08]  /*33b0*/  HMMA.16816.F32 R68, R16.reuse, R38, R104 ;  /* 0x000000261044723c */ /* 0x040ff00000001868 */
[----:B------:R-:W-:Y:S08]  /*33c0*/  HMMA.16816.F32 R64, R16, R32, R100 ;  /* 0x000000201040723c */ /* 0x000ff00000001864 */
[C---:B------:R-:W-:Y:S08]  /*33d0*/  HMMA.16816.F32 R40, R12.reuse, R36, R88 ;  /* 0x000000240c28723c */ /* 0x040ff00000001858 */
[C---:B------:R-:W-:Y:S08]  /*33e0*/  HMMA.16816.F32 R36, R12.reuse, R38, R84 ;  /* 0x000000260c24723c */ /* 0x040ff00000001854 */
[C---:B------:R-:W-:Y:S08]  /*33f0*/  HMMA.16816.F32 R16, R12.reuse, R32, R60 ;  /* 0x000000200c10723c */ /* 0x040ff0000000183c */
[----:B------:R-:W-:Y:S08]  /*3400*/  HMMA.16816.F32 R12, R12, R34, R56 ;  /* 0x000000220c0c723c */ /* 0x000ff00000001838 */
[C---:B----4-:R-:W-:Y:S08]  /*3410*/  HMMA.16816.F32 R92, R4.reuse, R24, R72 ;  /* 0x00000018045c723c */ /* 0x050ff00000001848 */
[C---:B-----5:R-:W-:Y:S08]  /*3420*/  HMMA.16816.F32 R72, R4.reuse, R22, R52 ;  /* 0x000000160448723c */ /* 0x060ff00000001834 */
[C---:B------:R-:W-:Y:S08]  /*3430*/  HMMA.16816.F32 R84, R4.reuse, R28, R80 ;  /* 0x0000001c0454723c */ /* 0x040ff00000001850 */
[-C--:B------:R-:W-:Y:S08]  /*3440*/  HMMA.16816.F32 R88, R4, R30.reuse, R76 ;  /* 0x0000001e0458723c */ /* 0x080ff0000000184c */
[----:B------:R-:W-:Y:S08]  /*3450*/  HMMA.16816.F32 R52, R8, R30, R44 ;  /* 0x0000001e0834723c */ /* 0x000ff0000000182c */
[C---:B------:R-:W-:Y:S08]  /*3460*/  HMMA.16816.F32 R80, R4.reuse, R26, R68 ;  /* 0x0000001a0450723c */ /* 0x040ff00000001844 */
[----:B------:R-:W-:Y:S07]  /*3470*/  HMMA.16816.F32 R76, R4, R20, R64 ;  /* 0x00000014044c723c */ /* 0x000fee0000001840 */
[----:B------:R-:W-:Y:S01]  /*3480*/  IADD3 R4, R125, 0x2080, RZ ;  /* 0x000020807d047810 */ /* 0x000fe20007ffe0ff */
[C---:B------:R-:W-:Y:S04]  /*3490*/  HMMA.16816.F32 R44, R8.reuse, R24, R40 ;  /* 0x00000018082c723c */ /* 0x040fe80000001828 */
[----:B------:R1:W-:Y:S04]  /*34a0*/  STL [R1+0x8], R4 ;  /* 0x0000080401007387 */ /* 0x0003e80000100800 */
[C---:B------:R-:W-:Y:S07]  /*34b0*/  HMMA.16816.F32 R40, R8.reuse, R22, R12 ;  /* 0x000000160828723c */ /* 0x040fee000000180c */
[----:B------:R-:W-:Y:S01]  /*34c0*/  SHF.R.S32.HI R12, RZ, 0x1f, R128 ;  /* 0x0000001fff0c7819 */ /* 0x000fe20000011480 */
[C---:B------:R-:W-:Y:S04]  /*34d0*/  HMMA.16816.F32 R56, R8.reuse, R28, R48 ;  /* 0x0000001c0838723c */ /* 0x040fe80000001830 */
[----:B------:R1:W-:Y:S04]  /*34e0*/  STL [R1+0x44], R12 ;  /* 0x0000440c01007387 */ /* 0x0003e80000100800 */
[C---:B------:R-:W-:Y:S08]  /*34f0*/  HMMA.16816.F32 R48, R8.reuse, R26, R36 ;  /* 0x0000001a0830723c */ /* 0x040ff00000001824 */
[----:B------:R-:W-:Y:S01]  /*3500*/  HMMA.16816.F32 R32, R8, R20, R16 ;  /* 0x000000140820723c */ /* 0x000fe20000001810 */
[----:B------:R-:W-:Y:S06]  /*3510*/  BAR.SYNC.DEFER_BLOCKING 0x0 ;  /* 0x0000000000007b1d */ /* 0x000fec0000010000 */
[----:B------:R-:W-:Y:S05]  /*3520*/  @!P0 BRA `(.L_x_1080) ;  /* 0x000003e000008947 */ /* 0x000fea0003800000 */
[----:B-1----:R-:W-:Y:S02]  /*3530*/  IMAD.U32 R4, RZ, RZ, UR21 ;  /* 0x00000015ff047e24 */ /* 0x002fe4000f8e00ff */
        /* <DEDUP_REMOVED lines=30> */
[----:B------:R-:W-:-:S03]  /*3720*/  SHF.L.U64.HI R6, R129, 0x1, R130 ;  /* 0x0000000181067819 */ /* 0x000fc60000010282 */
[----:B------:R-:W-:Y:S04]  /*3730*/  SHFL.IDX PT, R9, R4, 0x2, 0x181f ;  /* 0x00581f0004097f89 */ /* 0x000fe800000e0000 */
[----:B------:R-:W1:Y:S04]  /*3740*/  SHFL.IDX PT, R10, R5, RZ, 0x181f ;  /* 0x00181fff050a7589 */ /* 0x000e6800000e0000 */
[----:B------:R2:W3:Y:S04]  /*3750*/  SHFL.IDX PT, R11, R5, 0x1, 0x181f ;  /* 0x00381f00050b7f89 */ /* 0x0004e800000e0000 */
[----:B------:R-:W4:Y:S04]  /*3760*/  SHFL.IDX PT, R13, R4, RZ, 0x181f ;  /* 0x00181fff040d7589 */ /* 0x000f2800000e0000 */
[----:B------:R5:W3:Y:S01]  /*3770*/  SHFL.IDX PT, R18, R4, 0x1, 0x181f ;  /* 0x00381f0004127f89 */ /* 0x000ae200000e0000 */
[----:B-1----:R-:W-:-:S02]  /*3780*/  IADD3 R14, P2, R10, R15, RZ ;  /* 0x0000000f0a0e7210 */ /* 0x002fc40007f5e0ff */
[----:B--2---:R-:W-:-:S04]  /*3790*/  IADD3 R5, -R19, 0x10, RZ ;  /* 0x0000001013057810 */ /* 0x004fc80007ffe1ff */
[----:B------:R-:W-:Y:S01]  /*37a0*/  LOP3.LUT R5, R5, 0xf, RZ, 0xc0, !PT ;  /* 0x0000000f05057812 */ /* 0x000fe200078ec0ff */
[----:B-----5:R-:W-:-:S03]  /*37b0*/  IMAD.SHL.U32 R4, R128, 0x2, RZ ;  /* 0x0000000280047824 */ /* 0x020fc600078e00ff */
[----:B------:R-:W-:Y:S02]  /*37c0*/  IADD3 R16, P1, P0, R5, R7, R15 ;  /* 0x0000000705107210 */ /* 0x000fe4000783e00f */
[----:B------:R-:W-:Y:S02]  /*37d0*/  LOP3.LUT R5, R8, 0xf, RZ, 0xc0, !PT ;  /* 0x0000000f08057812 */ /* 0x000fe400078ec0ff */
[----:B------:R-:W-:Y:S02]  /*37e0*/  IADD3.X R17, RZ, R9, R6, P1, P0 ;  /* 0x00000009ff117210 */ /* 0x000fe40000fe0406 */
[----:B------:R-:W-:Y:S02]  /*37f0*/  IADD3 R8, P1, P0, R5, R7, R4 ;  /* 0x0000000705087210 */ /* 0x000fe4000783e004 */
        /* <DEDUP_REMOVED lines=8> */
[----:B------:R-:W-:Y:S01]  /*3880*/  IMAD.X R11, R18, 0x1, R6, P0 ;  /* 0x00000001120b7824 */ /* 0x000fe200000e0606 */
        /* <DEDUP_REMOVED lines=8> */
.L_x_1080:
[----:B-1----:R-:W-:Y:S01]  /*3910*/  FMUL.FTZ R4, R52, c[0x0][0x320] ;  /* 0x0000c80034047a20 */ /* 0x002fe20000410000 */
[----:B------:R-:W-:Y:S01]  /*3920*/  SHF.R.S32.HI R7, RZ, 0x1f, R122 ;  /* 0x0000001fff077819 */ /* 0x000fe2000001147a */
        /* <DEDUP_REMOVED lines=13> */
[----:B------:R-:W-:Y:S01]  /*3a00*/  ULOP3.LUT UR21, URZ, UR21, URZ, 0x33, !UPT ;  /* 0x000000153f157292 */ /* 0x000fe2000f8e333f */
[----:B------:R-:W-:Y:S01]  /*3a10*/  PLOP3.LUT P0, PT, PT, PT, UP1, 0x80, 0x0 ;  /* 0x000000000000781c */ /* 0x000fe20003f0f018 */
[----:B-1----:R-:W-:-:S03]  /*3a20*/  FMUL.FTZ R4, R53, c[0x0][0x320] ;  /* 0x0000c80035047a20 */ /* 0x002fc60000410000 */
        /* <DEDUP_REMOVED lines=18> */
[C---:B------:R-:W-:Y:S02]  /*3b50*/  SHF.L.U32 R8, R5.reuse, 0x5, RZ ;  /* 0x0000000505087819 */ /* 0x040fe400000006ff */
[----:B------:R-:W-:Y:S02]  /*3b60*/  LOP3.LUT R9, R5, 0x1ffffffe, RZ, 0xc0, !PT ;  /* 0x1ffffffe05097812 */ /* 0x000fe400078ec0ff */
[----:B------:R-:W-:Y:S02]  /*3b70*/  LOP3.LUT R5, R8, 0xffffffc0, RZ, 0xc0, !PT ;  /* 0xffffffc008057812 */ /* 0x000fe400078ec0ff */
[----:B------:R-:W-:Y:S01]  /*3b80*/  IADD3 R7, R4, -R7, RZ ;  /* 0x8000000704077210 */ /* 0x000fe20007ffe0ff */
[----:B------:R-:W-:Y:S02]  /*3b90*/  IMAD.IADD R6, R6, 0x1, -R9 ;  /* 0x0000000106067824 */ /* 0x000fe400078e0a09 */
[----:B------:R-:W-:-:S02]  /*3ba0*/  IMAD.IADD R5, R5, 0x1, R11 ;  /* 0x0000000105057824 */ /* 0x000fc400078e020b */
[----:B------:R-:W-:Y:S02]  /*3bb0*/  IMAD.SHL.U32 R8, R7, 0x2, RZ ;  /* 0x0000000207087824 */ /* 0x000fe400078e00ff */
[----:B------:R-:W-:Y:S02]  /*3bc0*/  IMAD R12, R6, 0x8, R5 ;  /* 0x00000008060c7824 */ /* 0x000fe400078e0205 */
[----:B------:R-:W-:Y:S01]  /*3bd0*/  FMUL.FTZ R5, R33, c[0x0][0x320] ;  /* 0x0000c80021057a20 */ /* 0x000fe20000410000 */
[----:B------:R-:W-:Y:S01]  /*3be0*/  IADD3 R16, -R8, UR32, RZ ;  /* 0x0000002008107c10 */ /* 0x000fe2000fffe1ff */
[----:B------:R-:W-:Y:S01]  /*3bf0*/  @P1 IMAD.HI.U32 R6, R12, c[0x0][0x2c8], RZ ;  /* 0x0000b2000c061a27 */ /* 0x000fe200078e00ff */
[----:B------:R3:W-:Y:S01]  /*3c00*/  STL [R1+0x38], R12 ;  /* 0x0000380c01007387 */ /* 0x0007e20000100800 */
[----:B------:R5:W1:Y:S02]  /*3c10*/  MUFU.TANH R24, R5 ;  /* 0x0000000500187308 */ /* 0x000a640000002400 */
[----:B------:R-:W-:Y:S01]  /*3c20*/  IMAD.U32 R4, RZ, RZ, UR29 ;  /* 0x0000001dff047e24 */ /* 0x000fe2000f8e00ff */
[----:B------:R-:W-:Y:S01]  /*3c30*/  STL [R1+0x24], R8 ;  /* 0x0000240801007387 */ /* 0x000fe20000100800 */
[----:B------:R-:W-:-:S03]  /*3c40*/  FMUL.FTZ R7, R57, c[0x0][0x320] ;  /* 0x0000c80039077a20 */ /* 0x000fc60000410000 */
[----:B------:R-:W-:Y:S01]  /*3c50*/  IADD3 R4, -R8, 0x1, R4 ;  /* 0x0000000108047810 */ /* 0x000fe20007ffe104 */
[----:B------:R-:W1:Y:S03]  /*3c60*/  MUFU.TANH R17, R7 ;  /* 0x0000000700117308 */ /* 0x000e660000002400 */
[----:B------:R-:W-:-:S04]  /*3c70*/  IADD3 R4, R4, -UR12, RZ ;  /* 0x8000000c04047c10 */ /* 0x000fc8000fffe0ff */
[----:B------:R-:W-:Y:S01]  /*3c80*/  IADD3 R13, R4, c[0x0][0x328], RZ ;  /* 0x0000ca00040d7a10 */ /* 0x000fe20007ffe0ff */
[----:B-----5:R-:W-:Y:S01]  /*3c90*/  FMUL.FTZ R5, R40, c[0x0][0x320] ;  /* 0x0000c80028057a20 */ /* 0x020fe20000410000 */
[----:B------:R-:W-:-:S03]  /*3ca0*/  IADD3 R15, R4, UR21, RZ ;  /* 0x00000015040f7c10 */ /* 0x000fc6000fffe0ff */
        /* <DEDUP_REMOVED lines=9> */
[----:B---3--:R-:W-:-:S05]  /*3d40*/  IMAD.U32 R5, RZ, RZ, UR32 ;  /* 0x00000020ff057e24 */ /* 0x008fca000f8e00ff */
[----:B------:R-:W-:Y:S02]  /*3d50*/  IADD3 R14, -R8, UR8, R5 ;  /* 0x00000008080e7c10 */ /* 0x000fe4000fffe105 */
[----:B------:R-:W-:-:S04]  /*3d60*/  IADD3 R5, R13, R6, RZ ;  /* 0x000000060d057210 */ /* 0x000fc80007ffe0ff */
[----:B------:R-:W-:Y:S01]  /*3d70*/  IMNMX R5, R5, R14, PT ;  /* 0x0000000e05057217 */ /* 0x000fe20003800200 */
[----:B------:R-:W-:Y:S05]  /*3d80*/  @P0 BRA `(.L_x_1081) ;  /* 0x0000015000000947 */ /* 0x000fea0003800000 */
[----:B-12-4-:R-:W-:Y:S01]  /*3d90*/  IMAD.U32 R7, RZ, RZ, UR12 ;  /* 0x0000000cff077e24 */ /* 0x016fe2000f8e00ff */
[----:B------:R-:W-:Y:S04]  /*3da0*/  BSSY B0, `(.L_x_1082) ;  /* 0x000000f000007945 */ /* 0x000fe80003800000 */
[----:B------:R-:W-:-:S04]  /*3db0*/  IADD3 R6, -R7, UR8, R6 ;  /* 0x0000000807067c10 */ /* 0x000fc8000fffe106 */
        /* <DEDUP_REMOVED lines=9> */
.L_x_1083:
[----:B------:R-:W-:-:S04]  /*3e50*/  MOV R7, c[0x0][0x32c] ;  /* 0x0000cb0000077a02 */ /* 0x000fc80000000f00 */
[----:B------:R-:W-:-:S13]  /*3e60*/  ISETP.NE.AND P0, PT, R7, 0x1, PT ;  /* 0x000000010700780c */ /* 0x000fda0003f05270 */
[----:B------:R-:W-:-:S05]  /*3e70*/  @P0 IMAD.HI.U32 R7, R6, c[0x0][0x330], RZ ;  /* 0x0000cc0006070a27 */ /* 0x000fca00078e00ff */
[----:B------:R-:W-:Y:S02]  /*3e80*/  @P0 SHF.R.U32.HI R6, RZ, c[0x0][0x334], R7 ;  /* 0x0000cd00ff060a19 */ /* 0x000fe40000011607 */
.L_x_1084:
[----:B------:R-:W-:Y:S05]  /*3e90*/  BSYNC B0 ;  /* 0x0000000000007941 */ /* 0x000fea0003800000 */
.L_x_1082:
[----:B------:R-:W-:-:S05]  /*3ea0*/  IMAD R6, R6, c[0x0][0x32c], R16 ;  /* 0x0000cb0006067a24 */ /* 0x000fca00078e0210 */
[----:B------:R-:W-:Y:S02]  /*3eb0*/  IADD3 R7, R6, c[0x0][0x32c], RZ ;  /* 0x0000cb0006077a10 */ /* 0x000fe40007ffe0ff */
[----:B------:R-:W-:Y:S02]  /*3ec0*/  IMNMX R4, R4, R6, !PT ;  /* 0x0000000604047217 */ /* 0x000fe40007800200 */
[----:B------:R-:W-:Y:S02]  /*3ed0*/  IMNMX R5, R5, R7, PT ;  /* 0x0000000705057217 */ /* 0x000fe40003800200 */
.L_x_1081:
        /* <DEDUP_REMOVED lines=10> */
[----:B------:R-:W-:Y:S01]  /*3f80*/  ISETP.GT.AND P0, PT, R4, RZ, P0 ;  /* 0x000000ff0400720c */ /* 0x000fe20000704270 */
[----:B------:R-:W-:Y:S01]  /*3f90*/  UISETP.GE.AND UP5, UPT, UR32, 0x19, UPT ;  /* 0x000000192000788c */ /* 0x000fe2000bfa6270 */
[----:B------:R-:W-:Y:S01]  /*3fa0*/  PLOP3.LUT P2, PT, PT, PT, UP3, 0x40, 0x0 ;  /* 0x000000000000781c */ /* 0x000fe20003f4e838 */
[----:B------:R-:W-:Y:S01]  /*3fb0*/  UISETP.GE.AND UP0, UPT, UR32, 0x11, UPT ;  /* 0x000000112000788c */ /* 0x000fe2000bf06270 */
[C---:B------:R-:W-:Y:S01]  /*3fc0*/  ISETP.LT.OR P0, PT, R5.reuse, 0x1, P0 ;  /* 0x000000010500780c */ /* 0x040fe20000701670 */
        /* <DEDUP_REMOVED lines=24> */
[----:B------:R-:W-:Y:S01]  /*4150*/  FMUL.FTZ R8, R46, c[0x0][0x320] ;  /* 0x0000c8002e087a20 */ /* 0x000fe20000410000 */
[----:B------:R-:W-:Y:S01]  /*4160*/  PLOP3.LUT P2, PT, PT, PT, UP0, 0x40, 0x0 ;  /* 0x000000000000781c */ /* 0x000fe20003f4e808 */
[----:B-1----:R-:W-:Y:S01]  /*4170*/  FMUL.FTZ R6, R35, c[0x0][0x320] ;  /* 0x0000c80023067a20 */ /* 0x002fe20000410000 */
[C---:B------:R-:W-:Y:S01]  /*4180*/  ISETP.GT.AND P0, PT, R4.reuse, 0x18, P0 ;  /* 0x000000180400780c */ /* 0x040fe20000704270 */
[----:B------:R-:W-:Y:S01]  /*4190*/  UISETP.GE.AND UP0, UPT, UR32, 0x2a, UPT ;  /* 0x0000002a2000788c */ /* 0x000fe2000bf06270 */
[----:B------:R-:W-:Y:S01]  /*41a0*/  ISETP.GT.AND P2, PT, R4, 0x10, P2 ;  /* 0x000000100400780c */ /* 0x000fe20001744270 */
[----:B------:R1:W4:Y:S01]  /*41b0*/  MUFU.TANH R35, R6 ;  /* 0x0000000600237308 */ /* 0x0003220000002400 */
[----:B------:R-:W-:Y:S01]  /*41c0*/  ISETP.LT.OR P0, PT, R5, 0x19, P0 ;  /* 0x000000190500780c */ /* 0x000fe20000701670 */
[----:B------:R-:W-:Y:S01]  /*41d0*/  FMUL.FTZ R7, R59, c[0x0][0x320] ;  /* 0x0000c8003b077a20 */ /* 0x000fe20000410000 */
[----:B------:R-:W-:Y:S01]  /*41e0*/  ISETP.LT.OR P2, PT, R5, 0x11, P2 ;  /* 0x000000110500780c */ /* 0x000fe20001741670 */
[----:B------:R-:W-:Y:S01]  /*41f0*/  FMUL.FTZ R11, R50, c[0x0][0x320] ;  /* 0x0000c800320b7a20 */ /* 0x000fe20000410000 */
[----:B------:R-:W-:-:S02]  /*4200*/  FSEL R69, R28, -INF , !P0 ;  /* 0xff8000001c457808 */ /* 0x000fc40004000000 */
[----:B------:R-:W-:Y:S01]  /*4210*/  FSEL R64, R30, -INF , !P2 ;  /* 0xff8000001e407808 */ /* 0x000fe20005000000 */
[----:B------:R-:W2:Y:S01]  /*4220*/  MUFU.TANH R33, R10 ;  /* 0x0000000a00217308 */ /* 0x000ea20000002400 */
[----:B------:R-:W-:Y:S02]  /*4230*/  PLOP3.LUT P0, PT, PT, PT, UP2, 0x40, 0x0 ;  /* 0x000000000000781c */ /* 0x000fe40003f0e828 */
[----:B------:R-:W-:Y:S02]  /*4240*/  PLOP3.LUT P2, PT, PT, PT, UP4, 0x40, 0x0 ;  /* 0x000000000000781c */ /* 0x000fe40003f4e848 */
[C---:B------:R-:W-:Y:S02]  /*4250*/  ISETP.GT.AND P0, PT, R4.reuse, 0x21, P0 ;  /* 0x000000210400780c */ /* 0x040fe40000704270 */
[----:B------:R-:W-:Y:S01]  /*4260*/  ISETP.GT.AND P2, PT, R4, 0x19, P2 ;  /* 0x000000190400780c */ /* 0x000fe20001744270 */
[----:B-1----:R-:W-:Y:S01]  /*4270*/  FMUL.FTZ R6, R54, c[0x0][0x320] ;  /* 0x0000c80036067a20 */ /* 0x002fe20000410000 */
[C---:B------:R-:W-:Y:S01]  /*4280*/  ISETP.LT.OR P0, PT, R5.reuse, 0x22, P0 ;  /* 0x000000220500780c */ /* 0x040fe20000701670 */
[----:B------:R-:W1:Y:S01]  /*4290*/  MUFU.TANH R18, R8 ;  /* 0x0000000800127308 */ /* 0x000e620000002400 */
[----:B------:R-:W-:-:S02]  /*42a0*/  ISETP.LT.OR P2, PT, R5, 0x1a, P2 ;  /* 0x0000001a0500780c */ /* 0x000fc40001741670 */
[----:B------:R-:W-:Y:S02]  /*42b0*/  FSEL R252, R24, -INF , !P0 ;  /* 0xff80000018fc7808 */ /* 0x000fe40004000000 */
[----:B------:R-:W-:Y:S02]  /*42c0*/  FSEL R71, R27, -INF , !P2 ;  /* 0xff8000001b477808 */ /* 0x000fe40005000000 */
[----:B------:R-:W-:Y:S01]  /*42d0*/  PLOP3.LUT P2, PT, PT, PT, UP1, 0x40, 0x0 ;  /* 0x000000000000781c */ /* 0x000fe20003f4e818 */
[----:B------:R5:W1:Y:S03]  /*42e0*/  MUFU.TANH R22, R6 ;  /* 0x0000000600167308 */ /* 0x000a660000002400 */
[----:B------:R-:W-:-:S04]  /*42f0*/  ISETP.GT.AND P2, PT, R4, 0x28, P2 ;  /* 0x000000280400780c */ /* 0x000fc80001744270 */
[----:B------:R-:W-:Y:S01]  /*4300*/  ISETP.LT.OR P2, PT, R5, 0x29, P2 ;  /* 0x000000290500780c */ /* 0x000fe20001741670 */
[----:B------:R-:W1:Y:S03]  /*4310*/  MUFU.TANH R17, R7 ;  /* 0x0000000700117308 */ /* 0x000e660000002400 */
[----:B------:R-:W-:Y:S01]  /*4320*/  FSEL R207, R26, -INF , !P2 ;  /* 0xff8000001acf7808 */ /* 0x000fe20005000000 */
[----:B-----5:R-:W-:-:S04]  /*4330*/  FMUL.FTZ R6, R55, c[0x0][0x320] ;  /* 0x0000c80037067a20 */ /* 0x020fc80000410000 */
[----:B------:R-:W1:Y:S08]  /*4340*/  MUFU.TANH R23, R11 ;  /* 0x0000000b00177308 */ /* 0x000e700000002400 */
[----:B------:R5:W1:Y:S02]  /*4350*/  MUFU.TANH R19, R6 ;  /* 0x0000000600137308 */ /* 0x000a640000002400 */
[----:B-----5:R-:W-:Y:S01]  /*4360*/  FMUL.FTZ R6, R42, c[0x0][0x320] ;  /* 0x0000c8002a067a20 */ /* 0x020fe20000410000 */
[----:B------:R-:W-:-:S02]  /*4370*/  FSEL R42, R20, -INF , !P1 ;  /* 0xff800000142a7808 */ /* 0x000fc40004800000 */
[----:B------:R-:W-:-:S03]  /*4380*/  PLOP3.LUT P1, PT, PT, PT, UP6, 0x40, 0x0 ;  /* 0x000000000000781c */ /* 0x000fc60003f2e868 */
[----:B------:R5:W1:Y:S01]  /*4390*/  MUFU.TANH R34, R6 ;  /* 0x0000000600227308 */ /* 0x000a620000002400 */
[----:B------:R-:W-:Y:S01]  /*43a0*/  UISETP.NE.AND UP6, UPT, UR14, URZ, UPT ;  /* 0x0000003f0e00728c */ /* 0x000fe2000bfc5270 */
[----:B------:R-:W-:-:S04]  /*43b0*/  ISETP.GT.AND P1, PT, R4, 0x11, P1 ;  /* 0x000000110400780c */ /* 0x000fc80000f24270 */
[----:B------:R-:W-:Y:S02]  /*43c0*/  ISETP.LT.OR P1, PT, R5, 0x12, P1 ;  /* 0x000000120500780c */ /* 0x000fe40000f21670 */
[----:B------:R-:W1:Y:S01]  /*43d0*/  MUFU.TANH R20, R9 ;  /* 0x0000000900147308 */ /* 0x000e620000002400 */
[----:B------:R-:W-:Y:S01]  /*43e0*/  PLOP3.LUT P0, PT, PT, PT, UP6, 0x40, 0x0 ;  /* 0x000000000000781c */ /* 0x000fe20003f0e868 */
[----:B------:R-:W-:Y:S01]  /*43f0*/  UISETP.NE.AND UP6, UPT, UR33, URZ, UPT ;  /* 0x0000003f2100728c */ /* 0x000fe2000bfc5270 */
[----:B------:R-:W-:Y:S02]  /*4400*/  FSEL R70, R29, -INF , !P1 ;  /* 0xff8000001d467808 */ /* 0x000fe40004800000 */
[----:B------:R-:W-:Y:S01]  /*4410*/  PLOP3.LUT P1, PT, PT, PT, UP3, 0x40, 0x0 ;  /* 0x000000000000781c */ /* 0x000fe20003f2e838 */
[----:B-----5:R-:W5:Y:S03]  /*4420*/  SHFL.IDX PT, R6, R12, 0x1, 0x1c1f ;  /* 0x003c1f000c067f89 */ /* 0x020f6600000e0000 */
[----:B------:R-:W-:-:S04]  /*4430*/  ISETP.GT.AND P1, PT, R4, 0x20, P1 ;  /* 0x000000200400780c */ /* 0x000fc80000f24270 */
[----:B------:R-:W-:-:S04]  /*4440*/  ISETP.LT.OR P1, PT, R5, 0x21, P1 ;  /* 0x000000210500780c */ /* 0x000fc80000f21670 */
[----:B------:R-:W-:Y:S02]  /*4450*/  FSEL R192, R25, -INF , !P1 ;  /* 0xff80000019c07808 */ /* 0x000fe40004800000 */
[----:B------:R-:W-:-:S04]  /*4460*/  PLOP3.LUT P1, PT, PT, PT, UP0, 0x40, 0x0 ;  /* 0x000000000000781c */ /* 0x000fc80003f2e808 */
[----:B------:R-:W-:Y:S01]  /*4470*/  ISETP.GT.AND P1, PT, R4, 0x29, P1 ;  /* 0x000000290400780c */ /* 0x000fe20000f24270 */
[----:B------:R-:W-:-:S03]  /*4480*/  FMUL.FTZ R4, R58, c[0x0][0x320] ;  /* 0x0000c8003a047a20 */ /* 0x000fc60000410000 */
[----:B------:R-:W-:Y:S01]  /*4490*/  ISETP.LT.OR P1, PT, R5, 0x2a, P1 ;  /* 0x0000002a0500780c */ /* 0x000fe20000f21670 */
[----:B------:R1:W1:Y:S03]  /*44a0*/  MUFU.TANH R11, R4 ;  /* 0x00000004000b7308 */ /* 0x0002660000002400 */
[----:B------:R-:W-:Y:S01]  /*44b0*/  FSEL R191, R21, -INF , !P1 ;  /* 0xff80000015bf7808 */ /* 0x000fe20004800000 */
[----:B-----5:R-:W-:-:S05]  /*44c0*/  IMAD.IADD R5, R13, 0x1, R6 ;  /* 0x000000010d057824 */ /* 0x020fca00078e0206 */
[----:B------:R-:W-:Y:S01]  /*44d0*/  IMNMX R5, R5, R14, PT ;  /* 0x0000000e05057217 */ /* 0x000fe20003800200 */
[----:B-1----:R-:W-:Y:S01]  /*44e0*/  IMAD.IADD R4, R15, 0x1, R6 ;  /* 0x000000010f047824 */ /* 0x002fe200078e0206 */
[----:B------:R-:W-:Y:S05]  /*44f0*/  @P0 BRA `(.L_x_1085) ;  /* 0x0000015000000947 */ /* 0x000fea0003800000 */
[----:B--234-:R-:W-:Y:S01]  /*4500*/  IMAD.U32 R7, RZ, RZ, UR12 ;  /* 0x0000000cff077e24 */ /* 0x01cfe2000f8e00ff */
        /* <DEDUP_REMOVED lines=11> */
.L_x_1087:
[----:B------:R-:W-:-:S04]  /*45c0*/  MOV R7, c[0x0][0x32c] ;  /* 0x0000cb0000077a02 */ /* 0x000fc80000000f00 */
[----:B------:R-:W-:-:S13]  /*45d0*/  ISETP.NE.AND P0, PT, R7, 0x1, PT ;  /* 0x000000010700780c */ /* 0x000fda0003f05270 */
[----:B------:R-:W-:-:S05]  /*45e0*/  @P0 IMAD.HI.U32 R7, R6, c[0x0][0x330], RZ ;  /* 0x0000cc0006070a27 */ /* 0x000fca00078e00ff */
[----:B------:R-:W-:Y:S02]  /*45f0*/  @P0 SHF.R.U32.HI R6, RZ, c[0x0][0x334], R7 ;  /* 0x0000cd00ff060a19 */ /* 0x000fe40000011607 */
.L_x_1088:
[----:B------:R-:W-:Y:S05]  /*4600*/  BSYNC B0 ;  /* 0x0000000000007941 */ /* 0x000fea0003800000 */
.L_x_1086:
[----:B------:R-:W-:-:S05]  /*4610*/  IMAD R6, R6, c[0x0][0x32c], R16 ;  /* 0x0000cb0006067a24 */ /* 0x000fca00078e0210 */
[----:B------:R-:W-:Y:S02]  /*4620*/  IADD3 R7, R6, c[0x0][0x32c], RZ ;  /* 0x0000cb0006077a10 */ /* 0x000fe40007ffe0ff */
[----:B------:R-:W-:Y:S02]  /*4630*/  IMNMX R4, R4, R6, !PT ;  /* 0x0000000604047217 */ /* 0x000fe40007800200 */
[----:B------:R-:W-:Y:S02]  /*4640*/  IMNMX R5, R5, R7, PT ;  /* 0x0000000705057217 */ /* 0x000fe40003800200 */
.L_x_1085:
[----:B--234-:R-:W-:Y:S01]  /*4650*/  UP2UR UR32, UPR, URZ, 0x1 ;  /* 0x000000013f207883 */ /* 0x01cfe20008000000 */
        /* <DEDUP_REMOVED lines=34> */
[----:B------:R-:W-:Y:S01]  /*4880*/  ISETP.LT.OR P1, PT, R5, 0x9, P1 ;  /* 0x000000090500780c */ /* 0x000fe20000f21670 */
[----:B------:R-:W3:Y:S01]  /*4890*/  MUFU.TANH R24, R7 ;  /* 0x0000000700187308 */ /* 0x000ee20000002400 */
[----:B------:R-:W-:-:S02]  /*48a0*/  FSEL R41, R19, -INF , !P0 ;  /* 0xff80000013297808 */ /* 0x000fc40004000000 */
        /* <DEDUP_REMOVED lines=8> */
[C---:B------:R-:W-:Y:S01]  /*4930*/  ISETP.GT.AND P0, PT, R4.reuse, 0x18, P0 ;  /* 0x000000180400780c */ /* 0x040fe20000704270 */
[----:B------:R-:W-:Y:S01]  /*4940*/  UP2UR UR32, UPR, URZ, 0x40 ;  /* 0x000000403f207883 */ /* 0x000fe20008000000 */
[C---:B------:R-:W-:Y:S01]  /*4950*/  ISETP.GT.AND P2, PT, R4.reuse, 0x10, P2 ;  /* 0x000000100400780c */ /* 0x040fe20001744270 */
[----:B------:R-:W-:Y:S01]  /*4960*/  UISETP.NE.AND UP6, UPT, UR14, URZ, UPT ;  /* 0x0000003f0e00728c */ /* 0x000fe2000bfc5270 */
[----:B------:R-:W-:-:S02]  /*4970*/  ISETP.GT.AND P1, PT, R4, 0x11, P1 ;  /* 0x000000110400780c */ /* 0x000fc40000f24270 */
[C---:B------:R-:W-:Y:S01]  /*4980*/  ISETP.LT.OR P0, PT, R5.reuse, 0x19, P0 ;  /* 0x000000190500780c */ /* 0x040fe20000701670 */
[----:B------:R-:W1:Y:S01]  /*4990*/  MUFU.TANH R19, R9 ;  /* 0x0000000900137308 */ /* 0x000e620000002400 */
[C---:B------:R-:W-:Y:S02]  /*49a0*/  ISETP.LT.OR P2, PT, R5.reuse, 0x11, P2 ;  /* 0x000000110500780c */ /* 0x040fe40001741670 */
[----:B------:R-:W-:Y:S02]  /*49b0*/  ISETP.LT.OR P1, PT, R5, 0x12, P1 ;  /* 0x000000120500780c */ /* 0x000fe40000f21670 */
[----:B------:R-:W-:Y:S02]  /*49c0*/  FSEL R62, R23, -INF , !P0 ;  /* 0xff800000173e7808 */ /* 0x000fe40004000000 */
[----:B------:R-:W-:Y:S01]  /*49d0*/  FSEL R61, R18, -INF , !P2 ;  /* 0xff800000123d7808 */ /* 0x000fe20005000000 */
[----:B-----5:R-:W-:Y:S01]  /*49e0*/  FMUL.FTZ R6, R76, c[0x0][0x320] ;  /* 0x0000c8004c067a20 */ /* 0x020fe20000410000 */
[----:B------:R-:W-:Y:S01]  /*49f0*/  FSEL R63, R31, -INF , !P1 ;  /* 0xff8000001f3f7808 */ /* 0x000fe20004800000 */
[----:B------:R-:W1:Y:S01]  /*4a00*/  MUFU.TANH R18, R8 ;  /* 0x0000000800127308 */ /* 0x000e620000002400 */
[----:B------:R-:W-:-:S02]  /*4a10*/  PLOP3.LUT P0, PT, PT, PT, UP2, 0x40, 0x0 ;  /* 0x000000000000781c */ /* 0x000fc40003f0e828 */
[----:B------:R-:W-:Y:S02]  /*4a20*/  PLOP3.LUT P2, PT, PT, PT, UP4, 0x40, 0x0 ;  /* 0x000000000000781c */ /* 0x000fe40003f4e848 */
[----:B------:R-:W-:Y:S02]  /*4a30*/  PLOP3.LUT P1, PT, PT, PT, UP3, 0x40, 0x0 ;  /* 0x000000000000781c */ /* 0x000fe40003f2e838 */
[C---:B------:R-:W-:Y:S01]  /*4a40*/  ISETP.GT.AND P0, PT, R4.reuse, 0x21, P0 ;  /* 0x000000210400780c */ /* 0x040fe20000704270 */
[----:B------:R5:W1:Y:S01]  /*4a50*/  MUFU.TANH R26, R6 ;  /* 0x00000006001a7308 */ /* 0x000a620000002400 */
[C---:B------:R-:W-:Y:S02]  /*4a60*/  ISETP.GT.AND P2, PT, R4.reuse, 0x19, P2 ;  /* 0x000000190400780c */ /* 0x040fe40001744270 */
[----:B------:R-:W-:Y:S02]  /*4a70*/  ISETP.GT.AND P1, PT, R4, 0x20, P1 ;  /* 0x000000200400780c */ /* 0x000fe40000f24270 */
[----:B------:R-:W-:-:S02]  /*4a80*/  ISETP.LT.OR P0, PT, R5, 0x22, P0 ;  /* 0x000000220500780c */ /* 0x000fc40000701670 */
[C---:B------:R-:W-:Y:S02]  /*4a90*/  ISETP.LT.OR P2, PT, R5.reuse, 0x1a, P2 ;  /* 0x0000001a0500780c */ /* 0x040fe40001741670 */
[----:B------:R-:W-:Y:S02]  /*4aa0*/  ISETP.LT.OR P1, PT, R5, 0x21, P1 ;  /* 0x000000210500780c */ /* 0x000fe40000f21670 */
[----:B------:R-:W-:Y:S02]  /*4ab0*/  FSEL R189, R35, -INF , !P0 ;  /* 0xff80000023bd7808 */ /* 0x000fe40004000000 */
[----:B------:R-:W-:Y:S02]  /*4ac0*/  FSEL R68, R20, -INF , !P2 ;  /* 0xff80000014447808 */ /* 0x000fe40005000000 */
[----:B------:R-:W-:Y:S01]  /*4ad0*/  FSEL R190, R32, -INF , !P1 ;  /* 0xff80000020be7808 */ /* 0x000fe20004800000 */
[----:B-----5:R-:W-:Y:S01]  /*4ae0*/  FMUL.FTZ R6, R77, c[0x0][0x320] ;  /* 0x0000c8004d067a20 */ /* 0x020fe20000410000 */
[----:B------:R-:W-:Y:S01]  /*4af0*/  PLOP3.LUT P0, PT, PT, PT, UP6, 0x40, 0x0 ;  /* 0x000000000000781c */ /* 0x000fe20003f0e868 */
[----:B------:R-:W-:Y:S01]  /*4b00*/  UISETP.NE.AND UP6, UPT, UR32, URZ, UPT ;  /* 0x0000003f2000728c */ /* 0x000fe2000bfc5270 */
[----:B------:R-:W-:Y:S01]  /*4b10*/  PLOP3.LUT P2, PT, PT, PT, UP1, 0x40, 0x0 ;  /* 0x000000000000781c */ /* 0x000fe20003f4e818 */
[----:B------:R5:W1:Y:S01]  /*4b20*/  MUFU.TANH R29, R6 ;  /* 0x00000006001d7308 */ /* 0x000a620000002400 */
[----:B------:R-:W-:-:S02]  /*4b30*/  PLOP3.LUT P1, PT, PT, PT, UP0, 0x40, 0x0 ;  /* 0x000000000000781c */ /* 0x000fc40003f2e808 */
[C---:B------:R-:W-:Y:S02]  /*4b40*/  ISETP.GT.AND P2, PT, R4.reuse, 0x28, P2 ;  /* 0x000000280400780c */ /* 0x040fe40001744270 */
        /* <DEDUP_REMOVED lines=26> */
.L_x_1091:
[----:B------:R-:W-:-:S04]  /*4cf0*/  MOV R7, c[0x0][0x32c] ;  /* 0x0000cb0000077a02 */ /* 0x000fc80000000f00 */
[----:B------:R-:W-:-:S13]  /*4d00*/  ISETP.NE.AND P0, PT, R7, 0x1, PT ;  /* 0x000000010700780c */ /* 0x000fda0003f05270 */
[----:B------:R-:W-:-:S05]  /*4d10*/  @P0 IMAD.HI.U32 R7, R6, c[0x0][0x330], RZ ;  /* 0x0000cc0006070a27 */ /* 0x000fca00078e00ff */
[----:B------:R-:W-:Y:S02]  /*4d20*/  @P0 SHF.R.U32.HI R6, RZ, c[0x0][0x334], R7 ;  /* 0x0000cd00ff060a19 */ /* 0x000fe40000011607 */
.L_x_1092:
[----:B------:R-:W-:Y:S05]  /*4d30*/  BSYNC B0 ;  /* 0x0000000000007941 */ /* 0x000fea0003800000 */
.L_x_1090:
[----:B------:R-:W-:-:S05]  /*4d40*/  IMAD R6, R6, c[0x0][0x32c], R16 ;  /* 0x0000cb0006067a24 */ /* 0x000fca00078e0210 */
[----:B------:R-:W-:Y:S02]  /*4d50*/  IADD3 R7, R6, c[0x0][0x32c], RZ ;  /* 0x0000cb0006077a10 */ /* 0x000fe40007ffe0ff */
[----:B------:R-:W-:Y:S02]  /*4d60*/  IMNMX R4, R4, R6, !PT ;  /* 0x0000000604047217 */ /* 0x000fe40007800200 */
[----:B------:R-:W-:Y:S02]  /*4d70*/  IMNMX R5, R5, R7, PT ;  /* 0x0000000705057217 */ /* 0x000fe40003800200 */
.L_x_1089:
        /* <DEDUP_REMOVED lines=21> */
[----:B------:R-:W-:Y:S01]  /*4ed0*/  FSEL R55, R28, -INF , !P0 ;  /* 0xff8000001c377808 */ /* 0x000fe20004000000 */
[----:B-1----:R-:W-:Y:S01]  /*4ee0*/  FMUL.FTZ R6, R83, c[0x0][0x320] ;  /* 0x0000c80053067a20 */ /* 0x002fe20000410000 */
[----:B------:R-:W-:Y:S01]  /*4ef0*/  PLOP3.LUT P0, PT, PT, PT, UP1, 0x40, 0x0 ;  /* 0x000000000000781c */ /* 0x000fe20003f0e818 */
[----:B------:R-:W-:Y:S01]  /*4f00*/  UISETP.NE.AND UP1, UPT, UR33, URZ, UPT ;  /* 0x0000003f2100728c */ /* 0x000fe2000bf25270 */
[----:B------:R-:W-:Y:S01]  /*4f10*/  PLOP3.LUT P1, PT, PT, PT, UP2, 0x40, 0x0 ;  /* 0x000000000000781c */ /* 0x000fe20003f2e828 */
[----:B------:R1:W1:Y:S01]  /*4f20*/  MUFU.TANH R53, R6 ;  /* 0x0000000600357308 */ /* 0x0002620000002400 */
[C---:B------:R-:W-:Y:S01]  /*4f30*/  ISETP.GT.AND P0, PT, R4.reuse, 0x9, P0 ;  /* 0x000000090400780c */ /* 0x040fe20000704270 */
[----:B------:R-:W-:Y:S01]  /*4f40*/  UISETP.NE.AND UP2, UPT, UR34, URZ, UPT ;  /* 0x0000003f2200728c */ /* 0x000fe2000bf45270 */
[----:B------:R-:W-:Y:S01]  /*4f50*/  ISETP.GT.AND P2, PT, R4, 0x1, P2 ;  /* 0x000000010400780c */ /* 0x000fe20001744270 */
[----:B---3--:R-:W-:Y:S01]  /*4f60*/  FMUL.FTZ R7, R82, c[0x0][0x320] ;  /* 0x0000c80052077a20 */ /* 0x008fe20000410000 */
[----:B------:R-:W-:Y:S01]  /*4f70*/  ISETP.GT.AND P1, PT, R4, 0x8, P1 ;  /* 0x000000080400780c */ /* 0x000fe20000f24270 */
[----:B------:R-:W-:Y:S01]  /*4f80*/  FMUL.FTZ R9, R75, c[0x0][0x320] ;  /* 0x0000c8004b097a20 */ /* 0x000fe20000410000 */
[C---:B------:R-:W-:Y:S01]  /*4f90*/  ISETP.LT.OR P0, PT, R5.reuse, 0xa, P0 ;  /* 0x0000000a0500780c */ /* 0x040fe20000701670 */
[----:B------:R-:W3:Y:S01]  /*4fa0*/  MUFU.TANH R28, R11 ;  /* 0x0000000b001c7308 */ /* 0x000ee20000002400 */
[----:B------:R-:W-:-:S02]  /*4fb0*/  ISETP.LT.OR P2, PT, R5, 0x2, P2 ;  /* 0x000000020500780c */ /* 0x000fc40001741670 */
[----:B------:R-:W-:Y:S02]  /*4fc0*/  ISETP.LT.OR P1, PT, R5, 0x9, P1 ;  /* 0x000000090500780c */ /* 0x000fe40000f21670 */
[----:B------:R-:W-:Y:S02]  /*4fd0*/  FSEL R56, R19, -INF , !P0 ;  /* 0xff80000013387808 */ /* 0x000fe40004000000 */
[----:B------:R-:W-:Y:S01]  /*4fe0*/  FSEL R54, R27, -INF , !P2 ;  /* 0xff8000001b367808 */ /* 0x000fe20005000000 */
[----:B-1----:R-:W-:Y:S01]  /*4ff0*/  FMUL.FTZ R6, R86, c[0x0][0x320] ;  /* 0x0000c80056067a20 */ /* 0x002fe20000410000 */
[----:B------:R-:W-:Y:S01]  /*5000*/  FSEL R57, R21, -INF , !P1 ;  /* 0xff80000015397808 */ /* 0x000fe20004800000 */
[----:B------:R-:W1:Y:S01]  /*5010*/  MUFU.TANH R48, R8 ;  /* 0x0000000800307308 */ /* 0x000e620000002400 */
[----:B------:R-:W-:Y:S02]  /*5020*/  PLOP3.LUT P0, PT, PT, PT, UP5, 0x40, 0x0 ;  /* 0x000000000000781c */ /* 0x000fe40003f0e858 */
        /* <DEDUP_REMOVED lines=63> */
.L_x_1095:
[----:B------:R-:W-:-:S04]  /*5420*/  MOV R7, c[0x0][0x32c] ;  /* 0x0000cb0000077a02 */ /* 0x000fc80000000f00 */
[----:B------:R-:W-:-:S13]  /*5430*/  ISETP.NE.AND P0, PT, R7, 0x1, PT ;  /* 0x000000010700780c */ /* 0x000fda0003f05270 */
[----:B------:R-:W-:-:S05]  /*5440*/  @P0 IMAD.HI.U32 R7, R6, c[0x0][0x330], RZ ;  /* 0x0000cc0006070a27 */ /* 0x000fca00078e00ff */
[----:B------:R-:W-:Y:S02]  /*5450*/  @P0 SHF.R.U32.HI R6, RZ, c[0x0][0x334], R7 ;  /* 0x0000cd00ff060a19 */ /* 0x000fe40000011607 */
.L_x_1096:
[----:B------:R-:W-:Y:S05]  /*5460*/  BSYNC B0 ;  /* 0x0000000000007941 */ /* 0x000fea0003800000 */
.L_x_1094:
[----:B------:R-:W-:-:S05]  /*5470*/  IMAD R6, R6, c[0x0][0x32c], R16 ;  /* 0x0000cb0006067a24 */ /* 0x000fca00078e0210 */
[----:B------:R-:W-:Y:S02]  /*5480*/  IADD3 R7, R6, c[0x0][0x32c], RZ ;  /* 0x0000cb0006077a10 */ /* 0x000fe40007ffe0ff */
[----:B------:R-:W-:Y:S02]  /*5490*/  IMNMX R4, R4, R6, !PT ;  /* 0x0000000604047217 */ /* 0x000fe40007800200 */
[----:B------:R-:W-:Y:S02]  /*54a0*/  IMNMX R5, R5, R7, PT ;  /* 0x0000000705057217 */ /* 0x000fe40003800200 */
.L_x_1093:
        /* <DEDUP_REMOVED lines=61> */
[C---:B------:R-:W-:Y:S01]  /*5880*/  ISETP.LT.OR P2, PT, R5.reuse, 0xa, P2 ;  /* 0x0000000a0500780c */ /* 0x040fe20001741670 */
[----:B------:R-:W-:Y:S01]  /*5890*/  STL [R1+0x50], R229 ;  /* 0x000050e501007387 */ /* 0x000fe20000100800 */
[----:B------:R-:W-:-:S02]  /*58a0*/  ISETP.LT.OR P1, PT, R5, 0x11, P1 ;  /* 0x000000110500780c */ /* 0x000fc40000f21670 */
[----:B-1----:R-:W-:Y:S01]  /*58b0*/  FMNMX.FTZ R137, R137, R7, !PT ;  /* 0x0000000789897209 */ /* 0x002fe20007810000 */
[----:B------:R-:W-:Y:S01]  /*58c0*/  STL [R1+0x4c], R224 ;  /* 0x00004ce001007387 */ /* 0x000fe20000100800 */
[----:B------:R-:W-:Y:S02]  /*58d0*/  FSEL R49, R49, -INF , !P2 ;  /* 0xff80000031317808 */ /* 0x000fe40005000000 */
[----:B--2---:R-:W-:Y:S01]  /*58e0*/  FMNMX.FTZ R6, R6, R8, !PT ;  /* 0x0000000806067209 */ /* 0x004fe20007810000 */
[----:B------:R-:W1:Y:S01]  /*58f0*/  SHFL.BFLY PT, R7, R137, 0x1, 0x1f ;  /* 0x0c201f0089077f89 */ /* 0x000e6200000e0000 */
[----:B------:R-:W-:Y:S02]  /*5900*/  FMNMX.FTZ R8, R14, R15, !PT ;  /* 0x0000000f0e087209 */ /* 0x000fe40007810000 */
        /* <DEDUP_REMOVED lines=14> */
[----:B------:R-:W-:Y:S01]  /*59f0*/  ISETP.GT.AND P1, PT, R4, 0x28, P1 ;  /* 0x000000280400780c */ /* 0x000fe20000f24270 */
        /* <DEDUP_REMOVED lines=29> */
[----:B------:R1:W2:Y:S01]  /*5bd0*/  MUFU.EX2 R223, R7 ;  /* 0x0000000700df7308 */ /* 0x0002a20000000800 */
[----:B------:R-:W-:Y:S02]  /*5be0*/  FMNMX.FTZ R8, R48, R8, !PT ;  /* 0x0000000830087209 */ /* 0x000fe40007810000 */
[----:B------:R-:W-:Y:S02]  /*5bf0*/  FSEL R51, R51, -INF , !P0 ;  /* 0xff80000033337808 */ /* 0x000fe40004000000 */
[----:B------:R-:W-:Y:S02]  /*5c00*/  PLOP3.LUT P0, PT, PT, PT, UP3, 0x40, 0x0 ;  /* 0x000000000000781c */ /* 0x000fe40003f0e838 */
[----:B------:R-:W-:Y:S02]  /*5c10*/  FMNMX.FTZ R6, R134, R6, !PT ;  /* 0x0000000686067209 */ /* 0x000fe40007810000 */
[----:B------:R-:W-:-:S02]  /*5c20*/  ISETP.GT.AND P0, PT, R4, 0x20, P0 ;  /* 0x000000200400780c */ /* 0x000fc40000704270 */
[----:B------:R-:W-:Y:S02]  /*5c30*/  FMNMX.FTZ R8, R49, R8, !PT ;  /* 0x0000000831087209 */ /* 0x000fe40007810000 */
[----:B------:R-:W-:Y:S02]  /*5c40*/  FMNMX.FTZ R6, R132, R6, !PT ;  /* 0x0000000684067209 */ /* 0x000fe40007810000 */
[----:B------:R-:W-:Y:S01]  /*5c50*/  ISETP.LT.OR P0, PT, R5, 0x21, P0 ;  /* 0x000000210500780c */ /* 0x000fe20000701670 */
[----:B-1----:R-:W-:Y:S01]  /*5c60*/  FFMA.FTZ R7, R42, c[0x0][0x2d0], -R13 ;  /* 0x0000b4002a077a23 */ /* 0x002fe2000001080d */
[----:B------:R-:W-:Y:S02]  /*5c70*/  FMNMX.FTZ R8, R52, R8, !PT ;  /* 0x0000000834087209 */ /* 0x000fe40007810000 */
[----:B------:R-:W-:Y:S01]  /*5c80*/  FMNMX.FTZ R6, R133, R6, !PT ;  /* 0x0000000685067209 */ /* 0x000fe20007810000 */
[----:B------:R1:W-:Y:S01]  /*5c90*/  MUFU.EX2 R222, R7 ;  /* 0x0000000700de7308 */ /* 0x0003e20000000800 */
[----:B------:R-:W-:-:S02]  /*5ca0*/  FSEL R87, R23, -INF , !P0 ;  /* 0xff80000017577808 */ /* 0x000fc40004000000 */
[----:B------:R-:W-:Y:S01]  /*5cb0*/  PLOP3.LUT P2, PT, PT, PT, UP2, 0x40, 0x0 ;  /* 0x000000000000781c */ /* 0x000fe20003f4e828 */
[----:B------:R-:W-:Y:S01]  /*5cc0*/  LDSM.16.MT88.4 R20, [R227+0x2080] ;  /* 0x00208000e314783b */ /* 0x000fe20000004200 */
[----:B------:R-:W-:Y:S02]  /*5cd0*/  PLOP3.LUT P0, PT, PT, PT, UP0, 0x40, 0x0 ;  /* 0x000000000000781c */ /* 0x000fe40003f0e808 */
[----:B------:R-:W-:Y:S02]  /*5ce0*/  FMNMX.FTZ R8, R51, R8, !PT ;  /* 0x0000000833087209 */ /* 0x000fe40007810000 */
[----:B------:R-:W-:Y:S02]  /*5cf0*/  FMNMX.FTZ R6, R138, R6, !PT ;  /* 0x000000068a067209 */ /* 0x000fe40007810000 */
        /* <DEDUP_REMOVED lines=9> */
[----:B------:R-:W3:Y:S01]  /*5d90*/  MUFU.EX2 R220, R7 ;  /* 0x0000000700dc7308 */ /* 0x000ee20000000800 */
[----:B------:R-:W-:Y:S02]  /*5da0*/  FSEL R86, R28, -INF , !P2 ;  /* 0xff8000001c567808 */ /* 0x000fe40005000000 */
[----:B------:R-:W-:-:S02]  /*5db0*/  FMNMX.FTZ R4, R87, R4, !PT ;  /* 0x0000000457047209 */ /* 0x000fc40007810000 */
[----:B------:R-:W-:Y:S01]  /*5dc0*/  ISETP.LT.OR P0, PT, R5, 0x2a, P0 ;  /* 0x0000002a0500780c */ /* 0x000fe20000701670 */
[--C-:B------:R-:W-:Y:S01]  /*5dd0*/  FFMA.FTZ R5, R36, c[0x0][0x2d0], -R12.reuse ;  /* 0x0000b40024057a23 */ /* 0x100fe2000001080c */
[----:B------:R-:W-:Y:S02]  /*5de0*/  FSEL R85, R31, -INF , !P1 ;  /* 0xff8000001f557808 */ /* 0x000fe40004800000 */
[----:B------:R-:W-:Y:S01]  /*5df0*/  FMNMX.FTZ R4, R86, R4, !PT ;  /* 0x0000000456047209 */ /* 0x000fe20007810000 */
[----:B------:R4:W-:Y:S01]  /*5e00*/  MUFU.EX2 R216, R5 ;  /* 0x0000000500d87308 */ /* 0x0009e20000000800 */
[----:B------:R-:W-:Y:S01]  /*5e10*/  FSEL R84, R32, -INF , !P0 ;  /* 0xff80000020547808 */ /* 0x000fe20004000000 */
[----:B------:R-:W-:Y:S01]  /*5e20*/  LDSM.16.MT88.4 R28, [R226+0x2080] ;  /* 0x00208000e21c783b */ /* 0x000fe20000004200 */
[----:B------:R-:W-:Y:S01]  /*5e30*/  FMNMX.FTZ R0, R85, R4, !PT ;  /* 0x0000000455007209 */ /* 0x000fe20007810000 */
[----:B------:R-:W-:Y:S02]  /*5e40*/  FFMA.FTZ R4, R37, c[0x0][0x2d0], -R12 ;  /* 0x0000b40025047a23 */ /* 0x000fe4000001080c */
[----:B------:R-:W-:Y:S01]  /*5e50*/  LDSM.16.MT88.4 R32, [R225+0x2080] ;  /* 0x00208000e120783b */ /* 0x000fe20000004200 */
[----:B------:R-:W-:Y:S01]  /*5e60*/  FMNMX.FTZ R0, R84, R0, !PT ;  /* 0x0000000054007209 */ /* 0x000fe20007810000 */
[----:B------:R4:W4:Y:S01]  /*5e70*/  MUFU.EX2 R219, R4 ;  /* 0x0000000400db7308 */ /* 0x0009220000000800 */
[----:B-1----:R-:W-:-:S02]  /*5e80*/  FMNMX.FTZ R3, R6, R8, !PT ;  /* 0x0000000806037209 */ /* 0x002fc40007810000 */
[----:B--2---:R-:W-:Y:S02]  /*5e90*/  F2FP.PACK_AB R8, R223, R221 ;  /* 0x000000dddf08723e */ /* 0x004fe400000000ff */
[----:B---3--:R-:W-:Y:S01]  /*5ea0*/  F2FP.PACK_AB R10, R220, R222 ;  /* 0x000000dedc0a723e */ /* 0x008fe200000000ff */
[----:B------:R-:W1:Y:S04]  /*5eb0*/  SHFL.BFLY PT, R135, R3, 0x1, 0x1f ;  /* 0x0c201f0003877f89 */ /* 0x000e6800000e0000 */
[----:B----4-:R-:W2:Y:S01]  /*5ec0*/  SHFL.BFLY PT, R5, R0, 0x2, 0x1f ;  /* 0x0c401f0000057f89 */ /* 0x010ea200000e0000 */
[----:B------:R-:W-:Y:S01]  /*5ed0*/  FFMA.FTZ R4, R39, c[0x0][0x2d0], -R12 ;  /* 0x0000b40027047a23 */ /* 0x000fe2000001080c */
[----:B------:R-:W-:Y:S02]  /*5ee0*/  F2FP.PACK_AB R9, R219, R216 ;  /* 0x000000d8db09723e */ /* 0x000fe400000000ff */
[----:B------:R-:W-:Y:S01]  /*5ef0*/  LDSM.16.MT88.4 R36, [R226+0x3880] ;  /* 0x00388000e224783b */ /* 0x000fe20000004200 */
[----:B------:R-:W3:Y:S01]  /*5f00*/  MUFU.EX2 R210, R4 ;  /* 0x0000000400d27308 */ /* 0x000ee20000000800 */
[----:B-1----:R-:W-:-:S02]  /*5f10*/  FMNMX.FTZ R135, R3, R135, !PT ;  /* 0x0000008703877209 */ /* 0x002fc40007810000 */
[----:B--2---:R-:W-:-:S03]  /*5f20*/  FMNMX.FTZ R0, R0, R5, !PT ;  /* 0x0000000500007209 */ /* 0x004fc60007810000 */
[C---:B------:R-:W-:Y:S01]  /*5f30*/  FMUL.FTZ R2, R135.reuse, c[0x0][0x2d0] ;  /* 0x0000b40087027a20 */ /* 0x040fe20000410000 */
[----:B------:R-:W-:Y:S02]  /*5f40*/  FSETP.NEU.FTZ.AND P0, PT, R135, -INF , PT ;  /* 0xff8000008700780b */ /* 0x000fe40003f1d000 */
[----:B---3--:R-:W-:Y:S01]  /*5f50*/  F2FP.PACK_AB R11, R238, R210 ;  /* 0x000000d2ee0b723e */ /* 0x008fe200000000ff */
        /* <DEDUP_REMOVED lines=11> */
[----:B-1----:R-:W-:-:S07]  /*6010*/  FMNMX.FTZ R3, R4, R0, !PT ;  /* 0x0000000004037209 */ /* 0x002fce0007810000 */
[C---:B------:R-:W-:Y:S01]  /*6020*/  HMMA.16816.F32 R168, R8.reuse, R36, RZ ;  /* 0x0000002408a8723c */ /* 0x040fe200000018ff */
[--C-:B------:R-:W-:Y:S01]  /*6030*/  FFMA.FTZ R0, R57, c[0x0][0x2d0], -R2.reuse ;  /* 0x0000b40039007a23 */ /* 0x100fe20000010802 */
[C---:B------:R-:W-:Y:S01]  /*6040*/  FSETP.NEU.FTZ.AND P0, PT, R3.reuse, -INF , PT ;  /* 0xff8000000300780b */ /* 0x040fe20003f1d000 */
[----:B------:R-:W-:Y:S02]  /*6050*/  FFMA.FTZ R4, R56, c[0x0][0x2d0], -R2 ;  /* 0x0000b40038047a23 */ /* 0x000fe40000010802 */
[----:B------:R1:W-:Y:S03]  /*6060*/  MUFU.EX2 R196, R0 ;  /* 0x0000000000c47308 */ /* 0x0003e60000000800 */
[C---:B------:R-:W-:Y:S05]  /*6070*/  HMMA.16816.F32 R164, R8.reuse, R40, RZ ;  /* 0x0000002808a4723c */ /* 0x040fea00000018ff */
[----:B------:R-:W2:Y:S03]  /*6080*/  MUFU.EX2 R237, R4 ;  /* 0x0000000400ed7308 */ /* 0x000ea60000000800 */
[----:B------:R-:W-:Y:S01]  /*6090*/  HMMA.16816.F32 R160, R8, R44, RZ ;  /* 0x0000002c08a0723c */ /* 0x000fe200000018ff */
[----:B-1----:R-:W-:-:S07]  /*60a0*/  FMUL.FTZ R0, R3, c[0x0][0x2d0] ;  /* 0x0000b40003007a20 */ /* 0x002fce0000410000 */
[----:B------:R-:W-:Y:S01]  /*60b0*/  HMMA.16816.F32 R156, R8, R34, RZ ;  /* 0x00000022089c723c */ /* 0x000fe200000018ff */
[----:B------:R-:W-:Y:S02]  /*60c0*/  FSEL R0, R0, RZ, P0 ;  /* 0x000000ff00007208 */ /* 0x000fe40000000000 */
[----:B--2---:R-:W-:-:S03]  /*60d0*/  F2FP.PACK_AB R6, R237, R196 ;  /* 0x000000c4ed06723e */ /* 0x004fc600000000ff */
[--C-:B------:R-:W-:Y:S02]  /*60e0*/  FFMA.FTZ R4, R14, c[0x0][0x2d0], -R0.reuse ;  /* 0x0000b4000e047a23 */ /* 0x100fe40000010800 */
[C---:B------:R-:W-:Y:S01]  /*60f0*/  HMMA.16816.F32 R152, R8.reuse, R30, RZ ;  /* 0x0000001e0898723c */ /* 0x040fe200000018ff */
[----:B------:R-:W-:Y:S01]  /*6100*/  IMAD.MOV.U32 R14, RZ, RZ, R65 ;  /* 0x000000ffff0e7224 */ /* 0x000fe200078e0041 */
[----:B------:R1:W-:Y:S06]  /*6110*/  MUFU.EX2 R234, R4 ;  /* 0x0000000400ea7308 */ /* 0x0003ec0000000800 */
[C---:B------:R-:W-:Y:S08]  /*6120*/  HMMA.16816.F32 R148, R8.reuse, R26, RZ ;  /* 0x0000001a0894723c */ /* 0x040ff000000018ff */
[----:B------:R-:W-:Y:S01]  /*6130*/  HMMA.16816.F32 R140, R8, R22, RZ ;  /* 0x00000016088c723c */ /* 0x000fe200000018ff */
[----:B-1----:R-:W-:-:S04]  /*6140*/  FFMA.FTZ R4, R15, c[0x0][0x2d0], -R0 ;  /* 0x0000b4000f047a23 */ /* 0x002fc80000010800 */
[----:B------:R1:W2:Y:S03]  /*6150*/  MUFU.EX2 R231, R4 ;  /* 0x0000000400e77308 */ /* 0x0002a60000000800 */
[C---:B------:R-:W-:Y:S08]  /*6160*/  HMMA.16816.F32 R128, R8.reuse, R18, RZ ;  /* 0x000000120880723c */ /* 0x040ff000000018ff */
[----:B------:R-:W-:Y:S01]  /*6170*/  HMMA.16816.F32 R124, R8, R38, RZ ;  /* 0x00000026087c723c */ /* 0x000fe200000018ff */
[----:B-1----:R-:W-:-:S07]  /*6180*/  FFMA.FTZ R4, R48, c[0x0][0x2d0], -R0 ;  /* 0x0000b40030047a23 */ /* 0x002fce0000010800 */
[C---:B------:R-:W-:Y:S01]  /*6190*/  HMMA.16816.F32 R120, R8.reuse, R42, RZ ;  /* 0x0000002a0878723c */ /* 0x040fe200000018ff */
[----:B--2---:R-:W-:Y:S01]  /*61a0*/  F2FP.PACK_AB R5, R231, R234 ;  /* 0x000000eae705723e */ /* 0x004fe200000000ff */
[----:B------:R1:W-:Y:S06]  /*61b0*/  MUFU.EX2 R218, R4 ;  /* 0x0000000400da7308 */ /* 0x0003ec0000000800 */
[----:B------:R-:W-:Y:S07]  /*61c0*/  HMMA.16816.F32 R112, R8, R46, RZ ;  /* 0x0000002e0870723c */ /* 0x000fee00000018ff */
[----:B------:R-:W-:-:S04]  /*61d0*/  FFMA.FTZ R8, R64, c[0x0][0x2d0], -R13 ;  /* 0x0000b40040087a23 */ /* 0x000fc8000001080d */
[----:B------:R2:W-:Y:S01]  /*61e0*/  MUFU.EX2 R236, R8 ;  /* 0x0000000800ec7308 */ /* 0x0005e20000000800 */
[----:B-1----:R-:W-:-:S07]  /*61f0*/  FFMA.FTZ R4, R49, c[0x0][0x2d0], -R0 ;  /* 0x0000b40031047a23 */ /* 0x002fce0000010800 */
[----:B------:R1:W3:Y:S01]  /*6200*/  MUFU.EX2 R198, R4 ;  /* 0x0000000400c67308 */ /* 0x0002e20000000800 */
[----:B--2---:R-:W-:-:S07]  /*6210*/  FFMA.FTZ R8, R70, c[0x0][0x2d0], -R13 ;  /* 0x0000b40046087a23 */ /* 0x004fce000001080d */
[----:B------:R2:W-:Y:S01]  /*6220*/  MUFU.EX2 R232, R8 ;  /* 0x0000000800e87308 */ /* 0x0005e20000000800 */
[----:B-1----:R-:W-:Y:S02]  /*6230*/  F2FP.PACK_AB R4, R14, R217 ;  /* 0x000000d90e04723e */ /* 0x002fe400000000ff */
[----:B---3--:R-:W-:-:S07]  /*6240*/  F2FP.PACK_AB R7, R198, R218 ;  /* 0x000000dac607723e */ /* 0x008fce00000000ff */
[----:B------:R-:W-:Y:S01]  /*6250*/  HMMA.16816.F32 R64, R4, R32, RZ ;  /* 0x000000200440723c */ /* 0x000fe200000018ff */
[----:B--2---:R-:W-:-:S04]  /*6260*/  FFMA.FTZ R8, R69, c[0x0][0x2d0], -R13 ;  /* 0x0000b40045087a23 */ /* 0x004fc8000001080d */
[----:B------:R1:W-:Y:S03]  /*6270*/  MUFU.EX2 R224, R8 ;  /* 0x0000000800e07308 */ /* 0x0003e60000000800 */
[C---:B------:R-:W-:Y:S01]  /*6280*/  HMMA.16816.F32 R116, R4.reuse, R34, RZ ;  /* 0x000000220474723c */ /* 0x040fe200000018ff */
[----:B------:R-:W2:Y:S07]  /*6290*/  LDSM.16.MT88.4 R32, [R225+0x2880] ;  /* 0x00288000e120783b */ /* 0x000eae0000004200 */
[----:B------:R-:W-:Y:S01]  /*62a0*/  HMMA.16816.F32 R92, R4, R24, RZ ;  /* 0x00000018045c723c */ /* 0x000fe200000018ff */
[----:B-1----:R-:W-:-:S07]  /*62b0*/  FFMA.FTZ R8, R71, c[0x0][0x2d0], -R13 ;  /* 0x0000b40047087a23 */ /* 0x002fce000001080d */
[C---:B------:R-:W-:Y:S01]  /*62c0*/  HMMA.16816.F32 R100, R4.reuse, R26, RZ ;  /* 0x0000001a0464723c */ /* 0x040fe200000018ff */
[----:B------:R-:W-:Y:S01]  /*62d0*/  LDSM.16.MT88.4 R24, [R226+0x2880] ;  /* 0x00288000e218783b */ /* 0x000fe20000004200 */
[----:B------:R1:W3:Y:S06]  /*62e0*/  MUFU.EX2 R197, R8 ;  /* 0x0000000800c57308 */ /* 0x0002ec0000000800 */
[C---:B------:R-:W-:Y:S08]  /*62f0*/  HMMA.16816.F32 R88, R4.reuse, R18, RZ ;  /* 0x000000120458723c */ /* 0x040ff000000018ff */
[----:B------:R-:W-:Y:S01]  /*6300*/  HMMA.16816.F32 R80, R4, R20, RZ ;  /* 0x000000140450723c */ /* 0x000fe200000018ff */
[----:B-1----:R-:W-:Y:S01]  /*6310*/  FFMA.FTZ R8, R61, c[0x0][0x2d0], -R12 ;  /* 0x0000b4003d087a23 */ /* 0x002fe2000001080c */
[----:B---3--:R-:W-:-:S03]  /*6320*/  F2FP.PACK_AB R10, R197, R224 ;  /* 0x000000e0c50a723e */ /* 0x008fc600000000ff */
[----:B------:R1:W-:Y:S03]  /*6330*/  MUFU.EX2 R235, R8 ;  /* 0x0000000800eb7308 */ /* 0x0003e60000000800 */
[C---:B------:R-:W-:Y:S08]  /*6340*/  HMMA.16816.F32 R104, R4.reuse, R28, RZ ;  /* 0x0000001c0468723c */ /* 0x040ff000000018ff */
[----:B------:R-:W-:Y:S01]  /*6350*/  HMMA.16816.F32 R108, R4, R30, RZ ;  /* 0x0000001e046c723c */ /* 0x000fe200000018ff */
[----:B------:R-:W-:Y:S01]  /*6360*/  LDSM.16.MT88.4 R28, [R225+0x4080] ;  /* 0x00408000e11c783b */ /* 0x000fe20000004200 */
[----:B-1----:R-:W-:-:S06]  /*6370*/  FFMA.FTZ R8, R63, c[0x0][0x2d0], -R12 ;  /* 0x0000b4003f087a23 */ /* 0x002fcc000001080c */
[C---:B------:R-:W-:Y:S01]  /*6380*/  HMMA.16816.F32 R76, R4.reuse, R38, RZ ;  /* 0x00000026044c723c */ /* 0x040fe200000018ff */
[----:B------:R1:W3:Y:S07]  /*6390*/  MUFU.EX2 R230, R8 ;  /* 0x0000000800e67308 */ /* 0x0002ee0000000800 */
[----:B------:R-:W-:Y:S01]  /*63a0*/  HMMA.16816.F32 R96, R4, R22, RZ ;  /* 0x000000160460723c */ /* 0x000fe200000018ff */
[----:B------:R-:W-:Y:S01]  /*63b0*/  LDSM.16.MT88.4 R20, [R228+0x2880] ;  /* 0x00288000e414783b */ /* 0x000fe20000004200 */
[----:B-1----:R-:W-:Y:S01]  /*63c0*/  FFMA.FTZ R8, R62, c[0x0][0x2d0], -R12 ;  /* 0x0000b4003e087a23 */ /* 0x002fe2000001080c */
[----:B---3--:R-:W-:-:S03]  /*63d0*/  F2FP.PACK_AB R9, R230, R235 ;  /* 0x000000ebe609723e */ /* 0x008fc600000000ff */
[----:B------:R1:W-:Y:S02]  /*63e0*/  MUFU.EX2 R208, R8 ;  /* 0x0000000800d07308 */ /* 0x0003e40000000800 */
[----:B-1----:R-:W-:Y:S02]  /*63f0*/  FFMA.FTZ R8, R68, c[0x0][0x2d0], -R12 ;  /* 0x0000b40044087a23 */ /* 0x002fe4000001080c */
[----:B------:R-:W-:Y:S01]  /*6400*/  HMMA.16816.F32 R68, R4, R16, RZ ;  /* 0x000000100444723c */ /* 0x000fe200000018ff */
[----:B------:R-:W1:Y:S03]  /*6410*/  LDSM.16.MT88.4 R16, [R227+0x2880] ;  /* 0x00288000e310783b */ /* 0x000e660000004200 */
[----:B------:R3:W4:Y:S02]  /*6420*/  MUFU.EX2 R209, R8 ;  /* 0x0000000800d17308 */ /* 0x0007240000000800 */
[----:B---3--:R-:W-:Y:S01]  /*6430*/  FFMA.FTZ R8, R58, c[0x0][0x2d0], -R2 ;  /* 0x0000b4003a087a23 */ /* 0x008fe20000010802 */
[----:B----4-:R-:W-:-:S05]  /*6440*/  F2FP.PACK_AB R11, R209, R208 ;  /* 0x000000d0d10b723e */ /* 0x010fca00000000ff */
[----:B------:R3:W-:Y:S02]  /*6450*/  MUFU.EX2 R233, R8 ;  /* 0x0000000800e97308 */ /* 0x0007e40000000800 */
[--C-:B---3--:R-:W-:Y:S02]  /*6460*/  FFMA.FTZ R8, R60, c[0x0][0x2d0], -R2.reuse ;  /* 0x0000b4003c087a23 */ /* 0x108fe40000010802 */
[----:B------:R-:W-:Y:S01]  /*6470*/  HMMA.16816.F32 R60, R4, R36, RZ ;  /* 0x00000024043c723c */ /* 0x000fe200000018ff */
[----:B------:R-:W3:Y:S03]  /*6480*/  LDSM.16.MT88.4 R36, [R226+0x4080] ;  /* 0x00408000e224783b */ /* 0x000ee60000004200 */
[----:B------:R4:W1:Y:S02]  /*6490*/  MUFU.EX2 R229, R8 ;  /* 0x0000000800e57308 */ /* 0x0008640000000800 */
[----:B----4-:R-:W-:-:S02]  /*64a0*/  FFMA.FTZ R8, R59, c[0x0][0x2d0], -R2 ;  /* 0x0000b4003b087a23 */ /* 0x010fc40000010802 */
[C---:B------:R-:W-:Y:S04]  /*64b0*/  HMMA.16816.F32 R56, R4.reuse, R40, RZ ;  /* 0x000000280438723c */ /* 0x040fe800000018ff */
[----:B------:R4:W-:Y:S02]  /*64c0*/  MUFU.EX2 R199, R8 ;  /* 0x0000000800c77308 */ /* 0x0009e40000000800 */
[----:B----4-:R-:W-:Y:S02]  /*64d0*/  FFMA.FTZ R8, R72, c[0x0][0x2d0], -R2 ;  /* 0x0000b40048087a23 */ /* 0x010fe40000010802 */
[----:B------:R-:W-:Y:S01]  /*64e0*/  HMMA.16816.F32 R72, R4, R42, RZ ;  /* 0x0000002a0448723c */ /* 0x000fe200000018ff */
[----:B------:R-:W4:Y:S03]  /*64f0*/  LDSM.16.MT88.4 R40, [R228+0x4080] ;  /* 0x00408000e428783b */ /* 0x000f260000004200 */
        /* <DEDUP_REMOVED lines=12> */
[----:B------:R-:W-:Y:S02]  /*65c0*/  F2FP.PACK_AB R4, R229, R233 ;  /* 0x000000e9e504723e */ /* 0x000fe400000000ff */
[----:B------:R-:W-:Y:S02]  /*65d0*/  F2FP.PACK_AB R6, R211, R199 ;  /* 0x000000c7d306723e */ /* 0x000fe400000000ff */
[----:B------:R-:W-:-:S02]  /*65e0*/  F2FP.PACK_AB R5, R206, R15 ;  /* 0x0000000fce05723e */ /* 0x000fc400000000ff */
[----:B--2---:R-:W-:Y:S02]  /*65f0*/  F2FP.PACK_AB R8, R232, R236 ;  /* 0x000000ece808723e */ /* 0x004fe400000000ff */
[----:B------:R-:W-:-:S05]  /*6600*/  F2FP.PACK_AB R7, R204, R205 ;  /* 0x000000cdcc07723e */ /* 0x000fca00000000ff */
[-C--:B------:R-:W-:Y:S08]  /*6610*/  HMMA.16816.F32 R144, R8, R32.reuse, R144 ;  /* 0x000000200890723c */ /* 0x080ff00000001890 */
[C---:B------:R-:W-:Y:S07]  /*6620*/  HMMA.16816.F32 R64, R4.reuse, R32, R64 ;  /* 0x000000200440723c */ /* 0x040fee0000001840 */
[----:B------:R-:W-:Y:S01]  /*6630*/  MOV R33, R192 ;  /* 0x000000c000217202 */ /* 0x000fe20000000f00 */
[----:B------:R-:W-:Y:S01]  /*6640*/  HMMA.16816.F32 R80, R4, R16, R80 ;  /* 0x000000100450723c */ /* 0x000fe20000001850 */
[----:B------:R-:W-:-:S07]  /*6650*/  IMAD.MOV.U32 R32, RZ, RZ, R219 ;  /* 0x000000ffff207224 */ /* 0x000fce00078e00db */
[C---:B------:R-:W-:Y:S08]  /*6660*/  HMMA.16816.F32 R192, R8.reuse, R24, R184 ;  /* 0x0000001808c0723c */ /* 0x040ff000000018b8 */
[C---:B------:R-:W-:Y:S07]  /*6670*/  HMMA.16816.F32 R212, R8.reuse, R16, R176 ;  /* 0x0000001008d4723c */ /* 0x040fee00000018b0 */
[----:B------:R-:W-:Y:S01]  /*6680*/  IMAD.MOV.U32 R179, RZ, RZ, R211 ;  /* 0x000000ffffb37224 */ /* 0x000fe200078e00d3 */
[----:B------:R-:W-:Y:S01]  /*6690*/  HMMA.16816.F32 R200, R8, R28, R172 ;  /* 0x0000001c08c8723c */ /* 0x000fe200000018ac */
[----:B------:R-:W-:Y:S01]  /*66a0*/  IMAD.MOV.U32 R176, RZ, RZ, R218 ;  /* 0x000000ffffb07224 */ /* 0x000fe200078e00da */
[----:B------:R-:W-:Y:S01]  /*66b0*/  MOV R177, R217 ;  /* 0x000000d900b17202 */ /* 0x000fe20000000f00 */
[----:B------:R-:W-:-:S05]  /*66c0*/  IMAD.MOV.U32 R178, RZ, RZ, R216 ;  /* 0x000000ffffb27224 */ /* 0x000fca00078e00d8 */
[----:B------:R-:W-:Y:S01]  /*66d0*/  IMAD.MOV.U32 R187, RZ, RZ, R192 ;  /* 0x000000ffffbb7224 */ /* 0x000fe200078e00c0 */
[----:B------:R-:W-:Y:S01]  /*66e0*/  MOV R185, R194 ;  /* 0x000000c200b97202 */ /* 0x000fe20000000f00 */
[----:B------:R-:W-:Y:S01]  /*66f0*/  IMAD.MOV.U32 R186, RZ, RZ, R193 ;  /* 0x000000ffffba7224 */ /* 0x000fe200078e00c1 */
[----:B------:R-:W-:Y:S01]  /*6700*/  HMMA.16816.F32 R248, R8, R26, R152 ;  /* 0x0000001a08f8723c */ /* 0x000fe20000001898 */
[----:B------:R-:W-:-:S06]  /*6710*/  IMAD.MOV.U32 R184, RZ, RZ, R195 ;  /* 0x000000ffffb87224 */ /* 0x000fcc00078e00c3 */
[----:B------:R-:W-:Y:S01]  /*6720*/  IMAD.MOV.U32 R154, RZ, RZ, R209 ;  /* 0x000000ffff9a7224 */ /* 0x000fe200078e00d1 */
[C---:B---3--:R-:W-:Y:S01]  /*6730*/  HMMA.16816.F32 R192, R8.reuse, R36, R168 ;  /* 0x0000002408c0723c */ /* 0x048fe200000018a8 */
[----:B------:R-:W-:Y:S02]  /*6740*/  IMAD.MOV.U32 R155, RZ, RZ, R208 ;  /* 0x000000ffff9b7224 */ /* 0x000fe400078e00d0 */
[----:B------:R-:W-:Y:S01]  /*6750*/  IMAD.MOV.U32 R153, RZ, RZ, R33 ;  /* 0x000000ffff997224 */ /* 0x000fe200078e0021 */
[----:B------:R-:W-:Y:S02]  /*6760*/  MOV R33, R220 ;  /* 0x000000dc00217202 */ /* 0x000fe40000000f00 */
[----:B------:R-:W-:Y:S01]  /*6770*/  MOV R152, R155 ;  /* 0x0000009b00987202 */ /* 0x000fe20000000f00 */
[----:B------:R-:W-:Y:S01]  /*6780*/  IMAD.MOV.U32 R169, RZ, RZ, R222 ;  /* 0x000000ffffa97224 */ /* 0x000fe200078e00de */
[----:B----4-:R-:W-:Y:S01]  /*6790*/  HMMA.16816.F32 R172, R8, R40, R164 ;  /* 0x0000002808ac723c */ /* 0x010fe200000018a4 */
[----:B------:R-:W-:Y:S01]  /*67a0*/  MOV R171, R210 ;  /* 0x000000d200ab7202 */ /* 0x000fe20000000f00 */
[----:B------:R-:W-:Y:S01]  /*67b0*/  IMAD.MOV.U32 R168, RZ, RZ, R221 ;  /* 0x000000ffffa87224 */ /* 0x000fe200078e00dd */
[----:B------:R-:W-:-:S05]  /*67c0*/  MOV R170, R223 ;  /* 0x000000df00aa7202 */ /* 0x000fca0000000f00 */
[C---:B-1----:R-:W-:Y:S07]  /*67d0*/  HMMA.16816.F32 R164, R8.reuse, R44, R160 ;  /* 0x0000002c08a4723c */ /* 0x042fee00000018a0 */
[----:B------:R-:W-:Y:S01]  /*67e0*/  MOV R160, R199 ;  /* 0x000000c700a07202 */ /* 0x000fe20000000f00 */
[----:B------:R-:W-:Y:S01]  /*67f0*/  HMMA.16816.F32 R208, R8, R18, R140 ;  /* 0x0000001208d0723c */ /* 0x000fe2000000188c */
[----:B------:R-:W-:Y:S01]  /*6800*/  IMAD.MOV.U32 R161, RZ, RZ, R198 ;  /* 0x000000ffffa17224 */ /* 0x000fe200078e00c6 */
[----:B------:R-:W-:Y:S01]  /*6810*/  MOV R163, R196 ;  /* 0x000000c400a37202 */ /* 0x000fe20000000f00 */
[----:B------:R-:W-:-:S05]  /*6820*/  IMAD.MOV.U32 R162, RZ, RZ, R197 ;  /* 0x000000ffffa27224 */ /* 0x000fca00078e00c5 */
[----:B------:R-:W-:Y:S01]  /*6830*/  HMMA.16816.F32 R244, R8, R20, R180 ;  /* 0x0000001408f4723c */ /* 0x000fe200000018b4 */
[----:B------:R-:W-:Y:S02]  /*6840*/  MOV R155, R162 ;  /* 0x000000a2009b7202 */ /* 0x000fe40000000f00 */
[----:B------:R-:W-:Y:S02]  /*6850*/  MOV R162, R169 ;  /* 0x000000a900a27202 */ /* 0x000fe40000000f00 */
[----:B------:R-:W-:-:S03]  /*6860*/  MOV R169, R33 ;  /* 0x0000002100a97202 */ /* 0x000fc60000000f00 */
[C---:B------:R-:W-:Y:S08]  /*6870*/  HMMA.16816.F32 R140, R8.reuse, R42, R120 ;  /* 0x0000002a088c723c */ /* 0x040ff00000001878 */
[C---:B------:R-:W-:Y:S08]  /*6880*/  HMMA.16816.F32 R156, R8.reuse, R34, R156 ;  /* 0x00000022089c723c */ /* 0x040ff0000000189c */
[C---:B------:R-:W-:Y:S07]  /*6890*/  HMMA.16816.F32 R216, R8.reuse, R22, R148 ;  /* 0x0000001608d8723c */ /* 0x040fee0000001894 */
[----:B------:R-:W-:Y:S01]  /*68a0*/  IMAD.MOV.U32 R151, RZ, RZ, R154 ;  /* 0x000000ffff977224 */ /* 0x000fe200078e009a */
[----:B------:R-:W-:Y:S01]  /*68b0*/  HMMA.16816.F32 R196, R8, R30, R128 ;  /* 0x0000001e08c4723c */ /* 0x000fe20000001880 */
[----:B------:R-:W-:-:S02]  /*68c0*/  IMAD.MOV.U32 R154, RZ, RZ, R161 ;  /* 0x000000ffff9a7224 */ /* 0x000fc400078e00a1 */
[----:B------:R-:W-:Y:S02]  /*68d0*/  IMAD.MOV.U32 R161, RZ, RZ, R168 ;  /* 0x000000ffffa17224 */ /* 0x000fe400078e00a8 */
[----:B------:R-:W-:Y:S01]  /*68e0*/  IMAD.MOV.U32 R168, RZ, RZ, R32 ;  /* 0x000000ffffa87224 */ /* 0x000fe200078e0020 */
[----:B------:R-:W-:Y:S01]  /*68f0*/  MOV R150, R154 ;  /* 0x0000009a00967202 */ /* 0x000fe20000000f00 */
[----:B------:R-:W-:Y:S01]  /*6900*/  IMAD.MOV.U32 R148, RZ, RZ, R152 ;  /* 0x000000ffff947224 */ /* 0x000fe200078e0098 */
[----:B------:R-:W-:Y:S01]  /*6910*/  HMMA.16816.F32 R180, R8, R38, R124 ;  /* 0x0000002608b4723c */ /* 0x000fe2000000187c */
[----:B------:R-:W-:Y:S01]  /*6920*/  MOV R131, R151 ;  /* 0x0000009700837202 */ /* 0x000fe20000000f00 */
[----:B------:R-:W-:-:S06]  /*6930*/  IMAD.MOV.U32 R151, RZ, RZ, R155 ;  /* 0x000000ffff977224 */ /* 0x000fcc00078e009b */
[----:B------:R-:W-:Y:S07]  /*6940*/  HMMA.16816.F32 R120, R8, R46, R112 ;  /* 0x0000002e0878723c */ /* 0x000fee0000001870 */
[----:B------:R-:W-:Y:S01]  /*6950*/  IMAD.MOV.U32 R9, RZ, RZ, R80 ;  /* 0x000000ffff097224 */ /* 0x000fe200078e0050 */
[----:B------:R-:W-:Y:S01]  /*6960*/  HMMA.16816.F32 R220, R4, R20, R92 ;  /* 0x0000001404dc723c */ /* 0x000fe2000000185c */
[----:B------:R-:W-:Y:S01]  /*6970*/  MOV R11, R82 ;  /* 0x00000052000b7202 */ /* 0x000fe20000000f00 */
[----:B------:R-:W-:Y:S01]  /*6980*/  IMAD.MOV.U32 R10, RZ, RZ, R83 ;  /* 0x000000ffff0a7224 */ /* 0x000fe200078e0053 */
[----:B------:R-:W-:Y:S01]  /*6990*/  MOV R115, R162 ;  /* 0x000000a200737202 */ /* 0x000fe20000000f00 */
[----:B------:R-:W-:-:S02]  /*69a0*/  FFMA.FTZ R8, R153, c[0x0][0x2d0], -R13 ;  /* 0x0000b40099087a23 */ /* 0x000fc4000001080d */
[----:B------:R-:W-:Y:S02]  /*69b0*/  IMAD.MOV.U32 R153, RZ, RZ, R160 ;  /* 0x000000ffff997224 */ /* 0x000fe400078e00a0 */
[----:B------:R-:W-:Y:S01]  /*69c0*/  IMAD.MOV.U32 R92, RZ, RZ, R81 ;  /* 0x000000ffff5c7224 */ /* 0x000fe200078e0051 */
[C---:B------:R-:W-:Y:S01]  /*69d0*/  HMMA.16816.F32 R60, R4.reuse, R36, R60 ;  /* 0x00000024043c723c */ /* 0x040fe2000000183c */
[----:B------:R1:W-:Y:S01]  /*69e0*/  MUFU.EX2 R16, R8 ;  /* 0x0000000800107308 */ /* 0x0003e20000000800 */
[----:B------:R-:W-:Y:S02]  /*69f0*/  IMAD.MOV.U32 R160, RZ, RZ, R163 ;  /* 0x000000ffffa07224 */ /* 0x000fe400078e00a3 */
[----:B------:R-:W-:Y:S02]  /*6a00*/  IMAD.MOV.U32 R163, RZ, RZ, R170 ;  /* 0x000000ffffa37224 */ /* 0x000fe400078e00aa */
[----:B------:R-:W-:Y:S02]  /*6a10*/  IMAD.MOV.U32 R170, RZ, RZ, R14 ;  /* 0x000000ffffaa7224 */ /* 0x000fe400078e000e */
[----:B------:R-:W-:Y:S01]  /*6a20*/  HMMA.16816.F32 R80, R4, R28, R68 ;  /* 0x0000001c0450723c */ /* 0x000fe20000001844 */
[----:B------:R-:W-:-:S02]  /*6a30*/  IMAD.MOV.U32 R162, RZ, RZ, R185 ;  /* 0x000000ffffa27224 */ /* 0x000fc400078e00b9 */
[----:B------:R-:W-:Y:S02]  /*6a40*/  IMAD.MOV.U32 R149, RZ, RZ, R153 ;  /* 0x000000ffff957224 */ /* 0x000fe400078e0099 */
[----:B------:R-:W-:Y:S01]  /*6a50*/  LDSM.16.MT88.4 R152, [R225+0x3080] ;  /* 0x00308000e198783b */ /* 0x000fe20000004200 */
[----:B------:R-:W-:Y:S01]  /*6a60*/  IMAD.MOV.U32 R114, RZ, RZ, R170 ;  /* 0x000000ffff727224 */ /* 0x000fe200078e00aa */
[----:B------:R-:W-:Y:S01]  /*6a70*/  MOV R71, R92 ;  /* 0x0000005c00477202 */ /* 0x000fe20000000f00 */
[----:B------:R-:W-:Y:S01]  /*6a80*/  HMMA.16816.F32 R56, R4, R40, R56 ;  /* 0x000000280438723c */ /* 0x000fe20000001838 */
[----:B-1----:R-:W-:Y:S01]  /*6a90*/  FFMA.FTZ R8, R252, c[0x0][0x2d0], -R13 ;  /* 0x0000b400fc087a23 */ /* 0x002fe2000001080d */
[----:B------:R-:W-:Y:S01]  /*6aa0*/  LDSM.16.MT88.4 R92, [R226+0x4880] ;  /* 0x00488000e25c783b */ /* 0x000fe20000004200 */
[----:B------:R-:W-:-:S05]  /*6ab0*/  IMAD.MOV.U32 R113, RZ, RZ, R171 ;  /* 0x000000ffff717224 */ /* 0x000fca00078e00ab */
[C---:B------:R-:W-:Y:S07]  /*6ac0*/  HMMA.16816.F32 R32, R4.reuse, R34, R116 ;  /* 0x000000220420723c */ /* 0x040fee0000001874 */
[----:B------:R-:W-:Y:S01]  /*6ad0*/  IMAD.MOV.U32 R119, RZ, RZ, R168 ;  /* 0x000000ffff777224 */ /* 0x000fe200078e00a8 */
[----:B------:R-:W-:Y:S01]  /*6ae0*/  MOV R69, R81 ;  /* 0x0000005100457202 */ /* 0x000fe20000000f00 */
[----:B------:R-:W-:Y:S01]  /*6af0*/  IMAD.MOV.U32 R70, RZ, RZ, R80 ;  /* 0x000000ffff467224 */ /* 0x000fe200078e0050 */
[----:B------:R-:W-:Y:S01]  /*6b00*/  MOV R80, R61 ;  /* 0x0000003d00507202 */ /* 0x000fe20000000f00 */
[----:B------:R-:W-:Y:S01]  /*6b10*/  IMAD.MOV.U32 R81, RZ, RZ, R60 ;  /* 0x000000ffff517224 */ /* 0x000fe200078e003c */
[----:B------:R1:W2:Y:S01]  /*6b20*/  MUFU.EX2 R61, R8 ;  /* 0x00000008003d7308 */ /* 0x0002a20000000800 */
        /* <DEDUP_REMOVED lines=14> */
[----:B-1----:R-:W-:Y:S01]  /*6c10*/  FFMA.FTZ R8, R207, c[0x0][0x2d0], -R13 ;  /* 0x0000b400cf087a23 */ /* 0x002fe2000001080d */
[C---:B------:R-:W-:Y:S01]  /*6c20*/  HMMA.16816.F32 R36, R4.reuse, R38, R76 ;  /* 0x000000260424723c */ /* 0x040fe2000000184c */
[----:B------:R-:W1:Y:S01]  /*6c30*/  LDSM.16.MT88.4 R76, [R225+0x4880] ;  /* 0x00488000e14c783b */ /* 0x000e620000004200 */
[----:B--2---:R-:W-:Y:S01]  /*6c40*/  IMAD.MOV.U32 R30, RZ, RZ, R61 ;  /* 0x000000ffff1e7224 */ /* 0x004fe200078e003d */
[----:B------:R2:W3:Y:S05]  /*6c50*/  MUFU.EX2 R60, R8 ;  /* 0x00000008003c7308 */ /* 0x0004ea0000000800 */
[C---:B------:R-:W-:Y:S01]  /*6c60*/  HMMA.16816.F32 R24, R4.reuse, R26, R108 ;  /* 0x0000001a0418723c */ /* 0x040fe2000000186c */
[----:B------:R-:W-:Y:S07]  /*6c70*/  LDSM.16.MT88.4 R108, [R228+0x4880] ;  /* 0x00488000e46c783b */ /* 0x000fee0000004200 */
[----:B------:R-:W-:Y:S01]  /*6c80*/  HMMA.16816.F32 R20, R4, R22, R100 ;  /* 0x000000160414723c */ /* 0x000fe20000001864 */
[----:B--2---:R-:W-:-:S02]  /*6c90*/  FFMA.FTZ R8, R191, c[0x0][0x2d0], -R13 ;  /* 0x0000b400bf087a23 */ /* 0x004fc4000001080d */
[----:B---3--:R-:W-:Y:S02]  /*6ca0*/  IMAD.MOV.U32 R31, RZ, RZ, R60 ;  /* 0x000000ffff1f7224 */ /* 0x008fe400078e003c */
[----:B------:R2:W-:Y:S01]  /*6cb0*/  MUFU.EX2 R17, R8 ;  /* 0x0000000800117308 */ /* 0x0005e20000000800 */
[----:B------:R-:W3:Y:S01]  /*6cc0*/  LDSM.16.MT88.4 R60, [R227+0x3080] ;  /* 0x00308000e33c783b */ /* 0x000ee20000004200 */
[----:B------:R-:W-:Y:S01]  /*6cd0*/  IMAD.MOV.U32 R191, RZ, RZ, R9 ;  /* 0x000000ffffbf7224 */ /* 0x000fe200078e0009 */
[----:B------:R-:W-:Y:S01]  /*6ce0*/  MOV R9, R169 ;  /* 0x000000a900097202 */ /* 0x000fe20000000f00 */
[----:B------:R-:W-:Y:S01]  /*6cf0*/  IMAD.MOV.U32 R13, RZ, RZ, R56 ;  /* 0x000000ffff0d7224 */ /* 0x000fe200078e0038 */
[----:B------:R-:W-:Y:S01]  /*6d00*/  LDSM.16.MT88.4 R168, [R226+0x3080] ;  /* 0x00308000e2a8783b */ /* 0x000fe20000004200 */
[----:B------:R-:W-:Y:S01]  /*6d10*/  IMAD.MOV.U32 R101, RZ, RZ, R16 ;  /* 0x000000ffff657224 */ /* 0x000fe200078e0010 */
[----:B------:R-:W-:Y:S01]  /*6d20*/  HMMA.16816.F32 R48, R4, R44, R48 ;  /* 0x0000002c0430723c */ /* 0x000fe20000001830 */
[----:B------:R-:W-:-:S02]  /*6d30*/  IMAD.MOV.U32 R118, RZ, RZ, R13 ;  /* 0x000000ffff767224 */ /* 0x000fc400078e000d */
[----:B------:R-:W-:Y:S01]  /*6d40*/  IMAD.MOV.U32 R56, RZ, RZ, R150 ;  /* 0x000000ffff387224 */ /* 0x000fe200078e0096 */
[----:B------:R-:W-:-:S03]  /*6d50*/  F2FP.PACK_AB R128, R30, R101 ;  /* 0x000000651e80723e */ /* 0x000fc600000000ff */
[----:B------:R-:W-:Y:S01]  /*6d60*/  IMAD.MOV.U32 R103, RZ, RZ, R56 ;  /* 0x000000ffff677224 */ /* 0x000fe200078e0038 */
[----:B------:R-:W-:Y:S01]  /*6d70*/  HMMA.16816.F32 R44, R4, R46, R52 ;  /* 0x0000002e042c723c */ /* 0x000fe20000001834 */
[----:B--2---:R-:W-:Y:S01]  /*6d80*/  FFMA.FTZ R8, R190, c[0x0][0x2d0], -R12 ;  /* 0x0000b400be087a23 */ /* 0x004fe2000001080c */
[----:B------:R-:W-:Y:S02]  /*6d90*/  MOV R190, R151 ;  /* 0x0000009700be7202 */ /* 0x000fe40000000f00 */
[----:B------:R-:W-:Y:S01]  /*6da0*/  MOV R56, R191 ;  /* 0x000000bf00387202 */ /* 0x000fe20000000f00 */
[----:B------:R2:W-:Y:S01]  /*6db0*/  MUFU.EX2 R207, R8 ;  /* 0x0000000800cf7308 */ /* 0x0005e20000000800 */
[----:B------:R-:W-:Y:S01]  /*6dc0*/  MOV R191, R68 ;  /* 0x0000004400bf7202 */ /* 0x000fe20000000f00 */
[----:B------:R-:W-:Y:S02]  /*6dd0*/  IMAD.MOV.U32 R102, RZ, RZ, R190 ;  /* 0x000000ffff667224 */ /* 0x000fe400078e00be */
[----:B------:R-:W-:-:S02]  /*6de0*/  IMAD.MOV.U32 R190, RZ, RZ, R69 ;  /* 0x000000ffffbe7224 */ /* 0x000fc400078e0045 */
[----:B--2---:R-:W-:Y:S02]  /*6df0*/  FFMA.FTZ R8, R189, c[0x0][0x2d0], -R12 ;  /* 0x0000b400bd087a23 */ /* 0x004fe4000001080c */
[----:B------:R-:W-:Y:S01]  /*6e00*/  IMAD.MOV.U32 R189, RZ, RZ, R160 ;  /* 0x000000ffffbd7224 */ /* 0x000fe200078e00a0 */
[----:B------:R-:W-:Y:S01]  /*6e10*/  MOV R160, R187 ;  /* 0x000000bb00a07202 */ /* 0x000fe20000000f00 */
[----:B------:R2:W4:Y:S02]  /*6e20*/  MUFU.EX2 R252, R8 ;  /* 0x0000000800fc7308 */ /* 0x0005240000000800 */
[----:B--2---:R-:W-:Y:S01]  /*6e30*/  FFMA.FTZ R8, R188, c[0x0][0x2d0], -R12 ;  /* 0x0000b400bc087a23 */ /* 0x004fe2000001080c */
[----:B----4-:R-:W-:Y:S01]  /*6e40*/  F2FP.PACK_AB R129, R252, R207 ;  /* 0x000000cffc81723e */ /* 0x010fe200000000ff */
[----:B------:R-:W-:-:S04]  /*6e50*/  IMAD.MOV.U32 R188, RZ, RZ, R161 ;  /* 0x000000ffffbc7224 */ /* 0x000fc800078e00a1 */
[----:B------:R2:W-:Y:S01]  /*6e60*/  MUFU.EX2 R14, R8 ;  /* 0x00000008000e7308 */ /* 0x0005e20000000800 */
[----:B------:R-:W-:Y:S02]  /*6e70*/  IMAD.MOV.U32 R161, RZ, RZ, R186 ;  /* 0x000000ffffa17224 */ /* 0x000fe400078e00ba */
[----:B--2---:R-:W-:Y:S02]  /*6e80*/  FFMA.FTZ R8, R139, c[0x0][0x2d0], -R12 ;  /* 0x0000b4008b087a23 */ /* 0x004fe4000001080c */
[----:B------:R-:W-:Y:S01]  /*6e90*/  IMAD.MOV.U32 R12, RZ, RZ, R163 ;  /* 0x000000ffff0c7224 */ /* 0x000fe200078e00a3 */
[----:B------:R-:W-:Y:S02]  /*6ea0*/  MOV R163, R184 ;  /* 0x000000b800a37202 */ /* 0x000fe40000000f00 */
[----:B------:R2:W-:Y:S01]  /*6eb0*/  MUFU.EX2 R139, R8 ;  /* 0x00000008008b7308 */ /* 0x0005e20000000800 */
[----:B------:R-:W4:Y:S01]  /*6ec0*/  LDSM.16.MT88.4 R184, [R228+0x3080] ;  /* 0x00308000e4b8783b */ /* 0x000f220000004200 */
[----:B------:R-:W-:Y:S01]  /*6ed0*/  IMAD.MOV.U32 R100, RZ, RZ, R12 ;  /* 0x000000ffff647224 */ /* 0x000fe200078e000c */
[----:B------:R-:W-:-:S02]  /*6ee0*/  MOV R12, R189 ;  /* 0x000000bd000c7202 */ /* 0x000fc40000000f00 */
[----:B------:R-:W-:Y:S01]  /*6ef0*/  MOV R189, R70 ;  /* 0x0000004600bd7202 */ /* 0x000fe20000000f00 */
[----:B--2---:R-:W-:-:S04]  /*6f00*/  FFMA.FTZ R8, R134, c[0x0][0x2d0], -R2 ;  /* 0x0000b40086087a23 */ /* 0x004fc80000010802 */
[----:B------:R2:W-:Y:S02]  /*6f10*/  MUFU.EX2 R134, R8 ;  /* 0x0000000800867308 */ /* 0x0005e40000000800 */
[----:B--2---:R-:W-:-:S06]  /*6f20*/  FFMA.FTZ R8, R132, c[0x0][0x2d0], -R2 ;  /* 0x0000b40084087a23 */ /* 0x004fcc0000010802 */
[----:B------:R2:W1:Y:S02]  /*6f30*/  MUFU.EX2 R132, R8 ;  /* 0x0000000800847308 */ /* 0x0004640000000800 */
[--C-:B--2---:R-:W-:Y:S01]  /*6f40*/  FFMA.FTZ R8, R133, c[0x0][0x2d0], -R2.reuse ;  /* 0x0000b40085087a23 */ /* 0x104fe20000010802 */
[----:B-1----:R-:W-:Y:S01]  /*6f50*/  F2FP.PACK_AB R124, R132, R134 ;  /* 0x00000086847c723e */ /* 0x002fe200000000ff */
[----:B------:R-:W-:Y:S01]  /*6f60*/  FFMA.FTZ R2, R138, c[0x0][0x2d0], -R2 ;  /* 0x0000b4008a027a23 */ /* 0x000fe20000010802 */
[----:B------:R-:W-:-:S03]  /*6f70*/  MOV R138, R14 ;  /* 0x0000000e008a7202 */ /* 0x000fc60000000f00 */
[----:B------:R1:W-:Y:S01]  /*6f80*/  MUFU.EX2 R29, R8 ;  /* 0x00000008001d7308 */ /* 0x0003e20000000800 */
[----:B------:R-:W-:Y:S02]  /*6f90*/  IMAD.MOV.U32 R133, RZ, RZ, R17 ;  /* 0x000000ffff857224 */ /* 0x000fe400078e0011 */
[----:B------:R-:W-:Y:S01]  /*6fa0*/  HMMA.16816.F32 R16, R4, R18, R96 ;  /* 0x000000120410723c */ /* 0x000fe20000001860 */
[----:B------:R-:W-:Y:S02]  /*6fb0*/  F2FP.PACK_AB R131, R139, R138 ;  /* 0x0000008a8b83723e */ /* 0x000fe400000000ff */
[----:B------:R-:W-:Y:S02]  /*6fc0*/  F2FP.PACK_AB R130, R133, R31 ;  /* 0x0000001f8582723e */ /* 0x000fe400000000ff */
[----:B------:R-:W2:Y:S02]  /*6fd0*/  MUFU.EX2 R28, R2 ;  /* 0x00000002001c7308 */ /* 0x000ea40000000800 */
[----:B------:R-:W-:Y:S01]  /*6fe0*/  MOV R96, R116 ;  /* 0x0000007400607202 */ /* 0x000fe20000000f00 */
[----:B------:R-:W-:Y:S01]  /*6ff0*/  IMAD.MOV.U32 R97, RZ, RZ, R117 ;  /* 0x000000ffff617224 */ /* 0x000fe200078e0075 */
[----:B------:R-:W-:Y:S01]  /*7000*/  MOV R116, R57 ;  /* 0x0000003900747202 */ /* 0x000fe20000000f00 */
[----:B------:R-:W-:Y:S01]  /*7010*/  IMAD.MOV.U32 R98, RZ, RZ, R118 ;  /* 0x000000ffff627224 */ /* 0x000fe200078e0076 */
[----:B------:R-:W-:Y:S01]  /*7020*/  MOV R99, R119 ;  /* 0x0000007700637202 */ /* 0x000fe20000000f00 */
[----:B------:R-:W-:Y:S01]  /*7030*/  IMAD.MOV.U32 R57, RZ, RZ, R71 ;  /* 0x000000ffff397224 */ /* 0x000fe200078e0047 */
[----:B------:R-:W-:Y:S01]  /*7040*/  MOV R119, R176 ;  /* 0x000000b000777202 */ /* 0x000fe20000000f00 */
[----:B-1----:R-:W-:Y:S01]  /*7050*/  IMAD.MOV.U32 R8, RZ, RZ, R40 ;  /* 0x000000ffff087224 */ /* 0x002fe200078e0028 */
[----:B------:R-:W-:Y:S01]  /*7060*/  HMMA.16816.F32 R68, R128, R76, R200 ;  /* 0x0000004c8044723c */ /* 0x000fe200000018c8 */
[----:B------:R-:W-:Y:S01]  /*7070*/  IMAD.MOV.U32 R117, RZ, RZ, R58 ;  /* 0x000000ffff757224 */ /* 0x000fe200078e003a */
[----:B------:R-:W-:Y:S01]  /*7080*/  MOV R58, R11 ;  /* 0x0000000b003a7202 */ /* 0x000fe20000000f00 */
[----:B------:R-:W-:-:S02]  /*7090*/  IMAD.MOV.U32 R118, RZ, RZ, R59 ;  /* 0x000000ffff767224 */ /* 0x000fc400078e003b */
[----:B------:R-:W-:Y:S01]  /*70a0*/  IMAD.MOV.U32 R59, RZ, RZ, R10 ;  /* 0x000000ffff3b7224 */ /* 0x000fe200078e000a */
[----:B--2---:R-:W-:Y:S01]  /*70b0*/  F2FP.PACK_AB R126, R28, R29 ;  /* 0x0000001d1c7e723e */ /* 0x004fe200000000ff */
[----:B------:R-:W-:Y:S01]  /*70c0*/  FFMA.FTZ R2, R87, c[0x0][0x2d0], -R0 ;  /* 0x0000b40057027a23 */ /* 0x000fe20000010800 */
[----:B------:R-:W-:Y:S01]  /*70d0*/  HMMA.16816.F32 R40, R4, R42, R72 ;  /* 0x0000002a0428723c */ /* 0x000fe20000001848 */
[----:B------:R-:W1:Y:S01]  /*70e0*/  LDSM.16.MT88.4 R4, [R227+0x4880] ;  /* 0x00488000e304783b */ /* 0x000e620000004200 */
[----:B------:R-:W-:Y:S01]  /*70f0*/  IMAD.MOV.U32 R87, RZ, RZ, R8 ;  /* 0x000000ffff577224 */ /* 0x000fe200078e0008 */
[----:B------:R2:W-:Y:S01]  /*7100*/  MUFU.EX2 R14, R2 ;  /* 0x00000002000e7308 */ /* 0x0005e20000000800 */
[----:B------:R-:W-:Y:S01]  /*7110*/  IMAD.MOV.U32 R8, RZ, RZ, R188 ;  /* 0x000000ffff087224 */ /* 0x000fe200078e00bc */
[----:B------:R-:W-:Y:S01]  /*7120*/  MOV R10, R178 ;  /* 0x000000b2000a7202 */ /* 0x000fe20000000f00 */
[----:B------:R-:W-:Y:S01]  /*7130*/  IMAD.MOV.U32 R188, RZ, RZ, R179 ;  /* 0x000000ffffbc7224 */ /* 0x000fe200078e00b3 */
[----:B------:R-:W-:Y:S01]  /*7140*/  MOV R73, R190 ;  /* 0x000000be00497202 */ /* 0x000fe20000000f00 */
[----:B------:R-:W-:Y:S01]  /*7150*/  IMAD.MOV.U32 R201, RZ, RZ, R87 ;  /* 0x000000ffffc97224 */ /* 0x000fe200078e0057 */
[C---:B---3--:R-:W-:Y:S01]  /*7160*/  HMMA.16816.F32 R52, R128.reuse, R60, R212 ;  /* 0x0000003c8034723c */ /* 0x048fe200000018d4 */
[----:B------:R-:W-:Y:S01]  /*7170*/  IMAD.MOV.U32 R11, RZ, RZ, R177 ;  /* 0x000000ffff0b7224 */ /* 0x000fe200078e00b1 */
[----:B------:R-:W-:Y:S01]  /*7180*/  MOV R200, R98 ;  /* 0x0000006200c87202 */ /* 0x000fe20000000f00 */
        /* <DEDUP_REMOVED lines=8> */
[----:B--2---:R-:W-:-:S02]  /*7210*/  FFMA.FTZ R2, R86, c[0x0][0x2d0], -R0 ;  /* 0x0000b40056027a23 */ /* 0x004fc40000010800 */
[----:B------:R-:W-:Y:S02]  /*7220*/  IMAD.MOV.U32 R212, RZ, RZ, R119 ;  /* 0x000000ffffd47224 */ /* 0x000fe400078e0077 */
[----:B------:R2:W3:Y:S01]  /*7230*/  MUFU.EX2 R13, R2 ;  /* 0x00000002000d7308 */ /* 0x0004e20000000800 */
[----:B------:R-:W-:Y:S01]  /*7240*/  MOV R246, R188 ;  /* 0x000000bc00f67202 */ /* 0x000fe20000000f00 */
[----:B------:R-:W-:Y:S01]  /*7250*/  IMAD.MOV.U32 R247, RZ, RZ, R101 ;  /* 0x000000fffff77224 */ /* 0x000fe200078e0065 */
[----:B------:R-:W-:Y:S01]  /*7260*/  HMMA.16816.F32 R188, R128, R186, R216 ;  /* 0x000000ba80bc723c */ /* 0x000fe200000018d8 */
[----:B------:R-:W-:Y:S01]  /*7270*/  MOV R244, R102 ;  /* 0x0000006600f47202 */ /* 0x000fe20000000f00 */
[----:B------:R-:W-:Y:S01]  /*7280*/  IMAD.MOV.U32 R213, RZ, RZ, R117 ;  /* 0x000000ffffd57224 */ /* 0x000fe200078e0075 */
[----:B------:R-:W-:-:S04]  /*7290*/  MOV R245, R118 ;  /* 0x0000007600f57202 */ /* 0x000fc80000000f00 */
[----:B------:R-:W-:Y:S01]  /*72a0*/  IMAD.MOV.U32 R219, RZ, RZ, R115 ;  /* 0x000000ffffdb7224 */ /* 0x000fe200078e0073 */
[----:B------:R-:W-:Y:S01]  /*72b0*/  MOV R216, R200 ;  /* 0x000000c800d87202 */ /* 0x000fe20000000f00 */
[----:B------:R-:W-:Y:S01]  /*72c0*/  IMAD.MOV.U32 R217, RZ, RZ, R201 ;  /* 0x000000ffffd97224 */ /* 0x000fe200078e00c9 */
[----:B------:R-:W-:Y:S01]  /*72d0*/  HMMA.16816.F32 R144, R128, R152, R144 ;  /* 0x000000988090723c */ /* 0x000fe20000001890 */
[--C-:B--2---:R-:W-:Y:S01]  /*72e0*/  FFMA.FTZ R2, R85, c[0x0][0x2d0], -R0.reuse ;  /* 0x0000b40055027a23 */ /* 0x104fe20000010800 */
[----:B---3--:R-:W-:Y:S01]  /*72f0*/  F2FP.PACK_AB R125, R13, R14 ;  /* 0x0000000e0d7d723e */ /* 0x008fe200000000ff */
[----:B------:R-:W-:Y:S01]  /*7300*/  FFMA.FTZ R0, R84, c[0x0][0x2d0], -R0 ;  /* 0x0000b40054007a23 */ /* 0x000fe20000010800 */
[----:B------:R-:W-:-:S04]  /*7310*/  MOV R218, R202 ;  /* 0x000000ca00da7202 */ /* 0x000fc80000000f00 */
[C---:B------:R-:W-:Y:S01]  /*7320*/  HMMA.16816.F32 R84, R128.reuse, R92, R192 ;  /* 0x0000005c8054723c */ /* 0x040fe200000018c0 */
[----:B------:R-:W-:Y:S06]  /*7330*/  MUFU.EX2 R2, R2 ;  /* 0x0000000200027308 */ /* 0x000fec0000000800 */
[----:B------:R-:W-:Y:S01]  /*7340*/  MOV R194, R100 ;  /* 0x0000006400c27202 */ /* 0x000fe20000000f00 */
[----:B------:R-:W-:Y:S01]  /*7350*/  IMAD.MOV.U32 R195, RZ, RZ, R99 ;  /* 0x000000ffffc37224 */ /* 0x000fe200078e0063 */
[----:B------:R-:W2:Y:S01]  /*7360*/  MUFU.EX2 R0, R0 ;  /* 0x0000000000007308 */ /* 0x000ea20000000800 */
[----:B------:R-:W-:Y:S01]  /*7370*/  HMMA.16816.F32 R100, R128, R108, R172 ;  /* 0x0000006c8064723c */ /* 0x000fe200000018ac */
[----:B------:R-:W-:Y:S01]  /*7380*/  IMAD.MOV.U32 R192, RZ, RZ, R83 ;  /* 0x000000ffffc07224 */ /* 0x000fe200078e0053 */
[----:B------:R-:W-:-:S06]  /*7390*/  MOV R193, R82 ;  /* 0x0000005200c17202 */ /* 0x000fcc0000000f00 */
[----:B------:R-:W-:Y:S01]  /*73a0*/  HMMA.16816.F32 R172, R128, R170, R248 ;  /* 0x000000aa80ac723c */ /* 0x000fe200000018f8 */
[----:B--2---:R-:W-:-:S06]  /*73b0*/  F2FP.PACK_AB R127, R0, R2 ;  /* 0x00000002007f723e */ /* 0x004fcc00000000ff */
[----:B------:R-:W-:Y:S01]  /*73c0*/  IMAD.MOV.U32 R250, RZ, RZ, R81 ;  /* 0x000000fffffa7224 */ /* 0x000fe200078e0051 */
[----:B------:R-:W-:Y:S01]  /*73d0*/  MOV R249, R114 ;  /* 0x0000007200f97202 */ /* 0x000fe20000000f00 */
[----:B------:R-:W-:Y:S01]  /*73e0*/  IMAD.MOV.U32 R248, RZ, RZ, R113 ;  /* 0x000000fffff87224 */ /* 0x000fe200078e0071 */
[----:B------:R-:W-:Y:S01]  /*73f0*/  MOV R251, R80 ;  /* 0x0000005000fb7202 */ /* 0x000fe20000000f00 */
[----:B------:R-:W-:Y:S08]  /*7400*/  HMMA.16816.F32 R160, R128, R168, R160 ;  /* 0x000000a880a0723c */ /* 0x000ff000000018a0 */
[----:B------:R-:W-:Y:S08]  /*7410*/  HMMA.16816.F32 R148, R124, R152, R64 ;  /* 0x000000987c94723c */ /* 0x000ff00000001840 */
[C---:B------:R-:W-:Y:S07]  /*7420*/  HMMA.16816.F32 R64, R128.reuse, R62, R208 ;  /* 0x0000003e8040723c */ /* 0x040fee00000018d0 */
[----:B------:R-:W-:Y:S01]  /*7430*/  MOV R208, R194 ;  /* 0x000000c200d07202 */ /* 0x000fe20000000f00 */
[----:B------:R-:W-:Y:S01]  /*7440*/  IMAD.MOV.U32 R209, RZ, RZ, R195 ;  /* 0x000000ffffd17224 */ /* 0x000fe200078e00c3 */
[----:B------:R-:W-:Y:S01]  /*7450*/  MOV R211, R219 ;  /* 0x000000db00d37202 */ /* 0x000fe20000000f00 */
[----:B------:R-:W-:Y:S01]  /*7460*/  HMMA.16816.F32 R80, R128, R78, R196 ;  /* 0x0000004e8050723c */ /* 0x000fe200000018c4 */
[----:B------:R-:W-:Y:S01]  /*7470*/  IMAD.MOV.U32 R210, RZ, RZ, R249 ;  /* 0x000000ffffd27224 */ /* 0x000fe200078e00f9 */
[----:B------:R-:W-:Y:S01]  /*7480*/  MOV R249, R12 ;  /* 0x0000000c00f97202 */ /* 0x000fe20000000f00 */
[----:B------:R-:W-:-:S02]  /*7490*/  FADD.FTZ R8, R8, R208 ;  /* 0x000000d008087221 */ /* 0x000fc40000010000 */
[----:B------:R-:W-:Y:S02]  /*74a0*/  FADD.FTZ R10, R10, R209 ;  /* 0x000000d10a0a7221 */ /* 0x000fe40000010000 */
[----:B------:R-:W-:Y:S01]  /*74b0*/  MOV R196, R250 ;  /* 0x000000fa00c47202 */ /* 0x000fe20000000f00 */
[----:B------:R-:W-:Y:S01]  /*74c0*/  IMAD.MOV.U32 R250, RZ, RZ, R9 ;  /* 0x000000fffffa7224 */ /* 0x000fe200078e0009 */
[----:B------:R-:W-:Y:S01]  /*74d0*/  MOV R198, R192 ;  /* 0x000000c000c67202 */ /* 0x000fe20000000f00 */
[----:B------:R-:W-:Y:S01]  /*74e0*/  FADD.FTZ R8, R211, R8 ;  /* 0x00000008d3087221 */ /* 0x000fe20000010000 */
[----:B------:R-:W-:Y:S01]  /*74f0*/  MOV R200, R232 ;  /* 0x000000e800c87202 */ /* 0x000fe20000000f00 */
[----:B------:R-:W-:Y:S01]  /*7500*/  IMAD.MOV.U32 R197, RZ, RZ, R251 ;  /* 0x000000ffffc57224 */ /* 0x000fe200078e00fb */
[----:B------:R-:W-:Y:S01]  /*7510*/  MOV R251, R238 ;  /* 0x000000ee00fb7202 */ /* 0x000fe20000000f00 */
[----:B------:R-:W-:Y:S01]  /*7520*/  IMAD.MOV.U32 R199, RZ, RZ, R193 ;  /* 0x000000ffffc77224 */ /* 0x000fe200078e00c1 */
[----:B------:R-:W-:Y:S01]  /*7530*/  MOV R193, R236 ;  /* 0x000000ec00c17202 */ /* 0x000fe20000000f00 */
[----:B------:R-:W-:Y:S01]  /*7540*/  FADD.FTZ R11, R11, R210 ;  /* 0x000000d20b0b7221 */ /* 0x000fe20000010000 */
[----:B-1----:R-:W-:Y:S01]  /*7550*/  HMMA.16816.F32 R116, R128, R4, R164 ;  /* 0x000000048074723c */ /* 0x002fe200000018a4 */
[----:B------:R-:W-:Y:S01]  /*7560*/  FADD.FTZ R10, R248, R10 ;  /* 0x0000000af80a7221 */ /* 0x000fe20000010000 */
[----:B------:R-:W-:Y:S01]  /*7570*/  MOV R9, R234 ;  /* 0x000000ea00097202 */ /* 0x000fe20000000f00 */
[----:B------:R-:W-:-:S02]  /*7580*/  FADD.FTZ R8, R250, R8 ;  /* 0x00000008fa087221 */ /* 0x000fc40000010000 */
[----:B------:R-:W-:Y:S02]  /*7590*/  IMAD.MOV.U32 R194, RZ, RZ, R235 ;  /* 0x000000ffffc27224 */ /* 0x000fe400078e00eb */
[----:B------:R-:W-:Y:S01]  /*75a0*/  IMAD.MOV.U32 R201, RZ, RZ, R231 ;  /* 0x000000ffffc97224 */ /* 0x000fe200078e00e7 */
[----:B------:R-:W-:Y:S01]  /*75b0*/  MOV R202, R230 ;  /* 0x000000e600ca7202 */ /* 0x000fe20000000f00 */
[----:B------:R-:W-:Y:S01]  /*75c0*/  IMAD.MOV.U32 R192, RZ, RZ, R237 ;  /* 0x000000ffffc07224 */ /* 0x000fe200078e00ed */
[----:B------:R-:W-:Y:S01]  /*75d0*/  MOV R12, R224 ;  /* 0x000000e0000c7202 */ /* 0x000fe20000000f00 */
[----:B------:R-:W-:Y:S01]  /*75e0*/  FADD.FTZ R11, R249, R11 ;  /* 0x0000000bf90b7221 */ /* 0x000fe20000010000 */
[----:B------:R-:W-:Y:S01]  /*75f0*/  HMMA.16816.F32 R156, R128, R154, R156 ;  /* 0x0000009a809c723c */ /* 0x000fe2000000189c */
[----:B------:R-:W-:Y:S01]  /*7600*/  FADD.FTZ R10, R251, R10 ;  /* 0x0000000afb0a7221 */ /* 0x000fe20000010000 */
[----:B------:R1:W5:Y:S01]  /*7610*/  LDL.LU R238, [R1+0x74] ;  /* 0x0000740001ee7983 */ /* 0x0003620000300800 */
[----:B------:R-:W-:-:S02]  /*7620*/  FADD.FTZ R8, R193, R8 ;  /* 0x00000008c1087221 */ /* 0x000fc40000010000 */
[----:B------:R-:W-:Y:S01]  /*7630*/  IMAD.MOV.U32 R195, RZ, RZ, R233 ;  /* 0x000000ffffc37224 */ /* 0x000fe200078e00e9 */
[----:B------:R1:W5:Y:S01]  /*7640*/  LDL.LU R237, [R1+0x70] ;  /* 0x0000700001ed7983 */ /* 0x0003620000300800 */
[----:B------:R-:W-:Y:S01]  /*7650*/  FADD.FTZ R11, R192, R11 ;  /* 0x0000000bc00b7221 */ /* 0x000fe20000010000 */
[C---:B------:R-:W-:Y:S01]  /*7660*/  HMMA.16816.F32 R96, R128.reuse, R94, R180 ;  /* 0x0000005e8060723c */ /* 0x040fe200000018b4 */
[----:B------:R-:W-:Y:S01]  /*7670*/  FADD.FTZ R10, R194, R10 ;  /* 0x0000000ac20a7221 */ /* 0x000fe20000010000 */
[----:B------:R1:W5:Y:S01]  /*7680*/  LDL.LU R236, [R1+0x6c] ;  /* 0x00006c0001ec7983 */ /* 0x0003620000300800 */
[----:B------:R-:W-:Y:S02]  /*7690*/  FADD.FTZ R8, R200, R8 ;  /* 0x00000008c8087221 */ /* 0x000fe40000010000 */
[----:B------:R-:W-:Y:S01]  /*76a0*/  FADD.FTZ R9, R9, R201 ;  /* 0x000000c909097221 */ /* 0x000fe20000010000 */
[----:B------:R1:W5:Y:S01]  /*76b0*/  LDL.LU R235, [R1+0x68] ;  /* 0x0000680001eb7983 */ /* 0x0003620000300800 */
[----:B------:R-:W-:Y:S01]  /*76c0*/  IMAD.MOV.U32 R219, RZ, RZ, R203 ;  /* 0x000000ffffdb7224 */ /* 0x000fe200078e00cb */
[----:B------:R-:W-:Y:S01]  /*76d0*/  HMMA.16816.F32 R112, R128, R110, R140 ;  /* 0x0000006e8070723c */ /* 0x000fe2000000188c */
[----:B------:R-:W-:Y:S01]  /*76e0*/  IMAD.MOV.U32 R203, RZ, RZ, R229 ;  /* 0x000000ffffcb7224 */ /* 0x000fe200078e00e5 */
[----:B------:R1:W5:Y:S01]  /*76f0*/  LDL.LU R234, [R1+0x64] ;  /* 0x0000640001ea7983 */ /* 0x0003620000300800 */
[----:B------:R-:W-:-:S02]  /*7700*/  FADD.FTZ R11, R195, R11 ;  /* 0x0000000bc30b7221 */ /* 0x000fc40000010000 */
[----:B------:R-:W-:Y:S01]  /*7710*/  FADD.FTZ R10, R202, R10 ;  /* 0x0000000aca0a7221 */ /* 0x000fe20000010000 */
[----:B------:R1:W5:Y:S01]  /*7720*/  LDL.LU R233, [R1+0x60] ;  /* 0x0000600001e97983 */ /* 0x0003620000300800 */
[----:B------:R-:W-:Y:S01]  /*7730*/  FADD.FTZ R12, R12, R8 ;  /* 0x000000080c0c7221 */ /* 0x000fe20000010000 */
[----:B------:R-:W-:Y:S01]  /*7740*/  HMMA.16816.F32 R128, R128, R6, R120 ;  /* 0x000000068080723c */ /* 0x000fe20000001878 */
[----:B------:R-:W-:Y:S01]  /*7750*/  FADD.FTZ R8, R212, R9 ;  /* 0x00000009d4087221 */ /* 0x000fe20000010000 */
[----:B------:R1:W5:Y:S01]  /*7760*/  LDL.LU R232, [R1+0x5c] ;  /* 0x00005c0001e87983 */ /* 0x0003620000300800 */
[----:B------:R-:W-:Y:S02]  /*7770*/  FADD.FTZ R11, R203, R11 ;  /* 0x0000000bcb0b7221 */ /* 0x000fe40000010000 */
[----:B------:R-:W-:Y:S01]  /*7780*/  FADD.FTZ R8, R215, R8 ;  /* 0x00000008d7087221 */ /* 0x000fe20000010000 */
[----:B------:R1:W5:Y:S02]  /*7790*/  LDL.LU R231, [R1+0x58] ;  /* 0x0000580001e77983 */ /* 0x0003640000300800 */
[C---:B------:R-:W-:Y:S02]  /*77a0*/  HMMA.16816.F32 R120, R124.reuse, R4, R48 ;  /* 0x000000047c78723c */ /* 0x040fe40000001830 */
[----:B------:R1:W5:Y:S04]  /*77b0*/  LDL.LU R230, [R1+0x54] ;  /* 0x0000540001e67983 */ /* 0x0003680000300800 */
[----:B------:R1:W5:Y:S01]  /*77c0*/  LDL.LU R229, [R1+0x50] ;  /* 0x0000500001e57983 */ /* 0x0003620000300800 */
[----:B------:R-:W-:Y:S01]  /*77d0*/  FADD.FTZ R5, R213, R10 ;  /* 0x0000000ad5057221 */ /* 0x000fe20000010000 */
[----:B------:R-:W-:Y:S01]  /*77e0*/  HMMA.16816.F32 R72, R124, R76, R72 ;  /* 0x0000004c7c48723c */ /* 0x000fe20000001848 */
[----:B------:R-:W-:Y:S01]  /*77f0*/  FADD.FTZ R4, R214, R11 ;  /* 0x0000000bd6047221 */ /* 0x000fe20000010000 */
[----:B------:R1:W5:Y:S01]  /*7800*/  LDL.LU R224, [R1+0x4c] ;  /* 0x00004c0001e07983 */ /* 0x0003620000300800 */
[----:B------:R-:W-:-:S02]  /*7810*/  FADD.FTZ R10, R244, R12 ;  /* 0x0000000cf40a7221 */ /* 0x000fc40000010000 */
[----:B------:R-:W-:Y:S02]  /*7820*/  FADD.FTZ R9, R245, R5 ;  /* 0x00000005f5097221 */ /* 0x000fe40000010000 */
[----:B------:R-:W-:Y:S01]  /*7830*/  FADD.FTZ R5, R15, R8 ;  /* 0x000000080f057221 */ /* 0x000fe20000010000 */
[----:B------:R-:W-:Y:S01]  /*7840*/  HMMA.16816.F32 R164, R124, R168, R104 ;  /* 0x000000a87ca4723c */ /* 0x000fe20000001868 */
[----:B------:R-:W-:Y:S02]  /*7850*/  FADD.FTZ R11, R246, R4 ;  /* 0x00000004f60b7221 */ /* 0x000fe40000010000 */
[----:B------:R-:W-:Y:S02]  /*7860*/  FADD.FTZ R4, R247, R10 ;  /* 0x0000000af7047221 */ /* 0x000fe40000010000 */
[----:B------:R-:W-:-:S03]  /*7870*/  FADD.FTZ R5, R206, R5 ;  /* 0x00000005ce057221 */ /* 0x000fc60000010000 */
        /* <DEDUP_REMOVED lines=29> */
[----:B------:R1:W-:Y:S01]  /*7a50*/  STL [R1+0x28], R7 ;  /* 0x0000280701007387 */ /* 0x0003e20000100800 */
[----:B------:R-:W-:-:S03]  /*7a60*/  UIMAD.WIDE.U32 UR30, UR28, UR4, URZ ;  /* 0x000000041c1e72a5 */ /* 0x000fc6000f8e003f */
[----:B------:R1:W-:Y:S04]  /*7a70*/  STL [R1+0x2c], R5 ;  /* 0x00002c0501007387 */ /* 0x0003e80000100800 */
[----:B------:R1:W-:Y:S04]  /*7a80*/  STL [R1+0x34], R0 ;  /* 0x0000340001007387 */ /* 0x0003e80000100800 */
[----:B------:R1:W-:Y:S01]  /*7a90*/  STL [R1+0x30], R2 ;  /* 0x0000300201007387 */ /* 0x0003e20000100800 */
[----:B------:R-:W-:Y:S01]  /*7aa0*/  PLOP3.LUT P0, PT, PT, PT, UP6, 0x40, 0x0 ;  /* 0x000000000000781c */ /* 0x000fe20003f0e868 */
[----:B------:R-:W-:-:S02]  /*7ab0*/  @UP5 UMOV UR29, UR31 ;  /* 0x0000001f001d5c82 */ /* 0x000fc40008000000 */
[----:B------:R-:W-:-:S04]  /*7ac0*/  @UP5 USHF.R.U32.HI UR28, URZ, UR5, UR29 ;  /* 0x000000053f1c5299 */ /* 0x000fc8000801161d */
[----:B------:R-:W-:-:S03]  /*7ad0*/  UIADD3 UR4, UR27, UR28, URZ ;  /* 0x0000001c1b047290 */ /* 0x000fc6000fffe03f */
[----:B------:R-:W-:Y:S02]  /*7ae0*/  ULDC UR27, c[0x0][0x328] ;  /* 0x0000ca00001b7ab9 */ /* 0x000fe40000000800 */
[----:B------:R-:W-:Y:S02]  /*7af0*/  UIADD3 UR26, UR26, -0x2, URZ ;  /* 0xfffffffe1a1a7890 */ /* 0x000fe4000fffe03f */
[----:B------:R-:W-:Y:S01]  /*7b00*/  UIADD3 UR27, UR4, UR27, URZ ;  /* 0x0000001b041b7290 */ /* 0x000fe2000fffe03f */
[----:B------:R-:W-:Y:S05]  /*7b10*/  @P0 BRA `(.L_x_1097) ;  /* 0x0000018000000947 */ /* 0x000fea0003800000 */
[----:B------:R-:W-:Y:S01]  /*7b20*/  ISETP.LT.AND P0, PT, RZ, UR4, PT ;  /* 0x00000004ff007c0c */ /* 0x000fe2000bf01270 */
[----:B------:R-:W-:-:S12]  /*7b30*/  UIADD3 UR28, UR4, -0x1, URZ ;  /* 0xffffffff041c7890 */ /* 0x000fd8000fffe03f */
[----:B------:R-:W-:Y:S05]  /*7b40*/  @P0 BRA `(.L_x_1098) ;  /* 0x000000a000000947 */ /* 0x000fea0003800000 */
[----:B------:R-:W-:Y:S02]  /*7b50*/  UMOV UR28, 0x1 ;  /* 0x00000001001c7882 */ /* 0x000fe40000000000 */
        /* <DEDUP_REMOVED lines=9> */
.L_x_1098:
[----:B------:R-:W-:Y:S02]  /*7bf0*/  UMOV UR5, 0x1 ;  /* 0x0000000100057882 */ /* 0x000fe40000000000 */
[----:B------:R-:W-:Y:S02]  /*7c00*/  ULDC UR4, c[0x0][0x32c] ;  /* 0x0000cb0000047ab9 */ /* 0x000fe40000000800 */
[----:B------:R-:W-:-:S03]  /*7c10*/  UISETP.NE.AND UP0, UPT, UR5, UR4, UPT ;  /* 0x000000040500728c */ /* 0x000fc6000bf05270 */
[----:B------:R-:W-:Y:S02]  /*7c20*/  ULDC.64 UR4, c[0x0][0x330] ;  /* 0x0000cc0000047ab9 */ /* 0x000fe40000000a00 */
[----:B------:R-:W-:-:S07]  /*7c30*/  UIMAD.WIDE.U32 UR30, UR28, UR4, URZ ;  /* 0x000000041c1e72a5 */ /* 0x000fce000f8e003f */
[----:B------:R-:W-:Y:S02]  /*7c40*/  @UP0 UMOV UR29, UR31 ;  /* 0x0000001f001d0c82 */ /* 0x000fe40008000000 */
[----:B------:R-:W-:Y:S02]  /*7c50*/  @UP0 USHF.R.U32.HI UR28, URZ, UR5, UR29 ;  /* 0x000000053f1c0299 */ /* 0x000fe4000801161d */
.L_x_1099:
[----:B------:R-:W-:Y:S02]  /*7c60*/  ULDC UR4, c[0x0][0x32c] ;  /* 0x0000cb0000047ab9 */ /* 0x000fe40000000800 */
[----:B------:R-:W-:-:S04]  /*7c70*/  UIMAD UR4, UR28, UR4, UR4 ;  /* 0x000000041c0472a4 */ /* 0x000fc8000f8e0204 */
[----:B------:R-:W-:-:S04]  /*7c80*/  UISETP.LT.AND UP0, UPT, UR27, UR4, UPT ;  /* 0x000000041b00728c */ /* 0x000fc8000bf01270 */
[----:B------:R-:W-:-:S04]  /*7c90*/  USEL UR27, UR27, UR4, UP0 ;  /* 0x000000041b1b7287 */ /* 0x000fc80008000000 */
.L_x_1097:
        /* <DEDUP_REMOVED lines=23> */
[----:B------:R1:W-:Y:S02]  /*7e10*/  STL [R1+0x4], R0 ;  /* 0x0000040001007387 */ /* 0x0003e40000100800 */
.L_x_1119:
[----:B-----5:R2:W5:Y:S01]  /*7e20*/  LDL R247, [R1+0x20] ;  /* 0x0000200001f77983 */ /* 0x0205620000100800 */
[----:B------:R-:W-:Y:S04]  /*7e30*/  DEPBAR.LE SB0, 0x0 ;  /* 0x000080000000791a */ /* 0x000fe80000000000 */
[----:B------:R-:W-:Y:S01]  /*7e40*/  BAR.SYNC.DEFER_BLOCKING 0x0 ;  /* 0x0000000000007b1d */ /* 0x000fe20000010000 */
[----:B------:R-:W-:Y:S01]  /*7e50*/  UISETP.GT.AND UP0, UPT, UR7, UR26, UPT ;  /* 0x0000001a0700728c */ /* 0x000fe2000bf04270 */
[----:B------:R-:W-:Y:S04]  /*7e60*/  SEL R244, RZ, 0x10, P5 ;  /* 0x00000010fff47807 */ /* 0x000fe80002800000 */
[----:B------:R2:W5:Y:S01]  /*7e70*/  LDL R246, [R1+0x4] ;  /* 0x0000040001f67983 */ /* 0x0005620000100800 */
        /* <DEDUP_REMOVED lines=14> */
[----:B--2---:R-:W2:Y:S01]  /*7f60*/  LDL R15, [R1+0x8] ;  /* 0x00000800010f7983 */ /* 0x004ea20000100800 */
[----:B-1----:R-:W-:Y:S01]  /*7f70*/  SHF.R.S32.HI R0, RZ, 0x1f, R243 ;  /* 0x0000001fff007819 */ /* 0x002fe200000114f3 */
[C---:B------:R-:W-:Y:S01]  /*7f80*/  IMAD.WIDE.U32 R2, R243.reuse, c[0x0][0x208], RZ ;  /* 0x00008200f3027a25 */ /* 0x040fe200078e00ff */
[----:B------:R-:W-:Y:S02]  /*7f90*/  SHF.R.S32.HI R4, RZ, 0x1f, R242 ;  /* 0x0000001fff047819 */ /* 0x000fe400000114f2 */
[----:B------:R-:W-:Y:S01]  /*7fa0*/  IADD3 R14, -R244, 0x10, RZ ;  /* 0x00000010f40e7810 */ /* 0x000fe20007ffe1ff */
[----:B------:R-:W-:Y:S02]  /*7fb0*/  IMAD R0, R0, c[0x0][0x208], RZ ;  /* 0x0000820000007a24 */ /* 0x000fe400078e02ff */
[----:B------:R-:W-:Y:S01]  /*7fc0*/  IMAD R4, R4, c[0x0][0x218], RZ ;  /* 0x0000860004047a24 */ /* 0x000fe200078e02ff */
[----:B------:R-:W-:Y:S01]  /*7fd0*/  LOP3.LUT R14, R14, 0xf, RZ, 0xc0, !PT ;  /* 0x0000000f0e0e7812 */ /* 0x000fe200078ec0ff */
[----:B------:R-:W-:Y:S02]  /*7fe0*/  IMAD R0, R243, c[0x0][0x20c], R0 ;  /* 0x00008300f3007a24 */ /* 0x000fe400078e0200 */
        /* <DEDUP_REMOVED lines=8> */
[----:B------:R-:W4:Y:S04]  /*8070*/  SHFL.IDX PT, R3, R2, RZ, 0x181f ;  /* 0x00181fff02037589 */ /* 0x000f2800000e0000 */
[----:B------:R-:W3:Y:S04]  /*8080*/  SHFL.IDX PT, R4, R0, RZ, 0x181f ;  /* 0x00181fff00047589 */ /* 0x000ee800000e0000 */
[----:B------:R-:W3:Y:S04]  /*8090*/  SHFL.IDX PT, R2, R2, 0x2, 0x181f ;  /* 0x00581f0002027f89 */ /* 0x000ee800000e0000 */
[----:B------:R-:W3:Y:S04]  /*80a0*/  SHFL.IDX PT, R5, R0, 0x1, 0x181f ;  /* 0x00381f0000057f89 */ /* 0x000ee800000e0000 */
[----:B------:R-:W3:Y:S01]  /*80b0*/  SHFL.IDX PT, R0, R0, 0x2, 0x181f ;  /* 0x00581f0000007f89 */ /* 0x000ee200000e0000 */
[-C--:B-1---5:R-:W-:Y:S02]  /*80c0*/  IADD3 R8, P1, R6, R247.reuse, RZ ;  /* 0x000000f706087210 */ /* 0x0a2fe40007f3e0ff */
[CC--:B----4-:R-:W-:Y:S02]  /*80d0*/  IADD3 R12, P0, R3.reuse, R247.reuse, RZ ;  /* 0x000000f7030c7210 */ /* 0x0d0fe40007f1e0ff */
[-C--:B------:R-:W-:Y:S03]  /*80e0*/  IADD3 R10, P2, R3, R246.reuse, RZ ;  /* 0x000000f6030a7210 */ /* 0x080fe60007f5e0ff */
[----:B---3--:R-:W-:Y:S01]  /*80f0*/  IMAD.X R13, R4, 0x1, R245, P0 ;  /* 0x00000001040d7824 */ /* 0x008fe200000e06f5 */
[----:B------:R-:W-:Y:S01]  /*8100*/  IADD3 R6, P0, R6, R246, RZ ;  /* 0x000000f606067210 */ /* 0x000fe20007f1e0ff */
[----:B------:R-:W-:Y:S01]  /*8110*/  IMAD.X R11, R4, 0x1, R223, P2 ;  /* 0x00000001040b7824 */ /* 0x000fe200010e06df */
[----:B------:R-:W-:Y:S01]  /*8120*/  IADD3 R4, P2, R2, R247, RZ ;  /* 0x000000f702047210 */ /* 0x000fe20007f5e0ff */
[C---:B------:R-:W-:Y:S02]  /*8130*/  IMAD.X R9, R5.reuse, 0x1, R245, P1 ;  /* 0x0000000105097824 */ /* 0x040fe400008e06f5 */
[----:B------:R-:W-:Y:S01]  /*8140*/  IMAD.X R7, R5, 0x1, R223, P0 ;  /* 0x0000000105077824 */ /* 0x000fe200000e06df */
[----:B------:R-:W-:Y:S01]  /*8150*/  IADD3 R2, P1, P0, R14, R2, R246 ;  /* 0x000000020e027210 */ /* 0x000fe2000783e0f6 */
[----:B------:R-:W-:Y:S01]  /*8160*/  IMAD.X R5, R0, 0x1, R245, P2 ;  /* 0x0000000100057824 */ /* 0x000fe200010e06f5 */
[----:B------:R-:W-:Y:S02]  /*8170*/  ISETP.NE.U32.AND P2, PT, R244, RZ, PT ;  /* 0x000000fff400720c */ /* 0x000fe40003f45070 */
[----:B------:R-:W-:Y:S01]  /*8180*/  IADD3.X R3, RZ, R0, R223, P1, P0 ;  /* 0x00000000ff037210 */ /* 0x000fe20000fe04df */
[----:B--2---:R1:W-:Y:S04]  /*8190*/  LDGSTS.E.BYPASS.LTC128B.128 [R15], [R12.64], !P6 ;  /* 0x000000000c0f7fae */ /* 0x0043e8000f101d56 */
[----:B------:R1:W-:Y:S04]  /*81a0*/  LDGSTS.E.BYPASS.LTC128B.128 [R15+0x1800], [R10.64], !P5 ;  /* 0x018000000a0f7fae */ /* 0x0003e8000e901d56 */
[----:B------:R1:W-:Y:S04]  /*81b0*/  LDGSTS.E.BYPASS.LTC128B.128 [R15+0x800], [R8.64], !P6 ;  /* 0x00800000080f7fae */ /* 0x0003e8000f101d56 */
[----:B------:R1:W-:Y:S04]  /*81c0*/  LDGSTS.E.BYPASS.LTC128B.128 [R15+0x2000], [R6.64], !P5 ;  /* 0x02000000060f7fae */ /* 0x0003e8000e901d56 */
[----:B------:R1:W-:Y:S04]  /*81d0*/  LDGSTS.E.BYPASS.LTC128B.128 [R15+0x1000], [R4.64], !P6 ;  /* 0x01000000040f7fae */ /* 0x0003e8000f101d56 */
[----:B------:R1:W-:Y:S02]  /*81e0*/  LDGSTS.E.BYPASS.LTC128B.128.ZFILL [R15+0x2800], [R2.64], P2 ;  /* 0x02800000020f7fae */ /* 0x0003e40009141d56 */
.L_x_1101:
        /* <DEDUP_REMOVED lines=176> */
[----:B--2---:R-:W-:Y:S02]  /*8cf0*/  FMUL.FTZ R19, R37, c[0x0][0x320] ;  /* 0x0000c80025137a20 */ /* 0x004fe40000410000 */
[----:B------:R-:W-:Y:S03]  /*8d00*/  FMUL.FTZ R42, R42, c[0x0][0x320] ;  /* 0x0000c8002a2a7a20 */ /* 0x000fe60000410000 */
[----:B------:R2:W2:Y:S01]  /*8d10*/  MUFU.TANH R137, R23 ;  /* 0x0000001700897308 */ /* 0x0004a20000002400 */
[----:B------:R-:W-:Y:S04]  /*8d20*/  FMUL.FTZ R43, R43, c[0x0][0x320] ;  /* 0x0000c8002b2b7a20 */ /* 0x000fe80000410000 */
        /* <DEDUP_REMOVED lines=13> */
[----:B-1----:R-:W-:Y:S02]  /*8e00*/  FMUL.FTZ R25, R32, c[0x0][0x320] ;  /* 0x0000c80020197a20 */ /* 0x002fe40000410000 */
[----:B------:R-:W-:Y:S07]  /*8e10*/  FMUL.FTZ R32, R34, c[0x0][0x320] ;  /* 0x0000c80022207a20 */ /* 0x000fee0000410000 */
        /* <DEDUP_REMOVED lines=36> */
[----:B------:R-:W-:Y:S01]  /*9060*/  IADD3 R14, -R244, 0x10, RZ ;  /* 0x00000010f40e7810 */ /* 0x000fe20007ffe1ff */
[----:B------:R-:W3:Y:S03]  /*9070*/  LDL R33, [R1] ;  /* 0x0000000001217983 */ /* 0x000ee60000100800 */
        /* <DEDUP_REMOVED lines=27> */
[----:B------:R-:W4:Y:S04]  /*9230*/  SHFL.IDX PT, R3, R2, RZ, 0x181f ;  /* 0x00181fff02037589 */ /* 0x000f2800000e0000 */
[----:B------:R-:W1:Y:S04]  /*9240*/  SHFL.IDX PT, R4, R0, RZ, 0x181f ;  /* 0x00181fff00047589 */ /* 0x000e6800000e0000 */
[----:B------:R-:W3:Y:S04]  /*9250*/  SHFL.IDX PT, R2, R2, 0x2, 0x181f ;  /* 0x00581f0002027f89 */ /* 0x000ee800000e0000 */
[----:B------:R-:W3:Y:S04]  /*9260*/  SHFL.IDX PT, R5, R0, 0x1, 0x181f ;  /* 0x00381f0000057f89 */ /* 0x000ee800000e0000 */
[----:B------:R-:W3:Y:S01]  /*9270*/  SHFL.IDX PT, R0, R0, 0x2, 0x181f ;  /* 0x00581f0000007f89 */ /* 0x000ee200000e0000 */
[-C--:B--2--5:R-:W-:Y:S02]  /*9280*/  IADD3 R8, P1, R6, R247.reuse, RZ ;  /* 0x000000f706087210 */ /* 0x0a4fe40007f3e0ff */
[CC--:B----4-:R-:W-:Y:S02]  /*9290*/  IADD3 R12, P0, R3.reuse, R247.reuse, RZ ;  /* 0x000000f7030c7210 */ /* 0x0d0fe40007f1e0ff */
[-C--:B------:R-:W-:Y:S03]  /*92a0*/  IADD3 R10, P2, R3, R246.reuse, RZ ;  /* 0x000000f6030a7210 */ /* 0x080fe60007f5e0ff */
[----:B-1----:R-:W-:Y:S01]  /*92b0*/  IMAD.X R13, R4, 0x1, R245, P0 ;  /* 0x00000001040d7824 */ /* 0x002fe200000e06f5 */
[----:B------:R-:W-:Y:S01]  /*92c0*/  IADD3 R6, P0, R6, R246, RZ ;  /* 0x000000f606067210 */ /* 0x000fe20007f1e0ff */
[----:B------:R-:W-:Y:S01]  /*92d0*/  IMAD.X R11, R4, 0x1, R223, P2 ;  /* 0x00000001040b7824 */ /* 0x000fe200010e06df */
[----:B---3--:R-:W-:Y:S02]  /*92e0*/  IADD3 R4, P2, R2, R247, RZ ;  /* 0x000000f702047210 */ /* 0x008fe40007f5e0ff */
        /* <DEDUP_REMOVED lines=12> */
.L_x_1102:
[----:B-1234-:R-:W2:Y:S01]  /*93b0*/  LDL R2, [R1+0x38] ;  /* 0x0000380001027983 */ /* 0x01eea20000100800 */
[----:B------:R-:W-:Y:S01]  /*93c0*/  UISETP.NE.AND UP1, UPT, UR15, URZ, UPT ;  /* 0x0000003f0f00728c */ /* 0x000fe2000bf25270 */
[----:B------:R-:W-:Y:S01]  /*93d0*/  IMAD.U32 R6, RZ, RZ, UR12 ;  /* 0x0000000cff067e24 */ /* 0x000fe2000f8e00ff */
        /* <DEDUP_REMOVED lines=10> */
[----:B------:R-:W-:Y:S03]  /*9480*/  PLOP3.LUT P0, PT, PT, PT, UP0, 0x40, 0x0 ;  /* 0x000000000000781c */ /* 0x000fe60003f0e808 */
[----:B------:R-:W1:Y:S01]  /*9490*/  SHFL.IDX PT, R3, R4, RZ, 0x1c1f ;  /* 0x001c1fff04037589 */ /* 0x000e6200000e0000 */
[----:B---3--:R-:W-:Y:S04]  /*94a0*/  IADD3 R0, -R33, 0x1, R0 ;  /* 0x0000000121007810 */ /* 0x008fe80007ffe100 */
[----:B------:R-:W-:Y:S04]  /*94b0*/  IADD3 R6, -R6, UR8, R0 ;  /* 0x0000000806067c10 */ /* 0x000fe8000fffe100 */
[C---:B------:R-:W-:Y:S02]  /*94c0*/  IADD3 R5, R6.reuse, c[0x0][0x328], RZ ;  /* 0x0000ca0006057a10 */ /* 0x040fe40007ffe0ff */
[----:B------:R-:W-:Y:S03]  /*94d0*/  IADD3 R6, R6, UR21, RZ ;  /* 0x0000001506067c10 */ /* 0x000fe6000fffe0ff */
[--C-:B-1----:R-:W-:Y:S02]  /*94e0*/  IMAD.IADD R2, R5, 0x1, R3.reuse ;  /* 0x0000000105027824 */ /* 0x102fe400078e0203 */
[----:B------:R-:W-:Y:S01]  /*94f0*/  IMAD.IADD R0, R6, 0x1, R3 ;  /* 0x0000000106007824 */ /* 0x000fe200078e0203 */
[----:B------:R-:W-:-:S05]  /*9500*/  @P0 BRA `(.L_x_1103) ;  /* 0x0000019000000947 */ /* 0x000fca0003800000 */
[----:B------:R-:W-:Y:S01]  /*9510*/  IMAD.U32 R7, RZ, RZ, UR12 ;  /* 0x0000000cff077e24 */ /* 0x000fe2000f8e00ff */
[----:B------:R-:W-:Y:S04]  /*9520*/  BSSY B0, `(.L_x_1104) ;  /* 0x0000012000007945 */ /* 0x000fe80003800000 */
[----:B------:R-:W-:Y:S04]  /*9530*/  IADD3 R3, -R7, UR8, R3 ;  /* 0x0000000807037c10 */ /* 0x000fe8000fffe103 */
        /* <DEDUP_REMOVED lines=11> */
.L_x_1105:
[----:B------:R-:W-:Y:S04]  /*95f0*/  MOV R7, c[0x0][0x32c] ;  /* 0x0000cb0000077a02 */ /* 0x000fe80000000f00 */
[----:B------:R-:W-:Y:S11]  /*9600*/  ISETP.NE.AND P0, PT, R7, 0x1, PT ;  /* 0x000000010700780c */ /* 0x000ff60003f05270 */
[----:B------:R-:W-:Y:S02]  /*9610*/  @!UPT UIADD3 URZ, URZ, URZ, URZ ;  /* 0x0000003f3f3ff290 */ /* 0x000fe4000fffe03f */
[----:B------:R-:W-:Y:S05]  /*9620*/  @P0 IMAD.HI.U32 R7, R3, c[0x0][0x330], RZ ;  /* 0x0000cc0003070a27 */ /* 0x000fea00078e00ff */
[----:B------:R-:W-:Y:S02]  /*9630*/  @P0 SHF.R.U32.HI R3, RZ, c[0x0][0x334], R7 ;  /* 0x0000cd00ff030a19 */ /* 0x000fe40000011607 */
.L_x_1106:
[----:B------:R-:W-:Y:S05]  /*9640*/  BSYNC B0 ;  /* 0x0000000000007941 */ /* 0x000fea0003800000 */
.L_x_1104:
[----:B------:R-:W-:Y:S05]  /*9650*/  IADD3 R7, -R33, UR4, RZ ;  /* 0x0000000421077c10 */ /* 0x000fea000fffe1ff */
[----:B------:R-:W-:Y:S05]  /*9660*/  IMAD R3, R3, c[0x0][0x32c], R7 ;  /* 0x0000cb0003037a24 */ /* 0x000fea00078e0207 */
[----:B------:R-:W-:Y:S02]  /*9670*/  IADD3 R7, R3, c[0x0][0x32c], RZ ;  /* 0x0000cb0003077a10 */ /* 0x000fe40007ffe0ff */
[----:B------:R-:W-:Y:S02]  /*9680*/  IMNMX R0, R0, R3, !PT ;  /* 0x0000000300007217 */ /* 0x000fe40007800200 */
[----:B------:R-:W-:Y:S02]  /*9690*/  IMNMX R2, R2, R7, PT ;  /* 0x0000000702027217 */ /* 0x000fe40003800200 */
.L_x_1103:
        /* <DEDUP_REMOVED lines=87> */
.L_x_1109:
[----:B------:R-:W-:Y:S04]  /*9c10*/  MOV R7, c[0x0][0x32c] ;  /* 0x0000cb0000077a02 */ /* 0x000fe80000000f00 */
[----:B------:R-:W-:Y:S11]  /*9c20*/  ISETP.NE.AND P0, PT, R7, 0x1, PT ;  /* 0x000000010700780c */ /* 0x000ff60003f05270 */
[----:B------:R-:W-:Y:S02]  /*9c30*/  @!UPT UIADD3 URZ, URZ, URZ, URZ ;  /* 0x0000003f3f3ff290 */ /* 0x000fe4000fffe03f */
[----:B------:R-:W-:Y:S05]  /*9c40*/  @P0 IMAD.HI.U32 R7, R3, c[0x0][0x330], RZ ;  /* 0x0000cc0003070a27 */ /* 0x000fea00078e00ff */
[----:B------:R-:W-:Y:S02]  /*9c50*/  @P0 SHF.R.U32.HI R3, RZ, c[0x0][0x334], R7 ;  /* 0x0000cd00ff030a19 */ /* 0x000fe40000011607 */
.L_x_1110:
[----:B------:R-:W-:Y:S05]  /*9c60*/  BSYNC B0 ;  /* 0x0000000000007941 */ /* 0x000fea0003800000 */
.L_x_1108:
[----:B------:R-:W-:Y:S05]  /*9c70*/  IADD3 R7, -R33, UR4, RZ ;  /* 0x0000000421077c10 */ /* 0x000fea000fffe1ff */
[----:B------:R-:W-:Y:S05]  /*9c80*/  IMAD R3, R3, c[0x0][0x32c], R7 ;  /* 0x0000cb0003037a24 */ /* 0x000fea00078e0207 */
[----:B------:R-:W-:Y:S02]  /*9c90*/  IADD3 R7, R3, c[0x0][0x32c], RZ ;  /* 0x0000cb0003077a10 */ /* 0x000fe40007ffe0ff */
[----:B------:R-:W-:Y:S02]  /*9ca0*/  IMNMX R0, R0, R3, !PT ;  /* 0x0000000300007217 */ /* 0x000fe40007800200 */
[----:B------:R-:W-:Y:S02]  /*9cb0*/  IMNMX R2, R2, R7, PT ;  /* 0x0000000702027217 */ /* 0x000fe40003800200 */
.L_x_1107:
        /* <DEDUP_REMOVED lines=85> */
.L_x_1113:
[----:B------:R-:W-:Y:S04]  /*a210*/  MOV R7, c[0x0][0x32c] ;  /* 0x0000cb0000077a02 */ /* 0x000fe80000000f00 */
[----:B------:R-:W-:Y:S11]  /*a220*/  ISETP.NE.AND P0, PT, R7, 0x1, PT ;  /* 0x000000010700780c */ /* 0x000ff60003f05270 */
[----:B------:R-:W-:Y:S02]  /*a230*/  @!UPT UIADD3 URZ, URZ, URZ, URZ ;  /* 0x0000003f3f3ff290 */ /* 0x000fe4000fffe03f */
[----:B------:R-:W-:Y:S05]  /*a240*/  @P0 IMAD.HI.U32 R7, R3, c[0x0][0x330], RZ ;  /* 0x0000cc0003070a27 */ /* 0x000fea00078e00ff */
[----:B------:R-:W-:Y:S02]  /*a250*/  @P0 SHF.R.U32.HI R3, RZ, c[0x0][0x334], R7 ;  /* 0x0000cd00ff030a19 */ /* 0x000fe40000011607 */
.L_x_1114:
[----:B------:R-:W-:Y:S05]  /*a260*/  BSYNC B0 ;  /* 0x0000000000007941 */ /* 0x000fea0003800000 */
.L_x_1112:
[----:B------:R-:W-:Y:S05]  /*a270*/  IADD3 R7, -R33, UR4, RZ ;  /* 0x0000000421077c10 */ /* 0x000fea000fffe1ff */
[----:B------:R-:W-:Y:S05]  /*a280*/  IMAD R3, R3, c[0x0][0x32c], R7 ;  /* 0x0000cb0003037a24 */ /* 0x000fea00078e0207 */
[----:B------:R-:W-:Y:S02]  /*a290*/  IADD3 R7, R3, c[0x0][0x32c], RZ ;  /* 0x0000cb0003077a10 */ /* 0x000fe40007ffe0ff */
[----:B------:R-:W-:Y:S02]  /*a2a0*/  IMNMX R0, R0, R3, !PT ;  /* 0x0000000300007217 */ /* 0x000fe40007800200 */
[----:B------:R-:W-:Y:S02]  /*a2b0*/  IMNMX R2, R2, R7, PT ;  /* 0x0000000702027217 */ /* 0x000fe40003800200 */
.L_x_1111:
        /* <DEDUP_REMOVED lines=85> */
.L_x_1117:
[----:B------:R-:W-:Y:S04]  /*a810*/  MOV R4, c[0x0][0x32c] ;  /* 0x0000cb0000047a02 */ /* 0x000fe80000000f00 */
[----:B------:R-:W-:Y:S11]  /*a820*/  ISETP.NE.AND P0, PT, R4, 0x1, PT ;  /* 0x000000010400780c */ /* 0x000ff60003f05270 */
[----:B------:R-:W-:Y:S02]  /*a830*/  @!UPT UIADD3 URZ, URZ, URZ, URZ ;  /* 0x0000003f3f3ff290 */ /* 0x000fe4000fffe03f */
[----:B------:R-:W-:Y:S05]  /*a840*/  @P0 IMAD.HI.U32 R4, R3, c[0x0][0x330], RZ ;  /* 0x0000cc0003040a27 */ /* 0x000fea00078e00ff */
[----:B------:R-:W-:Y:S02]  /*a850*/  @P0 SHF.R.U32.HI R3, RZ, c[0x0][0x334], R4 ;  /* 0x0000cd00ff030a19 */ /* 0x000fe40000011604 */
.L_x_1118:
[----:B------:R-:W-:Y:S05]  /*a860*/  BSYNC B0 ;  /* 0x0000000000007941 */ /* 0x000fea0003800000 */
.L_x_1116:
[----:B------:R-:W-:Y:S05]  /*a870*/  IADD3 R4, -R33, UR4, RZ ;  /* 0x0000000421047c10 */ /* 0x000fea000fffe1ff */
[----:B------:R-:W-:Y:S05]  /*a880*/  IMAD R3, R3, c[0x0][0x32c], R4 ;  /* 0x0000cb0003037a24 */ /* 0x000fea00078e0204 */
[----:B------:R-:W-:Y:S02]  /*a890*/  IADD3 R4, R3, c[0x0][0x32c], RZ ;  /* 0x0000cb0003047a10 */ /* 0x000fe40007ffe0ff */
[----:B------:R-:W-:Y:S02]  /*a8a0*/  IMNMX R0, R0, R3, !PT ;  /* 0x0000000300007217 */ /* 0x000fe40007800200 */
[----:B------:R-:W-:Y:S02]  /*a8b0*/  IMNMX R2, R2, R4, PT ;  /* 0x0000000402027217 */ /* 0x000fe40003800200 */
.L_x_1115:
        /* <DEDUP_REMOVED lines=37> */
[----:B------:R-:W-:Y:S01]  /*ab10*/  PLOP3.LUT P0, PT, PT, PT, UP4, 0x40, 0x0 ;  /* 0x000000000000781c */ /* 0x000fe20003f0e848 */
[----:B------:R-:W-:Y:S01]  /*ab20*/  UISETP.NE.AND UP4, UPT, UR4, URZ, UPT ;  /* 0x0000003f0400728c */ /* 0x000fe2000bf85270 */
[----:B------:R-:W-:Y:S02]  /*ab30*/  FMNMX.FTZ R4, R11, R4, !PT ;  /* 0x000000040b047209 */ /* 0x000fe40007810000 */
[----:B------:R-:W-:Y:S02]  /*ab40*/  ISETP.GT.AND P0, PT, R0, RZ, P0 ;  /* 0x000000ff0000720c */ /* 0x000fe40000704270 */
[----:B------:R-:W-:Y:S01]  /*ab50*/  FMNMX.FTZ R4, R10, R4, !PT ;  /* 0x000000040a047209 */ /* 0x000fe20007810000 */
[----:B------:R-:W2:Y:S01]  /*ab60*/  SHFL.BFLY PT, R20, R3, 0x2, 0x1f ;  /* 0x0c401f0003147f89 */ /* 0x000ea200000e0000 */
[----:B------:R-:W-:Y:S02]  /*ab70*/  ISETP.LT.OR P0, PT, R2, 0x1, P0 ;  /* 0x000000010200780c */ /* 0x000fe40000701670 */
[----:B------:R-:W-:Y:S02]  /*ab80*/  FMNMX.FTZ R4, R17, R4, !PT ;  /* 0x0000000411047209 */ /* 0x000fe40007810000 */
[----:B------:R-:W-:Y:S02]  /*ab90*/  FSEL R5, R222, -INF , !P0 ;  /* 0xff800000de057808 */ /* 0x000fe40004000000 */
[----:B------:R-:W-:Y:S02]  /*aba0*/  FMNMX.FTZ R4, R205, R4, !PT ;  /* 0x00000004cd047209 */ /* 0x000fe40007810000 */
[----:B------:R-:W-:Y:S01]  /*abb0*/  PLOP3.LUT P0, PT, PT, PT, UP1, 0x40, 0x0 ;  /* 0x000000000000781c */ /* 0x000fe20003f0e818 */
[----:B------:R-:W-:Y:S01]  /*abc0*/  UISETP.NE.AND UP1, UPT, UR29, URZ, UPT ;  /* 0x0000003f1d00728c */ /* 0x000fe2000bf25270 */
[----:B------:R-:W-:Y:S02]  /*abd0*/  FMNMX.FTZ R4, R208, R4, !PT ;  /* 0x00000004d0047209 */ /* 0x000fe40007810000 */
[----:B------:R-:W-:Y:S02]  /*abe0*/  ISETP.GT.AND P0, PT, R0, 0x9, P0 ;  /* 0x000000090000780c */ /* 0x000fe40000704270 */
[----:B------:R-:W-:Y:S01]  /*abf0*/  PLOP3.LUT P1, PT, PT, PT, UP2, 0x40, 0x0 ;  /* 0x000000000000781c */ /* 0x000fe20003f2e828 */
[----:B------:R-:W-:Y:S01]  /*ac00*/  UISETP.NE.AND UP2, UPT, UR30, URZ, UPT ;  /* 0x0000003f1e00728c */ /* 0x000fe2000bf45270 */
[----:B------:R-:W-:Y:S02]  /*ac10*/  FMNMX.FTZ R4, R210, R4, !PT ;  /* 0x00000004d2047209 */ /* 0x000fe40007810000 */
[----:B------:R-:W-:Y:S02]  /*ac20*/  ISETP.LT.OR P0, PT, R2, 0xa, P0 ;  /* 0x0000000a0200780c */ /* 0x000fe40000701670 */
[----:B------:R-:W-:Y:S02]  /*ac30*/  ISETP.GT.AND P1, PT, R0, 0x8, P1 ;  /* 0x000000080000780c */ /* 0x000fe40000f24270 */
[----:B------:R-:W-:Y:S01]  /*ac40*/  PLOP3.LUT P2, PT, PT, PT, UP3, 0x40, 0x0 ;  /* 0x000000000000781c */ /* 0x000fe20003f4e838 */
[----:B------:R-:W-:Y:S01]  /*ac50*/  UISETP.NE.AND UP3, UPT, UR31, URZ, UPT ;  /* 0x0000003f1f00728c */ /* 0x000fe2000bf65270 */
[----:B-1----:R-:W-:Y:S02]  /*ac60*/  FMNMX.FTZ R137, R137, R6, !PT ;  /* 0x0000000689897209 */ /* 0x002fe40007810000 */
[----:B--2---:R-:W-:Y:S02]  /*ac70*/  FMNMX.FTZ R3, R3, R20, !PT ;  /* 0x0000001403037209 */ /* 0x004fe40007810000 */
[----:B------:R-:W-:Y:S01]  /*ac80*/  FMNMX.FTZ R4, R211, R4, !PT ;  /* 0x00000004d3047209 */ /* 0x000fe20007810000 */
[----:B------:R-:W1:Y:S01]  /*ac90*/  SHFL.BFLY PT, R6, R137, 0x1, 0x1f ;  /* 0x0c201f0089067f89 */ /* 0x000e6200000e0000 */
[----:B------:R-:W-:Y:S02]  /*aca0*/  FSEL R25, R213, -INF , !P0 ;  /* 0xff800000d5197808 */ /* 0x000fe40004000000 */
[----:B------:R-:W-:Y:S02]  /*acb0*/  ISETP.LT.OR P1, PT, R2, 0x9, P1 ;  /* 0x000000090200780c */ /* 0x000fe40000f21670 */
[----:B------:R-:W-:Y:S02]  /*acc0*/  ISETP.GT.AND P2, PT, R0, 0x1, P2 ;  /* 0x000000010000780c */ /* 0x000fe40001744270 */
[----:B------:R-:W-:Y:S01]  /*acd0*/  PLOP3.LUT P0, PT, PT, PT, UP5, 0x40, 0x0 ;  /* 0x000000000000781c */ /* 0x000fe20003f0e858 */
[----:B------:R-:W2:Y:S01]  /*ace0*/  SHFL.BFLY PT, R136, R3, 0x1, 0x1f ;  /* 0x0c201f0003887f89 */ /* 0x000ea200000e0000 */
[----:B------:R-:W-:Y:S02]  /*acf0*/  FMNMX.FTZ R4, R245, R4, !PT ;  /* 0x00000004f5047209 */ /* 0x000fe40007810000 */
[----:B------:R-:W-:Y:S02]  /*ad00*/  FSEL R24, R214, -INF , !P1 ;  /* 0xff800000d6187808 */ /* 0x000fe40004800000 */
[----:B------:R-:W-:Y:S02]  /*ad10*/  ISETP.LT.OR P2, PT, R2, 0x2, P2 ;  /* 0x000000020200780c */ /* 0x000fe40001741670 */
[C---:B------:R-:W-:Y:S02]  /*ad20*/  ISETP.GT.AND P0, PT, R0.reuse, 0x18, P0 ;  /* 0x000000180000780c */ /* 0x040fe40000704270 */
[----:B------:R-:W-:Y:S02]  /*ad30*/  PLOP3.LUT P1, PT, PT, PT, UP6, 0x40, 0x0 ;  /* 0x000000000000781c */ /* 0x000fe40003f2e868 */
[----:B------:R-:W-:Y:S02]  /*ad40*/  FMNMX.FTZ R4, R247, R4, !PT ;  /* 0x00000004f7047209 */ /* 0x000fe40007810000 */
[----:B------:R-:W-:Y:S02]  /*ad50*/  FSEL R18, R221, -INF , !P2 ;  /* 0xff800000dd127808 */ /* 0x000fe40005000000 */
[----:B------:R-:W-:Y:S02]  /*ad60*/  ISETP.GT.AND P1, PT, R0, 0x11, P1 ;  /* 0x000000110000780c */ /* 0x000fe40000f24270 */
[----:B-1----:R-:W-:Y:S02]  /*ad70*/  FMNMX.FTZ R137, R137, R6, !PT ;  /* 0x0000000689897209 */ /* 0x002fe40007810000 */
[----:B------:R-:W-:Y:S02]  /*ad80*/  FMNMX.FTZ R6, R5, R139, !PT ;  /* 0x0000008b05067209 */ /* 0x000fe40007810000 */
[----:B------:R-:W-:Y:S01]  /*ad90*/  ISETP.LT.OR P0, PT, R2, 0x19, P0 ;  /* 0x000000190200780c */ /* 0x000fe20000701670 */
[----:B------:R-:W-:Y:S01]  /*ada0*/  FMUL.FTZ R141, R137, c[0x0][0x2d0] ;  /* 0x0000b400898d7a20 */ /* 0x000fe20000410000 */
[----:B------:R-:W-:Y:S01]  /*adb0*/  PLOP3.LUT P2, PT, PT, PT, UP0, 0x40, 0x0 ;  /* 0x000000000000781c */ /* 0x000fe20003f4e808 */
[----:B------:R-:W-:Y:S01]  /*adc0*/  UISETP.NE.AND UP0, UPT, UR28, URZ, UPT ;  /* 0x0000003f1c00728c */ /* 0x000fe2000bf05270 */
[----:B------:R-:W-:Y:S02]  /*add0*/  FMNMX.FTZ R4, R248, R4, !PT ;  /* 0x00000004f8047209 */ /* 0x000fe40007810000 */
[----:B------:R-:W-:Y:S02]  /*ade0*/  FMNMX.FTZ R6, R18, R6, !PT ;  /* 0x0000000612067209 */ /* 0x000fe40007810000 */
[----:B------:R-:W-:Y:S02]  /*adf0*/  ISETP.GT.AND P2, PT, R0, 0x10, P2 ;  /* 0x000000100000780c */ /* 0x000fe40001744270 */
[----:B------:R-:W-:Y:S02]  /*ae00*/  ISETP.LT.OR P1, PT, R2, 0x12, P1 ;  /* 0x000000120200780c */ /* 0x000fe40000f21670 */
[----:B------:R-:W-:Y:S02]  /*ae10*/  FSEL R206, R212, -INF , !P0 ;  /* 0xff800000d4ce7808 */ /* 0x000fe40004000000 */
[----:B------:R-:W-:Y:S02]  /*ae20*/  PLOP3.LUT P0, PT, PT, PT, UP3, 0x40, 0x0 ;  /* 0x000000000000781c */ /* 0x000fe40003f0e838 */
[----:B------:R-:W-:Y:S02]  /*ae30*/  FMNMX.FTZ R4, R250, R4, !PT ;  /* 0x00000004fa047209 */ /* 0x000fe40007810000 */
[----:B------:R-:W-:Y:S02]  /*ae40*/  FSEL R201, R215, -INF , !P1 ;  /* 0xff800000d7c97808 */ /* 0x000fe40004800000 */
[----:B--2---:R-:W-:Y:S01]  /*ae50*/  FMNMX.FTZ R136, R3, R136, !PT ;  /* 0x0000008803887209 */ /* 0x004fe20007810000 */
[----:B------:R-:W1:Y:S01]  /*ae60*/  SHFL.BFLY PT, R20, R4, 0x2, 0x1f ;  /* 0x0c401f0004147f89 */ /* 0x000e6200000e0000 */
[----:B------:R-:W-:Y:S02]  /*ae70*/  FMNMX.FTZ R3, R24, R6, !PT ;  /* 0x0000000618037209 */ /* 0x000fe40007810000 */
[----:B------:R-:W-:Y:S01]  /*ae80*/  ISETP.LT.OR P2, PT, R2, 0x11, P2 ;  /* 0x000000110200780c */ /* 0x000fe20001741670 */
[----:B------:R-:W-:Y:S01]  /*ae90*/  FMUL.FTZ R142, R136, c[0x0][0x2d0] ;  /* 0x0000b400888e7a20 */ /* 0x000fe20000410000 */
[----:B------:R-:W-:Y:S02]  /*aea0*/  ISETP.GT.AND P0, PT, R0, 0x20, P0 ;  /* 0x000000200000780c */ /* 0x000fe40000704270 */
[----:B------:R-:W-:Y:S02]  /*aeb0*/  PLOP3.LUT P1, PT, PT, PT, UP4, 0x40, 0x0 ;  /* 0x000000000000781c */ /* 0x000fe40003f2e848 */
[----:B------:R-:W-:Y:S02]  /*aec0*/  FMNMX.FTZ R3, R25, R3, !PT ;  /* 0x0000000319037209 */ /* 0x000fe40007810000 */
[----:B------:R-:W-:Y:S02]  /*aed0*/  FSEL R200, R220, -INF , !P2 ;  /* 0xff800000dcc87808 */ /* 0x000fe40005000000 */
[----:B------:R-:W-:Y:S02]  /*aee0*/  ISETP.GT.AND P1, PT, R0, 0x19, P1 ;  /* 0x000000190000780c */ /* 0x000fe40000f24270 */
[C---:B------:R-:W-:Y:S02]  /*aef0*/  ISETP.LT.OR P0, PT, R2.reuse, 0x21, P0 ;  /* 0x000000210200780c */ /* 0x040fe40000701670 */
[----:B------:R-:W-:Y:S02]  /*af00*/  ISETP.LT.OR P1, PT, R2, 0x1a, P1 ;  /* 0x0000001a0200780c */ /* 0x000fe40000f21670 */
[----:B------:R-:W-:Y:S02]  /*af10*/  FSEL R212, R42, -INF , !P0 ;  /* 0xff8000002ad47808 */ /* 0x000fe40004000000 */
[----:B------:R-:W-:Y:S02]  /*af20*/  PLOP3.LUT P0, PT, PT, PT, UP1, 0x40, 0x0 ;  /* 0x000000000000781c */ /* 0x000fe40003f0e818 */
[----:B------:R-:W-:Y:S02]  /*af30*/  FMNMX.FTZ R3, R200, R3, !PT ;  /* 0x00000003c8037209 */ /* 0x000fe40007810000 */
[----:B------:R-:W-:Y:S02]  /*af40*/  ISETP.GT.AND P0, PT, R0, 0x28, P0 ;  /* 0x000000280000780c */ /* 0x000fe40000704270 */
[----:B------:R-:W-:Y:S02]  /*af50*/  FMNMX.FTZ R3, R201, R3, !PT ;  /* 0x00000003c9037209 */ /* 0x000fe40007810000 */
[----:B------:R-:W-:Y:S02]  /*af60*/  FSEL R209, R209, -INF , !P1 ;  /* 0xff800000d1d17808 */ /* 0x000fe40004800000 */
[----:B------:R-:W-:Y:S02]  /*af70*/  PLOP3.LUT P1, PT, PT, PT, UP2, 0x40, 0x0 ;  /* 0x000000000000781c */ /* 0x000fe40003f2e828 */
[----:B------:R-:W-:Y:S02]  /*af80*/  ISETP.LT.OR P0, PT, R2, 0x29, P0 ;  /* 0x000000290200780c */ /* 0x000fe40000701670 */
[----:B------:R-:W-:Y:S02]  /*af90*/  ISETP.GT.AND P1, PT, R0, 0x21, P1 ;  /* 0x000000210000780c */ /* 0x000fe40000f24270 */
[----:B------:R-:W-:Y:S02]  /*afa0*/  FMNMX.FTZ R3, R206, R3, !PT ;  /* 0x00000003ce037209 */ /* 0x000fe40007810000 */
        /* <DEDUP_REMOVED lines=9> */
[----:B-1----:R-:W-:Y:S02]  /*b040*/  FMNMX.FTZ R4, R4, R20, !PT ;  /* 0x0000001404047209 */ /* 0x002fe40007810000 */
[----:B------:R-:W-:Y:S01]  /*b050*/  FMNMX.FTZ R0, R214, R0, !PT ;  /* 0x00000000d6007209 */ /* 0x000fe20007810000 */
[----:B------:R-:W-:Y:S01]  /*b060*/  LDSM.16.MT88.4 R20, [R225+0x2080] ;  /* 0x00208000e114783b */ /* 0x000fe20000004200 */
[----:B------:R-:W-:Y:S02]  /*b070*/  FSETP.NEU.FTZ.AND P1, PT, R136, -INF , PT ;  /* 0xff8000008800780b */ /* 0x000fe40003f3d000 */
[----:B------:R-:W-:Y:S02]  /*b080*/  ISETP.LT.OR P0, PT, R2, 0x2a, P0 ;  /* 0x0000002a0200780c */ /* 0x000fe40000701670 */
[----:B------:R-:W-:Y:S02]  /*b090*/  FMNMX.FTZ R0, R213, R0, !PT ;  /* 0x00000000d5007209 */ /* 0x000fe40007810000 */
[----:B------:R-:W-:Y:S01]  /*b0a0*/  FSEL R142, R142, RZ, P1 ;  /* 0x000000ff8e8e7208 */ /* 0x000fe20000800000 */
[----:B------:R-:W1:Y:S01]  /*b0b0*/  SHFL.BFLY PT, R135, R4, 0x1, 0x1f ;  /* 0x0c201f0004877f89 */ /* 0x000e6200000e0000 */
[----:B------:R-:W-:Y:S02]  /*b0c0*/  FSEL R140, R47, -INF , !P0 ;  /* 0xff8000002f8c7808 */ /* 0x000fe40004000000 */
[----:B------:R-:W-:Y:S01]  /*b0d0*/  FSETP.NEU.FTZ.AND P2, PT, R137, -INF , PT ;  /* 0xff8000008900780b */ /* 0x000fe20003f5d000 */
[--C-:B------:R-:W-:Y:S01]  /*b0e0*/  FFMA.FTZ R3, R19, c[0x0][0x2d0], -R142.reuse ;  /* 0x0000b40013037a23 */ /* 0x100fe2000001088e */
[----:B------:R-:W-:Y:S01]  /*b0f0*/  FMNMX.FTZ R0, R140, R0, !PT ;  /* 0x000000008c007209 */ /* 0x000fe20007810000 */
[--C-:B------:R-:W-:Y:S01]  /*b100*/  FFMA.FTZ R8, R8, c[0x0][0x2d0], -R142.reuse ;  /* 0x0000b40008087a23 */ /* 0x100fe2000001088e */
[----:B------:R-:W-:Y:S01]  /*b110*/  FSEL R141, R141, RZ, P2 ;  /* 0x000000ff8d8d7208 */ /* 0x000fe20001000000 */
[----:B------:R2:W-:Y:S01]  /*b120*/  MUFU.EX2 R26, R3 ;  /* 0x00000003001a7308 */ /* 0x0005e20000000800 */
[--C-:B------:R-:W-:Y:S01]  /*b130*/  FFMA.FTZ R12, R12, c[0x0][0x2d0], -R142.reuse ;  /* 0x0000b4000c0c7a23 */ /* 0x100fe2000001088e */
[----:B------:R-:W2:Y:S01]  /*b140*/  SHFL.BFLY PT, R2, R0, 0x2, 0x1f ;  /* 0x0c401f0000027f89 */ /* 0x000ea200000e0000 */
[----:B------:R-:W-:Y:S02]  /*b150*/  FFMA.FTZ R13, R13, c[0x0][0x2d0], -R142 ;  /* 0x0000b4000d0d7a23 */ /* 0x000fe4000001088e */
[--C-:B------:R-:W-:Y:S02]  /*b160*/  FFMA.FTZ R9, R9, c[0x0][0x2d0], -R141.reuse ;  /* 0x0000b40009097a23 */ /* 0x100fe4000001088d */
[--C-:B------:R-:W-:Y:S02]  /*b170*/  FFMA.FTZ R14, R14, c[0x0][0x2d0], -R141.reuse ;  /* 0x0000b4000e0e7a23 */ /* 0x100fe4000001088d */
[--C-:B------:R-:W-:Y:S01]  /*b180*/  FFMA.FTZ R15, R15, c[0x0][0x2d0], -R141.reuse ;  /* 0x0000b4000f0f7a23 */ /* 0x100fe2000001088d */
[----:B------:R-:W-:Y:S01]  /*b190*/  MUFU.EX2 R45, R9 ;  /* 0x00000009002d7308 */ /* 0x000fe20000000800 */
[----:B------:R-:W-:Y:S01]  /*b1a0*/  FFMA.FTZ R16, R16, c[0x0][0x2d0], -R141 ;  /* 0x0000b40010107a23 */ /* 0x000fe2000001088d */
[----:B-1----:R-:W-:Y:S04]  /*b1b0*/  FMNMX.FTZ R135, R4, R135, !PT ;  /* 0x0000008704877209 */ /* 0x002fe80007810000 */
[C---:B------:R-:W-:Y:S01]  /*b1c0*/  FSETP.NEU.FTZ.AND P0, PT, R135.reuse, -INF , PT ;  /* 0xff8000008700780b */ /* 0x040fe20003f1d000 */
[----:B------:R-:W-:Y:S03]  /*b1d0*/  FMUL.FTZ R143, R135, c[0x0][0x2d0] ;  /* 0x0000b400878f7a20 */ /* 0x000fe60000410000 */
[----:B------:R-:W1:Y:S01]  /*b1e0*/  MUFU.EX2 R51, R14 ;  /* 0x0000000e00337308 */ /* 0x000e620000000800 */
[----:B--2---:R-:W-:Y:S02]  /*b1f0*/  FMNMX.FTZ R3, R0, R2, !PT ;  /* 0x0000000200037209 */ /* 0x004fe40007810000 */
[----:B------:R-:W-:Y:S02]  /*b200*/  FSEL R0, R137, RZ, P2 ;  /* 0x000000ff89007208 */ /* 0x000fe40001000000 */
[----:B------:R-:W-:Y:S01]  /*b210*/  FSEL R143, R143, RZ, P0 ;  /* 0x000000ff8f8f7208 */ /* 0x000fe20000000000 */
[----:B------:R-:W2:Y:S04]  /*b220*/  SHFL.BFLY PT, R4, R3, 0x1, 0x1f ;  /* 0x0c201f0003047f89 */ /* 0x000ea800000e0000 */
[----:B------:R-:W-:Y:S01]  /*b230*/  MUFU.EX2 R35, R15 ;  /* 0x0000000f00237308 */ /* 0x000fe20000000800 */
[----:B------:R-:W-:Y:S02]  /*b240*/  FADD.FTZ R0, -R0, R132 ;  /* 0x0000008400007221 */ /* 0x000fe40000010100 */
[--C-:B------:R-:W-:Y:S02]  /*b250*/  FFMA.FTZ R2, R17, c[0x0][0x2d0], -R143.reuse ;  /* 0x0000b40011027a23 */ /* 0x100fe4000001088f */
[----:B------:R-:W-:Y:S02]  /*b260*/  FMUL.FTZ R0, R0, c[0x0][0x2d0] ;  /* 0x0000b40000007a20 */ /* 0x000fe40000410000 */
[--C-:B------:R-:W-:Y:S02]  /*b270*/  FFMA.FTZ R7, R7, c[0x0][0x2d0], -R143.reuse ;  /* 0x0000b40007077a23 */ /* 0x100fe4000001088f */
[--C-:B------:R-:W-:Y:S01]  /*b280*/  FFMA.FTZ R11, R11, c[0x0][0x2d0], -R143.reuse ;  /* 0x0000b4000b0b7a23 */ /* 0x100fe2000001088f */
[----:B------:R3:W-:Y:S01]  /*b290*/  MUFU.EX2 R41, R2 ;  /* 0x0000000200297308 */ /* 0x0007e20000000800 */
[----:B------:R-:W-:Y:S01]  /*b2a0*/  FFMA.FTZ R10, R10, c[0x0][0x2d0], -R143 ;  /* 0x0000b4000a0a7a23 */ /* 0x000fe2000001088f */
[----:B-1----:R-:W-:Y:S08]  /*b2b0*/  F2FP.PACK_AB R192, R51, R45 ;  /* 0x0000002d33c0723e */ /* 0x002ff000000000ff */
[----:B------:R1:W4:Y:S01]  /*b2c0*/  MUFU.EX2 R133, R0 ;  /* 0x0000000000857308 */ /* 0x0003220000000800 */
[----:B--2---:R-:W-:Y:S09]  /*b2d0*/  FMNMX.FTZ R3, R4, R3, !PT ;  /* 0x0000000304037209 */ /* 0x004ff20007810000 */
[----:B------:R-:W2:Y:S01]  /*b2e0*/  MUFU.EX2 R40, R16 ;  /* 0x0000001000287308 */ /* 0x000ea20000000800 */
[----:B---3--:R-:W-:Y:S05]  /*b2f0*/  FSEL R2, R136, RZ, P1 ;  /* 0x000000ff88027208 */ /* 0x008fea0000800000 */
[----:B------:R-:W-:Y:S04]  /*b300*/  FADD.FTZ R2, -R2, R134 ;  /* 0x0000008602027221 */ /* 0x000fe80000010100 */
[----:B------:R-:W-:Y:S01]  /*b310*/  MUFU.EX2 R44, R8 ;  /* 0x00000008002c7308 */ /* 0x000fe20000000800 */
[----:B------:R-:W-:Y:S02]  /*b320*/  FMUL.FTZ R134, R3, c[0x0][0x2d0] ;  /* 0x0000b40003867a20 */ /* 0x000fe40000410000 */
[----:B------:R-:W-:Y:S01]  /*b330*/  FMUL.FTZ R2, R2, c[0x0][0x2d0] ;  /* 0x0000b40002027a20 */ /* 0x000fe20000410000 */
[----:B-1----:R-:W-:Y:S01]  /*b340*/  FSEL R0, R135, RZ, P0 ;  /* 0x000000ff87007208 */ /* 0x002fe20000000000 */
[----:B----4-:R-:W-:Y:S01]  /*b350*/  FMUL.FTZ R17, R133, R157 ;  /* 0x0000009d85117220 */ /* 0x010fe20000410000 */
[----:B------:R-:W-:Y:S01]  /*b360*/  FSETP.NEU.FTZ.AND P0, PT, R3, -INF , PT ;  /* 0xff8000000300780b */ /* 0x000fe20003f1d000 */
[----:B------:R-:W-:Y:S02]  /*b370*/  FMUL.FTZ R32, R133, R172 ;  /* 0x000000ac85207220 */ /* 0x000fe40000410000 */
[----:B------:R-:W-:Y:S01]  /*b380*/  FADD.FTZ R0, -R0, R138 ;  /* 0x0000008a00007221 */ /* 0x000fe20000010100 */
[----:B------:R-:W1:Y:S01]  /*b390*/  MUFU.EX2 R132, R2 ;  /* 0x0000000200847308 */ /* 0x000e620000000800 */
[----:B------:R-:W-:Y:S01]  /*b3a0*/  FSEL R134, R134, RZ, P0 ;  /* 0x000000ff86867208 */ /* 0x000fe20000000000 */
[----:B------:R-:W-:Y:S02]  /*b3b0*/  FFMA.FTZ R138, R196, c[0x0][0x2d0], -R141 ;  /* 0x0000b400c48a7a23 */ /* 0x000fe4000001088d */
[----:B------:R-:W-:Y:S01]  /*b3c0*/  FMUL.FTZ R0, R0, c[0x0][0x2d0] ;  /* 0x0000b40000007a20 */ /* 0x000fe20000410000 */
[----:B--2---:R-:W-:Y:S01]  /*b3d0*/  F2FP.PACK_AB R194, R40, R35 ;  /* 0x0000002328c2723e */ /* 0x004fe200000000ff */
[--C-:B------:R-:W-:Y:S02]  /*b3e0*/  FFMA.FTZ R4, R25, c[0x0][0x2d0], -R134.reuse ;  /* 0x0000b40019047a23 */ /* 0x100fe40000010886 */
[--C-:B------:R-:W-:Y:S02]  /*b3f0*/  FFMA.FTZ R5, R5, c[0x0][0x2d0], -R134.reuse ;  /* 0x0000b40005057a23 */ /* 0x100fe40000010886 */
[----:B------:R2:W3:Y:S01]  /*b400*/  MUFU.EX2 R2, R0 ;  /* 0x0000000000027308 */ /* 0x0004e20000000800 */
[C---:B------:R-:W-:Y:S02]  /*b410*/  FMUL.FTZ R16, R133.reuse, R156 ;  /* 0x0000009c85107220 */ /* 0x040fe40000410000 */
[C---:B------:R-:W-:Y:S02]  /*b420*/  FMUL.FTZ R52, R133.reuse, R52 ;  /* 0x0000003485347220 */ /* 0x040fe40000410000 */
[C---:B------:R-:W-:Y:S02]  /*b430*/  FMUL.FTZ R53, R133.reuse, R53 ;  /* 0x0000003585357220 */ /* 0x040fe40000410000 */
[C---:B------:R-:W-:Y:S02]  /*b440*/  FMUL.FTZ R64, R133.reuse, R64 ;  /* 0x0000004085407220 */ /* 0x040fe40000410000 */
[C---:B------:R-:W-:Y:S01]  /*b450*/  FMUL.FTZ R65, R133.reuse, R65 ;  /* 0x0000004185417220 */ /* 0x040fe20000410000 */
[----:B------:R-:W4:Y:S01]  /*b460*/  MUFU.EX2 R48, R12 ;  /* 0x0000000c00307308 */ /* 0x000f220000000800 */
[C---:B------:R-:W-:Y:S02]  /*b470*/  FMUL.FTZ R68, R133.reuse, R68 ;  /* 0x0000004485447220 */ /* 0x040fe40000410000 */
[C---:B------:R-:W-:Y:S02]  /*b480*/  FMUL.FTZ R69, R133.reuse, R69 ;  /* 0x0000004585457220 */ /* 0x040fe40000410000 */
[C---:B-1----:R-:W-:Y:S02]  /*b490*/  FMUL.FTZ R6, R132.reuse, R146 ;  /* 0x0000009284067220 */ /* 0x042fe40000410000 */
[C---:B------:R-:W-:Y:S02]  /*b4a0*/  FMUL.FTZ R19, R132.reuse, R159 ;  /* 0x0000009f84137220 */ /* 0x040fe40000410000 */
[C---:B------:R-:W-:Y:S01]  /*b4b0*/  FMUL.FTZ R54, R132.reuse, R54 ;  /* 0x0000003684367220 */ /* 0x040fe20000410000 */
[----:B------:R-:W1:Y:S01]  /*b4c0*/  MUFU.EX2 R33, R13 ;  /* 0x0000000d00217308 */ /* 0x000e620000000800 */
[C---:B------:R-:W-:Y:S02]  /*b4d0*/  FMUL.FTZ R55, R132.reuse, R55 ;  /* 0x0000003784377220 */ /* 0x040fe40000410000 */
[----:B------:R-:W-:Y:S02]  /*b4e0*/  FMUL.FTZ R66, R132, R66 ;  /* 0x0000004284427220 */ /* 0x000fe40000410000 */
[--C-:B--2---:R-:W-:Y:S02]  /*b4f0*/  FFMA.FTZ R0, R18, c[0x0][0x2d0], -R134.reuse ;  /* 0x0000b40012007a23 */ /* 0x104fe40000010886 */
[C---:B---3--:R-:W-:Y:S02]  /*b500*/  FMUL.FTZ R8, R2.reuse, R148 ;  /* 0x0000009402087220 */ /* 0x048fe40000410000 */
[----:B------:R-:W-:Y:S01]  /*b510*/  FMUL.FTZ R9, R2, R149 ;  /* 0x0000009502097220 */ /* 0x000fe20000410000 */
[----:B------:R2:W-:Y:S01]  /*b520*/  MUFU.EX2 R216, R0 ;  /* 0x0000000000d87308 */ /* 0x0005e20000000800 */
[----:B------:R-:W-:Y:S02]  /*b530*/  FMUL.FTZ R18, R132, R158 ;  /* 0x0000009e84127220 */ /* 0x000fe40000410000 */
[----:B------:R-:W-:Y:S01]  /*b540*/  FMUL.FTZ R25, R2, R165 ;  /* 0x000000a502197220 */ /* 0x000fe20000410000 */
[----:B----4-:R-:W-:Y:S01]  /*b550*/  F2FP.PACK_AB R193, R48, R44 ;  /* 0x0000002c30c1723e */ /* 0x010fe200000000ff */
[C---:B------:R-:W-:Y:S01]  /*b560*/  FMUL.FTZ R12, R2.reuse, R152 ;  /* 0x00000098020c7220 */ /* 0x040fe20000410000 */
[----:B------:R-:W-:Y:S01]  /*b570*/  LDSM.16.MT88.4 R156, [R226+0x2880] ;  /* 0x00288000e29c783b */ /* 0x000fe20000004200 */
[C---:B------:R-:W-:Y:S01]  /*b580*/  FMUL.FTZ R28, R2.reuse, R168 ;  /* 0x000000a8021c7220 */ /* 0x040fe20000410000 */
[----:B------:R-:W-:Y:S01]  /*b590*/  MOV R168, R48 ;  /* 0x0000003000a87202 */ /* 0x000fe20000000f00 */
[C---:B------:R-:W-:Y:S01]  /*b5a0*/  FMUL.FTZ R29, R2.reuse, R169 ;  /* 0x000000a9021d7220 */ /* 0x040fe20000410000 */
[----:B------:R-:W3:Y:S01]  /*b5b0*/  MUFU.EX2 R49, R7 ;  /* 0x0000000700317308 */ /* 0x000ee20000000800 */
[C---:B------:R-:W-:Y:S02]  /*b5c0*/  FMUL.FTZ R48, R133.reuse, R188 ;  /* 0x000000bc85307220 */ /* 0x040fe40000410000 */
[C---:B------:R-:W-:Y:S01]  /*b5d0*/  FMUL.FTZ R56, R2.reuse, R56 ;  /* 0x0000003802387220 */ /* 0x040fe20000410000 */
[----:B-1----:R-:W-:Y:S01]  /*b5e0*/  MOV R172, R33 ;  /* 0x0000002100ac7202 */ /* 0x002fe20000000f00 */
[C---:B------:R-:W-:Y:S02]  /*b5f0*/  FMUL.FTZ R13, R2.reuse, R153 ;  /* 0x00000099020d7220 */ /* 0x040fe40000410000 */
[C---:B------:R-:W-:Y:S02]  /*b600*/  FMUL.FTZ R57, R2.reuse, R57 ;  /* 0x0000003902397220 */ /* 0x040fe40000410000 */
[C---:B------:R-:W-:Y:S01]  /*b610*/  FMUL.FTZ R60, R2.reuse, R60 ;  /* 0x0000003c023c7220 */ /* 0x040fe20000410000 */
[----:B------:R1:W4:Y:S01]  /*b620*/  MUFU.EX2 R215, R5 ;  /* 0x0000000500d77308 */ /* 0x0003220000000800 */
[----:B------:R-:W-:Y:S02]  /*b630*/  FMUL.FTZ R61, R2, R61 ;  /* 0x0000003d023d7220 */ /* 0x000fe40000410000 */
[----:B------:R-:W-:Y:S02]  /*b640*/  FMUL.FTZ R67, R132, R67 ;  /* 0x0000004384437220 */ /* 0x000fe40000410000 */
[----:B--2---:R-:W-:Y:S02]  /*b650*/  FFMA.FTZ R0, R24, c[0x0][0x2d0], -R134 ;  /* 0x0000b40018007a23 */ /* 0x004fe40000010886 */
[----:B------:R-:W-:Y:S02]  /*b660*/  FMUL.FTZ R24, R2, R164 ;  /* 0x000000a402187220 */ /* 0x000fe40000410000 */
[C---:B------:R-:W-:Y:S01]  /*b670*/  FMUL.FTZ R70, R132.reuse, R70 ;  /* 0x0000004684467220 */ /* 0x040fe20000410000 */
[----:B------:R2:W-:Y:S01]  /*b680*/  MUFU.EX2 R217, R0 ;  /* 0x0000000000d97308 */ /* 0x0005e20000000800 */
[----:B------:R-:W-:Y:S02]  /*b690*/  FMUL.FTZ R71, R132, R71 ;  /* 0x0000004784477220 */ /* 0x000fe40000410000 */
[----:B------:R-:W-:Y:S01]  /*b6a0*/  FMUL.FTZ R72, R2, R72 ;  /* 0x0000004802487220 */ /* 0x000fe20000410000 */
[----:B---3--:R-:W-:Y:S01]  /*b6b0*/  MOV R169, R49 ;  /* 0x0000003100a97202 */ /* 0x008fe20000000f00 */
[----:B------:R-:W-:Y:S02]  /*b6c0*/  FMUL.FTZ R7, R132, R147 ;  /* 0x0000009384077220 */ /* 0x000fe40000410000 */
[C---:B------:R-:W-:Y:S02]  /*b6d0*/  FMUL.FTZ R73, R2.reuse, R73 ;  /* 0x0000004902497220 */ /* 0x040fe40000410000 */
[C---:B------:R-:W-:Y:S01]  /*b6e0*/  FMUL.FTZ R76, R2.reuse, R76 ;  /* 0x0000004c024c7220 */ /* 0x040fe20000410000 */
[----:B------:R3:W5:Y:S01]  /*b6f0*/  MUFU.EX2 R218, R4 ;  /* 0x0000000400da7308 */ /* 0x0007620000000800 */
[----:B------:R-:W-:Y:S02]  /*b700*/  FMUL.FTZ R77, R2, R77 ;  /* 0x0000004d024d7220 */ /* 0x000fe40000410000 */
[C---:B------:R-:W-:Y:S02]  /*b710*/  FMUL.FTZ R80, R133.reuse, R80 ;  /* 0x0000005085507220 */ /* 0x040fe40000410000 */
[C---:B-1----:R-:W-:Y:S01]  /*b720*/  FMUL.FTZ R5, R133.reuse, R145 ;  /* 0x0000009185057220 */ /* 0x042fe20000410000 */
[----:B----4-:R-:W-:Y:S01]  /*b730*/  F2FP.PACK_AB R145, R216, R215 ;  /* 0x000000d7d891723e */ /* 0x010fe200000000ff */
[C---:B------:R-:W-:Y:S02]  /*b740*/  FMUL.FTZ R81, R133.reuse, R81 ;  /* 0x0000005185517220 */ /* 0x040fe40000410000 */
[C---:B------:R-:W-:Y:S01]  /*b750*/  FMUL.FTZ R82, R132.reuse, R82 ;  /* 0x0000005284527220 */ /* 0x040fe20000410000 */
[----:B------:R-:W1:Y:S01]  /*b760*/  MUFU.EX2 R222, R11 ;  /* 0x0000000b00de7308 */ /* 0x000e620000000800 */
[C---:B------:R-:W-:Y:S02]  /*b770*/  FMUL.FTZ R83, R132.reuse, R83 ;  /* 0x0000005384537220 */ /* 0x040fe40000410000 */
[----:B------:R-:W-:Y:S01]  /*b780*/  FMUL.FTZ R84, R133, R84 ;  /* 0x0000005485547220 */ /* 0x000fe20000410000 */
[----:B--2---:R-:W-:Y:S01]  /*b790*/  FSEL R0, R3, RZ, P0 ;  /* 0x000000ff03007208 */ /* 0x004fe20000000000 */
[----:B------:R-:W-:Y:S01]  /*b7a0*/  FMUL.FTZ R85, R133, R85 ;  /* 0x0000005585557220 */ /* 0x000fe20000410000 */
[----:B------:R-:W-:Y:S01]  /*b7b0*/  PLOP3.LUT P0, PT, PT, PT, UP0, 0x80, 0x0 ;  /* 0x000000000000781c */ /* 0x000fe20003f0f008 */
[----:B------:R-:W-:Y:S02]  /*b7c0*/  FMUL.FTZ R86, R132, R86 ;  /* 0x0000005684567220 */ /* 0x000fe40000410000 */
[----:B------:R-:W-:Y:S01]  /*b7d0*/  FADD.FTZ R0, -R0, R139 ;  /* 0x0000008b00007221 */ /* 0x000fe20000010100 */
[----:B------:R-:W2:Y:S01]  /*b7e0*/  MUFU.EX2 R34, R10 ;  /* 0x0000000a00227308 */ /* 0x000ea20000000800 */
[----:B------:R-:W-:Y:S01]  /*b7f0*/  MOV R139, R26 ;  /* 0x0000001a008b7202 */ /* 0x000fe20000000f00 */
[----:B------:R-:W-:Y:S02]  /*b800*/  FMUL.FTZ R87, R132, R87 ;  /* 0x0000005784577220 */ /* 0x000fe40000410000 */
[----:B------:R-:W-:Y:S01]  /*b810*/  FMUL.FTZ R0, R0, c[0x0][0x2d0] ;  /* 0x0000b40000007a20 */ /* 0x000fe20000410000 */
[----:B------:R-:W-:Y:S01]  /*b820*/  F2FP.PACK_AB R195, R139, R33 ;  /* 0x000000218bc3723e */ /* 0x000fe200000000ff */
[C---:B---3--:R-:W-:Y:S01]  /*b830*/  FMUL.FTZ R4, R133.reuse, R144 ;  /* 0x0000009085047220 */ /* 0x048fe20000410000 */
[----:B-----5:R-:W-:Y:S01]  /*b840*/  F2FP.PACK_AB R147, R218, R217 ;  /* 0x000000d9da93723e */ /* 0x020fe200000000ff */
[C---:B------:R-:W-:Y:S02]  /*b850*/  FMUL.FTZ R33, R133.reuse, R173 ;  /* 0x000000ad85217220 */ /* 0x040fe40000410000 */
[----:B------:R-:W3:Y:S01]  /*b860*/  MUFU.EX2 R0, R0 ;  /* 0x0000000000007308 */ /* 0x000ee20000000800 */
[----:B------:R-:W-:Y:S02]  /*b870*/  FMUL.FTZ R88, R2, R88 ;  /* 0x0000005802587220 */ /* 0x000fe40000410000 */
[-C--:B------:R-:W-:Y:S05]  /*b880*/  HMMA.16816.F32 R4, R192, R20.reuse, R4 ;  /* 0x00000014c004723c */ /* 0x080fea0000001804 */
[----:B-1----:R-:W-:Y:S01]  /*b890*/  F2FP.PACK_AB R144, R222, R49 ;  /* 0x00000031de90723e */ /* 0x002fe200000000ff */
[----:B------:R-:W-:Y:S01]  /*b8a0*/  FMUL.FTZ R49, R133, R189 ;  /* 0x000000bd85317220 */ /* 0x000fe20000410000 */
[----:B------:R-:W-:Y:S01]  /*b8b0*/  MOV R189, R50 ;  /* 0x0000003200bd7202 */ /* 0x000fe20000000f00 */
[----:B------:R-:W-:Y:S01]  /*b8c0*/  FMUL.FTZ R50, R132, R190 ;  /* 0x000000be84327220 */ /* 0x000fe20000410000 */
[-C--:B--2---:R-:W-:Y:S03]  /*b8d0*/  F2FP.PACK_AB R146, R41, R34.reuse ;  /* 0x000000222992723e */ /* 0x084fe600000000ff */
[----:B------:R-:W-:Y:S01]  /*b8e0*/  FMUL.FTZ R89, R2, R89 ;  /* 0x0000005902597220 */ /* 0x000fe20000410000 */
[----:B------:R-:W-:Y:S01]  /*b8f0*/  MOV R173, R34 ;  /* 0x0000002200ad7202 */ /* 0x000fe20000000f00 */
[C---:B------:R-:W-:Y:S01]  /*b900*/  FMUL.FTZ R34, R132.reuse, R174 ;  /* 0x000000ae84227220 */ /* 0x040fe20000410000 */
[----:B------:R-:W-:Y:S01]  /*b910*/  MOV R174, R35 ;  /* 0x0000002300ae7202 */ /* 0x000fe20000000f00 */
[----:B------:R-:W-:Y:S01]  /*b920*/  FMUL.FTZ R35, R132, R175 ;  /* 0x000000af84237220 */ /* 0x000fe20000410000 */
[----:B------:R-:W-:Y:S01]  /*b930*/  MOV R175, R222 ;  /* 0x000000de00af7202 */ /* 0x000fe20000000f00 */
[----:B------:R-:W-:Y:S02]  /*b940*/  FMUL.FTZ R92, R2, R92 ;  /* 0x0000005c025c7220 */ /* 0x000fe40000410000 */
        /* <DEDUP_REMOVED lines=20> */
[C---:B------:R-:W-:Y:S02]  /*ba90*/  FMUL.FTZ R47, R0.reuse, R187 ;  /* 0x000000bb002f7220 */ /* 0x040fe40000410000 */
[-C--:B------:R-:W-:Y:S03]  /*baa0*/  HMMA.16816.F32 R20, R192, R36.reuse, R20 ;  /* 0x00000024c014723c */ /* 0x080fe60000001814 */
[C---:B------:R-:W-:Y:S02]  /*bab0*/  FMUL.FTZ R43, R0.reuse, R183 ;  /* 0x000000b7002b7220 */ /* 0x040fe40000410000 */
[C---:B------:R-:W-:Y:S02]  /*bac0*/  FMUL.FTZ R46, R0.reuse, R186 ;  /* 0x000000ba002e7220 */ /* 0x040fe40000410000 */
[C---:B------:R-:W-:Y:S01]  /*bad0*/  FMUL.FTZ R58, R0.reuse, R58 ;  /* 0x0000003a003a7220 */ /* 0x040fe20000410000 */
[C---:B------:R-:W-:Y:S04]  /*bae0*/  HMMA.16816.F32 R24, R144.reuse, R36, R24 ;  /* 0x000000249018723c */ /* 0x040fe80000001818 */
[C---:B------:R-:W-:Y:S02]  /*baf0*/  FMUL.FTZ R59, R0.reuse, R59 ;  /* 0x0000003b003b7220 */ /* 0x040fe40000410000 */
[----:B------:R-:W-:Y:S02]  /*bb00*/  FMUL.FTZ R62, R0, R62 ;  /* 0x0000003e003e7220 */ /* 0x000fe40000410000 */
[-C--:B------:R-:W-:Y:S04]  /*bb10*/  HMMA.16816.F32 R28, R144, R38.reuse, R28 ;  /* 0x00000026901c723c */ /* 0x080fe8000000181c */
[C---:B------:R-:W-:Y:S01]  /*bb20*/  FMUL.FTZ R36, R133.reuse, R176 ;  /* 0x000000b085247220 */ /* 0x040fe20000410000 */
[----:B------:R-:W-:Y:S01]  /*bb30*/  MOV R176, R44 ;  /* 0x0000002c00b07202 */ /* 0x000fe20000000f00 */
[C---:B------:R-:W-:Y:S02]  /*bb40*/  FMUL.FTZ R44, R2.reuse, R184 ;  /* 0x000000b8022c7220 */ /* 0x040fe40000410000 */
[C---:B------:R-:W-:Y:S04]  /*bb50*/  HMMA.16816.F32 R32, R192.reuse, R38, R32 ;  /* 0x00000026c020723c */ /* 0x040fe80000001820 */
[C---:B------:R-:W-:Y:S01]  /*bb60*/  FMUL.FTZ R37, R133.reuse, R177 ;  /* 0x000000b185257220 */ /* 0x040fe20000410000 */
[----:B------:R-:W-:Y:S01]  /*bb70*/  MOV R177, R45 ;  /* 0x0000002d00b17202 */ /* 0x000fe20000000f00 */
[----:B------:R-:W-:Y:S02]  /*bb80*/  FMUL.FTZ R45, R2, R185 ;  /* 0x000000b9022d7220 */ /* 0x000fe40000410000 */
[----:B------:R-:W-:Y:S01]  /*bb90*/  FMUL.FTZ R39, R132, R179 ;  /* 0x000000b384277220 */ /* 0x000fe20000410000 */
[----:B------:R-:W-:Y:S03]  /*bba0*/  MOV R179, R40 ;  /* 0x0000002800b37202 */ /* 0x000fe60000000f00 */
[C---:B------:R-:W-:Y:S01]  /*bbb0*/  FMUL.FTZ R40, R2.reuse, R180 ;  /* 0x000000b402287220 */ /* 0x040fe20000410000 */
[----:B------:R-:W-:Y:S01]  /*bbc0*/  MOV R180, R41 ;  /* 0x0000002900b47202 */ /* 0x000fe20000000f00 */
[----:B------:R-:W-:Y:S02]  /*bbd0*/  FMUL.FTZ R41, R2, R181 ;  /* 0x000000b502297220 */ /* 0x000fe40000410000 */
[----:B------:R3:W-:Y:S01]  /*bbe0*/  MUFU.EX2 R181, R138 ;  /* 0x0000008a00b57308 */ /* 0x0007e20000000800 */
[C---:B------:R-:W-:Y:S01]  /*bbf0*/  FMUL.FTZ R38, R132.reuse, R178 ;  /* 0x000000b284267220 */ /* 0x040fe20000410000 */
[----:B------:R-:W-:Y:S01]  /*bc00*/  MOV R178, R51 ;  /* 0x0000003300b27202 */ /* 0x000fe20000000f00 */
[----:B------:R-:W-:Y:S02]  /*bc10*/  FMUL.FTZ R51, R132, R191 ;  /* 0x000000bf84337220 */ /* 0x000fe40000410000 */
[C---:B------:R-:W-:Y:S02]  /*bc20*/  FMUL.FTZ R63, R0.reuse, R63 ;  /* 0x0000003f003f7220 */ /* 0x040fe40000410000 */
[C---:B------:R-:W-:Y:S01]  /*bc30*/  FMUL.FTZ R74, R0.reuse, R74 ;  /* 0x0000004a004a7220 */ /* 0x040fe20000410000 */
[-C--:B-1----:R-:W-:Y:S03]  /*bc40*/  HMMA.16816.F32 R36, R192, R148.reuse, R36 ;  /* 0x00000094c024723c */ /* 0x082fe60000001824 */
[C---:B------:R-:W-:Y:S02]  /*bc50*/  FMUL.FTZ R75, R0.reuse, R75 ;  /* 0x0000004b004b7220 */ /* 0x040fe40000410000 */
[C---:B------:R-:W-:Y:S02]  /*bc60*/  FMUL.FTZ R78, R0.reuse, R78 ;  /* 0x0000004e004e7220 */ /* 0x040fe40000410000 */
[C---:B------:R-:W-:Y:S01]  /*bc70*/  FMUL.FTZ R79, R0.reuse, R79 ;  /* 0x0000004f004f7220 */ /* 0x040fe20000410000 */
[C---:B------:R-:W-:Y:S04]  /*bc80*/  HMMA.16816.F32 R40, R144.reuse, R148, R40 ;  /* 0x000000949028723c */ /* 0x040fe80000001828 */
[C---:B------:R-:W-:Y:S02]  /*bc90*/  FMUL.FTZ R90, R0.reuse, R90 ;  /* 0x0000005a005a7220 */ /* 0x040fe40000410000 */
[----:B------:R-:W-:Y:S02]  /*bca0*/  FMUL.FTZ R91, R0, R91 ;  /* 0x0000005b005b7220 */ /* 0x000fe40000410000 */
[-C--:B------:R-:W-:Y:S04]  /*bcb0*/  HMMA.16816.F32 R44, R144, R150.reuse, R44 ;  /* 0x00000096902c723c */ /* 0x080fe8000000182c */
[--C-:B---3--:R-:W-:Y:S02]  /*bcc0*/  FFMA.FTZ R138, R198, c[0x0][0x2d0], -R141.reuse ;  /* 0x0000b400c68a7a23 */ /* 0x108fe4000001088d */
[----:B------:R-:W-:Y:S02]  /*bcd0*/  FMUL.FTZ R93, R2, R93 ;  /* 0x0000005d025d7220 */ /* 0x000fe40000410000 */
[C---:B------:R-:W-:Y:S01]  /*bce0*/  HMMA.16816.F32 R48, R192.reuse, R150, R48 ;  /* 0x00000096c030723c */ /* 0x040fe20000001830 */
[----:B------:R1:W3:Y:S01]  /*bcf0*/  MUFU.EX2 R184, R138 ;  /* 0x0000008a00b87308 */ /* 0x0002e20000000800 */
[----:B------:R-:W4:Y:S02]  /*bd00*/  LDSM.16.MT88.4 R148, [R225+0x3880] ;  /* 0x00388000e194783b */ /* 0x000f240000004200 */
[C---:B------:R-:W-:Y:S02]  /*bd10*/  FMUL.FTZ R94, R0.reuse, R94 ;  /* 0x0000005e005e7220 */ /* 0x040fe40000410000 */
[----:B------:R-:W-:Y:S02]  /*bd20*/  FMUL.FTZ R95, R0, R95 ;  /* 0x0000005f005f7220 */ /* 0x000fe40000410000 */
[-C--:B--2---:R-:W-:Y:S04]  /*bd30*/  HMMA.16816.F32 R52, R192, R152.reuse, R52 ;  /* 0x00000098c034723c */ /* 0x084fe80000001834 */
[C---:B------:R-:W-:Y:S02]  /*bd40*/  FMUL.FTZ R96, R133.reuse, R96 ;  /* 0x0000006085607220 */ /* 0x040fe40000410000 */
[----:B------:R-:W-:Y:S02]  /*bd50*/  FMUL.FTZ R97, R133, R97 ;  /* 0x0000006185617220 */ /* 0x000fe40000410000 */
[C---:B------:R-:W-:Y:S04]  /*bd60*/  HMMA.16816.F32 R56, R144.reuse, R152, R56 ;  /* 0x000000989038723c */ /* 0x040fe80000001838 */
[C---:B------:R-:W-:Y:S02]  /*bd70*/  FMUL.FTZ R98, R132.reuse, R98 ;  /* 0x0000006284627220 */ /* 0x040fe40000410000 */
[C---:B------:R-:W-:Y:S02]  /*bd80*/  FMUL.FTZ R99, R132.reuse, R99 ;  /* 0x0000006384637220 */ /* 0x040fe40000410000 */
[-C--:B------:R-:W-:Y:S04]  /*bd90*/  HMMA.16816.F32 R60, R144, R154.reuse, R60 ;  /* 0x0000009a903c723c */ /* 0x080fe8000000183c */
[--C-:B-1----:R-:W-:Y:S02]  /*bda0*/  FFMA.FTZ R138, R197, c[0x0][0x2d0], -R142.reuse ;  /* 0x0000b400c58a7a23 */ /* 0x102fe4000001088e */
[C---:B------:R-:W-:Y:S02]  /*bdb0*/  FMUL.FTZ R100, R133.reuse, R100 ;  /* 0x0000006485647220 */ /* 0x040fe40000410000 */
[C---:B------:R-:W-:Y:S01]  /*bdc0*/  HMMA.16816.F32 R64, R192.reuse, R154, R64 ;  /* 0x0000009ac040723c */ /* 0x040fe20000001840 */
[----:B------:R1:W-:Y:S01]  /*bdd0*/  MUFU.EX2 R182, R138 ;  /* 0x0000008a00b67308 */ /* 0x0003e20000000800 */
[----:B------:R-:W2:Y:S02]  /*bde0*/  LDSM.16.MT88.4 R152, [R226+0x3880] ;  /* 0x00388000e298783b */ /* 0x000ea40000004200 */
[----:B------:R-:W-:Y:S02]  /*bdf0*/  FMUL.FTZ R101, R133, R101 ;  /* 0x0000006585657220 */ /* 0x000fe40000410000 */
[C---:B------:R-:W-:Y:S02]  /*be00*/  FMUL.FTZ R102, R132.reuse, R102 ;  /* 0x0000006684667220 */ /* 0x040fe40000410000 */
[----:B------:R-:W-:Y:S01]  /*be10*/  FMUL.FTZ R103, R132, R103 ;  /* 0x0000006784677220 */ /* 0x000fe20000410000 */
[-C--:B----4-:R-:W-:Y:S03]  /*be20*/  HMMA.16816.F32 R68, R192, R148.reuse, R68 ;  /* 0x00000094c044723c */ /* 0x090fe60000001844 */
[C---:B------:R-:W-:Y:S02]  /*be30*/  FMUL.FTZ R104, R2.reuse, R104 ;  /* 0x0000006802687220 */ /* 0x040fe40000410000 */
[----:B------:R-:W-:Y:S02]  /*be40*/  FMUL.FTZ R105, R2, R105 ;  /* 0x0000006902697220 */ /* 0x000fe40000410000 */
[C---:B------:R-:W-:Y:S01]  /*be50*/  FMUL.FTZ R106, R0.reuse, R106 ;  /* 0x0000006a006a7220 */ /* 0x040fe20000410000 */
[C---:B------:R-:W-:Y:S04]  /*be60*/  HMMA.16816.F32 R72, R144.reuse, R148, R72 ;  /* 0x000000949048723c */ /* 0x040fe80000001848 */
[----:B------:R-:W-:Y:S02]  /*be70*/  FMUL.FTZ R107, R0, R107 ;  /* 0x0000006b006b7220 */ /* 0x000fe40000410000 */
[C---:B------:R-:W-:Y:S02]  /*be80*/  FMUL.FTZ R108, R2.reuse, R108 ;  /* 0x0000006c026c7220 */ /* 0x040fe40000410000 */
[-C--:B------:R-:W-:Y:S04]  /*be90*/  HMMA.16816.F32 R76, R144, R150.reuse, R76 ;  /* 0x00000096904c723c */ /* 0x080fe8000000184c */
[--C-:B-1----:R-:W-:Y:S02]  /*bea0*/  FFMA.FTZ R138, R199, c[0x0][0x2d0], -R142.reuse ;  /* 0x0000b400c78a7a23 */ /* 0x102fe4000001088e */
[----:B------:R-:W-:Y:S02]  /*beb0*/  FMUL.FTZ R109, R2, R109 ;  /* 0x0000006d026d7220 */ /* 0x000fe40000410000 */
[C---:B------:R-:W-:Y:S01]  /*bec0*/  HMMA.16816.F32 R80, R192.reuse, R150, R80 ;  /* 0x00000096c050723c */ /* 0x040fe20000001850 */
[----:B------:R1:W4:Y:S01]  /*bed0*/  MUFU.EX2 R185, R138 ;  /* 0x0000008a00b97308 */ /* 0x0003220000000800 */
[----:B------:R-:W5:Y:S02]  /*bee0*/  LDSM.16.MT88.4 R148, [R228+0x3880] ;  /* 0x00388000e494783b */ /* 0x000f640000004200 */
[C---:B------:R-:W-:Y:S02]  /*bef0*/  FMUL.FTZ R110, R0.reuse, R110 ;  /* 0x0000006e006e7220 */ /* 0x040fe40000410000 */
[----:B------:R-:W-:Y:S02]  /*bf00*/  FMUL.FTZ R111, R0, R111 ;  /* 0x0000006f006f7220 */ /* 0x000fe40000410000 */
[-C--:B--2---:R-:W-:Y:S04]  /*bf10*/  HMMA.16816.F32 R84, R192, R152.reuse, R84 ;  /* 0x00000098c054723c */ /* 0x084fe80000001854 */
[C---:B------:R-:W-:Y:S02]  /*bf20*/  FMUL.FTZ R112, R133.reuse, R112 ;  /* 0x0000007085707220 */ /* 0x040fe40000410000 */
[C---:B------:R-:W-:Y:S02]  /*bf30*/  FMUL.FTZ R113, R133.reuse, R113 ;  /* 0x0000007185717220 */ /* 0x040fe40000410000 */
[C---:B------:R-:W-:Y:S04]  /*bf40*/  HMMA.16816.F32 R88, R144.reuse, R152, R88 ;  /* 0x000000989058723c */ /* 0x040fe80000001858 */
[C---:B------:R-:W-:Y:S02]  /*bf50*/  FMUL.FTZ R114, R132.reuse, R114 ;  /* 0x0000007284727220 */ /* 0x040fe40000410000 */
[----:B------:R-:W-:Y:S02]  /*bf60*/  FMUL.FTZ R115, R132, R115 ;  /* 0x0000007384737220 */ /* 0x000fe40000410000 */
        /* <DEDUP_REMOVED lines=9> */
[-C--:B-----5:R-:W-:Y:S03]  /*c000*/  HMMA.16816.F32 R100, R192, R148.reuse, R100 ;  /* 0x00000094c064723c */ /* 0x0a0fe60000001864 */
[C---:B------:R-:W-:Y:S02]  /*c010*/  FMUL.FTZ R124, R2.reuse, R124 ;  /* 0x0000007c027c7220 */ /* 0x040fe40000410000 */
[----:B------:R-:W-:Y:S02]  /*c020*/  FMUL.FTZ R125, R2, R125 ;  /* 0x0000007d027d7220 */ /* 0x000fe40000410000 */
[C---:B------:R-:W-:Y:S01]  /*c030*/  FMUL.FTZ R126, R0.reuse, R126 ;  /* 0x0000007e007e7220 */ /* 0x040fe20000410000 */
[C---:B------:R-:W-:Y:S04]  /*c040*/  HMMA.16816.F32 R104, R144.reuse, R148, R104 ;  /* 0x000000949068723c */ /* 0x040fe80000001868 */
[----:B------:R-:W-:Y:S02]  /*c050*/  FMUL.FTZ R127, R0, R127 ;  /* 0x0000007f007f7220 */ /* 0x000fe40000410000 */
[C---:B------:R-:W-:Y:S02]  /*c060*/  FMUL.FTZ R128, R133.reuse, R128 ;  /* 0x0000008085807220 */ /* 0x040fe40000410000 */
[-C--:B------:R-:W-:Y:S04]  /*c070*/  HMMA.16816.F32 R108, R144, R150.reuse, R108 ;  /* 0x00000096906c723c */ /* 0x080fe8000000186c */
[----:B-1----:R-:W-:Y:S02]  /*c080*/  FFMA.FTZ R138, R204, c[0x0][0x2d0], -R141 ;  /* 0x0000b400cc8a7a23 */ /* 0x002fe4000001088d */
[C---:B------:R-:W-:Y:S02]  /*c090*/  FMUL.FTZ R129, R133.reuse, R129 ;  /* 0x0000008185817220 */ /* 0x040fe40000410000 */
[C---:B------:R-:W-:Y:S01]  /*c0a0*/  HMMA.16816.F32 R112, R192.reuse, R150, R112 ;  /* 0x00000096c070723c */ /* 0x040fe20000001870 */
[----:B------:R1:W5:Y:S01]  /*c0b0*/  MUFU.EX2 R171, R138 ;  /* 0x0000008a00ab7308 */ /* 0x0003620000000800 */
[----:B------:R-:W3:Y:S02]  /*c0c0*/  LDSM.16.MT88.4 R148, [R225+0x2880] ;  /* 0x00288000e194783b */ /* 0x000ee40000004200 */
[C---:B------:R-:W-:Y:S02]  /*c0d0*/  FMUL.FTZ R116, R133.reuse, R116 ;  /* 0x0000007485747220 */ /* 0x040fe40000410000 */
[----:B------:R-:W-:Y:S02]  /*c0e0*/  FMUL.FTZ R117, R133, R117 ;  /* 0x0000007585757220 */ /* 0x000fe40000410000 */
[C---:B------:R-:W-:Y:S04]  /*c0f0*/  FMUL.FTZ R118, R132.reuse, R118 ;  /* 0x0000007684767220 */ /* 0x040fe80000410000 */
[C---:B------:R-:W-:Y:S02]  /*c100*/  FMUL.FTZ R119, R132.reuse, R119 ;  /* 0x0000007784777220 */ /* 0x040fe40000410000 */
[C---:B------:R-:W-:Y:S02]  /*c110*/  FMUL.FTZ R130, R132.reuse, R130 ;  /* 0x0000008284827220 */ /* 0x040fe40000410000 */
[----:B------:R-:W-:Y:S03]  /*c120*/  FMUL.FTZ R131, R132, R131 ;  /* 0x0000008384837220 */ /* 0x000fe60000410000 */
[-C--:B--2---:R-:W-:Y:S03]  /*c130*/  HMMA.16816.F32 R116, R192, R152.reuse, R116 ;  /* 0x00000098c074723c */ /* 0x084fe60000001874 */
[--C-:B-1----:R-:W-:Y:S05]  /*c140*/  FFMA.FTZ R138, R203, c[0x0][0x2d0], -R142.reuse ;  /* 0x0000b400cb8a7a23 */ /* 0x102fea000001088e */
[C---:B------:R-:W-:Y:S01]  /*c150*/  HMMA.16816.F32 R120, R144.reuse, R152, R120 ;  /* 0x000000989078723c */ /* 0x040fe20000001878 */
[----:B------:R1:W-:Y:S07]  /*c160*/  MUFU.EX2 R188, R138 ;  /* 0x0000008a00bc7308 */ /* 0x0003ee0000000800 */
[-C--:B------:R-:W-:Y:S07]  /*c170*/  HMMA.16816.F32 R124, R144, R154.reuse, R124 ;  /* 0x0000009a907c723c */ /* 0x080fee000000187c */
        /* <DEDUP_REMOVED lines=43> */
[--C-:B-1----:R-:W-:Y:S01]  /*c430*/  FFMA.FTZ R138, R219, c[0x0][0x2d0], -R142.reuse ;  /* 0x0000b400db8a7a23 */ /* 0x102fe2000001088e */
[----:B------:R-:W-:Y:S03]  /*c440*/  MOV R219, R188 ;  /* 0x000000bc00db7202 */ /* 0x000fe60000000f00 */
        /* <DEDUP_REMOVED lines=10> */
[C---:B------:R-:W-:Y:S08]  /*c4f0*/  HMMA.16816.F32 R56, R152.reuse, R164, R56 ;  /* 0x000000a49838723c */ /* 0x040ff00000001838 */
[-C--:B------:R-:W-:Y:S08]  /*c500*/  HMMA.16816.F32 R60, R152, R166.reuse, R60 ;  /* 0x000000a6983c723c */ /* 0x080ff0000000183c */
[C---:B------:R-:W-:Y:S04]  /*c510*/  HMMA.16816.F32 R64, R144.reuse, R166, R64 ;  /* 0x000000a69040723c */ /* 0x040fe80000001840 */
[--C-:B-1----:R-:W-:Y:S01]  /*c520*/  FFMA.FTZ R138, R252, c[0x0][0x2d0], -R141.reuse ;  /* 0x0000b400fc8a7a23 */ /* 0x102fe2000001088d */
[----:B------:R-:W-:Y:S01]  /*c530*/  MOV R252, R186 ;  /* 0x000000ba00fc7202 */ /* 0x000fe20000000f00 */
[----:B------:R-:W-:Y:S02]  /*c540*/  FFMA.FTZ R141, R189, c[0x0][0x2d0], -R141 ;  /* 0x0000b400bd8d7a23 */ /* 0x000fe4000001088d */
[-C--:B--2---:R-:W-:Y:S01]  /*c550*/  HMMA.16816.F32 R68, R144, R148.reuse, R68 ;  /* 0x000000949044723c */ /* 0x084fe20000001844 */
[----:B------:R1:W-:Y:S01]  /*c560*/  MUFU.EX2 R208, R138 ;  /* 0x0000008a00d07308 */ /* 0x0003e20000000800 */
[----:B------:R-:W-:Y:S06]  /*c570*/  LDSM.16.MT88.4 R188, [R228+0x3080] ;  /* 0x00308000e4bc783b */ /* 0x000fec0000004200 */
        /* <DEDUP_REMOVED lines=34> */
[----:B------:R-:W-:Y:S01]  /*c7a0*/  MOV R248, R181 ;  /* 0x000000b500f87202 */ /* 0x000fe20000000f00 */
[----:B------:R-:W-:Y:S01]  /*c7b0*/  FFMA.FTZ R143, R250, c[0x0][0x2d0], -R143 ;  /* 0x0000b400fa8f7a23 */ /* 0x000fe2000001088f */
[----:B------:R-:W-:Y:S01]  /*c7c0*/  MOV R181, R172 ;  /* 0x000000ac00b57202 */ /* 0x000fe20000000f00 */
[----:B------:R1:W-:Y:S01]  /*c7d0*/  MUFU.EX2 R202, R138 ;  /* 0x0000008a00ca7308 */ /* 0x0003e20000000800 */
[----:B------:R-:W-:Y:S03]  /*c7e0*/  MOV R250, R180 ;  /* 0x000000b400fa7202 */ /* 0x000fe60000000f00 */
[----:B------:R-:W-:Y:S02]  /*c7f0*/  MOV R180, R174 ;  /* 0x000000ae00b47202 */ /* 0x000fe40000000f00 */
[----:B--2---:R-:W-:Y:S04]  /*c800*/  F2FP.PACK_AB R192, R203, R204 ;  /* 0x000000cccbc0723e */ /* 0x004fe800000000ff */
        /* <DEDUP_REMOVED lines=9> */
[----:B------:R1:W2:Y:S01]  /*c8a0*/  MUFU.EX2 R196, R138 ;  /* 0x0000008a00c47308 */ /* 0x0002a20000000800 */
[----:B------:R-:W4:Y:S01]  /*c8b0*/  LDSM.16.MT88.4 R172, [R226+0x3080] ;  /* 0x00308000e2ac783b */ /* 0x000f220000004200 */
[--C-:B-1----:R-:W-:Y:S01]  /*c8c0*/  FFMA.FTZ R138, R213, c[0x0][0x2d0], -R134.reuse ;  /* 0x0000b400d58a7a23 */ /* 0x102fe20000010886 */
[----:B--2---:R-:W-:Y:S01]  /*c8d0*/  F2FP.PACK_AB R193, R196, R139 ;  /* 0x0000008bc4c1723e */ /* 0x004fe200000000ff */
[----:B------:R-:W-:Y:S01]  /*c8e0*/  FFMA.FTZ R134, R140, c[0x0][0x2d0], -R134 ;  /* 0x0000b4008c867a23 */ /* 0x000fe20000010886 */
[----:B------:R-:W-:Y:S04]  /*c8f0*/  F2FP.PACK_AB R140, R220, R211 ;  /* 0x000000d3dc8c723e */ /* 0x000fe800000000ff */
[----:B------:R-:W2:Y:S01]  /*c900*/  LDL.LU R213, [R1+0x34] ;  /* 0x0000340001d57983 */ /* 0x000ea20000300800 */
[----:B------:R-:W-:Y:S02]  /*c910*/  MUFU.EX2 R138, R138 ;  /* 0x0000008a008a7308 */ /* 0x000fe40000000800 */
[-C--:B---3--:R-:W-:Y:S01]  /*c920*/  HMMA.16816.F32 R144, R140, R156.reuse, R4 ;  /* 0x0000009c8c90723c */ /* 0x088fe20000001804 */
[----:B------:R-:W1:Y:S07]  /*c930*/  LDSM.16.MT88.4 R4, [R227+0x3080] ;  /* 0x00308000e304783b */ /* 0x000e6e0000004200 */
[----:B------:R-:W3:Y:S04]  /*c940*/  MUFU.EX2 R134, R134 ;  /* 0x0000008600867308 */ /* 0x000ee80000000800 */
[----:B---3--:R-:W-:Y:S07]  /*c950*/  F2FP.PACK_AB R195, R134, R138 ;  /* 0x0000008a86c3723e */ /* 0x008fee00000000ff */
[C---:B------:R-:W-:Y:S01]  /*c960*/  HMMA.16816.F32 R148, R192.reuse, R156, R8 ;  /* 0x0000009cc094723c */ /* 0x040fe20000001808 */
[----:B------:R-:W3:Y:S07]  /*c970*/  LDSM.16.MT88.4 R8, [R225+0x4880] ;  /* 0x00488000e108783b */ /* 0x000eee0000004200 */
[-C--:B------:R-:W-:Y:S01]  /*c980*/  HMMA.16816.F32 R152, R192, R158.reuse, R12 ;  /* 0x0000009ec098723c */ /* 0x080fe2000000180c */
[----:B------:R-:W5:Y:S07]  /*c990*/  LDSM.16.MT88.4 R12, [R226+0x4880] ;  /* 0x00488000e20c783b */ /* 0x000f6e0000004200 */
[C---:B------:R-:W-:Y:S01]  /*c9a0*/  HMMA.16816.F32 R156, R140.reuse, R158, R16 ;  /* 0x0000009e8c9c723c */ /* 0x040fe20000001810 */
[----:B------:R-:W1:Y:S07]  /*c9b0*/  LDSM.16.MT88.4 R16, [R228+0x4880] ;  /* 0x00488000e410783b */ /* 0x000e6e0000004200 */
[-C--:B----4-:R-:W-:Y:S07]  /*c9c0*/  HMMA.16816.F32 R160, R140, R172.reuse, R20 ;  /* 0x000000ac8ca0723c */ /* 0x090fee0000001814 */
[----:B------:R-:W-:Y:S01]  /*c9d0*/  MOV R20, R179 ;  /* 0x000000b300147202 */ /* 0x000fe20000000f00 */
[C---:B------:R-:W-:Y:S01]  /*c9e0*/  HMMA.16816.F32 R164, R192.reuse, R172, R24 ;  /* 0x000000acc0a4723c */ /* 0x040fe20000001818 */
[----:B------:R-:W4:Y:S03]  /*c9f0*/  LDL.LU R24, [R1+0x30] ;  /* 0x0000300001187983 */ /* 0x000f260000300800 */
[----:B------:R-:W-:Y:S02]  /*ca00*/  MOV R23, R182 ;  /* 0x000000b600177202 */ /* 0x000fe40000000f00 */
[----:B------:R-:W-:Y:S02]  /*ca10*/  MOV R22, R181 ;  /* 0x000000b500167202 */ /* 0x000fe40000000f00 */
[----:B------:R-:W-:Y:S04]  /*ca20*/  MOV R25, R169 ;  /* 0x000000a900197202 */ /* 0x000fe80000000f00 */
[----:B------:R-:W-:Y:S02]  /*ca30*/  MOV R27, R168 ;  /* 0x000000a8001b7202 */ /* 0x000fe40000000f00 */
[-C--:B------:R-:W-:Y:S01]  /*ca40*/  HMMA.16816.F32 R168, R192, R174.reuse, R28 ;  /* 0x000000aec0a8723c */ /* 0x080fe2000000181c */
[----:B------:R-:W2:Y:S02]  /*ca50*/  LDL.LU R29, [R1+0x28] ;  /* 0x00002800011d7983 */ /* 0x000ea40000300800 */
[----:B------:R-:W-:Y:S02]  /*ca60*/  MOV R26, R178 ;  /* 0x000000b2001a7202 */ /* 0x000fe40000000f00 */
[----:B------:R-:W2:Y:S01]  /*ca70*/  LDL.LU R31, [R1+0x2c] ;  /* 0x00002c00011f7983 */ /* 0x000ea20000300800 */
        /* <DEDUP_REMOVED lines=8> */
[-C--:B-1----:R-:W-:Y:S08]  /*cb00*/  HMMA.16816.F32 R52, R140, R4.reuse, R52 ;  /* 0x000000048c34723c */ /* 0x082ff00000001834 */
        /* <DEDUP_REMOVED lines=8> */
[-C--:B-----5:R-:W-:Y:S08]  /*cb90*/  HMMA.16816.F32 R84, R140, R12.reuse, R84 ;  /* 0x0000000c8c54723c */ /* 0x0a0ff00000001854 */
        /* <DEDUP_REMOVED lines=11> */
[----:B----4-:R-:W-:Y:S04]  /*cc50*/  FFMA.FTZ R8, R2, R24, R25 ;  /* 0x0000001802087223 */ /* 0x010fe80000010019 */
[----:B------:R-:W-:Y:S04]  /*cc60*/  FADD.FTZ R8, R20, R8 ;  /* 0x0000000814087221 */ /* 0x000fe80000010000 */
[----:B------:R-:W-:Y:S02]  /*cc70*/  FADD.FTZ R9, R23, R8 ;  /* 0x0000000817097221 */ /* 0x000fe40000010000 */
[----:B--2---:R-:W-:Y:S02]  /*cc80*/  FFMA.FTZ R8, R0, R213, R215 ;  /* 0x000000d500087223 */ /* 0x004fe400000100d7 */
        /* <DEDUP_REMOVED lines=53> */
.L_x_1100:
[----:B------:R-:W2:Y:S01]  /*cfe0*/  S2UR UR27, SR_CTAID.X ;  /* 0x00000000001b79c3 */ /* 0x000ea20000002500 */
[----:B------:R-:W-:-:S02]  /*cff0*/  UISETP.NE.AND UP1, UPT, UR15, URZ, UPT ;  /* 0x0000003f0f00728c */ /* 0x000fc4000bf25270 */
[----:B------:R-:W-:Y:S02]  /*d000*/  ULDC.64 UR4, c[0x0][0x2c8] ;  /* 0x0000b20000047ab9 */ /* 0x000fe40000000a00 */
[----:B------:R-:W-:-:S06]  /*d010*/  UISETP.NE.AND UP0, UPT, UR14, URZ, UPT ;  /* 0x0000003f0e00728c */ /* 0x000fcc000bf05270 */
[----:B------:R-:W-:Y:S01]  /*d020*/  PLOP3.LUT P0, PT, PT, PT, UP0, 0x40, 0x0 ;  /* 0x000000000000781c */ /* 0x000fe20003f0e808 */
[----:B--2---:R-:W-:-:S04]  /*d030*/  ULEA UR27, UR27, 0x7f, 0x7 ;  /* 0x0000007f1b1b7891 */ /* 0x004fc8000f8e383f */
[----:B------:R-:W-:Y:S02]  /*d040*/  UIMAD.WIDE.U32 UR30, UR27, UR4, URZ ;  /* 0x000000041b1e72a5 */ /* 0x000fe4000f8e003f */
[----:B------:R-:W-:Y:S02]  /*d050*/  UIADD3 UR4, UR8, 0x1, -UR12 ;  /* 0x0000000108047890 */ /* 0x000fe4000fffe80c */
[----:B------:R-:W-:-:S03]  /*d060*/  UMOV UR28, UR27 ;  /* 0x0000001b001c7c82 */ /* 0x000fc60008000000 */
[----:B------:R-:W-:Y:S02]  /*d070*/  @UP1 UMOV UR27, UR31 ;  /* 0x0000001f001b1c82 */ /* 0x000fe40008000000 */
[----:B------:R-:W-:-:S03]  /*d080*/  @UP1 USHF.R.U32.HI UR28, URZ, UR5, UR27 ;  /* 0x000000053f1c1299 */ /* 0x000fc6000801161b */
[----:B------:R-:W-:Y:S02]  /*d090*/  ULDC UR27, c[0x0][0x324] ;  /* 0x0000c900001b7ab9 */ /* 0x000fe40000000800 */
[----:B------:R-:W-:-:S04]  /*d0a0*/  UIADD3 UR28, UR4, UR28, URZ ;  /* 0x0000001c041c7290 */ /* 0x000fc8000fffe03f */
[----:B------:R-:W-:Y:S01]  /*d0b0*/  UIADD3 UR27, UR28, -UR27, URZ ;  /* 0x8000001b1c1b7290 */ /* 0x000fe2000fffe03f */
[----:B------:R-:W-:Y:S05]  /*d0c0*/  @P0 BRA `(.L_x_1120) ;  /* 0x0000018000000947 */ /* 0x000fea0003800000 */
[----:B------:R-:W-:-:S06]  /*d0d0*/  UISETP.GT.AND UP0, UPT, UR28, -0x1, UPT ;  /* 0xffffffff1c00788c */ /* 0x000fcc000bf04270 */
[----:B------:R-:W-:-:S13]  /*d0e0*/  PLOP3.LUT P0, PT, PT, PT, UP0, 0x80, 0x0 ;  /* 0x000000000000781c */ /* 0x000fda0003f0f008 */
[----:B------:R-:W-:Y:S05]  /*d0f0*/  @P0 BRA `(.L_x_1121) ;  /* 0x000000a000000947 */ /* 0x000fea0003800000 */
[----:B------:R-:W-:Y:S02]  /*d100*/  UMOV UR5, 0x1 ;  /* 0x0000000100057882 */ /* 0x000fe40000000000 */
[----:B------:R-:W-:Y:S02]  /*d110*/  ULDC UR4, c[0x0][0x32c] ;  /* 0x0000cb0000047ab9 */ /* 0x000fe40000000800 */
[----:B------:R-:W-:Y:S02]  /*d120*/  UISETP.NE.AND UP0, UPT, UR5, UR4, UPT ;  /* 0x000000040500728c */ /* 0x000fe4000bf05270 */
[----:B------:R-:W-:Y:S02]  /*d130*/  ULOP3.LUT UR28, URZ, UR28, URZ, 0x33, !UPT ;  /* 0x0000001c3f1c7292 */ /* 0x000fe4000f8e333f */
[----:B------:R-:W-:Y:S02]  /*d140*/  ULDC.64 UR4, c[0x0][0x330] ;  /* 0x0000cc0000047ab9 */ /* 0x000fe40000000a00 */
[----:B------:R-:W-:-:S07]  /*d150*/  UIMAD.WIDE.U32 UR30, UR28, UR4, URZ ;  /* 0x000000041c1e72a5 */ /* 0x000fce000f8e003f */
[----:B------:R-:W-:Y:S02]  /*d160*/  @UP0 UMOV UR29, UR31 ;  /* 0x0000001f001d0c82 */ /* 0x000fe40008000000 */
[----:B------:R-:W-:-:S04]  /*d170*/  @UP0 USHF.R.U32.HI UR28, URZ, UR5, UR29 ;  /* 0x000000053f1c0299 */ /* 0x000fc8000801161d */
[----:B------:R-:W-:Y:S01]  /*d180*/  ULOP3.LUT UR28, URZ, UR28, URZ, 0x33, !UPT ;  /* 0x0000001c3f1c7292 */ /* 0x000fe2000f8e333f */
[----:B------:R-:W-:Y:S05]  /*d190*/  BRA `(.L_x_1122) ;  /* 0x0000007000007947 */ /* 0x000fea0003800000 */
.L_x_1121:
[----:B------:R-:W-:Y:S02]  /*d1a0*/  UMOV UR5, 0x1 ;  /* 0x0000000100057882 */ /* 0x000fe40000000000 */
[----:B------:R-:W-:Y:S02]  /*d1b0*/  ULDC UR4, c[0x0][0x32c] ;  /* 0x0000cb0000047ab9 */ /* 0x000fe40000000800 */
[----:B------:R-:W-:-:S03]  /*d1c0*/  UISETP.NE.AND UP0, UPT, UR5, UR4, UPT ;  /* 0x000000040500728c */ /* 0x000fc6000bf05270 */
[----:B------:R-:W-:Y:S02]  /*d1d0*/  ULDC.64 UR4, c[0x0][0x330] ;  /* 0x0000cc0000047ab9 */ /* 0x000fe40000000a00 */
[----:B------:R-:W-:-:S07]  /*d1e0*/  UIMAD.WIDE.U32 UR30, UR28, UR4, URZ ;  /* 0x000000041c1e72a5 */ /* 0x000fce000f8e003f */
[----:B------:R-:W-:Y:S02]  /*d1f0*/  @UP0 UMOV UR29, UR31 ;  /* 0x0000001f001d0c82 */ /* 0x000fe40008000000 */
[----:B------:R-:W-:Y:S02]  /*d200*/  @UP0 USHF.R.U32.HI UR28, URZ, UR5, UR29 ;  /* 0x000000053f1c0299 */ /* 0x000fe4000801161d */
.L_x_1122:
[----:B------:R-:W-:Y:S02]  /*d210*/  ULDC UR4, c[0x0][0x32c] ;  /* 0x0000cb0000047ab9 */ /* 0x000fe40000000800 */
[----:B------:R-:W-:-:S04]  /*d220*/  UIMAD UR4, UR28, UR4, URZ ;  /* 0x000000041c0472a4 */ /* 0x000fc8000f8e023f */
[----:B------:R-:W-:-:S04]  /*d230*/  UISETP.LT.AND UP0, UPT, UR27, UR4, UPT ;  /* 0x000000041b00728c */ /* 0x000fc8000bf01270 */
[----:B------:R-:W-:-:S04]  /*d240*/  USEL UR27, UR27, UR4, !UP0 ;  /* 0x000000041b1b7287 */ /* 0x000fc8000c000000 */
.L_x_1120:
        /* <DEDUP_REMOVED lines=22> */
.L_x_1126:
        /* <DEDUP_REMOVED lines=18> */
[----:B------:R-:W-:Y:S01]  /*d4d0*/  SHF.R.S32.HI R0, RZ, 0x1f, R243 ;  /* 0x0000001fff007819 */ /* 0x000fe200000114f3 */
[----:B------:R-:W-:Y:S01]  /*d4e0*/  IMAD.WIDE.U32 R4, R243, c[0x0][0x208], RZ ;  /* 0x00008200f3047a25 */ /* 0x000fe200078e00ff */
[----:B-1----:R-:W-:Y:S02]  /*d4f0*/  SHF.R.S32.HI R3, RZ, 0x1f, R242 ;  /* 0x0000001fff037819 */ /* 0x002fe400000114f2 */
        /* <DEDUP_REMOVED lines=21> */
[C-C-:B---3--:R-:W-:Y:S01]  /*d650*/  IMAD.X R15, R5.reuse, 0x1, R249.reuse, P0 ;  /* 0x00000001050f7824 */ /* 0x148fe200000e06f9 */
[----:B------:R-:W-:Y:S01]  /*d660*/  IADD3 R8, P0, R8, R247, RZ ;  /* 0x000000f708087210 */ /* 0x000fe20007f1e0ff */
[--C-:B------:R-:W-:Y:S01]  /*d670*/  IMAD.X R13, R5, 0x1, R248.reuse, P2 ;  /* 0x00000001050d7824 */ /* 0x100fe200010e06f8 */
[----:B------:R-:W-:Y:S01]  /*d680*/  IADD3 R6, P2, R3, R134, RZ ;  /* 0x0000008603067210 */ /* 0x000fe20007f5e0ff */
[C---:B------:R-:W-:Y:S02]  /*d690*/  IMAD.X R11, R7.reuse, 0x1, R249, P1 ;  /* 0x00000001070b7824 */ /* 0x040fe400008e06f9 */
[--C-:B------:R-:W-:Y:S01]  /*d6a0*/  IMAD.X R9, R7, 0x1, R248.reuse, P0 ;  /* 0x0000000107097824 */ /* 0x100fe200000e06f8 */
        /* <DEDUP_REMOVED lines=10> */
.L_x_1124:
        /* <DEDUP_REMOVED lines=231> */
[----:B----4-:R-:W-:Y:S01]  /*e5c0*/  IADD3 R16, -R133, 0x10, RZ ;  /* 0x0000001085107810 */ /* 0x010fe20007ffe1ff */
[----:B------:R-:W3:Y:S03]  /*e5d0*/  LDL R20, [R1] ;  /* 0x0000000001147983 */ /* 0x000ee60000100800 */
        /* <DEDUP_REMOVED lines=13> */
[----:B------:R2:W4:Y:S04]  /*e6b0*/  @!P3 LDG.E R242, [R4.64] ;  /* 0x0000001604f2b981 */ /* 0x000528000c1e1900 */
[----:B------:R-:W-:Y:S04]  /*e6c0*/  IMAD R0, R0, c[0x0][0x1e0], RZ ;  /* 0x0000780000007a24 */ /* 0x000fe800078e02ff */
[C---:B------:R-:W-:Y:S02]  /*e6d0*/  IMAD R0, R243.reuse, c[0x0][0x1e4], R0 ;  /* 0x00007900f3007a24 */ /* 0x040fe400078e0200 */
[----:B--2---:R-:W-:Y:S04]  /*e6e0*/  IMAD.WIDE.U32 R4, R243, c[0x0][0x1e0], RZ ;  /* 0x00007800f3047a25 */ /* 0x004fe800078e00ff */
[----:B------:R-:W-:Y:S01]  /*e6f0*/  IMAD.IADD R5, R5, 0x1, R0 ;  /* 0x0000000105057824 */ /* 0x000fe200078e0200 */
[----:B----4-:R-:W-:Y:S03]  /*e700*/  SHF.R.S32.HI R3, RZ, 0x1f, R242 ;  /* 0x0000001fff037819 */ /* 0x010fe600000114f2 */
        /* <DEDUP_REMOVED lines=16> */
[C-C-:B-1----:R-:W-:Y:S01]  /*e810*/  IMAD.X R15, R5.reuse, 0x1, R249.reuse, P0 ;  /* 0x00000001050f7824 */ /* 0x142fe200000e06f9 */
[----:B------:R-:W-:Y:S01]  /*e820*/  IADD3 R8, P0, R8, R247, RZ ;  /* 0x000000f708087210 */ /* 0x000fe20007f1e0ff */
[--C-:B------:R-:W-:Y:S01]  /*e830*/  IMAD.X R13, R5, 0x1, R248.reuse, P2 ;  /* 0x00000001050d7824 */ /* 0x100fe200010e06f8 */
[----:B---3--:R-:W-:Y:S02]  /*e840*/  IADD3 R6, P2, R3, R134, RZ ;  /* 0x0000008603067210 */ /* 0x008fe40007f5e0ff */
        /* <DEDUP_REMOVED lines=12> */
.L_x_1125:
[----:B--23--:R-:W-:Y:S01]  /*e910*/  FMNMX.FTZ R137, R143, R2, !PT ;  /* 0x000000028f897209 */ /* 0x00cfe20007810000 */
[----:B-1--4-:R-:W-:Y:S01]  /*e920*/  LDSM.16.MT88.4 R20, [R225+0x2080] ;  /* 0x00208000e114783b */ /* 0x012fe20000004200 */
[----:B------:R-:W-:Y:S01]  /*e930*/  FMNMX.FTZ R0, R201, R138, !PT ;  /* 0x0000008ac9007209 */ /* 0x000fe20007810000 */
[----:B------:R-:W-:Y:S01]  /*e940*/  UISETP.GT.AND UP0, UPT, UR26, UR4, UPT ;  /* 0x000000041a00728c */ /* 0x000fe2000bf04270 */
[----:B------:R-:W-:Y:S01]  /*e950*/  FMNMX.FTZ R137, R195, R137, !PT ;  /* 0x00000089c3897209 */ /* 0x000fe20007810000 */
[----:B------:R-:W-:Y:S01]  /*e960*/  UIADD3 UR26, UR26, -0x1, URZ ;  /* 0xffffffff1a1a7890 */ /* 0x000fe2000fffe03f */
        /* <DEDUP_REMOVED lines=24> */
[----:B------:R-:W-:Y:S01]  /*eaf0*/  SHFL.BFLY PT, R4, R137, 0x2, 0x1f ;  /* 0x0c401f0089047f89 */ /* 0x000fe200000e0000 */
        /* <DEDUP_REMOVED lines=11> */
[----:B------:R-:W-:Y:S01]  /*ebb0*/  SHFL.BFLY PT, R135, R0, 0x2, 0x1f ;  /* 0x0c401f0000877f89 */ /* 0x000fe200000e0000 */
[----:B------:R-:W-:Y:S07]  /*ebc0*/  FMNMX.FTZ R3, R216, R3, !PT ;  /* 0x00000003d8037209 */ /* 0x000fee0007810000 */
[----:B------:R-:W1:Y:S02]  /*ebd0*/  SHFL.BFLY PT, R5, R3, 0x2, 0x1f ;  /* 0x0c401f0003057f89 */ /* 0x000e6400000e0000 */
[----:B-1----:R-:W-:Y:S02]  /*ebe0*/  FMNMX.FTZ R3, R3, R5, !PT ;  /* 0x0000000503037209 */ /* 0x002fe40007810000 */
[----:B------:R-:W-:Y:S02]  /*ebf0*/  FMNMX.FTZ R137, R137, R4, !PT ;  /* 0x0000000489897209 */ /* 0x000fe40007810000 */
[----:B------:R-:W-:Y:S02]  /*ec00*/  FMNMX.FTZ R4, R200, R139, !PT ;  /* 0x0000008bc8047209 */ /* 0x000fe40007810000 */
[----:B------:R-:W1:Y:S01]  /*ec10*/  SHFL.BFLY PT, R136, R3, 0x1, 0x1f ;  /* 0x0c201f0003887f89 */ /* 0x000e6200000e0000 */
[----:B------:R-:W-:Y:S02]  /*ec20*/  FMNMX.FTZ R135, R0, R135, !PT ;  /* 0x0000008700877209 */ /* 0x000fe40007810000 */
[----:B------:R-:W-:Y:S04]  /*ec30*/  FMNMX.FTZ R4, R206, R4, !PT ;  /* 0x00000004ce047209 */ /* 0x000fe80007810000 */
[----:B------:R-:W-:Y:S01]  /*ec40*/  FMNMX.FTZ R4, R203, R4, !PT ;  /* 0x00000004cb047209 */ /* 0x000fe20007810000 */
[----:B------:R-:W2:Y:S03]  /*ec50*/  SHFL.BFLY PT, R6, R137, 0x1, 0x1f ;  /* 0x0c201f0089067f89 */ /* 0x000ea600000e0000 */
[----:B------:R-:W-:Y:S04]  /*ec60*/  FMNMX.FTZ R4, R202, R4, !PT ;  /* 0x00000004ca047209 */ /* 0x000fe80007810000 */
[----:B------:R-:W-:Y:S01]  /*ec70*/  FMNMX.FTZ R4, R221, R4, !PT ;  /* 0x00000004dd047209 */ /* 0x000fe20007810000 */
[----:B------:R-:W3:Y:S03]  /*ec80*/  SHFL.BFLY PT, R5, R135, 0x1, 0x1f ;  /* 0x0c201f0087057f89 */ /* 0x000ee600000e0000 */
[----:B------:R-:W-:Y:S04]  /*ec90*/  FMNMX.FTZ R0, R222, R4, !PT ;  /* 0x00000004de007209 */ /* 0x000fe80007810000 */
[----:B------:R-:W-:Y:S02]  /*eca0*/  FMNMX.FTZ R0, R245, R0, !PT ;  /* 0x00000000f5007209 */ /* 0x000fe40007810000 */
[----:B-1----:R-:W-:Y:S02]  /*ecb0*/  FMNMX.FTZ R136, R3, R136, !PT ;  /* 0x0000008803887209 */ /* 0x002fe40007810000 */
[----:B------:R-:W-:Y:S04]  /*ecc0*/  FMNMX.FTZ R4, R246, R0, !PT ;  /* 0x00000000f6047209 */ /* 0x000fe80007810000 */
[----:B------:R-:W-:Y:S02]  /*ecd0*/  FMNMX.FTZ R4, R219, R4, !PT ;  /* 0x00000004db047209 */ /* 0x000fe40007810000 */
[----:B--2---:R-:W-:Y:S05]  /*ece0*/  FMNMX.FTZ R137, R137, R6, !PT ;  /* 0x0000000689897209 */ /* 0x004fea0007810000 */
[----:B------:R-:W-:Y:S01]  /*ecf0*/  FADD.FTZ R0, -R137, R2 ;  /* 0x0000000289007221 */ /* 0x000fe20000010100 */
[----:B---3--:R-:W-:Y:S01]  /*ed00*/  FMNMX.FTZ R135, R135, R5, !PT ;  /* 0x0000000587877209 */ /* 0x008fe20007810000 */
[----:B------:R-:W-:Y:S02]  /*ed10*/  FMUL.FTZ R196, R137, c[0x0][0x2d0] ;  /* 0x0000b40089c47a20 */ /* 0x000fe40000410000 */
[----:B------:R-:W-:Y:S01]  /*ed20*/  FMUL.FTZ R2, R0, c[0x0][0x2d0] ;  /* 0x0000b40000027a20 */ /* 0x000fe20000410000 */
[----:B------:R-:W-:Y:S01]  /*ed30*/  FMNMX.FTZ R0, R35, R4, !PT ;  /* 0x0000000423007209 */ /* 0x000fe20007810000 */
[----:B------:R-:W-:Y:S02]  /*ed40*/  FFMA.FTZ R4, R143, c[0x0][0x2d0], -R196 ;  /* 0x0000b4008f047a23 */ /* 0x000fe400000108c4 */
[----:B-----5:R1:W2:Y:S01]  /*ed50*/  MUFU.EX2 R134, R2 ;  /* 0x0000000200867308 */ /* 0x0202a20000000800 */
[----:B------:R-:W-:Y:S01]  /*ed60*/  FMNMX.FTZ R0, R140, R0, !PT ;  /* 0x000000008c007209 */ /* 0x000fe20007810000 */
[----:B------:R-:W-:Y:S03]  /*ed70*/  FMUL.FTZ R143, R135, c[0x0][0x2d0] ;  /* 0x0000b400878f7a20 */ /* 0x000fe60000410000 */
[----:B------:R-:W-:Y:S05]  /*ed80*/  FMNMX.FTZ R0, R141, R0, !PT ;  /* 0x000000008d007209 */ /* 0x000fea0007810000 */
[----:B------:R-:W3:Y:S01]  /*ed90*/  SHFL.BFLY PT, R3, R0, 0x2, 0x1f ;  /* 0x0c401f0000037f89 */ /* 0x000ee200000e0000 */
[----:B------:R-:W-:Y:S01]  /*eda0*/  MUFU.EX2 R32, R4 ;  /* 0x0000000400207308 */ /* 0x000fe20000000800 */
[----:B-1----:R-:W-:Y:S02]  /*edb0*/  FADD.FTZ R2, -R136, R132 ;  /* 0x0000008488027221 */ /* 0x002fe40000010100 */
[----:B--2---:R-:W-:Y:S02]  /*edc0*/  FMUL.FTZ R16, R134, R156 ;  /* 0x0000009c86107220 */ /* 0x004fe40000410000 */
[----:B------:R-:W-:Y:S02]  /*edd0*/  FMUL.FTZ R2, R2, c[0x0][0x2d0] ;  /* 0x0000b40002027a20 */ /* 0x000fe40000410000 */
[C---:B------:R-:W-:Y:S03]  /*ede0*/  FMUL.FTZ R48, R134.reuse, R188 ;  /* 0x000000bc86307220 */ /* 0x040fe60000410000 */
[----:B------:R1:W2:Y:S01]  /*edf0*/  MUFU.EX2 R133, R2 ;  /* 0x0000000200857308 */ /* 0x0002a20000000800 */
[----:B------:R-:W-:Y:S01]  /*ee00*/  FMUL.FTZ R49, R134, R189 ;  /* 0x000000bd86317220 */ /* 0x000fe20000410000 */
[----:B---3--:R-:W-:Y:S01]  /*ee10*/  FMNMX.FTZ R0, R0, R3, !PT ;  /* 0x0000000300007209 */ /* 0x008fe20007810000 */
[----:B------:R-:W-:Y:S02]  /*ee20*/  FFMA.FTZ R3, R17, c[0x0][0x2d0], -R196 ;  /* 0x0000b40011037a23 */ /* 0x000fe400000108c4 */
        /* <DEDUP_REMOVED lines=12> */
[----:B--2---:R-:W-:Y:S02]  /*eef0*/  FMUL.FTZ R6, R133, R146 ;  /* 0x0000009285067220 */ /* 0x004fe40000410000 */
[----:B------:R-:W-:Y:S02]  /*ef00*/  FMUL.FTZ R2, R2, c[0x0][0x2d0] ;  /* 0x0000b40002027a20 */ /* 0x000fe40000410000 */
[--C-:B------:R-:W-:Y:S02]  /*ef10*/  FFMA.FTZ R138, R207, c[0x0][0x2d0], -R196.reuse ;  /* 0x0000b400cf8a7a23 */ /* 0x100fe400000108c4 */
[----:B------:R1:W2:Y:S01]  /*ef20*/  MUFU.EX2 R132, R2 ;  /* 0x0000000200847308 */ /* 0x0002a20000000800 */
[C---:B------:R-:W-:Y:S02]  /*ef30*/  FMUL.FTZ R50, R133.reuse, R190 ;  /* 0x000000be85327220 */ /* 0x040fe40000410000 */
[C---:B------:R-:W-:Y:S02]  /*ef40*/  FMUL.FTZ R51, R133.reuse, R191 ;  /* 0x000000bf85337220 */ /* 0x040fe40000410000 */
[C---:B------:R-:W-:Y:S01]  /*ef50*/  FMUL.FTZ R54, R133.reuse, R54 ;  /* 0x0000003685367220 */ /* 0x040fe20000410000 */
[----:B------:R-:W-:Y:S01]  /*ef60*/  LDSM.16.MT88.4 R188, [R228+0x3080] ;  /* 0x00308000e4bc783b */ /* 0x000fe20000004200 */
        /* <DEDUP_REMOVED lines=10> */
[C---:B--2---:R-:W-:Y:S02]  /*f010*/  FMUL.FTZ R12, R132.reuse, R152 ;  /* 0x00000098840c7220 */ /* 0x044fe40000410000 */
        /* <DEDUP_REMOVED lines=18> */
[C---:B------:R-:W-:Y:S02]  /*f140*/  FMUL.FTZ R88, R132.reuse, R88 ;  /* 0x0000005884587220 */ /* 0x040fe40000410000 */
[C---:B------:R-:W-:Y:S02]  /*f150*/  FMUL.FTZ R89, R132.reuse, R89 ;  /* 0x0000005984597220 */ /* 0x040fe40000410000 */
[C---:B------:R-:W-:Y:S01]  /*f160*/  FMUL.FTZ R92, R132.reuse, R92 ;  /* 0x0000005c845c7220 */ /* 0x040fe20000410000 */
[----:B------:R2:W-:Y:S01]  /*f170*/  MUFU.EX2 R28, R3 ;  /* 0x00000003001c7308 */ /* 0x0005e20000000800 */
[----:B------:R-:W-:Y:S02]  /*f180*/  FMUL.FTZ R93, R132, R93 ;  /* 0x0000005d845d7220 */ /* 0x000fe40000410000 */
[C---:B------:R-:W-:Y:S02]  /*f190*/  FMUL.FTZ R96, R134.reuse, R96 ;  /* 0x0000006086607220 */ /* 0x040fe40000410000 */
[C---:B------:R-:W-:Y:S02]  /*f1a0*/  FMUL.FTZ R97, R134.reuse, R97 ;  /* 0x0000006186617220 */ /* 0x040fe40000410000 */
[C---:B------:R-:W-:Y:S02]  /*f1b0*/  FMUL.FTZ R98, R133.reuse, R98 ;  /* 0x0000006285627220 */ /* 0x040fe40000410000 */
[C---:B------:R-:W-:Y:S02]  /*f1c0*/  FMUL.FTZ R99, R133.reuse, R99 ;  /* 0x0000006385637220 */ /* 0x040fe40000410000 */
[C---:B------:R-:W-:Y:S02]  /*f1d0*/  FMUL.FTZ R100, R134.reuse, R100 ;  /* 0x0000006486647220 */ /* 0x040fe40000410000 */
[----:B------:R-:W-:Y:S01]  /*f1e0*/  FMUL.FTZ R101, R134, R101 ;  /* 0x0000006586657220 */ /* 0x000fe20000410000 */
[----:B-1----:R-:W1:Y:S01]  /*f1f0*/  SHFL.BFLY PT, R2, R0, 0x1, 0x1f ;  /* 0x0c201f0000027f89 */ /* 0x002e6200000e0000 */
[C---:B------:R-:W-:Y:S02]  /*f200*/  FMUL.FTZ R102, R133.reuse, R102 ;  /* 0x0000006685667220 */ /* 0x040fe40000410000 */
[C---:B------:R-:W-:Y:S02]  /*f210*/  FMUL.FTZ R103, R133.reuse, R103 ;  /* 0x0000006785677220 */ /* 0x040fe40000410000 */
[C---:B------:R-:W-:Y:S02]  /*f220*/  FMUL.FTZ R104, R132.reuse, R104 ;  /* 0x0000006884687220 */ /* 0x040fe40000410000 */
[C---:B------:R-:W-:Y:S02]  /*f230*/  FMUL.FTZ R105, R132.reuse, R105 ;  /* 0x0000006984697220 */ /* 0x040fe40000410000 */
[----:B------:R-:W-:Y:S02]  /*f240*/  FMUL.FTZ R108, R132, R108 ;  /* 0x0000006c846c7220 */ /* 0x000fe40000410000 */
[--C-:B--2---:R-:W-:Y:S01]  /*f250*/  FFMA.FTZ R3, R204, c[0x0][0x2d0], -R142.reuse ;  /* 0x0000b400cc037a23 */ /* 0x104fe2000001088e */
[----:B------:R-:W-:Y:S01]  /*f260*/  MOV R204, R33 ;  /* 0x0000002100cc7202 */ /* 0x000fe20000000f00 */
[----:B------:R-:W-:Y:S02]  /*f270*/  FMUL.FTZ R33, R134, R173 ;  /* 0x000000ad86217220 */ /* 0x000fe40000410000 */
[----:B------:R2:W-:Y:S01]  /*f280*/  MUFU.EX2 R9, R3 ;  /* 0x0000000300097308 */ /* 0x0005e20000000800 */
[----:B------:R-:W-:Y:S02]  /*f290*/  FMUL.FTZ R109, R132, R109 ;  /* 0x0000006d846d7220 */ /* 0x000fe40000410000 */
[C---:B------:R-:W-:Y:S02]  /*f2a0*/  FMUL.FTZ R112, R134.reuse, R112 ;  /* 0x0000007086707220 */ /* 0x040fe40000410000 */
[C---:B------:R-:W-:Y:S02]  /*f2b0*/  FMUL.FTZ R113, R134.reuse, R113 ;  /* 0x0000007186717220 */ /* 0x040fe40000410000 */
[C---:B------:R-:W-:Y:S02]  /*f2c0*/  FMUL.FTZ R114, R133.reuse, R114 ;  /* 0x0000007285727220 */ /* 0x040fe40000410000 */
[C---:B------:R-:W-:Y:S02]  /*f2d0*/  FMUL.FTZ R115, R133.reuse, R115 ;  /* 0x0000007385737220 */ /* 0x040fe40000410000 */
[C---:B------:R-:W-:Y:S02]  /*f2e0*/  FMUL.FTZ R116, R134.reuse, R116 ;  /* 0x0000007486747220 */ /* 0x040fe40000410000 */
[----:B------:R-:W-:Y:S02]  /*f2f0*/  FMUL.FTZ R117, R134, R117 ;  /* 0x0000007586757220 */ /* 0x000fe40000410000 */
[C---:B------:R-:W-:Y:S02]  /*f300*/  FMUL.FTZ R118, R133.reuse, R118 ;  /* 0x0000007685767220 */ /* 0x040fe40000410000 */
[C---:B------:R-:W-:Y:S02]  /*f310*/  FMUL.FTZ R119, R133.reuse, R119 ;  /* 0x0000007785777220 */ /* 0x040fe40000410000 */
[C---:B------:R-:W-:Y:S02]  /*f320*/  FMUL.FTZ R120, R132.reuse, R120 ;  /* 0x0000007884787220 */ /* 0x040fe40000410000 */
[C---:B------:R-:W-:Y:S02]  /*f330*/  FMUL.FTZ R121, R132.reuse, R121 ;  /* 0x0000007984797220 */ /* 0x040fe40000410000 */
[----:B------:R-:W-:Y:S02]  /*f340*/  FMUL.FTZ R124, R132, R124 ;  /* 0x0000007c847c7220 */ /* 0x000fe40000410000 */
[--C-:B--2---:R-:W-:Y:S02]  /*f350*/  FFMA.FTZ R3, R18, c[0x0][0x2d0], -R142.reuse ;  /* 0x0000b40012037a23 */ /* 0x104fe4000001088e */
[C---:B------:R-:W-:Y:S02]  /*f360*/  FMUL.FTZ R18, R133.reuse, R158 ;  /* 0x0000009e85127220 */ /* 0x040fe40000410000 */
[----:B------:R1:W-:Y:S01]  /*f370*/  MUFU.EX2 R24, R3 ;  /* 0x0000000300187308 */ /* 0x0003e20000000800 */
        /* <DEDUP_REMOVED lines=15> */
[----:B------:R1:W3:Y:S01]  /*f470*/  MUFU.EX2 R10, R2 ;  /* 0x00000002000a7308 */ /* 0x0002e20000000800 */
[----:B------:R-:W-:Y:S01]  /*f480*/  MOV R184, R205 ;  /* 0x000000cd00b87202 */ /* 0x000fe20000000f00 */
[----:B--2---:R-:W-:Y:S01]  /*f490*/  FADD.FTZ R0, -R3, R139 ;  /* 0x0000008b03007221 */ /* 0x004fe20000010100 */
[----:B------:R-:W-:Y:S03]  /*f4a0*/  MOV R139, R30 ;  /* 0x0000001e008b7202 */ /* 0x000fe60000000f00 */
[----:B------:R-:W-:Y:S02]  /*f4b0*/  FMUL.FTZ R0, R0, c[0x0][0x2d0] ;  /* 0x0000b40000007a20 */ /* 0x000fe40000410000 */
[----:B------:R-:W-:Y:S04]  /*f4c0*/  FFMA.FTZ R139, R139, c[0x0][0x2d0], -R142 ;  /* 0x0000b4008b8b7a23 */ /* 0x000fe8000001088e */
[----:B------:R-:W2:Y:S01]  /*f4d0*/  MUFU.EX2 R0, R0 ;  /* 0x0000000000007308 */ /* 0x000ea20000000800 */
[--C-:B-1----:R-:W-:Y:S01]  /*f4e0*/  FFMA.FTZ R2, R194, c[0x0][0x2d0], -R143.reuse ;  /* 0x0000b400c2027a23 */ /* 0x102fe2000001088f */
[----:B---3--:R-:W-:Y:S08]  /*f4f0*/  MOV R194, R10 ;  /* 0x0000000a00c27202 */ /* 0x008ff00000000f00 */
[----:B------:R1:W3:Y:S01]  /*f500*/  MUFU.EX2 R27, R2 ;  /* 0x00000002001b7308 */ /* 0x0002e20000000800 */
[C---:B--2---:R-:W-:Y:S02]  /*f510*/  FMUL.FTZ R10, R0.reuse, R150 ;  /* 0x00000096000a7220 */ /* 0x044fe40000410000 */
[C---:B------:R-:W-:Y:S02]  /*f520*/  FMUL.FTZ R11, R0.reuse, R151 ;  /* 0x00000097000b7220 */ /* 0x040fe40000410000 */
[C---:B------:R-:W-:Y:S02]  /*f530*/  FMUL.FTZ R26, R0.reuse, R166 ;  /* 0x000000a6001a7220 */ /* 0x040fe40000410000 */
[C---:B------:R-:W-:Y:S02]  /*f540*/  FMUL.FTZ R14, R0.reuse, R154 ;  /* 0x0000009a000e7220 */ /* 0x040fe40000410000 */
[C---:B------:R-:W-:Y:S02]  /*f550*/  FMUL.FTZ R15, R0.reuse, R155 ;  /* 0x0000009b000f7220 */ /* 0x040fe40000410000 */
[----:B------:R-:W-:Y:S01]  /*f560*/  FMUL.FTZ R30, R0, R170 ;  /* 0x000000aa001e7220 */ /* 0x000fe20000410000 */
[----:B------:R-:W2:Y:S01]  /*f570*/  LDSM.16.MT88.4 R152, [R228+0x2080] ;  /* 0x00208000e498783b */ /* 0x000ea20000004200 */
[--C-:B-1----:R-:W-:Y:S01]  /*f580*/  FFMA.FTZ R2, R193, c[0x0][0x2d0], -R143.reuse ;  /* 0x0000b400c1027a23 */ /* 0x102fe2000001088f */
[----:B------:R-:W-:Y:S01]  /*f590*/  MOV R193, R9 ;  /* 0x0000000900c17202 */ /* 0x000fe20000000f00 */
[----:B------:R-:W-:Y:S01]  /*f5a0*/  FMUL.FTZ R9, R132, R149 ;  /* 0x0000009584097220 */ /* 0x000fe20000410000 */
[----:B---3--:R-:W-:Y:S01]  /*f5b0*/  MOV R166, R27 ;  /* 0x0000001b00a67202 */ /* 0x008fe20000000f00 */
[----:B------:R1:W3:Y:S01]  /*f5c0*/  MUFU.EX2 R5, R2 ;  /* 0x0000000200057308 */ /* 0x0002e20000000800 */
[C---:B------:R-:W-:Y:S02]  /*f5d0*/  FMUL.FTZ R42, R0.reuse, R182 ;  /* 0x000000b6002a7220 */ /* 0x040fe40000410000 */
[C---:B------:R-:W-:Y:S01]  /*f5e0*/  FMUL.FTZ R43, R0.reuse, R183 ;  /* 0x000000b7002b7220 */ /* 0x040fe20000410000 */
[----:B------:R-:W-:Y:S01]  /*f5f0*/  MOV R183, R204 ;  /* 0x000000cc00b77202 */ /* 0x000fe20000000f00 */
        /* <DEDUP_REMOVED lines=13> */
[----:B---3--:R-:W-:Y:S01]  /*f6d0*/  MOV R200, R5 ;  /* 0x0000000500c87202 */ /* 0x008fe20000000f00 */
[----:B------:R-:W-:Y:S01]  /*f6e0*/  FMUL.FTZ R5, R134, R145 ;  /* 0x0000009186057220 */ /* 0x000fe20000410000 */
[-C--:B------:R-:W-:Y:S01]  /*f6f0*/  F2FP.PACK_AB R145, R193, R28.reuse ;  /* 0x0000001cc191723e */ /* 0x080fe200000000ff */
[----:B------:R1:W-:Y:S01]  /*f700*/  MUFU.EX2 R192, R4 ;  /* 0x0000000400c07308 */ /* 0x0003e20000000800 */
[----:B------:R-:W-:Y:S01]  /*f710*/  F2FP.PACK_AB R150, R200, R27 ;  /* 0x0000001bc896723e */ /* 0x000fe200000000ff */
[----:B------:R-:W-:Y:S01]  /*f720*/  FMUL.FTZ R27, R0, R167 ;  /* 0x000000a7001b7220 */ /* 0x000fe20000410000 */
[----:B------:R-:W-:Y:S01]  /*f730*/  MOV R167, R28 ;  /* 0x0000001c00a77202 */ /* 0x000fe20000000f00 */
[----:B------:R-:W-:Y:S02]  /*f740*/  FMUL.FTZ R28, R132, R168 ;  /* 0x000000a8841c7220 */ /* 0x000fe40000410000 */
        /* <DEDUP_REMOVED lines=9> */
[--C-:B-1----:R-:W-:Y:S01]  /*f7e0*/  FFMA.FTZ R4, R206, c[0x0][0x2d0], -R2.reuse ;  /* 0x0000b400ce047a23 */ /* 0x102fe20000010802 */
[----:B------:R-:W-:Y:S01]  /*f7f0*/  MOV R206, R8 ;  /* 0x0000000800ce7202 */ /* 0x000fe20000000f00 */
[----:B------:R-:W-:Y:S01]  /*f800*/  FMUL.FTZ R8, R132, R148 ;  /* 0x0000009484087220 */ /* 0x000fe20000410000 */
[----:B------:R-:W-:Y:S01]  /*f810*/  F2FP.PACK_AB R148, R194, R195 ;  /* 0x000000c3c294723e */ /* 0x000fe200000000ff */
[----:B------:R1:W3:Y:S01]  /*f820*/  MUFU.EX2 R29, R4 ;  /* 0x00000004001d7308 */ /* 0x0002e20000000800 */
[C---:B------:R-:W-:Y:S02]  /*f830*/  FMUL.FTZ R126, R0.reuse, R126 ;  /* 0x0000007e007e7220 */ /* 0x040fe40000410000 */
[----:B------:R-:W-:Y:S02]  /*f840*/  FMUL.FTZ R127, R0, R127 ;  /* 0x0000007f007f7220 */ /* 0x000fe40000410000 */
[--C-:B------:R-:W-:Y:S02]  /*f850*/  FFMA.FTZ R140, R140, c[0x0][0x2d0], -R2.reuse ;  /* 0x0000b4008c8c7a23 */ /* 0x100fe40000010802 */
[--C-:B-1----:R-:W-:Y:S01]  /*f860*/  FFMA.FTZ R4, R203, c[0x0][0x2d0], -R2.reuse ;  /* 0x0000b400cb047a23 */ /* 0x102fe20000010802 */
[----:B---3--:R-:W-:Y:S02]  /*f870*/  F2FP.PACK_AB R149, R29, R192 ;  /* 0x000000c01d95723e */ /* 0x008fe400000000ff */
[----:B------:R-:W-:Y:S01]  /*f880*/  MOV R203, R35 ;  /* 0x0000002300cb7202 */ /* 0x000fe20000000f00 */
[----:B------:R1:W3:Y:S01]  /*f890*/  MUFU.EX2 R40, R4 ;  /* 0x0000000400287308 */ /* 0x0002e20000000800 */
[C---:B------:R-:W-:Y:S02]  /*f8a0*/  FMUL.FTZ R35, R133.reuse, R175 ;  /* 0x000000af85237220 */ /* 0x040fe40000410000 */
[----:B------:R-:W-:Y:S01]  /*f8b0*/  MOV R185, R203 ;  /* 0x000000cb00b97202 */ /* 0x000fe20000000f00 */
[----:B-1----:R-:W-:Y:S01]  /*f8c0*/  FFMA.FTZ R4, R202, c[0x0][0x2d0], -R2 ;  /* 0x0000b400ca047a23 */ /* 0x002fe20000010802 */
[----:B------:R-:W-:Y:S01]  /*f8d0*/  MOV R202, R7 ;  /* 0x0000000700ca7202 */ /* 0x000fe20000000f00 */
[----:B------:R-:W-:Y:S01]  /*f8e0*/  FMUL.FTZ R7, R133, R147 ;  /* 0x0000009385077220 */ /* 0x000fe20000410000 */
[----:B------:R-:W-:Y:S03]  /*f8f0*/  F2FP.PACK_AB R147, R206, R24 ;  /* 0x00000018ce93723e */ /* 0x000fe600000000ff */
[----:B------:R1:W4:Y:S01]  /*f900*/  MUFU.EX2 R201, R4 ;  /* 0x0000000400c97308 */ /* 0x0003220000000800 */
[----:B------:R-:W-:Y:S02]  /*f910*/  F2FP.PACK_AB R146, R202, R25 ;  /* 0x00000019ca92723e */ /* 0x000fe400000000ff */
[----:B---3--:R-:W-:Y:S01]  /*f920*/  MOV R168, R40 ;  /* 0x0000002800a87202 */ /* 0x008fe20000000f00 */
[----:B-1----:R-:W-:Y:S01]  /*f930*/  FMUL.FTZ R4, R134, R144 ;  /* 0x0000009086047220 */ /* 0x002fe20000410000 */
[----:B------:R-:W-:Y:S02]  /*f940*/  F2FP.PACK_AB R144, R31, R32 ;  /* 0x000000201f90723e */ /* 0x000fe400000000ff */
[----:B----4-:R-:W-:Y:S01]  /*f950*/  F2FP.PACK_AB R151, R201, R40 ;  /* 0x00000028c997723e */ /* 0x010fe200000000ff */
[----:B------:R-:W-:Y:S02]  /*f960*/  FMUL.FTZ R40, R132, R180 ;  /* 0x000000b484287220 */ /* 0x000fe40000410000 */
[----:B------:R1:W-:Y:S02]  /*f970*/  MUFU.EX2 R180, R138 ;  /* 0x0000008a00b47308 */ /* 0x0003e40000000800 */
[-C--:B------:R-:W-:Y:S08]  /*f980*/  HMMA.16816.F32 R4, R144, R20.reuse, R4 ;  /* 0x000000149004723c */ /* 0x080ff00000001804 */
[C---:B------:R-:W-:Y:S07]  /*f990*/  HMMA.16816.F32 R8, R148.reuse, R20, R8 ;  /* 0x000000149408723c */ /* 0x040fee0000001808 */
[C---:B------:R-:W-:Y:S01]  /*f9a0*/  FMUL.FTZ R20, R134.reuse, R160 ;  /* 0x000000a086147220 */ /* 0x040fe20000410000 */
[-C--:B------:R-:W-:Y:S04]  /*f9b0*/  HMMA.16816.F32 R12, R148, R22.reuse, R12 ;  /* 0x00000016940c723c */ /* 0x080fe8000000180c */
[----:B------:R-:W-:Y:S01]  /*f9c0*/  FMUL.FTZ R21, R134, R161 ;  /* 0x000000a186157220 */ /* 0x000fe20000410000 */
[----:B------:R-:W-:Y:S01]  /*f9d0*/  MOV R161, R29 ;  /* 0x0000001d00a17202 */ /* 0x000fe20000000f00 */
[----:B-1----:R-:W-:Y:S02]  /*f9e0*/  FFMA.FTZ R138, R209, c[0x0][0x2d0], -R196 ;  /* 0x0000b400d18a7a23 */ /* 0x002fe400000108c4 */
[C---:B------:R-:W-:Y:S04]  /*f9f0*/  HMMA.16816.F32 R16, R144.reuse, R22, R16 ;  /* 0x000000169010723c */ /* 0x040fe80000001810 */
[C---:B------:R-:W-:Y:S03]  /*fa00*/  FMUL.FTZ R29, R132.reuse, R169 ;  /* 0x000000a9841d7220 */ /* 0x040fe60000410000 */
[C---:B------:R-:W-:Y:S01]  /*fa10*/  FMUL.FTZ R22, R133.reuse, R162 ;  /* 0x000000a285167220 */ /* 0x040fe20000410000 */
[----:B------:R-:W-:Y:S01]  /*fa20*/  MOV R162, R25 ;  /* 0x0000001900a27202 */ /* 0x000fe20000000f00 */
[----:B------:R-:W-:Y:S03]  /*fa30*/  FMUL.FTZ R25, R132, R165 ;  /* 0x000000a584197220 */ /* 0x000fe60000410000 */
[----:B------:R-:W-:Y:S01]  /*fa40*/  MOV R165, R32 ;  /* 0x0000002000a57202 */ /* 0x000fe20000000f00 */
[----:B------:R-:W-:Y:S02]  /*fa50*/  FMUL.FTZ R32, R134, R172 ;  /* 0x000000ac86207220 */ /* 0x000fe40000410000 */
[----:B------:R1:W-:Y:S01]  /*fa60*/  MUFU.EX2 R172, R138 ;  /* 0x0000008a00ac7308 */ /* 0x0003e20000000800 */
[----:B------:R-:W-:Y:S01]  /*fa70*/  FMUL.FTZ R23, R133, R163 ;  /* 0x000000a385177220 */ /* 0x000fe20000410000 */
[----:B------:R-:W-:Y:S01]  /*fa80*/  MOV R163, R24 ;  /* 0x0000001800a37202 */ /* 0x000fe20000000f00 */
[----:B------:R-:W-:Y:S01]  /*fa90*/  FMUL.FTZ R24, R132, R164 ;  /* 0x000000a484187220 */ /* 0x000fe20000410000 */
[----:B------:R-:W-:Y:S01]  /*faa0*/  MOV R164, R31 ;  /* 0x0000001f00a47202 */ /* 0x000fe20000000f00 */
[----:B------:R-:W-:Y:S03]  /*fab0*/  FMUL.FTZ R31, R0, R171 ;  /* 0x000000ab001f7220 */ /* 0x000fe60000410000 */
[-C--:B------:R-:W-:Y:S08]  /*fac0*/  HMMA.16816.F32 R20, R144, R36.reuse, R20 ;  /* 0x000000249014723c */ /* 0x080ff00000001814 */
[C---:B------:R-:W-:Y:S07]  /*fad0*/  HMMA.16816.F32 R24, R148.reuse, R36, R24 ;  /* 0x000000249418723c */ /* 0x040fee0000001818 */
[C---:B------:R-:W-:Y:S01]  /*fae0*/  FMUL.FTZ R36, R134.reuse, R176 ;  /* 0x000000b086247220 */ /* 0x040fe20000410000 */
[-C--:B------:R-:W-:Y:S04]  /*faf0*/  HMMA.16816.F32 R28, R148, R38.reuse, R28 ;  /* 0x00000026941c723c */ /* 0x080fe8000000181c */
[--C-:B-1----:R-:W-:Y:S01]  /*fb00*/  FFMA.FTZ R138, R211, c[0x0][0x2d0], -R142.reuse ;  /* 0x0000b400d38a7a23 */ /* 0x102fe2000001088e */
[----:B------:R-:W-:Y:S01]  /*fb10*/  MOV R176, R202 ;  /* 0x000000ca00b07202 */ /* 0x000fe20000000f00 */
[----:B------:R-:W-:Y:S01]  /*fb20*/  FMUL.FTZ R37, R134, R177 ;  /* 0x000000b186257220 */ /* 0x000fe20000410000 */
[----:B------:R-:W-:Y:S01]  /*fb30*/  MOV R177, R206 ;  /* 0x000000ce00b17202 */ /* 0x000fe20000000f00 */
[C---:B------:R-:W-:Y:S01]  /*fb40*/  HMMA.16816.F32 R32, R144.reuse, R38, R32 ;  /* 0x000000269020723c */ /* 0x040fe20000001820 */
[----:B------:R1:W-:Y:S06]  /*fb50*/  MUFU.EX2 R181, R138 ;  /* 0x0000008a00b57308 */ /* 0x0003ec0000000800 */
[C---:B------:R-:W-:Y:S01]  /*fb60*/  FMUL.FTZ R38, R133.reuse, R178 ;  /* 0x000000b285267220 */ /* 0x040fe20000410000 */
[----:B------:R-:W-:Y:S01]  /*fb70*/  MOV R178, R200 ;  /* 0x000000c800b27202 */ /* 0x000fe20000000f00 */
[----:B------:R-:W-:Y:S02]  /*fb80*/  FMUL.FTZ R39, R133, R179 ;  /* 0x000000b385277220 */ /* 0x000fe40000410000 */
[----:B------:R3:W-:Y:S01]  /*fb90*/  MUFU.EX2 R206, R139 ;  /* 0x0000008b00ce7308 */ /* 0x0007e20000000800 */
[----:B------:R-:W-:Y:S04]  /*fba0*/  MOV R179, R201 ;  /* 0x000000c900b37202 */ /* 0x000fe80000000f00 */
[-C--:B--2---:R-:W-:Y:S08]  /*fbb0*/  HMMA.16816.F32 R36, R144, R152.reuse, R36 ;  /* 0x000000989024723c */ /* 0x084ff00000001824 */
[C---:B------:R-:W-:Y:S04]  /*fbc0*/  HMMA.16816.F32 R40, R148.reuse, R152, R40 ;  /* 0x000000989428723c */ /* 0x040fe80000001828 */
[--C-:B-1----:R-:W-:Y:S04]  /*fbd0*/  FFMA.FTZ R138, R213, c[0x0][0x2d0], -R142.reuse ;  /* 0x0000b400d58a7a23 */ /* 0x102fe8000001088e */
[-C--:B------:R-:W-:Y:S01]  /*fbe0*/  HMMA.16816.F32 R44, R148, R154.reuse, R44 ;  /* 0x0000009a942c723c */ /* 0x080fe2000000182c */
[----:B------:R1:W-:Y:S03]  /*fbf0*/  MUFU.EX2 R160, R138 ;  /* 0x0000008a00a07308 */ /* 0x0003e60000000800 */
[----:B---3--:R-:W-:Y:S01]  /*fc00*/  FFMA.FTZ R139, R216, c[0x0][0x2d0], -R142 ;  /* 0x0000b400d88b7a23 */ /* 0x008fe2000001088e */
[----:B------:R-:W-:Y:S02]  /*fc10*/  MOV R216, R179 ;  /* 0x000000b300d87202 */ /* 0x000fe40000000f00 */
[----:B------:R-:W-:Y:S01]  /*fc20*/  MOV R179, R193 ;  /* 0x000000c100b37202 */ /* 0x000fe20000000f00 */
[C---:B------:R-:W-:Y:S01]  /*fc30*/  HMMA.16816.F32 R48, R144.reuse, R154, R48 ;  /* 0x0000009a9030723c */ /* 0x040fe20000001830 */
[----:B------:R-:W2:Y:S02]  /*fc40*/  LDSM.16.MT88.4 R152, [R225+0x3880] ;  /* 0x00388000e198783b */ /* 0x000ea40000004200 */
[----:B------:R-:W-:Y:S05]  /*fc50*/  MUFU.EX2 R202, R139 ;  /* 0x0000008b00ca7308 */ /* 0x000fea0000000800 */
[-C--:B------:R-:W-:Y:S05]  /*fc60*/  HMMA.16816.F32 R52, R144, R156.reuse, R52 ;  /* 0x0000009c9034723c */ /* 0x080fea0000001834 */
[----:B------:R-:W-:Y:S03]  /*fc70*/  MUFU.EX2 R139, R140 ;  /* 0x0000008c008b7308 */ /* 0x000fe60000000800 */
[C---:B------:R-:W-:Y:S04]  /*fc80*/  HMMA.16816.F32 R56, R148.reuse, R156, R56 ;  /* 0x0000009c9438723c */ /* 0x040fe80000001838 */
[--C-:B-1----:R-:W-:Y:S04]  /*fc90*/  FFMA.FTZ R138, R208, c[0x0][0x2d0], -R196.reuse ;  /* 0x0000b400d08a7a23 */ /* 0x102fe800000108c4 */
[-C--:B------:R-:W-:Y:S01]  /*fca0*/  HMMA.16816.F32 R60, R148, R158.reuse, R60 ;  /* 0x0000009e943c723c */ /* 0x080fe2000000183c */
[----:B------:R1:W-:Y:S07]  /*fcb0*/  MUFU.EX2 R169, R138 ;  /* 0x0000008a00a97308 */ /* 0x0003ee0000000800 */
[C---:B------:R-:W-:Y:S01]  /*fcc0*/  HMMA.16816.F32 R64, R144.reuse, R158, R64 ;  /* 0x0000009e9040723c */ /* 0x040fe20000001840 */
[----:B------:R-:W3:Y:S07]  /*fcd0*/  LDSM.16.MT88.4 R156, [R226+0x3880] ;  /* 0x00388000e29c783b */ /* 0x000eee0000004200 */
[-C--:B--2---:R-:W-:Y:S08]  /*fce0*/  HMMA.16816.F32 R68, R144, R152.reuse, R68 ;  /* 0x000000989044723c */ /* 0x084ff00000001844 */
[C---:B------:R-:W-:Y:S04]  /*fcf0*/  HMMA.16816.F32 R72, R148.reuse, R152, R72 ;  /* 0x000000989448723c */ /* 0x040fe80000001848 */
[----:B-1----:R-:W-:Y:S04]  /*fd00*/  FFMA.FTZ R138, R210, c[0x0][0x2d0], -R196 ;  /* 0x0000b400d28a7a23 */ /* 0x002fe800000108c4 */
[-C--:B------:R-:W-:Y:S01]  /*fd10*/  HMMA.16816.F32 R76, R148, R154.reuse, R76 ;  /* 0x0000009a944c723c */ /* 0x080fe2000000184c */
[----:B------:R1:W-:Y:S07]  /*fd20*/  MUFU.EX2 R171, R138 ;  /* 0x0000008a00ab7308 */ /* 0x0003ee0000000800 */
[C---:B------:R-:W-:Y:S01]  /*fd30*/  HMMA.16816.F32 R80, R144.reuse, R154, R80 ;  /* 0x0000009a9050723c */ /* 0x040fe20000001850 */
[----:B------:R-:W2:Y:S07]  /*fd40*/  LDSM.16.MT88.4 R152, [R228+0x3880] ;  /* 0x00388000e498783b */ /* 0x000eae0000004200 */
[-C--:B---3--:R-:W-:Y:S08]  /*fd50*/  HMMA.16816.F32 R84, R144, R156.reuse, R84 ;  /* 0x0000009c9054723c */ /* 0x088ff00000001854 */
        /* <DEDUP_REMOVED lines=10> */
[----:B------:R1:W2:Y:S07]  /*fe00*/  MUFU.EX2 R173, R138 ;  /* 0x0000008a00ad7308 */ /* 0x0002ae0000000800 */
[C---:B------:R-:W-:Y:S01]  /*fe10*/  HMMA.16816.F32 R112, R144.reuse, R154, R112 ;  /* 0x0000009a9070723c */ /* 0x040fe20000001870 */
[----:B------:R-:W4:Y:S07]  /*fe20*/  LDSM.16.MT88.4 R152, [R225+0x2880] ;  /* 0x00288000e198783b */ /* 0x000f2e0000004200 */
[-C--:B---3--:R-:W-:Y:S08]  /*fe30*/  HMMA.16816.F32 R116, R144, R156.reuse, R116 ;  /* 0x0000009c9074723c */ /* 0x088ff00000001874 */
[C---:B------:R-:W-:Y:S04]  /*fe40*/  HMMA.16816.F32 R120, R148.reuse, R156, R120 ;  /* 0x0000009c9478723c */ /* 0x040fe80000001878 */
[--C-:B-1----:R-:W-:Y:S04]  /*fe50*/  FFMA.FTZ R138, R220, c[0x0][0x2d0], -R143.reuse ;  /* 0x0000b400dc8a7a23 */ /* 0x102fe8000001088f */
[-C--:B------:R-:W-:Y:S01]  /*fe60*/  HMMA.16816.F32 R124, R148, R158.reuse, R124 ;  /* 0x0000009e947c723c */ /* 0x080fe2000000187c */
[----:B------:R1:W-:Y:S07]  /*fe70*/  MUFU.EX2 R182, R138 ;  /* 0x0000008a00b67308 */ /* 0x0003ee0000000800 */
[----:B------:R-:W-:Y:S01]  /*fe80*/  HMMA.16816.F32 R128, R144, R158, R128 ;  /* 0x0000009e9080723c */ /* 0x000fe20000001880 */
[----:B------:R-:W-:Y:S03]  /*fe90*/  LDSM.16.MT88.4 R156, [R227+0x2880] ;  /* 0x00288000e39c783b */ /* 0x000fe60000004200 */
[--C-:B-1----:R-:W-:Y:S04]  /*fea0*/  FFMA.FTZ R138, R215, c[0x0][0x2d0], -R143.reuse ;  /* 0x0000b400d78a7a23 */ /* 0x102fe8000001088f */
[----:B------:R1:W3:Y:S04]  /*feb0*/  MUFU.EX2 R220, R138 ;  /* 0x0000008a00dc7308 */ /* 0x0002e80000000800 */
[--C-:B-1----:R-:W-:Y:S01]  /*fec0*/  FFMA.FTZ R138, R221, c[0x0][0x2d0], -R2.reuse ;  /* 0x0000b400dd8a7a23 */ /* 0x102fe20000010802 */
[----:B--2---:R-:W-:Y:S02]  /*fed0*/  MOV R221, R173 ;  /* 0x000000ad00dd7202 */ /* 0x004fe40000000f00 */
[----:B---3--:R-:W-:Y:S03]  /*fee0*/  F2FP.PACK_AB R148, R220, R182 ;  /* 0x000000b6dc94723e */ /* 0x008fe600000000ff */
[----:B------:R1:W-:Y:S01]  /*fef0*/  MUFU.EX2 R215, R138 ;  /* 0x0000008a00d77308 */ /* 0x0003e20000000800 */
[----:B------:R-:W-:Y:S01]  /*ff00*/  MOV R173, R165 ;  /* 0x000000a500ad7202 */ /* 0x000fe20000000f00 */
[--C-:B-1----:R-:W-:Y:S01]  /*ff10*/  FFMA.FTZ R138, R222, c[0x0][0x2d0], -R2.reuse ;  /* 0x0000b400de8a7a23 */ /* 0x102fe20000010802 */
[----:B------:R-:W-:Y:S02]  /*ff20*/  MOV R222, R171 ;  /* 0x000000ab00de7202 */ /* 0x000fe40000000f00 */
[----:B------:R-:W-:Y:S05]  /*ff30*/  MOV R171, R168 ;  /* 0x000000a800ab7202 */ /* 0x000fea0000000f00 */
[----:B------:R1:W2:Y:S01]  /*ff40*/  MUFU.EX2 R214, R138 ;  /* 0x0000008a00d67308 */ /* 0x0002a20000000800 */
[----:B------:R-:W-:Y:S02]  /*ff50*/  MOV R168, R163 ;  /* 0x000000a300a87202 */ /* 0x000fe40000000f00 */
[----:B------:R-:W-:Y:S01]  /*ff60*/  MOV R175, R171 ;  /* 0x000000ab00af7202 */ /* 0x000fe20000000f00 */
[--C-:B-1----:R-:W-:Y:S01]  /*ff70*/  FFMA.FTZ R138, R244, c[0x0][0x2d0], -R143.reuse ;  /* 0x0000b400f48a7a23 */ /* 0x102fe2000001088f */
[----:B------:R-:W-:Y:S02]  /*ff80*/  MOV R244, R170 ;  /* 0x000000aa00f47202 */ /* 0x000fe40000000f00 */
[----:B------:R-:W-:Y:S03]  /*ff90*/  MOV R170, R167 ;  /* 0x000000a700aa7202 */ /* 0x000fe60000000f00 */
[----:B------:R1:W-:Y:S01]  /*ffa0*/  MUFU.EX2 R213, R138 ;  /* 0x0000008a00d57308 */ /* 0x0003e20000000800 */
[----:B------:R-:W-:Y:S02]  /*ffb0*/  MOV R167, R162 ;  /* 0x000000a200a77202 */ /* 0x000fe40000000f00 */
[----:B------:R-:W-:Y:S02]  /*ffc0*/  F2FP.PACK_AB R147, R221, R244 ;  /* 0x000000f4dd93723e */ /* 0x000fe400000000ff */
[----:B--2---:R-:W-:Y:S02]  /*ffd0*/  F2FP.PACK_AB R149, R214, R215 ;  /* 0x000000d7d695723e */ /* 0x004fe400000000ff */
[----:B------:R-:W-:Y:S02]  /*ffe0*/  MOV R174, R170 ;  /* 0x000000aa00ae7202 */ /* 0x000fe40000000f00 */
[----:B------:R-:W-:Y:S01]  /*fff0*/  MOV R170, R168 ;  /* 0x000000a800aa7202 */ /* 0x000fe20000000f00 */
[--C-:B-1----:R-:W-:Y:S01]  /*10000*/  FFMA.FTZ R138, R223, c[0x0][0x2d0], -R143.reuse ;  /* 0x0000b400df8a7a23 */ /* 0x102fe2000001088f */
[----:B------:R-:W-:Y:S02]  /*10010*/  MOV R223, R169 ;  /* 0x000000a900df7202 */ /* 0x000fe40000000f00 */
[----:B------:R-:W-:Y:S01]  /*10020*/  MOV R169, R166 ;  /* 0x000000a600a97202 */ /* 0x000fe20000000f00 */
[----:B------:R1:W2:Y:S01]  /*10030*/  MUFU.EX2 R212, R138 ;  /* 0x0000008a00d47308 */ /* 0x0002a20000000800 */
[----:B------:R-:W-:Y:S02]  /*10040*/  MOV R166, R161 ;  /* 0x000000a100a67202 */ /* 0x000fe40000000f00 */
[----:B------:R-:W-:Y:S02]  /*10050*/  F2FP.PACK_AB R146, R222, R223 ;  /* 0x000000dfde92723e */ /* 0x000fe400000000ff */
        /* <DEDUP_REMOVED lines=8> */
[----:B--2---:R-:W-:Y:S01]  /*100e0*/  F2FP.PACK_AB R150, R212, R213 ;  /* 0x000000d5d496723e */ /* 0x004fe200000000ff */
[----:B---3--:R-:W-:Y:S01]  /*100f0*/  FFMA.FTZ R138, R246, c[0x0][0x2d0], -R2 ;  /* 0x0000b400f68a7a23 */ /* 0x008fe20000010802 */
[----:B------:R-:W-:Y:S02]  /*10100*/  MOV R246, R172 ;  /* 0x000000ac00f67202 */ /* 0x000fe40000000f00 */
[----:B------:R-:W-:Y:S03]  /*10110*/  MOV R172, R164 ;  /* 0x000000a400ac7202 */ /* 0x000fe60000000f00 */
[----:B------:R2:W3:Y:S01]  /*10120*/  MUFU.EX2 R210, R138 ;  /* 0x0000008a00d27308 */ /* 0x0004e20000000800 */
[----:B------:R-:W-:Y:S01]  /*10130*/  F2FP.PACK_AB R144, R246, R180 ;  /* 0x000000b4f690723e */ /* 0x000fe200000000ff */
[----:B------:R-:W1:Y:S06]  /*10140*/  LDSM.16.MT88.4 R164, [R228+0x2880] ;  /* 0x00288000e4a4783b */ /* 0x000e6c0000004200 */
[-C--:B----4-:R-:W-:Y:S03]  /*10150*/  HMMA.16816.F32 R4, R144, R152.reuse, R4 ;  /* 0x000000989004723c */ /* 0x090fe60000001804 */
[--C-:B--2---:R-:W-:Y:S01]  /*10160*/  FFMA.FTZ R138, R252, c[0x0][0x2d0], -R196.reuse ;  /* 0x0000b400fc8a7a23 */ /* 0x104fe200000108c4 */
[----:B---3--:R-:W-:Y:S02]  /*10170*/  F2FP.PACK_AB R151, R210, R211 ;  /* 0x000000d3d297723e */ /* 0x008fe400000000ff */
[----:B------:R-:W-:Y:S01]  /*10180*/  MOV R252, R182 ;  /* 0x000000b600fc7202 */ /* 0x000fe20000000f00 */
[----:B------:R2:W-:Y:S01]  /*10190*/  MUFU.EX2 R209, R138 ;  /* 0x0000008a00d17308 */ /* 0x0005e20000000800 */
[----:B------:R-:W-:Y:S03]  /*101a0*/  MOV R182, R172 ;  /* 0x000000ac00b67202 */ /* 0x000fe60000000f00 */
[C---:B------:R-:W-:Y:S08]  /*101b0*/  HMMA.16816.F32 R8, R148.reuse, R152, R8 ;  /* 0x000000989408723c */ /* 0x040ff00000001808 */
[-C--:B------:R-:W-:Y:S08]  /*101c0*/  HMMA.16816.F32 R12, R148, R154.reuse, R12 ;  /* 0x0000009a940c723c */ /* 0x080ff0000000180c */
[C---:B------:R-:W-:Y:S01]  /*101d0*/  HMMA.16816.F32 R16, R144.reuse, R154, R16 ;  /* 0x0000009a9010723c */ /* 0x040fe20000001810 */
[----:B------:R-:W3:Y:S03]  /*101e0*/  LDSM.16.MT88.4 R152, [R225+0x4080] ;  /* 0x00408000e198783b */ /* 0x000ee60000004200 */
[----:B--2---:R-:W-:Y:S01]  /*101f0*/  FFMA.FTZ R138, R250, c[0x0][0x2d0], -R196 ;  /* 0x0000b400fa8a7a23 */ /* 0x004fe200000108c4 */
[----:B------:R-:W-:Y:S02]  /*10200*/  MOV R250, R181 ;  /* 0x000000b500fa7202 */ /* 0x000fe40000000f00 */
[----:B------:R-:W-:Y:S01]  /*10210*/  MOV R181, R173 ;  /* 0x000000ad00b57202 */ /* 0x000fe20000000f00 */
[-C--:B-1----:R-:W-:Y:S01]  /*10220*/  HMMA.16816.F32 R20, R144, R160.reuse, R20 ;  /* 0x000000a09014723c */ /* 0x082fe20000001814 */
[----:B------:R1:W2:Y:S07]  /*10230*/  MUFU.EX2 R208, R138 ;  /* 0x0000008a00d07308 */ /* 0x0002ae0000000800 */
        /* <DEDUP_REMOVED lines=52> */
[----:B------:R-:W-:Y:S02]  /*10580*/  MOV R219, R176 ;  /* 0x000000b000db7202 */ /* 0x000fe40000000f00 */
[----:B------:R-:W-:Y:S01]  /*10590*/  MOV R176, R192 ;  /* 0x000000c000b07202 */ /* 0x000fe20000000f00 */
[----:B------:R1:W-:Y:S01]  /*105a0*/  MUFU.EX2 R198, R138 ;  /* 0x0000008a00c67308 */ /* 0x0003e20000000800 */
[----:B--2---:R-:W-:Y:S03]  /*105b0*/  F2FP.PACK_AB R192, R200, R201 ;  /* 0x000000c9c8c0723e */ /* 0x004fe600000000ff */
        /* <DEDUP_REMOVED lines=8> */
[----:B------:R-:W-:Y:S07]  /*10640*/  F2FP.PACK_AB R143, R202, R203 ;  /* 0x000000cbca8f723e */ /* 0x000fee00000000ff */
[----:B------:R-:W1:Y:S01]  /*10650*/  MUFU.EX2 R196, R138 ;  /* 0x0000008a00c47308 */ /* 0x000e620000000800 */
[-C--:B---3--:R-:W-:Y:S01]  /*10660*/  HMMA.16816.F32 R144, R140, R160.reuse, R4 ;  /* 0x000000a08c90723c */ /* 0x088fe20000001804 */
[----:B------:R-:W-:Y:S08]  /*10670*/  LDSM.16.MT88.4 R4, [R227+0x3080] ;  /* 0x00308000e304783b */ /* 0x000ff00000004200 */
[----:B------:R2:W3:Y:S03]  /*10680*/  MUFU.EX2 R138, R2 ;  /* 0x00000002008a7308 */ /* 0x0004e60000000800 */
[----:B-1----:R-:W-:Y:S02]  /*10690*/  F2FP.PACK_AB R194, R196, R197 ;  /* 0x000000c5c4c2723e */ /* 0x002fe400000000ff */
[----:B--2---:R-:W-:Y:S02]  /*106a0*/  MOV R2, R175 ;  /* 0x000000af00027202 */ /* 0x004fe40000000f00 */
        /* <DEDUP_REMOVED lines=15> */
[-C--:B------:R-:W-:Y:S01]  /*107a0*/  HMMA.16816.F32 R168, R192, R174.reuse, R28 ;  /* 0x000000aec0a8723c */ /* 0x080fe2000000181c */
[----:B------:R-:W4:Y:S06]  /*107b0*/  LDL.LU R28, [R1+0x34] ;  /* 0x00003400011c7983 */ /* 0x000f2c0000300800 */
        /* <DEDUP_REMOVED lines=9> */
[----:B------:R-:W4:Y:S06]  /*10850*/  LDL.LU R38, [R1+0x28] ;  /* 0x0000280001267983 */ /* 0x000f2c0000300800 */
        /* <DEDUP_REMOVED lines=27> */
[----:B------:R-:W-:Y:S02]  /*10a10*/  FFMA.FTZ R133, R133, R33, R39 ;  /* 0x0000002185857223 */ /* 0x000fe40000010027 */
[----:B------:R-:W-:Y:S02]  /*10a20*/  FADD.FTZ R0, R2, R0 ;  /* 0x0000000002007221 */ /* 0x000fe40000010000 */
[----:B------:R-:W-:Y:S02]  /*10a30*/  FFMA.FTZ R132, R132, R32, R34 ;  /* 0x0000002084847223 */ /* 0x000fe40000010022 */
[----:B------:R-:W-:Y:S02]  /*10a40*/  FADD.FTZ R6, R30, R133 ;  /* 0x000000851e067221 */ /* 0x000fe40000010000 */
[----:B------:R-:W-:Y:S01]  /*10a50*/  FADD.FTZ R4, R31, R132 ;  /* 0x000000841f047221 */ /* 0x000fe20000010000 */
[----:B------:R-:W-:Y:S01]  /*10a60*/  MOV R132, R136 ;  /* 0x0000008800847202 */ /* 0x000fe20000000f00 */
[----:B------:R-:W-:Y:S02]  /*10a70*/  FADD.FTZ R6, R26, R6 ;  /* 0x000000061a067221 */ /* 0x000fe40000010000 */
        /* <DEDUP_REMOVED lines=48> */
.L_x_1123:
        /* <DEDUP_REMOVED lines=17> */
[----:B------:R1:W-:Y:S04]  /*10e90*/  STL [R1+0xc], R0 ;  /* 0x00000c0001007387 */ /* 0x0003e80000100800 */
[----:B------:R1:W-:Y:S02]  /*10ea0*/  STL [R1+0x10], R2 ;  /* 0x0000100201007387 */ /* 0x0003e40000100800 */
.L_x_1145:
[----:B------:R-:W2:Y:S01]  /*10eb0*/  LDL R249, [R1+0x14] ;  /* 0x0000140001f97983 */ /* 0x000ea20000100800 */
[----:B-1----:R-:W-:Y:S01]  /*10ec0*/  SHF.R.S32.HI R0, RZ, 0x1f, R243 ;  /* 0x0000001fff007819 */ /* 0x002fe200000114f3 */
[----:B------:R-:W-:Y:S04]  /*10ed0*/  DEPBAR.LE SB0, 0x0 ;  /* 0x000080000000791a */ /* 0x000fe80000000000 */
[----:B------:R-:W3:Y:S01]  /*10ee0*/  LDL R247, [R1+0x18] ;  /* 0x0000180001f77983 */ /* 0x000ee20000100800 */
[----:B------:R-:W-:Y:S01]  /*10ef0*/  IMAD R0, R0, c[0x0][0x208], RZ ;  /* 0x0000820000007a24 */ /* 0x000fe200078e02ff */
[----:B------:R-:W-:Y:S01]  /*10f00*/  UISETP.GT.AND UP0, UPT, UR26, UR7, UPT ;  /* 0x000000071a00728c */ /* 0x000fe2000bf04270 */
[C---:B------:R-:W-:Y:S01]  /*10f10*/  IMAD.WIDE.U32 R2, R243.reuse, c[0x0][0x208], RZ ;  /* 0x00008200f3027a25 */ /* 0x040fe200078e00ff */
[----:B------:R-:W4:Y:S03]  /*10f20*/  LDL R248, [R1+0xc] ;  /* 0x00000c0001f87983 */ /* 0x000f260000100800 */
[----:B------:R-:W-:Y:S01]  /*10f30*/  IMAD R0, R243, c[0x0][0x20c], R0 ;  /* 0x00008300f3007a24 */ /* 0x000fe200078e0200 */
[----:B------:R-:W4:Y:S04]  /*10f40*/  LDL R38, [R1+0x8] ;  /* 0x0000080001267983 */ /* 0x000f280000100800 */
[----:B------:R-:W4:Y:S01]  /*10f50*/  LDL R246, [R1+0x10] ;  /* 0x0000100001f67983 */ /* 0x000f220000100800 */
[----:B------:R-:W-:Y:S02]  /*10f60*/  IADD3 R3, R3, R0, RZ ;  /* 0x0000000003037210 */ /* 0x000fe40007ffe0ff */
[----:B------:R-:W-:Y:S01]  /*10f70*/  SHF.R.S32.HI R0, RZ, 0x1f, R242 ;  /* 0x0000001fff007819 */ /* 0x000fe200000114f2 */
[----:B------:R-:W-:Y:S02]  /*10f80*/  BAR.SYNC.DEFER_BLOCKING 0x0 ;  /* 0x0000000000007b1d */ /* 0x000fe40000010000 */
[----:B------:R-:W-:Y:S04]  /*10f90*/  IMAD.WIDE.U32 R2, R242, c[0x0][0x218], R2 ;  /* 0x00008600f2027a25 */ /* 0x000fe800078e0002 */
[----:B------:R-:W-:Y:S01]  /*10fa0*/  IMAD R0, R0, c[0x0][0x218], RZ ;  /* 0x0000860000007a24 */ /* 0x000fe200078e02ff */
[----:B------:R-:W-:Y:S03]  /*10fb0*/  IADD3 R2, P0, R2, UR24, RZ ;  /* 0x0000001802027c10 */ /* 0x000fe6000ff1e0ff */
[----:B------:R-:W-:Y:S05]  /*10fc0*/  IMAD R0, R242, c[0x0][0x21c], R0 ;  /* 0x00008700f2007a24 */ /* 0x000fea00078e0200 */
[----:B------:R-:W-:Y:S02]  /*10fd0*/  IADD3.X R3, R3, UR20, R0, P0, !PT ;  /* 0x0000001403037c10 */ /* 0x000fe400087fe400 */
[C---:B------:R-:W-:Y:S04]  /*10fe0*/  LEA R0, P0, R2.reuse, c[0x0][0x1f8], 0x1 ;  /* 0x00007e0002007a11 */ /* 0x040fe800078008ff */
[----:B------:R-:W-:Y:S01]  /*10ff0*/  LEA.HI.X R2, R2, c[0x0][0x1fc], R3, 0x1, P0 ;  /* 0x00007f0002027a11 */ /* 0x000fe200000f0c03 */
[----:B-----5:R-:W-:Y:S08]  /*11000*/  LDSM.16.M88.4 R48, [R231+0x8080] ;  /* 0x00808000e730783b */ /* 0x020ff00000000200 */
        /* <DEDUP_REMOVED lines=19> */
[C---:B--2---:R-:W-:Y:S04]  /*11140*/  IADD3 R24, P1, R3.reuse, R249, RZ ;  /* 0x000000f903187210 */ /* 0x044fe80007f3e0ff */
[----:B---3--:R-:W-:Y:S02]  /*11150*/  IADD3.X R25, R20, R247, RZ, P1, !PT ;  /* 0x000000f714197210 */ /* 0x008fe40000ffe4ff */
[----:B-1----:R-:W-:Y:S02]  /*11160*/  IADD3 R36, P1, R0, R249, RZ ;  /* 0x000000f900247210 */ /* 0x002fe40007f3e0ff */
[----:B----4-:R-:W-:Y:S02]  /*11170*/  IADD3 R2, P0, R3, R248, RZ ;  /* 0x000000f803027210 */ /* 0x010fe40007f1e0ff */
[----:B------:R-:W-:Y:S01]  /*11180*/  IADD3.X R37, R30, R247, RZ, P1, !PT ;  /* 0x000000f71e257210 */ /* 0x000fe20000ffe4ff */
[----:B------:R-:W-:Y:S01]  /*11190*/  @!PT LDS RZ, [RZ] ;  /* 0x00000000fffff984 */ /* 0x000fe20000000800 */
[----:B------:R1:W-:Y:S01]  /*111a0*/  LDGSTS.E.BYPASS.LTC128B.128 [R38], [R24.64], !P6 ;  /* 0x0000000018267fae */ /* 0x0003e2000f101d56 */
[----:B------:R-:W-:Y:S02]  /*111b0*/  IADD3.X R3, R20, R246, RZ, P0, !PT ;  /* 0x000000f614037210 */ /* 0x000fe400007fe4ff */
[-C--:B------:R-:W-:Y:S01]  /*111c0*/  HMMA.16816.F32 R20, R48, R32.reuse, RZ ;  /* 0x000000203014723c */ /* 0x080fe200000018ff */
[C---:B------:R-:W-:Y:S04]  /*111d0*/  IADD3 R28, P0, R26.reuse, R249, RZ ;  /* 0x000000f91a1c7210 */ /* 0x040fe80007f1e0ff */
[----:B------:R2:W-:Y:S01]  /*111e0*/  LDGSTS.E.BYPASS.LTC128B.128 [R38+0x1800], [R2.64], !P5 ;  /* 0x0180000002267fae */ /* 0x0005e2000e901d56 */
[C---:B------:R-:W-:Y:S07]  /*111f0*/  IADD3.X R29, R31.reuse, R247, RZ, P0, !PT ;  /* 0x000000f71f1d7210 */ /* 0x040fee00007fe4ff */
[----:B------:R3:W-:Y:S01]  /*11200*/  LDGSTS.E.BYPASS.LTC128B.128 [R38+0x800], [R28.64], !P6 ;  /* 0x008000001c267fae */ /* 0x0007e2000f101d56 */
[----:B--2---:R-:W-:Y:S02]  /*11210*/  IADD3 R2, P2, R26, R248, RZ ;  /* 0x000000f81a027210 */ /* 0x004fe40007f5e0ff */
[C---:B-1----:R-:W-:Y:S02]  /*11220*/  HMMA.16816.F32 R24, R44.reuse, R32, RZ ;  /* 0x000000202c18723c */ /* 0x042fe400000018ff */
[----:B------:R-:W-:Y:S05]  /*11230*/  IADD3.X R3, R31, R246, RZ, P2, !PT ;  /* 0x000000f61f037210 */ /* 0x000fea00017fe4ff */
        /* <DEDUP_REMOVED lines=166> */
[----:B------:R1:W1:Y:S01]  /*11ca0*/  MUFU.TANH R133, R21 ;  /* 0x0000001500857308 */ /* 0x0002620000002400 */
[-C--:B------:R-:W-:Y:S03]  /*11cb0*/  HMMA.16816.F32 R44, R192, R10.reuse, R44 ;  /* 0x0000000ac02c723c */ /* 0x080fe6000000182c */
[----:B------:R-:W-:Y:S02]  /*11cc0*/  FMUL.FTZ R28, R28, c[0x0][0x320] ;  /* 0x0000c8001c1c7a20 */ /* 0x000fe40000410000 */
[----:B------:R-:W-:Y:S02]  /*11cd0*/  FMUL.FTZ R29, R29, c[0x0][0x320] ;  /* 0x0000c8001d1d7a20 */ /* 0x000fe40000410000 */
[----:B------:R-:W-:Y:S01]  /*11ce0*/  FMUL.FTZ R30, R30, c[0x0][0x320] ;  /* 0x0000c8001e1e7a20 */ /* 0x000fe20000410000 */
[----:B------:R-:W-:Y:S01]  /*11cf0*/  HMMA.16816.F32 R48, R216, R10, R48 ;  /* 0x0000000ad830723c */ /* 0x000fe20000001830 */
[----:B------:R2:W2:Y:S03]  /*11d00*/  MUFU.TANH R198, R22 ;  /* 0x0000001600c67308 */ /* 0x0004a60000002400 */
[----:B------:R-:W-:Y:S02]  /*11d10*/  FMUL.FTZ R31, R31, c[0x0][0x320] ;  /* 0x0000c8001f1f7a20 */ /* 0x000fe40000410000 */
[----:B------:R-:W-:Y:S02]  /*11d20*/  FMUL.FTZ R19, R37, c[0x0][0x320] ;  /* 0x0000c80025137a20 */ /* 0x000fe40000410000 */
[----:B------:R-:W-:Y:S03]  /*11d30*/  FMUL.FTZ R42, R42, c[0x0][0x320] ;  /* 0x0000c8002a2a7a20 */ /* 0x000fe60000410000 */
[----:B------:R3:W3:Y:S01]  /*11d40*/  MUFU.TANH R199, R23 ;  /* 0x0000001700c77308 */ /* 0x0006e20000002400 */
[----:B------:R-:W-:Y:S04]  /*11d50*/  FMUL.FTZ R43, R43, c[0x0][0x320] ;  /* 0x0000c8002b2b7a20 */ /* 0x000fe80000410000 */
[----:B-1----:R-:W-:Y:S02]  /*11d60*/  FMUL.FTZ R21, R45, c[0x0][0x320] ;  /* 0x0000c8002d157a20 */ /* 0x002fe40000410000 */
[----:B------:R-:W-:Y:S02]  /*11d70*/  FMUL.FTZ R46, R46, c[0x0][0x320] ;  /* 0x0000c8002e2e7a20 */ /* 0x000fe40000410000 */
[----:B------:R-:W-:Y:S01]  /*11d80*/  FMUL.FTZ R47, R47, c[0x0][0x320] ;  /* 0x0000c8002f2f7a20 */ /* 0x000fe20000410000 */
[----:B------:R1:W1:Y:S03]  /*11d90*/  MUFU.TANH R205, R24 ;  /* 0x0000001800cd7308 */ /* 0x0002660000002400 */
[----:B------:R-:W-:Y:S02]  /*11da0*/  FMUL.FTZ R14, R48, c[0x0][0x320] ;  /* 0x0000c800300e7a20 */ /* 0x000fe40000410000 */
[----:B--2---:R-:W-:Y:S02]  /*11db0*/  FMUL.FTZ R22, R36, c[0x0][0x320] ;  /* 0x0000c80024167a20 */ /* 0x004fe40000410000 */
[----:B------:R-:W-:Y:S02]  /*11dc0*/  FMUL.FTZ R13, R49, c[0x0][0x320] ;  /* 0x0000c800310d7a20 */ /* 0x000fe40000410000 */
[----:B------:R-:W-:Y:S01]  /*11dd0*/  FMUL.FTZ R20, R50, c[0x0][0x320] ;  /* 0x0000c80032147a20 */ /* 0x000fe20000410000 */
[----:B------:R2:W2:Y:S01]  /*11de0*/  MUFU.TANH R208, R25 ;  /* 0x0000001900d07308 */ /* 0x0004a20000002400 */
[----:B------:R-:W-:Y:S02]  /*11df0*/  FMUL.FTZ R18, R51, c[0x0][0x320] ;  /* 0x0000c80033127a20 */ /* 0x000fe40000410000 */
[----:B---3--:R-:W-:Y:S07]  /*11e00*/  FMUL.FTZ R23, R33, c[0x0][0x320] ;  /* 0x0000c80021177a20 */ /* 0x008fee0000410000 */
        /* <DEDUP_REMOVED lines=12> */
[----:B------:R-:W3:Y:S01]  /*11ed0*/  MUFU.TANH R16, R16 ;  /* 0x0000001000107308 */ /* 0x000ee20000002400 */
[----:B-1----:R-:W-:Y:S09]  /*11ee0*/  FMUL.FTZ R30, R35, c[0x0][0x320] ;  /* 0x0000c800231e7a20 */ /* 0x002ff20000410000 */
[----:B------:R-:W1:Y:S01]  /*11ef0*/  MUFU.TANH R17, R17 ;  /* 0x0000001100117308 */ /* 0x000e620000002400 */
[----:B--2---:R-:W-:Y:S09]  /*11f00*/  FMUL.FTZ R31, R34, c[0x0][0x320] ;  /* 0x0000c800221f7a20 */ /* 0x004ff20000410000 */
[----:B------:R-:W2:Y:S10]  /*11f10*/  MUFU.TANH R24, R24 ;  /* 0x0000001800187308 */ /* 0x000eb40000002400 */
        /* <DEDUP_REMOVED lines=52> */
[----:B------:R-:W5:Y:S04]  /*12260*/  SHFL.IDX PT, R5, R0, RZ, 0x181f ;  /* 0x00181fff00057589 */ /* 0x000f6800000e0000 */
[----:B------:R-:W1:Y:S04]  /*12270*/  SHFL.IDX PT, R12, R0, 0x1, 0x181f ;  /* 0x00381f00000c7f89 */ /* 0x000e6800000e0000 */
[----:B------:R-:W1:Y:S01]  /*12280*/  SHFL.IDX PT, R0, R0, 0x2, 0x181f ;  /* 0x00581f0000007f89 */ /* 0x000e6200000e0000 */
[CC--:B--2---:R-:W-:Y:S02]  /*12290*/  IADD3 R10, P1, R4.reuse, R248.reuse, RZ ;  /* 0x000000f8040a7210 */ /* 0x0c4fe40007f3e0ff */
[----:B----4-:R-:W-:Y:S04]  /*122a0*/  IADD3 R2, P0, R4, R249, RZ ;  /* 0x000000f904027210 */ /* 0x010fe80007f1e0ff */
[C---:B-----5:R-:W-:Y:S01]  /*122b0*/  IADD3.X R3, R5.reuse, R247, RZ, P0, !PT ;  /* 0x000000f705037210 */ /* 0x060fe200007fe4ff */
[--C-:B------:R-:W-:Y:S01]  /*122c0*/  IMAD.X R11, R5, 0x1, R246.reuse, P1 ;  /* 0x00000001050b7824 */ /* 0x100fe200008e06f6 */
[CC--:B------:R-:W-:Y:S02]  /*122d0*/  IADD3 R8, P0, R6.reuse, R249.reuse, RZ ;  /* 0x000000f906087210 */ /* 0x0c0fe40007f1e0ff */
[-C--:B------:R-:W-:Y:S01]  /*122e0*/  IADD3 R6, P2, R6, R248.reuse, RZ ;  /* 0x000000f806067210 */ /* 0x080fe20007f5e0ff */
[----:B---3--:R2:W-:Y:S01]  /*122f0*/  LDGSTS.E.BYPASS.LTC128B.128 [R15+0x5080], [R2.64], !P6 ;  /* 0x05080000020f7fae */ /* 0x0085e2000f101d56 */
[C---:B------:R-:W-:Y:S01]  /*12300*/  IADD3 R4, P1, R7.reuse, R249, RZ ;  /* 0x000000f907047210 */ /* 0x040fe20007f3e0ff */
[----:B-1----:R-:W-:Y:S02]  /*12310*/  IMAD.X R9, R12, 0x1, R247, P0 ;  /* 0x000000010c097824 */ /* 0x002fe400000e06f7 */
[----:B------:R1:W-:Y:S01]  /*12320*/  LDGSTS.E.BYPASS.LTC128B.128 [R15+0x6880], [R10.64], !P5 ;  /* 0x068800000a0f7fae */ /* 0x0003e2000e901d56 */
[----:B------:R-:W-:Y:S03]  /*12330*/  IADD3.X R5, R0, R247, RZ, P1, !PT ;  /* 0x000000f700057210 */ /* 0x000fe60000ffe4ff */
[----:B------:R1:W-:Y:S01]  /*12340*/  LDGSTS.E.BYPASS.LTC128B.128 [R15+0x5880], [R8.64], !P6 ;  /* 0x05880000080f7fae */ /* 0x0003e2000f101d56 */
[----:B--2---:R-:W-:Y:S01]  /*12350*/  IADD3 R2, P0, R7, R248, RZ ;  /* 0x000000f807027210 */ /* 0x004fe20007f1e0ff */
[--C-:B------:R-:W-:Y:S04]  /*12360*/  IMAD.X R7, R12, 0x1, R246.reuse, P2 ;  /* 0x000000010c077824 */ /* 0x100fe800010e06f6 */
[----:B------:R-:W-:Y:S01]  /*12370*/  IMAD.X R3, R0, 0x1, R246, P0 ;  /* 0x0000000100037824 */ /* 0x000fe200000e06f6 */
[----:B------:R1:W-:Y:S04]  /*12380*/  LDGSTS.E.BYPASS.LTC128B.128 [R15+0x7080], [R6.64], !P5 ;  /* 0x07080000060f7fae */ /* 0x0003e8000e901d56 */
[----:B------:R1:W-:Y:S04]  /*12390*/  LDGSTS.E.BYPASS.LTC128B.128 [R15+0x6080], [R4.64], !P6 ;  /* 0x06080000040f7fae */ /* 0x0003e8000f101d56 */
[----:B------:R1:W-:Y:S02]  /*123a0*/  LDGSTS.E.BYPASS.LTC128B.128 [R15+0x7880], [R2.64], !P5 ;  /* 0x07880000020f7fae */ /* 0x0003e4000e901d56 */
.L_x_1128:
        /* <DEDUP_REMOVED lines=15> */
[----:B------:R-:W1:Y:S01]  /*124a0*/  SHFL.IDX PT, R3, R4, RZ, 0x1c1f ;  /* 0x001c1fff04037589 */ /* 0x000e6200000e0000 */
[----:B------:R-:W-:Y:S04]  /*124b0*/  IADD3 R0, -R2, 0x1, R0 ;  /* 0x0000000102007810 */ /* 0x000fe80007ffe100 */
        /* <DEDUP_REMOVED lines=20> */
.L_x_1131:
[----:B------:R-:W-:Y:S04]  /*12600*/  MOV R8, c[0x0][0x32c] ;  /* 0x0000cb0000087a02 */ /* 0x000fe80000000f00 */
[----:B------:R-:W-:Y:S11]  /*12610*/  ISETP.NE.AND P0, PT, R8, 0x1, PT ;  /* 0x000000010800780c */ /* 0x000ff60003f05270 */
[----:B------:R-:W-:Y:S02]  /*12620*/  @!UPT UIADD3 URZ, URZ, URZ, URZ ;  /* 0x0000003f3f3ff290 */ /* 0x000fe4000fffe03f */
[----:B------:R-:W-:Y:S05]  /*12630*/  @P0 IMAD.HI.U32 R8, R3, c[0x0][0x330], RZ ;  /* 0x0000cc0003080a27 */ /* 0x000fea00078e00ff */
[----:B------:R-:W-:Y:S02]  /*12640*/  @P0 SHF.R.U32.HI R3, RZ, c[0x0][0x334], R8 ;  /* 0x0000cd00ff030a19 */ /* 0x000fe40000011608 */
.L_x_1132:
[----:B------:R-:W-:Y:S05]  /*12650*/  BSYNC B0 ;  /* 0x0000000000007941 */ /* 0x000fea0003800000 */
.L_x_1130:
[----:B------:R-:W-:Y:S05]  /*12660*/  IMAD R3, R3, c[0x0][0x32c], R7 ;  /* 0x0000cb0003037a24 */ /* 0x000fea00078e0207 */
[----:B------:R-:W-:Y:S02]  /*12670*/  IADD3 R8, R3, c[0x0][0x32c], RZ ;  /* 0x0000cb0003087a10 */ /* 0x000fe40007ffe0ff */
[----:B------:R-:W-:Y:S02]  /*12680*/  IMNMX R0, R0, R3, !PT ;  /* 0x0000000300007217 */ /* 0x000fe40007800200 */
[----:B------:R-:W-:Y:S02]  /*12690*/  IMNMX R2, R2, R8, PT ;  /* 0x0000000802027217 */ /* 0x000fe40003800200 */
.L_x_1129:
        /* <DEDUP_REMOVED lines=87> */
.L_x_1135:
[----:B------:R-:W-:Y:S04]  /*12c10*/  MOV R8, c[0x0][0x32c] ;  /* 0x0000cb0000087a02 */ /* 0x000fe80000000f00 */
[----:B------:R-:W-:Y:S11]  /*12c20*/  ISETP.NE.AND P0, PT, R8, 0x1, PT ;  /* 0x000000010800780c */ /* 0x000ff60003f05270 */
[----:B------:R-:W-:Y:S02]  /*12c30*/  @!UPT UIADD3 URZ, URZ, URZ, URZ ;  /* 0x0000003f3f3ff290 */ /* 0x000fe4000fffe03f */
[----:B------:R-:W-:Y:S05]  /*12c40*/  @P0 IMAD.HI.U32 R8, R3, c[0x0][0x330], RZ ;  /* 0x0000cc0003080a27 */ /* 0x000fea00078e00ff */
[----:B------:R-:W-:Y:S02]  /*12c50*/  @P0 SHF.R.U32.HI R3, RZ, c[0x0][0x334], R8 ;  /* 0x0000cd00ff030a19 */ /* 0x000fe40000011608 */
.L_x_1136:
[----:B------:R-:W-:Y:S05]  /*12c60*/  BSYNC B0 ;  /* 0x0000000000007941 */ /* 0x000fea0003800000 */
.L_x_1134:
[----:B------:R-:W-:Y:S05]  /*12c70*/  IMAD R3, R3, c[0x0][0x32c], R7 ;  /* 0x0000cb0003037a24 */ /* 0x000fea00078e0207 */
[----:B------:R-:W-:Y:S02]  /*12c80*/  IADD3 R8, R3, c[0x0][0x32c], RZ ;  /* 0x0000cb0003087a10 */ /* 0x000fe40007ffe0ff */
[----:B------:R-:W-:Y:S02]  /*12c90*/  IMNMX R0, R0, R3, !PT ;  /* 0x0000000300007217 */ /* 0x000fe40007800200 */
[----:B------:R-:W-:Y:S02]  /*12ca0*/  IMNMX R2, R2, R8, PT ;  /* 0x0000000802027217 */ /* 0x000fe40003800200 */
.L_x_1133:
        /* <DEDUP_REMOVED lines=85> */
.L_x_1139:
[----:B------:R-:W-:Y:S04]  /*13200*/  MOV R8, c[0x0][0x32c] ;  /* 0x0000cb0000087a02 */ /* 0x000fe80000000f00 */
[----:B------:R-:W-:Y:S11]  /*13210*/  ISETP.NE.AND P0, PT, R8, 0x1, PT ;  /* 0x000000010800780c */ /* 0x000ff60003f05270 */
[----:B------:R-:W-:Y:S02]  /*13220*/  @!UPT UIADD3 URZ, URZ, URZ, URZ ;  /* 0x0000003f3f3ff290 */ /* 0x000fe4000fffe03f */
[----:B------:R-:W-:Y:S05]  /*13230*/  @P0 IMAD.HI.U32 R8, R3, c[0x0][0x330], RZ ;  /* 0x0000cc0003080a27 */ /* 0x000fea00078e00ff */
[----:B------:R-:W-:Y:S02]  /*13240*/  @P0 SHF.R.U32.HI R3, RZ, c[0x0][0x334], R8 ;  /* 0x0000cd00ff030a19 */ /* 0x000fe40000011608 */
.L_x_1140:
[----:B------:R-:W-:Y:S05]  /*13250*/  BSYNC B0 ;  /* 0x0000000000007941 */ /* 0x000fea0003800000 */
.L_x_1138:
[----:B------:R-:W-:Y:S05]  /*13260*/  IMAD R3, R3, c[0x0][0x32c], R7 ;  /* 0x0000cb0003037a24 */ /* 0x000fea00078e0207 */
[----:B------:R-:W-:Y:S02]  /*13270*/  IADD3 R8, R3, c[0x0][0x32c], RZ ;  /* 0x0000cb0003087a10 */ /* 0x000fe40007ffe0ff */
[----:B------:R-:W-:Y:S02]  /*13280*/  IMNMX R0, R0, R3, !PT ;  /* 0x0000000300007217 */ /* 0x000fe40007800200 */
[----:B------:R-:W-:Y:S02]  /*13290*/  IMNMX R2, R2, R8, PT ;  /* 0x0000000802027217 */ /* 0x000fe40003800200 */
.L_x_1137:
        /* <DEDUP_REMOVED lines=85> */
.L_x_1143:
[----:B------:R-:W-:Y:S04]  /*137f0*/  MOV R4, c[0x0][0x32c] ;  /* 0x0000cb0000047a02 */ /* 0x000fe80000000f00 */
[----:B------:R-:W-:Y:S11]  /*13800*/  ISETP.NE.AND P0, PT, R4, 0x1, PT ;  /* 0x000000010400780c */ /* 0x000ff60003f05270 */
[----:B------:R-:W-:Y:S02]  /*13810*/  @!UPT UIADD3 URZ, URZ, URZ, URZ ;  /* 0x0000003f3f3ff290 */ /* 0x000fe4000fffe03f */
[----:B------:R-:W-:Y:S05]  /*13820*/  @P0 IMAD.HI.U32 R4, R3, c[0x0][0x330], RZ ;  /* 0x0000cc0003040a27 */ /* 0x000fea00078e00ff */
[----:B------:R-:W-:Y:S02]  /*13830*/  @P0 SHF.R.U32.HI R3, RZ, c[0x0][0x334], R4 ;  /* 0x0000cd00ff030a19 */ /* 0x000fe40000011604 */
.L_x_1144:
[----:B------:R-:W-:Y:S05]  /*13840*/  BSYNC B0 ;  /* 0x0000000000007941 */ /* 0x000fea0003800000 */
.L_x_1142:
[----:B------:R-:W-:Y:S05]  /*13850*/  IMAD R7, R3, c[0x0][0x32c], R7 ;  /* 0x0000cb0003077a24 */ /* 0x000fea00078e0207 */
[----:B------:R-:W-:Y:S02]  /*13860*/  IADD3 R3, R7, c[0x0][0x32c], RZ ;  /* 0x0000cb0007037a10 */ /* 0x000fe40007ffe0ff */
[----:B------:R-:W-:Y:S02]  /*13870*/  IMNMX R0, R0, R7, !PT ;  /* 0x0000000700007217 */ /* 0x000fe40007800200 */
[----:B------:R-:W-:Y:S02]  /*13880*/  IMNMX R2, R2, R3, PT ;  /* 0x0000000302027217 */ /* 0x000fe40003800200 */
.L_x_1141:
        /* <DEDUP_REMOVED lines=22> */
[----:B------:R-:W-:Y:S01]  /*139f0*/  PLOP3.LUT P0, PT, PT, PT, UP4, 0x40, 0x0 ;  /* 0x000000000000781c */ /* 0x000fe20003f0e848 */
[----:B------:R-:W-:Y:S01]  /*13a00*/  UISETP.NE.AND UP4, UPT, UR30, URZ, UPT ;  /* 0x0000003f1e00728c */ /* 0x000fe2000bf85270 */
[----:B------:R-:W-:Y:S02]  /*13a10*/  FMNMX.FTZ R137, R201, R137, !PT ;  /* 0x00000089c9897209 */ /* 0x000fe40007810000 */
[----:B------:R-:W-:Y:S02]  /*13a20*/  FMNMX.FTZ R3, R199, R3, !PT ;  /* 0x00000003c7037209 */ /* 0x000fe40007810000 */
[----:B------:R-:W-:Y:S02]  /*13a30*/  FMNMX.FTZ R137, R204, R137, !PT ;  /* 0x00000089cc897209 */ /* 0x000fe40007810000 */
[----:B------:R-:W-:Y:S02]  /*13a40*/  ISETP.GT.AND P0, PT, R0, RZ, P0 ;  /* 0x000000ff0000720c */ /* 0x000fe40000704270 */
[----:B------:R-:W-:Y:S02]  /*13a50*/  FMNMX.FTZ R137, R223, R137, !PT ;  /* 0x00000089df897209 */ /* 0x000fe40007810000 */
[----:B------:R-:W-:Y:S02]  /*13a60*/  ISETP.LT.OR P0, PT, R2, 0x1, P0 ;  /* 0x000000010200780c */ /* 0x000fe40000701670 */
[----:B------:R-:W-:Y:S02]  /*13a70*/  FMNMX.FTZ R3, R203, R3, !PT ;  /* 0x00000003cb037209 */ /* 0x000fe40007810000 */
[----:B------:R-:W-:Y:S02]  /*13a80*/  FSEL R5, R245, -INF , !P0 ;  /* 0xff800000f5057808 */ /* 0x000fe40004000000 */
[----:B------:R-:W-:Y:S02]  /*13a90*/  MOV R245, R33 ;  /* 0x0000002100f57202 */ /* 0x000fe40000000f00 */
        /* <DEDUP_REMOVED lines=12> */
[----:B------:R-:W-:Y:S01]  /*13b60*/  PLOP3.LUT P1, PT, PT, PT, UP2, 0x40, 0x0 ;  /* 0x000000000000781c */ /* 0x000fe20003f2e828 */
[----:B------:R-:W2:Y:S01]  /*13b70*/  SHFL.BFLY PT, R20, R3, 0x2, 0x1f ;  /* 0x0c401f0003147f89 */ /* 0x000ea200000e0000 */
[----:B------:R-:W-:Y:S01]  /*13b80*/  FMNMX.FTZ R4, R18, R4, !PT ;  /* 0x0000000412047209 */ /* 0x000fe20007810000 */
[----:B------:R-:W-:Y:S01]  /*13b90*/  UISETP.NE.AND UP2, UPT, UR28, URZ, UPT ;  /* 0x0000003f1c00728c */ /* 0x000fe2000bf45270 */
[----:B------:R-:W-:Y:S01]  /*13ba0*/  PLOP3.LUT P0, PT, PT, PT, UP1, 0x40, 0x0 ;  /* 0x000000000000781c */ /* 0x000fe20003f0e818 */
[----:B------:R-:W-:Y:S01]  /*13bb0*/  UISETP.NE.AND UP1, UPT, UR27, URZ, UPT ;  /* 0x0000003f1b00728c */ /* 0x000fe2000bf25270 */
[----:B------:R-:W-:Y:S02]  /*13bc0*/  FMNMX.FTZ R4, R205, R4, !PT ;  /* 0x00000004cd047209 */ /* 0x000fe40007810000 */
[----:B------:R-:W-:Y:S02]  /*13bd0*/  ISETP.GT.AND P1, PT, R0, 0x8, P1 ;  /* 0x000000080000780c */ /* 0x000fe40000f24270 */
[----:B------:R-:W-:Y:S02]  /*13be0*/  FMNMX.FTZ R4, R208, R4, !PT ;  /* 0x00000004d0047209 */ /* 0x000fe40007810000 */
[----:B------:R-:W-:Y:S02]  /*13bf0*/  ISETP.GT.AND P0, PT, R0, 0x9, P0 ;  /* 0x000000090000780c */ /* 0x000fe40000704270 */
[----:B------:R-:W-:Y:S02]  /*13c00*/  FMNMX.FTZ R4, R210, R4, !PT ;  /* 0x00000004d2047209 */ /* 0x000fe40007810000 */
[C---:B------:R-:W-:Y:S02]  /*13c10*/  ISETP.LT.OR P1, PT, R2.reuse, 0x9, P1 ;  /* 0x000000090200780c */ /* 0x040fe40000f21670 */
[----:B------:R-:W-:Y:S02]  /*13c20*/  ISETP.LT.OR P0, PT, R2, 0xa, P0 ;  /* 0x0000000a0200780c */ /* 0x000fe40000701670 */
[----:B------:R-:W-:Y:S01]  /*13c30*/  PLOP3.LUT P2, PT, PT, PT, UP3, 0x40, 0x0 ;  /* 0x000000000000781c */ /* 0x000fe20003f4e838 */
[----:B------:R-:W-:Y:S01]  /*13c40*/  UISETP.NE.AND UP3, UPT, UR29, URZ, UPT ;  /* 0x0000003f1d00728c */ /* 0x000fe2000bf65270 */
[----:B------:R-:W-:Y:S02]  /*13c50*/  FMNMX.FTZ R4, R211, R4, !PT ;  /* 0x00000004d3047209 */ /* 0x000fe40007810000 */
[----:B------:R-:W-:Y:S02]  /*13c60*/  FSEL R24, R215, -INF , !P1 ;  /* 0xff800000d7187808 */ /* 0x000fe40004800000 */
[----:B-1----:R-:W-:Y:S02]  /*13c70*/  FMNMX.FTZ R137, R137, R6, !PT ;  /* 0x0000000689897209 */ /* 0x002fe40007810000 */
[----:B--2---:R-:W-:Y:S02]  /*13c80*/  FMNMX.FTZ R3, R3, R20, !PT ;  /* 0x0000001403037209 */ /* 0x004fe40007810000 */
[----:B------:R-:W-:Y:S01]  /*13c90*/  FSEL R25, R214, -INF , !P0 ;  /* 0xff800000d6197808 */ /* 0x000fe20004000000 */
[----:B------:R-:W1:Y:S01]  /*13ca0*/  SHFL.BFLY PT, R6, R137, 0x1, 0x1f ;  /* 0x0c201f0089067f89 */ /* 0x000e6200000e0000 */
[----:B------:R-:W-:Y:S02]  /*13cb0*/  ISETP.GT.AND P2, PT, R0, 0x1, P2 ;  /* 0x000000010000780c */ /* 0x000fe40001744270 */
[----:B------:R-:W-:Y:S02]  /*13cc0*/  PLOP3.LUT P1, PT, PT, PT, UP6, 0x40, 0x0 ;  /* 0x000000000000781c */ /* 0x000fe40003f2e868 */
[----:B------:R-:W-:Y:S02]  /*13cd0*/  PLOP3.LUT P0, PT, PT, PT, UP5, 0x40, 0x0 ;  /* 0x000000000000781c */ /* 0x000fe40003f0e858 */
[----:B------:R-:W-:Y:S01]  /*13ce0*/  FMNMX.FTZ R4, R247, R4, !PT ;  /* 0x00000004f7047209 */ /* 0x000fe20007810000 */
[----:B------:R-:W2:Y:S01]  /*13cf0*/  SHFL.BFLY PT, R136, R3, 0x1, 0x1f ;  /* 0x0c201f0003887f89 */ /* 0x000ea200000e0000 */
[----:B------:R-:W-:Y:S02]  /*13d00*/  ISETP.LT.OR P2, PT, R2, 0x2, P2 ;  /* 0x000000020200780c */ /* 0x000fe40001741670 */
[C---:B------:R-:W-:Y:S02]  /*13d10*/  ISETP.GT.AND P1, PT, R0.reuse, 0x11, P1 ;  /* 0x000000110000780c */ /* 0x040fe40000f24270 */
[----:B------:R-:W-:Y:S02]  /*13d20*/  ISETP.GT.AND P0, PT, R0, 0x18, P0 ;  /* 0x000000180000780c */ /* 0x000fe40000704270 */
[----:B------:R-:W-:Y:S02]  /*13d30*/  FMNMX.FTZ R4, R248, R4, !PT ;  /* 0x00000004f8047209 */ /* 0x000fe40007810000 */
[----:B------:R-:W-:Y:S02]  /*13d40*/  FSEL R7, R244, -INF , !P2 ;  /* 0xff800000f4077808 */ /* 0x000fe40005000000 */
[C---:B------:R-:W-:Y:S02]  /*13d50*/  ISETP.LT.OR P1, PT, R2.reuse, 0x12, P1 ;  /* 0x000000120200780c */ /* 0x040fe40000f21670 */
[----:B------:R-:W-:Y:S02]  /*13d60*/  ISETP.LT.OR P0, PT, R2, 0x19, P0 ;  /* 0x000000190200780c */ /* 0x000fe40000701670 */
[----:B------:R-:W-:Y:S01]  /*13d70*/  PLOP3.LUT P2, PT, PT, PT, UP0, 0x40, 0x0 ;  /* 0x000000000000781c */ /* 0x000fe20003f4e808 */
[----:B------:R-:W-:Y:S01]  /*13d80*/  UISETP.NE.AND UP0, UPT, UR5, URZ, UPT ;  /* 0x0000003f0500728c */ /* 0x000fe2000bf05270 */
[----:B-1----:R-:W-:Y:S02]  /*13d90*/  FMNMX.FTZ R137, R137, R6, !PT ;  /* 0x0000000689897209 */ /* 0x002fe40007810000 */
[----:B------:R-:W-:Y:S02]  /*13da0*/  FMNMX.FTZ R6, R5, R139, !PT ;  /* 0x0000008b05067209 */ /* 0x000fe40007810000 */
[----:B------:R-:W-:Y:S01]  /*13db0*/  FMNMX.FTZ R4, R249, R4, !PT ;  /* 0x00000004f9047209 */ /* 0x000fe20007810000 */
[----:B------:R-:W-:Y:S01]  /*13dc0*/  FMUL.FTZ R141, R137, c[0x0][0x2d0] ;  /* 0x0000b400898d7a20 */ /* 0x000fe20000410000 */
[----:B------:R-:W-:Y:S02]  /*13dd0*/  FSEL R202, R220, -INF , !P1 ;  /* 0xff800000dcca7808 */ /* 0x000fe40004800000 */
[----:B------:R-:W-:Y:S02]  /*13de0*/  FMNMX.FTZ R6, R7, R6, !PT ;  /* 0x0000000607067209 */ /* 0x000fe40007810000 */
[----:B------:R-:W-:Y:S02]  /*13df0*/  FSEL R206, R213, -INF , !P0 ;  /* 0xff800000d5ce7808 */ /* 0x000fe40004000000 */
[----:B------:R-:W-:Y:S02]  /*13e00*/  ISETP.GT.AND P2, PT, R0, 0x10, P2 ;  /* 0x000000100000780c */ /* 0x000fe40001744270 */
[----:B------:R-:W-:Y:S02]  /*13e10*/  PLOP3.LUT P1, PT, PT, PT, UP4, 0x40, 0x0 ;  /* 0x000000000000781c */ /* 0x000fe40003f2e848 */
[----:B------:R-:W-:Y:S02]  /*13e20*/  PLOP3.LUT P0, PT, PT, PT, UP3, 0x40, 0x0 ;  /* 0x000000000000781c */ /* 0x000fe40003f0e838 */
[----:B------:R-:W-:Y:S02]  /*13e30*/  FMNMX.FTZ R4, R251, R4, !PT ;  /* 0x00000004fb047209 */ /* 0x000fe40007810000 */
[----:B--2---:R-:W-:Y:S02]  /*13e40*/  FMNMX.FTZ R136, R3, R136, !PT ;  /* 0x0000008803887209 */ /* 0x004fe40007810000 */
[----:B------:R-:W-:Y:S01]  /*13e50*/  FMNMX.FTZ R3, R24, R6, !PT ;  /* 0x0000000618037209 */ /* 0x000fe20007810000 */
[----:B------:R-:W1:Y:S01]  /*13e60*/  SHFL.BFLY PT, R20, R4, 0x2, 0x1f ;  /* 0x0c401f0004147f89 */ /* 0x000e6200000e0000 */
[----:B------:R-:W-:Y:S01]  /*13e70*/  ISETP.LT.OR P2, PT, R2, 0x11, P2 ;  /* 0x000000110200780c */ /* 0x000fe20001741670 */
[----:B------:R-:W-:Y:S01]  /*13e80*/  FMUL.FTZ R142, R136, c[0x0][0x2d0] ;  /* 0x0000b400888e7a20 */ /* 0x000fe20000410000 */
[C---:B------:R-:W-:Y:S02]  /*13e90*/  ISETP.GT.AND P1, PT, R0.reuse, 0x19, P1 ;  /* 0x000000190000780c */ /* 0x040fe40000f24270 */
[----:B------:R-:W-:Y:S02]  /*13ea0*/  ISETP.GT.AND P0, PT, R0, 0x20, P0 ;  /* 0x000000200000780c */ /* 0x000fe40000704270 */
[----:B------:R-:W-:Y:S02]  /*13eb0*/  FMNMX.FTZ R3, R25, R3, !PT ;  /* 0x0000000319037209 */ /* 0x000fe40007810000 */
[----:B------:R-:W-:Y:S02]  /*13ec0*/  FSEL R200, R221, -INF , !P2 ;  /* 0xff800000ddc87808 */ /* 0x000fe40005000000 */
[C---:B------:R-:W-:Y:S02]  /*13ed0*/  ISETP.LT.OR P1, PT, R2.reuse, 0x1a, P1 ;  /* 0x0000001a0200780c */ /* 0x040fe40000f21670 */
[----:B------:R-:W-:Y:S02]  /*13ee0*/  ISETP.LT.OR P0, PT, R2, 0x21, P0 ;  /* 0x000000210200780c */ /* 0x000fe40000701670 */
[----:B------:R-:W-:Y:S02]  /*13ef0*/  FSEL R209, R212, -INF , !P1 ;  /* 0xff800000d4d17808 */ /* 0x000fe40004800000 */
[----:B------:R-:W-:Y:S02]  /*13f00*/  FSEL R212, R42, -INF , !P0 ;  /* 0xff8000002ad47808 */ /* 0x000fe40004000000 */
[----:B------:R-:W-:Y:S02]  /*13f10*/  FMNMX.FTZ R3, R200, R3, !PT ;  /* 0x00000003c8037209 */ /* 0x000fe40007810000 */
[----:B------:R-:W-:Y:S02]  /*13f20*/  PLOP3.LUT P0, PT, PT, PT, UP1, 0x40, 0x0 ;  /* 0x000000000000781c */ /* 0x000fe40003f0e818 */
        /* <DEDUP_REMOVED lines=16> */
[----:B------:R-:W-:Y:S02]  /*14030*/  FSETP.NEU.FTZ.AND P1, PT, R136, -INF , PT ;  /* 0xff8000008800780b */ /* 0x000fe40003f3d000 */
[----:B------:R-:W-:Y:S01]  /*14040*/  FMNMX.FTZ R0, R214, R0, !PT ;  /* 0x00000000d6007209 */ /* 0x000fe20007810000 */
[----:B------:R-:W1:Y:S01]  /*14050*/  SHFL.BFLY PT, R135, R4, 0x1, 0x1f ;  /* 0x0c201f0004877f89 */ /* 0x000e6200000e0000 */
[----:B------:R-:W-:Y:S02]  /*14060*/  ISETP.LT.OR P0, PT, R2, 0x2a, P0 ;  /* 0x0000002a0200780c */ /* 0x000fe40000701670 */
[----:B------:R-:W-:Y:S02]  /*14070*/  FSEL R142, R142, RZ, P1 ;  /* 0x000000ff8e8e7208 */ /* 0x000fe40000800000 */
[----:B------:R-:W-:Y:S02]  /*14080*/  FSEL R140, R47, -INF , !P0 ;  /* 0xff8000002f8c7808 */ /* 0x000fe40004000000 */
[----:B------:R-:W-:Y:S01]  /*14090*/  FMNMX.FTZ R0, R213, R0, !PT ;  /* 0x00000000d5007209 */ /* 0x000fe20007810000 */
[--C-:B------:R-:W-:Y:S01]  /*140a0*/  FFMA.FTZ R3, R19, c[0x0][0x2d0], -R142.reuse ;  /* 0x0000b40013037a23 */ /* 0x100fe2000001088e */
[----:B------:R-:W-:Y:S01]  /*140b0*/  FSETP.NEU.FTZ.AND P2, PT, R137, -INF , PT ;  /* 0xff8000008900780b */ /* 0x000fe20003f5d000 */
[--C-:B------:R-:W-:Y:S01]  /*140c0*/  FFMA.FTZ R13, R13, c[0x0][0x2d0], -R142.reuse ;  /* 0x0000b4000d0d7a23 */ /* 0x100fe2000001088e */
[----:B------:R-:W-:Y:S01]  /*140d0*/  FMNMX.FTZ R0, R140, R0, !PT ;  /* 0x000000008c007209 */ /* 0x000fe20007810000 */
[----:B------:R2:W-:Y:S01]  /*140e0*/  MUFU.EX2 R244, R3 ;  /* 0x0000000300f47308 */ /* 0x0005e20000000800 */
[----:B------:R-:W-:Y:S01]  /*140f0*/  FSEL R141, R141, RZ, P2 ;  /* 0x000000ff8d8d7208 */ /* 0x000fe20001000000 */
[--C-:B------:R-:W-:Y:S02]  /*14100*/  FFMA.FTZ R9, R9, c[0x0][0x2d0], -R142.reuse ;  /* 0x0000b40009097a23 */ /* 0x100fe4000001088e */
[----:B------:R-:W2:Y:S01]  /*14110*/  SHFL.BFLY PT, R2, R0, 0x2, 0x1f ;  /* 0x0c401f0000027f89 */ /* 0x000ea200000e0000 */
[----:B------:R-:W-:Y:S02]  /*14120*/  FFMA.FTZ R14, R14, c[0x0][0x2d0], -R142 ;  /* 0x0000b4000e0e7a23 */ /* 0x000fe4000001088e */
[--C-:B------:R-:W-:Y:S02]  /*14130*/  FFMA.FTZ R10, R10, c[0x0][0x2d0], -R141.reuse ;  /* 0x0000b4000a0a7a23 */ /* 0x100fe4000001088d */
[--C-:B------:R-:W-:Y:S01]  /*14140*/  FFMA.FTZ R15, R15, c[0x0][0x2d0], -R141.reuse ;  /* 0x0000b4000f0f7a23 */ /* 0x100fe2000001088d */
[----:B------:R-:W-:Y:S01]  /*14150*/  MUFU.EX2 R33, R13 ;  /* 0x0000000d00217308 */ /* 0x000fe20000000800 */
[--C-:B------:R-:W-:Y:S01]  /*14160*/  FFMA.FTZ R16, R16, c[0x0][0x2d0], -R141.reuse ;  /* 0x0000b40010107a23 */ /* 0x100fe2000001088d */
[----:B-1----:R-:W-:Y:S01]  /*14170*/  FMNMX.FTZ R135, R4, R135, !PT ;  /* 0x0000008704877209 */ /* 0x002fe20007810000 */
[----:B------:R-:W-:Y:S03]  /*14180*/  FFMA.FTZ R17, R17, c[0x0][0x2d0], -R141 ;  /* 0x0000b40011117a23 */ /* 0x000fe6000001088d */
[C---:B------:R-:W-:Y:S01]  /*14190*/  FSETP.NEU.FTZ.AND P0, PT, R135.reuse, -INF , PT ;  /* 0xff8000008700780b */ /* 0x040fe20003f1d000 */
[----:B------:R-:W-:Y:S03]  /*141a0*/  FMUL.FTZ R143, R135, c[0x0][0x2d0] ;  /* 0x0000b400878f7a20 */ /* 0x000fe60000410000 */
[----:B------:R-:W-:Y:S02]  /*141b0*/  MUFU.EX2 R21, R10 ;  /* 0x0000000a00157308 */ /* 0x000fe40000000800 */
[----:B------:R-:W-:Y:S05]  /*141c0*/  FSEL R143, R143, RZ, P0 ;  /* 0x000000ff8f8f7208 */ /* 0x000fea0000000000 */
[--C-:B------:R-:W-:Y:S01]  /*141d0*/  FFMA.FTZ R8, R8, c[0x0][0x2d0], -R143.reuse ;  /* 0x0000b40008087a23 */ /* 0x100fe2000001088f */
[----:B--2---:R-:W-:Y:S01]  /*141e0*/  FMNMX.FTZ R3, R0, R2, !PT ;  /* 0x0000000200037209 */ /* 0x004fe20007810000 */
[--C-:B------:R-:W-:Y:S01]  /*141f0*/  FFMA.FTZ R2, R18, c[0x0][0x2d0], -R143.reuse ;  /* 0x0000b40012027a23 */ /* 0x100fe2000001088f */
[----:B------:R-:W-:Y:S01]  /*14200*/  FSEL R0, R137, RZ, P2 ;  /* 0x000000ff89007208 */ /* 0x000fe20001000000 */
[----:B------:R-:W-:Y:S01]  /*14210*/  MUFU.EX2 R31, R15 ;  /* 0x0000000f001f7308 */ /* 0x000fe20000000800 */
[--C-:B------:R-:W-:Y:S01]  /*14220*/  FFMA.FTZ R12, R12, c[0x0][0x2d0], -R143.reuse ;  /* 0x0000b4000c0c7a23 */ /* 0x100fe2000001088f */
[----:B------:R-:W1:Y:S01]  /*14230*/  SHFL.BFLY PT, R4, R3, 0x1, 0x1f ;  /* 0x0c201f0003047f89 */ /* 0x000e6200000e0000 */
[----:B------:R-:W-:Y:S02]  /*14240*/  FFMA.FTZ R11, R11, c[0x0][0x2d0], -R143 ;  /* 0x0000b4000b0b7a23 */ /* 0x000fe4000001088f */
[----:B------:R-:W-:Y:S04]  /*14250*/  FADD.FTZ R0, -R0, R132 ;  /* 0x0000008400007221 */ /* 0x000fe80000010100 */
[----:B------:R-:W-:Y:S01]  /*14260*/  FMUL.FTZ R0, R0, c[0x0][0x2d0] ;  /* 0x0000b40000007a20 */ /* 0x000fe20000410000 */
[----:B------:R2:W-:Y:S10]  /*14270*/  MUFU.EX2 R221, R2 ;  /* 0x0000000200dd7308 */ /* 0x0005f40000000800 */
[----:B------:R3:W4:Y:S01]  /*14280*/  MUFU.EX2 R133, R0 ;  /* 0x0000000000857308 */ /* 0x0007220000000800 */
[----:B-1----:R-:W-:Y:S09]  /*14290*/  FMNMX.FTZ R3, R4, R3, !PT ;  /* 0x0000000304037209 */ /* 0x002ff20007810000 */
[----:B------:R1:W-:Y:S01]  /*142a0*/  MUFU.EX2 R28, R16 ;  /* 0x00000010001c7308 */ /* 0x0003e20000000800 */
[----:B--2---:R-:W-:Y:S05]  /*142b0*/  FSEL R2, R136, RZ, P1 ;  /* 0x000000ff88027208 */ /* 0x004fea0000800000 */
[----:B------:R-:W-:Y:S04]  /*142c0*/  FADD.FTZ R2, -R2, R134 ;  /* 0x0000008602027221 */ /* 0x000fe80000010100 */
[----:B------:R-:W2:Y:S01]  /*142d0*/  MUFU.EX2 R51, R17 ;  /* 0x0000001100337308 */ /* 0x000ea20000000800 */
[----:B------:R-:W-:Y:S02]  /*142e0*/  FMUL.FTZ R134, R3, c[0x0][0x2d0] ;  /* 0x0000b40003867a20 */ /* 0x000fe40000410000 */
[----:B------:R-:W-:Y:S01]  /*142f0*/  FMUL.FTZ R2, R2, c[0x0][0x2d0] ;  /* 0x0000b40002027a20 */ /* 0x000fe20000410000 */
[----:B---3--:R-:W-:Y:S01]  /*14300*/  FSEL R0, R135, RZ, P0 ;  /* 0x000000ff87007208 */ /* 0x008fe20000000000 */
[----:B----4-:R-:W-:Y:S01]  /*14310*/  FMUL.FTZ R48, R133, R188 ;  /* 0x000000bc85307220 */ /* 0x010fe20000410000 */
[----:B------:R-:W-:Y:S01]  /*14320*/  FSETP.NEU.FTZ.AND P0, PT, R3, -INF , PT ;  /* 0xff8000000300780b */ /* 0x000fe20003f1d000 */
[C---:B------:R-:W-:Y:S02]  /*14330*/  FMUL.FTZ R49, R133.reuse, R189 ;  /* 0x000000bd85317220 */ /* 0x040fe40000410000 */
[----:B------:R-:W-:Y:S01]  /*14340*/  FADD.FTZ R0, -R0, R138 ;  /* 0x0000008a00007221 */ /* 0x000fe20000010100 */
[----:B------:R-:W3:Y:S01]  /*14350*/  MUFU.EX2 R132, R2 ;  /* 0x0000000200847308 */ /* 0x000ee20000000800 */
[----:B------:R-:W-:Y:S01]  /*14360*/  FSEL R134, R134, RZ, P0 ;  /* 0x000000ff86867208 */ /* 0x000fe20000000000 */
[----:B------:R-:W-:Y:S01]  /*14370*/  FMUL.FTZ R52, R133, R52 ;  /* 0x0000003485347220 */ /* 0x000fe20000410000 */
[----:B------:R-:W-:Y:S01]  /*14380*/  MOV R138, R21 ;  /* 0x00000015008a7202 */ /* 0x000fe20000000f00 */
[----:B------:R-:W-:Y:S01]  /*14390*/  FMUL.FTZ R0, R0, c[0x0][0x2d0] ;  /* 0x0000b40000007a20 */ /* 0x000fe20000410000 */
[----:B------:R-:W4:Y:S01]  /*143a0*/  LDSM.16.MT88.4 R20, [R225+0x2080] ;  /* 0x00208000e114783b */ /* 0x000f220000004200 */
[--C-:B------:R-:W-:Y:S01]  /*143b0*/  FFMA.FTZ R4, R25, c[0x0][0x2d0], -R134.reuse ;  /* 0x0000b40019047a23 */ /* 0x100fe20000010886 */
[----:B------:R-:W-:Y:S01]  /*143c0*/  F2FP.PACK_AB R192, R31, R138 ;  /* 0x0000008a1fc0723e */ /* 0x000fe200000000ff */
[--C-:B------:R-:W-:Y:S02]  /*143d0*/  FFMA.FTZ R5, R5, c[0x0][0x2d0], -R134.reuse ;  /* 0x0000b40005057a23 */ /* 0x100fe40000010886 */
[----:B------:R5:W5:Y:S01]  /*143e0*/  MUFU.EX2 R2, R0 ;  /* 0x0000000000027308 */ /* 0x000b620000000800 */
[C---:B-1----:R-:W-:Y:S01]  /*143f0*/  FMUL.FTZ R16, R133.reuse, R156 ;  /* 0x0000009c85107220 */ /* 0x042fe20000410000 */
[----:B------:R-:W-:Y:S01]  /*14400*/  MOV R156, R31 ;  /* 0x0000001f009c7202 */ /* 0x000fe20000000f00 */
        /* <DEDUP_REMOVED lines=11> */
[----:B------:R-:W2:Y:S01]  /*144c0*/  MUFU.EX2 R27, R14 ;  /* 0x0000000e001b7308 */ /* 0x000ea20000000800 */
[----:B------:R-:W-:Y:S01]  /*144d0*/  MOV R159, R28 ;  /* 0x0000001c009f7202 */ /* 0x000fe20000000f00 */
[C---:B------:R-:W-:Y:S01]  /*144e0*/  FMUL.FTZ R34, R132.reuse, R174 ;  /* 0x000000ae84227220 */ /* 0x040fe20000410000 */
[----:B------:R-:W-:Y:S01]  /*144f0*/  MOV R174, R221 ;  /* 0x000000dd00ae7202 */ /* 0x000fe20000000f00 */
[--C-:B-----5:R-:W-:Y:S02]  /*14500*/  FFMA.FTZ R0, R7, c[0x0][0x2d0], -R134.reuse ;  /* 0x0000b40007007a23 */ /* 0x120fe40000010886 */
[----:B------:R-:W-:Y:S02]  /*14510*/  FMUL.FTZ R7, R132, R147 ;  /* 0x0000009384077220 */ /* 0x000fe40000410000 */
[C---:B------:R-:W-:Y:S02]  /*14520*/  FMUL.FTZ R13, R2.reuse, R153 ;  /* 0x00000099020d7220 */ /* 0x040fe40000410000 */
[----:B------:R3:W-:Y:S01]  /*14530*/  MUFU.EX2 R216, R0 ;  /* 0x0000000000d87308 */ /* 0x0007e20000000800 */
[C---:B------:R-:W-:Y:S02]  /*14540*/  FMUL.FTZ R25, R2.reuse, R165 ;  /* 0x000000a502197220 */ /* 0x040fe40000410000 */
[C---:B------:R-:W-:Y:S02]  /*14550*/  FMUL.FTZ R45, R2.reuse, R185 ;  /* 0x000000b9022d7220 */ /* 0x040fe40000410000 */
[C---:B-1----:R-:W-:Y:S02]  /*14560*/  FMUL.FTZ R9, R2.reuse, R149 ;  /* 0x0000009502097220 */ /* 0x042fe40000410000 */
[C---:B------:R-:W-:Y:S02]  /*14570*/  FMUL.FTZ R44, R2.reuse, R184 ;  /* 0x000000b8022c7220 */ /* 0x040fe40000410000 */
[----:B------:R-:W-:Y:S01]  /*14580*/  FMUL.FTZ R28, R2, R168 ;  /* 0x000000a8021c7220 */ /* 0x000fe20000410000 */
[----:B------:R1:W5:Y:S01]  /*14590*/  MUFU.EX2 R215, R5 ;  /* 0x0000000500d77308 */ /* 0x0003620000000800 */
[----:B------:R-:W-:Y:S02]  /*145a0*/  FMUL.FTZ R35, R132, R175 ;  /* 0x000000af84237220 */ /* 0x000fe40000410000 */
[----:B------:R-:W-:Y:S01]  /*145b0*/  FMUL.FTZ R40, R2, R180 ;  /* 0x000000b402287220 */ /* 0x000fe20000410000 */
[----:B--2---:R-:W-:Y:S01]  /*145c0*/  F2FP.PACK_AB R195, R244, R27 ;  /* 0x0000001bf4c3723e */ /* 0x004fe200000000ff */
[----:B------:R-:W-:Y:S01]  /*145d0*/  FMUL.FTZ R41, R2, R181 ;  /* 0x000000b502297220 */ /* 0x000fe20000410000 */
[----:B------:R-:W-:Y:S01]  /*145e0*/  MOV R181, R159 ;  /* 0x0000009f00b57202 */ /* 0x000fe20000000f00 */
[C---:B------:R-:W-:Y:S02]  /*145f0*/  FMUL.FTZ R50, R132.reuse, R190 ;  /* 0x000000be84327220 */ /* 0x040fe40000410000 */
[C---:B------:R-:W-:Y:S01]  /*14600*/  FMUL.FTZ R54, R132.reuse, R54 ;  /* 0x0000003684367220 */ /* 0x040fe20000410000 */
[----:B------:R2:W-:Y:S01]  /*14610*/  MUFU.EX2 R219, R4 ;  /* 0x0000000400db7308 */ /* 0x0005e20000000800 */
[----:B------:R-:W-:Y:S02]  /*14620*/  FMUL.FTZ R55, R132, R55 ;  /* 0x0000003784377220 */ /* 0x000fe40000410000 */
[----:B------:R-:W-:Y:S02]  /*14630*/  FMUL.FTZ R56, R2, R56 ;  /* 0x0000003802387220 */ /* 0x000fe40000410000 */
[----:B---3--:R-:W-:Y:S02]  /*14640*/  FFMA.FTZ R0, R24, c[0x0][0x2d0], -R134 ;  /* 0x0000b40018007a23 */ /* 0x008fe40000010886 */
[C---:B------:R-:W-:Y:S02]  /*14650*/  FMUL.FTZ R24, R2.reuse, R164 ;  /* 0x000000a402187220 */ /* 0x040fe40000410000 */
[C---:B------:R-:W-:Y:S01]  /*14660*/  FMUL.FTZ R57, R2.reuse, R57 ;  /* 0x0000003902397220 */ /* 0x040fe20000410000 */
[----:B------:R3:W3:Y:S01]  /*14670*/  MUFU.EX2 R217, R0 ;  /* 0x0000000000d97308 */ /* 0x0006e20000000800 */
[C---:B------:R-:W-:Y:S02]  /*14680*/  FMUL.FTZ R60, R2.reuse, R60 ;  /* 0x0000003c023c7220 */ /* 0x040fe40000410000 */
[----:B------:R-:W-:Y:S02]  /*14690*/  FMUL.FTZ R61, R2, R61 ;  /* 0x0000003d023d7220 */ /* 0x000fe40000410000 */
[C---:B-1----:R-:W-:Y:S01]  /*146a0*/  FMUL.FTZ R5, R133.reuse, R145 ;  /* 0x0000009185057220 */ /* 0x042fe20000410000 */
[----:B-----5:R-:W-:Y:S01]  /*146b0*/  F2FP.PACK_AB R145, R216, R215 ;  /* 0x000000d7d891723e */ /* 0x020fe200000000ff */
[C---:B------:R-:W-:Y:S02]  /*146c0*/  FMUL.FTZ R66, R132.reuse, R66 ;  /* 0x0000004284427220 */ /* 0x040fe40000410000 */
[C---:B------:R-:W-:Y:S01]  /*146d0*/  FMUL.FTZ R67, R132.reuse, R67 ;  /* 0x0000004384437220 */ /* 0x040fe20000410000 */
[----:B------:R1:W5:Y:S01]  /*146e0*/  MUFU.EX2 R30, R8 ;  /* 0x00000008001e7308 */ /* 0x0003620000000800 */
[C---:B------:R-:W-:Y:S02]  /*146f0*/  FMUL.FTZ R70, R132.reuse, R70 ;  /* 0x0000004684467220 */ /* 0x040fe40000410000 */
[----:B------:R-:W-:Y:S02]  /*14700*/  FMUL.FTZ R71, R132, R71 ;  /* 0x0000004784477220 */ /* 0x000fe40000410000 */
[----:B--2---:R-:W-:Y:S02]  /*14710*/  FMUL.FTZ R4, R133, R144 ;  /* 0x0000009085047220 */ /* 0x004fe40000410000 */
[C---:B------:R-:W-:Y:S02]  /*14720*/  FMUL.FTZ R72, R2.reuse, R72 ;  /* 0x0000004802487220 */ /* 0x040fe40000410000 */
[C---:B------:R-:W-:Y:S01]  /*14730*/  FMUL.FTZ R73, R2.reuse, R73 ;  /* 0x0000004902497220 */ /* 0x040fe20000410000 */
[----:B------:R-:W2:Y:S01]  /*14740*/  MUFU.EX2 R29, R12 ;  /* 0x0000000c001d7308 */ /* 0x000ea20000000800 */
[C---:B------:R-:W-:Y:S02]  /*14750*/  FMUL.FTZ R76, R2.reuse, R76 ;  /* 0x0000004c024c7220 */ /* 0x040fe40000410000 */
[----:B------:R-:W-:Y:S01]  /*14760*/  FMUL.FTZ R77, R2, R77 ;  /* 0x0000004d024d7220 */ /* 0x000fe20000410000 */
[----:B---3--:R-:W-:Y:S01]  /*14770*/  FSEL R0, R3, RZ, P0 ;  /* 0x000000ff03007208 */ /* 0x008fe20000000000 */
[----:B------:R-:W-:Y:S01]  /*14780*/  FMUL.FTZ R80, R133, R80 ;  /* 0x0000005085507220 */ /* 0x000fe20000410000 */
[----:B------:R-:W-:Y:S01]  /*14790*/  F2FP.PACK_AB R147, R219, R217 ;  /* 0x000000d9db93723e */ /* 0x000fe200000000ff */
[C---:B------:R-:W-:Y:S01]  /*147a0*/  FMUL.FTZ R81, R133.reuse, R81 ;  /* 0x0000005185517220 */ /* 0x040fe20000410000 */
[----:B------:R-:W-:Y:S01]  /*147b0*/  PLOP3.LUT P0, PT, PT, PT, UP0, 0x80, 0x0 ;  /* 0x000000000000781c */ /* 0x000fe20003f0f008 */
[----:B------:R-:W-:Y:S01]  /*147c0*/  FADD.FTZ R0, -R0, R139 ;  /* 0x0000008b00007221 */ /* 0x000fe20000010100 */
[----:B------:R-:W3:Y:S01]  /*147d0*/  MUFU.EX2 R26, R11 ;  /* 0x0000000b001a7308 */ /* 0x000ee20000000800 */
[----:B------:R-:W-:Y:S01]  /*147e0*/  MOV R139, R33 ;  /* 0x00000021008b7202 */ /* 0x000fe20000000f00 */
[----:B------:R-:W-:Y:S01]  /*147f0*/  FMUL.FTZ R33, R133, R173 ;  /* 0x000000ad85217220 */ /* 0x000fe20000410000 */
[----:B------:R-:W-:Y:S01]  /*14800*/  MOV R173, R244 ;  /* 0x000000f400ad7202 */ /* 0x000fe20000000f00 */
[----:B------:R-:W-:Y:S01]  /*14810*/  FMUL.FTZ R0, R0, c[0x0][0x2d0] ;  /* 0x0000b40000007a20 */ /* 0x000fe20000410000 */
[----:B------:R-:W-:Y:S01]  /*14820*/  F2FP.PACK_AB R193, R139, R220 ;  /* 0x000000dc8bc1723e */ /* 0x000fe200000000ff */
[----:B-1----:R-:W-:Y:S01]  /*14830*/  FMUL.FTZ R8, R2, R148 ;  /* 0x0000009402087220 */ /* 0x002fe20000410000 */
[----:B-----5:R-:W-:Y:S01]  /*14840*/  MOV R157, R30 ;  /* 0x0000001e009d7202 */ /* 0x020fe20000000f00 */
[C---:B------:R-:W-:Y:S02]  /*14850*/  FMUL.FTZ R82, R132.reuse, R82 ;  /* 0x0000005284527220 */ /* 0x040fe40000410000 */
[----:B------:R-:W1:Y:S01]  /*14860*/  MUFU.EX2 R0, R0 ;  /* 0x0000000000007308 */ /* 0x000e620000000800 */
[----:B------:R-:W-:Y:S01]  /*14870*/  MOV R180, R157 ;  /* 0x0000009d00b47202 */ /* 0x000fe20000000f00 */
[-C--:B----4-:R-:W-:Y:S01]  /*14880*/  HMMA.16816.F32 R4, R192, R20.reuse, R4 ;  /* 0x00000014c004723c */ /* 0x090fe20000001804 */
[----:B------:R-:W-:Y:S01]  /*14890*/  FMUL.FTZ R83, R132, R83 ;  /* 0x0000005384537220 */ /* 0x000fe20000410000 */
[----:B--2---:R-:W-:Y:S01]  /*148a0*/  F2FP.PACK_AB R144, R29, R30 ;  /* 0x0000001e1d90723e */ /* 0x004fe200000000ff */
[C---:B------:R-:W-:Y:S01]  /*148b0*/  FMUL.FTZ R12, R2.reuse, R152 ;  /* 0x00000098020c7220 */ /* 0x040fe20000410000 */
[----:B------:R-:W-:Y:S01]  /*148c0*/  MOV R158, R29 ;  /* 0x0000001d009e7202 */ /* 0x000fe20000000f00 */
[----:B------:R-:W-:Y:S02]  /*148d0*/  FMUL.FTZ R29, R2, R169 ;  /* 0x000000a9021d7220 */ /* 0x000fe40000410000 */
[C---:B------:R-:W-:Y:S01]  /*148e0*/  FMUL.FTZ R84, R133.reuse, R84 ;  /* 0x0000005485547220 */ /* 0x040fe20000410000 */
[----:B------:R-:W-:Y:S01]  /*148f0*/  MOV R168, R158 ;  /* 0x0000009e00a87202 */ /* 0x000fe20000000f00 */
[----:B------:R-:W-:Y:S03]  /*14900*/  FMUL.FTZ R85, R133, R85 ;  /* 0x0000005585557220 */ /* 0x000fe60000410000 */
[----:B---3--:R-:W-:Y:S01]  /*14910*/  F2FP.PACK_AB R146, R221, R26 ;  /* 0x0000001add92723e */ /* 0x008fe200000000ff */
[C---:B------:R-:W-:Y:S02]  /*14920*/  FMUL.FTZ R86, R132.reuse, R86 ;  /* 0x0000005684567220 */ /* 0x040fe40000410000 */
[----:B------:R-:W-:Y:S02]  /*14930*/  FMUL.FTZ R87, R132, R87 ;  /* 0x0000005784577220 */ /* 0x000fe40000410000 */
[C---:B------:R-:W-:Y:S02]  /*14940*/  FMUL.FTZ R88, R2.reuse, R88 ;  /* 0x0000005802587220 */ /* 0x040fe40000410000 */
[C---:B------:R-:W-:Y:S02]  /*14950*/  FMUL.FTZ R89, R2.reuse, R89 ;  /* 0x0000005902597220 */ /* 0x040fe40000410000 */
[----:B------:R-:W-:Y:S02]  /*14960*/  FMUL.FTZ R92, R2, R92 ;  /* 0x0000005c025c7220 */ /* 0x000fe40000410000 */
[C---:B-1----:R-:W-:Y:S02]  /*14970*/  FMUL.FTZ R10, R0.reuse, R150 ;  /* 0x00000096000a7220 */ /* 0x042fe40000410000 */
        /* <DEDUP_REMOVED lines=13> */
[C---:B------:R-:W-:Y:S01]  /*14a50*/  FMUL.FTZ R21, R133.reuse, R161 ;  /* 0x000000a185157220 */ /* 0x040fe20000410000 */
[C---:B------:R-:W-:Y:S01]  /*14a60*/  HMMA.16816.F32 R16, R192.reuse, R22, R16 ;  /* 0x00000016c010723c */ /* 0x040fe20000001810 */
[----:B------:R-:W-:Y:S03]  /*14a70*/  MOV R161, R26 ;  /* 0x0000001a00a17202 */ /* 0x000fe60000000f00 */
[C---:B------:R-:W-:Y:S01]  /*14a80*/  FMUL.FTZ R26, R0.reuse, R166 ;  /* 0x000000a6001a7220 */ /* 0x040fe20000410000 */
[----:B------:R-:W-:Y:S01]  /*14a90*/  MOV R175, R161 ;  /* 0x000000a100af7202 */ /* 0x000fe20000000f00 */
[----:B------:R-:W-:Y:S01]  /*14aa0*/  FMUL.FTZ R31, R0, R171 ;  /* 0x000000ab001f7220 */ /* 0x000fe20000410000 */
[----:B------:R-:W-:Y:S01]  /*14ab0*/  LDSM.16.MT88.4 R164, [R227+0x2880] ;  /* 0x00288000e3a4783b */ /* 0x000fe20000004200 */
[C---:B------:R-:W-:Y:S04]  /*14ac0*/  FMUL.FTZ R23, R132.reuse, R163 ;  /* 0x000000a384177220 */ /* 0x040fe80000410000 */
[C---:B------:R-:W-:Y:S01]  /*14ad0*/  FMUL.FTZ R22, R132.reuse, R162 ;  /* 0x000000a284167220 */ /* 0x040fe20000410000 */
[----:B------:R-:W-:Y:S01]  /*14ae0*/  MOV R162, R32 ;  /* 0x0000002000a27202 */ /* 0x000fe20000000f00 */
[C---:B------:R-:W-:Y:S01]  /*14af0*/  FMUL.FTZ R32, R133.reuse, R172 ;  /* 0x000000ac85207220 */ /* 0x040fe20000410000 */
[----:B------:R-:W-:Y:S01]  /*14b00*/  MOV R172, R51 ;  /* 0x0000003300ac7202 */ /* 0x000fe20000000f00 */
[----:B------:R-:W-:Y:S01]  /*14b10*/  FMUL.FTZ R51, R132, R191 ;  /* 0x000000bf84337220 */ /* 0x000fe20000410000 */
[----:B------:R-:W-:Y:S01]  /*14b20*/  MOV R191, R245 ;  /* 0x000000f500bf7202 */ /* 0x000fe20000000f00 */
[C---:B------:R-:W-:Y:S01]  /*14b30*/  FMUL.FTZ R42, R0.reuse, R182 ;  /* 0x000000b6002a7220 */ /* 0x040fe20000410000 */
[-C--:B------:R-:W-:Y:S01]  /*14b40*/  HMMA.16816.F32 R20, R192, R36.reuse, R20 ;  /* 0x00000024c014723c */ /* 0x080fe20000001814 */
[----:B------:R-:W-:Y:S01]  /*14b50*/  MOV R190, R162 ;  /* 0x000000a200be7202 */ /* 0x000fe20000000f00 */
[C---:B------:R-:W-:Y:S01]  /*14b60*/  FMUL.FTZ R58, R0.reuse, R58 ;  /* 0x0000003a003a7220 */ /* 0x040fe20000410000 */
[----:B------:R-:W-:Y:S01]  /*14b70*/  MOV R182, R160 ;  /* 0x000000a000b67202 */ /* 0x000fe20000000f00 */
[C---:B------:R-:W-:Y:S01]  /*14b80*/  FMUL.FTZ R59, R0.reuse, R59 ;  /* 0x0000003b003b7220 */ /* 0x040fe20000410000 */
[----:B------:R-:W-:Y:S01]  /*14b90*/  LDSM.16.MT88.4 R160, [R228+0x2880] ;  /* 0x00288000e4a0783b */ /* 0x000fe20000004200 */
[C---:B------:R-:W-:Y:S02]  /*14ba0*/  FMUL.FTZ R62, R0.reuse, R62 ;  /* 0x0000003e003e7220 */ /* 0x040fe40000410000 */
[C---:B------:R-:W-:Y:S01]  /*14bb0*/  HMMA.16816.F32 R24, R144.reuse, R36, R24 ;  /* 0x000000249018723c */ /* 0x040fe20000001818 */
[C---:B------:R-:W-:Y:S03]  /*14bc0*/  FMUL.FTZ R30, R0.reuse, R170 ;  /* 0x000000aa001e7220 */ /* 0x040fe60000410000 */
[C---:B------:R-:W-:Y:S02]  /*14bd0*/  FMUL.FTZ R63, R0.reuse, R63 ;  /* 0x0000003f003f7220 */ /* 0x040fe40000410000 */
[----:B------:R-:W-:Y:S02]  /*14be0*/  FMUL.FTZ R74, R0, R74 ;  /* 0x0000004a004a7220 */ /* 0x000fe40000410000 */
[-C--:B------:R-:W-:Y:S01]  /*14bf0*/  HMMA.16816.F32 R28, R144, R38.reuse, R28 ;  /* 0x00000026901c723c */ /* 0x080fe2000000181c */
[C---:B------:R-:W-:Y:S03]  /*14c00*/  FMUL.FTZ R37, R133.reuse, R177 ;  /* 0x000000b185257220 */ /* 0x040fe60000410000 */
[----:B------:R-:W-:Y:S01]  /*14c10*/  MOV R177, R138 ;  /* 0x0000008a00b17202 */ /* 0x000fe20000000f00 */
[--C-:B------:R-:W-:Y:S02]  /*14c20*/  FFMA.FTZ R138, R196, c[0x0][0x2d0], -R141.reuse ;  /* 0x0000b400c48a7a23 */ /* 0x100fe4000001088d */
[----:B------:R-:W-:Y:S01]  /*14c30*/  FMUL.FTZ R36, R133, R176 ;  /* 0x000000b085247220 */ /* 0x000fe20000410000 */
[C---:B------:R-:W-:Y:S01]  /*14c40*/  HMMA.16816.F32 R32, R192.reuse, R38, R32 ;  /* 0x00000026c020723c */ /* 0x040fe20000001820 */
[----:B------:R3:W-:Y:S03]  /*14c50*/  MUFU.EX2 R183, R138 ;  /* 0x0000008a00b77308 */ /* 0x0007e60000000800 */
[C---:B------:R-:W-:Y:S01]  /*14c60*/  FMUL.FTZ R75, R0.reuse, R75 ;  /* 0x0000004b004b7220 */ /* 0x040fe20000410000 */
[----:B------:R-:W-:Y:S01]  /*14c70*/  MOV R176, R220 ;  /* 0x000000dc00b07202 */ /* 0x000fe20000000f00 */
        /* <DEDUP_REMOVED lines=8> */
[----:B------:R-:W-:Y:S01]  /*14d00*/  FMUL.FTZ R91, R0, R91 ;  /* 0x0000005b005b7220 */ /* 0x000fe20000410000 */
[-C--:B-1----:R-:W-:Y:S01]  /*14d10*/  HMMA.16816.F32 R36, R192, R148.reuse, R36 ;  /* 0x00000094c024723c */ /* 0x082fe20000001824 */
[----:B------:R-:W-:Y:S02]  /*14d20*/  FMUL.FTZ R93, R2, R93 ;  /* 0x0000005d025d7220 */ /* 0x000fe40000410000 */
[C---:B------:R-:W-:Y:S02]  /*14d30*/  FMUL.FTZ R94, R0.reuse, R94 ;  /* 0x0000005e005e7220 */ /* 0x040fe40000410000 */
[----:B------:R-:W-:Y:S02]  /*14d40*/  FMUL.FTZ R95, R0, R95 ;  /* 0x0000005f005f7220 */ /* 0x000fe40000410000 */
[--C-:B---3--:R-:W-:Y:S01]  /*14d50*/  FFMA.FTZ R138, R197, c[0x0][0x2d0], -R141.reuse ;  /* 0x0000b400c58a7a23 */ /* 0x108fe2000001088d */
[C---:B------:R-:W-:Y:S01]  /*14d60*/  HMMA.16816.F32 R40, R144.reuse, R148, R40 ;  /* 0x000000949028723c */ /* 0x040fe20000001828 */
[C---:B------:R-:W-:Y:S02]  /*14d70*/  FMUL.FTZ R96, R133.reuse, R96 ;  /* 0x0000006085607220 */ /* 0x040fe40000410000 */
[----:B------:R1:W-:Y:S01]  /*14d80*/  MUFU.EX2 R185, R138 ;  /* 0x0000008a00b97308 */ /* 0x0003e20000000800 */
[C---:B------:R-:W-:Y:S02]  /*14d90*/  FMUL.FTZ R97, R133.reuse, R97 ;  /* 0x0000006185617220 */ /* 0x040fe40000410000 */
[C---:B------:R-:W-:Y:S02]  /*14da0*/  FMUL.FTZ R98, R132.reuse, R98 ;  /* 0x0000006284627220 */ /* 0x040fe40000410000 */
[-C--:B------:R-:W-:Y:S01]  /*14db0*/  HMMA.16816.F32 R44, R144, R150.reuse, R44 ;  /* 0x00000096902c723c */ /* 0x080fe2000000182c */
[C---:B------:R-:W-:Y:S03]  /*14dc0*/  FMUL.FTZ R99, R132.reuse, R99 ;  /* 0x0000006384637220 */ /* 0x040fe60000410000 */
[C---:B------:R-:W-:Y:S02]  /*14dd0*/  FMUL.FTZ R100, R133.reuse, R100 ;  /* 0x0000006485647220 */ /* 0x040fe40000410000 */
[C---:B------:R-:W-:Y:S02]  /*14de0*/  FMUL.FTZ R101, R133.reuse, R101 ;  /* 0x0000006585657220 */ /* 0x040fe40000410000 */
[C---:B------:R-:W-:Y:S01]  /*14df0*/  HMMA.16816.F32 R48, R192.reuse, R150, R48 ;  /* 0x00000096c030723c */ /* 0x040fe20000001830 */
[----:B------:R-:W3:Y:S03]  /*14e00*/  LDSM.16.MT88.4 R148, [R225+0x3880] ;  /* 0x00388000e194783b */ /* 0x000ee60000004200 */
[C---:B------:R-:W-:Y:S02]  /*14e10*/  FMUL.FTZ R102, R132.reuse, R102 ;  /* 0x0000006684667220 */ /* 0x040fe40000410000 */
[----:B------:R-:W-:Y:S02]  /*14e20*/  FMUL.FTZ R103, R132, R103 ;  /* 0x0000006784677220 */ /* 0x000fe40000410000 */
[-C--:B--2---:R-:W-:Y:S01]  /*14e30*/  HMMA.16816.F32 R52, R192, R152.reuse, R52 ;  /* 0x00000098c034723c */ /* 0x084fe20000001834 */
[----:B------:R-:W-:Y:S03]  /*14e40*/  FMUL.FTZ R104, R2, R104 ;  /* 0x0000006802687220 */ /* 0x000fe60000410000 */
        /* <DEDUP_REMOVED lines=15> */
[-C--:B---3--:R-:W-:Y:S03]  /*14f40*/  HMMA.16816.F32 R68, R192, R148.reuse, R68 ;  /* 0x00000094c044723c */ /* 0x088fe60000001844 */
[--C-:B-1----:R-:W-:Y:S02]  /*14f50*/  FFMA.FTZ R138, R199, c[0x0][0x2d0], -R142.reuse ;  /* 0x0000b400c78a7a23 */ /* 0x102fe4000001088e */
[----:B------:R-:W-:Y:S01]  /*14f60*/  LDSM.16.MT88.4 R196, [R227+0x3080] ;  /* 0x00308000e3c4783b */ /* 0x000fe20000004200 */
[C---:B------:R-:W-:Y:S01]  /*14f70*/  FMUL.FTZ R114, R132.reuse, R114 ;  /* 0x0000007284727220 */ /* 0x040fe20000410000 */
[----:B------:R1:W-:Y:S01]  /*14f80*/  MUFU.EX2 R186, R138 ;  /* 0x0000008a00ba7308 */ /* 0x0003e20000000800 */
[C---:B------:R-:W-:Y:S01]  /*14f90*/  HMMA.16816.F32 R72, R144.reuse, R148, R72 ;  /* 0x000000949048723c */ /* 0x040fe20000001848 */
[----:B------:R-:W-:Y:S03]  /*14fa0*/  FMUL.FTZ R115, R132, R115 ;  /* 0x0000007384737220 */ /* 0x000fe60000410000 */
[C---:B------:R-:W-:Y:S02]  /*14fb0*/  FMUL.FTZ R120, R2.reuse, R120 ;  /* 0x0000007802787220 */ /* 0x040fe40000410000 */
[----:B------:R-:W-:Y:S02]  /*14fc0*/  FMUL.FTZ R121, R2, R121 ;  /* 0x0000007902797220 */ /* 0x000fe40000410000 */
[-C--:B------:R-:W-:Y:S01]  /*14fd0*/  HMMA.16816.F32 R76, R144, R150.reuse, R76 ;  /* 0x00000096904c723c */ /* 0x080fe2000000184c */
[C---:B------:R-:W-:Y:S03]  /*14fe0*/  FMUL.FTZ R122, R0.reuse, R122 ;  /* 0x0000007a007a7220 */ /* 0x040fe60000410000 */
[----:B------:R-:W-:Y:S02]  /*14ff0*/  FMUL.FTZ R123, R0, R123 ;  /* 0x0000007b007b7220 */ /* 0x000fe40000410000 */
[C---:B------:R-:W-:Y:S02]  /*15000*/  FMUL.FTZ R124, R2.reuse, R124 ;  /* 0x0000007c027c7220 */ /* 0x040fe40000410000 */
[C---:B------:R-:W-:Y:S01]  /*15010*/  HMMA.16816.F32 R80, R192.reuse, R150, R80 ;  /* 0x00000096c050723c */ /* 0x040fe20000001850 */
[----:B------:R-:W3:Y:S03]  /*15020*/  LDSM.16.MT88.4 R148, [R228+0x3880] ;  /* 0x00388000e494783b */ /* 0x000ee60000004200 */
        /* <DEDUP_REMOVED lines=8> */
[C---:B------:R-:W-:Y:S03]  /*150b0*/  FMUL.FTZ R129, R133.reuse, R129 ;  /* 0x0000008185817220 */ /* 0x040fe60000410000 */
[C---:B------:R-:W-:Y:S02]  /*150c0*/  FMUL.FTZ R130, R132.reuse, R130 ;  /* 0x0000008284827220 */ /* 0x040fe40000410000 */
[C---:B------:R-:W-:Y:S02]  /*150d0*/  FMUL.FTZ R131, R132.reuse, R131 ;  /* 0x0000008384837220 */ /* 0x040fe40000410000 */
[-C--:B------:R-:W-:Y:S01]  /*150e0*/  HMMA.16816.F32 R92, R144, R154.reuse, R92 ;  /* 0x0000009a905c723c */ /* 0x080fe2000000185c */
[C---:B------:R-:W-:Y:S03]  /*150f0*/  FMUL.FTZ R116, R133.reuse, R116 ;  /* 0x0000007485747220 */ /* 0x040fe60000410000 */
[----:B------:R-:W-:Y:S02]  /*15100*/  FMUL.FTZ R117, R133, R117 ;  /* 0x0000007585757220 */ /* 0x000fe40000410000 */
[C---:B------:R-:W-:Y:S02]  /*15110*/  FMUL.FTZ R118, R132.reuse, R118 ;  /* 0x0000007684767220 */ /* 0x040fe40000410000 */
[C---:B------:R-:W-:Y:S01]  /*15120*/  HMMA.16816.F32 R96, R192.reuse, R154, R96 ;  /* 0x0000009ac060723c */ /* 0x040fe20000001860 */
[----:B------:R-:W2:Y:S03]  /*15130*/  LDSM.16.MT88.4 R152, [R227+0x3880] ;  /* 0x00388000e398783b */ /* 0x000ea60000004200 */
[----:B------:R-:W-:Y:S02]  /*15140*/  FMUL.FTZ R119, R132, R119 ;  /* 0x0000007784777220 */ /* 0x000fe40000410000 */
[----:B-1----:R-:W-:Y:S02]  /*15150*/  FFMA.FTZ R138, R204, c[0x0][0x2d0], -R141 ;  /* 0x0000b400cc8a7a23 */ /* 0x002fe4000001088d */
[-C--:B---3--:R-:W-:Y:S02]  /*15160*/  HMMA.16816.F32 R100, R192, R148.reuse, R100 ;  /* 0x00000094c064723c */ /* 0x088fe40000001864 */
[----:B------:R1:W3:Y:S06]  /*15170*/  MUFU.EX2 R171, R138 ;  /* 0x0000008a00ab7308 */ /* 0x0002ec0000000800 */
        /* <DEDUP_REMOVED lines=9> */
[----:B----4-:R-:W-:Y:S06]  /*15210*/  FFMA.FTZ R138, R207, c[0x0][0x2d0], -R142 ;  /* 0x0000b400cf8a7a23 */ /* 0x010fec000001088e */
[----:B---3--:R-:W-:Y:S01]  /*15220*/  F2FP.PACK_AB R146, R171, R188 ;  /* 0x000000bcab92723e */ /* 0x008fe200000000ff */
[----:B------:R-:W-:Y:S01]  /*15230*/  HMMA.16816.F32 R128, R192, R154, R128 ;  /* 0x0000009ac080723c */ /* 0x000fe20000001880 */
[----:B------:R2:W3:Y:S03]  /*15240*/  MUFU.EX2 R169, R138 ;  /* 0x0000008a00a97308 */ /* 0x0004e60000000800 */
[----:B------:R-:W-:Y:S02]  /*15250*/  F2FP.PACK_AB R144, R185, R183 ;  /* 0x000000b7b990723e */ /* 0x000fe400000000ff */
[----:B------:R-:W-:Y:S01]  /*15260*/  F2FP.PACK_AB R145, R186, R184 ;  /* 0x000000b8ba91723e */ /* 0x000fe200000000ff */
        /* <DEDUP_REMOVED lines=36> */
[----:B------:R-:W1:Y:S03]  /*154b0*/  LDSM.16.MT88.4 R156, [R226+0x4080] ;  /* 0x00408000e29c783b */ /* 0x000e660000004200 */
        /* <DEDUP_REMOVED lines=14> */
[----:B------:R3:W-:Y:S03]  /*155a0*/  MUFU.EX2 R218, R138 ;  /* 0x0000008a00da7308 */ /* 0x0007e60000000800 */
        /* <DEDUP_REMOVED lines=18> */
[----:B------:R1:W-:Y:S01]  /*156d0*/  MUFU.EX2 R208, R138 ;  /* 0x0000008a00d07308 */ /* 0x0003e20000000800 */
[----:B------:R-:W-:Y:S02]  /*156e0*/  LDSM.16.MT88.4 R188, [R228+0x3080] ;  /* 0x00308000e4bc783b */ /* 0x000fe40000004200 */
        /* <DEDUP_REMOVED lines=55> */
[----:B------:R-:W-:Y:S03]  /*15a60*/  MOV R22, R185 ;  /* 0x000000b900167202 */ /* 0x000fe60000000f00 */
[----:B------:R-:W-:Y:S03]  /*15a70*/  MOV R21, R184 ;  /* 0x000000b800157202 */ /* 0x000fe60000000f00 */
[----:B------:R-:W-:Y:S02]  /*15a80*/  MOV R24, R168 ;  /* 0x000000a800187202 */ /* 0x000fe40000000f00 */
[-C--:B------:R-:W-:Y:S01]  /*15a90*/  HMMA.16816.F32 R168, R192, R174.reuse, R28 ;  /* 0x000000aec0a8723c */ /* 0x080fe2000000181c */
[----:B------:R-:W5:Y:S02]  /*15aa0*/  LDL.LU R28, [R1+0x30] ;  /* 0x00003000011c7983 */ /* 0x000f640000300800 */
[----:B------:R-:W-:Y:S02]  /*15ab0*/  MOV R27, R183 ;  /* 0x000000b7001b7202 */ /* 0x000fe40000000f00 */
[----:B------:R-:W-:Y:S02]  /*15ac0*/  MOV R26, R182 ;  /* 0x000000b6001a7202 */ /* 0x000fe40000000f00 */
[----:B------:R-:W-:Y:S01]  /*15ad0*/  MOV R25, R181 ;  /* 0x000000b500197202 */ /* 0x000fe20000000f00 */
[C---:B------:R-:W-:Y:S01]  /*15ae0*/  HMMA.16816.F32 R172, R140.reuse, R174, R32 ;  /* 0x000000ae8cac723c */ /* 0x040fe20000001820 */
[----:B------:R-:W5:Y:S03]  /*15af0*/  LDL.LU R33, [R1+0x28] ;  /* 0x0000280001217983 */ /* 0x000f660000300800 */
[----:B------:R-:W-:Y:S01]  /*15b00*/  MOV R30, R179 ;  /* 0x000000b3001e7202 */ /* 0x000fe20000000f00 */
[----:B------:R-:W5:Y:S01]  /*15b10*/  LDL.LU R35, [R1+0x2c] ;  /* 0x00002c0001237983 */ /* 0x000f620000300800 */
[----:B------:R-:W-:Y:S02]  /*15b20*/  MOV R31, R178 ;  /* 0x000000b2001f7202 */ /* 0x000fe40000000f00 */
[----:B------:R-:W-:Y:S04]  /*15b30*/  MOV R32, R177 ;  /* 0x000000b100207202 */ /* 0x000fe80000000f00 */
[----:B------:R-:W-:Y:S02]  /*15b40*/  MOV R34, R176 ;  /* 0x000000b000227202 */ /* 0x000fe40000000f00 */
[-C--:B------:R-:W-:Y:S01]  /*15b50*/  HMMA.16816.F32 R176, R140, R188.reuse, R36 ;  /* 0x000000bc8cb0723c */ /* 0x080fe20000001824 */
[----:B------:R-:W-:Y:S07]  /*15b60*/  MOV R29, R180 ;  /* 0x000000b4001d7202 */ /* 0x000fee0000000f00 */
        /* <DEDUP_REMOVED lines=22> */
[----:B------:R-:W-:Y:S01]  /*15cd0*/  HMMA.16816.F32 R128, R140, R18, R128 ;  /* 0x000000128c80723c */ /* 0x000fe20000001880 */
[----:B-----5:R-:W-:Y:S04]  /*15ce0*/  FFMA.FTZ R4, R2, R28, R29 ;  /* 0x0000001c02047223 */ /* 0x020fe8000001001d */
[----:B------:R-:W-:Y:S02]  /*15cf0*/  FADD.FTZ R4, R24, R4 ;  /* 0x0000000418047221 */ /* 0x000fe40000010000 */
[----:B------:R-:W-:Y:S02]  /*15d00*/  FFMA.FTZ R133, R133, R33, R32 ;  /* 0x0000002185857223 */ /* 0x000fe40000010020 */
[----:B------:R-:W-:Y:S03]  /*15d10*/  FADD.FTZ R5, R27, R4 ;  /* 0x000000041b057221 */ /* 0x000fe60000010000 */
        /* <DEDUP_REMOVED lines=53> */
.L_x_1127:
[----:B-12---:R-:W2:Y:S04]  /*16070*/  LDL.LU R0, [R1+0x28] ;  /* 0x0000280001007983 */ /* 0x006ea80000300800 */
[----:B------:R-:W3:Y:S04]  /*16080*/  LDL.LU R4, [R1+0x2c] ;  /* 0x00002c0001047983 */ /* 0x000ee80000300800 */
[----:B------:R-:W4:Y:S04]  /*16090*/  LDL.LU R5, [R1+0x30] ;  /* 0x0000300001057983 */ /* 0x000f280000300800 */
[----:B------:R-:W4:Y:S01]  /*160a0*/  LDL.LU R2, [R1+0x34] ;  /* 0x0000340001027983 */ /* 0x000f220000300800 */
[----:B------:R-:W-:-:S03]  /*160b0*/  PLOP3.LUT P4, PT, PT, PT, PT, 0x8, 0x0 ;  /* 0x000000000000781c */ /* 0x000fc60003f8e170 */
        /* <DEDUP_REMOVED lines=21> */
[----:B------:R-:W-:-:S05]  /*16210*/  FSETP.NE.FTZ.AND P1, PT, R7, RZ, PT ;  /* 0x000000ff0700720b */ /* 0x000fca0003f35000 */
[----:B------:R-:W1:Y:S01]  /*16220*/  @P3 MUFU.RCP R0, R11 ;  /* 0x0000000b00003308 */ /* 0x000e620000001000 */
[----:B------:R-:W-:-:S07]  /*16230*/  FSETP.NE.FTZ.AND P0, PT, R6, RZ, PT ;  /* 0x000000ff0600720b */ /* 0x000fce0003f15000 */
[----:B------:R-:W2:Y:S06]  /*16240*/  @P2 MUFU.RCP R4, R9 ;  /* 0x0000000900042308 */ /* 0x000eac0000001000 */
[----:B------:R-:W-:Y:S01]  /*16250*/  @P0 MOV R8, 0x3f317218 ;  /* 0x3f31721800080802 */ /* 0x000fe20000000f00 */
[C---:B-1----:R-:W-:Y:S01]  /*16260*/  FMUL.FTZ R144, R0.reuse, R144 ;  /* 0x0000009000907220 */ /* 0x042fe20000410000 */
[----:B------:R-:W1:Y:S01]  /*16270*/  @P1 MUFU.RCP R2, R7 ;  /* 0x0000000700021308 */ /* 0x000e620000001000 */
        /* <DEDUP_REMOVED lines=16> */
[C---:B------:R-:W-:Y:S01]  /*16380*/  FMUL.FTZ R24, R0.reuse, R64 ;  /* 0x0000004000187220 */ /* 0x040fe20000410000 */
[----:B------:R-:W-:Y:S01]  /*16390*/  MOV R64, 0xff800000 ;  /* 0xff80000000407802 */ /* 0x000fe20000000f00 */
[C---:B------:R-:W-:Y:S01]  /*163a0*/  FMUL.FTZ R41, R0.reuse, R65 ;  /* 0x0000004100297220 */ /* 0x040fe20000410000 */
[----:B------:R-:W-:Y:S01]  /*163b0*/  MOV R65, 0xff800000 ;  /* 0xff80000000417802 */ /* 0x000fe20000000f00 */
        /* <DEDUP_REMOVED lines=16> */
[----:B------:R-:W-:Y:S01]  /*164c0*/  MOV R0, RZ ;  /* 0x000000ff00007202 */ /* 0x000fe20000000f00 */
[C---:B--2---:R-:W-:Y:S02]  /*164d0*/  FMUL.FTZ R15, R4.reuse, R54 ;  /* 0x00000036040f7220 */ /* 0x044fe40000410000 */
[----:B------:R-:W-:Y:S02]  /*164e0*/  FMUL.FTZ R43, R4, R55 ;  /* 0x00000037042b7220 */ /* 0x000fe40000410000 */
[C---:B-1----:R-:W-:Y:S01]  /*164f0*/  FMUL.FTZ R148, R2.reuse, R148 ;  /* 0x0000009402947220 */ /* 0x042fe20000410000 */
[----:B------:R-:W1:Y:S01]  /*16500*/  @P0 MUFU.RCP R0, R6 ;  /* 0x0000000600000308 */ /* 0x000e620000001000 */
[----:B------:R-:W-:-:S02]  /*16510*/  FMUL.FTZ R149, R2, R149 ;  /* 0x0000009502957220 */ /* 0x000fc40000410000 */
[C---:B------:R-:W-:Y:S02]  /*16520*/  FMUL.FTZ R152, R2.reuse, R152 ;  /* 0x0000009802987220 */ /* 0x040fe40000410000 */
[C---:B------:R-:W-:Y:S02]  /*16530*/  FMUL.FTZ R55, R2.reuse, R153 ;  /* 0x0000009902377220 */ /* 0x040fe40000410000 */
[C---:B------:R-:W-:Y:S01]  /*16540*/  FMUL.FTZ R164, R2.reuse, R164 ;  /* 0x000000a402a47220 */ /* 0x040fe20000410000 */
[----:B------:R-:W2:Y:S01]  /*16550*/  @P0 MUFU.LG2 R6, R6 ;  /* 0x0000000600060308 */ /* 0x000ea20000000c00 */
        /* <DEDUP_REMOVED lines=61> */
[C---:B-1----:R-:W-:Y:S02]  /*16930*/  FMUL.FTZ R150, R0.reuse, R150 ;  /* 0x0000009600967220 */ /* 0x042fe40000410000 */
        /* <DEDUP_REMOVED lines=38> */
[----:B--2---:R-:W-:-:S02]  /*16ba0*/  @P0 FMUL.FTZ R4, R6, 0.69314718246459960938 ;  /* 0x3f31721806040820 */ /* 0x004fc40000410000 */
[----:B------:R-:W-:Y:S02]  /*16bb0*/  @P0 FMUL.FTZ R0, R8, c[0x0][0x2d0] ;  /* 0x0000b40008000a20 */ /* 0x000fe40000410000 */
[----:B------:R-:W-:Y:S02]  /*16bc0*/  @P3 FFMA.FTZ R64, R10, R137, R11 ;  /* 0x000000890a403223 */ /* 0x000fe4000001000b */
[----:B------:R-:W-:Y:S02]  /*16bd0*/  @P2 FFMA.FTZ R65, R5, R136, R9 ;  /* 0x0000008805412223 */ /* 0x000fe40000010009 */
[----:B------:R-:W-:Y:S02]  /*16be0*/  @P1 FFMA.FTZ R66, R2, R135, R7 ;  /* 0x0000008702421223 */ /* 0x000fe40000010007 */
[----:B------:R-:W-:Y:S02]  /*16bf0*/  @P0 FFMA.FTZ R67, R0, R3, R4 ;  /* 0x0000000300430223 */ /* 0x000fe40000010004 */
.L_x_1065:
        /* <DEDUP_REMOVED lines=197> */
.L_x_1147:
[----:B---3--:R-:W-:Y:S01]  /*17850*/  LOP3.LUT R0, R61, 0xffffffe0, RZ, 0xc0, !PT ;  /* 0xffffffe03d007812 */ /* 0x008fe200078ec0ff */
[----:B------:R-:W-:Y:S01]  /*17860*/  IMAD.MOV.U32 R3, RZ, RZ, c[0x0][0x4e8] ;  /* 0x00013a00ff037624 */ /* 0x000fe200078e00ff */
[----:B------:R-:W-:Y:S01]  /*17870*/  SHF.R.S32.HI R2, RZ, 0x1f, R59 ;  /* 0x0000001fff027819 */ /* 0x000fe2000001143b */
[----:B------:R-:W1:Y:S01]  /*17880*/  S2R R76, SR_CTAID.X ;  /* 0x00000000004c7919 */ /* 0x000e620000002500 */
[----:B------:R-:W-:Y:S01]  /*17890*/  ULDC.64 UR4, c[0x0][0x490] ;  /* 0x0001240000047ab9 */ /* 0x000fe20000000a00 */
[----:B------:R-:W-:Y:S01]  /*178a0*/  IMAD.IADD R5, R69, 0x1, -R0 ;  /* 0x0000000145057824 */ /* 0x000fe200078e0a00 */
[----:B------:R-:W-:Y:S01]  /*178b0*/  LEA.HI R0, R29, R29, RZ, 0x1 ;  /* 0x0000001d1d007211 */ /* 0x000fe200078f08ff */
[----:B------:R-:W-:Y:S01]  /*178c0*/  UIMAD UR6, UR8, UR4, URZ ;  /* 0x00000004080672a4 */ /* 0x000fe2000f8e023f */
[----:B------:R-:W-:Y:S01]  /*178d0*/  LEA.HI R2, R2, R59, RZ, 0x2 ;  /* 0x0000003b02027211 */ /* 0x000fe200078f10ff */
[----:B------:R-:W-:Y:S01]  /*178e0*/  USHF.R.S32.HI UR9, URZ, 0x1f, UR13 ;  /* 0x0000001f3f097899 */ /* 0x000fe2000801140d */
[----:B------:R-:W-:Y:S01]  /*178f0*/  SHF.R.S32.HI R6, RZ, 0x1f, R5 ;  /* 0x0000001fff067819 */ /* 0x000fe20000011405 */
[----:B------:R-:W-:Y:S01]  /*17900*/  UMOV UR16, UR14 ;  /* 0x0000000e00107c82 */ /* 0x000fe20008000000 */
[----:B------:R-:W-:Y:S01]  /*17910*/  ISETP.NE.AND P2, PT, R3, 0x1, PT ;  /* 0x000000010300780c */ /* 0x000fe20003f45270 */
[----:B------:R-:W-:Y:S01]  /*17920*/  UMOV UR17, UR15 ;  /* 0x0000000f00117c82 */ /* 0x000fe20008000000 */
[C---:B------:R-:W-:Y:S01]  /*17930*/  LOP3.LUT R3, R0.reuse, 0x1ffffffe, RZ, 0xc0, !PT ;  /* 0x1ffffffe00037812 */ /* 0x040fe200078ec0ff */
[----:B------:R-:W-:Y:S01]  /*17940*/  IMAD.SHL.U32 R0, R0, 0x20, RZ ;  /* 0x0000002000007824 */ /* 0x000fe200078e00ff */
[----:B------:R-:W-:Y:S01]  /*17950*/  LOP3.LUT R2, R2, 0xffffffc, RZ, 0xc0, !PT ;  /* 0x0ffffffc02027812 */ /* 0x000fe200078ec0ff */
[----:B------:R-:W-:Y:S01]  /*17960*/  UIMAD.WIDE.U32 UR16, UR10, UR4, UR16 ;  /* 0x000000040a1072a5 */ /* 0x000fe2000f8e0010 */
[----:B------:R-:W-:Y:S01]  /*17970*/  LEA.HI R6, R6, R5, RZ, 0x2 ;  /* 0x0000000506067211 */ /* 0x000fe200078f10ff */
[----:B------:R-:W-:Y:S01]  /*17980*/  IMAD.IADD R4, R29, 0x1, -R3 ;  /* 0x000000011d047824 */ /* 0x000fe200078e0a03 */
[----:B------:R-:W-:Y:S01]  /*17990*/  LOP3.LUT R0, R0, 0xffffffc0, RZ, 0xc0, !PT ;  /* 0xffffffc000007812 */ /* 0x000fe200078ec0ff */
[----:B------:R-:W-:Y:S01]  /*179a0*/  IMAD.IADD R2, R59, 0x1, -R2 ;  /* 0x000000013b027824 */ /* 0x000fe200078e0a02 */
[----:B------:R-:W-:Y:S01]  /*179b0*/  SHF.R.S32.HI R3, RZ, 0x2, R6 ;  /* 0x00000002ff037819 */ /* 0x000fe20000011406 */
[----:B------:R-:W-:Y:S01]  /*179c0*/  UIMAD UR6, UR10, UR5, UR6 ;  /* 0x000000050a0672a4 */ /* 0x000fe2000f8e0206 */
[-C--:B------:R-:W-:Y:S01]  /*179d0*/  LEA.HI R7, R63, R69.reuse, RZ, 0x3 ;  /* 0x000000453f077211 */ /* 0x080fe200078f18ff */
[----:B------:R-:W-:Y:S01]  /*179e0*/  IMAD R0, R4, 0x8, R0 ;  /* 0x0000000804007824 */ /* 0x000fe200078e0200 */
[----:B------:R-:W-:Y:S01]  /*179f0*/  USEL UR9, UR9, URZ, !UP1 ;  /* 0x0000003f09097287 */ /* 0x000fe2000c800000 */
[----:B------:R-:W-:Y:S01]  /*17a00*/  IMAD R15, R2, 0x10, R3 ;  /* 0x00000010020f7824 */ /* 0x000fe200078e0203 */
[----:B------:R-:W-:Y:S01]  /*17a10*/  ULDC.64 UR4, c[0x0][0x498] ;  /* 0x0001260000047ab9 */ /* 0x000fe20000000a00 */
[----:B------:R-:W-:Y:S01]  /*17a20*/  LOP3.LUT R6, R7, 0xfffffff8, RZ, 0xc0, !PT ;  /* 0xfffffff807067812 */ /* 0x000fe200078ec0ff */
[----:B------:R-:W-:Y:S01]  /*17a30*/  USEL UR13, UR13, URZ, !UP1 ;  /* 0x0000003f0d0d7287 */ /* 0x000fe2000c800000 */
[----:B------:R-:W-:Y:S01]  /*17a40*/  IMAD.IADD R2, R15, 0x1, R0 ;  /* 0x000000010f027824 */ /* 0x000fe200078e0200 */
[----:B------:R-:W-:Y:S01]  /*17a50*/  UIMAD UR11, UR9, UR4, URZ ;  /* 0x00000004090b72a4 */ /* 0x000fe2000f8e023f */
[----:B------:R-:W-:Y:S01]  /*17a60*/  SHF.R.S32.HI R19, RZ, 0x3, R7 ;  /* 0x00000003ff137819 */ /* 0x000fe20000011407 */
[----:B------:R-:W-:Y:S01]  /*17a70*/  UIADD3 UR7, UR17, UR6, URZ ;  /* 0x0000000611077290 */ /* 0x000fe2000fffe03f */
[----:B-1----:R-:W-:Y:S01]  /*17a80*/  IMAD R2, R76, 0x80, R2 ;  /* 0x000000804c027824 */ /* 0x002fe200078e0202 */
[----:B------:R-:W-:Y:S01]  /*17a90*/  UIMAD UR11, UR13, UR5, UR11 ;  /* 0x000000050d0b72a4 */ /* 0x000fe2000f8e020b */
[----:B------:R-:W-:Y:S01]  /*17aa0*/  IMAD.IADD R6, R69, 0x1, -R6 ;  /* 0x0000000145067824 */ /* 0x000fe200078e0a06 */
[----:B------:R-:W-:Y:S01]  /*17ab0*/  UMOV UR6, UR16 ;  /* 0x0000001000067c82 */ /* 0x000fe20008000000 */
[----:B------:R-:W-:Y:S01]  /*17ac0*/  @P2 IMAD.HI.U32 R3, R2, c[0x0][0x4ec], RZ ;  /* 0x00013b0002032a27 */ /* 0x000fe200078e00ff */
[----:B------:R-:W-:Y:S01]  /*17ad0*/  UIMAD.WIDE.U32 UR18, UR13, UR4, UR6 ;  /* 0x000000040d1272a5 */ /* 0x000fe2000f8e0006 */
[----:B------:R-:W-:Y:S01]  /*17ae0*/  LOP3.LUT P0, RZ, R5, 0x3, RZ, 0xc0, !PT ;  /* 0x0000000305ff7812 */ /* 0x000fe2000780c0ff */
[----:B------:R-:W-:Y:S01]  /*17af0*/  BSSY B0, `(.L_x_1148) ;  /* 0x0000074000007945 */ /* 0x000fe20003800000 */
[----:B------:R-:W-:Y:S01]  /*17b00*/  IMAD.MOV.U32 R0, RZ, RZ, R2 ;  /* 0x000000ffff007224 */ /* 0x000fe200078e0002 */
[----:B------:R-:W-:Y:S01]  /*17b10*/  @P2 SHF.R.U32.HI R0, RZ, c[0x0][0x4f0], R3 ;  /* 0x00013c00ff002a19 */ /* 0x000fe20000011603 */
[----:B------:R-:W-:Y:S01]  /*17b20*/  ULDC.64 UR6, c[0x0][0x3a0] ;  /* 0x0000e80000067ab9 */ /* 0x000fe20000000a00 */
[----:B------:R-:W-:Y:S01]  /*17b30*/  IMAD R15, R76, 0x80, R15 ;  /* 0x000000804c0f7824 */ /* 0x000fe200078e020f */
[----:B------:R-:W-:Y:S01]  /*17b40*/  UIMAD.WIDE.U32 UR16, UR14, UR6, URZ ;  /* 0x000000060e1072a5 */ /* 0x000fe2000f8e003f */
[----:B------:R-:W-:Y:S01]  /*17b50*/  IADD3 R8, P1, R0, UR18, RZ ;  /* 0x0000001200087c10 */ /* 0x000fe2000ff3e0ff */
[----:B------:R-:W-:Y:S01]  /*17b60*/  IMAD.MOV R3, RZ, RZ, -R0 ;  /* 0x000000ffff037224 */ /* 0x000fe200078e0a00 */
[----:B------:R-:W-:Y:S01]  /*17b70*/  UIMAD UR6, UR15, UR6, URZ ;  /* 0x000000060f0672a4 */ /* 0x000fe2000f8e023f */
[----:B-----5:R-:W-:Y:S01]  /*17b80*/  IMAD R17, R17, c[0x0][0x4e8], RZ ;  /* 0x00013a0011117a24 */ /* 0x020fe200078e02ff */
[----:B------:R-:W-:Y:S01]  /*17b90*/  ULDC.64 UR4, c[0x0][0x3e8] ;  /* 0x0000fa0000047ab9 */ /* 0x000fe20000000a00 */
[----:B------:R-:W-:Y:S01]  /*17ba0*/  IMAD R4, R3, c[0x0][0x4e8], R2 ;  /* 0x00013a0003047a24 */ /* 0x000fe200078e0202 */
[----:B------:R-:W-:Y:S01]  /*17bb0*/  SHF.R.S32.HI R3, RZ, 0x1f, R0 ;  /* 0x0000001fff037819 */ /* 0x000fe20000011400 */
[----:B------:R-:W-:Y:S01]  /*17bc0*/  IMAD.U32 R2, RZ, RZ, UR11 ;  /* 0x0000000bff027e24 */ /* 0x000fe2000f8e00ff */
[----:B------:R-:W-:Y:S01]  /*17bd0*/  UIMAD UR6, UR14, UR7, UR6 ;  /* 0x000000070e0672a4 */ /* 0x000fe2000f8e0206 */
[----:B------:R-:W-:Y:S01]  /*17be0*/  IMAD.SHL.U32 R0, R19, 0x40, RZ ;  /* 0x0000004013007824 */ /* 0x000fe200078e00ff */
[----:B------:R-:W-:Y:S01]  /*17bf0*/  UIMAD UR8, UR8, UR4, URZ ;  /* 0x00000004080872a4 */ /* 0x000fe2000f8e023f */
[----:B------:R-:W-:Y:S01]  /*17c00*/  LEA.HI R21, R63, R69, RZ, 0x6 ;  /* 0x000000453f157211 */ /* 0x000fe200078f30ff */
[----:B------:R-:W-:Y:S01]  /*17c10*/  UIADD3 UR7, UR17, UR6, URZ ;  /* 0x0000000611077290 */ /* 0x000fe2000fffe03f */
[----:B------:R-:W-:Y:S01]  /*17c20*/  IADD3.X R9, R3, UR19, R2, P1, !PT ;  /* 0x0000001303097c10 */ /* 0x000fe20008ffe402 */
[----:B------:R-:W-:Y:S01]  /*17c30*/  UIMAD UR5, UR10, UR5, UR8 ;  /* 0x000000050a0572a4 */ /* 0x000fe2000f8e0208 */
[C---:B------:R-:W-:Y:S01]  /*17c40*/  LEA R2, R6.reuse, R19, 0x4 ;  /* 0x0000001306027211 */ /* 0x040fe200078e20ff */
[----:B------:R-:W-:Y:S01]  /*17c50*/  IMAD.SHL.U32 R6, R6, 0x8, RZ ;  /* 0x0000000806067824 */ /* 0x000fe200078e00ff */
[----:B------:R-:W-:Y:S01]  /*17c60*/  LOP3.LUT R0, R0, 0x1c0, RZ, 0xc0, !PT ;  /* 0x000001c000007812 */ /* 0x000fe200078ec0ff */
[----:B------:R-:W-:Y:S01]  /*17c70*/  UMOV UR6, UR16 ;  /* 0x0000001000067c82 */ /* 0x000fe20008000000 */
[----:B------:R-:W-:Y:S01]  /*17c80*/  ISETP.GE.OR P3, PT, R15, R17, P0 ;  /* 0x000000110f00720c */ /* 0x000fe20000766670 */
[----:B------:R-:W-:Y:S01]  /*17c90*/  IMAD R5, R76, 0x80, R2 ;  /* 0x000000804c057824 */ /* 0x000fe200078e0202 */
[----:B------:R-:W-:Y:S01]  /*17ca0*/  SHF.R.U32.HI R7, RZ, 0x3, R0 ;  /* 0x00000003ff077819 */ /* 0x000fe20000011600 */
[----:B------:R-:W-:Y:S01]  /*17cb0*/  UIMAD.WIDE.U32 UR10, UR10, UR4, UR6 ;  /* 0x000000040a0a72a5 */ /* 0x000fe2000f8e0006 */
[----:B------:R-:W-:Y:S01]  /*17cc0*/  LOP3.LUT R0, R0, 0x38, R6, 0xf8, !PT ;  /* 0x0000003800007812 */ /* 0x000fe200078ef806 */
[----:B------:R-:W-:Y:S01]  /*17cd0*/  @P2 IMAD.HI.U32 R3, R5, c[0x0][0x4ec], RZ ;  /* 0x00013b0005032a27 */ /* 0x000fe200078e00ff */
[----:B------:R-:W-:Y:S01]  /*17ce0*/  SHF.R.S32.HI R2, RZ, 0x1f, R4 ;  /* 0x0000001fff027819 */ /* 0x000fe20000011404 */
[----:B------:R-:W-:Y:S01]  /*17cf0*/  UIADD3 UR11, UR11, UR5, URZ ;  /* 0x000000050b0b7290 */ /* 0x000fe2000fffe03f */
[----:B------:R-:W-:Y:S01]  /*17d00*/  LOP3.LUT R20, R0, R7, RZ, 0x3c, !PT ;  /* 0x0000000700147212 */ /* 0x000fe200078e3cff */
[----:B------:R-:W-:Y:S01]  /*17d10*/  IMAD.MOV.U32 R14, RZ, RZ, R5 ;  /* 0x000000ffff0e7224 */ /* 0x000fe200078e0005 */
[----:B------:R-:W-:Y:S01]  /*17d20*/  @P2 SHF.R.U32.HI R14, RZ, c[0x0][0x4f0], R3 ;  /* 0x00013c00ff0e2a19 */ /* 0x000fe20000011603 */
[----:B------:R-:W-:Y:S01]  /*17d30*/  IMAD R0, R2, c[0x0][0x488], RZ ;  /* 0x0001220002007a24 */ /* 0x000fe200078e02ff */
[----:B------:R-:W-:Y:S01]  /*17d40*/  ULDC.64 UR4, c[0x0][0x3f0] ;  /* 0x0000fc0000047ab9 */ /* 0x000fe20000000a00 */
[C---:B------:R-:W-:Y:S01]  /*17d50*/  IMAD.WIDE.U32 R2, R4.reuse, c[0x0][0x488], R8 ;  /* 0x0001220004027a25 */ /* 0x040fe200078e0008 */
[----:B------:R-:W-:Y:S01]  /*17d60*/  UIMAD UR9, UR9, UR4, URZ ;  /* 0x00000004090972a4 */ /* 0x000fe2000f8e023f */
[----:B------:R-:W-:Y:S01]  /*17d70*/  IADD3 R8, R15, 0x8, RZ ;  /* 0x000000080f087810 */ /* 0x000fe20007ffe0ff */
[----:B------:R-:W-:Y:S01]  /*17d80*/  UIMAD.WIDE.U32 UR10, UR13, UR4, UR10 ;  /* 0x000000040d0a72a5 */ /* 0x000fe2000f8e000a */
[----:B------:R-:W-:Y:S01]  /*17d90*/  IMAD R0, R4, c[0x0][0x48c], R0 ;  /* 0x0001230004007a24 */ /* 0x000fe200078e0200 */
[----:B------:R-:W-:Y:S01]  /*17da0*/  LEA R4, P1, R2, c[0x0][0x450], 0x2 ;  /* 0x0001140002047a11 */ /* 0x000fe200078210ff */
[----:B------:R-:W-:Y:S01]  /*17db0*/  UIMAD UR5, UR13, UR5, UR9 ;  /* 0x000000050d0572a4 */ /* 0x000fe2000f8e0209 */
[----:B------:R-:W-:Y:S01]  /*17dc0*/  SHF.R.S32.HI R9, RZ, 0x1f, R14 ;  /* 0x0000001fff097819 */ /* 0x000fe2000001140e */
[----:B------:R-:W-:Y:S01]  /*17dd0*/  IMAD.IADD R0, R3, 0x1, R0 ;  /* 0x0000000103007824 */ /* 0x000fe200078e0200 */
[----:B------:R-:W-:Y:S01]  /*17de0*/  ISETP.GE.OR P2, PT, R8, R17, P0 ;  /* 0x000000110800720c */ /* 0x000fe20000746670 */
[----:B------:R-:W-:Y:S01]  /*17df0*/  IMAD.MOV R7, RZ, RZ, -R14 ;  /* 0x000000ffff077224 */ /* 0x000fe200078e0a0e */
[----:B------:R-:W-:Y:S01]  /*17e00*/  UIADD3 UR5, UR11, UR5, URZ ;  /* 0x000000050b057290 */ /* 0x000fe2000fffe03f */
[----:B------:R-:W-:Y:S01]  /*17e10*/  IMAD R16, R9, c[0x0][0x3e0], RZ ;  /* 0x0000f80009107a24 */ /* 0x000fe200078e02ff */
[----:B------:R-:W-:Y:S01]  /*17e20*/  LEA.HI.X R0, R2, c[0x0][0x454], R0, 0x2, P1 ;  /* 0x0001150002007a11 */ /* 0x000fe200008f1400 */
        /* <DEDUP_REMOVED lines=64> */
.L_x_1149:
[----:B--234-:R-:W-:Y:S05]  /*18230*/  BSYNC B0 ;  /* 0x0000000000007941 */ /* 0x01cfea0003800000 */
.L_x_1148:
        /* <DEDUP_REMOVED lines=16> */
.L_x_1151:
[----:B------:R-:W-:Y:S05]  /*18340*/  BSYNC B0 ;  /* 0x0000000000007941 */ /* 0x000fea0003800000 */
.L_x_1150:
        /* <DEDUP_REMOVED lines=16> */
.L_x_1153:
[----:B------:R-:W-:Y:S05]  /*18450*/  BSYNC B0 ;  /* 0x0000000000007941 */ /* 0x000fea0003800000 */
.L_x_1152:
        /* <DEDUP_REMOVED lines=16> */
.L_x_1155:
[----:B------:R-:W-:Y:S05]  /*18560*/  BSYNC B0 ;  /* 0x0000000000007941 */ /* 0x000fea0003800000 */
.L_x_1154:
        /* <DEDUP_REMOVED lines=16> */
.L_x_1157:
[----:B------:R-:W-:Y:S05]  /*18670*/  BSYNC B0 ;  /* 0x0000000000007941 */ /* 0x000fea0003800000 */
.L_x_1156:
        /* <DEDUP_REMOVED lines=16> */
.L_x_1159:
[----:B------:R-:W-:Y:S05]  /*18780*/  BSYNC B0 ;  /* 0x0000000000007941 */ /* 0x000fea0003800000 */
.L_x_1158:
        /* <DEDUP_REMOVED lines=16> */
.L_x_1161:
[----:B------:R-:W-:Y:S05]  /*18890*/  BSYNC B0 ;  /* 0x0000000000007941 */ /* 0x000fea0003800000 */
.L_x_1160:
        /* <DEDUP_REMOVED lines=17> */
.L_x_1146:
        /* <DEDUP_REMOVED lines=31> */
.L_x_1162:
        /* <DEDUP_REMOVED lines=43> */
.L_x_1164:
[----:B------:R-:W-:Y:S05]  /*18e50*/  BSYNC B0 ;  /* 0x0000000000007941 */ /* 0x000fea0003800000 */
.L_x_1163:
        /* <DEDUP_REMOVED lines=63> */
.L_x_1166:
[----:B------:R-:W-:Y:S05]  /*19250*/  BSYNC B0 ;  /* 0x0000000000007941 */ /* 0x000fea0003800000 */
.L_x_1165:
        /* <DEDUP_REMOVED lines=15> */
.L_x_1168:
[----:B------:R-:W-:Y:S05]  /*19350*/  BSYNC B0 ;  /* 0x0000000000007941 */ /* 0x000fea0003800000 */
.L_x_1167:
        /* <DEDUP_REMOVED lines=15> */
.L_x_1170:
[----:B------:R-:W-:Y:S05]  /*19450*/  BSYNC B0 ;  /* 0x0000000000007941 */ /* 0x000fea0003800000 */
.L_x_1169:
        /* <DEDUP_REMOVED lines=15> */
.L_x_1172:
[----:B------:R-:W-:Y:S05]  /*19550*/  BSYNC B0 ;  /* 0x0000000000007941 */ /* 0x000fea0003800000 */
.L_x_1171:
        /* <DEDUP_REMOVED lines=15> */
.L_x_1174:
[----:B------:R-:W-:Y:S05]  /*19650*/  BSYNC B0 ;  /* 0x0000000000007941 */ /* 0x000fea0003800000 */
.L_x_1173:
        /* <DEDUP_REMOVED lines=15> */
.L_x_1176:
[----:B------:R-:W-:Y:S05]  /*19750*/  BSYNC B0 ;  /* 0x0000000000007941 */ /* 0x000fea0003800000 */
.L_x_1175:
        /* <DEDUP_REMOVED lines=15> */
.L_x_1178:
[----:B------:R-:W-:Y:S05]  /*19850*/  BSYNC B0 ;  /* 0x0000000000007941 */ /* 0x000fea0003800000 */
.L_x_1177:
        /* <DEDUP_REMOVED lines=16> */
.L_x_1179:
        /* <DEDUP_REMOVED lines=10> */
.L_x_2180:


//--------------------- .text._ZN7cutlass13device_kernelIN5flash19enable_sm80_to_sm89INS1_16FlashAttnFwdSm80INS1_25CollectiveMainloopFwdSm80ILi4ELi1ELb0EN4cute5tupleIJNS5_1CILi128EEENS7_ILi48EEES8_EEELi128ENS_6half_tEfNS_4arch4Sm80ELb0ELb1ELb1ELb1ELb1ELb1ELb1ELb0EEENS1_21CollectiveEpilogueFwdINS6_IJS8_S8_S9_EEENS6_IJNS7_ILi1EEESH_SH_EEESB_SD_Li128ELb1ELb1ELb0ELb0EEENS1_19SingleTileSchedulerILb1ELb0ELb1ELi128EEEEEEEEEvNT_6ParamsE --------------------------
	.section	.text._ZN7cutlass13device_kernelIN5flash19enable_sm80_to_sm89INS1_16FlashAttnFwdSm80INS1_25CollectiveMainloopFwdSm80ILi4ELi1ELb0EN4cute5tupleIJNS5_1CILi128EEENS7_ILi48EEES8_EEELi128ENS_6half_tEfNS_4arch4Sm80ELb0ELb1ELb1ELb1ELb1ELb1ELb1ELb0EEENS1_21CollectiveEpilogueFwdINS6_IJS8_S8_S9_EEENS6_IJNS7_ILi1EEESH_SH_EEESB_SD_Li128ELb1ELb1ELb0ELb0EEENS1_19SingleTileSchedulerILb1ELb0ELb1ELi128EEEEEEEEEvNT_6ParamsE,"ax",@progbits
	.sectioninfo	@"SHI_REGISTERS=255"
	.align	128
.text._ZN7cutlass13device_kernelIN5flash19enable_sm80_to_sm89INS1_16FlashAttnFwdSm80INS1_25CollectiveMainloopFwdSm80ILi4ELi1ELb0EN4cute5tupleIJNS5_1CILi128EEENS7_ILi48EEES8_EEELi128ENS_6half_tEfNS_4arch4Sm80ELb0ELb1ELb1ELb1ELb1ELb1ELb1ELb0EEENS1_21CollectiveEpilogueFwdINS6_IJS8_S8_S9_EEENS6_IJNS7_ILi1EEESH_SH_EEESB_SD_Li128ELb1ELb1ELb0ELb0EEENS1_19SingleTileSchedulerILb1ELb0ELb1ELi128EEEEEEEEEvNT_6ParamsE:
        .type           _ZN7cutlass13device_kernelIN5flash19enable_sm80_to_sm89INS1_16FlashAttnFwdSm80INS1_25CollectiveMainloopFwdSm80ILi4ELi1ELb0EN4cute5tupleIJNS5_1CILi128EEENS7_ILi48EEES8_EEELi128ENS_6half_tEfNS_4arch4Sm80ELb0ELb1ELb1ELb1ELb1ELb1ELb1ELb0EEENS1_21CollectiveEpilogueFwdINS6_IJS8_S8_S9_EEENS6_IJNS7_ILi1EEESH_SH_EEESB_SD_Li128ELb1ELb1ELb0ELb0EEENS1_19SingleTileSchedulerILb1ELb0ELb1ELi128EEEEEEEEEvNT_6ParamsE,@function
        .size           _ZN7cutlass13device_kernelIN5flash19enable_sm80_to_sm89INS1_16FlashAttnFwdSm80INS1_25CollectiveMainloopFwdSm80ILi4ELi1ELb0EN4cute5tupleIJNS5_1CILi128EEENS7_ILi48EEES8_EEELi128ENS_6half_tEfNS_4arch4Sm80ELb0ELb1ELb1ELb1ELb1ELb1ELb1ELb0EEENS1_21CollectiveEpilogueFwdINS6_IJS8_S8_S9_EEENS6_IJNS7_ILi1EEESH_SH_EEESB_SD_Li128ELb1ELb1ELb0ELb0EEENS1_19SingleTileSchedulerILb1ELb0ELb1ELi128EEEEEEEEEvNT_6ParamsE,(.L_x_2181 - _ZN7cutlass13device_kernelIN5flash19enable_sm80_to_sm89INS1_16FlashAttnFwdSm80INS1_25CollectiveMainloopFwdSm80ILi4ELi1ELb0EN4cute5tupleIJNS5_1CILi128EEENS7_ILi48EEES8_EEELi128ENS_6half_tEfNS_4arch4Sm80ELb0ELb1ELb1ELb1ELb1ELb1ELb1ELb0EEENS1_21CollectiveEpilogueFwdINS6_IJS8_S8_S9_EEENS6_IJNS7_ILi1EEESH_SH_EEESB_SD_Li128ELb1ELb1ELb0ELb0EEENS1_19SingleTileSchedulerILb1ELb0ELb1ELi128EEEEEEEEEvNT_6ParamsE)
        .other          _ZN7cutlass13device_kernelIN5flash19enable_sm80_to_sm89INS1_16FlashAttnFwdSm80INS1_25CollectiveMainloopFwdSm80ILi4ELi1ELb0EN4cute5tupleIJNS5_1CILi128EEENS7_ILi48EEES8_EEELi128ENS_6half_tEfNS_4arch4Sm80ELb0ELb1ELb1ELb1ELb1ELb1ELb1ELb0EEENS1_21CollectiveEpilogueFwdINS6_IJS8_S8_S9_EEENS6_IJNS7_ILi1EEESH_SH_EEESB_SD_Li128ELb1ELb1ELb0ELb0EEENS1_19SingleTileSchedulerILb1ELb0ELb1ELi128EEEEEEEEEvNT_6ParamsE,@"STO_CUDA_ENTRY STV_DEFAULT"
_ZN7cutlass13device_kernelIN5flash19enable_sm80_to_sm89INS1_16FlashAttnFwdSm80INS1_25CollectiveMainloopFwdSm80ILi4ELi1ELb0EN4cute5tupleIJNS5_1CILi128EEENS7_ILi48EEES8_EEELi128ENS_6half_tEfNS_4arch4Sm80ELb0ELb1ELb1ELb1ELb1ELb1ELb1ELb0EEENS1_21CollectiveEpilogueFwdINS6_IJS8_S8_S9_EEENS6_IJNS7_ILi1EEESH_SH_EEESB_SD_Li128ELb1ELb1ELb0ELb0EEENS1_19SingleTileSchedulerILb1ELb0ELb1ELi128EEEEEEEEEvNT_6ParamsE:
[----:B------:R-:W-:Y:S02]  /*0000*/  MOV R1, c[0x0][0x28] ;  /* 0x00000a0000017a02 */ /* 0x000fe40000000f00 */
[----:B------:R-:W1:Y:S01]  /*0010*/  S2R R168, SR_TID.X ;  /* 0x0000000000a87919 */ /* 0x000e620000002100 */
[----:B------:R-:W-:Y:S01]  /*0020*/  IMAD.MOV.U32 R29, RZ, RZ, 0x4 ;  /* 0x00000004ff1d7424 */ /* 0x000fe200078e00ff */
[----:B------:R-:W-:Y:S01]  /*0030*/  ULDC.64 UR6, c[0x0][0x118] ;  /* 0x0000460000067ab9 */ /* 0x000fe20000000a00 */
[----:B------:R-:W-:Y:S01]  /*0040*/  IADD3 R1, R1, -0x108, RZ ;  /* 0xfffffef801017810 */ /* 0x000fe20007ffe0ff */
[----:B------:R-:W2:Y:S04]  /*0050*/  S2R R5, SR_CTAID.Z ;  /* 0x0000000000057919 */ /* 0x000ea80000002700 */
[----:B------:R-:W3:Y:S01]  /*0060*/  S2R R169, SR_CTAID.X ;  /* 0x0000000000a97919 */ /* 0x000ee20000002500 */
[----:B-1----:R-:W-:Y:S01]  /*0070*/  SHF.R.U32.HI R0, RZ, 0x5, R168 ;  /* 0x00000005ff007819 */ /* 0x002fe200000116a8 */
[----:B--2---:R-:W-:-:S05]  /*0080*/  IMAD.WIDE R2, R5, R29, c[0x0][0x568] ;  /* 0x00015a0005027625 */ /* 0x004fca00078e021d */
[----:B------:R-:W1:Y:S02]  /*0090*/  SHFL.IDX PT, R0, R0, RZ, 0x1f ;  /* 0x00001fff00007589 */ /* 0x000e6400000e0000 */
[----:B-1----:R-:W-:-:S13]  /*00a0*/  ISETP.NE.AND P0, PT, R0, RZ, PT ;  /* 0x000000ff0000720c */ /* 0x002fda0003f05270 */
[----:B------:R-:W-:Y:S05]  /*00b0*/  @!P0 BRA `(.L_x_1180) ;  /* 0x0000014000008947 */ /* 0x000fea0003800000 */
[----:B---3--:R-:W-:-:S04]  /*00c0*/  ISETP.NE.U32.AND P0, PT, RZ, c[0x0][0x568], PT ;  /* 0x00015a00ff007a0c */ /* 0x008fc80003f05070 */
[----:B------:R-:W-:-:S13]  /*00d0*/  ISETP.NE.AND.EX P0, PT, RZ, c[0x0][0x56c], PT, P0 ;  /* 0x00015b00ff007a0c */ /* 0x000fda0003f05300 */
[----:B------:R-:W-:Y:S05]  /*00e0*/  @!P0 BRA `(.L_x_1181) ;  /* 0x0000002000008947 */ /* 0x000fea0003800000 */
[----:B------:R1:W5:Y:S01]  /*00f0*/  LDG.E R0, [R2.64] ;  /* 0x0000000602007981 */ /* 0x000362000c1e1900 */
[----:B------:R-:W-:Y:S05]  /*0100*/  BRA `(.L_x_1182) ;  /* 0x0000009000007947 */ /* 0x000fea0003800000 */
.L_x_1181:
        /* <DEDUP_REMOVED lines=8> */
.L_x_1183:
[----:B------:R-:W-:-:S05]  /*0190*/  MOV R0, c[0x0][0x54c] ;  /* 0x0001530000007a02 */ /* 0x000fca0000000f00 */
.L_x_1182:
[----:B-----5:R-:W-:Y:S01]  /*01a0*/  IMAD R0, R0, c[0x0][0x548], RZ ;  /* 0x0001520000007a24 */ /* 0x020fe200078e02ff */
[----:B------:R-:W-:-:S04]  /*01b0*/  SHF.L.U32 R136, R169, 0x7, RZ ;  /* 0x00000007a9887819 */ /* 0x000fc800000006ff */
[----:B------:R-:W-:-:S04]  /*01c0*/  ISETP.GE.AND P0, PT, R136, R0, PT ;  /* 0x000000008800720c */ /* 0x000fc80003f06270 */
[----:B------:R-:W-:-:S05]  /*01d0*/  SEL R0, R5, 0xffffffff, !P0 ;  /* 0xffffffff05007807 */ /* 0x000fca0004000000 */
[----:B------:R2:W-:Y:S01]  /*01e0*/  STL [R1+0xec], R0 ;  /* 0x0000ec0001007387 */ /* 0x0005e20000100800 */
[----:B------:R-:W-:Y:S05]  /*01f0*/  BRA `(.L_x_1184) ;  /* 0x0000013000007947 */ /* 0x000fea0003800000 */
.L_x_1180:
[----:B---3--:R-:W-:-:S04]  /*0200*/  ISETP.NE.U32.AND P0, PT, RZ, c[0x0][0x568], PT ;  /* 0x00015a00ff007a0c */ /* 0x008fc80003f05070 */
[----:B------:R-:W-:-:S13]  /*0210*/  ISETP.NE.AND.EX P0, PT, RZ, c[0x0][0x56c], PT, P0 ;  /* 0x00015b00ff007a0c */ /* 0x000fda0003f05300 */
[----:B------:R-:W-:Y:S05]  /*0220*/  @!P0 BRA `(.L_x_1185) ;  /* 0x0000002000008947 */ /* 0x000fea0003800000 */
[----:B------:R1:W5:Y:S01]  /*0230*/  LDG.E R0, [R2.64] ;  /* 0x0000000602007981 */ /* 0x000362000c1e1900 */
[----:B------:R-:W-:Y:S05]  /*0240*/  BRA `(.L_x_1186) ;  /* 0x0000009000007947 */ /* 0x000fea0003800000 */
.L_x_1185:
        /* <DEDUP_REMOVED lines=8> */
.L_x_1187:
[----:B------:R-:W-:-:S05]  /*02d0*/  MOV R0, c[0x0][0x54c] ;  /* 0x0001530000007a02 */ /* 0x000fca0000000f00 */
.L_x_1186:
[----:B-----5:R-:W-:Y:S01]  /*02e0*/  IMAD R0, R0, c[0x0][0x548], RZ ;  /* 0x0001520000007a24 */ /* 0x020fe200078e02ff */
[----:B------:R-:W-:-:S04]  /*02f0*/  SHF.L.U32 R136, R169, 0x7, RZ ;  /* 0x00000007a9887819 */ /* 0x000fc800000006ff */
[----:B------:R-:W-:-:S04]  /*0300*/  ISETP.GE.AND P0, PT, R136, R0, PT ;  /* 0x000000008800720c */ /* 0x000fc80003f06270 */
[----:B------:R-:W-:-:S05]  /*0310*/  SEL R0, R5, 0xffffffff, !P0 ;  /* 0xffffffff05007807 */ /* 0x000fca0004000000 */
[----:B------:R2:W-:Y:S04]  /*0320*/  STL [R1+0xec], R0 ;  /* 0x0000ec0001007387 */ /* 0x0005e80000100800 */
.L_x_1184:
[----:B------:R-:W3:Y:S02]  /*0330*/  LDL R36, [R1+0xec] ;  /* 0x0000ec0001247983 */ /* 0x000ee40000100800 */
[----:B---3--:R-:W-:-:S13]  /*0340*/  ISETP.GE.AND P0, PT, R36, RZ, PT ;  /* 0x000000ff2400720c */ /* 0x008fda0003f06270 */
[----:B------:R-:W-:Y:S05]  /*0350*/  @!P0 EXIT ;  /* 0x000000000000894d */ /* 0x000fea0003800000 */
[----:B------:R-:W-:Y:S01]  /*0360*/  ISETP.NE.U32.AND P0, PT, RZ, c[0x0][0x370], PT ;  /* 0x0000dc00ff007a0c */ /* 0x000fe20003f05070 */
[----:B------:R-:W-:Y:S01]  /*0370*/  IMAD.MOV.U32 R10, RZ, RZ, RZ ;  /* 0x000000ffff0a7224 */ /* 0x000fe200078e00ff */
[----:B------:R-:W-:Y:S01]  /*0380*/  ISETP.NE.U32.AND P1, PT, RZ, c[0x0][0x348], PT ;  /* 0x0000d200ff007a0c */ /* 0x000fe20003f25070 */
[----:B------:R-:W-:Y:S01]  /*0390*/  IMAD.MOV.U32 R12, RZ, RZ, RZ ;  /* 0x000000ffff0c7224 */ /* 0x000fe200078e00ff */
[----:B------:R-:W-:Y:S01]  /*03a0*/  ISETP.NE.AND.EX P0, PT, RZ, c[0x0][0x374], PT, P0 ;  /* 0x0000dd00ff007a0c */ /* 0x000fe20003f05300 */
[----:B------:R-:W-:Y:S01]  /*03b0*/  IMAD.WIDE R6, R36, R29, c[0x0][0x350] ;  /* 0x0000d40024067625 */ /* 0x000fe200078e021d */
[----:B------:R-:W-:Y:S02]  /*03c0*/  ISETP.NE.U32.AND P5, PT, RZ, c[0x0][0x358], PT ;  /* 0x0000d600ff007a0c */ /* 0x000fe40003fa5070 */
[----:B------:R-:W-:Y:S02]  /*03d0*/  ISETP.NE.AND.EX P1, PT, RZ, c[0x0][0x34c], PT, P1 ;  /* 0x0000d300ff007a0c */ /* 0x000fe40003f25310 */
[----:B------:R-:W-:Y:S01]  /*03e0*/  ISETP.NE.AND.EX P5, PT, RZ, c[0x0][0x35c], PT, P5 ;  /* 0x0000d700ff007a0c */ /* 0x000fe20003fa5350 */
[----:B------:R-:W-:Y:S01]  /*03f0*/  IMAD.MOV.U32 R14, RZ, RZ, RZ ;  /* 0x000000ffff0e7224 */ /* 0x000fe200078e00ff */
[----:B--2---:R-:W-:-:S02]  /*0400*/  MOV R0, RZ ;  /* 0x000000ff00007202 */ /* 0x004fc40000000f00 */
[----:B------:R-:W-:-:S03]  /*0410*/  ISETP.NE.U32.AND P2, PT, RZ, c[0x0][0x350], PT ;  /* 0x0000d400ff007a0c */ /* 0x000fc60003f45070 */
[----:B-1----:R-:W-:Y:S01]  /*0420*/  @P0 IMAD.WIDE R2, R36, R29, c[0x0][0x370] ;  /* 0x0000dc0024020625 */ /* 0x002fe200078e021d */
[----:B------:R-:W-:-:S03]  /*0430*/  ISETP.NE.AND.EX P2, PT, RZ, c[0x0][0x354], PT, P2 ;  /* 0x0000d500ff007a0c */ /* 0x000fc60003f45320 */
[CC--:B------:R-:W-:Y:S01]  /*0440*/  IMAD.WIDE R8, R36.reuse, R29.reuse, c[0x0][0x348] ;  /* 0x0000d20024087625 */ /* 0x0c0fe200078e021d */
[----:B------:R1:W2:Y:S04]  /*0450*/  @P0 LDG.E R10, [R2.64] ;  /* 0x00000006020a0981 */ /* 0x0002a8000c1e1900 */
[----:B------:R-:W3:Y:S05]  /*0460*/  @P1 LDG.E R0, [R8.64] ;  /* 0x0000000608001981 */ /* 0x000eea000c1e1900 */
[----:B------:R-:W4:Y:S01]  /*0470*/  @P2 LDG.E R12, [R6.64] ;  /* 0x00000006060c2981 */ /* 0x000f22000c1e1900 */
[----:B-1----:R-:W-:-:S05]  /*0480*/  IMAD.WIDE R2, R36, R29, c[0x0][0x358] ;  /* 0x0000d60024027625 */ /* 0x002fca00078e021d */
[----:B------:R-:W4:Y:S01]  /*0490*/  @P5 LDG.E R14, [R2.64] ;  /* 0x00000006020e5981 */ /* 0x000f22000c1e1900 */
[----:B------:R-:W-:-:S03]  /*04a0*/  ISETP.NE.U32.AND P0, PT, RZ, c[0x0][0x360], PT ;  /* 0x0000d800ff007a0c */ /* 0x000fc60003f05070 */
[----:B------:R-:W1:Y:S01]  /*04b0*/  S2R R34, SR_CTAID.Y ;  /* 0x0000000000227919 */ /* 0x000e620000002600 */
[----:B------:R-:W-:Y:S01]  /*04c0*/  ISETP.NE.AND.EX P0, PT, RZ, c[0x0][0x364], PT, P0 ;  /* 0x0000d900ff007a0c */ /* 0x000fe20003f05300 */
[----:B------:R-:W-:Y:S02]  /*04d0*/  IMAD.MOV.U32 R13, RZ, RZ, c[0x0][0x168] ;  /* 0x00005a00ff0d7624 */ /* 0x000fe400078e00ff */
[----:B------:R-:W-:-:S10]  /*04e0*/  IMAD.MOV.U32 R11, RZ, RZ, c[0x0][0x2ac] ;  /* 0x0000ab00ff0b7624 */ /* 0x000fd400078e00ff */
[----:B------:R-:W-:-:S05]  /*04f0*/  @P0 IMAD.WIDE R4, R36, R29, c[0x0][0x360] ;  /* 0x0000d80024040625 */ /* 0x000fca00078e021d */
[----:B------:R4:W5:Y:S01]  /*0500*/  @P0 LDG.E R13, [R4.64] ;  /* 0x00000006040d0981 */ /* 0x000962000c1e1900 */
[----:B------:R-:W-:Y:S01]  /*0510*/  IMAD R11, R11, c[0x0][0x1d0], RZ ;  /* 0x000074000b0b7a24 */ /* 0x000fe200078e02ff */
[----:B-1----:R-:W-:Y:S02]  /*0520*/  SHF.R.S32.HI R35, RZ, 0x1f, R34 ;  /* 0x0000001fff237819 */ /* 0x002fe40000011422 */
[----:B--2---:R-:W-:Y:S04]  /*0530*/  STL [R1+0x48], R10 ;  /* 0x0000480a01007387 */ /* 0x004fe80000100800 */
[----:B---3--:R-:W-:Y:S01]  /*0540*/  STL [R1+0x4c], R0 ;  /* 0x00004c0001007387 */ /* 0x008fe20000100800 */
[----:B----4-:R-:W-:-:S03]  /*0550*/  IADD3 R4, R12, R10, RZ ;  /* 0x0000000a0c047210 */ /* 0x010fc60007ffe0ff */
[----:B------:R-:W-:Y:S04]  /*0560*/  STL [R1+0x54], R14 ;  /* 0x0000540e01007387 */ /* 0x000fe80000100800 */
[----:B------:R1:W-:Y:S02]  /*0570*/  STL [R1+0x50], R4 ;  /* 0x0000500401007387 */ /* 0x0003e40000100800 */
[----:B-1----:R-:W-:Y:S01]  /*0580*/  MOV R4, c[0x0][0x228] ;  /* 0x00008a0000047a02 */ /* 0x002fe20000000f00 */
[----:B------:R-:W-:Y:S05]  /*0590*/  @P0 BRA `(.L_x_1188) ;  /* 0x0000004000000947 */ /* 0x000fea0003800000 */
[----:B------:R-:W-:Y:S05]  /*05a0*/  @!P1 BRA `(.L_x_1188) ;  /* 0x0000003000009947 */ /* 0x000fea0003800000 */
[----:B------:R1:W2:Y:S04]  /*05b0*/  LDG.E R0, [R8.64] ;  /* 0x0000000608007981 */ /* 0x0002a8000c1e1900 */
[----:B-1----:R-:W2:Y:S02]  /*05c0*/  LDG.E R8, [R8.64+0x4] ;  /* 0x0000040608087981 */ /* 0x002ea4000c1e1900 */
[----:B--2--5:R-:W-:-:S05]  /*05d0*/  IADD3 R13, -R0, R8, RZ ;  /* 0x00000008000d7210 */ /* 0x024fca0007ffe1ff */
.L_x_1188:
[----:B-----5:R1:W-:Y:S01]  /*05e0*/  STL [R1+0x58], R13 ;  /* 0x0000580d01007387 */ /* 0x0203e20000100800 */
[----:B------:R-:W-:-:S04]  /*05f0*/  ISETP.NE.U32.AND P0, PT, RZ, c[0x0][0x368], PT ;  /* 0x0000da00ff007a0c */ /* 0x000fc80003f05070 */
[----:B------:R-:W-:-:S13]  /*0600*/  ISETP.NE.AND.EX P0, PT, RZ, c[0x0][0x36c], PT, P0 ;  /* 0x0000db00ff007a0c */ /* 0x000fda0003f05300 */
[----:B------:R-:W-:Y:S05]  /*0610*/  @!P0 BRA `(.L_x_1189) ;  /* 0x0000003000008947 */ /* 0x000fea0003800000 */
[----:B------:R-:W-:-:S05]  /*0620*/  IMAD.WIDE R6, R36, R29, c[0x0][0x368] ;  /* 0x0000da0024067625 */ /* 0x000fca00078e021d */
[----:B------:R2:W5:Y:S01]  /*0630*/  LDG.E R11, [R6.64] ;  /* 0x00000006060b7981 */ /* 0x000562000c1e1900 */
[----:B------:R-:W-:Y:S05]  /*0640*/  BRA `(.L_x_1190) ;  /* 0x0000004000007947 */ /* 0x000fea0003800000 */
.L_x_1189:
[----:B------:R-:W-:Y:S05]  /*0650*/  @!P2 BRA `(.L_x_1190) ;  /* 0x000000300000a947 */ /* 0x000fea0003800000 */
[----:B------:R2:W3:Y:S04]  /*0660*/  LDG.E R0, [R6.64] ;  /* 0x0000000606007981 */ /* 0x0004e8000c1e1900 */
[----:B--2---:R-:W3:Y:S02]  /*0670*/  LDG.E R6, [R6.64+0x4] ;  /* 0x0000040606067981 */ /* 0x004ee4000c1e1900 */
[----:B---3--:R-:W-:Y:S02]  /*0680*/  IADD3 R11, -R0, R6, RZ ;  /* 0x00000006000b7210 */ /* 0x008fe40007ffe1ff */
.L_x_1190:
[----:B------:R-:W-:Y:S01]  /*0690*/  ISETP.NE.U32.AND P0, PT, RZ, c[0x0][0x378], PT ;  /* 0x0000de00ff007a0c */ /* 0x000fe20003f05070 */
[----:B------:R3:W4:Y:S03]  /*06a0*/  @P5 LDG.E R5, [R2.64] ;  /* 0x0000000602055981 */ /* 0x000726000c1e1900 */
[----:B------:R-:W-:Y:S01]  /*06b0*/  ISETP.NE.AND.EX P0, PT, RZ, c[0x0][0x37c], PT, P0 ;  /* 0x0000df00ff007a0c */ /* 0x000fe20003f05300 */
[----:B------:R3:W4:Y:S01]  /*06c0*/  @P5 LDG.E R0, [R2.64+0x4] ;  /* 0x0000040602005981 */ /* 0x000722000c1e1900 */
[----:B-----5:R-:W-:-:S11]  /*06d0*/  IMAD.MOV.U32 R22, RZ, RZ, R11 ;  /* 0x000000ffff167224 */ /* 0x020fd600078e000b */
[----:B---3--:R-:W-:-:S05]  /*06e0*/  @P0 IMAD.WIDE R2, R36, R29, c[0x0][0x378] ;  /* 0x0000de0024020625 */ /* 0x008fca00078e021d */
[----:B--2---:R3:W2:Y:S01]  /*06f0*/  @P0 LDG.E R22, [R2.64] ;  /* 0x0000000602160981 */ /* 0x0046a2000c1e1900 */
[----:B------:R-:W-:Y:S02]  /*0700*/  IMAD.IADD R10, R11, 0x1, -R10 ;  /* 0x000000010b0a7824 */ /* 0x000fe400078e0a0a */
[----:B------:R-:W-:-:S03]  /*0710*/  IMAD.MOV.U32 R8, RZ, RZ, c[0x0][0x32c] ;  /* 0x0000cb00ff087624 */ /* 0x000fc600078e00ff */
[----:B------:R1:W-:Y:S01]  /*0720*/  STL [R1+0x5c], R10 ;  /* 0x00005c0a01007387 */ /* 0x0003e20000100800 */
[----:B---3--:R-:W-:-:S05]  /*0730*/  IMAD.MOV.U32 R2, RZ, RZ, c[0x0][0x2c4] ;  /* 0x0000b100ff027624 */ /* 0x008fca00078e00ff */
[----:B------:R-:W-:Y:S02]  /*0740*/  ISETP.NE.AND P1, PT, R2, 0x1, PT ;  /* 0x000000010200780c */ /* 0x000fe40003f25270 */
[----:B------:R-:W-:Y:S01]  /*0750*/  ISETP.GE.AND P2, PT, R8, 0x1, PT ;  /* 0x000000010800780c */ /* 0x000fe20003f46270 */
[----:B----4-:R-:W-:Y:S01]  /*0760*/  @P5 IMAD.IADD R4, R0, 0x1, -R5 ;  /* 0x0000000100045824 */ /* 0x010fe200078e0a05 */
[----:B------:R-:W-:-:S03]  /*0770*/  IADD3 R0, R136, 0x7f, RZ ;  /* 0x0000007f88007810 */ /* 0x000fc60007ffe0ff */
[----:B------:R-:W-:-:S06]  /*0780*/  IMAD.IADD R5, R10, 0x1, R4 ;  /* 0x000000010a057824 */ /* 0x000fcc00078e0204 */
[----:B------:R-:W-:Y:S01]  /*0790*/  @P1 IMAD.HI.U32 R2, R0, c[0x0][0x2c8], RZ ;  /* 0x0000b20000021a27 */ /* 0x000fe200078e00ff */
[----:B------:R1:W-:Y:S01]  /*07a0*/  STL.64 [R1+0x60], R4 ;  /* 0x0000600401007387 */ /* 0x0003e20000100a00 */
[----:B------:R-:W-:-:S03]  /*07b0*/  IADD3 R3, R5, 0x2f, RZ ;  /* 0x0000002f05037810 */ /* 0x000fc60007ffe0ff */
[----:B------:R-:W-:Y:S02]  /*07c0*/  @P1 SHF.R.U32.HI R0, RZ, c[0x0][0x2cc], R2 ;  /* 0x0000b300ff001a19 */ /* 0x000fe40000011602 */
[----:B------:R-:W-:Y:S02]  /*07d0*/  IMAD.HI R3, R3, 0x2aaaaaab, RZ ;  /* 0x2aaaaaab03037827 */ /* 0x000fe400078e02ff */
[----:B------:R-:W-:Y:S01]  /*07e0*/  IADD3 R0, R0, 0x1, R5 ;  /* 0x0000000100007810 */ /* 0x000fe20007ffe005 */
[----:B--2---:R1:W-:Y:S02]  /*07f0*/  STL [R1+0x68], R22 ;  /* 0x0000681601007387 */ /* 0x0043e40000100800 */
[----:B------:R-:W-:Y:S02]  /*0800*/  SHF.R.U32.HI R6, RZ, 0x1f, R3 ;  /* 0x0000001fff067819 */ /* 0x000fe40000011603 */
[----:B------:R-:W-:Y:S02]  /*0810*/  IMAD.IADD R2, R0, 0x1, -R13 ;  /* 0x0000000100027824 */ /* 0x000fe400078e0a0d */
[----:B------:R-:W-:-:S03]  /*0820*/  LEA.HI.SX32 R7, R3, R6, 0x1d ;  /* 0x0000000603077211 */ /* 0x000fc600078feaff */
        /* <DEDUP_REMOVED lines=11> */
.L_x_1192:
[----:B------:R-:W-:-:S13]  /*08e0*/  ISETP.NE.AND P0, PT, R8, 0x1, PT ;  /* 0x000000010800780c */ /* 0x000fda0003f05270 */
[----:B------:R-:W-:-:S05]  /*08f0*/  @P0 IMAD.HI.U32 R2, R0, c[0x0][0x330], RZ ;  /* 0x0000cc0000020a27 */ /* 0x000fca00078e00ff */
[----:B------:R-:W-:-:S05]  /*0900*/  @P0 SHF.R.U32.HI R0, RZ, c[0x0][0x334], R2 ;  /* 0x0000cd00ff000a19 */ /* 0x000fca0000011602 */
.L_x_1193:
[----:B------:R-:W-:-:S05]  /*0910*/  IMAD R0, R0, R8, c[0x0][0x32c] ;  /* 0x0000cb0000007624 */ /* 0x000fca00078e0208 */
[----:B------:R-:W-:Y:S02]  /*0920*/  IMNMX R6, R6, R0, PT ;  /* 0x0000000006067217 */ /* 0x000fe40003800200 */
.L_x_1191:
[----:B------:R-:W-:-:S04]  /*0930*/  @P1 IMAD.HI.U32 R2, R136, c[0x0][0x2c8], RZ ;  /* 0x0000b20088021a27 */ /* 0x000fc800078e00ff */
[----:B------:R-:W-:Y:S01]  /*0940*/  IMAD.MOV.U32 R0, RZ, RZ, R136 ;  /* 0x000000ffff007224 */ /* 0x000fe200078e0088 */
[----:B------:R-:W-:-:S04]  /*0950*/  @P1 SHF.R.U32.HI R0, RZ, c[0x0][0x2cc], R2 ;  /* 0x0000b300ff001a19 */ /* 0x000fc80000011602 */
[----:B------:R-:W-:-:S04]  /*0960*/  IADD3 R0, R0, R5, -R13 ;  /* 0x0000000500007210 */ /* 0x000fc80007ffe80d */
        /* <DEDUP_REMOVED lines=10> */
.L_x_1195:
[----:B------:R-:W-:-:S13]  /*0a10*/  ISETP.NE.AND P0, PT, R8, 0x1, PT ;  /* 0x000000010800780c */ /* 0x000fda0003f05270 */
[----:B------:R-:W-:-:S05]  /*0a20*/  @P0 IMAD.HI.U32 R2, R0, c[0x0][0x330], RZ ;  /* 0x0000cc0000020a27 */ /* 0x000fca00078e00ff */
[----:B------:R-:W-:-:S05]  /*0a30*/  @P0 SHF.R.U32.HI R0, RZ, c[0x0][0x334], R2 ;  /* 0x0000cd00ff000a19 */ /* 0x000fca0000011602 */
.L_x_1196:
[----:B------:R-:W-:-:S05]  /*0a40*/  IMAD R0, R0, c[0x0][0x32c], RZ ;  /* 0x0000cb0000007a24 */ /* 0x000fca00078e02ff */
[----:B------:R-:W-:-:S04]  /*0a50*/  IMNMX R3, R3, R0, !PT ;  /* 0x0000000003037217 */ /* 0x000fc80007800200 */
.L_x_1194:
        /* <DEDUP_REMOVED lines=12> */
[----:B------:R-:W-:-:S04]  /*0b20*/  IMNMX R0, R0, R4, PT ;  /* 0x0000000400007217 */ /* 0x000fc80003800200 */
[----:B------:R-:W-:Y:S01]  /*0b30*/  ISETP.GT.AND P0, PT, R0, R2, PT ;  /* 0x000000020000720c */ /* 0x000fe20003f04270 */
[----:B------:R-:W-:-:S05]  /*0b40*/  IMAD.WIDE.U32 R2, R2, -0x55555555, RZ ;  /* 0xaaaaaaab02027825 */ /* 0x000fca00078e00ff */
[----:B------:R-:W-:-:S07]  /*0b50*/  SHF.R.U32.HI R122, RZ, 0x5, R3 ;  /* 0x00000005ff7a7819 */ /* 0x000fce0000011603 */
[----:B------:R-:W-:Y:S01]  /*0b60*/  @P0 IADD3 R2, R0, 0x2f, RZ ;  /* 0x0000002f00020810 */ /* 0x000fe20007ffe0ff */
[----:B------:R-:W-:-:S04]  /*0b70*/  IMAD.MOV.U32 R0, RZ, RZ, R122 ;  /* 0x000000ffff007224 */ /* 0x000fc800078e007a */
[----:B------:R-:W-:-:S05]  /*0b80*/  @P0 IMAD.HI R2, R2, 0x2aaaaaab, RZ ;  /* 0x2aaaaaab02020827 */ /* 0x000fca00078e02ff */
[----:B------:R-:W-:-:S04]  /*0b90*/  @P0 SHF.R.U32.HI R3, RZ, 0x1f, R2 ;  /* 0x0000001fff030819 */ /* 0x000fc80000011602 */
[----:B------:R-:W-:-:S04]  /*0ba0*/  @P0 LEA.HI.SX32 R0, R2, R3, 0x1d ;  /* 0x0000000302000211 */ /* 0x000fc800078feaff */
[----:B------:R-:W-:-:S13]  /*0bb0*/  ISETP.GT.AND P0, PT, R0, R122, PT ;  /* 0x0000007a0000720c */ /* 0x000fda0003f04270 */
[----:B------:R-:W-:Y:S05]  /*0bc0*/  @!P0 BRA `(.L_x_1197) ;  /* 0x0000571000008947 */ /* 0x000fea0003800000 */
[----:B------:R-:W-:-:S04]  /*0bd0*/  ISETP.NE.U32.AND P0, PT, RZ, c[0x0][0x340], PT ;  /* 0x0000d000ff007a0c */ /* 0x000fc80003f05070 */
[----:B------:R-:W-:-:S13]  /*0be0*/  ISETP.NE.AND.EX P4, PT, RZ, c[0x0][0x344], PT, P0 ;  /* 0x0000d100ff007a0c */ /* 0x000fda0003f85300 */
[----:B------:R-:W-:-:S05]  /*0bf0*/  @P4 IMAD.WIDE R2, R36, R29, c[0x0][0x340] ;  /* 0x0000d00024024625 */ /* 0x000fca00078e021d */
[----:B------:R2:W3:Y:S01]  /*0c00*/  @P4 LDG.E R28, [R2.64] ;  /* 0x00000006021c4981 */ /* 0x0004e2000c1e1900 */
[----:B-1----:R-:W-:Y:S01]  /*0c10*/  SHF.R.S32.HI R13, RZ, 0x1f, R168 ;  /* 0x0000001fff0d7819 */ /* 0x002fe200000114a8 */
[----:B------:R-:W-:Y:S01]  /*0c20*/  IMAD.MOV.U32 R140, RZ, RZ, 0x30 ;  /* 0x00000030ff8c7424 */ /* 0x000fe200078e00ff */
[----:B------:R-:W-:Y:S01]  /*0c30*/  IADD3 R41, R0, -0x1, RZ ;  /* 0xffffffff00297810 */ /* 0x000fe20007ffe0ff */
[----:B------:R-:W-:Y:S01]  /*0c40*/  IMAD R7, R35, c[0x0][0x240], RZ ;  /* 0x0000900023077a24 */ /* 0x000fe200078e02ff */
[----:B------:R-:W-:Y:S01]  /*0c50*/  LEA.HI R37, R13, R168, RZ, 0x3 ;  /* 0x000000a80d257211 */ /* 0x000fe200078f18ff */
[----:B------:R-:W-:Y:S01]  /*0c60*/  IMAD.WIDE.U32 R142, R140, c[0x0][0x238], RZ ;  /* 0x00008e008c8e7a25 */ /* 0x000fe200078e00ff */
[----:B------:R-:W-:Y:S01]  /*0c70*/  SHF.R.S32.HI R25, RZ, 0x1f, R36 ;  /* 0x0000001fff197819 */ /* 0x000fe20000011424 */
[----:B------:R-:W-:Y:S01]  /*0c80*/  ULDC.U8 UR4, c[0x0][0x298] ;  /* 0x0000a60000047ab9 */ /* 0x000fe20000000000 */
[----:B------:R-:W-:Y:S01]  /*0c90*/  SEL R94, R36, RZ, !P5 ;  /* 0x000000ff245e7207 */ /* 0x000fe20006800000 */
[----:B------:R-:W-:Y:S01]  /*0ca0*/  IMAD R7, R34, c[0x0][0x244], R7 ;  /* 0x0000910022077a24 */ /* 0x000fe200078e0207 */
[----:B------:R-:W-:Y:S01]  /*0cb0*/  SEL R24, R25, RZ, !P5 ;  /* 0x000000ff19187207 */ /* 0x000fe20006800000 */
[----:B------:R-:W-:Y:S01]  /*0cc0*/  IMAD.IADD R134, R12, 0x1, R11 ;  /* 0x000000010c867824 */ /* 0x000fe200078e020b */
[----:B------:R-:W-:Y:S01]  /*0cd0*/  SHF.R.S32.HI R8, RZ, 0x1f, R41 ;  /* 0x0000001fff087819 */ /* 0x000fe20000011429 */
[----:B------:R-:W-:Y:S01]  /*0ce0*/  IMAD R20, R35, c[0x0][0x260], RZ ;  /* 0x0000980023147a24 */ /* 0x000fe200078e02ff */
[----:B------:R-:W-:Y:S01]  /*0cf0*/  MOV R138, c[0x0][0x290] ;  /* 0x0000a400008a7a02 */ /* 0x000fe20000000f00 */
[----:B------:R-:W-:Y:S01]  /*0d00*/  IMAD.MOV.U32 R147, RZ, RZ, c[0x0][0x238] ;  /* 0x00008e00ff937624 */ /* 0x000fe200078e00ff */
[----:B------:R-:W-:Y:S01]  /*0d10*/  MOV R165, c[0x0][0x2b8] ;  /* 0x0000ae0000a57a02 */ /* 0x000fe20000000f00 */
[----:B------:R-:W-:Y:S01]  /*0d20*/  IMAD R20, R34, c[0x0][0x264], R20 ;  /* 0x0000990022147a24 */ /* 0x000fe200078e0214 */
[C---:B------:R-:W-:Y:S01]  /*0d30*/  SHF.L.U64.HI R137, R138.reuse, R29, c[0x0][0x294] ;  /* 0x0000a5008a897619 */ /* 0x040fe2000001021d */
[----:B------:R-:W-:Y:S01]  /*0d40*/  IMAD.MOV.U32 R135, RZ, RZ, c[0x0][0x23c] ;  /* 0x00008f00ff877624 */ /* 0x000fe200078e00ff */
[----:B------:R-:W-:Y:S01]  /*0d50*/  SHF.L.U32 R157, R138, 0x4, RZ ;  /* 0x000000048a9d7819 */ /* 0x000fe200000006ff */
[----:B------:R-:W-:Y:S01]  /*0d60*/  IMAD.WIDE.U32 R30, R147, 0x20, RZ ;  /* 0x00000020931e7825 */ /* 0x000fe200078e00ff */
[----:B--2---:R-:W-:-:S03]  /*0d70*/  LOP3.LUT R2, R37, 0xfffffff8, RZ, 0xc0, !PT ;  /* 0xfffffff825027812 */ /* 0x004fc600078ec0ff */
[----:B------:R-:W-:Y:S01]  /*0d80*/  IMAD R3, R140, c[0x0][0x23c], RZ ;  /* 0x00008f008c037a24 */ /* 0x000fe200078e02ff */
[----:B------:R-:W-:Y:S01]  /*0d90*/  SHF.R.S32.HI R37, RZ, 0x3, R37 ;  /* 0x00000003ff257819 */ /* 0x000fe20000011425 */
[----:B------:R-:W-:-:S03]  /*0da0*/  IMAD.WIDE.U32 R160, R34, c[0x0][0x1e8], RZ ;  /* 0x00007a0022a07a25 */ /* 0x000fc600078e00ff */
[--C-:B------:R-:W-:Y:S01]  /*0db0*/  SHF.R.S32.HI R11, RZ, 0x1f, R37.reuse ;  /* 0x0000001fff0b7819 */ /* 0x100fe20000011425 */
[----:B------:R-:W-:Y:S01]  /*0dc0*/  IMAD.IADD R0, R168, 0x1, -R2 ;  /* 0x00000001a8007824 */ /* 0x000fe200078e0a02 */
[----:B------:R-:W-:Y:S01]  /*0dd0*/  IADD3 R112, P2, R37, R14, RZ ;  /* 0x0000000e25707210 */ /* 0x000fe20007f5e0ff */
[----:B------:R-:W-:Y:S01]  /*0de0*/  IMAD R5, R41, -0x30, -R37 ;  /* 0xffffffd029057824 */ /* 0x000fe200078e0a25 */
[----:B------:R-:W-:Y:S01]  /*0df0*/  IADD3 R149, R37, 0x10, RZ ;  /* 0x0000001025957810 */ /* 0x000fe20007ffe0ff */
[----:B------:R-:W-:Y:S01]  /*0e00*/  IMAD.IADD R154, R143, 0x1, R3 ;  /* 0x000000018f9a7824 */ /* 0x000fe200078e0203 */
[----:B------:R-:W-:Y:S01]  /*0e10*/  SHF.L.U32 R26, R0, 0x3, RZ ;  /* 0x00000003001a7819 */ /* 0x000fe200000006ff */
[----:B------:R-:W-:Y:S01]  /*0e20*/  IMAD.IADD R5, R5, 0x1, R4 ;  /* 0x0000000105057824 */ /* 0x000fe200078e0204 */
[----:B------:R-:W-:Y:S01]  /*0e30*/  LEA.HI.X.SX32 R113, R14, R11, 0x1, P2 ;  /* 0x0000000b0e717211 */ /* 0x000fe200010f0eff */
[----:B------:R-:W-:Y:S01]  /*0e40*/  IMAD R6, R154, R41, RZ ;  /* 0x000000299a067224 */ /* 0x000fe200078e02ff */
[----:B------:R-:W-:Y:S01]  /*0e50*/  SHF.R.S32.HI R27, RZ, 0x1f, R26 ;  /* 0x0000001fff1b7819 */ /* 0x000fe2000001141a */
[----:B------:R-:W-:Y:S01]  /*0e60*/  IMAD.MOV.U32 R144, RZ, RZ, c[0x0][0x280] ;  /* 0x0000a000ff907624 */ /* 0x000fe200078e00ff */
[C---:B------:R-:W-:Y:S01]  /*0e70*/  ISETP.GE.AND P3, PT, R5.reuse, 0x1, PT ;  /* 0x000000010500780c */ /* 0x040fe20003f66270 */
[----:B------:R-:W-:Y:S01]  /*0e80*/  IMAD R10, R8, R142, R6 ;  /* 0x0000008e080a7224 */ /* 0x000fe200078e0206 */
[C---:B------:R-:W-:Y:S01]  /*0e90*/  ISETP.GE.AND P1, PT, R5.reuse, 0x11, PT ;  /* 0x000000110500780c */ /* 0x040fe20003f26270 */
[----:B------:R-:W-:Y:S01]  /*0ea0*/  IMAD.WIDE.U32 R2, R34, c[0x0][0x240], R26 ;  /* 0x0000900022027a25 */ /* 0x000fe200078e001a */
[----:B------:R-:W-:-:S02]  /*0eb0*/  ISETP.GT.AND P0, PT, R5, 0x20, PT ;  /* 0x000000200500780c */ /* 0x000fc40003f04270 */
[----:B------:R-:W-:Y:S01]  /*0ec0*/  SHF.L.U32 R32, R0, 0x2, RZ ;  /* 0x0000000200207819 */ /* 0x000fe200000006ff */
[----:B------:R-:W-:Y:S01]  /*0ed0*/  IMAD.IADD R3, R3, 0x1, R7 ;  /* 0x0000000103037824 */ /* 0x000fe200078e0207 */
[----:B------:R-:W-:Y:S01]  /*0ee0*/  IADD3 R88, R26, 0x40, RZ ;  /* 0x000000401a587810 */ /* 0x000fe20007ffe0ff */
[----:B------:R-:W-:Y:S01]  /*0ef0*/  IMAD R5, R24, c[0x0][0x248], RZ ;  /* 0x0000920018057a24 */ /* 0x000fe200078e02ff */
[----:B------:R-:W-:Y:S01]  /*0f00*/  ISETP.GE.AND P5, PT, R26, c[0x0][0x1d4], PT ;  /* 0x000075001a007a0c */ /* 0x000fe20003fa6270 */
[----:B------:R-:W-:Y:S01]  /*0f10*/  IMAD.WIDE.U32 R2, R94, c[0x0][0x248], R2 ;  /* 0x000092005e027a25 */ /* 0x000fe200078e0002 */
[----:B------:R-:W-:Y:S02]  /*0f20*/  SHF.R.S32.HI R33, RZ, 0x1f, R32 ;  /* 0x0000001fff217819 */ /* 0x000fe40000011420 */
[----:B------:R-:W-:Y:S01]  /*0f30*/  ISETP.GE.AND P6, PT, R88, c[0x0][0x1d4], PT ;  /* 0x0000750058007a0c */ /* 0x000fe20003fc6270 */
[----:B------:R-:W-:Y:S01]  /*0f40*/  IMAD R5, R94, c[0x0][0x24c], R5 ;  /* 0x000093005e057a24 */ /* 0x000fe200078e0205 */
[----:B------:R-:W-:Y:S01]  /*0f50*/  IADD3 R148, R37, 0x20, RZ ;  /* 0x0000002025947810 */ /* 0x000fe20007ffe0ff */
[----:B------:R-:W-:Y:S01]  /*0f60*/  IMAD.WIDE.U32 R6, R34, c[0x0][0x260], R26 ;  /* 0x0000980022067a25 */ /* 0x000fe200078e001a */
[----:B------:R-:W-:-:S02]  /*0f70*/  SHF.R.S32.HI R83, RZ, 0x1f, R88 ;  /* 0x0000001fff537819 */ /* 0x000fc40000011458 */
[C---:B------:R-:W-:Y:S01]  /*0f80*/  SHF.L.U32 R158, R144.reuse, 0x5, RZ ;  /* 0x00000005909e7819 */ /* 0x040fe200000006ff */
[----:B------:R-:W-:Y:S01]  /*0f90*/  IMAD.IADD R3, R3, 0x1, R5 ;  /* 0x0000000103037824 */ /* 0x000fe200078e0205 */
[----:B------:R-:W-:Y:S01]  /*0fa0*/  LEA.HI R83, R83, R88, RZ, 0x3 ;  /* 0x0000005853537211 */ /* 0x000fe200078f18ff */
[----:B------:R-:W-:Y:S01]  /*0fb0*/  IMAD R5, R113, c[0x0][0x238], RZ ;  /* 0x00008e0071057a24 */ /* 0x000fe200078e02ff */
[----:B------:R-:W-:Y:S01]  /*0fc0*/  SHF.L.U64.HI R146, R144, R29, c[0x0][0x284] ;  /* 0x0000a10090927619 */ /* 0x000fe2000001021d */
[----:B------:R-:W-:Y:S01]  /*0fd0*/  IMAD.IADD R21, R7, 0x1, R20 ;  /* 0x0000000107157824 */ /* 0x000fe200078e0214 */
[----:B------:R-:W-:Y:S01]  /*0fe0*/  LEA.HI R7, R13, R168, RZ, 0x6 ;  /* 0x000000a80d077211 */ /* 0x000fe200078f30ff */
[C---:B------:R-:W-:Y:S01]  /*0ff0*/  IMAD R5, R112.reuse, c[0x0][0x23c], R5 ;  /* 0x00008f0070057a24 */ /* 0x040fe200078e0205 */
[----:B------:R-:W-:Y:S01]  /*1000*/  LOP3.LUT R83, R83, 0xfffffff8, RZ, 0xc0, !PT ;  /* 0xfffffff853537812 */ /* 0x000fe200078ec0ff */
[----:B------:R-:W-:Y:S01]  /*1010*/  IMAD.WIDE.U32 R118, R112, c[0x0][0x238], R2 ;  /* 0x00008e0070767a25 */ /* 0x000fe200078e0002 */
[----:B------:R-:W-:-:S02]  /*1020*/  SHF.L.U32 R2, R37, 0x6, RZ ;  /* 0x0000000625027819 */ /* 0x000fc400000006ff */
[----:B------:R-:W-:Y:S01]  /*1030*/  P2R R133, PR, RZ, 0x20 ;  /* 0x00000020ff857803 */ /* 0x000fe20000000000 */
[----:B------:R-:W-:Y:S01]  /*1040*/  IMAD.SHL.U32 R7, R7, 0x8, RZ ;  /* 0x0000000807077824 */ /* 0x000fe200078e00ff */
[----:B------:R-:W-:Y:S01]  /*1050*/  LOP3.LUT R115, R2, 0x1c0, RZ, 0xc0, !PT ;  /* 0x000001c002737812 */ /* 0x000fe200078ec0ff */
[----:B------:R-:W-:Y:S01]  /*1060*/  IMAD.IADD R117, R119, 0x1, R5 ;  /* 0x0000000177757824 */ /* 0x000fe200078e0205 */
[----:B------:R-:W-:Y:S01]  /*1070*/  P2R R132, PR, RZ, 0x40 ;  /* 0x00000040ff847803 */ /* 0x000fe20000000000 */
[----:B------:R-:W-:Y:S01]  /*1080*/  IMAD.MOV.U32 R116, RZ, RZ, R118 ;  /* 0x000000ffff747224 */ /* 0x000fe200078e0076 */
[----:B------:R-:W-:Y:S01]  /*1090*/  LOP3.LUT R7, R7, 0xfffffe00, RZ, 0xc0, !PT ;  /* 0xfffffe0007077812 */ /* 0x000fe200078ec0ff */
[----:B------:R-:W-:Y:S01]  /*10a0*/  IMAD R8, R11, c[0x0][0x280], RZ ;  /* 0x0000a0000b087a24 */ /* 0x000fe200078e02ff */
[----:B------:R-:W-:Y:S01]  /*10b0*/  LOP3.LUT R74, R115, 0x38, R26, 0xf8, !PT ;  /* 0x00000038734a7812 */ /* 0x000fe200078ef81a */
[----:B------:R-:W-:Y:S01]  /*10c0*/  IMAD.WIDE.U32 R16, R41, R142, R116 ;  /* 0x0000008e29107225 */ /* 0x000fe200078e0074 */
[----:B------:R-:W-:-:S02]  /*10d0*/  SHF.R.U32.HI R155, RZ, 0x3, R115 ;  /* 0x00000003ff9b7819 */ /* 0x000fc40000011673 */
[----:B------:R-:W-:Y:S01]  /*10e0*/  SHF.R.S32.HI R89, RZ, 0x1f, R83 ;  /* 0x0000001fff597819 */ /* 0x000fe20000011453 */
[----:B------:R-:W-:Y:S01]  /*10f0*/  IMAD.MOV.U32 R20, RZ, RZ, R6 ;  /* 0x000000ffff147224 */ /* 0x000fe200078e0006 */
[----:B------:R-:W-:Y:S01]  /*1100*/  @P3 LEA R2, P2, R16, c[0x0][0x220], 0x1 ;  /* 0x0000880010023a11 */ /* 0x000fe200078408ff */
[----:B------:R-:W-:Y:S01]  /*1110*/  IMAD R3, R11, c[0x0][0x290], RZ ;  /* 0x0000a4000b037a24 */ /* 0x000fe200078e02ff */
[----:B------:R-:W-:Y:S01]  /*1120*/  LOP3.LUT R74, R7, R74, R155, 0xf6, !PT ;  /* 0x0000004a074a7212 */ /* 0x000fe200078ef69b */
[----:B------:R-:W-:Y:S02]  /*1130*/  IMAD.IADD R6, R17, 0x1, R10 ;  /* 0x0000000111067824 */ /* 0x000fe400078e020a */
[C---:B------:R-:W-:Y:S01]  /*1140*/  IMAD R14, R37.reuse, c[0x0][0x284], R8 ;  /* 0x0000a100250e7a24 */ /* 0x040fe200078e0208 */
[----:B------:R-:W-:Y:S01]  /*1150*/  SHF.L.U32 R74, R74, 0x1, RZ ;  /* 0x000000014a4a7819 */ /* 0x000fe200000006ff */
[----:B------:R-:W-:-:S04]  /*1160*/  IMAD.WIDE.U32 R8, R37, c[0x0][0x280], R32 ;  /* 0x0000a00025087a25 */ /* 0x000fc800078e0020 */
[----:B------:R-:W-:Y:S01]  /*1170*/  IMAD R5, R37, c[0x0][0x294], R3 ;  /* 0x0000a50025057a24 */ /* 0x000fe200078e0203 */
[----:B------:R-:W-:Y:S01]  /*1180*/  @P3 LEA.HI.X R3, R16, c[0x0][0x224], R6, 0x1, P2 ;  /* 0x0000890010033a11 */ /* 0x000fe200010f0c06 */
[----:B------:R-:W-:Y:S01]  /*1190*/  IMAD.MOV.U32 R18, RZ, RZ, R8 ;  /* 0x000000ffff127224 */ /* 0x000fe200078e0008 */
[----:B------:R-:W-:Y:S01]  /*11a0*/  IADD3 R19, R9, R14, RZ ;  /* 0x0000000e09137210 */ /* 0x000fe20007ffe0ff */
[C---:B------:R-:W-:Y:S01]  /*11b0*/  IMAD.WIDE.U32 R8, R37.reuse, c[0x0][0x280], R26 ;  /* 0x0000a00025087a25 */ /* 0x040fe200078e001a */
[----:B------:R-:W-:Y:S01]  /*11c0*/  ISETP.GE.AND P2, PT, R26, c[0x0][0x27c], PT ;  /* 0x00009f001a007a0c */ /* 0x000fe20003f46270 */
[----:B------:R-:W-:Y:S01]  /*11d0*/  @!PT LDS RZ, [RZ] ;  /* 0x00000000fffff984 */ /* 0x000fe20000000800 */
[----:B------:R-:W-:Y:S01]  /*11e0*/  @!PT LDS RZ, [RZ] ;  /* 0x00000000fffff984 */ /* 0x000fe20000000800 */
[----:B------:R-:W-:Y:S01]  /*11f0*/  @!PT LDS RZ, [RZ] ;  /* 0x00000000fffff984 */ /* 0x000fe20000000800 */
[----:B------:R1:W-:Y:S02]  /*1200*/  @P3 LDGSTS.E.BYPASS.LTC128B.128 [R74+0x5080], [R2.64], !P5 ;  /* 0x05080000024a3fae */ /* 0x0003e4000e901d46 */
[----:B------:R-:W-:Y:S01]  /*1210*/  IMAD.WIDE.U32 R10, R37, c[0x0][0x290], R32 ;  /* 0x0000a400250a7a25 */ /* 0x000fe200078e0020 */
[----:B------:R-:W-:Y:S01]  /*1220*/  IADD3 R15, R14, R9, RZ ;  /* 0x000000090e0f7210 */ /* 0x000fe20007ffe0ff */
[----:B------:R1:W-:Y:S01]  /*1230*/  @P3 LDGSTS.E.BYPASS.LTC128B.128 [R74+0x6880], [R2.64+0x80], !P6 ;  /* 0x06880080024a3fae */ /* 0x0003e2000f101d46 */
[----:B------:R-:W-:Y:S01]  /*1240*/  @P1 LEA R13, P3, R147, R16, 0x4 ;  /* 0x00000010930d1211 */ /* 0x000fe200078620ff */
[----:B------:R-:W-:-:S02]  /*1250*/  IMAD.MOV.U32 R14, RZ, RZ, R8 ;  /* 0x000000ffff0e7224 */ /* 0x000fc400078e0008 */
[----:B------:R-:W-:Y:S01]  /*1260*/  IMAD.WIDE.U32 R8, R37, c[0x0][0x290], R26 ;  /* 0x0000a40025087a25 */ /* 0x000fe200078e001a */
[----:B------:R-:W-:Y:S02]  /*1270*/  @P1 LEA.HI.X R23, R147, R6, R135, 0x4, P3 ;  /* 0x0000000693171211 */ /* 0x000fe400018f2487 */
[----:B------:R-:W-:Y:S01]  /*1280*/  @P1 LEA R12, P3, R13, c[0x0][0x220], 0x1 ;  /* 0x000088000d0c1a11 */ /* 0x000fe200078608ff */
[----:B------:R-:W-:Y:S01]  /*1290*/  IMAD.IADD R11, R11, 0x1, R5 ;  /* 0x000000010b0b7824 */ /* 0x000fe200078e0205 */
[----:B------:R-:W-:Y:S01]  /*12a0*/  IADD3 R9, R5, R9, RZ ;  /* 0x0000000905097210 */ /* 0x000fe20007ffe0ff */
[----:B------:R-:W-:Y:S01]  /*12b0*/  IMAD R17, R24, c[0x0][0x268], RZ ;  /* 0x00009a0018117a24 */ /* 0x000fe200078e02ff */
[----:B------:R-:W-:Y:S01]  /*12c0*/  @P1 LEA.HI.X R13, R13, c[0x0][0x224], R23, 0x1, P3 ;  /* 0x000089000d0d1a11 */ /* 0x000fe200018f0c17 */
[----:B------:R-:W-:Y:S01]  /*12d0*/  IMAD.WIDE.U32 R100, R22, c[0x0][0x290], R10 ;  /* 0x0000a40016647a25 */ /* 0x000fe200078e000a */
[----:B------:R-:W-:-:S03]  /*12e0*/  IADD3 R131, P3, R30, 0x80, RZ ;  /* 0x000000801e837810 */ /* 0x000fc60007f7e0ff */
[C---:B------:R-:W-:Y:S01]  /*12f0*/  IMAD R105, R94.reuse, c[0x0][0x26c], R17 ;  /* 0x00009b005e697a24 */ /* 0x040fe200078e0211 */
[----:B------:R2:W-:Y:S01]  /*1300*/  @P1 LDGSTS.E.BYPASS.LTC128B.128 [R74+0x5880], [R12.64], !P5 ;  /* 0x058800000c4a1fae */ /* 0x0005e2000e901d46 */
[----:B------:R-:W-:Y:S01]  /*1310*/  IMAD.WIDE.U32 R94, R94, c[0x0][0x268], R20 ;  /* 0x00009a005e5e7a25 */ /* 0x000fe200078e0014 */
[----:B------:R-:W-:Y:S02]  /*1320*/  SHF.L.U32 R20, R135, 0x5, RZ ;  /* 0x0000000587147819 */ /* 0x000fe400000006ff */
[----:B------:R2:W-:Y:S01]  /*1330*/  @P1 LDGSTS.E.BYPASS.LTC128B.128 [R74+0x7080], [R12.64+0x80], !P6 ;  /* 0x070800800c4a1fae */ /* 0x0005e2000f101d46 */
[----:B------:R-:W-:Y:S01]  /*1340*/  @P0 IADD3 R17, P1, R16, R30, RZ ;  /* 0x0000001e10110210 */ /* 0x000fe20007f3e0ff */
[----:B------:R-:W-:Y:S01]  /*1350*/  IMAD.WIDE.U32 R96, R22, c[0x0][0x290], R8 ;  /* 0x0000a40016607a25 */ /* 0x000fe200078e0008 */
[----:B------:R-:W-:Y:S02]  /*1360*/  SHF.L.U64.HI R135, R147, 0x5, R135 ;  /* 0x0000000593877819 */ /* 0x000fe40000010287 */
[----:B-1----:R-:W-:Y:S01]  /*1370*/  SEL R3, RZ, c[0x0][0x27c], !P2 ;  /* 0x00009f00ff037a07 */ /* 0x002fe20005000000 */
[----:B------:R-:W-:-:S02]  /*1380*/  IMAD.IADD R20, R31, 0x1, R20 ;  /* 0x000000011f147824 */ /* 0x000fc400078e0214 */
[----:B------:R-:W-:Y:S02]  /*1390*/  IMAD.MOV.U32 R145, RZ, RZ, 0x5 ;  /* 0x00000005ff917424 */ /* 0x000fe400078e00ff */
[----:B------:R-:W-:Y:S01]  /*13a0*/  IMAD.IADD R3, R26, 0x1, R3 ;  /* 0x000000011a037824 */ /* 0x000fe200078e0203 */
[----:B------:R-:W-:Y:S01]  /*13b0*/  IADD3.X R128, RZ, R20, RZ, P3, !PT ;  /* 0x00000014ff807210 */ /* 0x000fe20001ffe4ff */
[----:B------:R-:W-:Y:S01]  /*13c0*/  @P0 IMAD.X R6, R20, 0x1, R6, P1 ;  /* 0x0000000114060824 */ /* 0x000fe200008e0606 */
[C---:B------:R-:W-:Y:S01]  /*13d0*/  @P0 LEA R16, P1, R17.reuse, c[0x0][0x220], 0x1 ;  /* 0x0000880011100a11 */ /* 0x040fe200078208ff */
[----:B------:R-:W-:Y:S01]  /*13e0*/  IMAD.SHL.U32 R159, R144, 0x10, RZ ;  /* 0x00000010909f7824 */ /* 0x000fe200078e00ff */
[----:B------:R-:W-:Y:S01]  /*13f0*/  SHF.R.S32.HI R5, RZ, 0x1f, R3 ;  /* 0x0000001fff057819 */ /* 0x000fe20000011403 */
[C---:B------:R-:W-:Y:S01]  /*1400*/  IMAD.WIDE.U32 R102, R22.reuse, c[0x0][0x280], R18 ;  /* 0x0000a00016667a25 */ /* 0x040fe200078e0012 */
[----:B------:R-:W-:Y:S02]  /*1410*/  @P0 LEA.HI.X R17, R17, c[0x0][0x224], R6, 0x1, P1 ;  /* 0x0000890011110a11 */ /* 0x000fe400008f0c06 */
[CC--:B------:R-:W-:Y:S01]  /*1420*/  LEA.HI R2, R5.reuse, R3.reuse, RZ, 0x3 ;  /* 0x0000000305027211 */ /* 0x0c0fe200078f18ff */
[----:B------:R-:W-:Y:S01]  /*1430*/  IMAD.WIDE.U32 R98, R22, c[0x0][0x280], R14 ;  /* 0x0000a00016627a25 */ /* 0x000fe200078e000e */
[----:B------:R-:W-:Y:S01]  /*1440*/  LEA.HI R24, R5, R3, RZ, 0x6 ;  /* 0x0000000305187211 */ /* 0x000fe200078f30ff */
[----:B------:R1:W-:Y:S01]  /*1450*/  @P0 LDGSTS.E.BYPASS.LTC128B.128 [R74+0x6080], [R16.64], !P5 ;  /* 0x06080000104a0fae */ /* 0x0003e2000e901d46 */
[----:B------:R-:W-:Y:S01]  /*1460*/  SHF.R.S32.HI R3, RZ, 0x1f, R22 ;  /* 0x0000001fff037819 */ /* 0x000fe20000011416 */
[----:B------:R-:W-:Y:S01]  /*1470*/  IMAD R150, R140, c[0x0][0x284], RZ ;  /* 0x0000a1008c967a24 */ /* 0x000fe200078e02ff */
[----:B------:R-:W-:Y:S01]  /*1480*/  LOP3.LUT R6, R115, 0x38, R2, 0xf8, !PT ;  /* 0x0000003873067812 */ /* 0x000fe200078ef802 */
[----:B------:R1:W-:Y:S01]  /*1490*/  @P0 LDGSTS.E.BYPASS.LTC128B.128 [R74+0x7880], [R16.64+0x80], !P6 ;  /* 0x07880080104a0fae */ /* 0x0003e2000f101d46 */
[----:B--2---:R-:W-:Y:S01]  /*14a0*/  SHF.R.S32.HI R12, RZ, 0x1f, R149 ;  /* 0x0000001fff0c7819 */ /* 0x004fe20000011495 */
[C---:B------:R-:W-:Y:S01]  /*14b0*/  IMAD R5, R3.reuse, c[0x0][0x280], RZ ;  /* 0x0000a00003057a24 */ /* 0x040fe200078e02ff */
[----:B------:R-:W-:Y:S01]  /*14c0*/  SHF.R.S32.HI R13, RZ, 0x1f, R148 ;  /* 0x0000001fff0d7819 */ /* 0x000fe20000011494 */
[----:B------:R-:W-:Y:S01]  /*14d0*/  IMAD R3, R3, c[0x0][0x290], RZ ;  /* 0x0000a40003037a24 */ /* 0x000fe200078e02ff */
[----:B------:R-:W-:Y:S01]  /*14e0*/  LEA.HI R12, R12, R149, RZ, 0x3 ;  /* 0x000000950c0c7211 */ /* 0x000fe200078f18ff */
[C---:B------:R-:W-:Y:S01]  /*14f0*/  IMAD R107, R22.reuse, c[0x0][0x284], R5 ;  /* 0x0000a100166b7a24 */ /* 0x040fe200078e0205 */
[----:B------:R-:W-:Y:S01]  /*1500*/  LEA.HI R13, R13, R148, RZ, 0x3 ;  /* 0x000000940d0d7211 */ /* 0x000fe200078f18ff */
[----:B------:R-:W-:Y:S01]  /*1510*/  IMAD R106, R22, c[0x0][0x294], R3 ;  /* 0x0000a500166a7a24 */ /* 0x000fe200078e0203 */
[----:B------:R-:W-:Y:S01]  /*1520*/  SHF.L.U32 R5, R149, 0x6, RZ ;  /* 0x0000000695057819 */ /* 0x000fe200000006ff */
[----:B------:R-:W-:Y:S01]  /*1530*/  IMAD.SHL.U32 R3, R148, 0x40, RZ ;  /* 0x0000004094037824 */ /* 0x000fe200078e00ff */
[----:B------:R-:W-:Y:S01]  /*1540*/  SHF.L.U32 R13, R13, 0x6, RZ ;  /* 0x000000060d0d7819 */ /* 0x000fe200000006ff */
[----:B------:R-:W-:Y:S01]  /*1550*/  IMAD.SHL.U32 R12, R12, 0x40, RZ ;  /* 0x000000400c0c7824 */ /* 0x000fe200078e00ff */
[----:B------:R-:W-:Y:S01]  /*1560*/  LOP3.LUT R114, R5, 0x1c0, RZ, 0xc0, !PT ;  /* 0x000001c005727812 */ /* 0x000fe200078ec0ff */
[----:B------:R-:W0:Y:S01]  /*1570*/  LDGDEPBAR ;  /* 0x00000000000079af */ /* 0x000e220000000000 */
[----:B------:R-:W-:Y:S01]  /*1580*/  LOP3.LUT R111, R3, 0x1c0, RZ, 0xc0, !PT ;  /* 0x000001c0036f7812 */ /* 0x000fe200078ec0ff */
[----:B------:R-:W-:Y:S01]  /*1590*/  IMAD R151, R140, c[0x0][0x294], RZ ;  /* 0x0000a5008c977a24 */ /* 0x000fe200078e02ff */
[----:B------:R-:W-:Y:S01]  /*15a0*/  LOP3.LUT R12, R12, 0xfffffe00, RZ, 0xc0, !PT ;  /* 0xfffffe000c0c7812 */ /* 0x000fe200078ec0ff */
[----:B------:R-:W-:Y:S01]  /*15b0*/  IMAD.SHL.U32 R156, R138, 0x20, RZ ;  /* 0x000000208a9c7824 */ /* 0x000fe200078e00ff */
[----:B------:R-:W-:Y:S01]  /*15c0*/  SHF.R.S32.HI R3, RZ, 0x6, R24 ;  /* 0x00000006ff037819 */ /* 0x000fe20000011418 */
[----:B------:R-:W-:Y:S01]  /*15d0*/  IMAD.MOV.U32 R164, RZ, RZ, c[0x0][0x27c] ;  /* 0x00009f00ffa47624 */ /* 0x000fe200078e00ff */
[----:B------:R-:W-:Y:S01]  /*15e0*/  LOP3.LUT R13, R13, 0xfffffe00, RZ, 0xc0, !PT ;  /* 0xfffffe000d0d7812 */ /* 0x000fe200078ec0ff */
[----:B------:R-:W-:Y:S01]  /*15f0*/  IMAD.MOV.U32 R71, RZ, RZ, c[0x0][0x27c] ;  /* 0x00009f00ff477624 */ /* 0x000fe200078e00ff */
[----:B------:R-:W-:Y:S01]  /*1600*/  SHF.R.U32.HI R152, RZ, 0x3, R111 ;  /* 0x00000003ff987819 */ /* 0x000fe2000001166f */
[----:B------:R-:W-:Y:S01]  /*1610*/  IMAD R11, R3, 0xc00, R7 ;  /* 0x00000c00030b7824 */ /* 0x000fe200078e0207 */
[----:B------:R-:W-:Y:S01]  /*1620*/  LOP3.LUT R8, R111, 0x38, R2, 0xf8, !PT ;  /* 0x000000386f087812 */ /* 0x000fe200078ef802 */
[C---:B------:R-:W-:Y:S01]  /*1630*/  IMAD R9, R3.reuse, 0xc00, R12 ;  /* 0x00000c0003097824 */ /* 0x040fe200078e020c */
[----:B------:R-:W-:Y:S01]  /*1640*/  LOP3.LUT R10, R6, R155, RZ, 0x3c, !PT ;  /* 0x0000009b060a7212 */ /* 0x000fe200078e3cff */
[----:B------:R-:W-:Y:S01]  /*1650*/  IMAD R6, R3, 0xc00, R13 ;  /* 0x00000c0003067824 */ /* 0x000fe200078e020d */
[----:B------:R-:W-:Y:S01]  /*1660*/  SHF.R.U32.HI R153, RZ, 0x3, R114 ;  /* 0x00000003ff997819 */ /* 0x000fe20000011672 */
[----:B------:R-:W-:Y:S01]  /*1670*/  IMAD.WIDE.U32 R162, R34, c[0x0][0x210], RZ ;  /* 0x0000840022a27a25 */ /* 0x000fe200078e00ff */
[----:B------:R-:W-:-:S02]  /*1680*/  LOP3.LUT R5, R114, 0x38, R2, 0xf8, !PT ;  /* 0x0000003872057812 */ /* 0x000fc400078ef802 */
[----:B------:R-:W-:Y:S01]  /*1690*/  LOP3.LUT R3, R8, R152, RZ, 0x3c, !PT ;  /* 0x0000009808037212 */ /* 0x000fe200078e3cff */
[----:B------:R-:W-:Y:S01]  /*16a0*/  IMAD.IADD R11, R11, 0x1, R10 ;  /* 0x000000010b0b7824 */ /* 0x000fe200078e020a */
[----:B------:R-:W-:Y:S01]  /*16b0*/  LOP3.LUT R5, R5, R153, RZ, 0x3c, !PT ;  /* 0x0000009905057212 */ /* 0x000fe200078e3cff */
[----:B------:R-:W-:Y:S01]  /*16c0*/  IMAD.WIDE.U32 R140, R140, c[0x0][0x280], RZ ;  /* 0x0000a0008c8c7a25 */ /* 0x000fe200078e00ff */
[----:B------:R-:W-:Y:S02]  /*16d0*/  IADD3 R6, R6, R3, RZ ;  /* 0x0000000306067210 */ /* 0x000fe40007ffe0ff */
[-C--:B------:R-:W-:Y:S01]  /*16e0*/  SHF.L.U64.HI R144, R144, R145.reuse, c[0x0][0x284] ;  /* 0x0000a10090907619 */ /* 0x080fe20000010291 */
[----:B------:R-:W-:Y:S01]  /*16f0*/  IMAD R3, R35, c[0x0][0x1e8], RZ ;  /* 0x00007a0023037a24 */ /* 0x000fe200078e02ff */
[----:B------:R-:W-:Y:S01]  /*1700*/  SHF.L.U64.HI R145, R138, R145, c[0x0][0x294] ;  /* 0x0000a5008a917619 */ /* 0x000fe20000010291 */
[----:B------:R-:W-:Y:S01]  /*1710*/  IMAD.IADD R10, R9, 0x1, R5 ;  /* 0x00000001090a7824 */ /* 0x000fe200078e0205 */
[----:B------:R-:W-:Y:S01]  /*1720*/  LOP3.LUT R92, R2, 0xfffffff8, RZ, 0xc0, !PT ;  /* 0xfffffff8025c7812 */ /* 0x000fe200078ec0ff */
[----:B------:R-:W-:Y:S01]  /*1730*/  IMAD R3, R34, c[0x0][0x1ec], R3 ;  /* 0x00007b0022037a24 */ /* 0x000fe200078e0203 */
[----:B------:R-:W-:Y:S01]  /*1740*/  ISETP.GE.AND P5, PT, R26, c[0x0][0x1d4], PT ;  /* 0x000075001a007a0c */ /* 0x000fe20003fa6270 */
[----:B------:R-:W-:Y:S01]  /*1750*/  IMAD R5, R35, c[0x0][0x210], RZ ;  /* 0x0000840023057a24 */ /* 0x000fe200078e02ff */
[----:B------:R-:W-:Y:S01]  /*1760*/  IADD3 R35, R32, 0x20, RZ ;  /* 0x0000002020237810 */ /* 0x000fe20007ffe0ff */
[----:B------:R-:W-:Y:S01]  /*1770*/  IMAD.WIDE.U32 R138, R138, 0x30, RZ ;  /* 0x000000308a8a7825 */ /* 0x000fe200078e00ff */
[----:B------:R-:W-:-:S02]  /*1780*/  IADD3 R129, R161, R3, RZ ;  /* 0x00000003a1817210 */ /* 0x000fc40007ffe0ff */
[----:B------:R-:W-:Y:S01]  /*1790*/  SHF.R.S32.HI R69, RZ, 0x3, R2 ;  /* 0x00000003ff457819 */ /* 0x000fe20000011402 */
[----:B------:R-:W-:Y:S01]  /*17a0*/  IMAD R5, R34, c[0x0][0x214], R5 ;  /* 0x0000850022057a24 */ /* 0x000fe200078e0205 */
[----:B------:R-:W-:Y:S01]  /*17b0*/  SHF.R.S32.HI R110, RZ, 0x1f, R92 ;  /* 0x0000001fff6e7819 */ /* 0x000fe2000001145c */
[----:B------:R-:W-:Y:S01]  /*17c0*/  IMAD.IADD R109, R103, 0x1, R107 ;  /* 0x00000001676d7824 */ /* 0x000fe200078e026b */
[----:B------:R-:W-:Y:S01]  /*17d0*/  IADD3 R107, R107, R99, RZ ;  /* 0x000000636b6b7210 */ /* 0x000fe20007ffe0ff */
[----:B------:R-:W-:Y:S01]  /*17e0*/  IMAD.IADD R108, R101, 0x1, R106 ;  /* 0x00000001656c7824 */ /* 0x000fe200078e026a */
[----:B------:R-:W-:Y:S01]  /*17f0*/  SHF.L.U32 R125, R11, 0x1, RZ ;  /* 0x000000010b7d7819 */ /* 0x000fe200000006ff */
[----:B------:R-:W-:Y:S01]  /*1800*/  IMAD.SHL.U32 R147, R147, 0x20, RZ ;  /* 0x0000002093937824 */ /* 0x000fe200078e00ff */
[----:B------:R-:W-:Y:S01]  /*1810*/  ISETP.NE.AND P1, PT, R165, 0x1, PT ;  /* 0x00000001a500780c */ /* 0x000fe20003f25270 */
[----:B------:R-:W-:Y:S01]  /*1820*/  IMAD.SHL.U32 R71, R71, 0x2, RZ ;  /* 0x0000000247477824 */ /* 0x000fe200078e00ff */
[----:B------:R-:W-:Y:S01]  /*1830*/  ISETP.GE.AND P0, PT, R164, 0x1, PT ;  /* 0x00000001a400780c */ /* 0x000fe20003f06270 */
[----:B------:R-:W-:-:S02]  /*1840*/  IMAD.IADD R130, R163, 0x1, R5 ;  /* 0x00000001a3827824 */ /* 0x000fc400078e0205 */
[----:B------:R-:W-:Y:S02]  /*1850*/  IMAD.IADD R150, R141, 0x1, R150 ;  /* 0x000000018d967824 */ /* 0x000fe400078e0296 */
[----:B------:R-:W-:Y:S02]  /*1860*/  IMAD.IADD R151, R139, 0x1, R151 ;  /* 0x000000018b977824 */ /* 0x000fe400078e0297 */
[--C-:B------:R-:W-:Y:S02]  /*1870*/  IMAD.IADD R127, R4, 0x1, -R37.reuse ;  /* 0x00000001047f7824 */ /* 0x100fe400078e0a25 */
[----:B------:R-:W-:Y:S02]  /*1880*/  IMAD R0, R0, 0x10, R37 ;  /* 0x0000001000007824 */ /* 0x000fe400078e0225 */
[----:B------:R-:W-:Y:S02]  /*1890*/  IMAD.IADD R105, R95, 0x1, R105 ;  /* 0x000000015f697824 */ /* 0x000fe400078e0269 */
[----:B------:R-:W-:-:S02]  /*18a0*/  IMAD.IADD R106, R106, 0x1, R97 ;  /* 0x000000016a6a7824 */ /* 0x000fc400078e0261 */
[----:B------:R-:W-:Y:S02]  /*18b0*/  IMAD.SHL.U32 R124, R10, 0x2, RZ ;  /* 0x000000020a7c7824 */ /* 0x000fe400078e00ff */
[----:B------:R-:W-:Y:S01]  /*18c0*/  IMAD.SHL.U32 R123, R6, 0x2, RZ ;  /* 0x00000002067b7824 */ /* 0x000fe200078e00ff */
[--C-:B---3--:R-:W-:Y:S01]  /*18d0*/  @P4 SHF.R.S32.HI R9, RZ, 0x1f, R28.reuse ;  /* 0x0000001fff094819 */ /* 0x108fe2000001141c */
[----:B------:R-:W-:Y:S01]  /*18e0*/  @P4 IMAD.MOV.U32 R8, RZ, RZ, R28 ;  /* 0x000000ffff084224 */ /* 0x000fe200078e001c */
[----:B------:R-:W-:Y:S01]  /*18f0*/  @!P4 MOV R9, R25 ;  /* 0x000000190009c202 */ /* 0x000fe20000000f00 */
[----:B------:R-:W-:-:S04]  /*1900*/  @!P4 IMAD.MOV.U32 R8, RZ, RZ, R36 ;  /* 0x000000ffff08c224 */ /* 0x000fc800078e0024 */
[----:B------:R-:W-:Y:S02]  /*1910*/  IMAD R3, R9, c[0x0][0x2b0], RZ ;  /* 0x0000ac0009037a24 */ /* 0x000fe400078e02ff */
[----:B------:R-:W-:-:S04]  /*1920*/  IMAD.WIDE.U32 R120, R8, c[0x0][0x2b0], RZ ;  /* 0x0000ac0008787a25 */ /* 0x000fc800078e00ff */
[----:B------:R-:W-:-:S05]  /*1930*/  IMAD R3, R8, c[0x0][0x2b4], R3 ;  /* 0x0000ad0008037a24 */ /* 0x000fca00078e0203 */
[----:B------:R-:W-:Y:S01]  /*1940*/  IADD3 R126, R121, R3, RZ ;  /* 0x00000003797e7210 */ /* 0x000fe20007ffe0ff */
[----:B-1----:R-:W-:Y:S06]  /*1950*/  BAR.SYNC.DEFER_BLOCKING 0x0 ;  /* 0x0000000000007b1d */ /* 0x002fec0000010000 */
.L_x_1232:
[----:B---3--:R-:W-:Y:S01]  /*1960*/  IMAD R2, R41, 0x30, R0 ;  /* 0x0000003029027824 */ /* 0x008fe200078e0200 */
[----:B------:R-:W-:Y:S01]  /*1970*/  ISETP.NE.AND P1, PT, R165, 0x1, PT ;  /* 0x00000001a500780c */ /* 0x000fe20003f25270 */
[----:B------:R-:W-:Y:S01]  /*1980*/  IMAD.MOV.U32 R90, RZ, RZ, RZ ;  /* 0x000000ffff5a7224 */ /* 0x000fe200078e00ff */
[----:B------:R-:W-:Y:S04]  /*1990*/  DEPBAR.LE SB0, 0x0 ;  /* 0x000080000000791a */ /* 0x000fe80000000000 */
[----:B------:R-:W-:Y:S01]  /*19a0*/  ISETP.GE.AND P0, PT, R2, R4, PT ;  /* 0x000000040200720c */ /* 0x000fe20003f06270 */
[----:B------:R-:W-:Y:S01]  /*19b0*/  IMAD.IADD R2, R134, 0x1, R2 ;  /* 0x0000000186027824 */ /* 0x000fe200078e0202 */
[----:B------:R-:W-:Y:S01]  /*19c0*/  ISETP.GE.AND P3, PT, R164, 0x1, PT ;  /* 0x00000001a400780c */ /* 0x000fe20003f66270 */
[----:B------:R-:W-:Y:S01]  /*19d0*/  BSSY B2, `(.L_x_1198) ;  /* 0x00003fa000027945 */ /* 0x000fe20003800000 */
[----:B------:R-:W-:Y:S01]  /*19e0*/  ISETP.GT.OR P0, PT, R0, 0x2f, P0 ;  /* 0x0000002f0000780c */ /* 0x000fe20000704670 */
[----:B------:R-:W-:Y:S02]  /*19f0*/  IMAD.MOV.U32 R5, RZ, RZ, R2 ;  /* 0x000000ffff057224 */ /* 0x000fe400078e0002 */
[----:B------:R-:W-:Y:S05]  /*1a00*/  @P1 IMAD.HI.U32 R3, R2, c[0x0][0x2bc], RZ ;  /* 0x0000af0002031a27 */ /* 0x000fea00078e00ff */
[----:B------:R-:W-:Y:S05]  /*1a10*/  @P1 SHF.R.U32.HI R5, RZ, c[0x0][0x2c0], R3 ;  /* 0x0000b000ff051a19 */ /* 0x000fea0000011603 */
[C---:B------:R-:W-:Y:S04]  /*1a20*/  @!P0 IADD3 R3, P1, R5.reuse, R120, RZ ;  /* 0x0000007805038210 */ /* 0x040fe80007f3e0ff */
[----:B------:R-:W-:Y:S02]  /*1a30*/  @!P0 LEA.HI.X.SX32 R6, R5, R126, 0x1, P1 ;  /* 0x0000007e05068211 */ /* 0x000fe400008f0eff */
[C---:B------:R-:W-:Y:S04]  /*1a40*/  @!P0 LEA R8, P1, R3.reuse, c[0x0][0x2a0], 0x2 ;  /* 0x0000a80003088a11 */ /* 0x040fe800078210ff */
[----:B------:R-:W-:Y:S01]  /*1a50*/  @!P0 LEA.HI.X R9, R3, c[0x0][0x2a4], R6, 0x2, P1 ;  /* 0x0000a90003098a11 */ /* 0x000fe200008f1406 */
[----:B------:R-:W-:Y:S04]  /*1a60*/  IMAD.MOV R3, RZ, RZ, -R5 ;  /* 0x000000ffff037224 */ /* 0x000fe800078e0a05 */
[----:B------:R-:W-:Y:S01]  /*1a70*/  IMAD R91, R3, c[0x0][0x2b8], R2 ;  /* 0x0000ae00035b7a24 */ /* 0x000fe200078e0202 */
[----:B------:R-:W2:Y:S03]  /*1a80*/  @!P0 LDG.E R90, [R8.64] ;  /* 0x00000006085a8981 */ /* 0x000ea6000c1e1900 */
[----:B------:R-:W-:Y:S01]  /*1a90*/  IMAD.WIDE.U32 R2, R91, c[0x0][0x1e0], RZ ;  /* 0x000078005b027a25 */ /* 0x000fe200078e00ff */
[----:B------:R-:W-:Y:S01]  /*1aa0*/  SHF.R.S32.HI R93, RZ, 0x1f, R91 ;  /* 0x0000001fff5d7819 */ /* 0x000fe2000001145b */
[----:B------:R-:W-:Y:S04]  /*1ab0*/  BAR.SYNC.DEFER_BLOCKING 0x0 ;  /* 0x0000000000007b1d */ /* 0x000fe80000010000 */
[----:B------:R-:W-:Y:S04]  /*1ac0*/  IMAD R5, R93, c[0x0][0x1e0], RZ ;  /* 0x000078005d057a24 */ /* 0x000fe800078e02ff */
        /* <DEDUP_REMOVED lines=17> */
[----:B------:R-:W-:Y:S02]  /*1be0*/  IMAD R3, R2, R138, R3 ;  /* 0x0000008a02037224 */ /* 0x000fe400078e0203 */
[----:B------:R-:W-:Y:S01]  /*1bf0*/  IMAD R2, R41, -0x30, R4 ;  /* 0xffffffd029027824 */ /* 0x000fe200078e0204 */
[----:B------:R-:W-:Y:S01]  /*1c00*/  IADD3 R34, R65, R5, RZ ;  /* 0x0000000541227210 */ /* 0x000fe20007ffe0ff */
[----:B------:R-:W-:Y:S03]  /*1c10*/  IMAD.WIDE.U32 R66, R138, R41, RZ ;  /* 0x000000298a427225 */ /* 0x000fe600078e00ff */
        /* <DEDUP_REMOVED lines=31> */
.L_x_1202:
[----:B------:R-:W-:Y:S05]  /*1e10*/  BSYNC B0 ;  /* 0x0000000000007941 */ /* 0x000fea0003800000 */
.L_x_1201:
        /* <DEDUP_REMOVED lines=39> */
.L_x_1204:
[----:B------:R-:W-:Y:S05]  /*2090*/  BSYNC B0 ;  /* 0x0000000000007941 */ /* 0x000fea0003800000 */
.L_x_1203:
        /* <DEDUP_REMOVED lines=19> */
[----:B------:R-:W-:Y:S01]  /*21d0*/  IADD3 R64, P1, P0, R102, R158, R64 ;  /* 0x0000009e66407210 */ /* 0x000fe2000783e040 */
[----:B------:R-:W-:Y:S01]  /*21e0*/  CS2R R54, SRZ ;  /* 0x0000000000367805 */ /* 0x000fe2000001ff00 */
[----:B------:R-:W-:Y:S02]  /*21f0*/  CS2R R24, SRZ ;  /* 0x0000000000187805 */ /* 0x000fe4000001ff00 */
[----:B------:R-:W-:Y:S02]  /*2200*/  IADD3.X R34, R109, R144, R34, P1, P0 ;  /* 0x000000906d227210 */ /* 0x000fe40000fe0422 */
        /* <DEDUP_REMOVED lines=14> */
.L_x_1206:
[----:B------:R-:W-:Y:S05]  /*22f0*/  BSYNC B0 ;  /* 0x0000000000007941 */ /* 0x000fea0003800000 */
.L_x_1205:
        /* <DEDUP_REMOVED lines=23> */
[----:B------:R-:W-:Y:S01]  /*2470*/  @!P0 SHF.R.U64 R10, R2, 0x10, R3 ;  /* 0x00000010020a8819 */ /* 0x000fe20000001203 */
[----:B------:R-:W-:Y:S01]  /*2480*/  @!P0 HADD2.F32 R2, -RZ, R28.H0_H0 ;  /* 0x2000001cff028230 */ /* 0x000fe20000004100 */
[----:B------:R-:W-:Y:S02]  /*2490*/  @!P0 SHF.R.U64 R42, R38, 0x10, R39 ;  /* 0x00000010262a8819 */ /* 0x000fe40000001227 */
[----:B------:R-:W-:Y:S02]  /*24a0*/  @!P0 SHF.R.U32.HI R11, RZ, 0x10, R3 ;  /* 0x00000010ff0b8819 */ /* 0x000fe40000011603 */
        /* <DEDUP_REMOVED lines=45> */
.L_x_1210:
[----:B------:R-:W-:Y:S05]  /*2780*/  BSYNC B0 ;  /* 0x0000000000007941 */ /* 0x000fea0003800000 */
.L_x_1209:
        /* <DEDUP_REMOVED lines=57> */
.L_x_1208:
[----:B------:R-:W-:Y:S05]  /*2b20*/  BSYNC B1 ;  /* 0x0000000000017941 */ /* 0x000fea0003800000 */
.L_x_1207:
        /* <DEDUP_REMOVED lines=45> */
[----:B------:R-:W-:Y:S01]  /*2e00*/  @!P0 FMUL.FTZ R6, R19, R5 ;  /* 0x0000000513068220 */ /* 0x000fe20000410000 */
        /* <DEDUP_REMOVED lines=14> */
.L_x_1214:
[----:B------:R-:W-:Y:S05]  /*2ef0*/  BSYNC B0 ;  /* 0x0000000000007941 */ /* 0x000fea0003800000 */
.L_x_1213:
        /* <DEDUP_REMOVED lines=57> */
.L_x_1212:
[----:B------:R-:W-:Y:S05]  /*3290*/  BSYNC B1 ;  /* 0x0000000000017941 */ /* 0x000fea0003800000 */
.L_x_1211:
        /* <DEDUP_REMOVED lines=59> */
.L_x_1217:
[----:B------:R-:W-:Y:S05]  /*3650*/  BSYNC B0 ;  /* 0x0000000000007941 */ /* 0x000fea0003800000 */
.L_x_1216:
        /* <DEDUP_REMOVED lines=58> */
.L_x_1200:
        /* <DEDUP_REMOVED lines=14> */
[----:B------:R-:W-:Y:S02]  /*3ae0*/  @!P1 IADD3 R2, P3, P0, R98, R64, R159 ;  /* 0x0000004062029210 */ /* 0x000fe4000787e09f */
[----:B------:R1:W3:Y:S02]  /*3af0*/  SHFL.IDX PT, R72, R87, RZ, 0x181f ;  /* 0x00181fff57487589 */ /* 0x0002e400000e0000 */
        /* <DEDUP_REMOVED lines=22> */
[CC--:B------:R-:W-:Y:S04]  /*3c60*/  ISETP.GE.AND P0, PT, R37.reuse, R75.reuse, PT ;  /* 0x0000004b2500720c */ /* 0x0c0fe80003f06270 */
        /* <DEDUP_REMOVED lines=17> */
[----:B------:R-:W-:Y:S02]  /*3d80*/  IMAD.MOV.U32 R5, RZ, RZ, R59 ;  /* 0x000000ffff057224 */ /* 0x000fe400078e003b */
[----:B----4-:R-:W-:Y:S02]  /*3d90*/  IMAD.MOV.U32 R3, RZ, RZ, R56 ;  /* 0x000000ffff037224 */ /* 0x010fe400078e0038 */
        /* <DEDUP_REMOVED lines=29> */
[----:B------:R-:W-:Y:S02]  /*3f70*/  LEA.HI.X R81, R92, R73, R110, 0x1, P0 ;  /* 0x000000495c517211 */ /* 0x000fe400000f0c6e */
[----:B------:R-:W-:Y:S02]  /*3f80*/  LEA.HI R2, R3, R2, RZ, 0x4 ;  /* 0x0000000203027211 */ /* 0x000fe400078f20ff */
[----:B------:R-:W-:Y:S02]  /*3f90*/  @!P1 SHF.R.U64 R6, R8, 0x10, R9 ;  /* 0x0000001008069819 */ /* 0x000fe40000001209 */
[----:B------:R-:W-:Y:S02]  /*3fa0*/  LEA.HI.SX32 R2, R2, R69, 0x1c ;  /* 0x0000004502027211 */ /* 0x000fe400078fe2ff */
[----:B------:R-:W-:Y:S02]  /*3fb0*/  @!P1 SHF.R.U64 R24, R10, 0x10, R11 ;  /* 0x000000100a189819 */ /* 0x000fe4000000120b */
[----:B------:R-:W-:Y:S02]  /*3fc0*/  SHF.R.S32.HI R3, RZ, 0x1f, R2 ;  /* 0x0000001fff037819 */ /* 0x000fe40000011402 */
[----:B------:R-:W-:Y:S02]  /*3fd0*/  SHF.L.U32 R5, R2, 0x3, RZ ;  /* 0x0000000302057819 */ /* 0x000fe400000006ff */
        /* <DEDUP_REMOVED lines=9> */
[----:B------:R-:W-:Y:S01]  /*4070*/  @!P1 SHF.R.U32.HI R64, RZ, 0x10, R47 ;  /* 0x00000010ff409819 */ /* 0x000fe2000001162f */
[----:B------:R-:W-:Y:S01]  /*4080*/  IMAD.IADD R2, R2, 0x1, R3 ;  /* 0x0000000102027824 */ /* 0x000fe200078e0203 */
[----:B------:R-:W-:Y:S01]  /*4090*/  @!P1 SHF.R.U64 R44, R44, 0x10, R45 ;  /* 0x000000102c2c9819 */ /* 0x000fe2000000122d */
[----:B------:R-:W-:Y:S01]  /*40a0*/  IMAD.MOV.U32 R3, RZ, RZ, R8 ;  /* 0x000000ffff037224 */ /* 0x000fe200078e0008 */
[----:B------:R-:W-:Y:S01]  /*40b0*/  MOV R14, R9 ;  /* 0x00000009000e7202 */ /* 0x000fe20000000f00 */
[----:B------:R-:W-:Y:S01]  /*40c0*/  @!P0 IMAD.WIDE R72, R5, 0x2, R72 ;  /* 0x0000000205488825 */ /* 0x000fe200078e0248 */
[----:B------:R-:W-:Y:S01]  /*40d0*/  SHF.L.U32 R52, R2, 0x1, RZ ;  /* 0x0000000102347819 */ /* 0x000fe200000006ff */
[----:B------:R-:W-:Y:S01]  /*40e0*/  @!P1 HADD2.F32 R43, -RZ, R44.H0_H0 ;  /* 0x2000002cff2b9230 */ /* 0x000fe20000004100 */
[----:B-1----:R-:W-:Y:S01]  /*40f0*/  @!P1 MOV R2, R20 ;  /* 0x0000001400029202 */ /* 0x002fe20000000f00 */
[----:B------:R-:W-:Y:S01]  /*4100*/  @!P1 HADD2.F32 R5, -RZ, R3.H0_H0 ;  /* 0x20000003ff059230 */ /* 0x000fe20000004100 */
[----:B------:R-:W-:Y:S01]  /*4110*/  @!P1 SHF.R.U32.HI R9, RZ, 0x10, R9 ;  /* 0x00000010ff099819 */ /* 0x000fe20000011609 */
[----:B------:R-:W-:Y:S01]  /*4120*/  @!P1 HADD2.F32 R3, -RZ, R6.H0_H0 ;  /* 0x20000006ff039230 */ /* 0x000fe20000004100 */
[----:B------:R-:W1:Y:S01]  /*4130*/  LDS.128 R52, [R52+0x5080] ;  /* 0x0050800034347984 */ /* 0x000e620000000c00 */
[--C-:B------:R-:W-:Y:S01]  /*4140*/  @!P1 HADD2.F32 R6, -RZ, R2.reuse.H1_H1 ;  /* 0x30000002ff069230 */ /* 0x100fe20000004100 */
[----:B------:R-:W-:Y:S01]  /*4150*/  MOV R48, R45 ;  /* 0x0000002d00307202 */ /* 0x000fe20000000f00 */
[----:B------:R-:W-:Y:S01]  /*4160*/  @!P1 HADD2.F32 R8, -RZ, R2.H0_H0 ;  /* 0x20000002ff089230 */ /* 0x000fe20000004100 */
[----:B------:R-:W-:Y:S02]  /*4170*/  @!P1 SHF.R.U32.HI R45, RZ, 0x10, R45 ;  /* 0x00000010ff2d9819 */ /* 0x000fe4000001162d */
[----:B------:R-:W-:Y:S02]  /*4180*/  @!P1 SHF.R.U64 R50, R46, 0x10, R47 ;  /* 0x000000102e329819 */ /* 0x000fe4000000122f */
[----:B------:R-:W-:Y:S01]  /*4190*/  @!P1 FMUL.FTZ R2, R8, R5 ;  /* 0x0000000508029220 */ /* 0x000fe20000410000 */
[----:B------:R-:W-:Y:S01]  /*41a0*/  @!P1 HADD2.F32 R45, -RZ, R45.H0_H0 ;  /* 0x2000002dff2d9230 */ /* 0x000fe20000004100 */
[----:B------:R-:W-:Y:S01]  /*41b0*/  MOV R51, R47 ;  /* 0x0000002f00337202 */ /* 0x000fe20000000f00 */
[----:B------:R-:W-:Y:S02]  /*41c0*/  @!P1 HADD2.F32 R47, -RZ, R49.H0_H0 ;  /* 0x20000031ff2f9230 */ /* 0x000fe40000004100 */
[----:B------:R-:W-:Y:S01]  /*41d0*/  @!P1 HADD2.F32 R49, -RZ, R50.H0_H0 ;  /* 0x20000032ff319230 */ /* 0x000fe20000004100 */
[----:B-1----:R-:W-:Y:S05]  /*41e0*/  @!P1 IMAD.MOV.U32 R42, RZ, RZ, R52 ;  /* 0x000000ffff2a9224 */ /* 0x002fea00078e0034 */
[--C-:B------:R-:W-:Y:S02]  /*41f0*/  @!P1 HADD2.F32 R10, -RZ, R42.reuse.H0_H0 ;  /* 0x2000002aff0a9230 */ /* 0x100fe40000004100 */
[----:B------:R-:W-:Y:S03]  /*4200*/  @!P1 HADD2.F32 R42, -RZ, R42.H1_H1 ;  /* 0x3000002aff2a9230 */ /* 0x000fe60000004100 */
[----:B------:R-:W-:Y:S02]  /*4210*/  @!P1 FMUL.FTZ R44, R10, R5 ;  /* 0x000000050a2c9220 */ /* 0x000fe40000410000 */
[----:B------:R-:W-:Y:S02]  /*4220*/  @!P1 FMUL.FTZ R5, R42, R3 ;  /* 0x000000032a059220 */ /* 0x000fe40000410000 */
        /* <DEDUP_REMOVED lines=9> */
[----:B------:R-:W-:Y:S01]  /*42c0*/  @!P1 HADD2.F32 R44, -RZ, R11.H1_H1 ;  /* 0x3000000bff2c9230 */ /* 0x000fe20000004100 */
[----:B------:R-:W-:Y:S01]  /*42d0*/  @!P1 IMAD.MOV.U32 R11, RZ, RZ, R54 ;  /* 0x000000ffff0b9224 */ /* 0x000fe200078e0036 */
[----:B------:R-:W-:Y:S01]  /*42e0*/  @!P1 HADD2.F32 R5, -RZ, R14.H0_H0 ;  /* 0x2000000eff059230 */ /* 0x000fe20000004100 */
[----:B------:R-:W-:Y:S01]  /*42f0*/  @!P1 F2FP.PACK_AB R2, R3, R2 ;  /* 0x000000020302923e */ /* 0x000fe200000000ff */
[----:B------:R-:W-:Y:S01]  /*4300*/  @!P1 HADD2.F32 R9, -RZ, R6.H1_H1 ;  /* 0x30000006ff099230 */ /* 0x000fe20000004100 */
[----:B------:R-:W-:Y:S01]  /*4310*/  @!P1 FMUL.FTZ R14, R44, R8 ;  /* 0x000000082c0e9220 */ /* 0x000fe20000410000 */
[----:B------:R-:W-:Y:S01]  /*4320*/  @!P1 HADD2.F32 R43, -RZ, R48.H0_H0 ;  /* 0x20000030ff2b9230 */ /* 0x000fe20000004100 */
[----:B------:R-:W-:Y:S01]  /*4330*/  @!P1 MOV R52, R2 ;  /* 0x0000000200349202 */ /* 0x000fe20000000f00 */
[----:B------:R-:W-:Y:S01]  /*4340*/  @!P1 HADD2.F32 R10, -RZ, R6.H0_H0 ;  /* 0x20000006ff0a9230 */ /* 0x000fe20000004100 */
[----:B------:R-:W-:Y:S01]  /*4350*/  @!P1 FMUL.FTZ R6, R42, R5 ;  /* 0x000000052a069220 */ /* 0x000fe20000410000 */
[--C-:B------:R-:W-:Y:S01]  /*4360*/  @!P1 HADD2.F32 R46, -RZ, R11.reuse.H0_H0 ;  /* 0x2000000bff2e9230 */ /* 0x100fe20000004100 */
[C---:B------:R-:W-:Y:S01]  /*4370*/  @!P1 FFMA.FTZ R79, R9.reuse, R45, -R14 ;  /* 0x0000002d094f9223 */ /* 0x040fe2000001080e */
[----:B------:R-:W-:Y:S01]  /*4380*/  @!P1 HADD2.F32 R48, -RZ, R11.H1_H1 ;  /* 0x3000000bff309230 */ /* 0x000fe20000004100 */
[C---:B------:R-:W-:Y:S02]  /*4390*/  @!P1 FFMA.FTZ R82, R10.reuse, R43, -R6 ;  /* 0x0000002b0a529223 */ /* 0x040fe40000010806 */
[----:B------:R-:W-:Y:S01]  /*43a0*/  @!P1 FMUL.FTZ R6, R9, R8 ;  /* 0x0000000809069220 */ /* 0x000fe20000410000 */
[----:B------:R-:W-:Y:S01]  /*43b0*/  @!P1 MOV R9, R22 ;  /* 0x0000001600099202 */ /* 0x000fe20000000f00 */
[----:B------:R-:W-:Y:S01]  /*43c0*/  @!P1 FMUL.FTZ R5, R10, R5 ;  /* 0x000000050a059220 */ /* 0x000fe20000410000 */
[----:B------:R-:W-:Y:S01]  /*43d0*/  @!P1 HADD2.F32 R8, -RZ, R15.H0_H0 ;  /* 0x2000000fff089230 */ /* 0x000fe20000004100 */
[----:B------:R-:W-:Y:S01]  /*43e0*/  @!P1 MOV R15, R55 ;  /* 0x00000037000f9202 */ /* 0x000fe20000000f00 */
[----:B------:R-:W-:Y:S01]  /*43f0*/  @!P1 HADD2.F32 R10, -RZ, R24.H0_H0 ;  /* 0x20000018ff0a9230 */ /* 0x000fe20000004100 */
[----:B------:R-:W-:Y:S01]  /*4400*/  @!P1 FFMA.FTZ R5, R42, R43, R5 ;  /* 0x0000002b2a059223 */ /* 0x000fe20000010005 */
[--C-:B------:R-:W-:Y:S01]  /*4410*/  @!P1 HADD2.F32 R11, -RZ, R9.reuse.H1_H1 ;  /* 0x30000009ff0b9230 */ /* 0x100fe20000004100 */
[----:B------:R-:W-:Y:S01]  /*4420*/  @!P1 FFMA.FTZ R6, R44, R45, R6 ;  /* 0x0000002d2c069223 */ /* 0x000fe20000010006 */
[----:B------:R-:W-:Y:S01]  /*4430*/  @!P1 HADD2.F32 R14, -RZ, R9.H0_H0 ;  /* 0x20000009ff0e9230 */ /* 0x000fe20000004100 */
[----:B------:R-:W-:Y:S01]  /*4440*/  @!P1 FMUL.FTZ R9, R46, R8 ;  /* 0x000000082e099220 */ /* 0x000fe20000410000 */
[----:B------:R-:W-:Y:S01]  /*4450*/  @!P1 HADD2.F32 R50, -RZ, R15.H1_H1 ;  /* 0x3000000fff329230 */ /* 0x000fe20000004100 */
[-C--:B------:R-:W-:Y:S01]  /*4460*/  @!P1 FMUL.FTZ R24, R48, R10.reuse ;  /* 0x0000000a30189220 */ /* 0x080fe20000410000 */
[----:B------:R-:W-:Y:S01]  /*4470*/  @!P1 F2FP.PACK_AB R5, R6, R5 ;  /* 0x000000050605923e */ /* 0x000fe200000000ff */
[C---:B------:R-:W-:Y:S02]  /*4480*/  @!P1 FFMA.FTZ R78, R14.reuse, R47, -R9 ;  /* 0x0000002f0e4e9223 */ /* 0x040fe40000010809 */
[C---:B------:R-:W-:Y:S01]  /*4490*/  @!P1 FMUL.FTZ R9, R11.reuse, R10 ;  /* 0x0000000a0b099220 */ /* 0x040fe20000410000 */
[----:B------:R-:W-:Y:S01]  /*44a0*/  @!P1 HADD2.F32 R10, -RZ, R25.H0_H0 ;  /* 0x20000019ff0a9230 */ /* 0x000fe20000004100 */
[----:B------:R-:W-:Y:S01]  /*44b0*/  @!P1 FFMA.FTZ R77, R11, R49, -R24 ;  /* 0x000000310b4d9223 */ /* 0x000fe20000010818 */
[----:B------:R-:W-:Y:S01]  /*44c0*/  @!P1 HADD2.F32 R25, -RZ, R15.H0_H0 ;  /* 0x2000000fff199230 */ /* 0x000fe20000004100 */
[----:B------:R-:W-:Y:S02]  /*44d0*/  @!P1 IMAD.MOV.U32 R11, RZ, RZ, R23 ;  /* 0x000000ffff0b9224 */ /* 0x000fe400078e0017 */
[----:B------:R-:W-:Y:S01]  /*44e0*/  @!P1 FMUL.FTZ R8, R14, R8 ;  /* 0x000000080e089220 */ /* 0x000fe20000410000 */
[----:B------:R-:W-:Y:S01]  /*44f0*/  @!P1 HADD2.F32 R14, -RZ, R34.H0_H0 ;  /* 0x20000022ff0e9230 */ /* 0x000fe20000004100 */
[----:B------:R-:W-:Y:S01]  /*4500*/  @!P1 IMAD.MOV.U32 R53, RZ, RZ, R5 ;  /* 0x000000ffff359224 */ /* 0x000fe200078e0005 */
[--C-:B------:R-:W-:Y:S01]  /*4510*/  @!P1 HADD2.F32 R24, -RZ, R11.reuse.H0_H0 ;  /* 0x2000000bff189230 */ /* 0x100fe20000004100 */
[----:B------:R-:W-:Y:S01]  /*4520*/  @!P1 FFMA.FTZ R8, R46, R47, R8 ;  /* 0x0000002f2e089223 */ /* 0x000fe20000010008 */
[----:B------:R-:W-:Y:S01]  /*4530*/  @!P1 HADD2.F32 R15, -RZ, R11.H1_H1 ;  /* 0x3000000bff0f9230 */ /* 0x000fe20000004100 */
[-C--:B------:R-:W-:Y:S01]  /*4540*/  @!P1 FMUL.FTZ R11, R25, R10.reuse ;  /* 0x0000000a190b9220 */ /* 0x080fe20000410000 */
        /* <DEDUP_REMOVED lines=16> */
[----:B------:R-:W-:Y:S02]  /*4650*/  @!P1 MOV R21, R15 ;  /* 0x0000000f00159202 */ /* 0x000fe40000000f00 */
[----:B------:R-:W-:Y:S02]  /*4660*/  @!P1 MOV R23, R42 ;  /* 0x0000002a00179202 */ /* 0x000fe40000000f00 */
[----:B------:R-:W-:Y:S02]  /*4670*/  @!P1 F2FP.PACK_AB R8, R9, R8 ;  /* 0x000000080908923e */ /* 0x000fe400000000ff */
[----:B------:R-:W-:Y:S01]  /*4680*/  @!P1 F2FP.PACK_AB R10, R11, R10 ;  /* 0x0000000a0b0a923e */ /* 0x000fe200000000ff */
[----:B------:R1:W-:Y:S01]  /*4690*/  ST.E.128 [R80.64], R20 ;  /* 0x0000001450007985 */ /* 0x0003e2000c101d06 */
[----:B------:R-:W-:Y:S02]  /*46a0*/  @!P1 MOV R54, R8 ;  /* 0x0000000800369202 */ /* 0x000fe40000000f00 */
[----:B------:R-:W-:Y:S05]  /*46b0*/  @!P1 MOV R55, R10 ;  /* 0x0000000a00379202 */ /* 0x000fea0000000f00 */
[----:B------:R1:W-:Y:S02]  /*46c0*/  @!P0 ST.E.128 [R72.64], R52 ;  /* 0x0000003448008985 */ /* 0x0003e4000c101d06 */
.L_x_1219:
[----:B-1----:R-:W-:Y:S05]  /*46d0*/  BSYNC B0 ;  /* 0x0000000000007941 */ /* 0x002fea0003800000 */
.L_x_1218:
        /* <DEDUP_REMOVED lines=10> */
[----:B------:R-:W-:Y:S01]  /*4780*/  @!P1 HADD2.F32 R34, -RZ, R66.H1_H1 ;  /* 0x30000042ff229230 */ /* 0x000fe20000004100 */
        /* <DEDUP_REMOVED lines=57> */
[-C--:B------:R-:W-:Y:S01]  /*4b20*/  @!P1 FMUL.FTZ R6, R17, R5.reuse ;  /* 0x0000000511069220 */ /* 0x080fe20000410000 */
        /* <DEDUP_REMOVED lines=53> */
.L_x_1221:
[----:B------:R-:W-:Y:S05]  /*4e80*/  BSYNC B0 ;  /* 0x0000000000007941 */ /* 0x000fea0003800000 */
.L_x_1220:
[----:B-----5:R4:W1:Y:S01]  /*4e90*/  SHFL.IDX PT, R47, R86, 0x2, 0x181f ;  /* 0x00581f00562f7f89 */ /* 0x02086200000e0000 */
[----:B------:R-:W-:Y:S03]  /*4ea0*/  ISETP.GE.OR P0, PT, R148, R75, P5 ;  /* 0x0000004b9400720c */ /* 0x000fe60002f06670 */
[----:B------:R4:W3:Y:S10]  /*4eb0*/  SHFL.IDX PT, R46, R87, 0x2, 0x181f ;  /* 0x00581f00572e7f89 */ /* 0x0008f400000e0000 */
[----:B------:R-:W-:-:S05]  /*4ec0*/  @P0 BRA `(.L_x_1215) ;  /* 0x00000aa000000947 */ /* 0x000fca0003800000 */
[----:B------:R-:W-:Y:S01]  /*4ed0*/  SEL R2, R71, R70, !P2 ;  /* 0x0000004647027207 */ /* 0x000fe20005000000 */
[----:B------:R-:W5:Y:S01]  /*4ee0*/  LDS.128 R16, [R123+0x5080] ;  /* 0x005080007b107984 */ /* 0x000f620000000c00 */
[C---:B---3--:R-:W-:Y:S01]  /*4ef0*/  LEA R58, P0, R92.reuse, R46, 0x1 ;  /* 0x0000002e5c3a7211 */ /* 0x048fe200078008ff */
[----:B--2---:R-:W-:Y:S01]  /*4f00*/  @!P1 HADD2.F32 R23, -RZ, R67.H1_H1 ;  /* 0x30000043ff179230 */ /* 0x004fe20000004100 */
[----:B------:R-:W-:Y:S01]  /*4f10*/  SHF.R.S32.HI R3, RZ, 0x1f, R2 ;  /* 0x0000001fff037819 */ /* 0x000fe20000011402 */
[--C-:B------:R-:W-:Y:S01]  /*4f20*/  @!P1 HADD2.F32 R43, -RZ, R68.reuse.H0_H0 ;  /* 0x20000044ff2b9230 */ /* 0x100fe20000004100 */
[----:B-1----:R-:W-:Y:S01]  /*4f30*/  LEA.HI.X R59, R92, R47, R110, 0x1, P0 ;  /* 0x0000002f5c3b7211 */ /* 0x002fe200000f0c6e */
[----:B------:R-:W-:Y:S01]  /*4f40*/  @!P1 HADD2.F32 R36, -RZ, R68.H1_H1 ;  /* 0x30000044ff249230 */ /* 0x000fe20000004100 */
[----:B------:R-:W-:Y:S02]  /*4f50*/  LEA.HI R2, R3, R2, RZ, 0x4 ;  /* 0x0000000203027211 */ /* 0x000fe400078f20ff */
[----:B------:R-:W-:Y:S02]  /*4f60*/  @!P1 SHF.R.U64 R14, R28, 0x10, R29 ;  /* 0x000000101c0e9819 */ /* 0x000fe4000000121d */
[----:B------:R-:W-:Y:S02]  /*4f70*/  LEA.HI.SX32 R2, R2, R69, 0x1c ;  /* 0x0000004502027211 */ /* 0x000fe400078fe2ff */
[--C-:B------:R-:W-:Y:S02]  /*4f80*/  @!P1 SHF.R.U32.HI R10, RZ, 0x10, R61.reuse ;  /* 0x00000010ff0a9819 */ /* 0x100fe4000001163d */
[----:B------:R-:W-:Y:S02]  /*4f90*/  SHF.R.S32.HI R3, RZ, 0x1f, R2 ;  /* 0x0000001fff037819 */ /* 0x000fe40000011402 */
[----:B------:R-:W-:Y:S02]  /*4fa0*/  SHF.L.U32 R52, R2, 0x3, RZ ;  /* 0x0000000302347819 */ /* 0x000fe400000006ff */
[----:B------:R-:W-:Y:S02]  /*4fb0*/  LEA.HI R3, R3, R2, RZ, 0x3 ;  /* 0x0000000203037211 */ /* 0x000fe400078f18ff */
[----:B------:R-:W-:Y:S02]  /*4fc0*/  @!P1 SHF.R.U64 R25, R60, 0x10, R61 ;  /* 0x000000103c199819 */ /* 0x000fe4000000123d */
[----:B------:R-:W-:Y:S02]  /*4fd0*/  SHF.R.S32.HI R2, RZ, 0x3, R3 ;  /* 0x00000003ff027819 */ /* 0x000fe40000011403 */
[----:B------:R-:W-:Y:S01]  /*4fe0*/  LOP3.LUT R3, R111, 0x38, R52, 0xf8, !PT ;  /* 0x000000386f037812 */ /* 0x000fe200078ef834 */
[----:B------:R-:W-:Y:S01]  /*4ff0*/  @!P1 HADD2.F32 R25, -RZ, R25.H0_H0 ;  /* 0x20000019ff199230 */ /* 0x000fe20000004100 */
[----:B------:R-:W-:Y:S01]  /*5000*/  @!P1 SHF.R.U64 R15, R30, 0x10, R31 ;  /* 0x000000101e0f9819 */ /* 0x000fe2000000121f */
[----:B------:R-:W-:Y:S01]  /*5010*/  IMAD R2, R2, 0xc00, R13 ;  /* 0x00000c0002027824 */ /* 0x000fe200078e020d */
[----:B------:R-:W-:Y:S02]  /*5020*/  LOP3.LUT R3, R3, R152, RZ, 0x3c, !PT ;  /* 0x0000009803037212 */ /* 0x000fe400078e3cff */
[----:B------:R-:W-:Y:S01]  /*5030*/  @!P1 SHF.R.U32.HI R21, RZ, 0x10, R31 ;  /* 0x00000010ff159819 */ /* 0x000fe2000001161f */
[----:B------:R-:W-:Y:S01]  /*5040*/  @!P1 HADD2.F32 R31, -RZ, R10.H0_H0 ;  /* 0x2000000aff1f9230 */ /* 0x000fe20000004100 */
[----:B------:R-:W-:Y:S01]  /*5050*/  @!P1 SHF.R.U32.HI R8, RZ, 0x10, R29 ;  /* 0x00000010ff089819 */ /* 0x000fe2000001161d */
[----:B------:R-:W-:Y:S01]  /*5060*/  IMAD.IADD R2, R2, 0x1, R3 ;  /* 0x0000000102027824 */ /* 0x000fe200078e0203 */
[----:B------:R-:W-:Y:S01]  /*5070*/  @!P1 HADD2.F32 R29, -RZ, R67.H0_H0 ;  /* 0x20000043ff1d9230 */ /* 0x000fe20000004100 */
[--C-:B------:R-:W-:Y:S01]  /*5080*/  @!P1 SHF.R.U64 R34, R62, 0x10, R63.reuse ;  /* 0x000000103e229819 */ /* 0x100fe2000000123f */
[----:B------:R-:W-:Y:S01]  /*5090*/  @!P1 HADD2.F32 R21, -RZ, R21.H0_H0 ;  /* 0x20000015ff159230 */ /* 0x000fe20000004100 */
[----:B------:R-:W-:Y:S02]  /*50a0*/  @!P1 SHF.R.U32.HI R44, RZ, 0x10, R63 ;  /* 0x00000010ff2c9819 */ /* 0x000fe4000001163f */
[----:B------:R-:W-:Y:S01]  /*50b0*/  SHF.L.U32 R48, R2, 0x1, RZ ;  /* 0x0000000102307819 */ /* 0x000fe200000006ff */
[----:B------:R-:W-:Y:S01]  /*50c0*/  @!P1 HADD2.F32 R2, -RZ, R39.H0_H0 ;  /* 0x20000027ff029230 */ /* 0x000fe20000004100 */
[----:B-----5:R-:W-:Y:S01]  /*50d0*/  @!P1 MOV R6, R17 ;  /* 0x0000001100069202 */ /* 0x020fe20000000f00 */
[----:B------:R-:W-:Y:S01]  /*50e0*/  @!P1 HADD2.F32 R44, -RZ, R44.H0_H0 ;  /* 0x2000002cff2c9230 */ /* 0x000fe20000004100 */
[----:B------:R-:W-:Y:S02]  /*50f0*/  ISETP.GE.AND P0, PT, R52, c[0x0][0x1d4], PT ;  /* 0x0000750034007a0c */ /* 0x000fe40003f06270 */
[----:B------:R-:W1:Y:S01]  /*5100*/  LDS.128 R48, [R48+0x5080] ;  /* 0x0050800030307984 */ /* 0x000e620000000c00 */
[----:B------:R-:W-:Y:S05]  /*5110*/  @!P1 HADD2.F32 R3, -RZ, R6.H0_H0 ;  /* 0x20000006ff039230 */ /* 0x000fea0000004100 */
[CC--:B------:R-:W-:Y:S02]  /*5120*/  @!P1 FMUL.FTZ R5, R3.reuse, R2.reuse ;  /* 0x0000000203059220 */ /* 0x0c0fe40000410000 */
[----:B-1----:R-:W-:Y:S02]  /*5130*/  @!P1 IMAD.MOV.U32 R9, RZ, RZ, R49 ;  /* 0x000000ffff099224 */ /* 0x002fe400078e0031 */
[----:B------:R-:W-:Y:S02]  /*5140*/  @!P1 IMAD.MOV.U32 R20, RZ, RZ, R48 ;  /* 0x000000ffff149224 */ /* 0x000fe400078e0030 */
[----:B------:R-:W-:Y:S01]  /*5150*/  @!P1 IMAD.MOV.U32 R45, RZ, RZ, R51 ;  /* 0x000000ffff2d9224 */ /* 0x000fe200078e0033 */
[--C-:B------:R-:W-:Y:S01]  /*5160*/  @!P1 HADD2.F32 R28, -RZ, R9.reuse.H0_H0 ;  /* 0x20000009ff1c9230 */ /* 0x100fe20000004100 */
[----:B------:R-:W-:Y:S01]  /*5170*/  @!P1 IMAD.MOV.U32 R38, RZ, RZ, R50 ;  /* 0x000000ffff269224 */ /* 0x000fe200078e0032 */
[----:B------:R-:W-:Y:S02]  /*5180*/  @!P1 HADD2.F32 R30, -RZ, R9.H1_H1 ;  /* 0x30000009ff1e9230 */ /* 0x000fe40000004100 */
[----:B------:R-:W-:Y:S01]  /*5190*/  @!P1 HADD2.F32 R42, -RZ, R45.H0_H0 ;  /* 0x2000002dff2a9230 */ /* 0x000fe20000004100 */
[----:B------:R-:W-:Y:S01]  /*51a0*/  @!P1 FMUL.FTZ R11, R28, R2 ;  /* 0x000000021c0b9220 */ /* 0x000fe20000410000 */
[----:B------:R-:W-:Y:S02]  /*51b0*/  @!P1 HADD2.F32 R2, -RZ, R8.H0_H0 ;  /* 0x20000008ff029230 */ /* 0x000fe40000004100 */
[----:B------:R-:W-:Y:S01]  /*51c0*/  @!P1 HADD2.F32 R8, -RZ, R6.H1_H1 ;  /* 0x30000006ff089230 */ /* 0x000fe20000004100 */
[----:B------:R-:W-:Y:S01]  /*51d0*/  @!P1 FFMA.FTZ R61, R3, R29, -R11 ;  /* 0x0000001d033d9223 */ /* 0x000fe2000001080b */
[----:B------:R-:W-:Y:S01]  /*51e0*/  @!P1 MOV R11, R16 ;  /* 0x00000010000b9202 */ /* 0x000fe20000000f00 */
[-C--:B------:R-:W-:Y:S01]  /*51f0*/  @!P1 FMUL.FTZ R10, R30, R2.reuse ;  /* 0x000000021e0a9220 */ /* 0x080fe20000410000 */
[----:B------:R-:W-:Y:S01]  /*5200*/  @!P1 HADD2.F32 R3, -RZ, R39.H1_H1 ;  /* 0x30000027ff039230 */ /* 0x000fe20000004100 */
[C---:B------:R-:W-:Y:S01]  /*5210*/  @!P1 FMUL.FTZ R6, R8.reuse, R2 ;  /* 0x0000000208069220 */ /* 0x040fe20000410000 */
[----:B------:R-:W-:Y:S01]  /*5220*/  @!P1 HADD2.F32 R22, -RZ, R20.H0_H0 ;  /* 0x20000014ff169230 */ /* 0x000fe20000004100 */
[----:B------:R-:W-:Y:S01]  /*5230*/  @!P1 FFMA.FTZ R60, R8, R31, -R10 ;  /* 0x0000001f083c9223 */ /* 0x000fe2000001080a */
[--C-:B------:R-:W-:Y:S02]  /*5240*/  @!P1 HADD2.F32 R9, -RZ, R11.reuse.H0_H0 ;  /* 0x2000000bff099230 */ /* 0x100fe40000004100 */
[----:B------:R-:W-:Y:S01]  /*5250*/  @!P1 HADD2.F32 R10, -RZ, R40.H0_H0 ;  /* 0x20000028ff0a9230 */ /* 0x000fe20000004100 */
[-C--:B------:R-:W-:Y:S01]  /*5260*/  @!P1 FMUL.FTZ R24, R22, R3.reuse ;  /* 0x0000000316189220 */ /* 0x080fe20000410000 */
[----:B------:R-:W-:Y:S01]  /*5270*/  @!P1 HADD2.F32 R8, -RZ, R11.H1_H1 ;  /* 0x3000000bff089230 */ /* 0x000fe20000004100 */
[C---:B------:R-:W-:Y:S01]  /*5280*/  @!P1 FMUL.FTZ R2, R9.reuse, R3 ;  /* 0x0000000309029220 */ /* 0x040fe20000410000 */
[----:B------:R-:W-:Y:S01]  /*5290*/  @!P1 HADD2.F32 R3, -RZ, R14.H0_H0 ;  /* 0x2000000eff039230 */ /* 0x000fe20000004100 */
[----:B------:R-:W-:Y:S01]  /*52a0*/  @!P1 FFMA.FTZ R57, R9, R23, -R24 ;  /* 0x0000001709399223 */ /* 0x000fe20000010818 */
[----:B------:R-:W-:Y:S01]  /*52b0*/  @!P1 MOV R14, R19 ;  /* 0x00000013000e9202 */ /* 0x000fe20000000f00 */
[-C--:B------:R-:W-:Y:S01]  /*52c0*/  @!P1 FMUL.FTZ R11, R42, R10.reuse ;  /* 0x0000000a2a0b9220 */ /* 0x080fe20000410000 */
[----:B------:R-:W-:Y:S01]  /*52d0*/  @!P1 HADD2.F32 R24, -RZ, R20.H1_H1 ;  /* 0x30000014ff189230 */ /* 0x000fe20000004100 */
[----:B------:R-:W-:Y:S01]  /*52e0*/  @!P1 FFMA.FTZ R2, R22, R23, R2 ;  /* 0x0000001716029223 */ /* 0x000fe20000010002 */
[----:B------:R-:W-:Y:S02]  /*52f0*/  @!P1 HADD2.F32 R39, -RZ, R34.H0_H0 ;  /* 0x20000022ff279230 */ /* 0x000fe40000004100 */
[--C-:B------:R-:W-:Y:S01]  /*5300*/  @!P1 HADD2.F32 R9, -RZ, R14.reuse.H0_H0 ;  /* 0x2000000eff099230 */ /* 0x100fe20000004100 */
[-C--:B------:R-:W-:Y:S01]  /*5310*/  @!P1 FMUL.FTZ R20, R24, R3.reuse ;  /* 0x0000000318149220 */ /* 0x080fe20000410000 */
[----:B------:R-:W-:Y:S01]  /*5320*/  @!P1 HADD2.F32 R14, -RZ, R14.H1_H1 ;  /* 0x3000000eff0e9230 */ /* 0x000fe20000004100 */
[C---:B------:R-:W-:Y:S01]  /*5330*/  @!P1 FMUL.FTZ R3, R8.reuse, R3 ;  /* 0x0000000308039220 */ /* 0x040fe20000410000 */
[--C-:B------:R-:W-:Y:S01]  /*5340*/  @!P1 HADD2.F32 R34, -RZ, R38.reuse.H0_H0 ;  /* 0x20000026ff229230 */ /* 0x100fe20000004100 */
[C---:B------:R-:W-:Y:S01]  /*5350*/  @!P1 FMUL.FTZ R10, R9.reuse, R10 ;  /* 0x0000000a090a9220 */ /* 0x040fe20000410000 */
[----:B------:R-:W-:Y:S01]  /*5360*/  @!P1 HADD2.F32 R38, -RZ, R38.H1_H1 ;  /* 0x30000026ff269230 */ /* 0x000fe20000004100 */
[----:B------:R-:W-:Y:S01]  /*5370*/  @!P1 FFMA.FTZ R55, R9, R43, -R11 ;  /* 0x0000002b09379223 */ /* 0x000fe2000001080b */
[----:B------:R-:W-:Y:S01]  /*5380*/  @!P1 MOV R9, R18 ;  /* 0x0000001200099202 */ /* 0x000fe20000000f00 */
[-C--:B------:R-:W-:Y:S01]  /*5390*/  @!P1 FFMA.FTZ R56, R8, R25.reuse, -R20 ;  /* 0x0000001908389223 */ /* 0x080fe20000010814 */
[----:B------:R-:W-:Y:S01]  /*53a0*/  @!P1 HADD2.F32 R8, -RZ, R40.H1_H1 ;  /* 0x30000028ff089230 */ /* 0x000fe20000004100 */
[----:B------:R-:W-:Y:S01]  /*53b0*/  @!P1 FFMA.FTZ R3, R24, R25, R3 ;  /* 0x0000001918039223 */ /* 0x000fe20000010003 */
[----:B------:R-:W-:Y:S01]  /*53c0*/  @!P1 HADD2.F32 R11, -RZ, R15.H0_H0 ;  /* 0x2000000fff0b9230 */ /* 0x000fe20000004100 */
[----:B------:R-:W-:Y:S01]  /*53d0*/  @!P1 FFMA.FTZ R5, R28, R29, R5 ;  /* 0x0000001d1c059223 */ /* 0x000fe20000010005 */
[----:B------:R-:W-:Y:S01]  /*53e0*/  @!P1 HADD2.F32 R40, -RZ, R45.H1_H1 ;  /* 0x3000002dff289230 */ /* 0x000fe20000004100 */
[----:B------:R-:W-:Y:S01]  /*53f0*/  @!P1 FFMA.FTZ R6, R30, R31, R6 ;  /* 0x0000001f1e069223 */ /* 0x000fe20000010006 */
[--C-:B------:R-:W-:Y:S01]  /*5400*/  @!P1 HADD2.F32 R20, -RZ, R9.reuse.H0_H0 ;  /* 0x20000009ff149230 */ /* 0x100fe20000004100 */
[----:B------:R-:W-:Y:S01]  /*5410*/  @!P1 FMUL.FTZ R53, R38, R11 ;  /* 0x0000000b26359220 */ /* 0x000fe20000410000 */
[----:B------:R-:W-:Y:S01]  /*5420*/  @!P1 F2FP.PACK_AB R2, R3, R2 ;  /* 0x000000020302923e */ /* 0x000fe200000000ff */
[----:B------:R-:W-:Y:S01]  /*5430*/  @!P1 FMUL.FTZ R45, R40, R21 ;  /* 0x00000015282d9220 */ /* 0x000fe20000410000 */
[----:B------:R-:W-:Y:S01]  /*5440*/  @!P1 F2FP.PACK_AB R5, R6, R5 ;  /* 0x000000050605923e */ /* 0x000fe200000000ff */
[----:B------:R-:W-:Y:S01]  /*5450*/  @!P1 HADD2.F32 R15, -RZ, R9.H1_H1 ;  /* 0x30000009ff0f9230 */ /* 0x000fe20000004100 */
[----:B------:R-:W-:Y:S01]  /*5460*/  @!P1 FMUL.FTZ R9, R34, R8 ;  /* 0x0000000822099220 */ /* 0x000fe20000410000 */
[----:B------:R-:W-:Y:S01]  /*5470*/  @!P1 MOV R48, R2 ;  /* 0x0000000200309202 */ /* 0x000fe20000000f00 */
[----:B------:R-:W-:Y:S02]  /*5480*/  @!P1 FFMA.FTZ R45, R14, R44, -R45 ;  /* 0x0000002c0e2d9223 */ /* 0x000fe4000001082d */
[----:B------:R-:W-:Y:S02]  /*5490*/  @!P1 FFMA.FTZ R54, R20, R36, -R9 ;  /* 0x0000002414369223 */ /* 0x000fe40000010809 */
[C---:B------:R-:W-:Y:S02]  /*54a0*/  @!P1 FFMA.FTZ R53, R15.reuse, R39, -R53 ;  /* 0x000000270f359223 */ /* 0x040fe40000010835 */
        /* <DEDUP_REMOVED lines=8> */
[----:B------:R-:W-:Y:S01]  /*5530*/  @!P1 IMAD.MOV.U32 R18, RZ, RZ, R14 ;  /* 0x000000ffff129224 */ /* 0x000fe200078e000e */
[----:B------:R-:W-:Y:S01]  /*5540*/  @!P1 MOV R17, R21 ;  /* 0x0000001500119202 */ /* 0x000fe20000000f00 */
[----:B------:R-:W-:Y:S01]  /*5550*/  @!P1 FFMA.FTZ R8, R34, R36, R8 ;  /* 0x0000002422089223 */ /* 0x000fe20000010008 */
[----:B------:R-:W-:Y:S01]  /*5560*/  @!P1 MOV R16, R20 ;  /* 0x0000001400109202 */ /* 0x000fe20000000f00 */
[----:B------:R-:W-:Y:S01]  /*5570*/  @!P1 FFMA.FTZ R9, R38, R39, R9 ;  /* 0x0000002726099223 */ /* 0x000fe20000010009 */
[----:B------:R-:W-:Y:S01]  /*5580*/  @!P1 MOV R19, R15 ;  /* 0x0000000f00139202 */ /* 0x000fe20000000f00 */
[----:B------:R-:W-:Y:S02]  /*5590*/  @!P1 FFMA.FTZ R10, R42, R43, R10 ;  /* 0x0000002b2a0a9223 */ /* 0x000fe4000001000a */
[----:B------:R-:W-:Y:S01]  /*55a0*/  @!P1 FFMA.FTZ R11, R40, R44, R11 ;  /* 0x0000002c280b9223 */ /* 0x000fe2000001000b */
[----:B------:R-:W-:Y:S01]  /*55b0*/  @!P1 F2FP.PACK_AB R8, R9, R8 ;  /* 0x000000080908923e */ /* 0x000fe200000000ff */
[----:B------:R1:W-:Y:S03]  /*55c0*/  ST.E.128 [R58.64], R16 ;  /* 0x000000103a007985 */ /* 0x0003e6000c101d06 */
[----:B------:R-:W-:Y:S02]  /*55d0*/  @!P1 F2FP.PACK_AB R10, R11, R10 ;  /* 0x0000000a0b0a923e */ /* 0x000fe400000000ff */
[----:B------:R-:W-:Y:S02]  /*55e0*/  @!P1 MOV R50, R8 ;  /* 0x0000000800329202 */ /* 0x000fe40000000f00 */
[----:B------:R-:W-:Y:S01]  /*55f0*/  @!P1 MOV R51, R10 ;  /* 0x0000000a00339202 */ /* 0x000fe20000000f00 */
[----:B------:R-:W-:-:S05]  /*5600*/  @P0 BRA `(.L_x_1215) ;  /* 0x0000036000000947 */ /* 0x000fca0003800000 */
[C---:B------:R-:W-:Y:S04]  /*5610*/  LEA R2, P0, R52.reuse, R46, 0x1 ;  /* 0x0000002e34027211 */ /* 0x040fe800078008ff */
[----:B------:R-:W-:Y:S05]  /*5620*/  LEA.HI.X.SX32 R3, R52, R47, 0x1, P0 ;  /* 0x0000002f34037211 */ /* 0x000fea00000f0eff */
[----:B------:R2:W-:Y:S01]  /*5630*/  ST.E.128 [R2.64], R48 ;  /* 0x0000003002007985 */ /* 0x0005e2000c101d06 */
[----:B------:R-:W-:-:S05]  /*5640*/  BRA `(.L_x_1215) ;  /* 0x0000032000007947 */ /* 0x000fca0003800000 */
.L_x_1199:
        /* <DEDUP_REMOVED lines=10> */
[C---:B---3--:R-:W-:Y:S04]  /*56f0*/  @!P5 LEA R8, P0, R26.reuse, R3, 0x1 ;  /* 0x000000031a08d211 */ /* 0x048fe800078008ff */
[----:B------:R-:W-:Y:S02]  /*5700*/  @!P5 LEA.HI.X R9, R26, R5, R27, 0x1, P0 ;  /* 0x000000051a09d211 */ /* 0x000fe400000f0c1b */
[----:B------:R-:W-:Y:S11]  /*5710*/  ISETP.GE.AND P0, PT, R88, c[0x0][0x1d4], PT ;  /* 0x0000750058007a0c */ /* 0x000ff60003f06270 */
[----:B------:R-:W-:Y:S02]  /*5720*/  @!UPT UIADD3 URZ, URZ, URZ, URZ ;  /* 0x0000003f3f3ff290 */ /* 0x000fe4000fffe03f */
[C---:B------:R-:W-:Y:S04]  /*5730*/  @!P0 LEA R2, P1, R83.reuse, R3, 0x1 ;  /* 0x0000000353028211 */ /* 0x040fe800078208ff */
[----:B------:R-:W-:Y:S01]  /*5740*/  @!P0 LEA.HI.X R3, R83, R5, R89, 0x1, P1 ;  /* 0x0000000553038211 */ /* 0x000fe200008f0c59 */
[----:B-1----:R-:W-:Y:S04]  /*5750*/  @!P5 ST.E.128 [R8.64], R16 ;  /* 0x000000100800d985 */ /* 0x002fe8000c101d06 */
[----:B------:R-:W1:Y:S04]  /*5760*/  @!P0 LDS.128 R8, [R74+0x6880] ;  /* 0x006880004a088984 */ /* 0x000e680000000c00 */
[----:B-1----:R1:W-:Y:S02]  /*5770*/  @!P0 ST.E.128 [R2.64], R8 ;  /* 0x0000000802008985 */ /* 0x0023e4000c101d06 */
.L_x_1223:
[----:B-12---:R-:W-:Y:S05]  /*5780*/  BSYNC B0 ;  /* 0x0000000000007941 */ /* 0x006fea0003800000 */
.L_x_1222:
[----:B---3--:R1:W2:Y:S01]  /*5790*/  SHFL.IDX PT, R3, R86, 0x1, 0x181f ;  /* 0x00381f0056037f89 */ /* 0x0082a200000e0000 */
        /* <DEDUP_REMOVED lines=14> */
.L_x_1225:
[----:B------:R-:W-:Y:S05]  /*5880*/  BSYNC B0 ;  /* 0x0000000000007941 */ /* 0x000fea0003800000 */
.L_x_1224:
        /* <DEDUP_REMOVED lines=14> */
.L_x_1215:
[----:B------:R-:W-:Y:S05]  /*5970*/  BSYNC B2 ;  /* 0x0000000000027941 */ /* 0x000fea0003800000 */
.L_x_1198:
[C---:B-1----:R-:W-:Y:S01]  /*5980*/  IMAD R17, R41.reuse, -0x30, RZ ;  /* 0xffffffd029117824 */ /* 0x042fe200078e02ff */
[----:B------:R-:W-:Y:S01]  /*5990*/  ISETP.NE.AND P6, PT, R132, RZ, PT ;  /* 0x000000ff8400720c */ /* 0x000fe20003fc5270 */
[----:B--23--:R-:W-:Y:S01]  /*59a0*/  IMAD.WIDE R8, R41, 0x30, R112 ;  /* 0x0000003029087825 */ /* 0x00cfe200078e0270 */
[----:B------:R-:W-:Y:S03]  /*59b0*/  BSSY B0, `(.L_x_1226) ;  /* 0x000004d000007945 */ /* 0x000fe60003800000 */
[----:B------:R-:W-:Y:S05]  /*59c0*/  IMAD.IADD R2, R127, 0x1, R17 ;  /* 0x000000017f027824 */ /* 0x000fea00078e0211 */
[----:B------:R-:W-:Y:S11]  /*59d0*/  ISETP.GE.AND P1, PT, R2, 0x11, PT ;  /* 0x000000110200780c */ /* 0x000ff60003f26270 */
[----:B------:R-:W-:Y:S02]  /*59e0*/  @!UPT UIADD3 URZ, URZ, URZ, URZ ;  /* 0x0000003f3f3ff290 */ /* 0x000fe4000fffe03f */
        /* <DEDUP_REMOVED lines=9> */
[----:B------:R-:W-:Y:S01]  /*5a80*/  @P3 MOV R2, R94 ;  /* 0x0000005e00023202 */ /* 0x000fe20000000f00 */
[----:B----4-:R-:W-:Y:S04]  /*5a90*/  @P3 IMAD.MOV.U32 R3, RZ, RZ, R105 ;  /* 0x000000ffff033224 */ /* 0x010fe800078e0069 */
[C---:B------:R-:W-:Y:S04]  /*5aa0*/  @P3 IMAD.WIDE.U32 R2, R8.reuse, c[0x0][0x258], R2 ;  /* 0x0000960008023a25 */ /* 0x040fe800078e0002 */
[----:B------:R-:W-:Y:S01]  /*5ab0*/  @P3 IMAD R8, R8, c[0x0][0x25c], R5 ;  /* 0x0000970008083a24 */ /* 0x000fe200078e0205 */
[----:B------:R-:W-:Y:S01]  /*5ac0*/  @P3 LEA R14, P4, R2, c[0x0][0x250], 0x1 ;  /* 0x00009400020e3a11 */ /* 0x000fe200078808ff */
[----:B------:R-:W-:Y:S03]  /*5ad0*/  @P1 IMAD R5, R10, c[0x0][0x258], RZ ;  /* 0x000096000a051a24 */ /* 0x000fe600078e02ff */
[----:B------:R-:W-:Y:S01]  /*5ae0*/  @P3 IADD3 R8, R3, R8, RZ ;  /* 0x0000000803083210 */ /* 0x000fe20007ffe0ff */
[----:B------:R-:W-:Y:S01]  /*5af0*/  @P1 IMAD R5, R6, c[0x0][0x25c], R5 ;  /* 0x0000970006051a24 */ /* 0x000fe200078e0205 */
[----:B------:R-:W-:Y:S02]  /*5b00*/  @P1 MOV R3, R105 ;  /* 0x0000006900031202 */ /* 0x000fe40000000f00 */
[----:B------:R-:W-:Y:S01]  /*5b10*/  @P3 LEA.HI.X R15, R2, c[0x0][0x254], R8, 0x1, P4 ;  /* 0x00009500020f3a11 */ /* 0x000fe200020f0c08 */
[----:B------:R-:W-:Y:S04]  /*5b20*/  @P1 IMAD.MOV.U32 R2, RZ, RZ, R94 ;  /* 0x000000ffff021224 */ /* 0x000fe800078e005e */
[----:B------:R-:W-:Y:S04]  /*5b30*/  @P1 IMAD.WIDE.U32 R2, R6, c[0x0][0x258], R2 ;  /* 0x0000960006021a25 */ /* 0x000fe800078e0002 */
[----:B------:R-:W-:Y:S01]  /*5b40*/  @P1 IMAD.IADD R5, R3, 0x1, R5 ;  /* 0x0000000103051824 */ /* 0x000fe200078e0205 */
[C---:B------:R-:W-:Y:S01]  /*5b50*/  @P1 LEA R10, P4, R2.reuse, c[0x0][0x250], 0x1 ;  /* 0x00009400020a1a11 */ /* 0x040fe200078808ff */
[----:B------:R-:W-:Y:S03]  /*5b60*/  @P0 IMAD.MOV.U32 R3, RZ, RZ, R105 ;  /* 0x000000ffff030224 */ /* 0x000fe600078e0069 */
[----:B------:R-:W-:Y:S01]  /*5b70*/  @P1 LEA.HI.X R11, R2, c[0x0][0x254], R5, 0x1, P4 ;  /* 0x00009500020b1a11 */ /* 0x000fe200020f0c05 */
[----:B------:R-:W-:Y:S01]  /*5b80*/  @P0 IMAD R5, R18, c[0x0][0x258], RZ ;  /* 0x0000960012050a24 */ /* 0x000fe200078e02ff */
[----:B------:R-:W-:Y:S03]  /*5b90*/  @P0 MOV R2, R94 ;  /* 0x0000005e00020202 */ /* 0x000fe60000000f00 */
[C---:B------:R-:W-:Y:S02]  /*5ba0*/  @P0 IMAD R5, R16.reuse, c[0x0][0x25c], R5 ;  /* 0x0000970010050a24 */ /* 0x040fe400078e0205 */
[----:B------:R-:W-:Y:S05]  /*5bb0*/  @P0 IMAD.WIDE.U32 R2, R16, c[0x0][0x258], R2 ;  /* 0x0000960010020a25 */ /* 0x000fea00078e0002 */
[C---:B------:R-:W-:Y:S02]  /*5bc0*/  @P0 LEA R8, P4, R2.reuse, c[0x0][0x250], 0x1 ;  /* 0x0000940002080a11 */ /* 0x040fe400078808ff */
[----:B------:R-:W-:Y:S04]  /*5bd0*/  @P0 IADD3 R5, R3, R5, RZ ;  /* 0x0000000503050210 */ /* 0x000fe80007ffe0ff */
[----:B------:R-:W-:Y:S01]  /*5be0*/  @P0 LEA.HI.X R9, R2, c[0x0][0x254], R5, 0x1, P4 ;  /* 0x0000950002090a11 */ /* 0x000fe200020f0c05 */
[----:B------:R-:W-:Y:S01]  /*5bf0*/  IMAD R2, R93, c[0x0][0x208], RZ ;  /* 0x000082005d027a24 */ /* 0x000fe200078e02ff */
[----:B------:R-:W-:Y:S03]  /*5c00*/  ISETP.NE.AND P4, PT, R133, RZ, PT ;  /* 0x000000ff8500720c */ /* 0x000fe60003f85270 */
[C---:B------:R-:W-:Y:S02]  /*5c10*/  IMAD R5, R91.reuse, c[0x0][0x20c], R2 ;  /* 0x000083005b057a24 */ /* 0x040fe400078e0202 */
[----:B------:R-:W-:Y:S04]  /*5c20*/  IMAD.WIDE.U32 R2, R91, c[0x0][0x208], RZ ;  /* 0x000082005b027a25 */ /* 0x000fe800078e00ff */
[----:B------:R-:W-:Y:S02]  /*5c30*/  IMAD.IADD R3, R3, 0x1, R5 ;  /* 0x0000000103037824 */ /* 0x000fe400078e0205 */
[----:B------:R-:W-:Y:S02]  /*5c40*/  IMAD R5, R104, c[0x0][0x218], RZ ;  /* 0x0000860068057a24 */ /* 0x000fe400078e02ff */
[----:B------:R-:W-:Y:S01]  /*5c50*/  @!PT LDS RZ, [RZ] ;  /* 0x00000000fffff984 */ /* 0x000fe20000000800 */
[----:B------:R-:W-:Y:S01]  /*5c60*/  @!PT LDS RZ, [RZ] ;  /* 0x00000000fffff984 */ /* 0x000fe20000000800 */
[----:B------:R-:W-:Y:S01]  /*5c70*/  @!PT LDS RZ, [RZ] ;  /* 0x00000000fffff984 */ /* 0x000fe20000000800 */
[----:B------:R1:W-:Y:S01]  /*5c80*/  @P3 LDGSTS.E.BYPASS.LTC128B.128 [R74+0x2080], [R14.64], !P4 ;  /* 0x020800000e4a3fae */ /* 0x0003e2000e101d46 */
[C---:B------:R-:W-:Y:S04]  /*5c90*/  IMAD.WIDE.U32 R2, R90.reuse, c[0x0][0x218], R2 ;  /* 0x000086005a027a25 */ /* 0x040fe800078e0002 */
[----:B------:R1:W-:Y:S01]  /*5ca0*/  @P3 LDGSTS.E.BYPASS.LTC128B.128 [R74+0x3880], [R14.64+0x80], !P6 ;  /* 0x038800800e4a3fae */ /* 0x0003e2000f101d46 */
[----:B------:R-:W-:Y:S04]  /*5cb0*/  IMAD R5, R90, c[0x0][0x21c], R5 ;  /* 0x000087005a057a24 */ /* 0x000fe800078e0205 */
[----:B------:R2:W-:Y:S05]  /*5cc0*/  @P1 LDGSTS.E.BYPASS.LTC128B.128 [R74+0x2880], [R10.64], !P4 ;  /* 0x028800000a4a1fae */ /* 0x0005ea000e101d46 */
[----:B------:R2:W-:Y:S05]  /*5cd0*/  @P1 LDGSTS.E.BYPASS.LTC128B.128 [R74+0x4080], [R10.64+0x80], !P6 ;  /* 0x040800800a4a1fae */ /* 0x0005ea000f101d46 */
[----:B------:R2:W-:Y:S05]  /*5ce0*/  @P0 LDGSTS.E.BYPASS.LTC128B.128 [R74+0x3080], [R8.64], !P4 ;  /* 0x03080000084a0fae */ /* 0x0005ea000e101d46 */
[----:B------:R2:W-:Y:S01]  /*5cf0*/  @P0 LDGSTS.E.BYPASS.LTC128B.128 [R74+0x4880], [R8.64+0x80], !P6 ;  /* 0x04880080084a0fae */ /* 0x0005e2000f101d46 */
[----:B------:R-:W-:Y:S04]  /*5d00*/  IADD3 R2, P0, R162, R2, RZ ;  /* 0x00000002a2027210 */ /* 0x000fe80007f1e0ff */
[----:B------:R-:W0:Y:S01]  /*5d10*/  LDGDEPBAR ;  /* 0x00000000000079af */ /* 0x000e220000000000 */
[----:B------:R-:W-:Y:S02]  /*5d20*/  IADD3.X R3, R130, R3, R5, P0, !PT ;  /* 0x0000000382037210 */ /* 0x000fe400007fe405 */
[C---:B-1----:R-:W-:Y:S02]  /*5d30*/  LEA R14, P0, R2.reuse, c[0x0][0x1f8], 0x1 ;  /* 0x00007e00020e7a11 */ /* 0x042fe400078008ff */
[----:B------:R-:W-:Y:S02]  /*5d40*/  IADD3 R5, R17, R4, RZ ;  /* 0x0000000411057210 */ /* 0x000fe40007ffe0ff */
[----:B------:R-:W-:Y:S02]  /*5d50*/  LEA.HI.X R6, R2, c[0x0][0x1fc], R3, 0x1, P0 ;  /* 0x00007f0002067a11 */ /* 0x000fe400000f0c03 */
[----:B------:R2:W1:Y:S01]  /*5d60*/  SHFL.IDX PT, R2, R14, RZ, 0x181f ;  /* 0x00181fff0e027589 */ /* 0x00046200000e0000 */
[----:B------:R-:W-:Y:S04]  /*5d70*/  IMNMX R5, R5, 0x30, PT ;  /* 0x0000003005057817 */ /* 0x000fe80003800200 */
[----:B------:R2:W3:Y:S01]  /*5d80*/  SHFL.IDX PT, R3, R6, RZ, 0x181f ;  /* 0x00181fff06037589 */ /* 0x0004e200000e0000 */
[----:B------:R-:W-:Y:S05]  /*5d90*/  IMAD.IADD R5, R5, 0x1, -R37 ;  /* 0x0000000105057824 */ /* 0x000fea00078e0a25 */
[----:B------:R-:W-:Y:S01]  /*5da0*/  ISETP.GE.AND P0, PT, R5, 0x1, PT ;  /* 0x000000010500780c */ /* 0x000fe20003f06270 */
[----:B------:R-:W-:Y:S04]  /*5db0*/  DEPBAR.LE SB0, 0x0 ;  /* 0x000080000000791a */ /* 0x000fe80000000000 */
[----:B------:R-:W-:Y:S08]  /*5dc0*/  BAR.SYNC.DEFER_BLOCKING 0x0 ;  /* 0x0000000000007b1d */ /* 0x000ff00000010000 */
[----:B------:R-:W-:-:S05]  /*5dd0*/  @!P0 BRA `(.L_x_1227) ;  /* 0x000000a000008947 */ /* 0x000fca0003800000 */
[----:B-1----:R-:W1:Y:S01]  /*5de0*/  @!P5 LDS.128 R16, [R74+0x2080] ;  /* 0x002080004a10d984 */ /* 0x002e620000000c00 */
[CC--:B--2---:R-:W-:Y:S04]  /*5df0*/  @!P5 LEA R8, P0, R26.reuse, R2.reuse, 0x1 ;  /* 0x000000021a08d211 */ /* 0x0c4fe800078008ff */
[-C--:B---3--:R-:W-:Y:S02]  /*5e00*/  @!P5 LEA.HI.X R9, R26, R3.reuse, R27, 0x1, P0 ;  /* 0x000000031a09d211 */ /* 0x088fe400000f0c1b */
[----:B------:R-:W-:Y:S11]  /*5e10*/  ISETP.GE.AND P0, PT, R88, c[0x0][0x1d4], PT ;  /* 0x0000750058007a0c */ /* 0x000ff60003f06270 */
[----:B------:R-:W-:Y:S02]  /*5e20*/  @!UPT UIADD3 URZ, URZ, URZ, URZ ;  /* 0x0000003f3f3ff290 */ /* 0x000fe4000fffe03f */
[C---:B------:R-:W-:Y:S04]  /*5e30*/  @!P0 LEA R2, P1, R83.reuse, R2, 0x1 ;  /* 0x0000000253028211 */ /* 0x040fe800078208ff */
[----:B------:R-:W-:Y:S01]  /*5e40*/  @!P0 LEA.HI.X R3, R83, R3, R89, 0x1, P1 ;  /* 0x0000000353038211 */ /* 0x000fe200008f0c59 */
[----:B-1----:R-:W-:Y:S04]  /*5e50*/  @!P5 ST.E.128 [R8.64], R16 ;  /* 0x000000100800d985 */ /* 0x002fe8000c101d06 */
[----:B------:R-:W1:Y:S04]  /*5e60*/  @!P0 LDS.128 R8, [R74+0x3880] ;  /* 0x003880004a088984 */ /* 0x000e680000000c00 */
[----:B-1----:R1:W-:Y:S02]  /*5e70*/  @!P0 ST.E.128 [R2.64], R8 ;  /* 0x0000000802008985 */ /* 0x0023e4000c101d06 */
.L_x_1227:
[----:B-1----:R-:W-:Y:S05]  /*5e80*/  BSYNC B0 ;  /* 0x0000000000007941 */ /* 0x002fea0003800000 */
.L_x_1226:
[----:B---3--:R1:W3:Y:S01]  /*5e90*/  SHFL.IDX PT, R3, R6, 0x1, 0x181f ;  /* 0x00381f0006037f89 */ /* 0x0082e200000e0000 */
[----:B------:R-:W-:Y:S01]  /*5ea0*/  ISETP.GE.AND P0, PT, R5, 0x11, PT ;  /* 0x000000110500780c */ /* 0x000fe20003f06270 */
[----:B------:R-:W-:Y:S02]  /*5eb0*/  BSSY B0, `(.L_x_1228) ;  /* 0x000000d000007945 */ /* 0x000fe40003800000 */
[----:B------:R1:W4:Y:S10]  /*5ec0*/  SHFL.IDX PT, R2, R14, 0x1, 0x181f ;  /* 0x00381f000e027f89 */ /* 0x00033400000e0000 */
[----:B------:R-:W-:-:S05]  /*5ed0*/  @!P0 BRA `(.L_x_1229) ;  /* 0x000000a000008947 */ /* 0x000fca0003800000 */
[----:B------:R-:W5:Y:S01]  /*5ee0*/  @!P5 LDS.128 R16, [R74+0x2880] ;  /* 0x002880004a10d984 */ /* 0x000f620000000c00 */
[CC--:B--2-4-:R-:W-:Y:S04]  /*5ef0*/  @!P5 LEA R8, P0, R26.reuse, R2.reuse, 0x1 ;  /* 0x000000021a08d211 */ /* 0x0d4fe800078008ff */
[-C--:B---3--:R-:W-:Y:S02]  /*5f00*/  @!P5 LEA.HI.X R9, R26, R3.reuse, R27, 0x1, P0 ;  /* 0x000000031a09d211 */ /* 0x088fe400000f0c1b */
[----:B------:R-:W-:Y:S11]  /*5f10*/  ISETP.GE.AND P0, PT, R88, c[0x0][0x1d4], PT ;  /* 0x0000750058007a0c */ /* 0x000ff60003f06270 */
[----:B------:R-:W-:Y:S02]  /*5f20*/  @!UPT UIADD3 URZ, URZ, URZ, URZ ;  /* 0x0000003f3f3ff290 */ /* 0x000fe4000fffe03f */
[C---:B------:R-:W-:Y:S04]  /*5f30*/  @!P0 LEA R2, P1, R83.reuse, R2, 0x1 ;  /* 0x0000000253028211 */ /* 0x040fe800078208ff */
[----:B------:R-:W-:Y:S01]  /*5f40*/  @!P0 LEA.HI.X R3, R83, R3, R89, 0x1, P1 ;  /* 0x0000000353038211 */ /* 0x000fe200008f0c59 */
[----:B-----5:R-:W-:Y:S04]  /*5f50*/  @!P5 ST.E.128 [R8.64], R16 ;  /* 0x000000100800d985 */ /* 0x020fe8000c101d06 */
[----:B------:R-:W2:Y:S04]  /*5f60*/  @!P0 LDS.128 R8, [R74+0x4080] ;  /* 0x004080004a088984 */ /* 0x000ea80000000c00 */
[----:B--2---:R2:W-:Y:S02]  /*5f70*/  @!P0 ST.E.128 [R2.64], R8 ;  /* 0x0000000802008985 */ /* 0x0045e4000c101d06 */
.L_x_1229:
[----:B------:R-:W-:Y:S05]  /*5f80*/  BSYNC B0 ;  /* 0x0000000000007941 */ /* 0x000fea0003800000 */
.L_x_1228:
[----:B--23--:R2:W3:Y:S01]  /*5f90*/  SHFL.IDX PT, R3, R6, 0x2, 0x181f ;  /* 0x00581f0006037f89 */ /* 0x00c4e200000e0000 */
[----:B------:R-:W-:Y:S01]  /*5fa0*/  ISETP.GE.AND P0, PT, R5, 0x21, PT ;  /* 0x000000210500780c */ /* 0x000fe20003f06270 */
[----:B------:R-:W-:Y:S02]  /*5fb0*/  BSSY B0, `(.L_x_1230) ;  /* 0x000000d000007945 */ /* 0x000fe40003800000 */
[----:B----4-:R2:W4:Y:S10]  /*5fc0*/  SHFL.IDX PT, R2, R14, 0x2, 0x181f ;  /* 0x00581f000e027f89 */ /* 0x01053400000e0000 */
[----:B------:R-:W-:-:S05]  /*5fd0*/  @!P0 BRA `(.L_x_1231) ;  /* 0x000000a000008947 */ /* 0x000fca0003800000 */
[----:B------:R-:W5:Y:S01]  /*5fe0*/  @!P5 LDS.128 R16, [R74+0x3080] ;  /* 0x003080004a10d984 */ /* 0x000f620000000c00 */
[CC--:B----4-:R-:W-:Y:S04]  /*5ff0*/  @!P5 LEA R8, P0, R26.reuse, R2.reuse, 0x1 ;  /* 0x000000021a08d211 */ /* 0x0d0fe800078008ff */
[-C--:B---3--:R-:W-:Y:S02]  /*6000*/  @!P5 LEA.HI.X R9, R26, R3.reuse, R27, 0x1, P0 ;  /* 0x000000031a09d211 */ /* 0x088fe400000f0c1b */
[----:B------:R-:W-:Y:S11]  /*6010*/  ISETP.GE.AND P0, PT, R88, c[0x0][0x1d4], PT ;  /* 0x0000750058007a0c */ /* 0x000ff60003f06270 */
[----:B------:R-:W-:Y:S02]  /*6020*/  @!UPT UIADD3 URZ, URZ, URZ, URZ ;  /* 0x0000003f3f3ff290 */ /* 0x000fe4000fffe03f */
[C---:B------:R-:W-:Y:S04]  /*6030*/  @!P0 LEA R2, P1, R83.reuse, R2, 0x1 ;  /* 0x0000000253028211 */ /* 0x040fe800078208ff */
[----:B------:R-:W-:Y:S01]  /*6040*/  @!P0 LEA.HI.X R3, R83, R3, R89, 0x1, P1 ;  /* 0x0000000353038211 */ /* 0x000fe200008f0c59 */
[----:B-----5:R-:W-:Y:S04]  /*6050*/  @!P5 ST.E.128 [R8.64], R16 ;  /* 0x000000100800d985 */ /* 0x020fe8000c101d06 */
[----:B------:R-:W3:Y:S04]  /*6060*/  @!P0 LDS.128 R8, [R74+0x4880] ;  /* 0x004880004a088984 */ /* 0x000ee80000000c00 */
[----:B---3--:R3:W-:Y:S02]  /*6070*/  @!P0 ST.E.128 [R2.64], R8 ;  /* 0x0000000802008985 */ /* 0x0087e4000c101d06 */
.L_x_1231:
[----:B------:R-:W-:Y:S05]  /*6080*/  BSYNC B0 ;  /* 0x0000000000007941 */ /* 0x000fea0003800000 */
.L_x_1230:
        /* <DEDUP_REMOVED lines=20> */
[C---:B-12---:R-:W-:Y:S04]  /*61d0*/  @P0 IADD3 R14, P1, R8.reuse, R147, RZ ;  /* 0x00000093080e0210 */ /* 0x046fe80007f3e0ff */
        /* <DEDUP_REMOVED lines=9> */
[----:B------:R-:W2:Y:S04]  /*6270*/  LDL R5, [R1+0x64] ;  /* 0x0000640001057983 */ /* 0x000ea80000100800 */
[----:B------:R1:W5:Y:S04]  /*6280*/  LDL R13, [R1+0x58] ;  /* 0x00005800010d7983 */ /* 0x0003680000100800 */
[----:B------:R-:W-:Y:S01]  /*6290*/  BAR.SYNC.DEFER_BLOCKING 0x0 ;  /* 0x0000000000007b1d */ /* 0x000fe20000010000 */
[----:B--2---:R-:W-:-:S05]  /*62a0*/  IADD3 R0, R5, 0x2f, RZ ;  /* 0x0000002f05007810 */ /* 0x004fca0007ffe0ff */
[----:B------:R-:W-:-:S05]  /*62b0*/  IMAD.HI R0, R0, 0x2aaaaaab, RZ ;  /* 0x2aaaaaab00007827 */ /* 0x000fca00078e02ff */
[----:B---3--:R-:W-:-:S04]  /*62c0*/  SHF.R.U32.HI R2, RZ, 0x1f, R0 ;  /* 0x0000001fff027819 */ /* 0x008fc80000011600 */
[----:B------:R-:W-:Y:S02]  /*62d0*/  LEA.HI.SX32 R7, R0, R2, 0x1d ;  /* 0x0000000200077211 */ /* 0x000fe400078feaff */
.L_x_1197:
[----:B-1----:R-:W-:Y:S01]  /*62e0*/  IMAD.MOV.U32 R0, RZ, RZ, c[0x0][0x2c4] ;  /* 0x0000b100ff007624 */ /* 0x002fe200078e00ff */
[----:B------:R1:W-:Y:S01]  /*62f0*/  STL.64 [R1], R168 ;  /* 0x000000a801007387 */ /* 0x0003e20000100a00 */
[----:B------:R-:W-:-:S03]  /*6300*/  IMAD.MOV.U32 R4, RZ, RZ, c[0x0][0x32c] ;  /* 0x0000cb00ff047624 */ /* 0x000fc600078e00ff */
[----:B------:R-:W-:Y:S02]  /*6310*/  ISETP.NE.AND P2, PT, R0, 0x1, PT ;  /* 0x000000010000780c */ /* 0x000fe40003f45270 */
[----:B------:R-:W-:Y:S02]  /*6320*/  IADD3 R0, R136, 0x7f, RZ ;  /* 0x0000007f88007810 */ /* 0x000fe40007ffe0ff */
[----:B------:R-:W-:-:S09]  /*6330*/  ISETP.GE.AND P1, PT, R4, 0x1, PT ;  /* 0x000000010400780c */ /* 0x000fd20003f26270 */
[----:B------:R-:W-:-:S05]  /*6340*/  @P2 IMAD.HI.U32 R2, R0, c[0x0][0x2c8], RZ ;  /* 0x0000b20000022a27 */ /* 0x000fca00078e00ff */
[----:B------:R-:W-:-:S04]  /*6350*/  @P2 SHF.R.U32.HI R0, RZ, c[0x0][0x2cc], R2 ;  /* 0x0000b300ff002a19 */ /* 0x000fc80000011602 */
[----:B------:R-:W-:-:S05]  /*6360*/  IADD3 R0, R0, 0x1, R5 ;  /* 0x0000000100007810 */ /* 0x000fca0007ffe005 */
[----:B-----5:R-:W-:-:S05]  /*6370*/  IMAD.IADD R2, R0, 0x1, -R13 ;  /* 0x0000000100027824 */ /* 0x020fca00078e0a0d */
[----:B------:R-:W-:Y:S01]  /*6380*/  IADD3 R3, R2, c[0x0][0x328], RZ ;  /* 0x0000ca0002037a10 */ /* 0x000fe20007ffe0ff */
[----:B------:R-:W-:Y:S05]  /*6390*/  @!P1 BRA `(.L_x_1233) ;  /* 0x0000010000009947 */ /* 0x000fea0003800000 */
[C---:B-1----:R-:W-:Y:S01]  /*63a0*/  ISETP.GT.AND P0, PT, R2.reuse, RZ, PT ;  /* 0x000000ff0200720c */ /* 0x042fe20003f04270 */
[----:B------:R-:W-:Y:S01]  /*63b0*/  BSSY B0, `(.L_x_1234) ;  /* 0x000000c000007945 */ /* 0x000fe20003800000 */
        /* <DEDUP_REMOVED lines=8> */
.L_x_1235:
[----:B------:R-:W-:-:S13]  /*6440*/  ISETP.NE.AND P0, PT, R4, 0x1, PT ;  /* 0x000000010400780c */ /* 0x000fda0003f05270 */
[----:B------:R-:W-:-:S05]  /*6450*/  @P0 IMAD.HI.U32 R2, R0, c[0x0][0x330], RZ ;  /* 0x0000cc0000020a27 */ /* 0x000fca00078e00ff */
[----:B------:R-:W-:Y:S02]  /*6460*/  @P0 SHF.R.U32.HI R0, RZ, c[0x0][0x334], R2 ;  /* 0x0000cd00ff000a19 */ /* 0x000fe40000011602 */
.L_x_1236:
[----:B------:R-:W-:Y:S05]  /*6470*/  BSYNC B0 ;  /* 0x0000000000007941 */ /* 0x000fea0003800000 */
.L_x_1234:
[----:B------:R-:W-:-:S05]  /*6480*/  IMAD R0, R0, R4, c[0x0][0x32c] ;  /* 0x0000cb0000007624 */ /* 0x000fca00078e0204 */
[----:B------:R-:W-:-:S04]  /*6490*/  IMNMX R3, R3, R0, PT ;  /* 0x0000000003037217 */ /* 0x000fc80003800200 */
.L_x_1233:
[----:B-1----:R-:W-:Y:S01]  /*64a0*/  IADD3 R3, R3, 0x2f, RZ ;  /* 0x0000002f03037810 */ /* 0x002fe20007ffe0ff */
[----:B------:R-:W-:-:S04]  /*64b0*/  @P2 IMAD.HI.U32 R2, R136, c[0x0][0x2c8], RZ ;  /* 0x0000b20088022a27 */ /* 0x000fc800078e00ff */
[----:B------:R-:W-:-:S04]  /*64c0*/  IMAD.HI R3, R3, 0x2aaaaaab, RZ ;  /* 0x2aaaaaab03037827 */ /* 0x000fc800078e02ff */
[----:B------:R-:W-:Y:S01]  /*64d0*/  IMAD.MOV.U32 R0, RZ, RZ, R136 ;  /* 0x000000ffff007224 */ /* 0x000fe200078e0088 */
[----:B------:R-:W-:Y:S02]  /*64e0*/  @P2 SHF.R.U32.HI R0, RZ, c[0x0][0x2cc], R2 ;  /* 0x0000b300ff002a19 */ /* 0x000fe40000011602 */
[----:B------:R-:W-:Y:S02]  /*64f0*/  SHF.R.U32.HI R2, RZ, 0x1f, R3 ;  /* 0x0000001fff027819 */ /* 0x000fe40000011603 */
[----:B------:R-:W-:Y:S02]  /*6500*/  IADD3 R0, R0, R5, -R13 ;  /* 0x0000000500007210 */ /* 0x000fe40007ffe80d */
[----:B------:R-:W-:Y:S02]  /*6510*/  LEA.HI.SX32 R2, R3, R2, 0x1d ;  /* 0x0000000203027211 */ /* 0x000fe400078feaff */
[----:B------:R-:W-:Y:S02]  /*6520*/  IADD3 R3, R0, -c[0x0][0x324], RZ ;  /* 0x8000c90000037a10 */ /* 0x000fe40007ffe0ff */
[----:B------:R-:W-:Y:S01]  /*6530*/  IMNMX R230, R2, R7, PT ;  /* 0x0000000702e67217 */ /* 0x000fe20003800200 */
[----:B------:R-:W-:Y:S05]  /*6540*/  @!P1 BRA `(.L_x_1237) ;  /* 0x000000f000009947 */ /* 0x000fea0003800000 */
[----:B------:R-:W-:Y:S01]  /*6550*/  ISETP.GT.AND P0, PT, R0, -0x1, PT ;  /* 0xffffffff0000780c */ /* 0x000fe20003f04270 */
[----:B------:R-:W-:-:S12]  /*6560*/  BSSY B0, `(.L_x_1238) ;  /* 0x000000b000007945 */ /* 0x000fd80003800000 */
[----:B------:R-:W-:Y:S05]  /*6570*/  @P0 BRA `(.L_x_1239) ;  /* 0x0000006000000947 */ /* 0x000fea0003800000 */
[----:B------:R-:W-:Y:S02]  /*6580*/  ISETP.NE.AND P0, PT, R4, 0x1, PT ;  /* 0x000000010400780c */ /* 0x000fe40003f05270 */
[----:B------:R-:W-:-:S11]  /*6590*/  LOP3.LUT R0, RZ, R0, RZ, 0x33, !PT ;  /* 0x00000000ff007212 */ /* 0x000fd600078e33ff */
[----:B------:R-:W-:-:S05]  /*65a0*/  @P0 IMAD.HI.U32 R2, R0, c[0x0][0x330], RZ ;  /* 0x0000cc0000020a27 */ /* 0x000fca00078e00ff */
[----:B------:R-:W-:-:S04]  /*65b0*/  @P0 SHF.R.U32.HI R0, RZ, c[0x0][0x334], R2 ;  /* 0x0000cd00ff000a19 */ /* 0x000fc80000011602 */
[----:B------:R-:W-:Y:S01]  /*65c0*/  LOP3.LUT R0, RZ, R0, RZ, 0x33, !PT ;  /* 0x00000000ff007212 */ /* 0x000fe200078e33ff */
[----:B------:R-:W-:Y:S05]  /*65d0*/  BRA `(.L_x_1240) ;  /* 0x0000003000007947 */ /* 0x000fea0003800000 */
.L_x_1239:
[----:B------:R-:W-:-:S13]  /*65e0*/  ISETP.NE.AND P0, PT, R4, 0x1, PT ;  /* 0x000000010400780c */ /* 0x000fda0003f05270 */
[----:B------:R-:W-:-:S05]  /*65f0*/  @P0 IMAD.HI.U32 R2, R0, c[0x0][0x330], RZ ;  /* 0x0000cc0000020a27 */ /* 0x000fca00078e00ff */
[----:B------:R-:W-:Y:S02]  /*6600*/  @P0 SHF.R.U32.HI R0, RZ, c[0x0][0x334], R2 ;  /* 0x0000cd00ff000a19 */ /* 0x000fe40000011602 */
.L_x_1240:
[----:B------:R-:W-:Y:S05]  /*6610*/  BSYNC B0 ;  /* 0x0000000000007941 */ /* 0x000fea0003800000 */
.L_x_1238:
[----:B------:R-:W-:-:S05]  /*6620*/  IMAD R0, R0, c[0x0][0x32c], RZ ;  /* 0x0000cb0000007a24 */ /* 0x000fca00078e02ff */
[----:B------:R-:W-:-:S05]  /*6630*/  IMNMX R3, R3, R0, !PT ;  /* 0x0000000003037217 */ /* 0x000fca0007800200 */
.L_x_1237:
[----:B------:R-:W-:Y:S01]  /*6640*/  IMAD.HI R0, R3, 0x2aaaaaab, RZ ;  /* 0x2aaaaaab03007827 */ /* 0x000fe200078e02ff */
[----:B------:R-:W-:Y:S01]  /*6650*/  PLOP3.LUT P0, PT, PT, PT, PT, 0x80, 0x0 ;  /* 0x000000000000781c */ /* 0x000fe20003f0f070 */
[----:B------:R-:W-:Y:S01]  /*6660*/  CS2R R14, SRZ ;  /* 0x00000000000e7805 */ /* 0x000fe2000001ff00 */
[----:B------:R-:W-:Y:S01]  /*6670*/  CS2R R134, SRZ ;  /* 0x0000000000867805 */ /* 0x000fe2000001ff00 */
[----:B------:R-:W-:Y:S01]  /*6680*/  IMAD.MOV.U32 R131, RZ, RZ, RZ ;  /* 0x000000ffff837224 */ /* 0x000fe200078e00ff */
[----:B------:R-:W-:Y:S01]  /*6690*/  SHF.R.U32.HI R2, RZ, 0x1f, R0 ;  /* 0x0000001fff027819 */ /* 0x000fe20000011600 */
[----:B------:R-:W-:Y:S01]  /*66a0*/  IMAD.MOV.U32 R128, RZ, RZ, RZ ;  /* 0x000000ffff807224 */ /* 0x000fe200078e00ff */
[----:B------:R-:W-:Y:S01]  /*66b0*/  CS2R R132, SRZ ;  /* 0x0000000000847805 */ /* 0x000fe2000001ff00 */
[----:B------:R-:W-:Y:S01]  /*66c0*/  CS2R R16, SRZ ;  /* 0x0000000000107805 */ /* 0x000fe2000001ff00 */
[----:B------:R-:W-:Y:S01]  /*66d0*/  LEA.HI.SX32 R0, R0, R2, 0x1d ;  /* 0x0000000200007211 */ /* 0x000fe200078feaff */
[----:B------:R-:W-:Y:S01]  /*66e0*/  IMAD.MOV.U32 R11, RZ, RZ, RZ ;  /* 0x000000ffff0b7224 */ /* 0x000fe200078e00ff */
[----:B------:R-:W-:Y:S01]  /*66f0*/  MOV R126, RZ ;  /* 0x000000ff007e7202 */ /* 0x000fe20000000f00 */
[----:B------:R-:W-:Y:S01]  /*6700*/  IMAD.MOV.U32 R124, RZ, RZ, RZ ;  /* 0x000000ffff7c7224 */ /* 0x000fe200078e00ff */
[----:B------:R-:W-:Y:S01]  /*6710*/  IMNMX R4, RZ, R0, !PT ;  /* 0x00000000ff047217 */ /* 0x000fe20007800200 */
[----:B------:R-:W-:Y:S01]  /*6720*/  IMAD.MOV.U32 R122, RZ, RZ, RZ ;  /* 0x000000ffff7a7224 */ /* 0x000fe200078e00ff */
[----:B------:R-:W-:Y:S01]  /*6730*/  MOV R12, RZ ;  /* 0x000000ff000c7202 */ /* 0x000fe20000000f00 */
[----:B------:R-:W-:Y:S01]  /*6740*/  CS2R R120, SRZ ;  /* 0x0000000000787805 */ /* 0x000fe2000001ff00 */
[----:B------:R-:W-:Y:S01]  /*6750*/  ISETP.GT.AND P1, PT, R230, R4, PT ;  /* 0x00000004e600720c */ /* 0x000fe20003f24270 */
[----:B------:R1:W-:Y:S01]  /*6760*/  STL [R1+0xb4], R4 ;  /* 0x0000b40401007387 */ /* 0x0003e20000100800 */
[----:B------:R-:W-:Y:S01]  /*6770*/  MOV R114, RZ ;  /* 0x000000ff00727202 */ /* 0x000fe20000000f00 */
        /* <DEDUP_REMOVED lines=42> */
[----:B------:R-:W-:Y:S01]  /*6a20*/  IMAD.MOV.U32 R20, RZ, RZ, RZ ;  /* 0x000000ffff147224 */ /* 0x000fe200078e00ff */
[----:B------:R-:W-:Y:S01]  /*6a30*/  CS2R R190, SRZ ;  /* 0x0000000000be7805 */ /* 0x000fe2000001ff00 */
[----:B------:R-:W-:Y:S01]  /*6a40*/  CS2R R44, SRZ ;  /* 0x00000000002c7805 */ /* 0x000fe2000001ff00 */
        /* <DEDUP_REMOVED lines=28> */
[----:B------:R-:W-:Y:S01]  /*6c10*/  MOV R164, RZ ;  /* 0x000000ff00a47202 */ /* 0x000fe20000000f00 */
[----:B------:R-:W-:Y:S05]  /*6c20*/  @!P1 BRA `(.L_x_1241) ;  /* 0x0001505000009947 */ /* 0x000fea0003800000 */
[----:B-1----:R-:W2:Y:S04]  /*6c30*/  LDL R57, [R1+0xec] ;  /* 0x0000ec0001397983 */ /* 0x002ea80000100800 */
[----:B------:R-:W3:Y:S01]  /*6c40*/  LDL R0, [R1+0x4c] ;  /* 0x00004c0001007983 */ /* 0x000ee20000100800 */
[----:B------:R-:W-:Y:S01]  /*6c50*/  ISETP.NE.U32.AND P5, PT, RZ, c[0x0][0x340], PT ;  /* 0x0000d000ff007a0c */ /* 0x000fe20003fa5070 */
[----:B------:R-:W-:-:S03]  /*6c60*/  ULDC.64 UR4, c[0x0][0x18] ;  /* 0x0000060000047ab9 */ /* 0x000fc60000000a00 */
[----:B------:R-:W-:-:S13]  /*6c70*/  ISETP.NE.AND.EX P5, PT, RZ, c[0x0][0x344], PT, P5 ;  /* 0x0000d100ff007a0c */ /* 0x000fda0003fa5350 */
[----:B------:R-:W-:Y:S01]  /*6c80*/  @P5 IMAD.MOV.U32 R2, RZ, RZ, 0x4 ;  /* 0x00000004ff025424 */ /* 0x000fe200078e00ff */
[----:B------:R-:W1:Y:S01]  /*6c90*/  S2R R7, SR_CTAID.Y ;  /* 0x0000000000077919 */ /* 0x000e620000002600 */
[----:B------:R-:W-:-:S04]  /*6ca0*/  SHF.R.S32.HI R27, RZ, 0x1f, R168 ;  /* 0x0000001fff1b7819 */ /* 0x000fc800000114a8 */
[----:B------:R-:W-:Y:S02]  /*6cb0*/  LEA.HI R6, R27, R168, RZ, 0x3 ;  /* 0x000000a81b067211 */ /* 0x000fe400078f18ff */
[----:B-1----:R-:W-:Y:S02]  /*6cc0*/  SHF.R.S32.HI R7, RZ, 0x1f, R7 ;  /* 0x0000001fff077819 */ /* 0x002fe40000011407 */
[----:B------:R-:W-:Y:S02]  /*6cd0*/  SHF.R.S32.HI R25, RZ, 0x3, R6 ;  /* 0x00000003ff197819 */ /* 0x000fe40000011406 */
[----:B------:R-:W-:Y:S01]  /*6ce0*/  ISETP.NE.U32.AND P0, PT, RZ, c[0x0][0x348], PT ;  /* 0x0000d200ff007a0c */ /* 0x000fe20003f05070 */
[----:B--2---:R-:W-:-:S05]  /*6cf0*/  @P5 IMAD.WIDE R2, R57, R2, c[0x0][0x340] ;  /* 0x0000d00039025625 */ /* 0x004fca00078e0202 */
[----:B------:R3:W5:Y:S01]  /*6d00*/  @P5 LDG.E R19, [R2.64] ;  /* 0x0000000602135981 */ /* 0x000762000c1e1900 */
[----:B------:R-:W-:Y:S01]  /*6d10*/  ISETP.NE.AND.EX P0, PT, RZ, c[0x0][0x34c], PT, P0 ;  /* 0x0000d300ff007a0c */ /* 0x000fe20003f05300 */
[----:B------:R-:W-:Y:S01]  /*6d20*/  UIADD3 UR4, UP0, UR4, 0x8080, URZ ;  /* 0x0000808004047890 */ /* 0x000fe2000ff1e03f */
[----:B------:R-:W-:Y:S01]  /*6d30*/  LEA.HI R22, R27, R168, RZ, 0x4 ;  /* 0x000000a81b167211 */ /* 0x000fe200078f20ff */
[----:B------:R-:W-:Y:S01]  /*6d40*/  STL [R1+0x10], R13 ;  /* 0x0000100d01007387 */ /* 0x000fe20000100800 */
[----:B------:R-:W-:Y:S01]  /*6d50*/  IADD3 R143, R230, -0x1, RZ ;  /* 0xffffffffe68f7810 */ /* 0x000fe20007ffe0ff */
[----:B------:R-:W-:Y:S01]  /*6d60*/  UIADD3.X UR5, URZ, UR5, URZ, UP0, !UPT ;  /* 0x000000053f057290 */ /* 0x000fe200087fe43f */
[----:B---3--:R-:W-:-:S05]  /*6d70*/  SHF.R.S32.HI R2, RZ, 0x1f, R0 ;  /* 0x0000001fff027819 */ /* 0x008fca0000011400 */
[----:B------:R-:W-:-:S04]  /*6d80*/  IMAD R2, R2, c[0x0][0x178], RZ ;  /* 0x00005e0002027a24 */ /* 0x000fc800078e02ff */
[C---:B------:R-:W-:Y:S02]  /*6d90*/  IMAD R4, R0.reuse, c[0x0][0x17c], R2 ;  /* 0x00005f0000047a24 */ /* 0x040fe400078e0202 */
[----:B------:R-:W-:Y:S01]  /*6da0*/  IMAD.WIDE.U32 R2, R0, c[0x0][0x178], RZ ;  /* 0x00005e0000027a25 */ /* 0x000fe200078e00ff */
[----:B------:R-:W-:-:S03]  /*6db0*/  LOP3.LUT R0, R6, 0xfffffff8, RZ, 0xc0, !PT ;  /* 0xfffffff806007812 */ /* 0x000fc600078ec0ff */
[----:B------:R-:W-:Y:S02]  /*6dc0*/  IMAD.IADD R3, R3, 0x1, R4 ;  /* 0x0000000103037824 */ /* 0x000fe400078e0204 */
[----:B------:R-:W-:Y:S02]  /*6dd0*/  IMAD R4, R7, c[0x0][0x1b8], RZ ;  /* 0x00006e0007047a24 */ /* 0x000fe400078e02ff */
[----:B------:R-:W1:Y:S01]  /*6de0*/  S2R R7, SR_CTAID.Y ;  /* 0x0000000000077919 */ /* 0x000e620000002600 */
[----:B------:R-:W-:Y:S01]  /*6df0*/  IMAD.IADD R21, R168, 0x1, -R0 ;  /* 0x00000001a8157824 */ /* 0x000fe200078e0a00 */
[----:B------:R-:W-:-:S03]  /*6e00*/  SHF.R.S32.HI R0, RZ, 0x1f, R57 ;  /* 0x0000001fff007819 */ /* 0x000fc60000011439 */
[C---:B------:R-:W-:Y:S01]  /*6e10*/  IMAD R9, R21.reuse, 0x10, R25 ;  /* 0x0000001015097824 */ /* 0x040fe200078e0219 */
[----:B------:R-:W-:Y:S01]  /*6e20*/  SEL R0, R0, RZ, !P0 ;  /* 0x000000ff00007207 */ /* 0x000fe20004000000 */
[----:B------:R-:W-:Y:S02]  /*6e30*/  IMAD.SHL.U32 R11, R21, 0x8, RZ ;  /* 0x00000008150b7824 */ /* 0x000fe400078e00ff */
[----:B------:R-:W-:Y:S02]  /*6e40*/  IMAD.IADD R9, R136, 0x1, R9 ;  /* 0x0000000188097824 */ /* 0x000fe400078e0209 */
[----:B------:R-:W-:Y:S01]  /*6e50*/  IMAD R6, R0, c[0x0][0x1c0], RZ ;  /* 0x0000700000067a24 */ /* 0x000fe200078e02ff */
[C---:B------:R-:W-:Y:S01]  /*6e60*/  IADD3 R16, R11.reuse, 0x40, RZ ;  /* 0x000000400b107810 */ /* 0x040fe20007ffe0ff */
[----:B------:R-:W-:Y:S01]  /*6e70*/  IMAD.MOV.U32 R0, RZ, RZ, R9 ;  /* 0x000000ffff007224 */ /* 0x000fe200078e0009 */
[----:B------:R-:W-:Y:S02]  /*6e80*/  ISETP.GE.AND P3, PT, R11, c[0x0][0x198], PT ;  /* 0x000066000b007a0c */ /* 0x000fe40003f66270 */
[----:B------:R-:W-:Y:S01]  /*6e90*/  ISETP.GE.AND P4, PT, R16, c[0x0][0x198], PT ;  /* 0x0000660010007a0c */ /* 0x000fe20003f86270 */
[----:B-1----:R-:W-:-:S02]  /*6ea0*/  IMAD R4, R7, c[0x0][0x1bc], R4 ;  /* 0x00006f0007047a24 */ /* 0x002fc400078e0204 */
[----:B------:R-:W-:-:S04]  /*6eb0*/  IMAD.WIDE.U32 R2, R7, c[0x0][0x1b8], R2 ;  /* 0x00006e0007027a25 */ /* 0x000fc800078e0002 */
[----:B------:R-:W-:-:S04]  /*6ec0*/  @P2 IMAD.HI.U32 R7, R9, c[0x0][0x2c8], RZ ;  /* 0x0000b20009072a27 */ /* 0x000fc800078e00ff */
[----:B------:R-:W-:Y:S01]  /*6ed0*/  IMAD.IADD R3, R3, 0x1, R4 ;  /* 0x0000000103037824 */ /* 0x000fe200078e0204 */
[----:B------:R-:W-:Y:S02]  /*6ee0*/  SEL R4, R57, RZ, !P0 ;  /* 0x000000ff39047207 */ /* 0x000fe40004000000 */
[----:B------:R-:W-:Y:S01]  /*6ef0*/  @P2 SHF.R.U32.HI R0, RZ, c[0x0][0x2cc], R7 ;  /* 0x0000b300ff002a19 */ /* 0x000fe20000011607 */
[----:B------:R-:W-:Y:S02]  /*6f00*/  IMAD.U32 R7, RZ, RZ, UR5 ;  /* 0x00000005ff077e24 */ /* 0x000fe4000f8e00ff */
[C---:B------:R-:W-:Y:S02]  /*6f10*/  IMAD R6, R4.reuse, c[0x0][0x1c4], R6 ;  /* 0x0000710004067a24 */ /* 0x040fe400078e0206 */
[----:B------:R-:W-:Y:S01]  /*6f20*/  IMAD.WIDE.U32 R2, R4, c[0x0][0x1c0], R2 ;  /* 0x0000700004027a25 */ /* 0x000fe200078e0002 */
[----:B------:R-:W-:-:S03]  /*6f30*/  SHF.R.S32.HI R4, RZ, 0x1f, R0 ;  /* 0x0000001fff047819 */ /* 0x000fc60000011400 */
[----:B------:R-:W-:Y:S01]  /*6f40*/  IMAD.MOV R8, RZ, RZ, -R0 ;  /* 0x000000ffff087224 */ /* 0x000fe200078e0a00 */
[----:B------:R-:W-:Y:S01]  /*6f50*/  IADD3 R3, R3, R6, RZ ;  /* 0x0000000603037210 */ /* 0x000fe20007ffe0ff */
[----:B------:R-:W-:Y:S02]  /*6f60*/  IMAD R4, R4, c[0x0][0x1b0], RZ ;  /* 0x00006c0004047a24 */ /* 0x000fe400078e02ff */
[----:B------:R-:W-:Y:S02]  /*6f70*/  IMAD.U32 R6, RZ, RZ, UR4 ;  /* 0x00000004ff067e24 */ /* 0x000fe4000f8e00ff */
[C---:B------:R-:W-:Y:S02]  /*6f80*/  IMAD R4, R0.reuse, c[0x0][0x1b4], R4 ;  /* 0x00006d0000047a24 */ /* 0x040fe400078e0204 */
[----:B------:R-:W-:Y:S01]  /*6f90*/  IMAD.WIDE.U32 R2, R0, c[0x0][0x1b0], R2 ;  /* 0x00006c0000027a25 */ /* 0x000fe200078e0002 */
[----:B------:R-:W-:Y:S01]  /*6fa0*/  LOP3.LUT R0, R22, 0xfffffff0, RZ, 0xc0, !PT ;  /* 0xfffffff016007812 */ /* 0x000fe200078ec0ff */
[----:B------:R1:W-:Y:S02]  /*6fb0*/  STL.64 [R1+0x8], R6 ;  /* 0x0000080601007387 */ /* 0x0003e40000100a00 */
[----:B------:R-:W-:-:S02]  /*6fc0*/  IMAD R8, R8, c[0x0][0x2c4], R9 ;  /* 0x0000b10008087a24 */ /* 0x000fc400078e0209 */
[----:B------:R-:W-:Y:S01]  /*6fd0*/  IMAD.IADD R3, R3, 0x1, R4 ;  /* 0x0000000103037824 */ /* 0x000fe200078e0204 */
[----:B------:R-:W-:Y:S01]  /*6fe0*/  SHF.L.U32 R4, R25, 0x6, RZ ;  /* 0x0000000619047819 */ /* 0x000fe200000006ff */
[----:B------:R-:W-:Y:S02]  /*6ff0*/  IMAD.IADD R0, R168, 0x1, -R0 ;  /* 0x00000001a8007824 */ /* 0x000fe400078e0a00 */
[----:B------:R-:W-:Y:S01]  /*7000*/  IMAD.WIDE.U32 R2, R8, c[0x0][0x1a8], R2 ;  /* 0x00006a0008027a25 */ /* 0x000fe200078e0002 */
[----:B------:R-:W-:Y:S02]  /*7010*/  LOP3.LUT R4, R4, 0x1c0, RZ, 0xc0, !PT ;  /* 0x000001c004047812 */ /* 0x000fe400078ec0ff */
[----:B------:R-:W-:Y:S02]  /*7020*/  SHF.R.S32.HI R10, RZ, 0x1f, R0 ;  /* 0x0000001fff0a7819 */ /* 0x000fe40000011400 */
[----:B------:R-:W-:Y:S02]  /*7030*/  LEA R14, P0, R2, c[0x0][0x160], 0x1 ;  /* 0x00005800020e7a11 */ /* 0x000fe400078008ff */
[----:B------:R-:W-:-:S02]  /*7040*/  LEA.HI R26, R10, R0, RZ, 0x3 ;  /* 0x000000000a1a7211 */ /* 0x000fc400078f18ff */
[----:B-1----:R-:W-:Y:S02]  /*7050*/  SHF.R.S32.HI R6, RZ, 0x1f, R8 ;  /* 0x0000001fff067819 */ /* 0x002fe40000011408 */
[----:B------:R-:W-:Y:S02]  /*7060*/  SHF.R.U32.HI R7, RZ, 0x3, R4 ;  /* 0x00000003ff077819 */ /* 0x000fe40000011604 */
[----:B------:R-:W-:Y:S01]  /*7070*/  LOP3.LUT R4, R4, 0x38, R11, 0xf8, !PT ;  /* 0x0000003804047812 */ /* 0x000fe200078ef80b */
[----:B------:R-:W-:-:S04]  /*7080*/  IMAD R6, R6, c[0x0][0x1a8], RZ ;  /* 0x00006a0006067a24 */ /* 0x000fc800078e02ff */
[----:B------:R-:W-:Y:S01]  /*7090*/  IMAD R9, R8, c[0x0][0x1ac], R6 ;  /* 0x00006b0008097a24 */ /* 0x000fe200078e0206 */
[----:B------:R-:W-:Y:S02]  /*70a0*/  LOP3.LUT R6, R4, R7, RZ, 0x3c, !PT ;  /* 0x0000000704067212 */ /* 0x000fe400078e3cff */
[----:B------:R-:W-:Y:S01]  /*70b0*/  LOP3.LUT R7, R26, 0xfffffff8, RZ, 0xc0, !PT ;  /* 0xfffffff81a077812 */ /* 0x000fe200078ec0ff */
[----:B------:R-:W-:Y:S01]  /*70c0*/  IMAD.IADD R3, R3, 0x1, R9 ;  /* 0x0000000103037824 */ /* 0x000fe200078e0209 */
[----:B------:R-:W-:Y:S01]  /*70d0*/  LEA.HI R8, R27, R168, RZ, 0x6 ;  /* 0x000000a81b087211 */ /* 0x000fe200078f30ff */
[----:B------:R-:W-:Y:S01]  /*70e0*/  IMAD.MOV.U32 R9, RZ, RZ, 0x10 ;  /* 0x00000010ff097424 */ /* 0x000fe200078e00ff */
[----:B------:R-:W-:Y:S02]  /*70f0*/  IADD3 R20, R0, -R7, RZ ;  /* 0x8000000700147210 */ /* 0x000fe40007ffe0ff */
[----:B------:R-:W-:Y:S01]  /*7100*/  LEA.HI.X R12, R2, c[0x0][0x164], R3, 0x1, P0 ;  /* 0x00005900020c7a11 */ /* 0x000fe200000f0c03 */
[----:B------:R-:W-:Y:S01]  /*7110*/  IMAD.SHL.U32 R4, R8, 0x8, RZ ;  /* 0x0000000808047824 */ /* 0x000fe200078e00ff */
[----:B------:R-:W-:Y:S01]  /*7120*/  R2P PR, R20, 0x6 ;  /* 0x0000000614007804 */ /* 0x000fe20000000000 */
[----:B------:R-:W-:-:S03]  /*7130*/  IMAD.MOV.U32 R8, RZ, RZ, 0x20 ;  /* 0x00000020ff087424 */ /* 0x000fc600078e00ff */
[----:B------:R-:W-:Y:S02]  /*7140*/  LOP3.LUT R17, R6, 0xfffffe00, R4, 0xf8, !PT ;  /* 0xfffffe0006117812 */ /* 0x000fe400078ef804 */
[----:B------:R-:W-:Y:S02]  /*7150*/  SEL R9, R9, 0xfffffff0, !P1 ;  /* 0xfffffff009097807 */ /* 0x000fe40004800000 */
[----:B------:R-:W-:Y:S01]  /*7160*/  SEL R8, R8, 0xffffffe0, !P2 ;  /* 0xffffffe008087807 */ /* 0x000fe20005000000 */
[----:B------:R-:W-:Y:S01]  /*7170*/  @!P5 IMAD.MOV.U32 R19, RZ, RZ, R57 ;  /* 0x000000ffff13d224 */ /* 0x000fe200078e0039 */
[----:B------:R-:W-:Y:S05]  /*7180*/  BRA.DIV ~URZ, `(.L_x_1242) ;  /* 0x000177327f007947 */ /* 0x000fea000b800000 */
[----:B------:R1:W2:Y:S02]  /*7190*/  SHFL.IDX PT, R0, R12, RZ, 0x181f ;  /* 0x00181fff0c007589 */ /* 0x0002a400000e0000 */
.L_x_1424:
[----:B------:R-:W-:Y:S05]  /*71a0*/  BRA.DIV ~URZ, `(.L_x_1243) ;  /* 0x000177927f007947 */ /* 0x000fea000b800000 */
[----:B------:R3:W4:Y:S02]  /*71b0*/  SHFL.IDX PT, R2, R14, RZ, 0x181f ;  /* 0x00181fff0e027589 */ /* 0x00072400000e0000 */
.L_x_1425:
[----:B------:R-:W-:Y:S01]  /*71c0*/  IMAD R13, R13, c[0x0][0x2c4], RZ ;  /* 0x0000b1000d0d7a24 */ /* 0x000fe200078e02ff */
[----:B------:R-:W-:Y:S01]  /*71d0*/  IADD3 R10, R136, R25, RZ ;  /* 0x00000019880a7210 */ /* 0x000fe20007ffe0ff */
[----:B------:R-:W-:Y:S01]  /*71e0*/  BSSY B0, `(.L_x_1244) ;  /* 0x000000f000007945 */ /* 0x000fe20003800000 */
[----:B--2---:R-:W-:Y:S02]  /*71f0*/  MOV R3, R0 ;  /* 0x0000000000037202 */ /* 0x004fe40000000f00 */
[----:B------:R-:W-:-:S13]  /*7200*/  ISETP.GE.AND P0, PT, R10, R13, PT ;  /* 0x0000000d0a00720c */ /* 0x000fda0003f06270 */
[----:B------:R-:W-:Y:S05]  /*7210*/  @P0 BRA `(.L_x_1245) ;  /* 0x000000b000000947 */ /* 0x000fea0003800000 */
[----:B------:R-:W-:Y:S01]  /*7220*/  SHF.R.S32.HI R0, RZ, 0x1f, R16 ;  /* 0x0000001fff007819 */ /* 0x000fe20000011410 */
[----:B----4-:R-:W-:-:S03]  /*7230*/  IMAD.WIDE R6, R11, 0x2, R2 ;  /* 0x000000020b067825 */ /* 0x010fc600078e0202 */
[----:B------:R-:W-:-:S04]  /*7240*/  LEA.HI R0, R0, R16, RZ, 0x3 ;  /* 0x0000001000007211 */ /* 0x000fc800078f18ff */
[----:B------:R-:W-:Y:S02]  /*7250*/  LOP3.LUT R4, R0, 0xfffffff8, RZ, 0xc0, !PT ;  /* 0xfffffff800047812 */ /* 0x000fe400078ec0ff */
[----:B------:R-:W-:-:S03]  /*7260*/  SHF.L.U32 R0, R17, 0x1, RZ ;  /* 0x0000000111007819 */ /* 0x000fc600000006ff */
[----:B------:R-:W-:Y:S02]  /*7270*/  IMAD.WIDE R2, R4, 0x2, R2 ;  /* 0x0000000204027825 */ /* 0x000fe400078e0202 */
[----:B------:R-:W-:Y:S01]  /*7280*/  @!PT LDS RZ, [RZ] ;  /* 0x00000000fffff984 */ /* 0x000fe20000000800 */
[----:B------:R-:W-:Y:S01]  /*7290*/  @!PT LDS RZ, [RZ] ;  /* 0x00000000fffff984 */ /* 0x000fe20000000800 */
[----:B------:R-:W-:Y:S01]  /*72a0*/  @!PT LDS RZ, [RZ] ;  /* 0x00000000fffff984 */ /* 0x000fe20000000800 */
[----:B------:R2:W-:Y:S04]  /*72b0*/  LDGSTS.E.BYPASS.LTC128B.128 [R0+0x8080], [R6.64], !P3 ;  /* 0x0808000006007fae */ /* 0x0005e8000d901d46 */
[----:B------:R2:W-:Y:S02]  /*72c0*/  LDGSTS.E.BYPASS.LTC128B.128 [R0+0xc080], [R2.64], !P4 ;  /* 0x0c08000002007fae */ /* 0x0005e4000e101d46 */
.L_x_1245:
[----:B------:R-:W-:Y:S05]  /*72d0*/  BSYNC B0 ;  /* 0x0000000000007941 */ /* 0x000fea0003800000 */
.L_x_1244:
[----:B------:R-:W-:Y:S05]  /*72e0*/  BRA.DIV ~URZ, `(.L_x_1246) ;  /* 0x000176d27f007947 */ /* 0x000fea000b800000 */
[----:B------:R1:W2:Y:S04]  /*72f0*/  SHFL.IDX PT, R4, R12, 0x1, 0x181f ;  /* 0x00381f000c047f89 */ /* 0x0002a800000e0000 */
[----:B--2-4-:R1:W2:Y:S02]  /*7300*/  SHFL.IDX PT, R2, R14, 0x1, 0x181f ;  /* 0x00381f000e027f89 */ /* 0x0142a400000e0000 */
.L_x_1426:
[----:B------:R-:W-:Y:S01]  /*7310*/  IADD3 R0, R10, 0x10, RZ ;  /* 0x000000100a007810 */ /* 0x000fe20007ffe0ff */
[----:B------:R-:W-:Y:S01]  /*7320*/  BSSY B0, `(.L_x_1247) ;  /* 0x000000f000007945 */ /* 0x000fe20003800000 */
[----:B------:R-:W-:-:S02]  /*7330*/  IMAD.MOV.U32 R3, RZ, RZ, R4 ;  /* 0x000000ffff037224 */ /* 0x000fc400078e0004 */
[----:B------:R-:W-:-:S13]  /*7340*/  ISETP.GE.AND P0, PT, R0, R13, PT ;  /* 0x0000000d0000720c */ /* 0x000fda0003f06270 */
[----:B------:R-:W-:Y:S05]  /*7350*/  @P0 BRA `(.L_x_1248) ;  /* 0x000000b000000947 */ /* 0x000fea0003800000 */
[----:B------:R-:W-:Y:S01]  /*7360*/  SHF.R.S32.HI R0, RZ, 0x1f, R16 ;  /* 0x0000001fff007819 */ /* 0x000fe20000011410 */
[----:B--2---:R-:W-:-:S03]  /*7370*/  IMAD.WIDE R6, R11, 0x2, R2 ;  /* 0x000000020b067825 */ /* 0x004fc600078e0202 */
        /* <DEDUP_REMOVED lines=9> */
.L_x_1248:
[----:B------:R-:W-:Y:S05]  /*7410*/  BSYNC B0 ;  /* 0x0000000000007941 */ /* 0x000fea0003800000 */
.L_x_1247:
[----:B------:R-:W-:Y:S05]  /*7420*/  BRA.DIV ~URZ, `(.L_x_1249) ;  /* 0x000176a27f007947 */ /* 0x000fea000b800000 */
[----:B------:R4:W1:Y:S02]  /*7430*/  SHFL.IDX PT, R4, R12, 0x2, 0x181f ;  /* 0x00581f000c047f89 */ /* 0x00086400000e0000 */
.L_x_1427:
[----:B------:R-:W-:Y:S05]  /*7440*/  BRA.DIV ~URZ, `(.L_x_1250) ;  /* 0x000177127f007947 */ /* 0x000fea000b800000 */
[----:B--2---:R2:W3:Y:S02]  /*7450*/  SHFL.IDX PT, R2, R14, 0x2, 0x181f ;  /* 0x00581f000e027f89 */ /* 0x0044e400000e0000 */
.L_x_1428:
[----:B------:R-:W-:Y:S01]  /*7460*/  IADD3 R0, R10, 0x20, RZ ;  /* 0x000000200a007810 */ /* 0x000fe20007ffe0ff */
[----:B------:R-:W-:Y:S01]  /*7470*/  BSSY B0, `(.L_x_1251) ;  /* 0x000000f000007945 */ /* 0x000fe20003800000 */
[----:B-1----:R-:W-:Y:S02]  /*7480*/  IMAD.MOV.U32 R3, RZ, RZ, R4 ;  /* 0x000000ffff037224 */ /* 0x002fe400078e0004 */
[----:B------:R-:W-:-:S13]  /*7490*/  ISETP.GE.AND P0, PT, R0, R13, PT ;  /* 0x0000000d0000720c */ /* 0x000fda0003f06270 */
[----:B------:R-:W-:Y:S05]  /*74a0*/  @P0 BRA `(.L_x_1252) ;  /* 0x000000b000000947 */ /* 0x000fea0003800000 */
[----:B------:R-:W-:Y:S01]  /*74b0*/  SHF.R.S32.HI R0, RZ, 0x1f, R16 ;  /* 0x0000001fff007819 */ /* 0x000fe20000011410 */
[----:B---3--:R-:W-:-:S03]  /*74c0*/  IMAD.WIDE R6, R11, 0x2, R2 ;  /* 0x000000020b067825 */ /* 0x008fc600078e0202 */
        /* <DEDUP_REMOVED lines=9> */
.L_x_1252:
[----:B------:R-:W-:Y:S05]  /*7560*/  BSYNC B0 ;  /* 0x0000000000007941 */ /* 0x000fea0003800000 */
.L_x_1251:
[----:B------:R-:W-:Y:S05]  /*7570*/  BRA.DIV ~URZ, `(.L_x_1253) ;  /* 0x000176727f007947 */ /* 0x000fea000b800000 */
[----:B------:R1:W2:Y:S04]  /*7580*/  SHFL.IDX PT, R4, R12, 0x3, 0x181f ;  /* 0x00781f000c047f89 */ /* 0x0002a800000e0000 */
[----:B-1-3--:R1:W3:Y:S02]  /*7590*/  SHFL.IDX PT, R2, R14, 0x3, 0x181f ;  /* 0x00781f000e027f89 */ /* 0x00a2e400000e0000 */
.L_x_1429:
[----:B------:R-:W-:Y:S01]  /*75a0*/  IADD3 R0, R10, 0x30, RZ ;  /* 0x000000300a007810 */ /* 0x000fe20007ffe0ff */
[----:B------:R-:W-:Y:S01]  /*75b0*/  BSSY B0, `(.L_x_1254) ;  /* 0x000000f000007945 */ /* 0x000fe20003800000 */
[----:B--2---:R-:W-:-:S02]  /*75c0*/  IMAD.MOV.U32 R3, RZ, RZ, R4 ;  /* 0x000000ffff037224 */ /* 0x004fc400078e0004 */
        /* <DEDUP_REMOVED lines=13> */
.L_x_1255:
[----:B------:R-:W-:Y:S05]  /*76a0*/  BSYNC B0 ;  /* 0x0000000000007941 */ /* 0x000fea0003800000 */
.L_x_1254:
[----:B------:R-:W-:Y:S05]  /*76b0*/  BRA.DIV ~URZ, `(.L_x_1256) ;  /* 0x000176427f007947 */ /* 0x000fea000b800000 */
[----:B------:R1:W2:Y:S02]  /*76c0*/  SHFL.IDX PT, R4, R12, 0x4, 0x181f ;  /* 0x00981f000c047f89 */ /* 0x0002a400000e0000 */
.L_x_1430:
[----:B------:R-:W-:Y:S05]  /*76d0*/  BRA.DIV ~URZ, `(.L_x_1257) ;  /* 0x000176b27f007947 */ /* 0x000fea000b800000 */
[----:B--23--:R2:W3:Y:S02]  /*76e0*/  SHFL.IDX PT, R2, R14, 0x4, 0x181f ;  /* 0x00981f000e027f89 */ /* 0x00c4e400000e0000 */
.L_x_1431:
[----:B------:R-:W-:Y:S01]  /*76f0*/  IADD3 R0, R10, 0x40, RZ ;  /* 0x000000400a007810 */ /* 0x000fe20007ffe0ff */
[----:B------:R-:W-:Y:S01]  /*7700*/  BSSY B0, `(.L_x_1258) ;  /* 0x000000f000007945 */ /* 0x000fe20003800000 */
[----:B------:R-:W-:Y:S02]  /*7710*/  IMAD.MOV.U32 R3, RZ, RZ, R4 ;  /* 0x000000ffff037224 */ /* 0x000fe400078e0004 */
        /* <DEDUP_REMOVED lines=13> */
.L_x_1259:
[----:B------:R-:W-:Y:S05]  /*77f0*/  BSYNC B0 ;  /* 0x0000000000007941 */ /* 0x000fea0003800000 */
.L_x_1258:
[----:B------:R-:W-:Y:S05]  /*7800*/  BRA.DIV ~URZ, `(.L_x_1260) ;  /* 0x000176127f007947 */ /* 0x000fea000b800000 */
[----:B------:R1:W2:Y:S04]  /*7810*/  SHFL.IDX PT, R4, R12, 0x5, 0x181f ;  /* 0x00b81f000c047f89 */ /* 0x0002a800000e0000 */
[----:B---3--:R1:W3:Y:S02]  /*7820*/  SHFL.IDX PT, R2, R14, 0x5, 0x181f ;  /* 0x00b81f000e027f89 */ /* 0x0082e400000e0000 */
.L_x_1432:
        /* <DEDUP_REMOVED lines=16> */
.L_x_1262:
[----:B------:R-:W-:Y:S05]  /*7930*/  BSYNC B0 ;  /* 0x0000000000007941 */ /* 0x000fea0003800000 */
.L_x_1261:
[----:B------:R-:W-:Y:S05]  /*7940*/  BRA.DIV ~URZ, `(.L_x_1263) ;  /* 0x000175e27f007947 */ /* 0x000fea000b800000 */
[----:B------:R1:W2:Y:S02]  /*7950*/  SHFL.IDX PT, R4, R12, 0x6, 0x181f ;  /* 0x00d81f000c047f89 */ /* 0x0002a400000e0000 */
.L_x_1433:
[----:B------:R-:W-:Y:S05]  /*7960*/  BRA.DIV ~URZ, `(.L_x_1264) ;  /* 0x000176527f007947 */ /* 0x000fea000b800000 */
[----:B--23--:R2:W3:Y:S02]  /*7970*/  SHFL.IDX PT, R2, R14, 0x6, 0x181f ;  /* 0x00d81f000e027f89 */ /* 0x00c4e400000e0000 */
.L_x_1434:
        /* <DEDUP_REMOVED lines=16> */
.L_x_1266:
[----:B------:R-:W-:Y:S05]  /*7a80*/  BSYNC B0 ;  /* 0x0000000000007941 */ /* 0x000fea0003800000 */
.L_x_1265:
[----:B------:R-:W-:Y:S05]  /*7a90*/  BRA.DIV ~URZ, `(.L_x_1267) ;  /* 0x000175b27f007947 */ /* 0x000fea000b800000 */
[----:B------:R1:W2:Y:S04]  /*7aa0*/  SHFL.IDX PT, R4, R12, 0x7, 0x181f ;  /* 0x00f81f000c047f89 */ /* 0x0002a800000e0000 */
[----:B---3--:R1:W3:Y:S02]  /*7ab0*/  SHFL.IDX PT, R0, R14, 0x7, 0x181f ;  /* 0x00f81f000e007f89 */ /* 0x0082e400000e0000 */
.L_x_1435:
[----:B----4-:R-:W4:Y:S04]  /*7ac0*/  LDL R18, [R1] ;  /* 0x0000000001127983 */ /* 0x010f280000100800 */
[----:B---3--:R-:W3:Y:S04]  /*7ad0*/  LDL R29, [R1+0x48] ;  /* 0x00004800011d7983 */ /* 0x008ee80000100800 */
[----:B------:R1:W5:Y:S01]  /*7ae0*/  LDL R23, [R1+0x64] ;  /* 0x0000640001177983 */ /* 0x0003620000100800 */
[----:B------:R-:W-:Y:S01]  /*7af0*/  IADD3 R2, R10, 0x70, RZ ;  /* 0x000000700a027810 */ /* 0x000fe20007ffe0ff */
[----:B-12---:R-:W-:Y:S01]  /*7b00*/  IMAD.MOV.U32 R14, RZ, RZ, R0 ;  /* 0x000000ffff0e7224 */ /* 0x006fe200078e0000 */
[----:B------:R-:W-:-:S02]  /*7b10*/  ULDC.64 UR4, c[0x0][0x40] ;  /* 0x0000100000047ab9 */ /* 0x000fc40000000a00 */
[----:B------:R-:W-:Y:S01]  /*7b20*/  ISETP.GE.AND P0, PT, R2, R13, PT ;  /* 0x0000000d0200720c */ /* 0x000fe20003f06270 */
[----:B------:R-:W-:Y:S01]  /*7b30*/  IMAD.MOV.U32 R15, RZ, RZ, R4 ;  /* 0x000000ffff0f7224 */ /* 0x000fe200078e0004 */
[----:B------:R-:W-:Y:S02]  /*7b40*/  SHF.R.S32.HI R10, RZ, 0x4, R22 ;  /* 0x00000004ff0a7819 */ /* 0x000fe40000011416 */
[----:B------:R-:W-:Y:S02]  /*7b50*/  IADD3 R2, P1, R1, c[0x0][0x20], RZ ;  /* 0x0000080001027a10 */ /* 0x000fe40007f3e0ff */
[----:B------:R-:W-:-:S04]  /*7b60*/  LEA.HI R4, R22, R10, RZ, 0x1 ;  /* 0x0000000a16047211 */ /* 0x000fc800078f08ff */
[----:B------:R-:W-:-:S03]  /*7b70*/  LOP3.LUT R4, R4, 0xfffffffe, RZ, 0xc0, !PT ;  /* 0xfffffffe04047812 */ /* 0x000fc600078ec0ff */
[----:B------:R-:W-:Y:S02]  /*7b80*/  @!P0 IMAD.SHL.U32 R17, R17, 0x2, RZ ;  /* 0x0000000211118824 */ /* 0x000fe400078e00ff */
[----:B------:R-:W-:-:S04]  /*7b90*/  @!P0 IMAD.WIDE R6, R11, 0x2, R14 ;  /* 0x000000020b068825 */ /* 0x000fc800078e020e */
[----:B------:R-:W-:Y:S01]  /*7ba0*/  IMAD.X R3, RZ, RZ, c[0x0][0x24], P1 ;  /* 0x00000900ff037624 */ /* 0x000fe200008e06ff */
[----:B------:R-:W-:Y:S01]  /*7bb0*/  @!PT LDS RZ, [RZ] ;  /* 0x00000000fffff984 */ /* 0x000fe20000000800 */
[----:B------:R-:W-:Y:S01]  /*7bc0*/  @!PT LDS RZ, [RZ] ;  /* 0x00000000fffff984 */ /* 0x000fe20000000800 */
[----:B------:R-:W-:Y:S01]  /*7bd0*/  @!PT LDS RZ, [RZ] ;  /* 0x00000000fffff984 */ /* 0x000fe20000000800 */
[----:B------:R1:W-:Y:S01]  /*7be0*/  @!P0 LDGSTS.E.BYPASS.LTC128B.128 [R17+0xb880], [R6.64], !P3 ;  /* 0x0b88000006118fae */ /* 0x0003e2000d901d46 */
[----:B------:R-:W-:Y:S01]  /*7bf0*/  IMAD.IADD R24, R10, 0x1, -R4 ;  /* 0x000000010a187824 */ /* 0x000fe200078e0a04 */
[C---:B------:R-:W-:Y:S01]  /*7c00*/  IADD3 R10, P2, R2.reuse, 0x48, RZ ;  /* 0x00000048020a7810 */ /* 0x040fe20007f5e0ff */
[----:B------:R-:W-:Y:S01]  /*7c10*/  UIADD3 UR4, UP0, UR4, 0x160, URZ ;  /* 0x0000016004047890 */ /* 0x000fe2000ff1e03f */
[----:B------:R-:W2:Y:S01]  /*7c20*/  S2R R28, SR_CTAID.Y ;  /* 0x00000000001c7919 */ /* 0x000ea20000002600 */
[----:B------:R-:W-:Y:S02]  /*7c30*/  @!P0 SHF.R.S32.HI R0, RZ, 0x1f, R16 ;  /* 0x0000001fff008819 */ /* 0x000fe40000011410 */
[----:B------:R-:W-:Y:S01]  /*7c40*/  IADD3 R12, P3, R2, 0x10, RZ ;  /* 0x00000010020c7810 */ /* 0x000fe20007f7e0ff */
[----:B------:R-:W-:Y:S01]  /*7c50*/  IMAD.X R11, RZ, RZ, R3, P2 ;  /* 0x000000ffff0b7224 */ /* 0x000fe200010e0603 */
[----:B------:R-:W-:Y:S01]  /*7c60*/  UIADD3.X UR5, URZ, UR5, URZ, UP0, !UPT ;  /* 0x000000053f057290 */ /* 0x000fe200087fe43f */
[----:B------:R-:W-:Y:S01]  /*7c70*/  @!P0 LEA.HI R16, R0, R16, RZ, 0x3 ;  /* 0x0000001000108211 */ /* 0x000fe200078f18ff */
[----:B------:R-:W-:-:S02]  /*7c80*/  IMAD.SHL.U32 R0, R20, 0x40, RZ ;  /* 0x0000004014007824 */ /* 0x000fc400078e00ff */
[----:B------:R-:W-:Y:S01]  /*7c90*/  IMAD.X R13, RZ, RZ, R3, P3 ;  /* 0x000000ffff0d7224 */ /* 0x000fe200018e0603 */
[----:B------:R2:W-:Y:S01]  /*7ca0*/  STL.64 [R1+0x30], R10 ;  /* 0x0000300a01007387 */ /* 0x0005e20000100a00 */
[----:B-1----:R-:W-:-:S05]  /*7cb0*/  IADD3 R6, P1, R2, 0x4, RZ ;  /* 0x0000000402067810 */ /* 0x002fca0007f3e0ff */
[----:B------:R-:W-:-:S05]  /*7cc0*/  IMAD.X R7, RZ, RZ, R3, P1 ;  /* 0x000000ffff077224 */ /* 0x000fca00008e0603 */
[----:B------:R1:W-:Y:S01]  /*7cd0*/  STL.64 [R1+0x38], R6 ;  /* 0x0000380601007387 */ /* 0x0003e20000100a00 */
[----:B------:R-:W-:Y:S01]  /*7ce0*/  IMAD.SHL.U32 R4, R24, 0x8, RZ ;  /* 0x0000000818047824 */ /* 0x000fe200078e00ff */
[----:B------:R-:W-:Y:S01]  /*7cf0*/  LOP3.LUT R0, R0, 0x1c0, RZ, 0xc0, !PT ;  /* 0x000001c000007812 */ /* 0x000fe200078ec0ff */
[----:B--2---:R-:W-:Y:S02]  /*7d00*/  IMAD.U32 R10, RZ, RZ, UR4 ;  /* 0x00000004ff0a7e24 */ /* 0x004fe4000f8e00ff */
[----:B------:R-:W-:Y:S01]  /*7d10*/  IMAD.U32 R11, RZ, RZ, UR5 ;  /* 0x00000005ff0b7e24 */ /* 0x000fe2000f8e00ff */
[----:B------:R-:W-:Y:S01]  /*7d20*/  STL.64 [R1+0x28], R12 ;  /* 0x0000280c01007387 */ /* 0x000fe20000100a00 */
[----:B------:R-:W-:-:S03]  /*7d30*/  LOP3.LUT R4, R0, 0x8, R4, 0xf8, !PT ;  /* 0x0000000800047812 */ /* 0x000fc600078ef804 */
[----:B------:R-:W2:Y:S01]  /*7d40*/  S2R R36, SR_CTAID.Y ;  /* 0x0000000000247919 */ /* 0x000ea20000002600 */
[----:B------:R-:W-:-:S03]  /*7d50*/  SHF.R.U32.HI R0, RZ, 0x3, R0 ;  /* 0x00000003ff007819 */ /* 0x000fc60000011600 */
[----:B------:R2:W-:Y:S01]  /*7d60*/  STL.64 [R1+0x18], R10 ;  /* 0x0000180a01007387 */ /* 0x0005e20000100a00 */
[----:B-1----:R-:W-:-:S05]  /*7d70*/  IADD3 R6, P1, R2, 0x8, RZ ;  /* 0x0000000802067810 */ /* 0x002fca0007f3e0ff */
[----:B------:R-:W-:Y:S01]  /*7d80*/  IMAD.X R7, RZ, RZ, R3, P1 ;  /* 0x000000ffff077224 */ /* 0x000fe200008e0603 */
[----:B------:R-:W-:-:S04]  /*7d90*/  LOP3.LUT R22, R4, R0, RZ, 0x3c, !PT ;  /* 0x0000000004167212 */ /* 0x000fc800078e3cff */
[----:B------:R1:W-:Y:S01]  /*7da0*/  STL.64 [R1+0x40], R6 ;  /* 0x0000400601007387 */ /* 0x0003e20000100a00 */
[----:B--2--5:R-:W-:Y:S02]  /*7db0*/  SHF.R.S32.HI R11, RZ, 0x1f, R19 ;  /* 0x0000001fff0b7819 */ /* 0x024fe40000011413 */
[----:B------:R-:W-:-:S03]  /*7dc0*/  SHF.R.S32.HI R28, RZ, 0x1f, R28 ;  /* 0x0000001fff1c7819 */ /* 0x000fc6000001141c */
[----:B------:R-:W-:-:S04]  /*7dd0*/  IMAD R0, R11, c[0x0][0x2b0], RZ ;  /* 0x0000ac000b007a24 */ /* 0x000fc800078e02ff */
[----:B------:R-:W-:Y:S01]  /*7de0*/  IMAD R11, R19, c[0x0][0x2b4], R0 ;  /* 0x0000ad00130b7a24 */ /* 0x000fe200078e0200 */
[----:B-1----:R-:W-:-:S05]  /*7df0*/  @!P0 LOP3.LUT R6, R16, 0xfffffff8, RZ, 0xc0, !PT ;  /* 0xfffffff810068812 */ /* 0x002fca00078ec0ff */
[----:B------:R-:W-:-:S05]  /*7e00*/  @!P0 IMAD.WIDE R6, R6, 0x2, R14 ;  /* 0x0000000206068825 */ /* 0x000fca00078e020e */
[----:B------:R1:W-:Y:S01]  /*7e10*/  @!P0 LDGSTS.E.BYPASS.LTC128B.128 [R17+0xf880], [R6.64], !P4 ;  /* 0x0f88000006118fae */ /* 0x0003e2000e101d46 */
[----:B------:R-:W-:-:S04]  /*7e20*/  IMAD.WIDE.U32 R30, R36, c[0x0][0x1e8], RZ ;  /* 0x00007a00241e7a25 */ /* 0x000fc800078e00ff */
[----:B------:R-:W-:-:S04]  /*7e30*/  IMAD.WIDE.U32 R34, R36, c[0x0][0x210], RZ ;  /* 0x0000840024227a25 */ /* 0x000fc800078e00ff */
[----:B------:R-:W-:-:S04]  /*7e40*/  IMAD.WIDE.U32 R32, R19, c[0x0][0x2b0], RZ ;  /* 0x0000ac0013207a25 */ /* 0x000fc800078e00ff */
[----:B-1----:R-:W-:Y:S01]  /*7e50*/  IMAD R7, R28, c[0x0][0x1e8], RZ ;  /* 0x00007a001c077a24 */ /* 0x002fe200078e02ff */
[----:B------:R1:W-:Y:S03]  /*7e60*/  STL.64 [R1+0x20], R2 ;  /* 0x0000200201007387 */ /* 0x0003e60000100a00 */
[----:B------:R-:W-:Y:S01]  /*7e70*/  IMAD R7, R36, c[0x0][0x1ec], R7 ;  /* 0x00007b0024077a24 */ /* 0x000fe200078e0207 */
[----:B------:R-:W-:Y:S01]  /*7e80*/  LOP3.LUT R229, R229, 0xffffffbf, RZ, 0xc0, !PT ;  /* 0xffffffbfe5e57812 */ /* 0x000fe200078ec0ff */
[----:B------:R-:W-:Y:S01]  /*7e90*/  IMAD.SHL.U32 R6, R26, 0x40, RZ ;  /* 0x000000401a067824 */ /* 0x000fe200078e00ff */
[----:B------:R-:W-:Y:S01]  /*7ea0*/  LOP3.LUT P0, RZ, R21, 0x4, RZ, 0xc0, !PT ;  /* 0x0000000415ff7812 */ /* 0x000fe2000780c0ff */
[----:B------:R-:W-:Y:S01]  /*7eb0*/  IMAD.IADD R15, R31, 0x1, R7 ;  /* 0x000000011f0f7824 */ /* 0x000fe200078e0207 */
[----:B------:R-:W0:Y:S01]  /*7ec0*/  LDGDEPBAR ;  /* 0x00000000000079af */ /* 0x000e220000000000 */
[----:B------:R-:W-:-:S03]  /*7ed0*/  IMAD.IADD R7, R33, 0x1, R11 ;  /* 0x0000000121077824 */ /* 0x000fc600078e020b */
[----:B------:R1:W-:Y:S04]  /*7ee0*/  STL.64 [R1+0xd0], R32 ;  /* 0x0000d02001007387 */ /* 0x0003e80000100a00 */
[----:B------:R1:W-:Y:S01]  /*7ef0*/  STL [R1+0xe4], R7 ;  /* 0x0000e40701007387 */ /* 0x0003e20000100800 */
[----:B------:R-:W-:Y:S02]  /*7f00*/  IMAD.MOV.U32 R14, RZ, RZ, 0x20 ;  /* 0x00000020ff0e7424 */ /* 0x000fe400078e00ff */
[----:B------:R-:W-:Y:S01]  /*7f10*/  IMAD.SHL.U32 R12, R21, 0x40, RZ ;  /* 0x00000040150c7824 */ /* 0x000fe200078e00ff */
[----:B------:R-:W-:Y:S01]  /*7f20*/  WARPSYNC 0xffffffff ;  /* 0xffffffff00007948 */ /* 0x000fe20003800000 */
[----:B------:R-:W-:Y:S02]  /*7f30*/  LOP3.LUT R20, R6, 0xfffffe00, RZ, 0xc0, !PT ;  /* 0xfffffe0006147812 */ /* 0x000fe400078ec0ff */
[----:B------:R-:W-:-:S02]  /*7f40*/  SEL R6, R14, 0xffffffe0, !P0 ;  /* 0xffffffe00e067807 */ /* 0x000fc40004000000 */
[----:B------:R-:W-:Y:S02]  /*7f50*/  LOP3.LUT R19, R12, 0x1c0, RZ, 0xc0, !PT ;  /* 0x000001c00c137812 */ /* 0x000fe400078ec0ff */
[----:B----4-:R-:W-:-:S04]  /*7f60*/  SHF.R.S32.HI R13, RZ, 0x1f, R18 ;  /* 0x0000001fff0d7819 */ /* 0x010fc80000011412 */
[----:B------:R-:W-:-:S04]  /*7f70*/  LEA.HI R10, R13, R18, RZ, 0x3 ;  /* 0x000000120d0a7211 */ /* 0x000fc800078f18ff */
[----:B------:R-:W-:-:S05]  /*7f80*/  LOP3.LUT R4, R10, 0xfffffff8, RZ, 0xc0, !PT ;  /* 0xfffffff80a047812 */ /* 0x000fca00078ec0ff */
[----:B------:R-:W-:Y:S02]  /*7f90*/  IMAD.IADD R0, R18, 0x1, -R4 ;  /* 0x0000000112007824 */ /* 0x000fe400078e0a04 */
[----:B------:R-:W-:Y:S02]  /*7fa0*/  IMAD R4, R28, c[0x0][0x210], RZ ;  /* 0x000084001c047a24 */ /* 0x000fe400078e02ff */
[----:B------:R-:W-:Y:S02]  /*7fb0*/  IMAD.SHL.U32 R28, R0, 0x8, RZ ;  /* 0x00000008001c7824 */ /* 0x000fe400078e00ff */
[----:B------:R-:W-:-:S03]  /*7fc0*/  IMAD R4, R36, c[0x0][0x214], R4 ;  /* 0x0000850024047a24 */ /* 0x000fc600078e0204 */
[----:B------:R-:W-:Y:S01]  /*7fd0*/  IADD3 R16, R28, 0x40, RZ ;  /* 0x000000401c107810 */ /* 0x000fe20007ffe0ff */
[----:B------:R-:W-:-:S03]  /*7fe0*/  IMAD.IADD R4, R35, 0x1, R4 ;  /* 0x0000000123047824 */ /* 0x000fc600078e0204 */
[----:B------:R-:W-:-:S04]  /*7ff0*/  ISETP.GE.AND P5, PT, R16, c[0x0][0x1d4], PT ;  /* 0x0000750010007a0c */ /* 0x000fc80003fa6270 */
[----:B------:R-:W-:Y:S01]  /*8000*/  SEL R4, RZ, 0x10, P5 ;  /* 0x00000010ff047807 */ /* 0x000fe20002800000 */
[----:B---3--:R1:W-:Y:S01]  /*8010*/  STL [R1+0xc8], R29 ;  /* 0x0000c81d01007387 */ /* 0x0083e20000100800 */
[----:B------:R-:W-:-:S03]  /*8020*/  ISETP.GE.AND P6, PT, R28, c[0x0][0x1d4], PT ;  /* 0x000075001c007a0c */ /* 0x000fc60003fc6270 */
[----:B------:R1:W-:Y:S04]  /*8030*/  STL [R1+0xa4], R28 ;  /* 0x0000a41c01007387 */ /* 0x0003e80000100800 */
[----:B------:R1:W-:Y:S04]  /*8040*/  STL [R1+0xf4], R16 ;  /* 0x0000f41001007387 */ /* 0x0003e80000100800 */
[----:B------:R1:W-:Y:S02]  /*8050*/  STL [R1+0xa0], R4 ;  /* 0x0000a00401007387 */ /* 0x0003e40000100800 */
[----:B------:R-:W-:-:S04]  /*8060*/  @P6 LOP3.LUT R229, R229, 0x40, RZ, 0xfc, !PT ;  /* 0x00000040e5e56812 */ /* 0x000fc800078efcff */
[----:B------:R-:W-:-:S04]  /*8070*/  LOP3.LUT R229, R229, 0xfffffeff, RZ, 0xc0, !PT ;  /* 0xfffffeffe5e57812 */ /* 0x000fc800078ec0ff */
[----:B------:R-:W-:Y:S02]  /*8080*/  @P5 LOP3.LUT R229, R229, 0x100, RZ, 0xfc, !PT ;  /* 0x00000100e5e55812 */ /* 0x000fe400078efcff */
[----:B------:R-:W-:Y:S01]  /*8090*/  SHF.R.S32.HI R12, RZ, 0x3, R10 ;  /* 0x00000003ff0c7819 */ /* 0x000fe2000001140a */
[----:B------:R-:W-:Y:S01]  /*80a0*/  IMAD.MOV.U32 R121, RZ, RZ, 0x30 ;  /* 0x00000030ff797424 */ /* 0x000fe200078e00ff */
[----:B------:R-:W-:Y:S01]  /*80b0*/  BAR.SYNC.DEFER_BLOCKING 0x0 ;  /* 0x0000000000007b1d */ /* 0x000fe20000010000 */
[----:B-1----:R-:W-:Y:S02]  /*80c0*/  IMAD.MOV.U32 R3, RZ, RZ, c[0x0][0x2b8] ;  /* 0x0000ae00ff037624 */ /* 0x002fe400078e00ff */
[----:B------:R-:W-:Y:S02]  /*80d0*/  IMAD R142, R230, R121, -0x30 ;  /* 0xffffffd0e68e7424 */ /* 0x000fe400078e0279 */
[----:B------:R-:W-:Y:S01]  /*80e0*/  IMAD R26, R0, 0x10, R12 ;  /* 0x00000010001a7824 */ /* 0x000fe200078e020c */
[----:B------:R-:W-:Y:S01]  /*80f0*/  ISETP.NE.AND P1, PT, R3, 0x1, PT ;  /* 0x000000010300780c */ /* 0x000fe20003f25270 */
[----:B------:R-:W-:Y:S02]  /*8100*/  IMAD.MOV.U32 R14, RZ, RZ, RZ ;  /* 0x000000ffff0e7224 */ /* 0x000fe400078e00ff */
[----:B------:R-:W-:Y:S01]  /*8110*/  IMAD.IADD R3, R26, 0x1, R142 ;  /* 0x000000011a037824 */ /* 0x000fe200078e028e */
[----:B------:R-:W-:Y:S01]  /*8120*/  LEA.HI R18, R13, R18, RZ, 0x6 ;  /* 0x000000120d127211 */ /* 0x000fe200078f30ff */
[----:B------:R-:W-:Y:S01]  /*8130*/  IMAD R121, R230, -0x30, R121 ;  /* 0xffffffd0e6797824 */ /* 0x000fe200078e0279 */
[----:B------:R-:W-:Y:S01]  /*8140*/  IADD3 R100, R2, 0x18, RZ ;  /* 0x0000001802647810 */ /* 0x000fe20007ffe0ff */
[----:B------:R-:W-:Y:S01]  /*8150*/  STL [R1+0xb8], R26 ;  /* 0x0000b81a01007387 */ /* 0x000fe20000100800 */
[----:B------:R-:W-:Y:S01]  /*8160*/  ISETP.GE.AND P0, PT, R3, R23, PT ;  /* 0x000000170300720c */ /* 0x000fe20003f06270 */
[----:B------:R-:W-:-:S03]  /*8170*/  IMAD.IADD R3, R29, 0x1, R3 ;  /* 0x000000011d037824 */ /* 0x000fc600078e0203 */
[----:B------:R-:W-:Y:S01]  /*8180*/  ISETP.GT.OR P0, PT, R26, 0x2f, P0 ;  /* 0x0000002f1a00780c */ /* 0x000fe20000704670 */
[----:B------:R-:W-:-:S04]  /*8190*/  @P1 IMAD.HI.U32 R4, R3, c[0x0][0x2bc], RZ ;  /* 0x0000af0003041a27 */ /* 0x000fc800078e00ff */
[----:B------:R-:W-:Y:S01]  /*81a0*/  IMAD.MOV.U32 R0, RZ, RZ, R3 ;  /* 0x000000ffff007224 */ /* 0x000fe200078e0003 */
[----:B------:R-:W-:-:S07]  /*81b0*/  @P1 SHF.R.U32.HI R0, RZ, c[0x0][0x2c0], R4 ;  /* 0x0000b000ff001a19 */ /* 0x000fce0000011604 */
[----:B------:R-:W-:-:S04]  /*81c0*/  @!P0 IADD3 R4, P1, R0, R32, RZ ;  /* 0x0000002000048210 */ /* 0x000fc80007f3e0ff */
[----:B------:R-:W-:Y:S02]  /*81d0*/  @!P0 LEA.HI.X.SX32 R7, R0, R7, 0x1, P1 ;  /* 0x0000000700078211 */ /* 0x000fe400008f0eff */
[----:B------:R-:W-:-:S04]  /*81e0*/  @!P0 LEA R10, P1, R4, c[0x0][0x2a0], 0x2 ;  /* 0x0000a800040a8a11 */ /* 0x000fc800078210ff */
[----:B------:R-:W-:-:S05]  /*81f0*/  @!P0 LEA.HI.X R11, R4, c[0x0][0x2a4], R7, 0x2, P1 ;  /* 0x0000a900040b8a11 */ /* 0x000fca00008f1407 */
[----:B------:R1:W2:Y:S01]  /*8200*/  @!P0 LDG.E R14, [R10.64] ;  /* 0x000000060a0e8981 */ /* 0x0002a2000c1e1900 */
[----:B------:R-:W-:Y:S01]  /*8210*/  IMAD.MOV R0, RZ, RZ, -R0 ;  /* 0x000000ffff007224 */ /* 0x000fe200078e0a00 */
[----:B------:R-:W-:Y:S01]  /*8220*/  IADD3 R116, -R12, R23, R121 ;  /* 0x000000170c747210 */ /* 0x000fe20007ffe179 */
[----:B------:R-:W-:Y:S01]  /*8230*/  BSSY B2, `(.L_x_1268) ;  /* 0x0000049000027945 */ /* 0x000fe20003800000 */
[----:B------:R-:W-:Y:S01]  /*8240*/  SHF.R.S32.HI R7, RZ, 0x1f, R16 ;  /* 0x0000001fff077819 */ /* 0x000fe20000011410 */
[----:B------:R-:W-:Y:S01]  /*8250*/  IMAD R3, R0, c[0x0][0x2b8], R3 ;  /* 0x0000ae0000037a24 */ /* 0x000fe200078e0203 */
[C---:B------:R-:W-:Y:S02]  /*8260*/  ISETP.GE.AND P2, PT, R116.reuse, 0x1, PT ;  /* 0x000000017400780c */ /* 0x040fe40003f46270 */
[----:B------:R-:W-:Y:S02]  /*8270*/  ISETP.GE.AND P1, PT, R116, 0x11, PT ;  /* 0x000000117400780c */ /* 0x000fe40003f26270 */
[----:B------:R-:W-:Y:S01]  /*8280*/  SHF.R.S32.HI R140, RZ, 0x1f, R3 ;  /* 0x0000001fff8c7819 */ /* 0x000fe20000011403 */
[----:B------:R3:W-:Y:S01]  /*8290*/  STL [R1+0x7c], R3 ;  /* 0x00007c0301007387 */ /* 0x0007e20000100800 */
[----:B------:R-:W-:-:S02]  /*82a0*/  LOP3.LUT R229, R229, 0xffffff7f, RZ, 0xc0, !PT ;  /* 0xffffff7fe5e57812 */ /* 0x000fc400078ec0ff */
[----:B------:R-:W-:Y:S01]  /*82b0*/  MOV R144, 0x86c0 ;  /* 0x000086c000907802 */ /* 0x000fe20000000f00 */
[----:B------:R-:W-:-:S04]  /*82c0*/  IMAD R0, R140, c[0x0][0x1e0], RZ ;  /* 0x000078008c007a24 */ /* 0x000fc800078e02ff */
[C---:B------:R-:W-:Y:S02]  /*82d0*/  IMAD R0, R3.reuse, c[0x0][0x1e4], R0 ;  /* 0x0000790003007a24 */ /* 0x040fe400078e0200 */
[----:B-1----:R-:W-:-:S04]  /*82e0*/  IMAD.WIDE.U32 R10, R3, c[0x0][0x1e0], RZ ;  /* 0x00007800030a7a25 */ /* 0x002fc800078e00ff */
[----:B------:R-:W-:Y:S01]  /*82f0*/  IMAD.IADD R11, R11, 0x1, R0 ;  /* 0x000000010b0b7824 */ /* 0x000fe200078e0200 */
[----:B--2---:R-:W-:-:S03]  /*8300*/  SHF.R.S32.HI R141, RZ, 0x1f, R14 ;  /* 0x0000001fff8d7819 */ /* 0x004fc6000001140e */
[----:B------:R-:W-:Y:S01]  /*8310*/  IMAD.WIDE.U32 R10, R14, c[0x0][0x1f0], R10 ;  /* 0x00007c000e0a7a25 */ /* 0x000fe200078e000a */
[----:B------:R-:W-:Y:S03]  /*8320*/  STL [R1+0x70], R14 ;  /* 0x0000700e01007387 */ /* 0x000fe60000100800 */
[----:B---3--:R-:W-:Y:S01]  /*8330*/  IMAD R3, R141, c[0x0][0x1f0], RZ ;  /* 0x00007c008d037a24 */ /* 0x008fe200078e02ff */
[----:B------:R-:W-:-:S03]  /*8340*/  IADD3 R0, P0, R30, R10, RZ ;  /* 0x0000000a1e007210 */ /* 0x000fc60007f1e0ff */
[----:B------:R-:W-:-:S05]  /*8350*/  IMAD R3, R14, c[0x0][0x1f4], R3 ;  /* 0x00007d000e037a24 */ /* 0x000fca00078e0203 */
[----:B------:R-:W-:Y:S01]  /*8360*/  IADD3.X R11, R15, R11, R3, P0, !PT ;  /* 0x0000000b0f0b7210 */ /* 0x000fe200007fe403 */
[----:B------:R-:W-:Y:S01]  /*8370*/  IMAD.SHL.U32 R3, R12, 0x40, RZ ;  /* 0x000000400c037824 */ /* 0x000fe200078e00ff */
[----:B------:R-:W-:-:S04]  /*8380*/  LEA R10, P0, R0, c[0x0][0x1c8], 0x1 ;  /* 0x00007200000a7a11 */ /* 0x000fc800078008ff */
[----:B------:R-:W-:Y:S01]  /*8390*/  LEA.HI.X R0, R0, c[0x0][0x1cc], R11, 0x1, P0 ;  /* 0x0000730000007a11 */ /* 0x000fe200000f0c0b */
[----:B------:R-:W-:Y:S01]  /*83a0*/  SHFL.IDX PT, R14, R10, RZ, 0x181f ;  /* 0x00181fff0a0e7589 */ /* 0x000fe200000e0000 */
[----:B------:R-:W-:Y:S02]  /*83b0*/  LOP3.LUT R3, R3, 0x1c0, RZ, 0xc0, !PT ;  /* 0x000001c003037812 */ /* 0x000fe400078ec0ff */
[----:B------:R-:W-:Y:S01]  /*83c0*/  ISETP.GT.AND P0, PT, R116, 0x20, PT ;  /* 0x000000207400780c */ /* 0x000fe20003f04270 */
[----:B------:R-:W1:Y:S01]  /*83d0*/  SHFL.IDX PT, R15, R0, RZ, 0x181f ;  /* 0x00181fff000f7589 */ /* 0x000e6200000e0000 */
[----:B------:R-:W-:Y:S02]  /*83e0*/  LOP3.LUT R4, R3, 0x38, R28, 0xf8, !PT ;  /* 0x0000003803047812 */ /* 0x000fe400078ef81c */
[----:B------:R-:W-:Y:S01]  /*83f0*/  SHF.R.U32.HI R3, RZ, 0x3, R3 ;  /* 0x00000003ff037819 */ /* 0x000fe20000011603 */
[----:B------:R-:W-:Y:S03]  /*8400*/  SHFL.IDX PT, R12, R10, 0x1, 0x181f ;  /* 0x00381f000a0c7f89 */ /* 0x000fe600000e0000 */
[----:B------:R-:W-:Y:S01]  /*8410*/  LOP3.LUT R4, R4, R3, RZ, 0x3c, !PT ;  /* 0x0000000304047212 */ /* 0x000fe200078e3cff */
[----:B------:R-:W2:Y:S01]  /*8420*/  SHFL.IDX PT, R13, R0, 0x1, 0x181f ;  /* 0x00381f00000d7f89 */ /* 0x000ea200000e0000 */
[----:B------:R-:W-:-:S03]  /*8430*/  IMAD.SHL.U32 R3, R18, 0x8, RZ ;  /* 0x0000000812037824 */ /* 0x000fc600078e00ff */
[----:B------:R-:W-:Y:S02]  /*8440*/  SHFL.IDX PT, R10, R10, 0x2, 0x181f ;  /* 0x00581f000a0a7f89 */ /* 0x000fe400000e0000 */
[----:B------:R-:W-:Y:S02]  /*8450*/  LOP3.LUT R137, R4, 0xfffffe00, R3, 0xf8, !PT ;  /* 0xfffffe0004897812 */ /* 0x000fe400078ef803 */
[----:B------:R3:W4:Y:S01]  /*8460*/  SHFL.IDX PT, R11, R0, 0x2, 0x181f ;  /* 0x00581f00000b7f89 */ /* 0x00072200000e0000 */
[----:B------:R-:W-:Y:S02]  /*8470*/  SHF.R.U32.HI R4, RZ, 0x3, R19 ;  /* 0x00000003ff047819 */ /* 0x000fe40000011613 */
[----:B------:R-:W-:Y:S01]  /*8480*/  @P1 IMAD.SHL.U32 R3, R137, 0x2, RZ ;  /* 0x0000000289031824 */ /* 0x000fe200078e00ff */
[----:B---3--:R-:W-:Y:S01]  /*8490*/  LEA.HI R0, R7, R16, RZ, 0x3 ;  /* 0x0000001007007211 */ /* 0x008fe200078f18ff */
[----:B-1----:R-:W-:-:S03]  /*84a0*/  @P2 IMAD.WIDE R16, R28, 0x2, R14 ;  /* 0x000000021c102825 */ /* 0x002fc600078e020e */
[----:B------:R-:W-:Y:S01]  /*84b0*/  LOP3.LUT R18, R0, 0xfffffff8, RZ, 0xc0, !PT ;  /* 0xfffffff800127812 */ /* 0x000fe200078ec0ff */
[----:B------:R-:W-:-:S03]  /*84c0*/  @P2 IMAD.SHL.U32 R0, R137, 0x2, RZ ;  /* 0x0000000289002824 */ /* 0x000fc600078e00ff */
[----:B------:R-:W-:Y:S01]  /*84d0*/  SHF.R.S32.HI R2, RZ, 0x1f, R18 ;  /* 0x0000001fff027819 */ /* 0x000fe20000011412 */
[----:B------:R-:W-:Y:S01]  /*84e0*/  @P2 IMAD.WIDE R14, R18, 0x2, R14 ;  /* 0x00000002120e2825 */ /* 0x000fe200078e020e */
[----:B------:R2:W-:Y:S04]  /*84f0*/  @P2 LDGSTS.E.BYPASS.LTC128B.128 [R0+0x5080], [R16.64], !P6 ;  /* 0x0508000010002fae */ /* 0x0005e8000f101d46 */
[----:B------:R1:W-:Y:S04]  /*8500*/  @P2 LDGSTS.E.BYPASS.LTC128B.128 [R0+0x6880], [R14.64], !P5 ;  /* 0x068800000e002fae */ /* 0x0003e8000e901d46 */
[----:B------:R3:W-:Y:S04]  /*8510*/  STL [R1+0xe8], R18 ;  /* 0x0000e81201007387 */ /* 0x0007e80000100800 */
[----:B------:R3:W-:Y:S01]  /*8520*/  STL [R1+0xf0], R2 ;  /* 0x0000f00201007387 */ /* 0x0007e20000100800 */
[----:B--2---:R-:W-:-:S04]  /*8530*/  @P1 IMAD.WIDE R16, R28, 0x2, R12 ;  /* 0x000000021c101825 */ /* 0x004fc800078e020c */
[----:B-1----:R-:W-:Y:S01]  /*8540*/  @P1 IMAD.WIDE R14, R18, 0x2, R12 ;  /* 0x00000002120e1825 */ /* 0x002fe200078e020c */
[----:B------:R1:W-:Y:S03]  /*8550*/  @P1 LDGSTS.E.BYPASS.LTC128B.128 [R3+0x5880], [R16.64], !P6 ;  /* 0x0588000010031fae */ /* 0x0003e6000f101d46 */
[----:B------:R-:W-:Y:S01]  /*8560*/  @P0 IMAD.SHL.U32 R0, R137, 0x2, RZ ;  /* 0x0000000289000824 */ /* 0x000fe200078e00ff */
[----:B------:R1:W-:Y:S01]  /*8570*/  @P1 LDGSTS.E.BYPASS.LTC128B.128 [R3+0x7080], [R14.64], !P5 ;  /* 0x070800000e031fae */ /* 0x0003e2000e901d46 */
[----:B----4-:R-:W-:Y:S01]  /*8580*/  @P0 IMAD.WIDE R12, R28, 0x2, R10 ;  /* 0x000000021c0c0825 */ /* 0x010fe200078e020a */
[----:B------:R-:W-:-:S03]  /*8590*/  ISETP.GT.AND P1, PT, R26, 0x2f, PT ;  /* 0x0000002f1a00780c */ /* 0x000fc60003f24270 */
[----:B------:R-:W-:Y:S01]  /*85a0*/  @P0 IMAD.WIDE R10, R18, 0x2, R10 ;  /* 0x00000002120a0825 */ /* 0x000fe200078e020a */
[----:B------:R2:W-:Y:S04]  /*85b0*/  @P0 LDGSTS.E.BYPASS.LTC128B.128 [R0+0x6080], [R12.64], !P6 ;  /* 0x060800000c000fae */ /* 0x0005e8000f101d46 */
[----:B------:R2:W-:Y:S01]  /*85c0*/  @P0 LDGSTS.E.BYPASS.LTC128B.128 [R0+0x7880], [R10.64], !P5 ;  /* 0x078800000a000fae */ /* 0x0005e2000e901d46 */
[----:B------:R-:W-:-:S03]  /*85d0*/  LOP3.LUT P0, RZ, R21, 0x2, RZ, 0xc0, !PT ;  /* 0x0000000215ff7812 */ /* 0x000fc6000780c0ff */
[----:B------:R-:W0:Y:S01]  /*85e0*/  LDGDEPBAR ;  /* 0x00000000000079af */ /* 0x000e220000000000 */
[----:B------:R-:W-:Y:S01]  /*85f0*/  @P1 LOP3.LUT R229, R229, 0x80, RZ, 0xfc, !PT ;  /* 0x00000080e5e51812 */ /* 0x000fe200078efcff */
[----:B-1----:R-:W-:-:S05]  /*8600*/  IMAD.SHL.U32 R3, R25, 0x8, RZ ;  /* 0x0000000819037824 */ /* 0x002fca00078e00ff */
[----:B------:R-:W-:-:S04]  /*8610*/  LOP3.LUT R3, R19, 0x8, R3, 0xf8, !PT ;  /* 0x0000000813037812 */ /* 0x000fc800078ef803 */
[----:B------:R-:W-:Y:S01]  /*8620*/  LOP3.LUT R3, R3, R4, RZ, 0x3c, !PT ;  /* 0x0000000403037212 */ /* 0x000fe200078e3cff */
[----:B------:R-:W-:Y:S01]  /*8630*/  IMAD.MOV.U32 R4, RZ, RZ, 0x10 ;  /* 0x00000010ff047424 */ /* 0x000fe200078e00ff */
[----:B--2---:R-:W-:Y:S02]  /*8640*/  LEA.HI R0, R27, R168, RZ, 0x5 ;  /* 0x000000a81b007211 */ /* 0x004fe400078f28ff */
[----:B------:R-:W-:Y:S01]  /*8650*/  LOP3.LUT R10, R22, R20, RZ, 0xfc, !PT ;  /* 0x00000014160a7212 */ /* 0x000fe200078efcff */
[----:B------:R-:W-:Y:S01]  /*8660*/  IMAD R7, R24, 0x200, R3 ;  /* 0x0000020018077824 */ /* 0x000fe200078e0203 */
[----:B------:R-:W-:Y:S01]  /*8670*/  SEL R4, R4, 0xfffffff0, !P0 ;  /* 0xfffffff004047807 */ /* 0x000fe20004000000 */
[----:B------:R-:W-:-:S05]  /*8680*/  IMAD.SHL.U32 R0, R0, 0x20, RZ ;  /* 0x0000002000007824 */ /* 0x000fca00078e00ff */
[----:B------:R-:W-:-:S04]  /*8690*/  LOP3.LUT R0, R0, 0xfffffc00, RZ, 0xc0, !PT ;  /* 0xfffffc0000007812 */ /* 0x000fc800078ec0ff */
[----:B------:R-:W-:Y:S02]  /*86a0*/  IADD3 R0, R22, R20, R0 ;  /* 0x0000001416007210 */ /* 0x000fe40007ffe000 */
[----:B---3--:R-:W-:Y:S05]  /*86b0*/  CALL.REL.NOINC `($_ZN7cutlass13device_kernelIN5flash19enable_sm80_to_sm89INS1_16FlashAttnFwdSm80INS1_25CollectiveMainloopFwdSm80ILi4ELi1ELb0EN4cute5tupleIJNS5_1CILi128EEENS7_ILi48EEES8_EEELi128ENS_6half_tEfNS_4arch4Sm80ELb0ELb1ELb1ELb1ELb1ELb1ELb1ELb0EEENS1_21CollectiveEpilogueFwdINS6_IJS8_S8_S9_EEENS6_IJNS7_ILi1EEESH_SH_EEESB_SD_Li128ELb1ELb1ELb0ELb0EEENS1_19SingleTileSchedulerILb1ELb0ELb1ELi128EEEEEEEEEvNT_6ParamsE$_ZZN5flash25CollectiveMainloopFwdSm80ILi4ELi1ELb0EN4cute5tupleIJNS1_1CILi128EEENS3_ILi48EEES4_EEELi128EN7cutlass6half_tEfNS7_4arch4Sm80ELb0ELb1ELb1ELb1ELb1ELb1ELb1ELb0EE3mmaINS_16FlashAttnFwdSm80ISB_NS_21CollectiveEpilogueFwdINS2_IJS4_S4_S5_EEENS2_IJNS3_ILi1EEESG_SG_EEES8_SA_Li128ELb1ELb1ELb0ELb0EEENS_19SingleTileSchedulerILb1ELb0ELb1ELi128EEEE13SharedStorageENS1_6TensorINS1_11ArrayEngineIfLm128EEENS1_6LayoutINS2_IJNS2_IJNS3_ILi2EEESR_EEESR_NS3_ILi16EEEEEENS2_IJNS2_IJSG_SR_EEENS3_ILi4EEENS3_ILi8EEEEEEEEEENS_7SoftmaxILi4ELi0EEEEEbRKNSB_6ParamsERT0_RT1_iRKNS_16SeqlenInfoQKNewKILb1ELb1EEENS2_IJiiiiEEERT_ENKUlvE_clEv) ;  /* 0x0001a98000007944 */ /* 0x008fea0003c00000 */
[----:B------:R-:W-:Y:S05]  /*86c0*/  BSYNC B2 ;  /* 0x0000000000027941 */ /* 0x000fea0003800000 */
.L_x_1268:
[----:B------:R-:W2:Y:S01]  /*86d0*/  LDL R28, [R1+0x7c] ;  /* 0x00007c00011c7983 */ /* 0x000ea20000100800 */
[----:B------:R-:W-:-:S04]  /*86e0*/  DEPBAR.LE SB0, 0x0 ;  /* 0x000080000000791a */ /* 0x000fc80000000000 */
[----:B-1----:R-:W3:Y:S04]  /*86f0*/  LDL R32, [R1+0x10] ;  /* 0x0000100001207983 */ /* 0x002ee80000100800 */
[----:B------:R-:W4:Y:S04]  /*8700*/  LDL R11, [R1+0x70] ;  /* 0x00007000010b7983 */ /* 0x000f280000100800 */
[----:B------:R1:W5:Y:S01]  /*8710*/  LDL R120, [R1] ;  /* 0x0000000001787983 */ /* 0x0003620000100800 */
[----:B------:R-:W-:Y:S01]  /*8720*/  WARPSYNC 0xffffffff ;  /* 0xffffffff00007948 */ /* 0x000fe20003800000 */
[----:B------:R-:W-:-:S02]  /*8730*/  SHF.L.U32 R216, R7, 0x1, RZ ;  /* 0x0000000107d87819 */ /* 0x000fc400000006ff */
[----:B------:R-:W-:Y:S01]  /*8740*/  BAR.SYNC.DEFER_BLOCKING 0x0 ;  /* 0x0000000000007b1d */ /* 0x000fe20000010000 */
[----:B------:R-:W-:Y:S02]  /*8750*/  SHF.L.U32 R224, R0, 0x1, RZ ;  /* 0x0000000100e07819 */ /* 0x000fe400000006ff */
[----:B------:R-:W-:-:S03]  /*8760*/  IMAD R0, R4, 0x2, R216 ;  /* 0x0000000204007824 */ /* 0x000fc600078e02d8 */
[----:B------:R-:W1:Y:S04]  /*8770*/  S2R R29, SR_CTAID.Y ;  /* 0x00000000001d7919 */ /* 0x000e680000002600 */
[----:B------:R-:W2:Y:S04]  /*8780*/  LDSM.16.M88.4 R72, [R0+0x5080] ;  /* 0x005080000048783b */ /* 0x000ea80000000200 */
[----:B------:R-:W2:Y:S04]  /*8790*/  LDSM.16.M88.4 R80, [R0+0x5880] ;  /* 0x005880000050783b */ /* 0x000ea80000000200 */
[----:B------:R1:W2:Y:S04]  /*87a0*/  LDSM.16.M88.4 R88, [R0+0x6080] ;  /* 0x006080000058783b */ /* 0x0002a80000000200 */
[----:B------:R2:W2:Y:S04]  /*87b0*/  LDSM.16.M88.4 R16, [R224+0x8080] ;  /* 0x00808000e010783b */ /* 0x0004a80000000200 */
[----:B------:R2:W2:Y:S04]  /*87c0*/  LDSM.16.M88.4 R12, [R224+0xa080] ;  /* 0x00a08000e00c783b */ /* 0x0004a80000000200 */
[----:B------:R2:W2:Y:S04]  /*87d0*/  LDSM.16.M88.4 R48, [R216+0x5080] ;  /* 0x00508000d830783b */ /* 0x0004a80000000200 */
[----:B------:R2:W2:Y:S04]  /*87e0*/  LDSM.16.M88.4 R44, [R216+0x5880] ;  /* 0x00588000d82c783b */ /* 0x0004a80000000200 */
[----:B------:R2:W2:Y:S01]  /*87f0*/  LDSM.16.M88.4 R40, [R216+0x6080] ;  /* 0x00608000d828783b */ /* 0x0004a20000000200 */
[----:B-1----:R-:W-:-:S02]  /*8800*/  IMAD R0, R140, c[0x0][0x208], RZ ;  /* 0x000082008c007a24 */ /* 0x002fc400078e02ff */
[----:B------:R-:W-:Y:S01]  /*8810*/  IMAD.WIDE.U32 R30, R29, c[0x0][0x210], RZ ;  /* 0x000084001d1e7a25 */ /* 0x000fe200078e00ff */
[----:B------:R-:W-:-:S05]  /*8820*/  LEA R226, R9, R224, 0x1 ;  /* 0x000000e009e27211 */ /* 0x000fca00078e08ff */
[----:B------:R1:W1:Y:S04]  /*8830*/  LDSM.16.M88.4 R24, [R226+0x8080] ;  /* 0x00808000e218783b */ /* 0x0002680000000200 */
[----:B------:R1:W1:Y:S01]  /*8840*/  LDSM.16.M88.4 R20, [R226+0xa080] ;  /* 0x00a08000e214783b */ /* 0x0002620000000200 */
[----:B--2---:R-:W-:-:S04]  /*8850*/  IMAD.WIDE.U32 R2, R28, c[0x0][0x208], RZ ;  /* 0x000082001c027a25 */ /* 0x004fc800078e00ff */
[----:B------:R-:W-:Y:S02]  /*8860*/  IMAD R0, R28, c[0x0][0x20c], R0 ;  /* 0x000083001c007a24 */ /* 0x000fe400078e0200 */
[----:B------:R-:W2:Y:S04]  /*8870*/  S2R R28, SR_CTAID.Y ;  /* 0x00000000001c7919 */ /* 0x000ea80000002600 */
[----:B---3--:R3:W-:Y:S01]  /*8880*/  STL [R1+0x8c], R32 ;  /* 0x00008c2001007387 */ /* 0x0087e20000100800 */
[----:B------:R-:W-:Y:S02]  /*8890*/  IMAD.IADD R3, R3, 0x1, R0 ;  /* 0x0000000103037824 */ /* 0x000fe400078e0200 */
[----:B------:R-:W-:Y:S02]  /*88a0*/  IMAD R0, R141, c[0x0][0x218], RZ ;  /* 0x000086008d007a24 */ /* 0x000fe400078e02ff */
[----:B----4-:R-:W-:Y:S01]  /*88b0*/  IMAD.WIDE.U32 R2, R11, c[0x0][0x218], R2 ;  /* 0x000086000b027a25 */ /* 0x010fe200078e0002 */
[----:B--2---:R-:W-:-:S05]  /*88c0*/  SHF.R.S32.HI R28, RZ, 0x1f, R28 ;  /* 0x0000001fff1c7819 */ /* 0x004fca000001141c */
[----:B------:R-:W-:-:S04]  /*88d0*/  IMAD R28, R28, c[0x0][0x210], RZ ;  /* 0x000084001c1c7a24 */ /* 0x000fc800078e02ff */
[----:B------:R-:W-:Y:S01]  /*88e0*/  IMAD R28, R29, c[0x0][0x214], R28 ;  /* 0x000085001d1c7a24 */ /* 0x000fe200078e021c */
[----:B------:R-:W-:Y:S01]  /*88f0*/  IADD3 R2, P1, R30, R2, RZ ;  /* 0x000000021e027210 */ /* 0x000fe20007f3e0ff */
[----:B------:R-:W-:-:S03]  /*8900*/  IMAD R11, R11, c[0x0][0x21c], R0 ;  /* 0x000087000b0b7a24 */ /* 0x000fc600078e0200 */
[----:B------:R-:W-:Y:S02]  /*8910*/  IADD3 R28, R31, R28, RZ ;  /* 0x0000001c1f1c7210 */ /* 0x000fe40007ffe0ff */
[----:B------:R-:W-:Y:S02]  /*8920*/  IADD3 R0, R216, 0x5080, RZ ;  /* 0x00005080d8007810 */ /* 0x000fe40007ffe0ff */
[----:B------:R-:W-:Y:S02]  /*8930*/  LEA R7, P0, R2, c[0x0][0x1f8], 0x1 ;  /* 0x00007e0002077a11 */ /* 0x000fe400078008ff */
[----:B------:R-:W-:Y:S02]  /*8940*/  IADD3.X R3, R28, R3, R11, P1, !PT ;  /* 0x000000031c037210 */ /* 0x000fe40000ffe40b */
[----:B------:R-:W-:Y:S02]  /*8950*/  LEA R223, R4, R0, 0x1 ;  /* 0x0000000004df7211 */ /* 0x000fe400078e08ff */
[----:B------:R-:W-:Y:S01]  /*8960*/  LEA.HI.X R4, R2, c[0x0][0x1fc], R3, 0x1, P0 ;  /* 0x00007f0002047a11 */ /* 0x000fe200000f0c03 */
[----:B------:R-:W-:Y:S05]  /*8970*/  BRA.DIV ~URZ, `(.L_x_1269) ;  /* 0x000167e27f007947 */ /* 0x000fea000b800000 */
[----:B-1-3--:R-:W2:Y:S04]  /*8980*/  LDL R35, [R1+0xa4] ;  /* 0x0000a40001237983 */ /* 0x00aea80000100800 */
[----:B------:R-:W3:Y:S04]  /*8990*/  LDL R30, [R1+0xf4] ;  /* 0x0000f400011e7983 */ /* 0x000ee80000100800 */
[----:B------:R-:W4:Y:S04]  /*89a0*/  LDL R2, [R1+0xe8] ;  /* 0x0000e80001027983 */ /* 0x000f280000100800 */
[----:B------:R-:W1:Y:S04]  /*89b0*/  SHFL.IDX PT, R11, R7, RZ, 0x181f ;  /* 0x00181fff070b7589 */ /* 0x000e6800000e0000 */
[----:B------:R-:W1:Y:S04]  /*89c0*/  SHFL.IDX PT, R33, R4, RZ, 0x181f ;  /* 0x00181fff04217589 */ /* 0x000e6800000e0000 */
[----:B------:R-:W1:Y:S04]  /*89d0*/  SHFL.IDX PT, R32, R7, 0x1, 0x181f ;  /* 0x00381f0007207f89 */ /* 0x000e6800000e0000 */
[----:B------:R-:W1:Y:S01]  /*89e0*/  SHFL.IDX PT, R34, R4, 0x1, 0x181f ;  /* 0x00381f0004227f89 */ /* 0x000e6200000e0000 */
[----:B------:R-:W-:-:S05]  /*89f0*/  IMAD.SHL.U32 R0, R137, 0x2, RZ ;  /* 0x0000000289007824 */ /* 0x000fca00078e00ff */
[----:B------:R1:W-:Y:S01]  /*8a00*/  STL [R1+0x74], R0 ;  /* 0x0000740001007387 */ /* 0x0003e20000100800 */
[C---:B--2---:R-:W-:Y:S01]  /*8a10*/  IMAD.WIDE R36, R35.reuse, 0x2, RZ ;  /* 0x0000000223247825 */ /* 0x044fe200078e02ff */
[----:B------:R-:W-:-:S04]  /*8a20*/  ISETP.GE.AND P1, PT, R35, c[0x0][0x1d4], PT ;  /* 0x0000750023007a0c */ /* 0x000fc80003f26270 */
[-C--:B-1----:R-:W-:Y:S02]  /*8a30*/  IADD3 R28, P0, R11, R36.reuse, RZ ;  /* 0x000000240b1c7210 */ /* 0x082fe40007f1e0ff */
[----:B------:R-:W-:Y:S02]  /*8a40*/  ISETP.LT.OR P3, PT, R116, 0x1, P1 ;  /* 0x000000017400780c */ /* 0x000fe40000f61670 */
[----:B---3--:R-:W-:Y:S01]  /*8a50*/  ISETP.GE.AND P2, PT, R30, c[0x0][0x1d4], PT ;  /* 0x000075001e007a0c */ /* 0x008fe20003f46270 */
[----:B------:R-:W-:Y:S01]  /*8a60*/  IMAD.X R29, R33, 0x1, R37, P0 ;  /* 0x00000001211d7824 */ /* 0x000fe200000e0625 */
[----:B------:R-:W-:Y:S01]  /*8a70*/  IADD3 R30, P0, R32, R36, RZ ;  /* 0x00000024201e7210 */ /* 0x000fe20007f1e0ff */
[----:B----4-:R-:W-:-:S04]  /*8a80*/  IMAD.WIDE R2, R2, 0x2, RZ ;  /* 0x0000000202027825 */ /* 0x010fc800078e02ff */
[----:B------:R-:W-:Y:S01]  /*8a90*/  IMAD.X R31, R34, 0x1, R37, P0 ;  /* 0x00000001221f7824 */ /* 0x000fe200000e0625 */
[----:B------:R-:W-:-:S03]  /*8aa0*/  ISETP.LT.OR P0, PT, R116, 0x1, P2 ;  /* 0x000000017400780c */ /* 0x000fc60001701670 */
[----:B------:R1:W-:Y:S01]  /*8ab0*/  LDGSTS.E.BYPASS.LTC128B.128 [R0+0x2080], [R28.64], !P3 ;  /* 0x020800001c007fae */ /* 0x0003e2000d901d46 */
[----:B------:R-:W-:Y:S01]  /*8ac0*/  ISETP.LT.OR P4, PT, R116, 0x11, P1 ;  /* 0x000000117400780c */ /* 0x000fe20000f81670 */
[----:B------:R-:W-:Y:S01]  /*8ad0*/  IMAD.MOV.U32 R62, RZ, RZ, R2 ;  /* 0x000000ffff3e7224 */ /* 0x000fe200078e0002 */
[--C-:B------:R-:W-:Y:S01]  /*8ae0*/  SHF.R.S32.HI R39, RZ, 0x1f, R35.reuse ;  /* 0x0000001fff277819 */ /* 0x100fe20000011423 */
[----:B------:R-:W-:Y:S01]  /*8af0*/  IMAD.MOV.U32 R38, RZ, RZ, R35 ;  /* 0x000000ffff267224 */ /* 0x000fe200078e0023 */
[----:B-1----:R-:W-:-:S05]  /*8b00*/  IADD3 R28, P3, R11, R2, RZ ;  /* 0x000000020b1c7210 */ /* 0x002fca0007f7e0ff */
[----:B------:R-:W-:Y:S01]  /*8b10*/  IMAD.X R29, R33, 0x1, R3, P3 ;  /* 0x00000001211d7824 */ /* 0x000fe200018e0603 */
[----:B------:R-:W-:-:S04]  /*8b20*/  ISETP.LT.OR P3, PT, R116, 0x11, P2 ;  /* 0x000000117400780c */ /* 0x000fc80001761670 */
[----:B------:R1:W-:Y:S04]  /*8b30*/  LDGSTS.E.BYPASS.LTC128B.128 [R0+0x3880], [R28.64], !P0 ;  /* 0x038800001c007fae */ /* 0x0003e8000c101d46 */
[----:B------:R2:W-:Y:S04]  /*8b40*/  LDGSTS.E.BYPASS.LTC128B.128 [R0+0x2880], [R30.64], !P4 ;  /* 0x028800001e007fae */ /* 0x0005e8000e101d46 */
[----:B------:R2:W3:Y:S04]  /*8b50*/  SHFL.IDX PT, R11, R4, 0x2, 0x181f ;  /* 0x00581f00040b7f89 */ /* 0x0004e800000e0000 */
[----:B------:R2:W4:Y:S04]  /*8b60*/  SHFL.IDX PT, R4, R7, 0x2, 0x181f ;  /* 0x00581f0007047f89 */ /* 0x00052800000e0000 */
[----:B------:R2:W-:Y:S01]  /*8b70*/  STL.64 [R1+0xc0], R38 ;  /* 0x0000c02601007387 */ /* 0x0005e20000100a00 */
[----:B-1----:R-:W-:-:S02]  /*8b80*/  IADD3 R28, P0, R32, R2, RZ ;  /* 0x00000002201c7210 */ /* 0x002fc40007f1e0ff */
[----:B------:R-:W-:-:S03]  /*8b90*/  IADD3 R2, R0, 0x2080, RZ ;  /* 0x0000208000027810 */ /* 0x000fc60007ffe0ff */
[----:B------:R-:W-:Y:S02]  /*8ba0*/  IMAD.X R29, R34, 0x1, R3, P0 ;  /* 0x00000001221d7824 */ /* 0x000fe400000e0603 */
[----:B------:R2:W-:Y:S04]  /*8bb0*/  STL [R1+0x78], R2 ;  /* 0x0000780201007387 */ /* 0x0005e80000100800 */
[----:B------:R2:W-:Y:S01]  /*8bc0*/  LDGSTS.E.BYPASS.LTC128B.128 [R0+0x4080], [R28.64], !P3 ;  /* 0x040800001c007fae */ /* 0x0005e2000d901d46 */
[----:B------:R-:W-:Y:S01]  /*8bd0*/  PLOP3.LUT P0, PT, P2, PT, PT, 0x80, 0x0 ;  /* 0x000000000000781c */ /* 0x000fe2000170f070 */
[----:B------:R-:W-:Y:S02]  /*8be0*/  IMAD.MOV.U32 R60, RZ, RZ, R36 ;  /* 0x000000ffff3c7224 */ /* 0x000fe400078e0024 */
[----:B------:R-:W-:-:S02]  /*8bf0*/  IMAD.MOV.U32 R63, RZ, RZ, R37 ;  /* 0x000000ffff3f7224 */ /* 0x000fc400078e0025 */
[----:B------:R-:W-:Y:S02]  /*8c00*/  IMAD.MOV.U32 R61, RZ, RZ, R3 ;  /* 0x000000ffff3d7224 */ /* 0x000fe400078e0003 */
.L_x_1436:
[----:B--234-:R-:W2:Y:S01]  /*8c10*/  LDL R0, [R1+0x74] ;  /* 0x0000740001007983 */ /* 0x01cea20000100800 */
[C---:B------:R-:W-:Y:S01]  /*8c20*/  ISETP.LT.OR P3, PT, R116.reuse, 0x21, P1 ;  /* 0x000000217400780c */ /* 0x040fe20000f61670 */
[----:B------:R-:W-:Y:S01]  /*8c30*/  HMMA.16816.F32 R36, R12, R48, RZ ;  /* 0x000000300c24723c */ /* 0x000fe200000018ff */
[----:B------:R-:W-:Y:S01]  /*8c40*/  ISETP.LT.OR P1, PT, R116, 0x21, P0 ;  /* 0x000000217400780c */ /* 0x000fe20000721670 */
[----:B------:R-:W-:Y:S01]  /*8c50*/  IMAD R225, R8, 0x2, R224 ;  /* 0x0000000208e17824 */ /* 0x000fe200078e02e0 */
[----:B------:R-:W-:Y:S02]  /*8c60*/  IADD3 R2, P2, R4, R60, RZ ;  /* 0x0000003c04027210 */ /* 0x000fe40007f5e0ff */
[----:B------:R-:W-:-:S03]  /*8c70*/  LEA R222, R6, R216, 0x1 ;  /* 0x000000d806de7211 */ /* 0x000fc600078e08ff */
[----:B------:R-:W-:Y:S01]  /*8c80*/  HMMA.16816.F32 R32, R12, R44, RZ ;  /* 0x0000002c0c20723c */ /* 0x000fe200000018ff */
[----:B------:R-:W-:-:S07]  /*8c90*/  IMAD.X R3, R11, 0x1, R63, P2 ;  /* 0x000000010b037824 */ /* 0x000fce00010e063f */
[C---:B------:R-:W-:Y:S08]  /*8ca0*/  HMMA.16816.F32 R28, R12.reuse, R40, RZ ;  /* 0x000000280c1c723c */ /* 0x040ff000000018ff */
[C---:B------:R-:W-:Y:S08]  /*8cb0*/  HMMA.16816.F32 R52, R12.reuse, R50, RZ ;  /* 0x000000320c34723c */ /* 0x040ff000000018ff */
[C---:B------:R-:W-:Y:S08]  /*8cc0*/  HMMA.16816.F32 R56, R12.reuse, R46, RZ ;  /* 0x0000002e0c38723c */ /* 0x040ff000000018ff */
[----:B------:R-:W-:Y:S07]  /*8cd0*/  HMMA.16816.F32 R64, R12, R42, RZ ;  /* 0x0000002a0c40723c */ /* 0x000fee00000018ff */
[----:B------:R-:W-:Y:S01]  /*8ce0*/  IADD3 R12, P0, R4, R62, RZ ;  /* 0x0000003e040c7210 */ /* 0x000fe20007f1e0ff */
[----:B------:R-:W-:Y:S04]  /*8cf0*/  HMMA.16816.F32 R68, R16, R48, RZ ;  /* 0x000000301044723c */ /* 0x000fe800000018ff */
[----:B------:R-:W-:-:S04]  /*8d00*/  IMAD.X R13, R11, 0x1, R61, P0 ;  /* 0x000000010b0d7824 */ /* 0x000fc800000e063d */
[C---:B------:R-:W-:Y:S08]  /*8d10*/  HMMA.16816.F32 R76, R16.reuse, R44, RZ ;  /* 0x0000002c104c723c */ /* 0x040ff000000018ff */
[C---:B------:R-:W-:Y:S08]  /*8d20*/  HMMA.16816.F32 R48, R16.reuse, R50, RZ ;  /* 0x000000321030723c */ /* 0x040ff000000018ff */
[C---:B------:R-:W-:Y:S08]  /*8d30*/  HMMA.16816.F32 R84, R16.reuse, R40, RZ ;  /* 0x000000281054723c */ /* 0x040ff000000018ff */
[C---:B------:R-:W-:Y:S08]  /*8d40*/  HMMA.16816.F32 R44, R16.reuse, R46, RZ ;  /* 0x0000002e102c723c */ /* 0x040ff000000018ff */
[----:B------:R-:W-:Y:S08]  /*8d50*/  HMMA.16816.F32 R96, R16, R42, RZ ;  /* 0x0000002a1060723c */ /* 0x000ff000000018ff */
[C---:B------:R-:W-:Y:S08]  /*8d60*/  HMMA.16816.F32 R112, R20.reuse, R72, R36 ;  /* 0x000000481470723c */ /* 0x040ff00000001824 */
[C---:B------:R-:W-:Y:S08]  /*8d70*/  HMMA.16816.F32 R108, R20.reuse, R80, R32 ;  /* 0x00000050146c723c */ /* 0x040ff00000001820 */
[C---:B------:R-:W-:Y:S08]  /*8d80*/  HMMA.16816.F32 R92, R20.reuse, R74, R52 ;  /* 0x0000004a145c723c */ /* 0x040ff00000001834 */
[C---:B------:R-:W-:Y:S08]  /*8d90*/  HMMA.16816.F32 R104, R20.reuse, R88, R28 ;  /* 0x000000581468723c */ /* 0x040ff0000000181c */
[C---:B------:R-:W-:Y:S08]  /*8da0*/  HMMA.16816.F32 R100, R20.reuse, R82, R56 ;  /* 0x000000521464723c */ /* 0x040ff00000001838 */
[----:B------:R-:W-:Y:S01]  /*8db0*/  HMMA.16816.F32 R52, R20, R90, R64 ;  /* 0x0000005a1434723c */ /* 0x000fe20000001840 */
[----:B------:R-:W-:-:S02]  /*8dc0*/  IMAD R227, R8, 0x2, R226 ;  /* 0x0000000208e37824 */ /* 0x000fc400078e02e2 */
[----:B------:R-:W-:-:S05]  /*8dd0*/  IMAD R221, R6, 0x2, R223 ;  /* 0x0000000206dd7824 */ /* 0x000fca00078e02df */
[C---:B------:R-:W-:Y:S01]  /*8de0*/  HMMA.16816.F32 R64, R24.reuse, R74, R48 ;  /* 0x0000004a1840723c */ /* 0x040fe20000001830 */
[----:B------:R-:W-:Y:S01]  /*8df0*/  @!PT LDS RZ, [RZ] ;  /* 0x00000000fffff984 */ /* 0x000fe20000000800 */
[----:B------:R-:W-:Y:S01]  /*8e00*/  @!PT LDS RZ, [RZ] ;  /* 0x00000000fffff984 */ /* 0x000fe20000000800 */
[----:B------:R-:W-:Y:S01]  /*8e10*/  @!PT LDS RZ, [RZ] ;  /* 0x00000000fffff984 */ /* 0x000fe20000000800 */
[----:B--2---:R1:W-:Y:S04]  /*8e20*/  LDGSTS.E.BYPASS.LTC128B.128 [R0+0x3080], [R2.64], !P3 ;  /* 0x0308000002007fae */ /* 0x0043e8000d901d46 */
[----:B------:R1:W-:Y:S04]  /*8e30*/  LDGSTS.E.BYPASS.LTC128B.128 [R0+0x4880], [R12.64], !P1 ;  /* 0x048800000c007fae */ /* 0x0003e8000c901d46 */
[----:B------:R-:W-:Y:S04]  /*8e40*/  LDSM.16.M88.4 R16, [R225+0xa080] ;  /* 0x00a08000e110783b */ /* 0x000fe80000000200 */
[----:B------:R-:W2:Y:S04]  /*8e50*/  LDSM.16.M88.4 R36, [R222+0x5080] ;  /* 0x00508000de24783b */ /* 0x000ea80000000200 */
[----:B------:R-:W3:Y:S04]  /*8e60*/  LDSM.16.M88.4 R32, [R222+0x5880] ;  /* 0x00588000de20783b */ /* 0x000ee80000000200 */
[----:B------:R-:W2:Y:S04]  /*8e70*/  LDSM.16.M88.4 R40, [R222+0x6080] ;  /* 0x00608000de28783b */ /* 0x000ea80000000200 */
[----:B------:R-:W2:Y:S01]  /*8e80*/  LDSM.16.M88.4 R20, [R225+0x8080] ;  /* 0x00808000e114783b */ /* 0x000ea20000000200 */
[C---:B------:R-:W-:Y:S03]  /*8e90*/  HMMA.16816.F32 R68, R24.reuse, R72, R68 ;  /* 0x000000481844723c */ /* 0x040fe60000001844 */
[----:B------:R-:W-:Y:S04]  /*8ea0*/  LDSM.16.M88.4 R72, [R221+0x800] ;  /* 0x00080000dd48783b */ /* 0x000fe80000000200 */
[----:B-1----:R-:W4:Y:S01]  /*8eb0*/  LDL R0, [R1+0xb4] ;  /* 0x0000b40001007983 */ /* 0x002f220000100800 */
[C---:B------:R-:W-:Y:S01]  /*8ec0*/  HMMA.16816.F32 R48, R24.reuse, R82, R44 ;  /* 0x000000521830723c */ /* 0x040fe2000000182c */
[----:B------:R-:W-:Y:S01]  /*8ed0*/  LEA R228, R9, R225, 0x1 ;  /* 0x000000e109e47211 */ /* 0x000fe200078e08ff */
[----:B------:R-:W-:Y:S01]  /*8ee0*/  BSSY B0, `(.L_x_1270) ;  /* 0x00000ca000007945 */ /* 0x000fe20003800000 */
[----:B------:R-:W-:Y:S04]  /*8ef0*/  LDSM.16.M88.4 R12, [R227+0xa080] ;  /* 0x00a08000e30c783b */ /* 0x000fe80000000200 */
[----:B------:R-:W1:Y:S01]  /*8f00*/  LDSM.16.M88.4 R44, [R221] ;  /* 0x00000000dd2c783b */ /* 0x000e620000000200 */
[C---:B------:R-:W-:Y:S03]  /*8f10*/  HMMA.16816.F32 R60, R24.reuse, R80, R76 ;  /* 0x00000050183c723c */ /* 0x040fe6000000184c */
[----:B------:R-:W1:Y:S04]  /*8f20*/  LDSM.16.M88.4 R76, [R221+0x1000] ;  /* 0x00100000dd4c783b */ /* 0x000e680000000200 */
[----:B------:R-:W1:Y:S01]  /*8f30*/  LDSM.16.M88.4 R28, [R227+0x8080] ;  /* 0x00808000e31c783b */ /* 0x000e620000000200 */
[C---:B------:R-:W-:Y:S03]  /*8f40*/  HMMA.16816.F32 R56, R24.reuse, R88, R84 ;  /* 0x000000581838723c */ /* 0x040fe60000001854 */
[----:B------:R-:W0:Y:S05]  /*8f50*/  LDGDEPBAR ;  /* 0x00000000000079af */ /* 0x000e2a0000000000 */
[----:B------:R-:W-:Y:S01]  /*8f60*/  HMMA.16816.F32 R80, R24, R90, R96 ;  /* 0x0000005a1850723c */ /* 0x000fe20000001860 */
[----:B------:R-:W-:Y:S07]  /*8f70*/  LDSM.16.M88.4 R24, [R224+0xe080] ;  /* 0x00e08000e018783b */ /* 0x000fee0000000200 */
[C---:B--2---:R-:W-:Y:S08]  /*8f80*/  HMMA.16816.F32 R84, R16.reuse, R36, R112 ;  /* 0x000000241054723c */ /* 0x044ff00000001870 */
[C---:B---3--:R-:W-:Y:S08]  /*8f90*/  HMMA.16816.F32 R96, R16.reuse, R32, R108 ;  /* 0x000000201060723c */ /* 0x048ff0000000186c */
[C---:B------:R-:W-:Y:S08]  /*8fa0*/  HMMA.16816.F32 R88, R16.reuse, R38, R92 ;  /* 0x000000261058723c */ /* 0x040ff0000000185c */
[C---:B------:R-:W-:Y:S08]  /*8fb0*/  HMMA.16816.F32 R100, R16.reuse, R34, R100 ;  /* 0x000000221064723c */ /* 0x040ff00000001864 */
[----:B------:R-:W-:Y:S08]  /*8fc0*/  HMMA.16816.F32 R104, R16, R40, R104 ;  /* 0x000000281068723c */ /* 0x000ff00000001868 */
[C---:B------:R-:W-:Y:S08]  /*8fd0*/  HMMA.16816.F32 R92, R20.reuse, R36, R68 ;  /* 0x00000024145c723c */ /* 0x040ff00000001844 */
[----:B------:R-:W-:Y:S01]  /*8fe0*/  HMMA.16816.F32 R64, R20, R38, R64 ;  /* 0x000000261440723c */ /* 0x000fe20000001840 */
[----:B------:R-:W2:Y:S07]  /*8ff0*/  LDSM.16.M88.4 R36, [R216+0x6880] ;  /* 0x00688000d824783b */ /* 0x000eae0000000200 */
[----:B------:R-:W-:Y:S01]  /*9000*/  HMMA.16816.F32 R52, R16, R42, R52 ;  /* 0x0000002a1034723c */ /* 0x000fe20000001834 */
[----:B------:R-:W-:Y:S07]  /*9010*/  LDSM.16.M88.4 R16, [R224+0xc080] ;  /* 0x00c08000e010783b */ /* 0x000fee0000000200 */
[C---:B------:R-:W-:Y:S08]  /*9020*/  HMMA.16816.F32 R108, R20.reuse, R32, R60 ;  /* 0x00000020146c723c */ /* 0x040ff0000000183c */
[C---:B------:R-:W-:Y:S01]  /*9030*/  HMMA.16816.F32 R112, R20.reuse, R34, R48 ;  /* 0x000000221470723c */ /* 0x040fe20000001830 */
[----:B------:R-:W3:Y:S07]  /*9040*/  LDSM.16.M88.4 R32, [R216+0x7080] ;  /* 0x00708000d820783b */ /* 0x000eee0000000200 */
[C---:B------:R-:W-:Y:S01]  /*9050*/  HMMA.16816.F32 R116, R20.reuse, R40, R56 ;  /* 0x000000281474723c */ /* 0x040fe20000001838 */
[----:B------:R-:W-:Y:S07]  /*9060*/  LDSM.16.M88.4 R56, [R223+0x1800] ;  /* 0x00180000df38783b */ /* 0x000fee0000000200 */
[----:B------:R-:W-:Y:S01]  /*9070*/  HMMA.16816.F32 R60, R20, R42, R80 ;  /* 0x0000002a143c723c */ /* 0x000fe20000001850 */
[----:B------:R-:W2:Y:S07]  /*9080*/  LDSM.16.M88.4 R20, [R216+0x7880] ;  /* 0x00788000d814783b */ /* 0x000eae0000000200 */
[C---:B-1----:R-:W-:Y:S08]  /*9090*/  HMMA.16816.F32 R48, R12.reuse, R44, R84 ;  /* 0x0000002c0c30723c */ /* 0x042ff00000001854 */
[C---:B------:R-:W-:Y:S08]  /*90a0*/  HMMA.16816.F32 R68, R12.reuse, R72, R96 ;  /* 0x000000480c44723c */ /* 0x040ff00000001860 */
[C---:B------:R-:W-:Y:S08]  /*90b0*/  HMMA.16816.F32 R40, R12.reuse, R46, R88 ;  /* 0x0000002e0c28723c */ /* 0x040ff00000001858 */
[C---:B------:R-:W-:Y:S08]  /*90c0*/  HMMA.16816.F32 R80, R12.reuse, R74, R100 ;  /* 0x0000004a0c50723c */ /* 0x040ff00000001864 */
[C---:B------:R-:W-:Y:S08]  /*90d0*/  HMMA.16816.F32 R84, R12.reuse, R76, R104 ;  /* 0x0000004c0c54723c */ /* 0x040ff00000001868 */
[----:B------:R-:W-:Y:S01]  /*90e0*/  HMMA.16816.F32 R100, R12, R78, R52 ;  /* 0x0000004e0c64723c */ /* 0x000fe20000001834 */
[----:B------:R-:W-:Y:S04]  /*90f0*/  LDSM.16.M88.4 R12, [R226+0xe080] ;  /* 0x00e08000e20c783b */ /* 0x000fe80000000200 */
[----:B------:R-:W1:Y:S03]  /*9100*/  LDSM.16.M88.4 R52, [R223+0x2000] ;  /* 0x00200000df34783b */ /* 0x000e660000000200 */
[C---:B------:R-:W-:Y:S01]  /*9110*/  HMMA.16816.F32 R104, R28.reuse, R46, R64 ;  /* 0x0000002e1c68723c */ /* 0x040fe20000001840 */
[----:B------:R-:W1:Y:S07]  /*9120*/  LDSM.16.M88.4 R64, [R223+0x2800] ;  /* 0x00280000df40783b */ /* 0x000e6e0000000200 */
[C---:B------:R-:W-:Y:S08]  /*9130*/  HMMA.16816.F32 R92, R28.reuse, R44, R92 ;  /* 0x0000002c1c5c723c */ /* 0x040ff0000000185c */
[C---:B------:R-:W-:Y:S08]  /*9140*/  HMMA.16816.F32 R108, R28.reuse, R72, R108 ;  /* 0x000000481c6c723c */ /* 0x040ff0000000186c */
[C---:B------:R-:W-:Y:S08]  /*9150*/  HMMA.16816.F32 R112, R28.reuse, R74, R112 ;  /* 0x0000004a1c70723c */ /* 0x040ff00000001870 */
[C---:B------:R-:W-:Y:S08]  /*9160*/  HMMA.16816.F32 R116, R28.reuse, R76, R116 ;  /* 0x0000004c1c74723c */ /* 0x040ff00000001874 */
[----:B------:R-:W-:Y:S01]  /*9170*/  HMMA.16816.F32 R96, R28, R78, R60 ;  /* 0x0000004e1c60723c */ /* 0x000fe2000000183c */
[----:B------:R-:W1:Y:S07]  /*9180*/  LDSM.16.M88.4 R28, [R226+0xc080] ;  /* 0x00c08000e21c783b */ /* 0x000e6e0000000200 */
[C---:B--2---:R-:W-:Y:S08]  /*9190*/  HMMA.16816.F32 R88, R24.reuse, R36, R48 ;  /* 0x000000241858723c */ /* 0x044ff00000001830 */
[C---:B---3--:R-:W-:Y:S08]  /*91a0*/  HMMA.16816.F32 R48, R24.reuse, R32, R68 ;  /* 0x000000201830723c */ /* 0x048ff00000001844 */
[C---:B------:R-:W-:Y:S08]  /*91b0*/  HMMA.16816.F32 R60, R24.reuse, R38, R40 ;  /* 0x00000026183c723c */ /* 0x040ff00000001828 */
[C---:B------:R-:W-:Y:S08]  /*91c0*/  HMMA.16816.F32 R44, R24.reuse, R34, R80 ;  /* 0x00000022182c723c */ /* 0x040ff00000001850 */
[----:B------:R-:W-:Y:S08]  /*91d0*/  HMMA.16816.F32 R40, R24, R20, R84 ;  /* 0x000000141828723c */ /* 0x000ff00000001854 */
[C---:B------:R-:W-:Y:S08]  /*91e0*/  HMMA.16816.F32 R80, R16.reuse, R36, R92 ;  /* 0x000000241050723c */ /* 0x040ff0000000185c */
[C---:B------:R-:W-:Y:S08]  /*91f0*/  HMMA.16816.F32 R76, R16.reuse, R38, R104 ;  /* 0x00000026104c723c */ /* 0x040ff00000001868 */
[----:B------:R-:W-:Y:S08]  /*9200*/  HMMA.16816.F32 R68, R16, R32, R108 ;  /* 0x000000201044723c */ /* 0x000ff0000000186c */
[----:B------:R-:W-:Y:S01]  /*9210*/  HMMA.16816.F32 R72, R24, R22, R100 ;  /* 0x000000161848723c */ /* 0x000fe20000001864 */
[----:B------:R-:W-:Y:S07]  /*9220*/  LDSM.16.M88.4 R24, [R225+0xe080] ;  /* 0x00e08000e118783b */ /* 0x000fee0000000200 */
[----:B------:R-:W-:Y:S01]  /*9230*/  HMMA.16816.F32 R36, R16, R34, R112 ;  /* 0x000000221024723c */ /* 0x000fe20000001870 */
[----:B----4-:R-:W-:-:S07]  /*9240*/  ISETP.GT.AND P0, PT, R143, R0, PT ;  /* 0x000000008f00720c */ /* 0x010fce0003f04270 */
[C---:B------:R-:W-:Y:S08]  /*9250*/  HMMA.16816.F32 R32, R16.reuse, R20, R116 ;  /* 0x000000141020723c */ /* 0x040ff00000001874 */
[----:B------:R-:W-:Y:S01]  /*9260*/  HMMA.16816.F32 R16, R16, R22, R96 ;  /* 0x000000161010723c */ /* 0x000fe20000001860 */
[----:B------:R-:W-:Y:S07]  /*9270*/  LDSM.16.M88.4 R20, [R225+0xc080] ;  /* 0x00c08000e114783b */ /* 0x000fee0000000200 */
[C---:B-1----:R-:W-:Y:S01]  /*9280*/  HMMA.16816.F32 R116, R12.reuse, R52, R48 ;  /* 0x000000340c74723c */ /* 0x042fe20000001830 */
[----:B------:R-:W1:Y:S07]  /*9290*/  LDSM.16.M88.4 R48, [R222+0x6880] ;  /* 0x00688000de30783b */ /* 0x000e6e0000000200 */
[C---:B------:R-:W-:Y:S01]  /*92a0*/  HMMA.16816.F32 R112, R12.reuse, R54, R44 ;  /* 0x000000360c70723c */ /* 0x040fe2000000182c */
[----:B------:R-:W2:Y:S07]  /*92b0*/  LDSM.16.M88.4 R44, [R222+0x7080] ;  /* 0x00708000de2c783b */ /* 0x000eae0000000200 */
[C---:B------:R-:W-:Y:S01]  /*92c0*/  HMMA.16816.F32 R108, R12.reuse, R64, R40 ;  /* 0x000000400c6c723c */ /* 0x040fe20000001828 */
[----:B------:R-:W3:Y:S07]  /*92d0*/  LDSM.16.M88.4 R40, [R222+0x7880] ;  /* 0x00788000de28783b */ /* 0x000eee0000000200 */
[C---:B------:R-:W-:Y:S08]  /*92e0*/  HMMA.16816.F32 R88, R12.reuse, R56, R88 ;  /* 0x000000380c58723c */ /* 0x040ff00000001858 */
[----:B------:R-:W-:Y:S08]  /*92f0*/  HMMA.16816.F32 R84, R12, R58, R60 ;  /* 0x0000003a0c54723c */ /* 0x000ff0000000183c */
[C---:B------:R-:W-:Y:S08]  /*9300*/  HMMA.16816.F32 R104, R28.reuse, R56, R80 ;  /* 0x000000381c68723c */ /* 0x040ff00000001850 */
[C---:B------:R-:W-:Y:S08]  /*9310*/  HMMA.16816.F32 R100, R28.reuse, R58, R76 ;  /* 0x0000003a1c64723c */ /* 0x040ff0000000184c */
[----:B------:R-:W-:Y:S08]  /*9320*/  HMMA.16816.F32 R96, R28, R52, R68 ;  /* 0x000000341c60723c */ /* 0x000ff00000001844 */
[----:B------:R-:W-:Y:S01]  /*9330*/  HMMA.16816.F32 R60, R12, R66, R72 ;  /* 0x000000420c3c723c */ /* 0x000fe20000001848 */
[----:B------:R-:W-:Y:S07]  /*9340*/  LDSM.16.M88.4 R12, [R228+0xe080] ;  /* 0x00e08000e40c783b */ /* 0x000fee0000000200 */
[C---:B------:R-:W-:Y:S01]  /*9350*/  HMMA.16816.F32 R92, R28.reuse, R54, R36 ;  /* 0x000000361c5c723c */ /* 0x040fe20000001824 */
[----:B------:R-:W4:Y:S07]  /*9360*/  LDSM.16.M88.4 R36, [R221+0x1800] ;  /* 0x00180000dd24783b */ /* 0x000f2e0000000200 */
[C---:B------:R-:W-:Y:S01]  /*9370*/  HMMA.16816.F32 R68, R28.reuse, R64, R32 ;  /* 0x000000401c44723c */ /* 0x040fe20000001820 */
[----:B------:R-:W-:Y:S07]  /*9380*/  LDSM.16.M88.4 R32, [R221+0x2000] ;  /* 0x00200000dd20783b */ /* 0x000fee0000000200 */
[----:B------:R-:W-:Y:S01]  /*9390*/  HMMA.16816.F32 R64, R28, R66, R16 ;  /* 0x000000421c40723c */ /* 0x000fe20000001810 */
[----:B------:R-:W2:Y:S04]  /*93a0*/  LDSM.16.M88.4 R16, [R227+0xc080] ;  /* 0x00c08000e310783b */ /* 0x000ea80000000200 */
[----:B------:R-:W3:Y:S01]  /*93b0*/  LDSM.16.M88.4 R28, [R221+0x2800] ;  /* 0x00280000dd1c783b */ /* 0x000ee20000000200 */
[----:B------:R-:W-:-:S04]  /*93c0*/  DEPBAR.LE SB0, 0x0 ;  /* 0x000080000000791a */ /* 0x000fc80000000000 */
[C---:B-1----:R-:W-:Y:S08]  /*93d0*/  HMMA.16816.F32 R88, R24.reuse, R48, R88 ;  /* 0x000000301858723c */ /* 0x042ff00000001858 */
[----:B------:R-:W-:Y:S08]  /*93e0*/  HMMA.16816.F32 R84, R24, R50, R84 ;  /* 0x000000321854723c */ /* 0x000ff00000001854 */
[C---:B------:R-:W-:Y:S08]  /*93f0*/  HMMA.16816.F32 R56, R20.reuse, R48, R104 ;  /* 0x000000301438723c */ /* 0x040ff00000001868 */
[----:B------:R-:W-:Y:S08]  /*9400*/  HMMA.16816.F32 R52, R20, R50, R100 ;  /* 0x000000321434723c */ /* 0x000ff00000001864 */
[C---:B--2---:R-:W-:Y:S08]  /*9410*/  HMMA.16816.F32 R80, R24.reuse, R44, R116 ;  /* 0x0000002c1850723c */ /* 0x044ff00000001874 */
[----:B------:R-:W-:Y:S08]  /*9420*/  HMMA.16816.F32 R76, R24, R46, R112 ;  /* 0x0000002e184c723c */ /* 0x000ff00000001870 */
[----:B------:R-:W-:Y:S08]  /*9430*/  HMMA.16816.F32 R48, R20, R44, R96 ;  /* 0x0000002c1430723c */ /* 0x000ff00000001860 */
[C---:B---3--:R-:W-:Y:S08]  /*9440*/  HMMA.16816.F32 R72, R24.reuse, R40, R108 ;  /* 0x000000281848723c */ /* 0x048ff0000000186c */
[----:B------:R-:W-:Y:S08]  /*9450*/  HMMA.16816.F32 R60, R24, R42, R60 ;  /* 0x0000002a183c723c */ /* 0x000ff0000000183c */
[C---:B------:R-:W-:Y:S08]  /*9460*/  HMMA.16816.F32 R44, R20.reuse, R46, R92 ;  /* 0x0000002e142c723c */ /* 0x040ff0000000185c */
[C---:B------:R-:W-:Y:S08]  /*9470*/  HMMA.16816.F32 R24, R20.reuse, R40, R68 ;  /* 0x000000281418723c */ /* 0x040ff00000001844 */
[----:B------:R-:W-:Y:S08]  /*9480*/  HMMA.16816.F32 R20, R20, R42, R64 ;  /* 0x0000002a1414723c */ /* 0x000ff00000001840 */
[C---:B----4-:R-:W-:Y:S08]  /*9490*/  HMMA.16816.F32 R88, R12.reuse, R36, R88 ;  /* 0x000000240c58723c */ /* 0x050ff00000001858 */
[----:B------:R-:W-:Y:S08]  /*94a0*/  HMMA.16816.F32 R84, R12, R38, R84 ;  /* 0x000000260c54723c */ /* 0x000ff00000001854 */
[C---:B------:R-:W-:Y:S08]  /*94b0*/  HMMA.16816.F32 R64, R16.reuse, R36, R56 ;  /* 0x000000241040723c */ /* 0x040ff00000001838 */
        /* <DEDUP_REMOVED lines=8> */
[----:B------:R-:W-:Y:S01]  /*9540*/  HMMA.16816.F32 R28, R16, R30, R20 ;  /* 0x0000001e101c723c */ /* 0x000fe20000001814 */
[----:B------:R-:W-:Y:S06]  /*9550*/  BAR.SYNC.DEFER_BLOCKING 0x0 ;  /* 0x0000000000007b1d */ /* 0x000fec0000010000 */
[----:B------:R-:W-:Y:S01]  /*9560*/  @!UPT UIADD3 URZ, URZ, URZ, URZ ;  /* 0x0000003f3f3ff290 */ /* 0x000fe2000fffe03f */
[----:B------:R-:W-:Y:S11]  /*9570*/  @!P0 BRA `(.L_x_1271) ;  /* 0x0000060000008947 */ /* 0x000ff60003800000 */
[----:B------:R-:W2:Y:S04]  /*9580*/  LDL R2, [R1+0xc8] ;  /* 0x0000c80001027983 */ /* 0x000ea80000100800 */
[----:B------:R-:W2:Y:S04]  /*9590*/  LDL R3, [R1+0xb8] ;  /* 0x0000b80001037983 */ /* 0x000ea80000100800 */
[----:B------:R-:W3:Y:S04]  /*95a0*/  LDL.64 R122, [R1+0xd0] ;  /* 0x0000d000017a7983 */ /* 0x000ee80000100a00 */
[----:B------:R-:W4:Y:S01]  /*95b0*/  LDL R4, [R1+0xe4] ;  /* 0x0000e40001047983 */ /* 0x000f220000100800 */
[----:B------:R-:W-:-:S02]  /*95c0*/  IMAD.MOV.U32 R0, RZ, RZ, 0x1 ;  /* 0x00000001ff007424 */ /* 0x000fc400078e00ff */
[----:B------:R-:W-:-:S03]  /*95d0*/  IMAD.MOV.U32 R12, RZ, RZ, RZ ;  /* 0x000000ffff0c7224 */ /* 0x000fc600078e00ff */
[----:B------:R-:W-:Y:S02]  /*95e0*/  ISETP.NE.AND P0, PT, R0, c[0x0][0x2b8], PT ;  /* 0x0000ae0000007a0c */ /* 0x000fe40003f05270 */
[C---:B--2---:R-:W-:Y:S02]  /*95f0*/  IADD3 R2, R3.reuse, R142, R2 ;  /* 0x0000008e03027210 */ /* 0x044fe40007ffe002 */
[----:B------:R-:W-:Y:S02]  /*9600*/  ISETP.GT.AND P4, PT, R3, 0x2f, PT ;  /* 0x0000002f0300780c */ /* 0x000fe40003f84270 */
[----:B------:R-:W-:-:S07]  /*9610*/  IADD3 R2, R2, -0x30, RZ ;  /* 0xffffffd002027810 */ /* 0x000fce0007ffe0ff */
[----:B------:R-:W-:-:S04]  /*9620*/  @P0 IMAD.HI.U32 R3, R2, c[0x0][0x2bc], RZ ;  /* 0x0000af0002030a27 */ /* 0x000fc800078e00ff */
[----:B------:R-:W-:Y:S01]  /*9630*/  IMAD.MOV.U32 R0, RZ, RZ, R2 ;  /* 0x000000ffff007224 */ /* 0x000fe200078e0002 */
[----:B------:R-:W-:-:S04]  /*9640*/  @P0 SHF.R.U32.HI R0, RZ, c[0x0][0x2c0], R3 ;  /* 0x0000b000ff000a19 */ /* 0x000fc80000011603 */
[----:B---3--:R-:W-:-:S04]  /*9650*/  @!P4 IADD3 R3, P0, R0, R122, RZ ;  /* 0x0000007a0003c210 */ /* 0x008fc80007f1e0ff */
[----:B----4-:R-:W-:Y:S02]  /*9660*/  @!P4 LEA.HI.X.SX32 R4, R0, R4, 0x1, P0 ;  /* 0x000000040004c211 */ /* 0x010fe400000f0eff */
[----:B------:R-:W-:-:S04]  /*9670*/  @!P4 LEA R6, P0, R3, c[0x0][0x2a0], 0x2 ;  /* 0x0000a8000306ca11 */ /* 0x000fc800078010ff */
[----:B------:R-:W-:-:S05]  /*9680*/  @!P4 LEA.HI.X R7, R3, c[0x0][0x2a4], R4, 0x2, P0 ;  /* 0x0000a9000307ca11 */ /* 0x000fca00000f1404 */
[----:B------:R-:W2:Y:S01]  /*9690*/  @!P4 LDG.E R12, [R6.64] ;  /* 0x00000006060cc981 */ /* 0x000ea2000c1e1900 */
[----:B------:R-:W-:-:S03]  /*96a0*/  IADD3 R0, -R0, RZ, RZ ;  /* 0x000000ff00007210 */ /* 0x000fc60007ffe1ff */
[----:B------:R-:W1:Y:S02]  /*96b0*/  S2R R122, SR_CTAID.Y ;  /* 0x00000000007a7919 */ /* 0x000e640000002600 */
[----:B------:R-:W-:Y:S02]  /*96c0*/  IMAD R11, R0, c[0x0][0x2b8], R2 ;  /* 0x0000ae00000b7a24 */ /* 0x000fe400078e0202 */
[----:B------:R-:W3:Y:S02]  /*96d0*/  S2R R124, SR_CTAID.Y ;  /* 0x00000000007c7919 */ /* 0x000ee40000002600 */
[----:B------:R-:W-:Y:S01]  /*96e0*/  IMAD.WIDE.U32 R2, R11, c[0x0][0x1e0], RZ ;  /* 0x000078000b027a25 */ /* 0x000fe200078e00ff */
[----:B------:R-:W-:Y:S01]  /*96f0*/  SHF.R.S32.HI R0, RZ, 0x1f, R11 ;  /* 0x0000001fff007819 */ /* 0x000fe2000001140b */
[----:B------:R1:W-:Y:S04]  /*9700*/  STL [R1+0x7c], R11 ;  /* 0x00007c0b01007387 */ /* 0x0003e80000100800 */
[----:B------:R-:W-:-:S04]  /*9710*/  IMAD R0, R0, c[0x0][0x1e0], RZ ;  /* 0x0000780000007a24 */ /* 0x000fc800078e02ff */
[----:B------:R-:W-:-:S04]  /*9720*/  IMAD R0, R11, c[0x0][0x1e4], R0 ;  /* 0x000079000b007a24 */ /* 0x000fc800078e0200 */
[----:B------:R-:W-:Y:S01]  /*9730*/  IMAD.IADD R3, R3, 0x1, R0 ;  /* 0x0000000103037824 */ /* 0x000fe200078e0200 */
[----:B-1----:R-:W-:Y:S01]  /*9740*/  SHF.R.S32.HI R11, RZ, 0x1f, R122 ;  /* 0x0000001fff0b7819 */ /* 0x002fe2000001147a */
[----:B---3--:R-:W-:-:S04]  /*9750*/  IMAD.WIDE.U32 R122, R124, c[0x0][0x1e8], RZ ;  /* 0x00007a007c7a7a25 */ /* 0x008fc800078e00ff */
[----:B------:R-:W-:-:S04]  /*9760*/  IMAD R11, R11, c[0x0][0x1e8], RZ ;  /* 0x00007a000b0b7a24 */ /* 0x000fc800078e02ff */
[----:B------:R-:W-:-:S05]  /*9770*/  IMAD R11, R124, c[0x0][0x1ec], R11 ;  /* 0x00007b007c0b7a24 */ /* 0x000fca00078e020b */
[----:B------:R-:W-:Y:S01]  /*9780*/  IADD3 R11, R123, R11, RZ ;  /* 0x0000000b7b0b7210 */ /* 0x000fe20007ffe0ff */
[----:B--2---:R1:W-:Y:S01]  /*9790*/  STL [R1+0x70], R12 ;  /* 0x0000700c01007387 */ /* 0x0043e20000100800 */
[----:B------:R-:W-:Y:S01]  /*97a0*/  SHF.R.S32.HI R0, RZ, 0x1f, R12 ;  /* 0x0000001fff007819 */ /* 0x000fe2000001140c */
        /* <DEDUP_REMOVED lines=8> */
[----:B------:R2:W3:Y:S02]  /*9830*/  SHFL.IDX PT, R13, R4, RZ, 0x181f ;  /* 0x00181fff040d7589 */ /* 0x0004e400000e0000 */
.L_x_1437:
[----:B------:R-:W-:Y:S05]  /*9840*/  BRA.DIV ~URZ, `(.L_x_1273) ;  /* 0x00015f127f007947 */ /* 0x000fea000b800000 */
[----:B------:R-:W4:Y:S04]  /*9850*/  LDL.64 R24, [R1+0xc0] ;  /* 0x0000c00001187983 */ /* 0x000f280000100a00 */
[----:B--2---:R-:W2:Y:S04]  /*9860*/  LDL R2, [R1+0xe8] ;  /* 0x0000e80001027983 */ /* 0x004ea80000100800 */
[----:B---3--:R-:W3:Y:S04]  /*9870*/  LDL R22, [R1+0xa4] ;  /* 0x0000a40001167983 */ /* 0x008ee80000100800 */
[----:B------:R-:W3:Y:S04]  /*9880*/  LDL R21, [R1+0xf4] ;  /* 0x0000f40001157983 */ /* 0x000ee80000100800 */
[----:B------:R-:W3:Y:S04]  /*9890*/  LDL R23, [R1+0xf0] ;  /* 0x0000f00001177983 */ /* 0x000ee80000100800 */
[----:B------:R-:W3:Y:S04]  /*98a0*/  LDL R20, [R1+0x74] ;  /* 0x0000740001147983 */ /* 0x000ee80000100800 */
[----:B------:R-:W1:Y:S04]  /*98b0*/  SHFL.IDX PT, R6, R18, RZ, 0x181f ;  /* 0x00181fff12067589 */ /* 0x000e6800000e0000 */
[----:B------:R-:W1:Y:S04]  /*98c0*/  SHFL.IDX PT, R7, R18, 0x1, 0x181f ;  /* 0x00381f0012077f89 */ /* 0x000e6800000e0000 */
[----:B------:R-:W1:Y:S01]  /*98d0*/  SHFL.IDX PT, R11, R4, 0x1, 0x181f ;  /* 0x00381f00040b7f89 */ /* 0x000e6200000e0000 */
[----:B----4-:R-:W-:-:S02]  /*98e0*/  IMAD.SHL.U32 R19, R24, 0x2, RZ ;  /* 0x0000000218137824 */ /* 0x010fc400078e00ff */
[----:B--2---:R-:W-:Y:S01]  /*98f0*/  IMAD.SHL.U32 R0, R2, 0x2, RZ ;  /* 0x0000000202007824 */ /* 0x004fe200078e00ff */
[----:B------:R-:W-:Y:S02]  /*9900*/  SHF.L.U64.HI R3, R24, 0x1, R25 ;  /* 0x0000000118037819 */ /* 0x000fe40000010219 */
[----:B---3--:R-:W-:Y:S02]  /*9910*/  ISETP.GE.AND P3, PT, R22, c[0x0][0x1d4], PT ;  /* 0x0000750016007a0c */ /* 0x008fe40003f66270 */
[C---:B-1----:R-:W-:Y:S02]  /*9920*/  IADD3 R16, P0, R6.reuse, R19, RZ ;  /* 0x0000001306107210 */ /* 0x042fe40007f1e0ff */
[----:B------:R-:W-:Y:S02]  /*9930*/  ISETP.GE.AND P4, PT, R21, c[0x0][0x1d4], PT ;  /* 0x0000750015007a0c */ /* 0x000fe40003f86270 */
[----:B------:R-:W-:Y:S02]  /*9940*/  IADD3 R12, P2, R6, R0, RZ ;  /* 0x00000000060c7210 */ /* 0x000fe40007f5e0ff */
[----:B------:R-:W-:-:S02]  /*9950*/  SHF.L.U64.HI R2, R2, 0x1, R23 ;  /* 0x0000000102027819 */ /* 0x000fc40000010217 */
[----:B------:R-:W-:Y:S01]  /*9960*/  IADD3 R6, P1, R7, R19, RZ ;  /* 0x0000001307067210 */ /* 0x000fe20007f3e0ff */
[--C-:B------:R-:W-:Y:S01]  /*9970*/  IMAD.X R17, R13, 0x1, R3.reuse, P0 ;  /* 0x000000010d117824 */ /* 0x100fe200000e0603 */
[----:B------:R-:W-:Y:S01]  /*9980*/  IADD3 R14, P0, R7, R0, RZ ;  /* 0x00000000070e7210 */ /* 0x000fe20007f1e0ff */
[--C-:B------:R-:W-:Y:S02]  /*9990*/  IMAD.X R13, R13, 0x1, R2.reuse, P2 ;  /* 0x000000010d0d7824 */ /* 0x100fe400010e0602 */
[C---:B------:R-:W-:Y:S01]  /*99a0*/  IMAD.X R7, R11.reuse, 0x1, R3, P1 ;  /* 0x000000010b077824 */ /* 0x040fe200008e0603 */
[----:B------:R1:W-:Y:S04]  /*99b0*/  LDGSTS.E.BYPASS.LTC128B.128 [R20+0x5080], [R16.64], !P3 ;  /* 0x0508000010147fae */ /* 0x0003e8000d901d46 */
[----:B------:R2:W-:Y:S04]  /*99c0*/  LDGSTS.E.BYPASS.LTC128B.128 [R20+0x6880], [R12.64], !P4 ;  /* 0x068800000c147fae */ /* 0x0005e8000e101d46 */
[----:B------:R3:W-:Y:S04]  /*99d0*/  LDGSTS.E.BYPASS.LTC128B.128 [R20+0x5880], [R6.64], !P3 ;  /* 0x0588000006147fae */ /* 0x0007e8000d901d46 */
[----:B---3--:R3:W5:Y:S04]  /*99e0*/  LDL R7, [R1+0xa0] ;  /* 0x0000a00001077983 */ /* 0x0087680000100800 */
[----:B--2---:R3:W2:Y:S04]  /*99f0*/  SHFL.IDX PT, R12, R4, 0x2, 0x181f ;  /* 0x00581f00040c7f89 */ /* 0x0046a800000e0000 */
[----:B------:R3:W4:Y:S01]  /*9a00*/  SHFL.IDX PT, R4, R18, 0x2, 0x181f ;  /* 0x00581f0012047f89 */ /* 0x00072200000e0000 */
[----:B------:R-:W-:Y:S01]  /*9a10*/  IADD3.X R15, R11, R2, RZ, P0, !PT ;  /* 0x000000020b0f7210 */ /* 0x000fe200007fe4ff */
[----:B------:R-:W-:Y:S01]  /*9a20*/  IMAD.MOV.U32 R6, RZ, RZ, R19 ;  /* 0x000000ffff067224 */ /* 0x000fe200078e0013 */
[----:B------:R-:W-:Y:S01]  /*9a30*/  SEL R11, RZ, 0x10, P3 ;  /* 0x00000010ff0b7807 */ /* 0x000fe20001800000 */
[----:B-1----:R-:W-:-:S02]  /*9a40*/  IMAD.MOV.U32 R16, RZ, RZ, R2 ;  /* 0x000000ffff107224 */ /* 0x002fc400078e0002 */
[----:B------:R1:W-:Y:S02]  /*9a50*/  LDGSTS.E.BYPASS.LTC128B.128 [R20+0x7080], [R14.64], !P4 ;  /* 0x070800000e147fae */ /* 0x0003e4000e101d46 */
[----:B-1----:R-:W-:Y:S01]  /*9a60*/  IMAD.MOV.U32 R15, RZ, RZ, R3 ;  /* 0x000000ffff0f7224 */ /* 0x002fe200078e0003 */
[----:B------:R-:W-:Y:S02]  /*9a70*/  MOV R14, R0 ;  /* 0x00000000000e7202 */ /* 0x000fe40000000f00 */
.L_x_1438:
[----:B--234-:R-:W2:Y:S01]  /*9a80*/  LDL R13, [R1+0x74] ;  /* 0x00007400010d7983 */ /* 0x01cea20000100800 */
[----:B------:R-:W-:Y:S02]  /*9a90*/  IADD3 R0, -R11, 0x10, RZ ;  /* 0x000000100b007810 */ /* 0x000fe40007ffe1ff */
[----:B-----5:R-:W-:Y:S02]  /*9aa0*/  IADD3 R2, -R7, 0x10, RZ ;  /* 0x0000001007027810 */ /* 0x020fe40007ffe1ff */
[----:B------:R-:W-:Y:S02]  /*9ab0*/  LOP3.LUT R0, R0, 0xf, RZ, 0xc0, !PT ;  /* 0x0000000f00007812 */ /* 0x000fe400078ec0ff */
[----:B------:R-:W-:-:S02]  /*9ac0*/  ISETP.NE.U32.AND P3, PT, R11, RZ, PT ;  /* 0x000000ff0b00720c */ /* 0x000fc40003f65070 */
[----:B------:R-:W-:Y:S02]  /*9ad0*/  IADD3 R6, P1, P0, R0, R4, R6 ;  /* 0x0000000400067210 */ /* 0x000fe4000783e006 */
[----:B------:R-:W-:Y:S02]  /*9ae0*/  LOP3.LUT R2, R2, 0xf, RZ, 0xc0, !PT ;  /* 0x0000000f02027812 */ /* 0x000fe400078ec0ff */
[----:B------:R-:W-:Y:S02]  /*9af0*/  ISETP.NE.U32.AND P2, PT, R7, RZ, PT ;  /* 0x000000ff0700720c */ /* 0x000fe40003f45070 */
[----:B------:R-:W-:Y:S02]  /*9b00*/  IADD3.X R7, RZ, R12, R15, P1, P0 ;  /* 0x0000000cff077210 */ /* 0x000fe40000fe040f */
[----:B------:R-:W-:-:S04]  /*9b10*/  IADD3 R2, P1, P0, R2, R4, R14 ;  /* 0x0000000402027210 */ /* 0x000fc8000783e00e */
[----:B------:R-:W-:Y:S01]  /*9b20*/  IADD3.X R3, RZ, R12, R16, P1, P0 ;  /* 0x0000000cff037210 */ /* 0x000fe20000fe0410 */
[----:B------:R-:W-:Y:S01]  /*9b30*/  @!PT LDS RZ, [RZ] ;  /* 0x00000000fffff984 */ /* 0x000fe20000000800 */
[----:B------:R-:W-:Y:S01]  /*9b40*/  @!PT LDS RZ, [RZ] ;  /* 0x00000000fffff984 */ /* 0x000fe20000000800 */
[----:B------:R-:W-:Y:S01]  /*9b50*/  @!PT LDS RZ, [RZ] ;  /* 0x00000000fffff984 */ /* 0x000fe20000000800 */
[----:B--2---:R1:W-:Y:S04]  /*9b60*/  LDGSTS.E.BYPASS.LTC128B.128.ZFILL [R13+0x6080], [R6.64], P3 ;  /* 0x06080000060d7fae */ /* 0x0043e80009941d46 */
[----:B------:R1:W-:Y:S04]  /*9b70*/  LDGSTS.E.BYPASS.LTC128B.128.ZFILL [R13+0x7880], [R2.64], P2 ;  /* 0x07880000020d7fae */ /* 0x0003e80009141d46 */
.L_x_1271:
[----:B------:R-:W-:Y:S05]  /*9b80*/  BSYNC B0 ;  /* 0x0000000000007941 */ /* 0x000fea0003800000 */
.L_x_1270:
[----:B------:R-:W2:Y:S04]  /*9b90*/  LDL R12, [R1+0x4] ;  /* 0x00000400010c7983 */ /* 0x000ea80000100800 */
[----:B------:R-:W3:Y:S01]  /*9ba0*/  LDL R15, [R1+0x8c] ;  /* 0x00008c00010f7983 */ /* 0x000ee20000100800 */
[----:B-----5:R-:W-:Y:S01]  /*9bb0*/  SHF.R.S32.HI R0, RZ, 0x1f, R120 ;  /* 0x0000001fff007819 */ /* 0x020fe20000011478 */
[----:B------:R-:W-:-:S02]  /*9bc0*/  IMAD.MOV.U32 R14, RZ, RZ, 0x1 ;  /* 0x00000001ff0e7424 */ /* 0x000fc400078e00ff */
[----:B------:R-:W0:Y:S01]  /*9bd0*/  LDGDEPBAR ;  /* 0x00000000000079af */ /* 0x000e220000000000 */
[CC--:B-1----:R-:W-:Y:S02]  /*9be0*/  LEA.HI R2, R0.reuse, R120.reuse, RZ, 0x2 ;  /* 0x0000007800027211 */ /* 0x0c2fe400078f10ff */
[----:B------:R-:W-:Y:S02]  /*9bf0*/  LEA.HI R0, R0, R120, RZ, 0x5 ;  /* 0x0000007800007211 */ /* 0x000fe400078f28ff */
[----:B------:R-:W-:Y:S02]  /*9c00*/  LOP3.LUT R2, R2, 0xfffffffc, RZ, 0xc0, !PT ;  /* 0xfffffffc02027812 */ /* 0x000fe400078ec0ff */
[----:B------:R-:W-:Y:S02]  /*9c10*/  LOP3.LUT R4, R0, 0xffffffe0, RZ, 0xc0, !PT ;  /* 0xffffffe000047812 */ /* 0x000fe400078ec0ff */
[----:B------:R-:W-:Y:S01]  /*9c20*/  SHF.R.S32.HI R6, RZ, 0x5, R0 ;  /* 0x00000005ff067819 */ /* 0x000fe20000011400 */
[C---:B------:R-:W-:Y:S01]  /*9c30*/  IMAD.IADD R3, R120.reuse, 0x1, -R2 ;  /* 0x0000000178037824 */ /* 0x040fe200078e0a02 */
[----:B------:R-:W-:Y:S01]  /*9c40*/  SHF.R.S32.HI R7, RZ, 0x1f, R0 ;  /* 0x0000001fff077819 */ /* 0x000fe20000011400 */
[----:B------:R-:W-:-:S03]  /*9c50*/  IMAD.IADD R0, R120, 0x1, -R4 ;  /* 0x0000000178007824 */ /* 0x000fc600078e0a04 */
[----:B------:R-:W-:Y:S02]  /*9c60*/  LEA.HI R4, R7, R6, RZ, 0x2 ;  /* 0x0000000607047211 */ /* 0x000fe400078f10ff */
[----:B------:R-:W-:Y:S02]  /*9c70*/  LEA.HI R2, R3, R3, RZ, 0x1 ;  /* 0x0000000303027211 */ /* 0x000fe400078f08ff */
[----:B------:R-:W-:Y:S02]  /*9c80*/  SHF.R.S32.HI R13, RZ, 0x1f, R0 ;  /* 0x0000001fff0d7819 */ /* 0x000fe40000011400 */
[----:B------:R-:W-:Y:S02]  /*9c90*/  LOP3.LUT R7, R4, 0xffffffc, RZ, 0xc0, !PT ;  /* 0x0ffffffc04077812 */ /* 0x000fe400078ec0ff */
[----:B------:R-:W-:Y:S02]  /*9ca0*/  LOP3.LUT R11, R2, 0x1ffffffe, RZ, 0xc0, !PT ;  /* 0x1ffffffe020b7812 */ /* 0x000fe400078ec0ff */
[----:B------:R-:W-:Y:S01]  /*9cb0*/  LEA.HI R4, R13, R0, RZ, 0x2 ;  /* 0x000000000d047211 */ /* 0x000fe200078f10ff */
[----:B------:R-:W-:-:S02]  /*9cc0*/  IMAD.IADD R6, R6, 0x1, -R7 ;  /* 0x0000000106067824 */ /* 0x000fc400078e0a07 */
[----:B------:R-:W-:Y:S01]  /*9cd0*/  IMAD.IADD R7, R3, 0x1, -R11 ;  /* 0x0000000103077824 */ /* 0x000fe200078e0a0b */
[----:B------:R-:W-:Y:S01]  /*9ce0*/  LOP3.LUT R3, R4, 0x7ffffffc, RZ, 0xc0, !PT ;  /* 0x7ffffffc04037812 */ /* 0x000fe200078ec0ff */
[----:B------:R-:W-:Y:S01]  /*9cf0*/  IMAD.SHL.U32 R2, R2, 0x20, RZ ;  /* 0x0000002002027824 */ /* 0x000fe200078e00ff */
[----:B------:R-:W-:-:S03]  /*9d00*/  SHF.R.S32.HI R17, RZ, 0x2, R4 ;  /* 0x00000002ff117819 */ /* 0x000fc60000011404 */
[----:B------:R-:W-:Y:S01]  /*9d10*/  IMAD.IADD R3, R0, 0x1, -R3 ;  /* 0x0000000100037824 */ /* 0x000fe200078e0a03 */
[----:B------:R-:W-:Y:S01]  /*9d20*/  LOP3.LUT R11, R2, 0xffffffc0, RZ, 0xc0, !PT ;  /* 0xffffffc0020b7812 */ /* 0x000fe200078ec0ff */
[----:B------:R-:W-:Y:S02]  /*9d30*/  IMAD.SHL.U32 R4, R7, 0x8, RZ ;  /* 0x0000000807047824 */ /* 0x000fe400078e00ff */
[----:B------:R-:W-:Y:S02]  /*9d40*/  IMAD.SHL.U32 R16, R6, 0x10, RZ ;  /* 0x0000001006107824 */ /* 0x000fe400078e00ff */
[----:B------:R-:W-:Y:S01]  /*9d50*/  IMAD.SHL.U32 R7, R3, 0x2, RZ ;  /* 0x0000000203077824 */ /* 0x000fe200078e00ff */
[----:B------:R-:W-:Y:S01]  /*9d60*/  STL [R1+0xe0], R17 ;  /* 0x0000e01101007387 */ /* 0x000fe20000100800 */
[----:B------:R-:W-:-:S03]  /*9d70*/  ISETP.NE.AND P0, PT, R14, c[0x0][0x2c4], PT ;  /* 0x0000b1000e007a0c */ /* 0x000fc60003f05270 */
[----:B------:R-:W-:Y:S04]  /*9d80*/  STL [R1+0xdc], R16 ;  /* 0x0000dc1001007387 */ /* 0x000fe80000100800 */
[----:B------:R-:W-:Y:S04]  /*9d90*/  STL [R1+0xd8], R11 ;  /* 0x0000d80b01007387 */ /* 0x000fe80000100800 */
[----:B------:R-:W-:Y:S01]  /*9da0*/  STL [R1+0xb0], R7 ;  /* 0x0000b00701007387 */ /* 0x000fe20000100800 */
[----:B------:R-:W-:-:S03]  /*9db0*/  IMAD.IADD R0, R121, 0x1, R5 ;  /* 0x0000000179007824 */ /* 0x000fc600078e0205 */
[----:B------:R1:W-:Y:S01]  /*9dc0*/  STL [R1+0xcc], R4 ;  /* 0x0000cc0401007387 */ /* 0x0003e20000100800 */
[--C-:B------:R-:W-:Y:S02]  /*9dd0*/  IMAD.IADD R24, R0, 0x1, -R7.reuse ;  /* 0x0000000100187824 */ /* 0x100fe400078e0a07 */
[----:B------:R-:W-:Y:S02]  /*9de0*/  IMAD.IADD R25, R121, 0x1, -R7 ;  /* 0x0000000179197824 */ /* 0x000fe400078e0a07 */
[----:B--2---:R-:W-:-:S05]  /*9df0*/  IMAD R2, R12, 0x80, R17 ;  /* 0x000000800c027824 */ /* 0x004fca00078e0211 */
[----:B------:R-:W-:-:S05]  /*9e00*/  IADD3 R2, R11, R2, R16 ;  /* 0x000000020b027210 */ /* 0x000fca0007ffe010 */
[----:B------:R-:W-:Y:S01]  /*9e10*/  IMAD.IADD R6, R4, 0x1, R2 ;  /* 0x0000000104067824 */ /* 0x000fe200078e0202 */
[----:B------:R-:W-:Y:S02]  /*9e20*/  IADD3 R2, -R7, 0x1, R0 ;  /* 0x0000000107027810 */ /* 0x000fe40007ffe100 */
[----:B-1----:R-:W-:Y:S01]  /*9e30*/  LOP3.LUT R4, RZ, c[0x0][0x324], RZ, 0x33, !PT ;  /* 0x0000c900ff047a12 */ /* 0x002fe200078e33ff */
[----:B------:R-:W-:-:S04]  /*9e40*/  @P0 IMAD.HI.U32 R3, R6, c[0x0][0x2c8], RZ ;  /* 0x0000b20006030a27 */ /* 0x000fc800078e00ff */
[----:B---3--:R-:W-:Y:S01]  /*9e50*/  IMAD.IADD R2, R2, 0x1, -R15 ;  /* 0x0000000102027824 */ /* 0x008fe200078e0a0f */
[----:B------:R-:W-:-:S03]  /*9e60*/  @P0 SHF.R.U32.HI R6, RZ, c[0x0][0x2cc], R3 ;  /* 0x0000b300ff060a19 */ /* 0x000fc60000011603 */
[C---:B------:R-:W-:Y:S01]  /*9e70*/  IMAD.IADD R23, R2.reuse, 0x1, R4 ;  /* 0x0000000102177824 */ /* 0x040fe200078e0204 */
[----:B------:R-:W-:Y:S01]  /*9e80*/  IADD3 R22, R2, c[0x0][0x328], RZ ;  /* 0x0000ca0002167a10 */ /* 0x000fe20007ffe0ff */
[----:B------:R-:W-:Y:S05]  /*9e90*/  BRA.DIV ~URZ, `(.L_x_1274) ;  /* 0x00015db27f007947 */ /* 0x000fea000b800000 */
[----:B------:R1:W2:Y:S02]  /*9ea0*/  SHFL.IDX PT, R3, R6, RZ, 0x1c1f ;  /* 0x001c1fff06037589 */ /* 0x0002a400000e0000 */
.L_x_1439:
[----:B------:R-:W-:Y:S01]  /*9eb0*/  FMUL.FTZ R0, R41, c[0x0][0x320] ;  /* 0x0000c80029007a20 */ /* 0x000fe20000410000 */
[----:B------:R-:W-:Y:S02]  /*9ec0*/  MOV R51, 0x1 ;  /* 0x0000000100337802 */ /* 0x000fe40000000f00 */
[----:B--2---:R-:W-:Y:S01]  /*9ed0*/  IADD3 R2, R22, R3, RZ ;  /* 0x0000000316027210 */ /* 0x004fe20007ffe0ff */
[----:B------:R2:W3:Y:S01]  /*9ee0*/  MUFU.TANH R21, R0 ;  /* 0x0000000000157308 */ /* 0x0004e20000002400 */
[----:B------:R-:W-:Y:S02]  /*9ef0*/  ISETP.LE.AND P0, PT, R51, c[0x0][0x32c], PT ;  /* 0x0000cb0033007a0c */ /* 0x000fe40003f03270 */
[----:B------:R-:W-:Y:S02]  /*9f00*/  LOP3.LUT R229, R229, 0xfffffdff, RZ, 0xc0, !PT ;  /* 0xfffffdffe5e57812 */ /* 0x000fe400078ec0ff */
[----:B------:R-:W-:-:S09]  /*9f10*/  IMNMX R2, R24, R2, PT ;  /* 0x0000000218027217 */ /* 0x000fd20003800200 */
[----:B------:R-:W-:Y:S01]  /*9f20*/  @P0 LOP3.LUT R229, R229, 0x200, RZ, 0xfc, !PT ;  /* 0x00000200e5e50812 */ /* 0x000fe200078efcff */
[----:B--2---:R-:W-:-:S04]  /*9f30*/  FMUL.FTZ R0, R36, c[0x0][0x320] ;  /* 0x0000c80024007a20 */ /* 0x004fc80000410000 */
[----:B------:R2:W4:Y:S02]  /*9f40*/  MUFU.TANH R20, R0 ;  /* 0x0000000000147308 */ /* 0x0005240000002400 */
[----:B--2---:R-:W-:-:S06]  /*9f50*/  FMUL.FTZ R0, R37, c[0x0][0x320] ;  /* 0x0000c80025007a20 */ /* 0x004fcc0000410000 */
[----:B------:R2:W1:Y:S02]  /*9f60*/  MUFU.TANH R19, R0 ;  /* 0x0000000000137308 */ /* 0x0004640000002400 */
        /* <DEDUP_REMOVED lines=18> */
[----:B--2---:R-:W-:Y:S01]  /*a090*/  IADD3 R0, R23, R3, RZ ;  /* 0x0000000317007210 */ /* 0x004fe20007ffe0ff */
[----:B------:R-:W-:Y:S05]  /*a0a0*/  @!P0 BRA `(.L_x_1275) ;  /* 0x0000013000008947 */ /* 0x000fea0003800000 */
[----:B-1-34-:R-:W2:Y:S01]  /*a0b0*/  LDL R4, [R1+0x8c] ;  /* 0x00008c0001047983 */ /* 0x01aea20000100800 */
[----:B------:R-:W-:Y:S01]  /*a0c0*/  BSSY B0, `(.L_x_1276) ;  /* 0x000000d000007945 */ /* 0x000fe20003800000 */
[----:B--2---:R-:W-:-:S04]  /*a0d0*/  IADD3 R3, -R4, R5, R3 ;  /* 0x0000000504037210 */ /* 0x004fc80007ffe103 */
[----:B------:R-:W-:-:S13]  /*a0e0*/  ISETP.GT.AND P0, PT, R3, -0x1, PT ;  /* 0xffffffff0300780c */ /* 0x000fda0003f04270 */
[----:B------:R-:W-:Y:S05]  /*a0f0*/  @P0 BRA `(.L_x_1277) ;  /* 0x0000006000000947 */ /* 0x000fea0003800000 */
[----:B------:R-:W-:Y:S02]  /*a100*/  ISETP.NE.AND P0, PT, R51, c[0x0][0x32c], PT ;  /* 0x0000cb0033007a0c */ /* 0x000fe40003f05270 */
[----:B------:R-:W-:-:S11]  /*a110*/  LOP3.LUT R3, RZ, R3, RZ, 0x33, !PT ;  /* 0x00000003ff037212 */ /* 0x000fd600078e33ff */
[----:B------:R-:W-:-:S05]  /*a120*/  @P0 IMAD.HI.U32 R4, R3, c[0x0][0x330], RZ ;  /* 0x0000cc0003040a27 */ /* 0x000fca00078e00ff */
[----:B------:R-:W-:-:S04]  /*a130*/  @P0 SHF.R.U32.HI R3, RZ, c[0x0][0x334], R4 ;  /* 0x0000cd00ff030a19 */ /* 0x000fc80000011604 */
[----:B------:R-:W-:Y:S01]  /*a140*/  LOP3.LUT R3, RZ, R3, RZ, 0x33, !PT ;  /* 0x00000003ff037212 */ /* 0x000fe200078e33ff */
[----:B------:R-:W-:Y:S05]  /*a150*/  BRA `(.L_x_1278) ;  /* 0x0000003000007947 */ /* 0x000fea0003800000 */
.L_x_1277:
[----:B------:R-:W-:-:S13]  /*a160*/  ISETP.NE.AND P0, PT, R51, c[0x0][0x32c], PT ;  /* 0x0000cb0033007a0c */ /* 0x000fda0003f05270 */
[----:B------:R-:W-:-:S05]  /*a170*/  @P0 IMAD.HI.U32 R4, R3, c[0x0][0x330], RZ ;  /* 0x0000cc0003040a27 */ /* 0x000fca00078e00ff */
[----:B------:R-:W-:Y:S02]  /*a180*/  @P0 SHF.R.U32.HI R3, RZ, c[0x0][0x334], R4 ;  /* 0x0000cd00ff030a19 */ /* 0x000fe40000011604 */
.L_x_1278:
[----:B------:R-:W-:Y:S05]  /*a190*/  BSYNC B0 ;  /* 0x0000000000007941 */ /* 0x000fea0003800000 */
.L_x_1276:
[----:B------:R-:W-:-:S05]  /*a1a0*/  IMAD R3, R3, c[0x0][0x32c], R25 ;  /* 0x0000cb0003037a24 */ /* 0x000fca00078e0219 */
[----:B------:R-:W-:Y:S02]  /*a1b0*/  IADD3 R4, R3, c[0x0][0x32c], RZ ;  /* 0x0000cb0003047a10 */ /* 0x000fe40007ffe0ff */
[----:B------:R-:W-:Y:S02]  /*a1c0*/  IMNMX R0, R0, R3, !PT ;  /* 0x0000000300007217 */ /* 0x000fe40007800200 */
[----:B------:R-:W-:Y:S02]  /*a1d0*/  IMNMX R2, R2, R4, PT ;  /* 0x0000000402027217 */ /* 0x000fe40003800200 */
.L_x_1275:
[----:B-1-34-:R-:W-:Y:S02]  /*a1e0*/  ISETP.GE.AND P0, PT, R121, 0x2, PT ;  /* 0x000000027900780c */ /* 0x01afe40003f06270 */
[----:B------:R-:W-:Y:S02]  /*a1f0*/  LOP3.LUT R229, R229, 0xfffffff7, RZ, 0xc0, !PT ;  /* 0xfffffff7e5e57812 */ /* 0x000fe400078ec0ff */
[C---:B------:R-:W-:Y:S02]  /*a200*/  ISETP.GE.AND P1, PT, R121.reuse, 0x9, PT ;  /* 0x000000097900780c */ /* 0x040fe40003f26270 */
[----:B------:R-:W-:-:S02]  /*a210*/  ISETP.GE.AND P6, PT, R121, 0x19, PT ;  /* 0x000000197900780c */ /* 0x000fc40003fc6270 */
[C---:B------:R-:W-:Y:S02]  /*a220*/  ISETP.GE.AND P5, PT, R121.reuse, 0x1a, PT ;  /* 0x0000001a7900780c */ /* 0x040fe40003fa6270 */
[C---:B------:R-:W-:Y:S02]  /*a230*/  ISETP.GE.AND P4, PT, R121.reuse, 0x21, PT ;  /* 0x000000217900780c */ /* 0x040fe40003f86270 */
[----:B------:R-:W-:Y:S02]  /*a240*/  ISETP.GE.AND P3, PT, R121, 0x29, PT ;  /* 0x000000297900780c */ /* 0x000fe40003f66270 */
[----:B------:R-:W-:Y:S02]  /*a250*/  @P0 LOP3.LUT R229, R229, 0x8, RZ, 0xfc, !PT ;  /* 0x00000008e5e50812 */ /* 0x000fe400078efcff */
[----:B------:R-:W-:Y:S02]  /*a260*/  ISETP.GT.AND P0, PT, R0, 0x1, !P0 ;  /* 0x000000010000780c */ /* 0x000fe40004704270 */
[----:B------:R-:W-:-:S02]  /*a270*/  LOP3.LUT R229, R229, 0xffffffef, RZ, 0xc0, !PT ;  /* 0xffffffefe5e57812 */ /* 0x000fc400078ec0ff */
[----:B------:R-:W-:Y:S02]  /*a280*/  ISETP.LT.OR P0, PT, R2, 0x2, P0 ;  /* 0x000000020200780c */ /* 0x000fe40000701670 */
[----:B------:R-:W-:Y:S02]  /*a290*/  @P1 LOP3.LUT R229, R229, 0x10, RZ, 0xfc, !PT ;  /* 0x00000010e5e51812 */ /* 0x000fe400078efcff */
[----:B------:R-:W-:Y:S02]  /*a2a0*/  FSEL R52, R11, -INF , !P0 ;  /* 0xff8000000b347808 */ /* 0x000fe40004000000 */
[----:B------:R-:W-:Y:S02]  /*a2b0*/  ISETP.GT.AND P0, PT, R0, 0x8, !P1 ;  /* 0x000000080000780c */ /* 0x000fe40004f04270 */
[----:B------:R-:W-:Y:S02]  /*a2c0*/  ISETP.GE.AND P1, PT, R121, 0xa, PT ;  /* 0x0000000a7900780c */ /* 0x000fe40003f26270 */
[----:B------:R-:W-:-:S02]  /*a2d0*/  ISETP.LT.OR P0, PT, R2, 0x9, P0 ;  /* 0x000000090200780c */ /* 0x000fc40000701670 */
[----:B------:R-:W-:Y:S02]  /*a2e0*/  LOP3.LUT R229, R229, 0xfffffffb, RZ, 0xc0, !PT ;  /* 0xfffffffbe5e57812 */ /* 0x000fe400078ec0ff */
[----:B------:R-:W-:Y:S02]  /*a2f0*/  FSEL R62, R7, -INF , !P0 ;  /* 0xff800000073e7808 */ /* 0x000fe40004000000 */
[----:B------:R-:W-:Y:S02]  /*a300*/  ISETP.GT.AND P0, PT, R0, 0x9, !P1 ;  /* 0x000000090000780c */ /* 0x000fe40004f04270 */
[----:B------:R-:W-:Y:S02]  /*a310*/  ISETP.GE.AND P2, PT, R121, 0x1, PT ;  /* 0x000000017900780c */ /* 0x000fe40003f46270 */
[----:B------:R-:W-:Y:S02]  /*a320*/  ISETP.LT.OR P0, PT, R2, 0xa, P0 ;  /* 0x0000000a0200780c */ /* 0x000fe40000701670 */
[----:B------:R-:W-:-:S02]  /*a330*/  @P1 LOP3.LUT R229, R229, 0x4, RZ, 0xfc, !PT ;  /* 0x00000004e5e51812 */ /* 0x000fc400078efcff */
[----:B------:R-:W-:Y:S02]  /*a340*/  ISETP.GE.AND P1, PT, R121, 0x11, PT ;  /* 0x000000117900780c */ /* 0x000fe40003f26270 */
[----:B------:R-:W-:Y:S02]  /*a350*/  FSEL R61, R21, -INF , !P0 ;  /* 0xff800000153d7808 */ /* 0x000fe40004000000 */
[----:B------:R-:W-:Y:S02]  /*a360*/  LOP3.LUT R229, R229, 0xfffffffd, RZ, 0xc0, !PT ;  /* 0xfffffffde5e57812 */ /* 0x000fe400078ec0ff */
[----:B------:R-:W-:-:S04]  /*a370*/  ISETP.GT.AND P0, PT, R0, 0x10, !P1 ;  /* 0x000000100000780c */ /* 0x000fc80004f04270 */
[----:B------:R-:W-:-:S03]  /*a380*/  ISETP.LT.OR P0, PT, R2, 0x11, P0 ;  /* 0x000000110200780c */ /* 0x000fc60000701670 */
[----:B------:R-:W-:Y:S02]  /*a390*/  @P1 LOP3.LUT R229, R229, 0x2, RZ, 0xfc, !PT ;  /* 0x00000002e5e51812 */ /* 0x000fe400078efcff */
[----:B------:R-:W-:Y:S02]  /*a3a0*/  ISETP.GE.AND P1, PT, R121, 0x12, PT ;  /* 0x000000127900780c */ /* 0x000fe40003f26270 */
[----:B------:R-:W-:Y:S02]  /*a3b0*/  FSEL R60, R20, -INF , !P0 ;  /* 0xff800000143c7808 */ /* 0x000fe40004000000 */
[----:B------:R-:W-:Y:S02]  /*a3c0*/  ISETP.GT.AND P0, PT, R0, 0x11, !P1 ;  /* 0x000000110000780c */ /* 0x000fe40004f04270 */
[----:B------:R-:W-:Y:S02]  /*a3d0*/  LOP3.LUT R229, R229, 0xfffffffe, RZ, 0xc0, !PT ;  /* 0xfffffffee5e57812 */ /* 0x000fe400078ec0ff */
[----:B------:R-:W-:-:S04]  /*a3e0*/  ISETP.LT.OR P0, PT, R2, 0x12, P0 ;  /* 0x000000120200780c */ /* 0x000fc80000701670 */
[----:B------:R-:W-:Y:S02]  /*a3f0*/  FSEL R59, R19, -INF , !P0 ;  /* 0xff800000133b7808 */ /* 0x000fe40004000000 */
[----:B------:R-:W-:Y:S02]  /*a400*/  ISETP.GT.AND P0, PT, R0, 0x18, !P6 ;  /* 0x000000180000780c */ /* 0x000fe40007704270 */
[----:B------:R-:W-:Y:S02]  /*a410*/  @P1 LOP3.LUT R229, R229, 0x1, RZ, 0xfc, !PT ;  /* 0x00000001e5e51812 */ /* 0x000fe400078efcff */
[----:B------:R-:W-:Y:S02]  /*a420*/  ISETP.LT.OR P0, PT, R2, 0x19, P0 ;  /* 0x000000190200780c */ /* 0x000fe40000701670 */
[----:B------:R-:W-:Y:S02]  /*a430*/  ISETP.GE.AND P1, PT, R121, 0x22, PT ;  /* 0x000000227900780c */ /* 0x000fe40003f26270 */
[----:B------:R-:W-:-:S02]  /*a440*/  FSEL R58, R18, -INF , !P0 ;  /* 0xff800000123a7808 */ /* 0x000fc40004000000 */
[----:B------:R-:W-:Y:S02]  /*a450*/  ISETP.GT.AND P0, PT, R0, 0x19, !P5 ;  /* 0x000000190000780c */ /* 0x000fe40006f04270 */
[----:B------:R-:W-:Y:S02]  /*a460*/  LOP3.LUT R229, R229, 0xffffffdf, RZ, 0xc0, !PT ;  /* 0xffffffdfe5e57812 */ /* 0x000fe400078ec0ff */
        /* <DEDUP_REMOVED lines=11> */
[----:B------:R-:W-:-:S04]  /*a520*/  ISETP.GT.AND P0, PT, R0, RZ, !P2 ;  /* 0x000000ff0000720c */ /* 0x000fc80005704270 */
[----:B------:R-:W-:-:S04]  /*a530*/  ISETP.LT.OR P0, PT, R2, 0x1, P0 ;  /* 0x000000010200780c */ /* 0x000fc80000701670 */
[----:B------:R-:W-:Y:S02]  /*a540*/  FSEL R50, R12, -INF , !P0 ;  /* 0xff8000000c327808 */ /* 0x000fe40004000000 */
[----:B------:R-:W-:-:S13]  /*a550*/  ISETP.GE.AND P0, PT, R121, 0x2a, PT ;  /* 0x0000002a7900780c */ /* 0x000fda0003f06270 */
[----:B------:R-:W-:Y:S02]  /*a560*/  @P0 LOP3.LUT R229, R229, 0x20, RZ, 0xfc, !PT ;  /* 0x00000020e5e50812 */ /* 0x000fe400078efcff */
[----:B------:R-:W-:-:S04]  /*a570*/  ISETP.GT.AND P0, PT, R0, 0x29, !P0 ;  /* 0x000000290000780c */ /* 0x000fc80004704270 */
[----:B------:R-:W-:-:S04]  /*a580*/  ISETP.LT.OR P0, PT, R2, 0x2a, P0 ;  /* 0x0000002a0200780c */ /* 0x000fc80000701670 */
[----:B------:R-:W-:Y:S01]  /*a590*/  FSEL R53, R13, -INF , !P0 ;  /* 0xff8000000d357808 */ /* 0x000fe20004000000 */
[----:B------:R-:W-:Y:S06]  /*a5a0*/  BRA.DIV ~URZ, `(.L_x_1279) ;  /* 0x000157227f007947 */ /* 0x000fec000b800000 */
[----:B------:R1:W2:Y:S02]  /*a5b0*/  SHFL.IDX PT, R3, R6, 0x1, 0x1c1f ;  /* 0x003c1f0006037f89 */ /* 0x0002a400000e0000 */
.L_x_1440:
[----:B------:R-:W-:Y:S01]  /*a5c0*/  FMUL.FTZ R0, R47, c[0x0][0x320] ;  /* 0x0000c8002f007a20 */ /* 0x000fe20000410000 */
[----:B------:R-:W-:Y:S02]  /*a5d0*/  ISETP.LE.AND P0, PT, R51, c[0x0][0x32c], PT ;  /* 0x0000cb0033007a0c */ /* 0x000fe40003f03270 */
[----:B--2---:R-:W-:Y:S01]  /*a5e0*/  IADD3 R2, R22, R3, RZ ;  /* 0x0000000316027210 */ /* 0x004fe20007ffe0ff */
[----:B------:R2:W3:Y:S03]  /*a5f0*/  MUFU.TANH R21, R0 ;  /* 0x0000000000157308 */ /* 0x0004e60000002400 */
[----:B------:R-:W-:Y:S01]  /*a600*/  IMNMX R2, R24, R2, PT ;  /* 0x0000000218027217 */ /* 0x000fe20003800200 */
        /* <DEDUP_REMOVED lines=36> */
.L_x_1282:
[----:B------:R-:W-:-:S04]  /*a850*/  MOV R4, 0x1 ;  /* 0x0000000100047802 */ /* 0x000fc80000000f00 */
[----:B------:R-:W-:-:S13]  /*a860*/  ISETP.NE.AND P0, PT, R4, c[0x0][0x32c], PT ;  /* 0x0000cb0004007a0c */ /* 0x000fda0003f05270 */
[----:B------:R-:W-:-:S05]  /*a870*/  @P0 IMAD.HI.U32 R4, R3, c[0x0][0x330], RZ ;  /* 0x0000cc0003040a27 */ /* 0x000fca00078e00ff */
[----:B------:R-:W-:Y:S02]  /*a880*/  @P0 SHF.R.U32.HI R3, RZ, c[0x0][0x334], R4 ;  /* 0x0000cd00ff030a19 */ /* 0x000fe40000011604 */
.L_x_1283:
[----:B------:R-:W-:Y:S05]  /*a890*/  BSYNC B0 ;  /* 0x0000000000007941 */ /* 0x000fea0003800000 */
.L_x_1281:
[----:B------:R-:W-:-:S05]  /*a8a0*/  IMAD R3, R3, c[0x0][0x32c], R25 ;  /* 0x0000cb0003037a24 */ /* 0x000fca00078e0219 */
[----:B------:R-:W-:Y:S02]  /*a8b0*/  IADD3 R4, R3, c[0x0][0x32c], RZ ;  /* 0x0000cb0003047a10 */ /* 0x000fe40007ffe0ff */
[----:B------:R-:W-:Y:S02]  /*a8c0*/  IMNMX R0, R0, R3, !PT ;  /* 0x0000000300007217 */ /* 0x000fe40007800200 */
[----:B------:R-:W-:Y:S02]  /*a8d0*/  IMNMX R2, R2, R4, PT ;  /* 0x0000000402027217 */ /* 0x000fe40003800200 */
.L_x_1280:
[----:B-1-34-:R-:W-:-:S04]  /*a8e0*/  LOP3.LUT P0, RZ, R229, 0x8, RZ, 0xc0, !PT ;  /* 0x00000008e5ff7812 */ /* 0x01afc8000780c0ff */
[----:B------:R-:W-:-:S04]  /*a8f0*/  ISETP.GT.AND P0, PT, R0, 0x1, !P0 ;  /* 0x000000010000780c */ /* 0x000fc80004704270 */
[----:B------:R-:W-:-:S04]  /*a900*/  ISETP.LT.OR P0, PT, R2, 0x2, P0 ;  /* 0x000000020200780c */ /* 0x000fc80000701670 */
[----:B------:R-:W-:Y:S02]  /*a910*/  FSEL R39, R14, -INF , !P0 ;  /* 0xff8000000e277808 */ /* 0x000fe40004000000 */
[----:B------:R-:W-:-:S04]  /*a920*/  LOP3.LUT P0, RZ, R229, 0x10, RZ, 0xc0, !PT ;  /* 0x00000010e5ff7812 */ /* 0x000fc8000780c0ff */
        /* <DEDUP_REMOVED lines=33> */
[----:B------:R-:W-:-:S04]  /*ab40*/  LOP3.LUT P0, RZ, R229, 0x20, RZ, 0xc0, !PT ;  /* 0x00000020e5ff7812 */ /* 0x000fc8000780c0ff */
[----:B------:R-:W-:-:S04]  /*ab50*/  ISETP.GT.AND P0, PT, R0, 0x29, !P0 ;  /* 0x000000290000780c */ /* 0x000fc80004704270 */
[----:B------:R-:W-:-:S04]  /*ab60*/  ISETP.LT.OR P0, PT, R2, 0x2a, P0 ;  /* 0x0000002a0200780c */ /* 0x000fc80000701670 */
[----:B------:R-:W-:Y:S01]  /*ab70*/  FSEL R40, R18, -INF , !P0 ;  /* 0xff80000012287808 */ /* 0x000fe20004000000 */
[----:B------:R-:W-:Y:S06]  /*ab80*/  BRA.DIV ~URZ, `(.L_x_1284) ;  /* 0x000151d27f007947 */ /* 0x000fec000b800000 */
[----:B------:R1:W2:Y:S02]  /*ab90*/  SHFL.IDX PT, R3, R6, 0x2, 0x1c1f ;  /* 0x005c1f0006037f89 */ /* 0x0002a400000e0000 */
.L_x_1441:
        /* <DEDUP_REMOVED lines=41> */
.L_x_1287:
[----:B------:R-:W-:-:S04]  /*ae30*/  MOV R4, 0x1 ;  /* 0x0000000100047802 */ /* 0x000fc80000000f00 */
[----:B------:R-:W-:-:S13]  /*ae40*/  ISETP.NE.AND P0, PT, R4, c[0x0][0x32c], PT ;  /* 0x0000cb0004007a0c */ /* 0x000fda0003f05270 */
[----:B------:R-:W-:-:S05]  /*ae50*/  @P0 IMAD.HI.U32 R4, R3, c[0x0][0x330], RZ ;  /* 0x0000cc0003040a27 */ /* 0x000fca00078e00ff */
[----:B------:R-:W-:Y:S02]  /*ae60*/  @P0 SHF.R.U32.HI R3, RZ, c[0x0][0x334], R4 ;  /* 0x0000cd00ff030a19 */ /* 0x000fe40000011604 */
.L_x_1288:
[----:B------:R-:W-:Y:S05]  /*ae70*/  BSYNC B0 ;  /* 0x0000000000007941 */ /* 0x000fea0003800000 */
.L_x_1286:
[----:B------:R-:W-:-:S05]  /*ae80*/  IMAD R3, R3, c[0x0][0x32c], R25 ;  /* 0x0000cb0003037a24 */ /* 0x000fca00078e0219 */
[----:B------:R-:W-:Y:S02]  /*ae90*/  IADD3 R4, R3, c[0x0][0x32c], RZ ;  /* 0x0000cb0003047a10 */ /* 0x000fe40007ffe0ff */
[----:B------:R-:W-:Y:S02]  /*aea0*/  IMNMX R0, R0, R3, !PT ;  /* 0x0000000300007217 */ /* 0x000fe40007800200 */
[----:B------:R-:W-:Y:S02]  /*aeb0*/  IMNMX R2, R2, R4, PT ;  /* 0x0000000402027217 */ /* 0x000fe40003800200 */
.L_x_1285:
        /* <DEDUP_REMOVED lines=44> */
.L_x_1442:
        /* <DEDUP_REMOVED lines=26> */
[----:B-1----:R1:W2:Y:S02]  /*b320*/  MUFU.TANH R6, R0 ;  /* 0x0000000000067308 */ /* 0x0022a40000002400 */
[----:B-1----:R-:W-:Y:S01]  /*b330*/  IADD3 R0, R23, R3, RZ ;  /* 0x0000000317007210 */ /* 0x002fe20007ffe0ff */
[----:B------:R-:W-:Y:S05]  /*b340*/  @!P0 BRA `(.L_x_1290) ;  /* 0x0000015000008947 */ /* 0x000fea0003800000 */
[----:B--234-:R-:W2:Y:S01]  /*b350*/  LDL R4, [R1+0x8c] ;  /* 0x00008c0001047983 */ /* 0x01cea20000100800 */
        /* <DEDUP_REMOVED lines=11> */
.L_x_1292:
[----:B------:R-:W-:-:S04]  /*b410*/  MOV R4, 0x1 ;  /* 0x0000000100047802 */ /* 0x000fc80000000f00 */
[----:B------:R-:W-:-:S13]  /*b420*/  ISETP.NE.AND P0, PT, R4, c[0x0][0x32c], PT ;  /* 0x0000cb0004007a0c */ /* 0x000fda0003f05270 */
[----:B------:R-:W-:-:S05]  /*b430*/  @P0 IMAD.HI.U32 R4, R3, c[0x0][0x330], RZ ;  /* 0x0000cc0003040a27 */ /* 0x000fca00078e00ff */
[----:B------:R-:W-:Y:S02]  /*b440*/  @P0 SHF.R.U32.HI R3, RZ, c[0x0][0x334], R4 ;  /* 0x0000cd00ff030a19 */ /* 0x000fe40000011604 */
.L_x_1293:
[----:B------:R-:W-:Y:S05]  /*b450*/  BSYNC B0 ;  /* 0x0000000000007941 */ /* 0x000fea0003800000 */
.L_x_1291:
[----:B------:R-:W-:-:S05]  /*b460*/  IMAD R3, R3, c[0x0][0x32c], R25 ;  /* 0x0000cb0003037a24 */ /* 0x000fca00078e0219 */
[----:B------:R-:W-:Y:S02]  /*b470*/  IADD3 R4, R3, c[0x0][0x32c], RZ ;  /* 0x0000cb0003047a10 */ /* 0x000fe40007ffe0ff */
[----:B------:R-:W-:Y:S02]  /*b480*/  IMNMX R0, R0, R3, !PT ;  /* 0x0000000300007217 */ /* 0x000fe40007800200 */
[----:B------:R-:W-:Y:S02]  /*b490*/  IMNMX R2, R2, R4, PT ;  /* 0x0000000402027217 */ /* 0x000fe40003800200 */
.L_x_1290:
[----:B--234-:R-:W-:Y:S02]  /*b4a0*/  LOP3.LUT P0, RZ, R229, 0x8, RZ, 0xc0, !PT ;  /* 0x00000008e5ff7812 */ /* 0x01cfe4000780c0ff */
[C---:B------:R-:W-:Y:S02]  /*b4b0*/  ISETP.GT.AND P1, PT, R0.reuse, 0x21, !P1 ;  /* 0x000000210000780c */ /* 0x040fe40004f24270 */
[C---:B------:R-:W-:Y:S02]  /*b4c0*/  ISETP.GT.AND P0, PT, R0.reuse, 0x1, !P0 ;  /* 0x000000010000780c */ /* 0x040fe40004704270 */
[----:B------:R-:W-:-:S02]  /*b4d0*/  ISETP.GT.AND P2, PT, R0, RZ, !P2 ;  /* 0x000000ff0000720c */ /* 0x000fc40005744270 */
[C---:B------:R-:W-:Y:S02]  /*b4e0*/  ISETP.LT.OR P0, PT, R2.reuse, 0x2, P0 ;  /* 0x000000020200780c */ /* 0x040fe40000701670 */
[----:B------:R-:W-:Y:S02]  /*b4f0*/  ISETP.LT.OR P2, PT, R2, 0x1, P2 ;  /* 0x000000010200780c */ /* 0x000fe40001741670 */
[----:B------:R-:W-:Y:S02]  /*b500*/  FSEL R13, R13, -INF , !P0 ;  /* 0xff8000000d0d7808 */ /* 0x000fe40004000000 */
[----:B------:R-:W-:Y:S02]  /*b510*/  LOP3.LUT P0, RZ, R229, 0x10, RZ, 0xc0, !PT ;  /* 0x00000010e5ff7812 */ /* 0x000fe4000780c0ff */
[----:B------:R-:W-:Y:S02]  /*b520*/  FMNMX.FTZ R3, R50, R52, !PT ;  /* 0x0000003432037209 */ /* 0x000fe40007810000 */
[----:B------:R-:W-:-:S02]  /*b530*/  ISETP.GT.AND P0, PT, R0, 0x8, !P0 ;  /* 0x000000080000780c */ /* 0x000fc40004704270 */
[----:B------:R-:W-:Y:S02]  /*b540*/  FSEL R12, R12, -INF , !P2 ;  /* 0xff8000000c0c7808 */ /* 0x000fe40005000000 */
[----:B------:R-:W-:Y:S02]  /*b550*/  ISETP.LT.OR P0, PT, R2, 0x9, P0 ;  /* 0x000000090200780c */ /* 0x000fe40000701670 */
[----:B------:R-:W-:Y:S02]  /*b560*/  FMNMX.FTZ R4, R62, R3, !PT ;  /* 0x000000033e047209 */ /* 0x000fe40007810000 */
[----:B------:R-:W-:Y:S02]  /*b570*/  FSEL R21, R11, -INF , !P0 ;  /* 0xff8000000b157808 */ /* 0x000fe40004000000 */
[----:B------:R-:W-:Y:S02]  /*b580*/  LOP3.LUT P0, RZ, R229, 0x4, RZ, 0xc0, !PT ;  /* 0x00000004e5ff7812 */ /* 0x000fe4000780c0ff */
[----:B------:R-:W-:-:S02]  /*b590*/  FMNMX.FTZ R4, R61, R4, !PT ;  /* 0x000000043d047209 */ /* 0x000fc40007810000 */
[----:B------:R-:W-:Y:S02]  /*b5a0*/  ISETP.GT.AND P0, PT, R0, 0x9, !P0 ;  /* 0x000000090000780c */ /* 0x000fe40004704270 */
[----:B------:R-:W-:Y:S02]  /*b5b0*/  FMNMX.FTZ R4, R60, R4, !PT ;  /* 0x000000043c047209 */ /* 0x000fe40007810000 */
[----:B------:R-:W-:Y:S02]  /*b5c0*/  ISETP.LT.OR P0, PT, R2, 0xa, P0 ;  /* 0x0000000a0200780c */ /* 0x000fe40000701670 */
[----:B------:R-:W-:Y:S02]  /*b5d0*/  FMNMX.FTZ R4, R59, R4, !PT ;  /* 0x000000043b047209 */ /* 0x000fe40007810000 */
[----:B------:R-:W-:Y:S02]  /*b5e0*/  FSEL R11, R7, -INF , !P0 ;  /* 0xff800000070b7808 */ /* 0x000fe40004000000 */
[----:B------:R-:W-:-:S02]  /*b5f0*/  LOP3.LUT P0, RZ, R229, 0x2, RZ, 0xc0, !PT ;  /* 0x00000002e5ff7812 */ /* 0x000fc4000780c0ff */
[----:B------:R-:W-:Y:S02]  /*b600*/  FMNMX.FTZ R4, R58, R4, !PT ;  /* 0x000000043a047209 */ /* 0x000fe40007810000 */
[----:B------:R-:W-:Y:S02]  /*b610*/  ISETP.GT.AND P0, PT, R0, 0x10, !P0 ;  /* 0x000000100000780c */ /* 0x000fe40004704270 */
[----:B------:R-:W-:Y:S02]  /*b620*/  FMNMX.FTZ R4, R57, R4, !PT ;  /* 0x0000000439047209 */ /* 0x000fe40007810000 */
[----:B------:R-:W-:Y:S02]  /*b630*/  ISETP.LT.OR P0, PT, R2, 0x11, P0 ;  /* 0x000000110200780c */ /* 0x000fe40000701670 */
[----:B------:R-:W-:Y:S02]  /*b640*/  FMNMX.FTZ R4, R56, R4, !PT ;  /* 0x0000000438047209 */ /* 0x000fe40007810000 */
[----:B------:R-:W-:-:S02]  /*b650*/  FSEL R17, R17, -INF , !P0 ;  /* 0xff80000011117808 */ /* 0x000fc40004000000 */
[----:B------:R-:W-:Y:S02]  /*b660*/  LOP3.LUT P0, RZ, R229, 0x1, RZ, 0xc0, !PT ;  /* 0x00000001e5ff7812 */ /* 0x000fe4000780c0ff */
[----:B------:R-:W-:Y:S02]  /*b670*/  FMNMX.FTZ R4, R55, R4, !PT ;  /* 0x0000000437047209 */ /* 0x000fe40007810000 */
[----:B------:R-:W-:Y:S02]  /*b680*/  ISETP.GT.AND P0, PT, R0, 0x11, !P0 ;  /* 0x000000110000780c */ /* 0x000fe40004704270 */
[----:B------:R-:W-:Y:S02]  /*b690*/  FMNMX.FTZ R4, R54, R4, !PT ;  /* 0x0000000436047209 */ /* 0x000fe40007810000 */
[----:B------:R-:W-:-:S04]  /*b6a0*/  ISETP.LT.OR P0, PT, R2, 0x12, P0 ;  /* 0x000000120200780c */ /* 0x000fc80000701670 */
[----:B------:R-:W-:Y:S02]  /*b6b0*/  FSEL R14, R14, -INF , !P0 ;  /* 0xff8000000e0e7808 */ /* 0x000fe40004000000 */
[----:B------:R-:W-:Y:S02]  /*b6c0*/  ISETP.GT.AND P0, PT, R0, 0x18, !P6 ;  /* 0x000000180000780c */ /* 0x000fe40007704270 */
[----:B------:R-:W-:Y:S02]  /*b6d0*/  LOP3.LUT P6, RZ, R229, 0x20, RZ, 0xc0, !PT ;  /* 0x00000020e5ff7812 */ /* 0x000fe400078cc0ff */
[----:B------:R-:W-:-:S04]  /*b6e0*/  ISETP.LT.OR P0, PT, R2, 0x19, P0 ;  /* 0x000000190200780c */ /* 0x000fc80000701670 */
[----:B------:R-:W-:Y:S02]  /*b6f0*/  FSEL R22, R6, -INF , !P0 ;  /* 0xff80000006167808 */ /* 0x000fe40004000000 */
[----:B------:R-:W-:-:S04]  /*b700*/  ISETP.GT.AND P0, PT, R0, 0x19, !P5 ;  /* 0x000000190000780c */ /* 0x000fc80006f04270 */
[----:B------:R-:W-:-:S04]  /*b710*/  ISETP.LT.OR P0, PT, R2, 0x1a, P0 ;  /* 0x0000001a0200780c */ /* 0x000fc80000701670 */
[----:B------:R-:W-:Y:S02]  /*b720*/  FSEL R15, R15, -INF , !P0 ;  /* 0xff8000000f0f7808 */ /* 0x000fe40004000000 */
[----:B------:R-:W-:Y:S02]  /*b730*/  ISETP.GT.AND P0, PT, R0, 0x20, !P4 ;  /* 0x000000200000780c */ /* 0x000fe40006704270 */
[C---:B------:R-:W-:Y:S02]  /*b740*/  ISETP.LT.OR P4, PT, R2.reuse, 0x22, P1 ;  /* 0x000000220200780c */ /* 0x040fe40000f81670 */
[----:B------:R-:W-:Y:S02]  /*b750*/  ISETP.LT.OR P0, PT, R2, 0x21, P0 ;  /* 0x000000210200780c */ /* 0x000fe40000701670 */
[----:B------:R-:W-:Y:S02]  /*b760*/  FSEL R18, R18, -INF , !P4 ;  /* 0xff80000012127808 */ /* 0x000fe40006000000 */
[----:B------:R-:W-:-:S02]  /*b770*/  FSEL R16, R16, -INF , !P0 ;  /* 0xff80000010107808 */ /* 0x000fc40004000000 */
[C---:B------:R-:W-:Y:S02]  /*b780*/  ISETP.GT.AND P0, PT, R0.reuse, 0x28, !P3 ;  /* 0x000000280000780c */ /* 0x040fe40005f04270 */
[----:B------:R-:W-:Y:S02]  /*b790*/  ISETP.GT.AND P3, PT, R0, 0x29, !P6 ;  /* 0x000000290000780c */ /* 0x000fe40007764270 */
[C---:B------:R-:W-:Y:S02]  /*b7a0*/  ISETP.LT.OR P1, PT, R2.reuse, 0x29, P0 ;  /* 0x000000290200780c */ /* 0x040fe40000721670 */
[----:B------:R-:W-:Y:S02]  /*b7b0*/  ISETP.LT.OR P0, PT, R2, 0x2a, P3 ;  /* 0x0000002a0200780c */ /* 0x000fe40001f01670 */
        /* <DEDUP_REMOVED lines=25> */
[----:B------:R-:W-:-:S02]  /*b950*/  FSEL R20, R20, -INF , !P1 ;  /* 0xff80000014147808 */ /* 0x000fc40004800000 */
[----:B------:R-:W-:Y:S02]  /*b960*/  FMNMX.FTZ R3, R42, R3, !PT ;  /* 0x000000032a037209 */ /* 0x000fe40007810000 */
[----:B------:R-:W-:Y:S02]  /*b970*/  FMNMX.FTZ R0, R18, R0, !PT ;  /* 0x0000000012007209 */ /* 0x000fe40007810000 */
[----:B------:R-:W-:Y:S02]  /*b980*/  FMNMX.FTZ R141, R37, R2, !PT ;  /* 0x00000002258d7209 */ /* 0x000fe40007810000 */
[----:B------:R-:W-:Y:S02]  /*b990*/  FSEL R19, R19, -INF , !P0 ;  /* 0xff80000013137808 */ /* 0x000fe40004000000 */
[----:B------:R-:W-:Y:S02]  /*b9a0*/  FMNMX.FTZ R3, R41, R3, !PT ;  /* 0x0000000329037209 */ /* 0x000fe40007810000 */
[----:B------:R-:W-:-:S02]  /*b9b0*/  FMNMX.FTZ R2, R20, R0, !PT ;  /* 0x0000000014027209 */ /* 0x000fc40007810000 */
[----:B------:R-:W-:Y:S02]  /*b9c0*/  FMNMX.FTZ R0, R53, R4, !PT ;  /* 0x0000000435007209 */ /* 0x000fe40007810000 */
[----:B------:R-:W-:Y:S02]  /*b9d0*/  FMNMX.FTZ R140, R40, R3, !PT ;  /* 0x00000003288c7209 */ /* 0x000fe40007810000 */
[----:B------:R-:W-:Y:S02]  /*b9e0*/  FMNMX.FTZ R141, R28, R141, !PT ;  /* 0x0000008d1c8d7209 */ /* 0x000fe40007810000 */
[----:B------:R-:W-:Y:S01]  /*b9f0*/  FMNMX.FTZ R6, R19, R2, !PT ;  /* 0x0000000213067209 */ /* 0x000fe20007810000 */
[----:B------:R-:W-:Y:S05]  /*ba00*/  BRA.DIV ~URZ, `(.L_x_1294) ;  /* 0x000144727f007947 */ /* 0x000fea000b800000 */
[----:B------:R1:W2:Y:S02]  /*ba10*/  SHFL.BFLY PT, R139, R0, 0x2, 0x1f ;  /* 0x0c401f00008b7f89 */ /* 0x0002a400000e0000 */
.L_x_1443:
[----:B--2---:R-:W-:Y:S01]  /*ba20*/  FMNMX.FTZ R139, R0, R139, !PT ;  /* 0x0000008b008b7209 */ /* 0x004fe20007810000 */
[----:B------:R-:W-:Y:S05]  /*ba30*/  BRA.DIV ~URZ, `(.L_x_1295) ;  /* 0x000144a27f007947 */ /* 0x000fea000b800000 */
[----:B-1----:R-:W1:Y:S04]  /*ba40*/  SHFL.BFLY PT, R0, R140, 0x2, 0x1f ;  /* 0x0c401f008c007f89 */ /* 0x002e6800000e0000 */
[----:B------:R-:W2:Y:S04]  /*ba50*/  SHFL.BFLY PT, R2, R141, 0x2, 0x1f ;  /* 0x0c401f008d027f89 */ /* 0x000ea800000e0000 */
[----:B------:R-:W3:Y:S01]  /*ba60*/  SHFL.BFLY PT, R4, R6, 0x2, 0x1f ;  /* 0x0c401f0006047f89 */ /* 0x000ee200000e0000 */
[----:B-1----:R-:W-:-:S03]  /*ba70*/  FMNMX.FTZ R140, R140, R0, !PT ;  /* 0x000000008c8c7209 */ /* 0x002fc60007810000 */
[----:B------:R-:W1:Y:S01]  /*ba80*/  SHFL.BFLY PT, R0, R139, 0x1, 0x1f ;  /* 0x0c201f008b007f89 */ /* 0x000e6200000e0000 */
[----:B--2---:R-:W-:-:S03]  /*ba90*/  FMNMX.FTZ R141, R141, R2, !PT ;  /* 0x000000028d8d7209 */ /* 0x004fc60007810000 */
[----:B------:R-:W2:Y:S01]  /*baa0*/  SHFL.BFLY PT, R2, R140, 0x1, 0x1f ;  /* 0x0c201f008c027f89 */ /* 0x000ea200000e0000 */
[----:B---3--:R-:W-:-:S03]  /*bab0*/  FMNMX.FTZ R6, R6, R4, !PT ;  /* 0x0000000406067209 */ /* 0x008fc60007810000 */
[----:B------:R-:W3:Y:S04]  /*bac0*/  SHFL.BFLY PT, R3, R141, 0x1, 0x1f ;  /* 0x0c201f008d037f89 */ /* 0x000ee800000e0000 */
[----:B------:R4:W4:Y:S01]  /*bad0*/  SHFL.BFLY PT, R7, R6, 0x1, 0x1f ;  /* 0x0c201f0006077f89 */ /* 0x00092200000e0000 */
[----:B-1----:R-:W-:Y:S02]  /*bae0*/  FMNMX.FTZ R139, R139, R0, !PT ;  /* 0x000000008b8b7209 */ /* 0x002fe40007810000 */
[----:B--2---:R-:W-:Y:S02]  /*baf0*/  FMNMX.FTZ R140, R140, R2, !PT ;  /* 0x000000028c8c7209 */ /* 0x004fe40007810000 */
[----:B---3--:R-:W-:Y:S02]  /*bb00*/  FMNMX.FTZ R141, R141, R3, !PT ;  /* 0x000000038d8d7209 */ /* 0x008fe40007810000 */
.L_x_1444:
[C---:B------:R-:W-:Y:S01]  /*bb10*/  FMUL.FTZ R0, R139.reuse, c[0x0][0x2d0] ;  /* 0x0000b4008b007a20 */ /* 0x040fe20000410000 */
[----:B------:R-:W-:Y:S01]  /*bb20*/  FSETP.NEU.FTZ.AND P0, PT, R139, -INF , PT ;  /* 0xff8000008b00780b */ /* 0x000fe20003f1d000 */
[----:B------:R-:W-:Y:S01]  /*bb30*/  FMUL.FTZ R3, R140, c[0x0][0x2d0] ;  /* 0x0000b4008c037a20 */ /* 0x000fe20000410000 */
[----:B----4-:R-:W-:Y:S01]  /*bb40*/  FMNMX.FTZ R7, R7, R6, !PT ;  /* 0x0000000607077209 */ /* 0x010fe20007810000 */
[----:B------:R-:W-:Y:S01]  /*bb50*/  WARPSYNC 0xffffffff ;  /* 0xffffffff00007948 */ /* 0x000fe20003800000 */
[----:B------:R-:W-:-:S02]  /*bb60*/  FSEL R0, R0, RZ, P0 ;  /* 0x000000ff00007208 */ /* 0x000fc40000000000 */
[----:B------:R-:W-:Y:S02]  /*bb70*/  FSETP.NEU.FTZ.AND P0, PT, R140, -INF , PT ;  /* 0xff8000008c00780b */ /* 0x000fe40003f1d000 */
[----:B------:R-:W-:Y:S01]  /*bb80*/  SHF.L.U32 R217, R10, 0x1, RZ ;  /* 0x000000010ad97819 */ /* 0x000fe200000006ff */
[----:B------:R-:W-:-:S04]  /*bb90*/  FFMA.FTZ R2, R50, c[0x0][0x2d0], -R0 ;  /* 0x0000b40032027a23 */ /* 0x000fc80000010800 */
[----:B------:R1:W-:Y:S02]  /*bba0*/  MUFU.EX2 R64, R2 ;  /* 0x0000000200407308 */ /* 0x0003e40000000800 */
[----:B-1----:R-:W-:-:S06]  /*bbb0*/  FFMA.FTZ R2, R52, c[0x0][0x2d0], -R0 ;  /* 0x0000b40034027a23 */ /* 0x002fcc0000010800 */
[----:B------:R1:W2:Y:S02]  /*bbc0*/  MUFU.EX2 R63, R2 ;  /* 0x00000002003f7308 */ /* 0x0002a40000000800 */
[----:B-1----:R-:W-:Y:S02]  /*bbd0*/  FFMA.FTZ R2, R62, c[0x0][0x2d0], -R0 ;  /* 0x0000b4003e027a23 */ /* 0x002fe40000010800 */
[----:B--2---:R-:W-:-:S04]  /*bbe0*/  FADD.FTZ R4, R64, R63 ;  /* 0x0000003f40047221 */ /* 0x004fc80000010000 */
[----:B------:R1:W2:Y:S02]  /*bbf0*/  MUFU.EX2 R62, R2 ;  /* 0x00000002003e7308 */ /* 0x0002a40000000800 */
[----:B-1----:R-:W-:Y:S02]  /*bc00*/  FFMA.FTZ R2, R61, c[0x0][0x2d0], -R0 ;  /* 0x0000b4003d027a23 */ /* 0x002fe40000010800 */
[----:B--2---:R-:W-:-:S04]  /*bc10*/  FADD.FTZ R4, R62, R4 ;  /* 0x000000043e047221 */ /* 0x004fc80000010000 */
[----:B------:R1:W-:Y:S02]  /*bc20*/  MUFU.EX2 R61, R2 ;  /* 0x00000002003d7308 */ /* 0x0003e40000000800 */
[----:B-1----:R-:W-:-:S06]  /*bc30*/  FFMA.FTZ R2, R60, c[0x0][0x2d0], -R0 ;  /* 0x0000b4003c027a23 */ /* 0x002fcc0000010800 */
[----:B------:R1:W-:Y:S02]  /*bc40*/  MUFU.EX2 R60, R2 ;  /* 0x00000002003c7308 */ /* 0x0003e40000000800 */
[----:B-1----:R-:W-:-:S06]  /*bc50*/  FFMA.FTZ R2, R59, c[0x0][0x2d0], -R0 ;  /* 0x0000b4003b027a23 */ /* 0x002fcc0000010800 */
[----:B------:R1:W-:Y:S02]  /*bc60*/  MUFU.EX2 R24, R2 ;  /* 0x0000000200187308 */ /* 0x0003e40000000800 */
[----:B-1----:R-:W-:-:S06]  /*bc70*/  FFMA.FTZ R2, R58, c[0x0][0x2d0], -R0 ;  /* 0x0000b4003a027a23 */ /* 0x002fcc0000010800 */
[----:B------:R1:W-:Y:S02]  /*bc80*/  MUFU.EX2 R58, R2 ;  /* 0x00000002003a7308 */ /* 0x0003e40000000800 */
[----:B-1----:R-:W-:-:S06]  /*bc90*/  FFMA.FTZ R2, R57, c[0x0][0x2d0], -R0 ;  /* 0x0000b40039027a23 */ /* 0x002fcc0000010800 */
[----:B------:R1:W2:Y:S02]  /*bca0*/  MUFU.EX2 R57, R2 ;  /* 0x0000000200397308 */ /* 0x0002a40000000800 */
[----:B-1----:R-:W-:-:S06]  /*bcb0*/  FFMA.FTZ R2, R56, c[0x0][0x2d0], -R0 ;  /* 0x0000b40038027a23 */ /* 0x002fcc0000010800 */
[----:B------:R1:W-:Y:S02]  /*bcc0*/  MUFU.EX2 R56, R2 ;  /* 0x0000000200387308 */ /* 0x0003e40000000800 */
[----:B-1----:R-:W-:-:S06]  /*bcd0*/  FFMA.FTZ R2, R55, c[0x0][0x2d0], -R0 ;  /* 0x0000b40037027a23 */ /* 0x002fcc0000010800 */
[----:B------:R1:W-:Y:S02]  /*bce0*/  MUFU.EX2 R132, R2 ;  /* 0x0000000200847308 */ /* 0x0003e40000000800 */
[----:B-1----:R-:W-:-:S06]  /*bcf0*/  FFMA.FTZ R2, R54, c[0x0][0x2d0], -R0 ;  /* 0x0000b40036027a23 */ /* 0x002fcc0000010800 */
[----:B------:R1:W-:Y:S02]  /*bd00*/  MUFU.EX2 R55, R2 ;  /* 0x0000000200377308 */ /* 0x0003e40000000800 */
[----:B-1----:R-:W-:Y:S01]  /*bd10*/  FFMA.FTZ R2, R53, c[0x0][0x2d0], -R0 ;  /* 0x0000b40035027a23 */ /* 0x002fe20000010800 */
[----:B------:R-:W-:Y:S01]  /*bd20*/  FSEL R0, R3, RZ, P0 ;  /* 0x000000ff03007208 */ /* 0x000fe20000000000 */
[C---:B------:R-:W-:Y:S01]  /*bd30*/  FMUL.FTZ R3, R141.reuse, c[0x0][0x2d0] ;  /* 0x0000b4008d037a20 */ /* 0x040fe20000410000 */
[----:B------:R-:W-:-:S03]  /*bd40*/  FSETP.NEU.FTZ.AND P0, PT, R141, -INF , PT ;  /* 0xff8000008d00780b */ /* 0x000fc60003f1d000 */
        /* <DEDUP_REMOVED lines=16> */
[----:B------:R1:W3:Y:S02]  /*be50*/  MUFU.EX2 R45, R2 ;  /* 0x00000002002d7308 */ /* 0x0002e40000000800 */
        /* <DEDUP_REMOVED lines=11> */
[----:B-1----:R-:W-:Y:S01]  /*bf10*/  FFMA.FTZ R2, R26, c[0x0][0x2d0], -R0 ;  /* 0x0000b4001a027a23 */ /* 0x002fe20000010800 */
[----:B--2---:R-:W-:-:S05]  /*bf20*/  F2FP.PACK_AB R26, R57, R58 ;  /* 0x0000003a391a723e */ /* 0x004fca00000000ff */
[----:B------:R1:W-:Y:S02]  /*bf30*/  MUFU.EX2 R40, R2 ;  /* 0x0000000200287308 */ /* 0x0003e40000000800 */
[----:B-1----:R-:W-:Y:S01]  /*bf40*/  FFMA.FTZ R2, R27, c[0x0][0x2d0], -R0 ;  /* 0x0000b4001b027a23 */ /* 0x002fe20000010800 */
[----:B---3--:R-:W-:-:S05]  /*bf50*/  F2FP.PACK_AB R27, R45, R48 ;  /* 0x000000302d1b723e */ /* 0x008fca00000000ff */
        /* <DEDUP_REMOVED lines=20> */
[----:B------:R-:W-:-:S05]  /*c0a0*/  FSEL R0, R3, RZ, P0 ;  /* 0x000000ff03007208 */ /* 0x000fca0000000000 */
[----:B------:R1:W-:Y:S01]  /*c0b0*/  MUFU.EX2 R130, R2 ;  /* 0x0000000200827308 */ /* 0x0003e20000000800 */
[--C-:B------:R-:W-:Y:S01]  /*c0c0*/  FFMA.FTZ R3, R17, c[0x0][0x2d0], -R0.reuse ;  /* 0x0000b40011037a23 */ /* 0x100fe20000010800 */
[----:B------:R-:W-:Y:S01]  /*c0d0*/  F2FP.PACK_AB R17, R50, R51 ;  /* 0x000000333211723e */ /* 0x000fe200000000ff */
[--C-:B------:R-:W-:Y:S02]  /*c0e0*/  FFMA.FTZ R6, R15, c[0x0][0x2d0], -R0.reuse ;  /* 0x0000b4000f067a23 */ /* 0x100fe40000010800 */
[--C-:B------:R-:W-:Y:S01]  /*c0f0*/  FFMA.FTZ R15, R20, c[0x0][0x2d0], -R0.reuse ;  /* 0x0000b400140f7a23 */ /* 0x100fe20000010800 */
[----:B--2---:R-:W-:Y:S02]  /*c100*/  F2FP.PACK_AB R20, R34, R35 ;  /* 0x000000232214723e */ /* 0x004fe400000000ff */
[----:B------:R2:W-:Y:S01]  /*c110*/  MUFU.EX2 R37, R3 ;  /* 0x0000000300257308 */ /* 0x0005e20000000800 */
[----:B-1----:R-:W-:-:S07]  /*c120*/  FFMA.FTZ R2, R12, c[0x0][0x2d0], -R0 ;  /* 0x0000b4000c027a23 */ /* 0x002fce0000010800 */
[----:B------:R-:W-:Y:S01]  /*c130*/  MUFU.EX2 R28, R15 ;  /* 0x0000000f001c7308 */ /* 0x000fe20000000800 */
[----:B------:R-:W-:Y:S01]  /*c140*/  F2FP.PACK_AB R12, R38, R40 ;  /* 0x00000028260c723e */ /* 0x000fe200000000ff */
[----:B--2---:R-:W-:-:S06]  /*c150*/  FFMA.FTZ R3, R22, c[0x0][0x2d0], -R0 ;  /* 0x0000b40016037a23 */ /* 0x004fcc0000010800 */
[----:B------:R1:W-:Y:S01]  /*c160*/  MUFU.EX2 R44, R2 ;  /* 0x00000002002c7308 */ /* 0x0003e20000000800 */
[----:B---3--:R-:W-:-:S07]  /*c170*/  F2FP.PACK_AB R22, R32, R33 ;  /* 0x000000212016723e */ /* 0x008fce00000000ff */
[----:B------:R2:W-:Y:S01]  /*c180*/  MUFU.EX2 R30, R3 ;  /* 0x00000003001e7308 */ /* 0x0005e20000000800 */
[--C-:B-1----:R-:W-:Y:S02]  /*c190*/  FFMA.FTZ R2, R13, c[0x0][0x2d0], -R0.reuse ;  /* 0x0000b4000d027a23 */ /* 0x102fe40000010800 */
[----:B------:R-:W-:Y:S01]  /*c1a0*/  FFMA.FTZ R13, R18, c[0x0][0x2d0], -R0 ;  /* 0x0000b400120d7a23 */ /* 0x000fe20000010800 */
[----:B------:R-:W-:-:S04]  /*c1b0*/  F2FP.PACK_AB R18, R61, R62 ;  /* 0x0000003e3d12723e */ /* 0x000fc800000000ff */
[----:B------:R1:W3:Y:S01]  /*c1c0*/  MUFU.EX2 R43, R2 ;  /* 0x00000002002b7308 */ /* 0x0002e20000000800 */
[----:B--2---:R-:W-:-:S04]  /*c1d0*/  FADD.FTZ R3, R40, R38 ;  /* 0x0000002628037221 */ /* 0x004fc80000010000 */
[----:B------:R-:W-:-:S03]  /*c1e0*/  FADD.FTZ R3, R39, R3 ;  /* 0x0000000327037221 */ /* 0x000fc60000010000 */
[----:B------:R3:W-:Y:S01]  /*c1f0*/  MUFU.EX2 R129, R13 ;  /* 0x0000000d00817308 */ /* 0x0007e20000000800 */
[----:B------:R-:W-:Y:S02]  /*c200*/  FADD.FTZ R3, R36, R3 ;  /* 0x0000000324037221 */ /* 0x000fe40000010000 */
[--C-:B-1----:R-:W-:Y:S02]  /*c210*/  FFMA.FTZ R2, R21, c[0x0][0x2d0], -R0.reuse ;  /* 0x0000b40015027a23 */ /* 0x102fe40000010800 */
[----:B------:R-:W-:Y:S01]  /*c220*/  FFMA.FTZ R21, R19, c[0x0][0x2d0], -R0 ;  /* 0x0000b40013157a23 */ /* 0x000fe20000010800 */
[----:B------:R-:W-:Y:S02]  /*c230*/  F2FP.PACK_AB R19, R23, R49 ;  /* 0x000000311713723e */ /* 0x000fe400000000ff */
[----:B------:R1:W-:Y:S01]  /*c240*/  MUFU.EX2 R42, R2 ;  /* 0x00000002002a7308 */ /* 0x0003e20000000800 */
[----:B---3--:R-:W-:-:S07]  /*c250*/  F2FP.PACK_AB R13, R43, R44 ;  /* 0x0000002c2b0d723e */ /* 0x008fce00000000ff */
[----:B------:R-:W-:Y:S01]  /*c260*/  MUFU.EX2 R131, R21 ;  /* 0x0000001500837308 */ /* 0x000fe20000000800 */
[--C-:B-1----:R-:W-:Y:S02]  /*c270*/  FFMA.FTZ R2, R11, c[0x0][0x2d0], -R0.reuse ;  /* 0x0000b4000b027a23 */ /* 0x102fe40000010800 */
[----:B------:R-:W-:Y:S01]  /*c280*/  FFMA.FTZ R11, R16, c[0x0][0x2d0], -R0 ;  /* 0x0000b400100b7a23 */ /* 0x000fe20000010800 */
[----:B------:R-:W-:-:S04]  /*c290*/  F2FP.PACK_AB R16, R63, R64 ;  /* 0x000000403f10723e */ /* 0x000fc800000000ff */
[----:B------:R1:W2:Y:S08]  /*c2a0*/  MUFU.EX2 R41, R2 ;  /* 0x0000000200297308 */ /* 0x0002b00000000800 */
[----:B------:R-:W-:Y:S01]  /*c2b0*/  MUFU.EX2 R29, R11 ;  /* 0x0000000b001d7308 */ /* 0x000fe20000000800 */
[----:B-1----:R-:W-:Y:S01]  /*c2c0*/  FFMA.FTZ R2, R14, c[0x0][0x2d0], -R0 ;  /* 0x0000b4000e027a23 */ /* 0x002fe20000010800 */
[----:B------:R-:W-:-:S02]  /*c2d0*/  F2FP.PACK_AB R14, R36, R39 ;  /* 0x00000027240e723e */ /* 0x000fc400000000ff */
[----:B--2---:R-:W-:-:S04]  /*c2e0*/  F2FP.PACK_AB R15, R41, R42 ;  /* 0x0000002a290f723e */ /* 0x004fc800000000ff */
[----:B------:R1:W2:Y:S02]  /*c2f0*/  MUFU.EX2 R31, R2 ;  /* 0x00000002001f7308 */ /* 0x0002a40000000800 */
[----:B-1----:R-:W-:Y:S01]  /*c300*/  FADD.FTZ R2, R61, R4 ;  /* 0x000000043d027221 */ /* 0x002fe20000010000 */
[----:B--2---:R-:W-:Y:S01]  /*c310*/  F2FP.PACK_AB R21, R31, R37 ;  /* 0x000000251f15723e */ /* 0x004fe200000000ff */
[----:B------:R-:W-:Y:S02]  /*c320*/  FADD.FTZ R4, R51, R50 ;  /* 0x0000003233047221 */ /* 0x000fe40000010000 */
[----:B------:R-:W-:Y:S02]  /*c330*/  FADD.FTZ R0, R60, R2 ;  /* 0x000000023c007221 */ /* 0x000fe40000010000 */
[----:B------:R-:W-:Y:S02]  /*c340*/  FADD.FTZ R2, R49, R4 ;  /* 0x0000000431027221 */ /* 0x000fe40000010000 */
[C---:B------:R-:W-:Y:S01]  /*c350*/  FADD.FTZ R0, R24.reuse, R0 ;  /* 0x0000000018007221 */ /* 0x040fe20000010000 */
[----:B------:R-:W-:Y:S01]  /*c360*/  F2FP.PACK_AB R24, R24, R60 ;  /* 0x0000003c1818723e */ /* 0x000fe200000000ff */
[----:B------:R-:W-:-:S02]  /*c370*/  FADD.FTZ R2, R23, R2 ;  /* 0x0000000217027221 */ /* 0x000fc40000010000 */
[----:B------:R-:W-:Y:S01]  /*c380*/  FADD.FTZ R0, R58, R0 ;  /* 0x000000003a007221 */ /* 0x000fe20000010000 */
[----:B------:R1:W2:Y:S01]  /*c390*/  MUFU.EX2 R23, R6 ;  /* 0x0000000600177308 */ /* 0x0002a20000000800 */
[----:B------:R-:W-:-:S04]  /*c3a0*/  FADD.FTZ R2, R47, R2 ;  /* 0x000000022f027221 */ /* 0x000fc80000010000 */
[C---:B------:R-:W-:Y:S01]  /*c3b0*/  FADD.FTZ R2, R25.reuse, R2 ;  /* 0x0000000219027221 */ /* 0x040fe20000010000 */
[----:B------:R-:W-:Y:S01]  /*c3c0*/  F2FP.PACK_AB R25, R25, R47 ;  /* 0x0000002f1919723e */ /* 0x000fe200000000ff */
[----:B-1----:R-:W-:Y:S02]  /*c3d0*/  FADD.FTZ R6, R57, R0 ;  /* 0x0000000039067221 */ /* 0x002fe40000010000 */
        /* <DEDUP_REMOVED lines=13> */
[C---:B------:R-:W-:Y:S01]  /*c4b0*/  FADD.FTZ R4, R132.reuse, R0 ;  /* 0x0000000084047221 */ /* 0x040fe20000010000 */
[----:B------:R-:W-:Y:S01]  /*c4c0*/  F2FP.PACK_AB R132, R132, R56 ;  /* 0x000000388484723e */ /* 0x000fe200000000ff */
[C---:B------:R-:W-:Y:S01]  /*c4d0*/  FADD.FTZ R6, R133.reuse, R2 ;  /* 0x0000000285067221 */ /* 0x040fe20000010000 */
[----:B------:R-:W-:Y:S01]  /*c4e0*/  F2FP.PACK_AB R133, R133, R53 ;  /* 0x000000358585723e */ /* 0x000fe200000000ff */
[----:B------:R-:W-:-:S02]  /*c4f0*/  FADD.FTZ R2, R30, R3 ;  /* 0x000000031e027221 */ /* 0x000fc40000010000 */
[----:B------:R-:W-:Y:S02]  /*c500*/  FADD.FTZ R0, R52, R11 ;  /* 0x0000000b34007221 */ /* 0x000fe40000010000 */
[----:B------:R-:W-:Y:S02]  /*c510*/  FADD.FTZ R3, R55, R4 ;  /* 0x0000000437037221 */ /* 0x000fe40000010000 */
[C---:B--2---:R-:W-:Y:S01]  /*c520*/  FADD.FTZ R4, R23.reuse, R2 ;  /* 0x0000000217047221 */ /* 0x044fe20000010000 */
[----:B------:R-:W-:Y:S01]  /*c530*/  F2FP.PACK_AB R23, R23, R30 ;  /* 0x0000001e1717723e */ /* 0x000fe200000000ff */
[C---:B------:R-:W-:Y:S01]  /*c540*/  FADD.FTZ R2, R128.reuse, R0 ;  /* 0x0000000080027221 */ /* 0x040fe20000010000 */
[----:B------:R-:W-:Y:S01]  /*c550*/  F2FP.PACK_AB R128, R128, R52 ;  /* 0x000000348080723e */ /* 0x000fe200000000ff */
[----:B------:R-:W-:Y:S02]  /*c560*/  FADD.FTZ R0, R54, R6 ;  /* 0x0000000636007221 */ /* 0x000fe40000010000 */
[----:B------:R-:W-:-:S02]  /*c570*/  FADD.FTZ R4, R29, R4 ;  /* 0x000000041d047221 */ /* 0x000fc40000010000 */
[C---:B------:R-:W-:Y:S01]  /*c580*/  FADD.FTZ R0, R135.reuse, R0 ;  /* 0x0000000087007221 */ /* 0x040fe20000010000 */
[----:B------:R-:W-:Y:S01]  /*c590*/  F2FP.PACK_AB R135, R135, R54 ;  /* 0x000000368787723e */ /* 0x000fe200000000ff */
[----:B------:R-:W-:Y:S02]  /*c5a0*/  FADD.FTZ R2, R46, R2 ;  /* 0x000000022e027221 */ /* 0x000fe40000010000 */
[C---:B------:R-:W-:Y:S01]  /*c5b0*/  FADD.FTZ R4, R129.reuse, R4 ;  /* 0x0000000481047221 */ /* 0x040fe20000010000 */
[----:B------:R1:W-:Y:S01]  /*c5c0*/  STL [R1+0x94], R0 ;  /* 0x0000940001007387 */ /* 0x0003e20000100800 */
[C---:B------:R-:W-:Y:S01]  /*c5d0*/  FADD.FTZ R3, R134.reuse, R3 ;  /* 0x0000000386037221 */ /* 0x040fe20000010000 */
[----:B------:R-:W-:Y:S01]  /*c5e0*/  F2FP.PACK_AB R134, R134, R55 ;  /* 0x000000378686723e */ /* 0x000fe200000000ff */
[----:B------:R-:W-:Y:S01]  /*c5f0*/  FADD.FTZ R4, R28, R4 ;  /* 0x000000041c047221 */ /* 0x000fe20000010000 */
[----:B------:R-:W-:Y:S02]  /*c600*/  F2FP.PACK_AB R129, R129, R29 ;  /* 0x0000001d8181723e */ /* 0x000fe400000000ff */
[----:B------:R-:W-:Y:S01]  /*c610*/  STL [R1+0x90], R3 ;  /* 0x0000900301007387 */ /* 0x000fe20000100800 */
[C---:B-1----:R-:W-:Y:S01]  /*c620*/  FADD.FTZ R0, R130.reuse, R2 ;  /* 0x0000000282007221 */ /* 0x042fe20000010000 */
[----:B------:R-:W-:-:S04]  /*c630*/  F2FP.PACK_AB R130, R130, R46 ;  /* 0x0000002e8282723e */ /* 0x000fc800000000ff */
[----:B------:R1:W-:Y:S02]  /*c640*/  STL [R1+0xac], R0 ;  /* 0x0000ac0001007387 */ /* 0x0003e40000100800 */
[C---:B-1----:R-:W-:Y:S01]  /*c650*/  FADD.FTZ R0, R131.reuse, R4 ;  /* 0x0000000483007221 */ /* 0x042fe20000010000 */
[----:B------:R-:W-:-:S04]  /*c660*/  F2FP.PACK_AB R131, R131, R28 ;  /* 0x0000001c8383723e */ /* 0x000fc800000000ff */
[----:B------:R1:W-:Y:S03]  /*c670*/  STL [R1+0xa8], R0 ;  /* 0x0000a80001007387 */ /* 0x0003e60000100800 */
[----:B------:R-:W2:Y:S04]  /*c680*/  LDL R3, [R1+0x4] ;  /* 0x0000040001037983 */ /* 0x000ea80000100800 */
[----:B------:R-:W3:Y:S04]  /*c690*/  LDL R6, [R1+0x64] ;  /* 0x0000640001067983 */ /* 0x000ee80000100800 */
[----:B------:R-:W3:Y:S01]  /*c6a0*/  LDL R4, [R1+0x58] ;  /* 0x0000580001047983 */ /* 0x000ee20000100800 */
[--C-:B------:R-:W-:Y:S01]  /*c6b0*/  IMAD R220, R8, 0x2, R217.reuse ;  /* 0x0000000208dc7824 */ /* 0x100fe200078e02d9 */
[----:B------:R-:W-:Y:S01]  /*c6c0*/  LOP3.LUT R229, R229, 0xfffffbff, RZ, 0xc0, !PT ;  /* 0xfffffbffe5e57812 */ /* 0x000fe200078ec0ff */
[----:B------:R-:W-:Y:S01]  /*c6d0*/  IMAD R218, R9, 0x2, R217 ;  /* 0x0000000209da7824 */ /* 0x000fe200078e02d9 */
[----:B------:R-:W4:Y:S01]  /*c6e0*/  LDSM.16.MT88.4 R28, [R217+0x2080] ;  /* 0x00208000d91c783b */ /* 0x000f220000004200 */
[----:B------:R-:W-:Y:S01]  /*c6f0*/  IMAD.MOV.U32 R136, RZ, RZ, 0x1 ;  /* 0x00000001ff887424 */ /* 0x000fe200078e00ff */
[----:B------:R-:W-:Y:S01]  /*c700*/  IADD3 R230, R230, -0x2, RZ ;  /* 0xfffffffee6e67810 */ /* 0x000fe20007ffe0ff */
[----:B------:R-:W-:Y:S01]  /*c710*/  IMAD R219, R8, 0x2, R218 ;  /* 0x0000000208db7824 */ /* 0x000fe200078e02da */
[----:B------:R-:W5:Y:S02]  /*c720*/  LDSM.16.MT88.4 R52, [R217+0x3880] ;  /* 0x00388000d934783b */ /* 0x000f640000004200 */
[----:B------:R-:W-:-:S02]  /*c730*/  ISETP.NE.AND P0, PT, R136, c[0x0][0x2c4], PT ;  /* 0x0000b10088007a0c */ /* 0x000fc40003f05270 */
[----:B------:R-:W1:Y:S04]  /*c740*/  LDSM.16.MT88.4 R68, [R220+0x3880] ;  /* 0x00388000dc44783b */ /* 0x000e680000004200 */
[----:B------:R-:W-:Y:S04]  /*c750*/  LDSM.16.MT88.4 R48, [R218+0x2080] ;  /* 0x00208000da30783b */ /* 0x000fe80000004200 */
[----:B------:R-:W-:Y:S03]  /*c760*/  LDSM.16.MT88.4 R56, [R220+0x4080] ;  /* 0x00408000dc38783b */ /* 0x000fe60000004200 */
[----:B------:R-:W-:Y:S01]  /*c770*/  @P0 LOP3.LUT R229, R229, 0x400, RZ, 0xfc, !PT ;  /* 0x00000400e5e50812 */ /* 0x000fe200078efcff */
[----:B------:R-:W-:Y:S03]  /*c780*/  LDSM.16.MT88.4 R44, [R220+0x2080] ;  /* 0x00208000dc2c783b */ /* 0x000fe60000004200 */
[----:B------:R-:W-:Y:S01]  /*c790*/  LOP3.LUT R229, R229, 0xfffffdff, RZ, 0xc0, !PT ;  /* 0xfffffdffe5e57812 */ /* 0x000fe200078ec0ff */
[----:B------:R-:W-:Y:S04]  /*c7a0*/  LDSM.16.MT88.4 R32, [R217+0x2880] ;  /* 0x00288000d920783b */ /* 0x000fe80000004200 */
[----:B------:R-:W-:Y:S04]  /*c7b0*/  LDSM.16.MT88.4 R40, [R218+0x3880] ;  /* 0x00388000da28783b */ /* 0x000fe80000004200 */
[----:B------:R-:W-:Y:S04]  /*c7c0*/  LDSM.16.MT88.4 R36, [R218+0x2880] ;  /* 0x00288000da24783b */ /* 0x000fe80000004200 */
[----:B------:R-:W-:Y:S01]  /*c7d0*/  LDSM.16.MT88.4 R64, [R220+0x2880] ;  /* 0x00288000dc40783b */ /* 0x000fe20000004200 */
[-C--:B----4-:R-:W-:Y:S03]  /*c7e0*/  HMMA.16816.F32 R144, R16, R28.reuse, RZ ;  /* 0x0000001c1090723c */ /* 0x090fe600000018ff */
[----:B------:R-:W-:Y:S04]  /*c7f0*/  LDSM.16.MT88.4 R60, [R218+0x4080] ;  /* 0x00408000da3c783b */ /* 0x000fe80000004200 */
[----:B------:R-:W-:Y:S01]  /*c800*/  LDSM.16.MT88.4 R8, [R219+0x3880] ;  /* 0x00388000db08783b */ /* 0x000fe20000004200 */
[C---:B------:R-:W-:Y:S03]  /*c810*/  HMMA.16816.F32 R124, R12.reuse, R28, RZ ;  /* 0x0000001c0c7c723c */ /* 0x040fe600000018ff */
[----:B------:R-:W-:Y:S04]  /*c820*/  LDSM.16.MT88.4 R156, [R217+0x3080] ;  /* 0x00308000d99c783b */ /* 0x000fe80000004200 */
[----:B------:R-:W-:Y:S01]  /*c830*/  LDSM.16.MT88.4 R148, [R218+0x3080] ;  /* 0x00308000da94783b */ /* 0x000fe20000004200 */
[-C--:B------:R-:W-:Y:S08]  /*c840*/  HMMA.16816.F32 R120, R12, R30.reuse, RZ ;  /* 0x0000001e0c78723c */ /* 0x080ff000000018ff */
[C---:B------:R-:W-:Y:S01]  /*c850*/  HMMA.16816.F32 R116, R16.reuse, R30, RZ ;  /* 0x0000001e1074723c */ /* 0x040fe200000018ff */
[----:B------:R-:W4:Y:S07]  /*c860*/  LDSM.16.MT88.4 R28, [R217+0x4080] ;  /* 0x00408000d91c783b */ /* 0x000f2e0000004200 */
[-C--:B-----5:R-:W-:Y:S08]  /*c870*/  HMMA.16816.F32 R112, R16, R52.reuse, RZ ;  /* 0x000000341070723c */ /* 0x0a0ff000000018ff */
[C---:B------:R-:W-:Y:S08]  /*c880*/  HMMA.16816.F32 R108, R12.reuse, R52, RZ ;  /* 0x000000340c6c723c */ /* 0x040ff000000018ff */
[-C--:B------:R-:W-:Y:S08]  /*c890*/  HMMA.16816.F32 R104, R12, R54.reuse, RZ ;  /* 0x000000360c68723c */ /* 0x080ff000000018ff */
[----:B------:R-:W-:Y:S08]  /*c8a0*/  HMMA.16816.F32 R96, R16, R54, RZ ;  /* 0x000000361060723c */ /* 0x000ff000000018ff */
[----:B-1----:R-:W-:Y:S08]  /*c8b0*/  HMMA.16816.F32 R52, R12, R68, RZ ;  /* 0x000000440c34723c */ /* 0x002ff000000018ff */
[-C--:B----4-:R-:W-:Y:S08]  /*c8c0*/  HMMA.16816.F32 R184, R24, R28.reuse, R112 ;  /* 0x0000001c18b8723c */ /* 0x090ff00000001870 */
[C---:B------:R-:W-:Y:S08]  /*c8d0*/  HMMA.16816.F32 R176, R20.reuse, R28, R108 ;  /* 0x0000001c14b0723c */ /* 0x040ff0000000186c */
[-C--:B------:R-:W-:Y:S08]  /*c8e0*/  HMMA.16816.F32 R160, R20, R30.reuse, R104 ;  /* 0x0000001e14a0723c */ /* 0x080ff00000001868 */
[----:B------:R-:W-:Y:S08]  /*c8f0*/  HMMA.16816.F32 R152, R24, R30, R96 ;  /* 0x0000001e1898723c */ /* 0x000ff00000001860 */
[----:B------:R-:W-:Y:S08]  /*c900*/  HMMA.16816.F32 R28, R12, R50, RZ ;  /* 0x000000320c1c723c */ /* 0x000ff000000018ff */
[----:B------:R-:W-:Y:S08]  /*c910*/  HMMA.16816.F32 R232, R20, R56, R52 ;  /* 0x0000003814e8723c */ /* 0x000ff00000001834 */
[-C--:B------:R-:W-:Y:S08]  /*c920*/  HMMA.16816.F32 R88, R16, R44.reuse, RZ ;  /* 0x0000002c1058723c */ /* 0x080ff000000018ff */
[----:B------:R-:W-:Y:S08]  /*c930*/  HMMA.16816.F32 R84, R12, R44, RZ ;  /* 0x0000002c0c54723c */ /* 0x000ff000000018ff */
[-C--:B------:R-:W-:Y:S08]  /*c940*/  HMMA.16816.F32 R144, R24, R32.reuse, R144 ;  /* 0x000000201890723c */ /* 0x080ff00000001890 */
[C---:B------:R-:W-:Y:S08]  /*c950*/  HMMA.16816.F32 R124, R20.reuse, R32, R124 ;  /* 0x00000020147c723c */ /* 0x040ff0000000187c */
[-C--:B------:R-:W-:Y:S08]  /*c960*/  HMMA.16816.F32 R120, R20, R34.reuse, R120 ;  /* 0x000000221478723c */ /* 0x080ff00000001878 */
[----:B------:R-:W-:Y:S08]  /*c970*/  HMMA.16816.F32 R116, R24, R34, R116 ;  /* 0x000000221874723c */ /* 0x000ff00000001874 */
[----:B------:R-:W-:Y:S08]  /*c980*/  HMMA.16816.F32 R52, R12, R46, RZ ;  /* 0x0000002e0c34723c */ /* 0x000ff000000018ff */
[-C--:B------:R-:W-:Y:S08]  /*c990*/  HMMA.16816.F32 R80, R16, R40.reuse, RZ ;  /* 0x000000281050723c */ /* 0x080ff000000018ff */
[----:B------:R-:W-:Y:S08]  /*c9a0*/  HMMA.16816.F32 R76, R12, R40, RZ ;  /* 0x000000280c4c723c */ /* 0x000ff000000018ff */
[----:B------:R-:W-:Y:S08]  /*c9b0*/  HMMA.16816.F32 R44, R16, R46, RZ ;  /* 0x0000002e102c723c */ /* 0x000ff000000018ff */
[----:B------:R-:W-:Y:S08]  /*c9c0*/  HMMA.16816.F32 R32, R12, R42, RZ ;  /* 0x0000002a0c20723c */ /* 0x000ff000000018ff */
[----:B------:R-:W-:Y:S01]  /*c9d0*/  HMMA.16816.F32 R180, R20, R38, R28 ;  /* 0x0000002614b4723c */ /* 0x000fe2000000181c */
[----:B------:R-:W1:Y:S07]  /*c9e0*/  LDSM.16.MT88.4 R28, [R219+0x2080] ;  /* 0x00208000db1c783b */ /* 0x000e6e0000004200 */
[C---:B------:R-:W-:Y:S08]  /*c9f0*/  HMMA.16816.F32 R40, R16.reuse, R42, RZ ;  /* 0x0000002a1028723c */ /* 0x040ff000000018ff */
[-C--:B------:R-:W-:Y:S08]  /*ca00*/  HMMA.16816.F32 R100, R16, R48.reuse, RZ ;  /* 0x000000301064723c */ /* 0x080ff000000018ff */
[----:B------:R-:W-:Y:S08]  /*ca10*/  HMMA.16816.F32 R92, R12, R48, RZ ;  /* 0x000000300c5c723c */ /* 0x000ff000000018ff */
[----:B------:R-:W-:Y:S08]  /*ca20*/  HMMA.16816.F32 R48, R16, R50, RZ ;  /* 0x000000321030723c */ /* 0x000ff000000018ff */
[----:B------:R-:W-:Y:S01]  /*ca30*/  HMMA.16816.F32 R96, R24, R66, R44 ;  /* 0x000000421860723c */ /* 0x000fe2000000182c */
[----:B------:R-:W4:Y:S01]  /*ca40*/  LDSM.16.MT88.4 R44, [R219+0x2880] ;  /* 0x00288000db2c783b */ /* 0x000f220000004200 */
[----:B--2---:R-:W-:-:S04]  /*ca50*/  IMAD.SHL.U32 R3, R3, 0x80, RZ ;  /* 0x0000008003037824 */ /* 0x004fc800078e00ff */
[----:B------:R-:W-:Y:S02]  /*ca60*/  @P0 IMAD.HI.U32 R2, R3, c[0x0][0x2c8], RZ ;  /* 0x0000b20003020a27 */ /* 0x000fe400078e00ff */
[----:B------:R-:W-:Y:S01]  /*ca70*/  HMMA.16816.F32 R104, R24, R62, R40 ;  /* 0x0000003e1868723c */ /* 0x000fe20000001828 */
[----:B------:R-:W2:Y:S01]  /*ca80*/  LDSM.16.MT88.4 R40, [R219+0x4080] ;  /* 0x00408000db28783b */ /* 0x000ea20000004200 */
[----:B------:R-:W-:Y:S01]  /*ca90*/  IMAD.MOV.U32 R0, RZ, RZ, R3 ;  /* 0x000000ffff007224 */ /* 0x000fe200078e0003 */
[----:B------:R-:W-:Y:S02]  /*caa0*/  @P0 SHF.R.U32.HI R0, RZ, c[0x0][0x2cc], R2 ;  /* 0x0000b300ff000a19 */ /* 0x000fe40000011602 */
[----:B------:R-:W-:Y:S02]  /*cab0*/  ISETP.LE.AND P0, PT, R136, c[0x0][0x32c], PT ;  /* 0x0000cb0088007a0c */ /* 0x000fe40003f03270 */
[----:B---3--:R-:W-:Y:S01]  /*cac0*/  IADD3 R0, -R4, R6, R0 ;  /* 0x0000000604007210 */ /* 0x008fe20007ffe100 */
[----:B------:R-:W-:Y:S03]  /*cad0*/  HMMA.16816.F32 R192, R20, R36, R92 ;  /* 0x0000002414c0723c */ /* 0x000fe6000000185c */
[----:B------:R-:W-:-:S05]  /*cae0*/  IADD3 R4, R0, c[0x0][0x328], RZ ;  /* 0x0000ca0000047a10 */ /* 0x000fca0007ffe0ff */
[----:B------:R-:W-:Y:S01]  /*caf0*/  HMMA.16816.F32 R196, R24, R36, R100 ;  /* 0x0000002418c4723c */ /* 0x000fe20000001864 */
[----:B------:R-:W-:Y:S01]  /*cb00*/  LDSM.16.MT88.4 R100, [R218+0x4880] ;  /* 0x00488000da64783b */ /* 0x000fe20000004200 */
[----:B------:R-:W-:-:S06]  /*cb10*/  @P0 LOP3.LUT R229, R229, 0x200, RZ, 0xfc, !PT ;  /* 0x00000200e5e50812 */ /* 0x000fcc00078efcff */
[----:B------:R-:W-:Y:S08]  /*cb20*/  HMMA.16816.F32 R92, R24, R38, R48 ;  /* 0x00000026185c723c */ /* 0x000ff00000001830 */
[----:B------:R-:W-:Y:S08]  /*cb30*/  HMMA.16816.F32 R108, R20, R62, R32 ;  /* 0x0000003e146c723c */ /* 0x000ff00000001820 */
[----:B------:R-:W-:Y:S08]  /*cb40*/  HMMA.16816.F32 R36, R12, R70, RZ ;  /* 0x000000460c24723c */ /* 0x000ff000000018ff */
[----:B------:R-:W-:Y:S08]  /*cb50*/  HMMA.16816.F32 R72, R16, R68, RZ ;  /* 0x000000441048723c */ /* 0x000ff000000018ff */
[-C--:B------:R-:W-:Y:S08]  /*cb60*/  HMMA.16816.F32 R204, R24, R64.reuse, R88 ;  /* 0x0000004018cc723c */ /* 0x080ff00000001858 */
[----:B------:R-:W-:Y:S01]  /*cb70*/  HMMA.16816.F32 R200, R20, R64, R84 ;  /* 0x0000004014c8723c */ /* 0x000fe20000001854 */
[----:B------:R-:W3:Y:S07]  /*cb80*/  LDSM.16.MT88.4 R84, [R217+0x4880] ;  /* 0x00488000d954783b */ /* 0x000eee0000004200 */
[-C--:B------:R-:W-:Y:S08]  /*cb90*/  HMMA.16816.F32 R212, R24, R60.reuse, R80 ;  /* 0x0000003c18d4723c */ /* 0x080ff00000001850 */
[C---:B------:R-:W-:Y:S08]  /*cba0*/  HMMA.16816.F32 R208, R20.reuse, R60, R76 ;  /* 0x0000003c14d0723c */ /* 0x040ff0000000184c */
[----:B------:R-:W-:Y:S08]  /*cbb0*/  HMMA.16816.F32 R188, R20, R66, R52 ;  /* 0x0000004214bc723c */ /* 0x000ff00000001834 */
[----:B------:R-:W-:Y:S01]  /*cbc0*/  HMMA.16816.F32 R32, R16, R70, RZ ;  /* 0x000000461020723c */ /* 0x000fe200000018ff */
[----:B------:R-:W-:Y:S07]  /*cbd0*/  LDSM.16.MT88.4 R68, [R219+0x3080] ;  /* 0x00308000db44783b */ /* 0x000fee0000004200 */
[C---:B-1----:R-:W-:Y:S08]  /*cbe0*/  HMMA.16816.F32 R48, R12.reuse, R28, RZ ;  /* 0x0000001c0c30723c */ /* 0x042ff000000018ff */
[----:B------:R-:W-:Y:S08]  /*cbf0*/  HMMA.16816.F32 R60, R12, R30, RZ ;  /* 0x0000001e0c3c723c */ /* 0x000ff000000018ff */
[C---:B------:R-:W-:Y:S08]  /*cc00*/  HMMA.16816.F32 R88, R16.reuse, R28, RZ ;  /* 0x0000001c1058723c */ /* 0x040ff000000018ff */
[----:B------:R-:W-:Y:S08]  /*cc10*/  HMMA.16816.F32 R64, R16, R30, RZ ;  /* 0x0000001e1040723c */ /* 0x000ff000000018ff */
[-C--:B------:R-:W-:Y:S08]  /*cc20*/  HMMA.16816.F32 R52, R12, R8.reuse, RZ ;  /* 0x000000080c34723c */ /* 0x080ff000000018ff */
[----:B------:R-:W-:Y:S08]  /*cc30*/  HMMA.16816.F32 R28, R16, R8, RZ ;  /* 0x00000008101c723c */ /* 0x000ff000000018ff */
[-C--:B------:R-:W-:Y:S08]  /*cc40*/  HMMA.16816.F32 R12, R12, R10.reuse, RZ ;  /* 0x0000000a0c0c723c */ /* 0x080ff000000018ff */
[----:B------:R-:W-:Y:S01]  /*cc50*/  HMMA.16816.F32 R16, R16, R10, RZ ;  /* 0x0000000a1010723c */ /* 0x000fe200000018ff */
[----:B------:R-:W-:Y:S07]  /*cc60*/  LDSM.16.MT88.4 R8, [R219+0x4880] ;  /* 0x00488000db08783b */ /* 0x000fee0000004200 */
[-C--:B------:R-:W-:Y:S01]  /*cc70*/  HMMA.16816.F32 R164, R132, R156.reuse, R144 ;  /* 0x0000009c84a4723c */ /* 0x080fe20000001890 */
[----:B------:R-:W1:Y:S07]  /*cc80*/  LDSM.16.MT88.4 R144, [R220+0x3080] ;  /* 0x00308000dc90783b */ /* 0x000e6e0000004200 */
[C---:B------:R-:W-:Y:S08]  /*cc90*/  HMMA.16816.F32 R168, R128.reuse, R156, R124 ;  /* 0x0000009c80a8723c */ /* 0x040ff0000000187c */
[-C--:B------:R-:W-:Y:S08]  /*cca0*/  HMMA.16816.F32 R172, R128, R158.reuse, R120 ;  /* 0x0000009e80ac723c */ /* 0x080ff00000001878 */
[----:B------:R-:W-:Y:S01]  /*ccb0*/  HMMA.16816.F32 R156, R132, R158, R116 ;  /* 0x0000009e849c723c */ /* 0x000fe20000001874 */
[----:B------:R-:W5:Y:S07]  /*ccc0*/  LDSM.16.MT88.4 R116, [R220+0x4880] ;  /* 0x00488000dc74783b */ /* 0x000f6e0000004200 */
[----:B------:R-:W-:Y:S08]  /*ccd0*/  HMMA.16816.F32 R112, R20, R58, R36 ;  /* 0x0000003a1470723c */ /* 0x000ff00000001824 */
[C---:B------:R-:W-:Y:S08]  /*cce0*/  HMMA.16816.F32 R236, R24.reuse, R56, R72 ;  /* 0x0000003818ec723c */ /* 0x040ff00000001848 */
[----:B------:R-:W-:Y:S08]  /*ccf0*/  HMMA.16816.F32 R36, R24, R58, R32 ;  /* 0x0000003a1824723c */ /* 0x000ff00000001820 */
[C---:B----4-:R-:W-:Y:S08]  /*cd00*/  HMMA.16816.F32 R48, R20.reuse, R44, R48 ;  /* 0x0000002c1430723c */ /* 0x050ff00000001830 */
[----:B------:R-:W-:Y:S08]  /*cd10*/  HMMA.16816.F32 R32, R20, R46, R60 ;  /* 0x0000002e1420723c */ /* 0x000ff0000000183c */
[----:B------:R-:W-:Y:S08]  /*cd20*/  HMMA.16816.F32 R56, R24, R44, R88 ;  /* 0x0000002c1838723c */ /* 0x000ff00000001858 */
[-C--:B--2---:R-:W-:Y:S08]  /*cd30*/  HMMA.16816.F32 R52, R20, R40.reuse, R52 ;  /* 0x000000281434723c */ /* 0x084ff00000001834 */
[C---:B------:R-:W-:Y:S08]  /*cd40*/  HMMA.16816.F32 R28, R24.reuse, R40, R28 ;  /* 0x00000028181c723c */ /* 0x040ff0000000181c */
[----:B------:R-:W-:Y:S08]  /*cd50*/  HMMA.16816.F32 R44, R24, R46, R64 ;  /* 0x0000002e182c723c */ /* 0x000ff00000001840 */
[-C--:B------:R-:W-:Y:S08]  /*cd60*/  HMMA.16816.F32 R12, R20, R42.reuse, R12 ;  /* 0x0000002a140c723c */ /* 0x080ff0000000180c */
[----:B------:R-:W-:Y:S08]  /*cd70*/  HMMA.16816.F32 R16, R24, R42, R16 ;  /* 0x0000002a1810723c */ /* 0x000ff00000001810 */
[-C--:B---3--:R-:W-:Y:S08]  /*cd80*/  HMMA.16816.F32 R72, R132, R84.reuse, R184 ;  /* 0x000000548448723c */ /* 0x088ff000000018b8 */
[C---:B------:R-:W-:Y:S08]  /*cd90*/  HMMA.16816.F32 R76, R128.reuse, R84, R176 ;  /* 0x00000054804c723c */ /* 0x040ff000000018b0 */
[-C--:B------:R-:W-:Y:S08]  /*cda0*/  HMMA.16816.F32 R80, R128, R86.reuse, R160 ;  /* 0x000000568050723c */ /* 0x080ff000000018a0 */
[C---:B------:R-:W-:Y:S08]  /*cdb0*/  HMMA.16816.F32 R84, R132.reuse, R86, R152 ;  /* 0x000000568454723c */ /* 0x040ff00000001898 */
[-C--:B------:R-:W-:Y:S08]  /*cdc0*/  HMMA.16816.F32 R160, R132, R148.reuse, R196 ;  /* 0x0000009484a0723c */ /* 0x080ff000000018c4 */
[C---:B------:R-:W-:Y:S08]  /*cdd0*/  HMMA.16816.F32 R176, R128.reuse, R148, R192 ;  /* 0x0000009480b0723c */ /* 0x040ff000000018c0 */
[----:B------:R-:W-:Y:S08]  /*cde0*/  HMMA.16816.F32 R180, R128, R150, R180 ;  /* 0x0000009680b4723c */ /* 0x000ff000000018b4 */
[-C--:B-1----:R-:W-:Y:S08]  /*cdf0*/  HMMA.16816.F32 R152, R132, R144.reuse, R204 ;  /* 0x000000908498723c */ /* 0x082ff000000018cc */
[C---:B------:R-:W-:Y:S08]  /*ce00*/  HMMA.16816.F32 R184, R128.reuse, R144, R200 ;  /* 0x0000009080b8723c */ /* 0x040ff000000018c8 */
[----:B------:R-:W-:Y:S08]  /*ce10*/  HMMA.16816.F32 R188, R128, R146, R188 ;  /* 0x0000009280bc723c */ /* 0x000ff000000018bc */
[C---:B------:R-:W-:Y:S08]  /*ce20*/  HMMA.16816.F32 R148, R132.reuse, R150, R92 ;  /* 0x000000968494723c */ /* 0x040ff0000000185c */
[C---:B------:R-:W-:Y:S08]  /*ce30*/  HMMA.16816.F32 R144, R132.reuse, R146, R96 ;  /* 0x000000928490723c */ /* 0x040ff00000001860 */
[-C--:B------:R-:W-:Y:S08]  /*ce40*/  HMMA.16816.F32 R88, R132, R100.reuse, R212 ;  /* 0x000000648458723c */ /* 0x080ff000000018d4 */
[C---:B------:R-:W-:Y:S08]  /*ce50*/  HMMA.16816.F32 R92, R128.reuse, R100, R208 ;  /* 0x00000064805c723c */ /* 0x040ff000000018d0 */
[-C--:B------:R-:W-:Y:S08]  /*ce60*/  HMMA.16816.F32 R96, R128, R102.reuse, R108 ;  /* 0x000000668060723c */ /* 0x080ff0000000186c */
[C---:B------:R-:W-:Y:S08]  /*ce70*/  HMMA.16816.F32 R100, R132.reuse, R102, R104 ;  /* 0x000000668464723c */ /* 0x040ff00000001868 */
[-C--:B-----5:R-:W-:Y:S08]  /*ce80*/  HMMA.16816.F32 R104, R132, R116.reuse, R236 ;  /* 0x000000748468723c */ /* 0x0a0ff000000018ec */
[C---:B------:R-:W-:Y:S08]  /*ce90*/  HMMA.16816.F32 R108, R128.reuse, R116, R232 ;  /* 0x00000074806c723c */ /* 0x040ff000000018e8 */
[C---:B------:R-:W-:Y:S08]  /*cea0*/  HMMA.16816.F32 R112, R128.reuse, R118, R112 ;  /* 0x000000768070723c */ /* 0x040ff00000001870 */
[C---:B------:R-:W-:Y:S08]  /*ceb0*/  HMMA.16816.F32 R60, R128.reuse, R68, R48 ;  /* 0x00000044803c723c */ /* 0x040ff00000001830 */
[----:B------:R-:W-:Y:S08]  /*cec0*/  HMMA.16816.F32 R64, R128, R70, R32 ;  /* 0x000000468040723c */ /* 0x000ff00000001820 */
[C---:B------:R-:W-:Y:S08]  /*ced0*/  HMMA.16816.F32 R56, R132.reuse, R68, R56 ;  /* 0x000000448438723c */ /* 0x040ff00000001838 */
[----:B------:R-:W-:Y:S08]  /*cee0*/  HMMA.16816.F32 R116, R132, R118, R36 ;  /* 0x000000768474723c */ /* 0x000ff00000001824 */
[----:B------:R-:W-:Y:S08]  /*cef0*/  HMMA.16816.F32 R124, R128, R8, R52 ;  /* 0x00000008807c723c */ /* 0x000ff00000001834 */
[C---:B------:R-:W-:Y:S08]  /*cf00*/  HMMA.16816.F32 R68, R132.reuse, R70, R44 ;  /* 0x000000468444723c */ /* 0x040ff0000000182c */
[----:B------:R-:W-:Y:S08]  /*cf10*/  HMMA.16816.F32 R120, R132, R8, R28 ;  /* 0x000000088478723c */ /* 0x000ff0000000181c */
[-C--:B------:R-:W-:Y:S08]  /*cf20*/  HMMA.16816.F32 R128, R128, R10.reuse, R12 ;  /* 0x0000000a8080723c */ /* 0x080ff0000000180c */
[----:B------:R-:W-:Y:S01]  /*cf30*/  HMMA.16816.F32 R132, R132, R10, R16 ;  /* 0x0000000a8484723c */ /* 0x000fe20000001810 */
[----:B------:R-:W-:Y:S07]  /*cf40*/  @!P0 BRA `(.L_x_1296) ;  /* 0x0000011000008947 */ /* 0x000fee0003800000 */
[C---:B------:R-:W-:Y:S01]  /*cf50*/  ISETP.GT.AND P0, PT, R0.reuse, RZ, PT ;  /* 0x000000ff0000720c */ /* 0x040fe20003f04270 */
[----:B------:R-:W-:Y:S01]  /*cf60*/  BSSY B0, `(.L_x_1297) ;  /* 0x000000c000007945 */ /* 0x000fe20003800000 */
[----:B------:R-:W-:-:S11]  /*cf70*/  IADD3 R2, R0, -0x1, RZ ;  /* 0xffffffff00027810 */ /* 0x000fd60007ffe0ff */
[----:B------:R-:W-:Y:S05]  /*cf80*/  @P0 BRA `(.L_x_1298) ;  /* 0x0000006000000947 */ /* 0x000fea0003800000 */
[----:B------:R-:W-:Y:S01]  /*cf90*/  ISETP.NE.AND P0, PT, R136, c[0x0][0x32c], PT ;  /* 0x0000cb0088007a0c */ /* 0x000fe20003f05270 */
[----:B------:R-:W-:-:S12]  /*cfa0*/  IMAD.MOV R0, RZ, RZ, -R0 ;  /* 0x000000ffff007224 */ /* 0x000fd800078e0a00 */
[----:B------:R-:W-:-:S05]  /*cfb0*/  @P0 IMAD.HI.U32 R2, R0, c[0x0][0x330], RZ ;  /* 0x0000cc0000020a27 */ /* 0x000fca00078e00ff */
[----:B------:R-:W-:-:S04]  /*cfc0*/  @P0 SHF.R.U32.HI R0, RZ, c[0x0][0x334], R2 ;  /* 0x0000cd00ff000a19 */ /* 0x000fc80000011602 */
[----:B------:R-:W-:Y:S01]  /*cfd0*/  LOP3.LUT R2, RZ, R0, RZ, 0x33, !PT ;  /* 0x00000000ff027212 */ /* 0x000fe200078e33ff */
[----:B------:R-:W-:Y:S05]  /*cfe0*/  BRA `(.L_x_1299) ;  /* 0x0000003000007947 */ /* 0x000fea0003800000 */
.L_x_1298:
[----:B------:R-:W-:-:S13]  /*cff0*/  ISETP.NE.AND P0, PT, R136, c[0x0][0x32c], PT ;  /* 0x0000cb0088007a0c */ /* 0x000fda0003f05270 */
[----:B------:R-:W-:-:S05]  /*d000*/  @P0 IMAD.HI.U32 R0, R2, c[0x0][0x330], RZ ;  /* 0x0000cc0002000a27 */ /* 0x000fca00078e00ff */
[----:B------:R-:W-:Y:S02]  /*d010*/  @P0 SHF.R.U32.HI R2, RZ, c[0x0][0x334], R0 ;  /* 0x0000cd00ff020a19 */ /* 0x000fe40000011600 */
.L_x_1299:
[----:B------:R-:W-:Y:S05]  /*d020*/  BSYNC B0 ;  /* 0x0000000000007941 */ /* 0x000fea0003800000 */
.L_x_1297:
[----:B------:R-:W-:-:S05]  /*d030*/  MOV R0, c[0x0][0x32c] ;  /* 0x0000cb0000007a02 */ /* 0x000fca0000000f00 */
[----:B------:R-:W-:-:S05]  /*d040*/  IMAD R2, R2, R0, c[0x0][0x32c] ;  /* 0x0000cb0002027624 */ /* 0x000fca00078e0200 */
[----:B------:R-:W-:-:S04]  /*d050*/  IMNMX R4, R4, R2, PT ;  /* 0x0000000204047217 */ /* 0x000fc80003800200 */
.L_x_1296:
[----:B------:R-:W2:Y:S01]  /*d060*/  LDL R2, [R1+0xb4] ;  /* 0x0000b40001027983 */ /* 0x000ea20000100800 */
[----:B------:R-:W-:-:S05]  /*d070*/  IMAD.HI R4, R4, 0x2aaaaaab, RZ ;  /* 0x2aaaaaab04047827 */ /* 0x000fca00078e02ff */
[----:B------:R-:W-:-:S04]  /*d080*/  SHF.R.U32.HI R0, RZ, 0x1f, R4 ;  /* 0x0000001fff007819 */ /* 0x000fc80000011604 */
[----:B------:R-:W-:-:S04]  /*d090*/  LEA.HI.SX32 R4, R4, R0, 0x1d ;  /* 0x0000000004047211 */ /* 0x000fc800078feaff */
[----:B--2---:R-:W-:-:S04]  /*d0a0*/  IMNMX R2, R2, R4, !PT ;  /* 0x0000000402027217 */ /* 0x004fc80007800200 */
[----:B------:R-:W-:Y:S01]  /*d0b0*/  ISETP.GE.AND P0, PT, R230, R2, PT ;  /* 0x00000002e600720c */ /* 0x000fe20003f06270 */
[----:B------:R1:W-:-:S12]  /*d0c0*/  STL [R1+0x98], R2 ;  /* 0x0000980201007387 */ /* 0x0003d80000100800 */
[----:B------:R-:W-:Y:S05]  /*d0d0*/  @!P0 BRA `(.L_x_1300) ;  /* 0x0000513000008947 */ /* 0x000fea0003800000 */
[----:B------:R-:W2:Y:S04]  /*d0e0*/  LDL.64 R8, [R1+0xc0] ;  /* 0x0000c00001087983 */ /* 0x000ea80000100a00 */
[----:B------:R-:W3:Y:S04]  /*d0f0*/  LDL R6, [R1+0xf0] ;  /* 0x0000f00001067983 */ /* 0x000ee80000100800 */
[----:B-1----:R-:W3:Y:S01]  /*d100*/  LDL R2, [R1+0xe8] ;  /* 0x0000e80001027983 */ /* 0x002ee20000100800 */
[C---:B--2---:R-:W-:Y:S01]  /*d110*/  SHF.L.U64.HI R239, R8.reuse, 0x1, R9 ;  /* 0x0000000108ef7819 */ /* 0x044fe20000010209 */
[----:B------:R-:W-:Y:S01]  /*d120*/  IMAD.SHL.U32 R238, R8, 0x2, RZ ;  /* 0x0000000208ee7824 */ /* 0x000fe200078e00ff */
[C---:B---3--:R-:W-:Y:S01]  /*d130*/  SHF.L.U64.HI R237, R2.reuse, 0x1, R6 ;  /* 0x0000000102ed7819 */ /* 0x048fe20000010206 */
[----:B------:R-:W-:-:S02]  /*d140*/  IMAD.SHL.U32 R236, R2, 0x2, RZ ;  /* 0x0000000202ec7824 */ /* 0x000fc400078e00ff */
.L_x_1331:
[----:B------:R-:W2:Y:S01]  /*d150*/  LDL R0, [R1+0xb4] ;  /* 0x0000b40001007983 */ /* 0x000ea20000100800 */
[----:B------:R-:W-:Y:S04]  /*d160*/  DEPBAR.LE SB0, 0x0 ;  /* 0x000080000000791a */ /* 0x000fe80000000000 */
[----:B------:R-:W-:Y:S01]  /*d170*/  WARPSYNC 0xffffffff ;  /* 0xffffffff00007948 */ /* 0x000fe20003800000 */
[----:B------:R-:W-:Y:S06]  /*d180*/  BAR.SYNC.DEFER_BLOCKING 0x0 ;  /* 0x0000000000007b1d */ /* 0x000fec0000010000 */
[----:B------:R1:W3:Y:S01]  /*d190*/  LDSM.16.M88.4 R52, [R224+0x8080] ;  /* 0x00808000e034783b */ /* 0x0002e20000000200 */
[----:B------:R-:W-:Y:S03]  /*d1a0*/  BSSY B0, `(.L_x_1301) ;  /* 0x000004d000007945 */ /* 0x000fe60003800000 */
[----:B------:R1:W4:Y:S04]  /*d1b0*/  LDSM.16.M88.4 R48, [R224+0xa080] ;  /* 0x00a08000e030783b */ /* 0x0003280000000200 */
[----:B------:R1:W1:Y:S04]  /*d1c0*/  LDSM.16.M88.4 R20, [R216+0x5080] ;  /* 0x00508000d814783b */ /* 0x0002680000000200 */
[----:B------:R1:W1:Y:S04]  /*d1d0*/  LDSM.16.M88.4 R36, [R216+0x5880] ;  /* 0x00588000d824783b */ /* 0x0002680000000200 */
[----:B------:R1:W1:Y:S04]  /*d1e0*/  LDSM.16.M88.4 R192, [R216+0x6080] ;  /* 0x00608000d8c0783b */ /* 0x0002680000000200 */
[----:B------:R1:W1:Y:S04]  /*d1f0*/  LDSM.16.M88.4 R196, [R226+0x8080] ;  /* 0x00808000e2c4783b */ /* 0x0002680000000200 */
[----:B------:R1:W1:Y:S04]  /*d200*/  LDSM.16.M88.4 R204, [R226+0xa080] ;  /* 0x00a08000e2cc783b */ /* 0x0002680000000200 */
[----:B------:R1:W1:Y:S04]  /*d210*/  LDSM.16.M88.4 R200, [R223] ;  /* 0x00000000dfc8783b */ /* 0x0002680000000200 */
[----:B------:R1:W1:Y:S04]  /*d220*/  LDSM.16.M88.4 R208, [R223+0x800] ;  /* 0x00080000dfd0783b */ /* 0x0002680000000200 */
[----:B------:R1:W1:Y:S01]  /*d230*/  LDSM.16.M88.4 R212, [R223+0x1000] ;  /* 0x00100000dfd4783b */ /* 0x0002620000000200 */
[----:B--2---:R-:W-:Y:S11]  /*d240*/  ISETP.GT.AND P0, PT, R0, R230, PT ;  /* 0x000000e60000720c */ /* 0x004ff60003f04270 */
[----:B------:R-:W-:Y:S02]  /*d250*/  @!UPT UIADD3 URZ, URZ, URZ, URZ ;  /* 0x0000003f3f3ff290 */ /* 0x000fe4000fffe03f */
[----:B------:R-:W-:-:S05]  /*d260*/  @P0 BRA `(.L_x_1302) ;  /* 0x0000040000000947 */ /* 0x000fca0003800000 */
[----:B-1-34-:R-:W2:Y:S04]  /*d270*/  LDL R4, [R1+0x7c] ;  /* 0x00007c0001047983 */ /* 0x01aea80000100800 */
[----:B------:R-:W3:Y:S04]  /*d280*/  LDL R8, [R1+0x70] ;  /* 0x0000700001087983 */ /* 0x000ee80000100800 */
[----:B------:R-:W1:Y:S04]  /*d290*/  S2R R6, SR_CTAID.Y ;  /* 0x0000000000067919 */ /* 0x000e680000002600 */
[----:B------:R-:W4:Y:S02]  /*d2a0*/  S2R R9, SR_CTAID.Y ;  /* 0x0000000000097919 */ /* 0x000f240000002600 */
[C---:B----4-:R-:W-:Y:S01]  /*d2b0*/  IMAD.WIDE.U32 R10, R9.reuse, c[0x0][0x210], RZ ;  /* 0x00008400090a7a25 */ /* 0x050fe200078e00ff */
[----:B-1----:R-:W-:Y:S05]  /*d2c0*/  SHF.R.S32.HI R6, RZ, 0x1f, R6 ;  /* 0x0000001fff067819 */ /* 0x002fea0000011406 */
[----:B------:R-:W-:Y:S04]  /*d2d0*/  IMAD R6, R6, c[0x0][0x210], RZ ;  /* 0x0000840006067a24 */ /* 0x000fe800078e02ff */
[----:B------:R-:W-:Y:S05]  /*d2e0*/  IMAD R6, R9, c[0x0][0x214], R6 ;  /* 0x0000850009067a24 */ /* 0x000fea00078e0206 */
[----:B------:R-:W-:Y:S01]  /*d2f0*/  IADD3 R6, R11, R6, RZ ;  /* 0x000000060b067210 */ /* 0x000fe20007ffe0ff */
[----:B--2---:R-:W-:Y:S01]  /*d300*/  IMAD.WIDE.U32 R2, R4, c[0x0][0x208], RZ ;  /* 0x0000820004027a25 */ /* 0x004fe200078e00ff */
[----:B------:R-:W-:Y:S05]  /*d310*/  SHF.R.S32.HI R0, RZ, 0x1f, R4 ;  /* 0x0000001fff007819 */ /* 0x000fea0000011404 */
[----:B------:R-:W-:Y:S04]  /*d320*/  IMAD R0, R0, c[0x0][0x208], RZ ;  /* 0x0000820000007a24 */ /* 0x000fe800078e02ff */
[----:B------:R-:W-:Y:S01]  /*d330*/  IMAD R0, R4, c[0x0][0x20c], R0 ;  /* 0x0000830004007a24 */ /* 0x000fe200078e0200 */
[----:B---3--:R-:W-:Y:S04]  /*d340*/  SHF.R.S32.HI R4, RZ, 0x1f, R8 ;  /* 0x0000001fff047819 */ /* 0x008fe80000011408 */
[----:B------:R-:W-:Y:S01]  /*d350*/  IADD3 R3, R3, R0, RZ ;  /* 0x0000000003037210 */ /* 0x000fe20007ffe0ff */
[----:B------:R-:W-:Y:S04]  /*d360*/  IMAD R4, R4, c[0x0][0x218], RZ ;  /* 0x0000860004047a24 */ /* 0x000fe800078e02ff */
[----:B------:R-:W-:Y:S05]  /*d370*/  IMAD.WIDE.U32 R2, R8, c[0x0][0x218], R2 ;  /* 0x0000860008027a25 */ /* 0x000fea00078e0002 */
[----:B------:R-:W-:Y:S01]  /*d380*/  IADD3 R0, P1, R10, R2, RZ ;  /* 0x000000020a007210 */ /* 0x000fe20007f3e0ff */
[----:B------:R-:W-:Y:S03]  /*d390*/  IMAD R2, R8, c[0x0][0x21c], R4 ;  /* 0x0000870008027a24 */ /* 0x000fe600078e0204 */
[----:B------:R-:W-:Y:S02]  /*d3a0*/  LEA R4, P0, R0, c[0x0][0x1f8], 0x1 ;  /* 0x00007e0000047a11 */ /* 0x000fe400078008ff */
[----:B------:R-:W-:Y:S04]  /*d3b0*/  IADD3.X R2, R6, R3, R2, P1, !PT ;  /* 0x0000000306027210 */ /* 0x000fe80000ffe402 */
[----:B------:R-:W-:Y:S01]  /*d3c0*/  LEA.HI.X R0, R0, c[0x0][0x1fc], R2, 0x1, P0 ;  /* 0x00007f0000007a11 */ /* 0x000fe200000f0c02 */
[----:B------:R-:W-:-:S05]  /*d3d0*/  BRA.DIV ~URZ, `(.L_x_1303) ;  /* 0x00012d427f007947 */ /* 0x000fca000b800000 */
[----:B------:R1:W2:Y:S02]  /*d3e0*/  SHFL.IDX PT, R6, R0, RZ, 0x181f ;  /* 0x00181fff00067589 */ /* 0x0002a400000e0000 */
.L_x_1445:
[----:B------:R-:W-:-:S05]  /*d3f0*/  BRA.DIV ~URZ, `(.L_x_1304) ;  /* 0x00012da27f007947 */ /* 0x000fca000b800000 */
[----:B------:R-:W3:Y:S04]  /*d400*/  LDL R16, [R1+0xa4] ;  /* 0x0000a40001107983 */ /* 0x000ee80000100800 */
[----:B------:R-:W4:Y:S04]  /*d410*/  LDL R15, [R1+0xf4] ;  /* 0x0000f400010f7983 */ /* 0x000f280000100800 */
[----:B--2---:R-:W2:Y:S04]  /*d420*/  LDL R14, [R1+0x78] ;  /* 0x00007800010e7983 */ /* 0x004ea80000100800 */
[----:B------:R-:W1:Y:S04]  /*d430*/  SHFL.IDX PT, R2, R4, RZ, 0x181f ;  /* 0x00181fff04027589 */ /* 0x000e6800000e0000 */
[----:B------:R-:W1:Y:S04]  /*d440*/  SHFL.IDX PT, R10, R4, 0x1, 0x181f ;  /* 0x00381f00040a7f89 */ /* 0x000e6800000e0000 */
[----:B------:R-:W1:Y:S04]  /*d450*/  SHFL.IDX PT, R11, R0, 0x1, 0x181f ;  /* 0x00381f00000b7f89 */ /* 0x000e6800000e0000 */
[----:B-1----:R-:W1:Y:S01]  /*d460*/  SHFL.IDX PT, R0, R0, 0x2, 0x181f ;  /* 0x00581f0000007f89 */ /* 0x002e6200000e0000 */
[C---:B------:R-:W-:Y:S02]  /*d470*/  IADD3 R12, P0, R2.reuse, R238, RZ ;  /* 0x000000ee020c7210 */ /* 0x040fe40007f1e0ff */
[----:B------:R-:W-:Y:S02]  /*d480*/  IADD3 R8, P2, R2, R236, RZ ;  /* 0x000000ec02087210 */ /* 0x000fe40007f5e0ff */
[----:B------:R-:W-:Y:S01]  /*d490*/  IADD3 R2, P1, R10, R238, RZ ;  /* 0x000000ee0a027210 */ /* 0x000fe20007f3e0ff */
[----:B------:R-:W-:Y:S01]  /*d4a0*/  IMAD.X R13, R6, 0x1, R239, P0 ;  /* 0x00000001060d7824 */ /* 0x000fe200000e06ef */
[----:B------:R-:W-:Y:S01]  /*d4b0*/  IADD3 R10, P0, R10, R236, RZ ;  /* 0x000000ec0a0a7210 */ /* 0x000fe20007f1e0ff */
[----:B------:R-:W-:Y:S02]  /*d4c0*/  IMAD.X R9, R6, 0x1, R237, P2 ;  /* 0x0000000106097824 */ /* 0x000fe400010e06ed */
[----:B------:R1:W5:Y:S01]  /*d4d0*/  LDL R6, [R1+0xa0] ;  /* 0x0000a00001067983 */ /* 0x0003620000100800 */
[C---:B------:R-:W-:Y:S02]  /*d4e0*/  IMAD.X R3, R11.reuse, 0x1, R239, P1 ;  /* 0x000000010b037824 */ /* 0x040fe400008e06ef */
[----:B------:R-:W-:Y:S01]  /*d4f0*/  IMAD.X R11, R11, 0x1, R237, P0 ;  /* 0x000000010b0b7824 */ /* 0x000fe200000e06ed */
[----:B---3--:R-:W-:Y:S02]  /*d500*/  ISETP.GE.AND P4, PT, R16, c[0x0][0x1d4], PT ;  /* 0x0000750010007a0c */ /* 0x008fe40003f86270 */
[----:B----4-:R-:W-:Y:S11]  /*d510*/  ISETP.GE.AND P3, PT, R15, c[0x0][0x1d4], PT ;  /* 0x000075000f007a0c */ /* 0x010ff60003f66270 */
[----:B--2---:R2:W-:Y:S04]  /*d520*/  LDGSTS.E.BYPASS.LTC128B.128 [R14], [R12.64], !P4 ;  /* 0x000000000c0e7fae */ /* 0x0045e8000e101d46 */
[----:B------:R2:W-:Y:S04]  /*d530*/  LDGSTS.E.BYPASS.LTC128B.128 [R14+0x1800], [R8.64], !P3 ;  /* 0x01800000080e7fae */ /* 0x0005e8000d901d46 */
[----:B------:R3:W-:Y:S04]  /*d540*/  LDGSTS.E.BYPASS.LTC128B.128 [R14+0x800], [R2.64], !P4 ;  /* 0x00800000020e7fae */ /* 0x0007e8000e101d46 */
[----:B------:R2:W-:Y:S04]  /*d550*/  LDGSTS.E.BYPASS.LTC128B.128 [R14+0x2000], [R10.64], !P3 ;  /* 0x020000000a0e7fae */ /* 0x0005e8000d901d46 */
[----:B---3--:R2:W3:Y:S02]  /*d560*/  SHFL.IDX PT, R2, R4, 0x2, 0x181f ;  /* 0x00581f0004027f89 */ /* 0x0084e400000e0000 */
.L_x_1446:
[----:B-1----:R-:W4:Y:S01]  /*d570*/  LDL R3, [R1+0xa4] ;  /* 0x0000a40001037983 */ /* 0x002f220000100800 */
[----:B--2--5:R-:W-:Y:S03]  /*d580*/  IADD3 R8, -R6, 0x10, RZ ;  /* 0x0000001006087810 */ /* 0x024fe60007ffe1ff */
[----:B------:R-:W2:Y:S01]  /*d590*/  LDL R4, [R1+0x78] ;  /* 0x0000780001047983 */ /* 0x000ea20000100800 */
[----:B------:R-:W-:Y:S04]  /*d5a0*/  LOP3.LUT R8, R8, 0xf, RZ, 0xc0, !PT ;  /* 0x0000000f08087812 */ /* 0x000fe800078ec0ff */
[----:B---3--:R-:W-:Y:S04]  /*d5b0*/  IADD3 R8, P1, P0, R8, R2, R236 ;  /* 0x0000000208087210 */ /* 0x008fe8000783e0ec */
[----:B------:R-:W-:Y:S02]  /*d5c0*/  IADD3.X R9, RZ, R0, R237, P1, P0 ;  /* 0x00000000ff097210 */ /* 0x000fe40000fe04ed */
[----:B------:R-:W-:Y:S02]  /*d5d0*/  IADD3 R2, P0, R2, R238, RZ ;  /* 0x000000ee02027210 */ /* 0x000fe40007f1e0ff */
[----:B------:R-:W-:Y:S02]  /*d5e0*/  ISETP.NE.U32.AND P1, PT, R6, RZ, PT ;  /* 0x000000ff0600720c */ /* 0x000fe40003f25070 */
[----:B----4-:R-:W-:Y:S01]  /*d5f0*/  ISETP.GE.AND P2, PT, R3, c[0x0][0x1d4], PT ;  /* 0x0000750003007a0c */ /* 0x010fe20003f46270 */
[----:B------:R-:W-:Y:S11]  /*d600*/  IMAD.X R3, R0, 0x1, R239, P0 ;  /* 0x0000000100037824 */ /* 0x000ff600000e06ef */
[----:B------:R-:W-:Y:S01]  /*d610*/  @!UPT UIADD3 URZ, URZ, URZ, URZ ;  /* 0x0000003f3f3ff290 */ /* 0x000fe2000fffe03f */
[----:B------:R-:W-:Y:S01]  /*d620*/  @!PT LDS RZ, [RZ] ;  /* 0x00000000fffff984 */ /* 0x000fe20000000800 */
[----:B------:R-:W-:Y:S01]  /*d630*/  @!PT LDS RZ, [RZ] ;  /* 0x00000000fffff984 */ /* 0x000fe20000000800 */
[----:B------:R-:W-:Y:S01]  /*d640*/  @!PT LDS RZ, [RZ] ;  /* 0x00000000fffff984 */ /* 0x000fe20000000800 */
[----:B--2---:R1:W-:Y:S04]  /*d650*/  LDGSTS.E.BYPASS.LTC128B.128 [R4+0x1000], [R2.64], !P2 ;  /* 0x0100000002047fae */ /* 0x0043e8000d101d46 */
[----:B------:R1:W-:Y:S02]  /*d660*/  LDGSTS.E.BYPASS.LTC128B.128.ZFILL [R4+0x2800], [R8.64], P1 ;  /* 0x0280000008047fae */ /* 0x0003e40008941d46 */
.L_x_1302:
[----:B-1-34-:R-:W-:Y:S05]  /*d670*/  BSYNC B0 ;  /* 0x0000000000007941 */ /* 0x01afea0003800000 */
.L_x_1301:
[----:B------:R-:W0:Y:S01]  /*d680*/  LDGDEPBAR ;  /* 0x00000000000079af */ /* 0x000e220000000000 */
[----:B------:R-:W-:Y:S01]  /*d690*/  WARPSYNC 0xffffffff ;  /* 0xffffffff00007948 */ /* 0x000fe20003800000 */
[-C--:B------:R-:W-:Y:S01]  /*d6a0*/  HMMA.16816.F32 R8, R52, R20.reuse, RZ ;  /* 0x000000143408723c */ /* 0x080fe200000018ff */
[----:B------:R-:W-:Y:S05]  /*d6b0*/  BSSY B0, `(.L_x_1305) ;  /* 0x0000138000007945 */ /* 0x000fea0003800000 */
[----:B------:R-:W2:Y:S02]  /*d6c0*/  LDL R0, [R1+0xb4] ;  /* 0x0000b40001007983 */ /* 0x000ea40000100800 */
        /* <DEDUP_REMOVED lines=25> */
[----:B------:R-:W3:Y:S07]  /*d860*/  LDSM.16.M88.4 R204, [R225+0xa080] ;  /* 0x00a08000e1cc783b */ /* 0x000eee0000000200 */
[----:B------:R-:W-:Y:S01]  /*d870*/  HMMA.16816.F32 R52, R196, R214, R52 ;  /* 0x000000d6c434723c */ /* 0x000fe20000001834 */
[----:B------:R-:W4:Y:S07]  /*d880*/  LDSM.16.M88.4 R196, [R222+0x5880] ;  /* 0x00588000dec4783b */ /* 0x000f2e0000000200 */
[-C--:B-1----:R-:W-:Y:S08]  /*d890*/  HMMA.16816.F32 R8, R192, R200.reuse, R8 ;  /* 0x000000c8c008723c */ /* 0x082ff00000001808 */
[C---:B---3--:R-:W-:Y:S08]  /*d8a0*/  HMMA.16816.F32 R12, R204.reuse, R200, R12 ;  /* 0x000000c8cc0c723c */ /* 0x048ff0000000180c */
[-C--:B------:R-:W-:Y:S08]  /*d8b0*/  HMMA.16816.F32 R16, R204, R202.reuse, R16 ;  /* 0x000000cacc10723c */ /* 0x080ff00000001810 */
[C---:B------:R-:W-:Y:S01]  /*d8c0*/  HMMA.16816.F32 R20, R192.reuse, R202, R20 ;  /* 0x000000cac014723c */ /* 0x040fe20000001814 */
[----:B------:R-:W-:Y:S07]  /*d8d0*/  LDSM.16.M88.4 R200, [R221] ;  /* 0x00000000ddc8783b */ /* 0x000fee0000000200 */
[-C--:B----4-:R-:W-:Y:S08]  /*d8e0*/  HMMA.16816.F32 R24, R192, R196.reuse, R24 ;  /* 0x000000c4c018723c */ /* 0x090ff00000001818 */
[C---:B------:R-:W-:Y:S08]  /*d8f0*/  HMMA.16816.F32 R28, R204.reuse, R196, R28 ;  /* 0x000000c4cc1c723c */ /* 0x040ff0000000181c */
[-C--:B------:R-:W-:Y:S08]  /*d900*/  HMMA.16816.F32 R32, R204, R198.reuse, R32 ;  /* 0x000000c6cc20723c */ /* 0x080ff00000001820 */
[C---:B------:R-:W-:Y:S01]  /*d910*/  HMMA.16816.F32 R36, R192.reuse, R198, R36 ;  /* 0x000000c6c024723c */ /* 0x040fe20000001824 */
[----:B------:R-:W1:Y:S07]  /*d920*/  LDSM.16.M88.4 R196, [R227+0x8080] ;  /* 0x00808000e3c4783b */ /* 0x000e6e0000000200 */
[-C--:B------:R-:W-:Y:S08]  /*d930*/  HMMA.16816.F32 R40, R192, R208.reuse, R40 ;  /* 0x000000d0c028723c */ /* 0x080ff00000001828 */
[C---:B------:R-:W-:Y:S08]  /*d940*/  HMMA.16816.F32 R44, R204.reuse, R208, R44 ;  /* 0x000000d0cc2c723c */ /* 0x040ff0000000182c */
[-C--:B------:R-:W-:Y:S01]  /*d950*/  HMMA.16816.F32 R48, R204, R210.reuse, R48 ;  /* 0x000000d2cc30723c */ /* 0x080fe20000001830 */
[----:B------:R-:W3:Y:S07]  /*d960*/  LDSM.16.M88.4 R204, [R227+0xa080] ;  /* 0x00a08000e3cc783b */ /* 0x000eee0000000200 */
[----:B------:R-:W-:Y:S01]  /*d970*/  HMMA.16816.F32 R52, R192, R210, R52 ;  /* 0x000000d2c034723c */ /* 0x000fe20000001834 */
[----:B------:R-:W4:Y:S07]  /*d980*/  LDSM.16.M88.4 R192, [R221+0x800] ;  /* 0x00080000ddc0783b */ /* 0x000f2e0000000200 */
[-C--:B-1----:R-:W-:Y:S01]  /*d990*/  HMMA.16816.F32 R8, R196, R200.reuse, R8 ;  /* 0x000000c8c408723c */ /* 0x082fe20000001808 */
[----:B------:R-:W1:Y:S04]  /*d9a0*/  LDSM.16.M88.4 R208, [R221+0x1000] ;  /* 0x00100000ddd0783b */ /* 0x000e680000000200 */
[----:B--2---:R-:W-:Y:S03]  /*d9b0*/  ISETP.GT.AND P0, PT, R230, R0, PT ;  /* 0x00000000e600720c */ /* 0x004fe60003f04270 */
[C---:B---3--:R-:W-:Y:S08]  /*d9c0*/  HMMA.16816.F32 R12, R204.reuse, R200, R12 ;  /* 0x000000c8cc0c723c */ /* 0x048ff0000000180c */
[-C--:B------:R-:W-:Y:S08]  /*d9d0*/  HMMA.16816.F32 R16, R204, R202.reuse, R16 ;  /* 0x000000cacc10723c */ /* 0x080ff00000001810 */
[C---:B------:R-:W-:Y:S01]  /*d9e0*/  HMMA.16816.F32 R20, R196.reuse, R202, R20 ;  /* 0x000000cac414723c */ /* 0x040fe20000001814 */
[----:B------:R-:W-:Y:S07]  /*d9f0*/  LDSM.16.M88.4 R200, [R216+0x6880] ;  /* 0x00688000d8c8783b */ /* 0x000fee0000000200 */
[-C--:B----4-:R-:W-:Y:S08]  /*da00*/  HMMA.16816.F32 R24, R196, R192.reuse, R24 ;  /* 0x000000c0c418723c */ /* 0x090ff00000001818 */
[C---:B------:R-:W-:Y:S08]  /*da10*/  HMMA.16816.F32 R28, R204.reuse, R192, R28 ;  /* 0x000000c0cc1c723c */ /* 0x040ff0000000181c */
[-C--:B------:R-:W-:Y:S08]  /*da20*/  HMMA.16816.F32 R32, R204, R194.reuse, R32 ;  /* 0x000000c2cc20723c */ /* 0x080ff00000001820 */
[C---:B------:R-:W-:Y:S01]  /*da30*/  HMMA.16816.F32 R36, R196.reuse, R194, R36 ;  /* 0x000000c2c424723c */ /* 0x040fe20000001824 */
[----:B------:R-:W2:Y:S07]  /*da40*/  LDSM.16.M88.4 R192, [R224+0xc080] ;  /* 0x00c08000e0c0783b */ /* 0x000eae0000000200 */
[-C--:B-1----:R-:W-:Y:S08]  /*da50*/  HMMA.16816.F32 R40, R196, R208.reuse, R40 ;  /* 0x000000d0c428723c */ /* 0x082ff00000001828 */
[C---:B------:R-:W-:Y:S08]  /*da60*/  HMMA.16816.F32 R44, R204.reuse, R208, R44 ;  /* 0x000000d0cc2c723c */ /* 0x040ff0000000182c */
[-C--:B------:R-:W-:Y:S01]  /*da70*/  HMMA.16816.F32 R48, R204, R210.reuse, R48 ;  /* 0x000000d2cc30723c */ /* 0x080fe20000001830 */
[----:B------:R-:W1:Y:S07]  /*da80*/  LDSM.16.M88.4 R204, [R224+0xe080] ;  /* 0x00e08000e0cc783b */ /* 0x000e6e0000000200 */
[----:B------:R-:W-:Y:S01]  /*da90*/  HMMA.16816.F32 R52, R196, R210, R52 ;  /* 0x000000d2c434723c */ /* 0x000fe20000001834 */
[----:B------:R-:W3:Y:S07]  /*daa0*/  LDSM.16.M88.4 R196, [R216+0x7080] ;  /* 0x00708000d8c4783b */ /* 0x000eee0000000200 */
[-C--:B--2---:R-:W-:Y:S01]  /*dab0*/  HMMA.16816.F32 R8, R192, R200.reuse, R8 ;  /* 0x000000c8c008723c */ /* 0x084fe20000001808 */
[----:B------:R-:W2:Y:S07]  /*dac0*/  LDSM.16.M88.4 R208, [R216+0x7880] ;  /* 0x00788000d8d0783b */ /* 0x000eae0000000200 */
[C---:B-1----:R-:W-:Y:S08]  /*dad0*/  HMMA.16816.F32 R12, R204.reuse, R200, R12 ;  /* 0x000000c8cc0c723c */ /* 0x042ff0000000180c */
[-C--:B------:R-:W-:Y:S08]  /*dae0*/  HMMA.16816.F32 R16, R204, R202.reuse, R16 ;  /* 0x000000cacc10723c */ /* 0x080ff00000001810 */
[C---:B------:R-:W-:Y:S01]  /*daf0*/  HMMA.16816.F32 R20, R192.reuse, R202, R20 ;  /* 0x000000cac014723c */ /* 0x040fe20000001814 */
[----:B------:R-:W-:Y:S07]  /*db00*/  LDSM.16.M88.4 R200, [R223+0x1800] ;  /* 0x00180000dfc8783b */ /* 0x000fee0000000200 */
[-C--:B---3--:R-:W-:Y:S08]  /*db10*/  HMMA.16816.F32 R24, R192, R196.reuse, R24 ;  /* 0x000000c4c018723c */ /* 0x088ff00000001818 */
[C---:B------:R-:W-:Y:S08]  /*db20*/  HMMA.16816.F32 R28, R204.reuse, R196, R28 ;  /* 0x000000c4cc1c723c */ /* 0x040ff0000000181c */
[-C--:B------:R-:W-:Y:S08]  /*db30*/  HMMA.16816.F32 R32, R204, R198.reuse, R32 ;  /* 0x000000c6cc20723c */ /* 0x080ff00000001820 */
[C---:B------:R-:W-:Y:S01]  /*db40*/  HMMA.16816.F32 R36, R192.reuse, R198, R36 ;  /* 0x000000c6c024723c */ /* 0x040fe20000001824 */
[----:B------:R-:W1:Y:S07]  /*db50*/  LDSM.16.M88.4 R196, [R226+0xc080] ;  /* 0x00c08000e2c4783b */ /* 0x000e6e0000000200 */
[-C--:B--2---:R-:W-:Y:S08]  /*db60*/  HMMA.16816.F32 R40, R192, R208.reuse, R40 ;  /* 0x000000d0c028723c */ /* 0x084ff00000001828 */
[C---:B------:R-:W-:Y:S08]  /*db70*/  HMMA.16816.F32 R44, R204.reuse, R208, R44 ;  /* 0x000000d0cc2c723c */ /* 0x040ff0000000182c */
[-C--:B------:R-:W-:Y:S01]  /*db80*/  HMMA.16816.F32 R48, R204, R210.reuse, R48 ;  /* 0x000000d2cc30723c */ /* 0x080fe20000001830 */
[----:B------:R-:W2:Y:S07]  /*db90*/  LDSM.16.M88.4 R204, [R226+0xe080] ;  /* 0x00e08000e2cc783b */ /* 0x000eae0000000200 */
[----:B------:R-:W-:Y:S01]  /*dba0*/  HMMA.16816.F32 R52, R192, R210, R52 ;  /* 0x000000d2c034723c */ /* 0x000fe20000001834 */
[----:B------:R-:W3:Y:S08]  /*dbb0*/  LDSM.16.M88.4 R192, [R223+0x2000] ;  /* 0x00200000dfc0783b */ /* 0x000ef00000000200 */
[----:B------:R-:W4:Y:S01]  /*dbc0*/  LDSM.16.M88.4 R208, [R223+0x2800] ;  /* 0x00280000dfd0783b */ /* 0x000f220000000200 */
[-C--:B-1----:R-:W-:Y:S08]  /*dbd0*/  HMMA.16816.F32 R8, R196, R200.reuse, R8 ;  /* 0x000000c8c408723c */ /* 0x082ff00000001808 */
        /* <DEDUP_REMOVED lines=9> */
[-C--:B----4-:R-:W-:Y:S08]  /*dc70*/  HMMA.16816.F32 R40, R196, R208.reuse, R40 ;  /* 0x000000d0c428723c */ /* 0x090ff00000001828 */
        /* <DEDUP_REMOVED lines=20> */
[----:B------:R-:W-:Y:S08]  /*ddc0*/  HMMA.16816.F32 R52, R192, R210, R52 ;  /* 0x000000d2c034723c */ /* 0x000ff00000001834 */
[-C--:B-1----:R-:W-:Y:S11]  /*ddd0*/  HMMA.16816.F32 R8, R196, R200.reuse, R8 ;  /* 0x000000c8c408723c */ /* 0x082ff60000001808 */
[----:B------:R-:W-:Y:S11]  /*dde0*/  @!UPT UIADD3 URZ, URZ, URZ, URZ ;  /* 0x0000003f3f3ff290 */ /* 0x000ff6000fffe03f */
[----:B------:R-:W-:Y:S02]  /*ddf0*/  @!UPT UIADD3 URZ, URZ, URZ, URZ ;  /* 0x0000003f3f3ff290 */ /* 0x000fe4000fffe03f */
[----:B------:R-:W-:Y:S01]  /*de00*/  FMUL.FTZ R8, R8, c[0x0][0x320] ;  /* 0x0000c80008087a20 */ /* 0x000fe20000410000 */
[C---:B--2---:R-:W-:Y:S03]  /*de10*/  HMMA.16816.F32 R12, R204.reuse, R200, R12 ;  /* 0x000000c8cc0c723c */ /* 0x044fe6000000180c */
[----:B------:R-:W1:Y:S01]  /*de20*/  MUFU.TANH R209, R8 ;  /* 0x0000000800d17308 */ /* 0x000e620000002400 */
[----:B------:R-:W-:Y:S02]  /*de30*/  FMUL.FTZ R9, R9, c[0x0][0x320] ;  /* 0x0000c80009097a20 */ /* 0x000fe40000410000 */
[----:B------:R-:W-:Y:S02]  /*de40*/  FMUL.FTZ R10, R10, c[0x0][0x320] ;  /* 0x0000c8000a0a7a20 */ /* 0x000fe40000410000 */
[----:B------:R-:W-:Y:S01]  /*de50*/  FMUL.FTZ R11, R11, c[0x0][0x320] ;  /* 0x0000c8000b0b7a20 */ /* 0x000fe20000410000 */
[-C--:B------:R-:W-:Y:S04]  /*de60*/  HMMA.16816.F32 R16, R204, R202.reuse, R16 ;  /* 0x000000cacc10723c */ /* 0x080fe80000001810 */
[----:B------:R-:W2:Y:S04]  /*de70*/  MUFU.TANH R208, R9 ;  /* 0x0000000900d07308 */ /* 0x000ea80000002400 */
[C---:B------:R-:W-:Y:S06]  /*de80*/  HMMA.16816.F32 R20, R196.reuse, R202, R20 ;  /* 0x000000cac414723c */ /* 0x040fec0000001814 */
[----:B------:R-:W3:Y:S01]  /*de90*/  MUFU.TANH R214, R10 ;  /* 0x0000000a00d67308 */ /* 0x000ee20000002400 */
[----:B------:R-:W-:Y:S02]  /*dea0*/  FMUL.FTZ R12, R12, c[0x0][0x320] ;  /* 0x0000c8000c0c7a20 */ /* 0x000fe40000410000 */
[----:B------:R-:W-:Y:S03]  /*deb0*/  FMUL.FTZ R13, R13, c[0x0][0x320] ;  /* 0x0000c8000d0d7a20 */ /* 0x000fe60000410000 */
        /* <DEDUP_REMOVED lines=11> */
[----:B------:R-:W-:Y:S05]  /*df70*/  FMUL.FTZ R23, R23, c[0x0][0x320] ;  /* 0x0000c80017177a20 */ /* 0x000fea0000410000 */
[----:B------:R-:W1:Y:S01]  /*df80*/  MUFU.TANH R215, R13 ;  /* 0x0000000d00d77308 */ /* 0x000e620000002400 */
[----:B----4-:R-:W4:Y:S09]  /*df90*/  LDSM.16.M88.4 R8, [R221+0x2000] ;  /* 0x00200000dd08783b */ /* 0x010f320000000200 */
[----:B------:R-:W1:Y:S10]  /*dfa0*/  MUFU.TANH R235, R14 ;  /* 0x0000000e00eb7308 */ /* 0x000e740000002400 */
[----:B------:R5:W1:Y:S10]  /*dfb0*/  MUFU.TANH R234, R15 ;  /* 0x0000000f00ea7308 */ /* 0x000a740000002400 */
[----:B------:R-:W1:Y:S10]  /*dfc0*/  MUFU.TANH R213, R16 ;  /* 0x0000001000d57308 */ /* 0x000e740000002400 */
[----:B------:R-:W1:Y:S01]  /*dfd0*/  MUFU.TANH R212, R17 ;  /* 0x0000001100d47308 */ /* 0x000e620000002400 */
[----:B-----5:R-:W5:Y:S01]  /*dfe0*/  LDSM.16.M88.4 R12, [R221+0x2800] ;  /* 0x00280000dd0c783b */ /* 0x020f620000000200 */
[----:B------:R-:W-:Y:S04]  /*dff0*/  DEPBAR.LE SB0, 0x0 ;  /* 0x000080000000791a */ /* 0x000fe80000000000 */
[-C--:B----4-:R-:W-:Y:S04]  /*e000*/  HMMA.16816.F32 R24, R196, R8.reuse, R24 ;  /* 0x00000008c418723c */ /* 0x090fe80000001818 */
[----:B------:R-:W4:Y:S01]  /*e010*/  MUFU.TANH R231, R19 ;  /* 0x0000001300e77308 */ /* 0x000f220000002400 */
[----:B------:R-:W-:Y:S03]  /*e020*/  BAR.SYNC.DEFER_BLOCKING 0x0 ;  /* 0x0000000000007b1d */ /* 0x000fe60000010000 */
[C---:B------:R-:W-:Y:S06]  /*e030*/  HMMA.16816.F32 R28, R204.reuse, R8, R28 ;  /* 0x00000008cc1c723c */ /* 0x040fec000000181c */
[----:B------:R1:W1:Y:S02]  /*e040*/  MUFU.TANH R192, R20 ;  /* 0x0000001400c07308 */ /* 0x0002640000002400 */
[-C--:B------:R-:W-:Y:S08]  /*e050*/  HMMA.16816.F32 R32, R204, R10.reuse, R32 ;  /* 0x0000000acc20723c */ /* 0x080ff00000001820 */
[----:B------:R-:W1:Y:S01]  /*e060*/  MUFU.TANH R232, R18 ;  /* 0x0000001200e87308 */ /* 0x000e620000002400 */
[C---:B------:R-:W-:Y:S04]  /*e070*/  HMMA.16816.F32 R36, R196.reuse, R10, R36 ;  /* 0x0000000ac424723c */ /* 0x040fe80000001824 */
[----:B------:R-:W-:Y:S02]  /*e080*/  FMUL.FTZ R27, R27, c[0x0][0x320] ;  /* 0x0000c8001b1b7a20 */ /* 0x000fe40000410000 */
[----:B------:R-:W-:Y:S03]  /*e090*/  FMUL.FTZ R24, R24, c[0x0][0x320] ;  /* 0x0000c80018187a20 */ /* 0x000fe60000410000 */
[----:B------:R-:W1:Y:S03]  /*e0a0*/  MUFU.TANH R142, R21 ;  /* 0x00000015008e7308 */ /* 0x000e660000002400 */
[----:B------:R-:W-:Y:S01]  /*e0b0*/  FMUL.FTZ R29, R29, c[0x0][0x320] ;  /* 0x0000c8001d1d7a20 */ /* 0x000fe20000410000 */
[-C--:B-----5:R-:W-:Y:S03]  /*e0c0*/  HMMA.16816.F32 R40, R196, R12.reuse, R40 ;  /* 0x0000000cc428723c */ /* 0x0a0fe60000001828 */
[----:B------:R-:W-:Y:S02]  /*e0d0*/  FMUL.FTZ R28, R28, c[0x0][0x320] ;  /* 0x0000c8001c1c7a20 */ /* 0x000fe40000410000 */
[----:B------:R-:W-:Y:S01]  /*e0e0*/  FMUL.FTZ R35, R35, c[0x0][0x320] ;  /* 0x0000c80023237a20 */ /* 0x000fe20000410000 */
[----:B------:R-:W2:Y:S01]  /*e0f0*/  MUFU.TANH R195, R29 ;  /* 0x0000001d00c37308 */ /* 0x000ea20000002400 */
[----:B------:R-:W-:Y:S01]  /*e100*/  FMUL.FTZ R30, R30, c[0x0][0x320] ;  /* 0x0000c8001e1e7a20 */ /* 0x000fe20000410000 */
[C---:B------:R-:W-:Y:S04]  /*e110*/  HMMA.16816.F32 R44, R204.reuse, R12, R44 ;  /* 0x0000000ccc2c723c */ /* 0x040fe8000000182c */
[----:B------:R-:W-:Y:S02]  /*e120*/  FMUL.FTZ R31, R31, c[0x0][0x320] ;  /* 0x0000c8001f1f7a20 */ /* 0x000fe40000410000 */
[----:B------:R-:W-:Y:S02]  /*e130*/  FMUL.FTZ R34, R34, c[0x0][0x320] ;  /* 0x0000c80022227a20 */ /* 0x000fe40000410000 */
[----:B------:R5:W2:Y:S01]  /*e140*/  MUFU.TANH R200, R35 ;  /* 0x0000002300c87308 */ /* 0x000aa20000002400 */
[-C--:B------:R-:W-:Y:S03]  /*e150*/  HMMA.16816.F32 R48, R204, R14.reuse, R48 ;  /* 0x0000000ecc30723c */ /* 0x080fe60000001830 */
[----:B-1----:R-:W-:Y:S02]  /*e160*/  FMUL.FTZ R20, R36, c[0x0][0x320] ;  /* 0x0000c80024147a20 */ /* 0x002fe40000410000 */
        /* <DEDUP_REMOVED lines=17> */
[----:B-----5:R-:W-:Y:S02]  /*e280*/  FMUL.FTZ R35, R55, c[0x0][0x320] ;  /* 0x0000c80037237a20 */ /* 0x020fe40000410000 */
[----:B------:R-:W-:Y:S01]  /*e290*/  FMUL.FTZ R32, R32, c[0x0][0x320] ;  /* 0x0000c80020207a20 */ /* 0x000fe20000410000 */
[----:B------:R2:W2:Y:S01]  /*e2a0*/  MUFU.TANH R22, R24 ;  /* 0x0000001800167308 */ /* 0x0004a20000002400 */
[----:B------:R-:W-:Y:S02]  /*e2b0*/  FMUL.FTZ R33, R33, c[0x0][0x320] ;  /* 0x0000c80021217a20 */ /* 0x000fe40000410000 */
[----:B------:R-:W-:Y:S02]  /*e2c0*/  FMUL.FTZ R45, R45, c[0x0][0x320] ;  /* 0x0000c8002d2d7a20 */ /* 0x000fe40000410000 */
[----:B------:R-:W-:Y:S02]  /*e2d0*/  FMUL.FTZ R46, R46, c[0x0][0x320] ;  /* 0x0000c8002e2e7a20 */ /* 0x000fe40000410000 */
[----:B------:R-:W-:Y:S02]  /*e2e0*/  FMUL.FTZ R47, R47, c[0x0][0x320] ;  /* 0x0000c8002f2f7a20 */ /* 0x000fe40000410000 */
[----:B------:R-:W-:Y:S01]  /*e2f0*/  FMUL.FTZ R48, R48, c[0x0][0x320] ;  /* 0x0000c80030307a20 */ /* 0x000fe20000410000 */
[----:B------:R2:W2:Y:S01]  /*e300*/  MUFU.TANH R21, R25 ;  /* 0x0000001900157308 */ /* 0x0004a20000002400 */
[----:B------:R-:W-:Y:S02]  /*e310*/  FMUL.FTZ R49, R49, c[0x0][0x320] ;  /* 0x0000c80031317a20 */ /* 0x000fe40000410000 */
[----:B------:R-:W-:Y:S02]  /*e320*/  FMUL.FTZ R50, R50, c[0x0][0x320] ;  /* 0x0000c80032327a20 */ /* 0x000fe40000410000 */
[----:B-1----:R-:W-:Y:S05]  /*e330*/  FMUL.FTZ R44, R52, c[0x0][0x320] ;  /* 0x0000c800342c7a20 */ /* 0x002fea0000410000 */
        /* <DEDUP_REMOVED lines=28> */
[----:B--234-:R-:W-:Y:S01]  /*e500*/  IMAD.MOV.U32 R0, RZ, RZ, 0x1 ;  /* 0x00000001ff007424 */ /* 0x01cfe200078e00ff */
[----:B------:R-:W2:Y:S01]  /*e510*/  LDL R2, [R1+0xc8] ;  /* 0x0000c80001027983 */ /* 0x000ea20000100800 */
[----:B------:R-:W-:Y:S03]  /*e520*/  MOV R10, RZ ;  /* 0x000000ff000a7202 */ /* 0x000fe60000000f00 */
[----:B------:R-:W3:Y:S01]  /*e530*/  LDL R3, [R1+0xb8] ;  /* 0x0000b80001037983 */ /* 0x000ee20000100800 */
[----:B------:R-:W-:Y:S03]  /*e540*/  ISETP.NE.AND P0, PT, R0, c[0x0][0x2b8], PT ;  /* 0x0000ae0000007a0c */ /* 0x000fe60003f05270 */
[----:B------:R-:W4:Y:S04]  /*e550*/  LDL.64 R240, [R1+0xd0] ;  /* 0x0000d00001f07983 */ /* 0x000f280000100a00 */
        /* <DEDUP_REMOVED lines=12> */
[C---:B------:R-:W-:Y:S03]  /*e620*/  @!P1 LEA R8, P0, R3.reuse, c[0x0][0x2a0], 0x2 ;  /* 0x0000a80003089a11 */ /* 0x040fe600078010ff */
[----:B------:R-:W-:Y:S01]  /*e630*/  IMAD R6, R0, c[0x0][0x2b8], R2 ;  /* 0x0000ae0000067a24 */ /* 0x000fe200078e0202 */
[----:B------:R-:W-:Y:S03]  /*e640*/  @!P1 LEA.HI.X R9, R3, c[0x0][0x2a4], R4, 0x2, P0 ;  /* 0x0000a90003099a11 */ /* 0x000fe600000f1404 */
[----:B------:R-:W-:Y:S01]  /*e650*/  IMAD.WIDE.U32 R2, R6, c[0x0][0x1e0], RZ ;  /* 0x0000780006027a25 */ /* 0x000fe200078e00ff */
[----:B------:R1:W-:Y:S01]  /*e660*/  STL [R1+0x7c], R6 ;  /* 0x00007c0601007387 */ /* 0x0003e20000100800 */
[----:B------:R-:W-:Y:S03]  /*e670*/  SHF.R.S32.HI R0, RZ, 0x1f, R6 ;  /* 0x0000001fff007819 */ /* 0x000fe60000011406 */
[----:B------:R-:W2:Y:S02]  /*e680*/  @!P1 LDG.E R10, [R8.64] ;  /* 0x00000006080a9981 */ /* 0x000ea4000c1e1900 */
[----:B------:R-:W-:Y:S04]  /*e690*/  IMAD R0, R0, c[0x0][0x1e0], RZ ;  /* 0x0000780000007a24 */ /* 0x000fe800078e02ff */
[----:B------:R-:W-:Y:S05]  /*e6a0*/  IMAD R0, R6, c[0x0][0x1e4], R0 ;  /* 0x0000790006007a24 */ /* 0x000fea00078e0200 */
[----:B------:R-:W-:Y:S01]  /*e6b0*/  IADD3 R3, R3, R0, RZ ;  /* 0x0000000003037210 */ /* 0x000fe20007ffe0ff */
[----:B-1----:R-:W1:Y:S02]  /*e6c0*/  S2R R6, SR_CTAID.Y ;  /* 0x0000000000067919 */ /* 0x002e640000002600 */
[----:B-1----:R-:W-:Y:S05]  /*e6d0*/  SHF.R.S32.HI R6, RZ, 0x1f, R6 ;  /* 0x0000001fff067819 */ /* 0x002fea0000011406 */
[----:B------:R-:W-:Y:S04]  /*e6e0*/  IMAD R6, R6, c[0x0][0x1e8], RZ ;  /* 0x00007a0006067a24 */ /* 0x000fe800078e02ff */
[----:B------:R-:W-:Y:S04]  /*e6f0*/  IMAD R6, R242, c[0x0][0x1ec], R6 ;  /* 0x00007b00f2067a24 */ /* 0x000fe800078e0206 */
[----:B------:R-:W-:Y:S01]  /*e700*/  IMAD.IADD R6, R241, 0x1, R6 ;  /* 0x00000001f1067824 */ /* 0x000fe200078e0206 */
[----:B--2---:R-:W-:Y:S01]  /*e710*/  SHF.R.S32.HI R4, RZ, 0x1f, R10 ;  /* 0x0000001fff047819 */ /* 0x004fe2000001140a */
[----:B------:R1:W-:Y:S01]  /*e720*/  STL [R1+0x70], R10 ;  /* 0x0000700a01007387 */ /* 0x0003e20000100800 */
[----:B------:R-:W-:Y:S04]  /*e730*/  IMAD.WIDE.U32 R2, R10, c[0x0][0x1f0], R2 ;  /* 0x00007c000a027a25 */ /* 0x000fe800078e0002 */
[----:B------:R-:W-:Y:S01]  /*e740*/  IMAD R4, R4, c[0x0][0x1f0], RZ ;  /* 0x00007c0004047a24 */ /* 0x000fe200078e02ff */
[----:B------:R-:W-:Y:S03]  /*e750*/  IADD3 R0, P1, R240, R2, RZ ;  /* 0x00000002f0007210 */ /* 0x000fe60007f3e0ff */
[----:B------:R-:W-:Y:S01]  /*e760*/  IMAD R2, R10, c[0x0][0x1f4], R4 ;  /* 0x00007d000a027a24 */ /* 0x000fe200078e0204 */
[----:B------:R-:W-:Y:S04]  /*e770*/  LEA R4, P0, R0, c[0x0][0x1c8], 0x1 ;  /* 0x0000720000047a11 */ /* 0x000fe800078008ff */
[----:B------:R-:W-:Y:S04]  /*e780*/  IADD3.X R2, R6, R3, R2, P1, !PT ;  /* 0x0000000306027210 */ /* 0x000fe80000ffe402 */
[----:B------:R-:W-:Y:S01]  /*e790*/  LEA.HI.X R0, R0, c[0x0][0x1cc], R2, 0x1, P0 ;  /* 0x0000730000007a11 */ /* 0x000fe200000f0c02 */
[----:B------:R-:W-:-:S05]  /*e7a0*/  BRA.DIV ~URZ, `(.L_x_1307) ;  /* 0x00011e527f007947 */ /* 0x000fca000b800000 */
[----:B------:R2:W3:Y:S02]  /*e7b0*/  SHFL.IDX PT, R6, R0, RZ, 0x181f ;  /* 0x00181fff00067589 */ /* 0x0004e400000e0000 */
.L_x_1447:
[----:B------:R-:W-:-:S05]  /*e7c0*/  BRA.DIV ~URZ, `(.L_x_1308) ;  /* 0x00011eb27f007947 */ /* 0x000fca000b800000 */
[----:B------:R-:W4:Y:S04]  /*e7d0*/  LDL R18, [R1+0xa4] ;  /* 0x0000a40001127983 */ /* 0x000f280000100800 */
[----:B--2---:R-:W2:Y:S04]  /*e7e0*/  LDL R15, [R1+0xf4] ;  /* 0x0000f400010f7983 */ /* 0x004ea80000100800 */
[----:B---3--:R-:W3:Y:S04]  /*e7f0*/  LDL R14, [R1+0x74] ;  /* 0x00007400010e7983 */ /* 0x008ee80000100800 */
[----:B------:R-:W1:Y:S04]  /*e800*/  SHFL.IDX PT, R2, R4, RZ, 0x181f ;  /* 0x00181fff04027589 */ /* 0x000e6800000e0000 */
[----:B-1----:R-:W1:Y:S04]  /*e810*/  SHFL.IDX PT, R10, R4, 0x1, 0x181f ;  /* 0x00381f00040a7f89 */ /* 0x002e6800000e0000 */
[----:B------:R-:W1:Y:S04]  /*e820*/  SHFL.IDX PT, R11, R0, 0x1, 0x181f ;  /* 0x00381f00000b7f89 */ /* 0x000e6800000e0000 */
[----:B------:R-:W2:Y:S04]  /*e830*/  SHFL.IDX PT, R0, R0, 0x2, 0x181f ;  /* 0x00581f0000007f89 */ /* 0x000ea800000e0000 */
[----:B------:R-:W2:Y:S01]  /*e840*/  SHFL.IDX PT, R4, R4, 0x2, 0x181f ;  /* 0x00581f0004047f89 */ /* 0x000ea200000e0000 */
[C---:B------:R-:W-:Y:S02]  /*e850*/  IADD3 R12, P0, R2.reuse, R238, RZ ;  /* 0x000000ee020c7210 */ /* 0x040fe40007f1e0ff */
[----:B------:R-:W-:Y:S02]  /*e860*/  IADD3 R8, P2, R2, R236, RZ ;  /* 0x000000ec02087210 */ /* 0x000fe40007f5e0ff */
[----:B-1----:R-:W-:Y:S01]  /*e870*/  IADD3 R2, P1, R10, R238, RZ ;  /* 0x000000ee0a027210 */ /* 0x002fe20007f3e0ff */
[----:B------:R-:W-:Y:S01]  /*e880*/  IMAD.X R13, R6, 0x1, R239, P0 ;  /* 0x00000001060d7824 */ /* 0x000fe200000e06ef */
[----:B------:R-:W-:Y:S01]  /*e890*/  IADD3 R10, P0, R10, R236, RZ ;  /* 0x000000ec0a0a7210 */ /* 0x000fe20007f1e0ff */
[----:B------:R-:W-:Y:S02]  /*e8a0*/  IMAD.X R9, R6, 0x1, R237, P2 ;  /* 0x0000000106097824 */ /* 0x000fe400010e06ed */
[----:B------:R1:W5:Y:S01]  /*e8b0*/  LDL R6, [R1+0xa0] ;  /* 0x0000a00001067983 */ /* 0x0003620000100800 */
[C---:B------:R-:W-:Y:S02]  /*e8c0*/  IMAD.X R3, R11.reuse, 0x1, R239, P1 ;  /* 0x000000010b037824 */ /* 0x040fe400008e06ef */
[----:B------:R-:W-:Y:S01]  /*e8d0*/  IMAD.X R11, R11, 0x1, R237, P0 ;  /* 0x000000010b0b7824 */ /* 0x000fe200000e06ed */
[----:B----4-:R-:W-:Y:S02]  /*e8e0*/  ISETP.GE.AND P4, PT, R18, c[0x0][0x1d4], PT ;  /* 0x0000750012007a0c */ /* 0x010fe40003f86270 */
[----:B--2---:R-:W-:Y:S11]  /*e8f0*/  ISETP.GE.AND P3, PT, R15, c[0x0][0x1d4], PT ;  /* 0x000075000f007a0c */ /* 0x004ff60003f66270 */
[----:B---3--:R1:W-:Y:S04]  /*e900*/  LDGSTS.E.BYPASS.LTC128B.128 [R14+0x5080], [R12.64], !P4 ;  /* 0x050800000c0e7fae */ /* 0x0083e8000e101d46 */
[----:B------:R1:W-:Y:S04]  /*e910*/  LDGSTS.E.BYPASS.LTC128B.128 [R14+0x6880], [R8.64], !P3 ;  /* 0x06880000080e7fae */ /* 0x0003e8000d901d46 */
[----:B------:R1:W-:Y:S04]  /*e920*/  LDGSTS.E.BYPASS.LTC128B.128 [R14+0x5880], [R2.64], !P4 ;  /* 0x05880000020e7fae */ /* 0x0003e8000e101d46 */
[----:B------:R1:W-:Y:S02]  /*e930*/  LDGSTS.E.BYPASS.LTC128B.128 [R14+0x7080], [R10.64], !P3 ;  /* 0x070800000a0e7fae */ /* 0x0003e4000d901d46 */
.L_x_1448:
[----:B-1----:R-:W2:Y:S01]  /*e940*/  LDL R2, [R1+0xa4] ;  /* 0x0000a40001027983 */ /* 0x002ea20000100800 */
[----:B-----5:R-:W-:Y:S03]  /*e950*/  IADD3 R8, -R6, 0x10, RZ ;  /* 0x0000001006087810 */ /* 0x020fe60007ffe1ff */
[----:B------:R-:W3:Y:S01]  /*e960*/  LDL R10, [R1+0x74] ;  /* 0x00007400010a7983 */ /* 0x000ee20000100800 */
[----:B------:R-:W-:Y:S04]  /*e970*/  LOP3.LUT R8, R8, 0xf, RZ, 0xc0, !PT ;  /* 0x0000000f08087812 */ /* 0x000fe800078ec0ff */
[----:B------:R-:W-:Y:S04]  /*e980*/  IADD3 R8, P1, P0, R8, R4, R236 ;  /* 0x0000000408087210 */ /* 0x000fe8000783e0ec */
[----:B------:R-:W-:Y:S02]  /*e990*/  IADD3.X R9, RZ, R0, R237, P1, P0 ;  /* 0x00000000ff097210 */ /* 0x000fe40000fe04ed */
[----:B------:R-:W-:Y:S02]  /*e9a0*/  ISETP.NE.U32.AND P1, PT, R6, RZ, PT ;  /* 0x000000ff0600720c */ /* 0x000fe40003f25070 */
[----:B--2---:R-:W-:Y:S02]  /*e9b0*/  ISETP.GE.AND P2, PT, R2, c[0x0][0x1d4], PT ;  /* 0x0000750002007a0c */ /* 0x004fe40003f46270 */
[----:B------:R-:W-:Y:S05]  /*e9c0*/  IADD3 R2, P0, R4, R238, RZ ;  /* 0x000000ee04027210 */ /* 0x000fea0007f1e0ff */
[----:B------:R-:W-:Y:S06]  /*e9d0*/  IMAD.X R3, R0, 0x1, R239, P0 ;  /* 0x0000000100037824 */ /* 0x000fec00000e06ef */
[----:B------:R-:W-:Y:S01]  /*e9e0*/  @!PT LDS RZ, [RZ] ;  /* 0x00000000fffff984 */ /* 0x000fe20000000800 */
[----:B------:R-:W-:Y:S01]  /*e9f0*/  @!PT LDS RZ, [RZ] ;  /* 0x00000000fffff984 */ /* 0x000fe20000000800 */
[----:B------:R-:W-:Y:S01]  /*ea00*/  @!PT LDS RZ, [RZ] ;  /* 0x00000000fffff984 */ /* 0x000fe20000000800 */
[----:B---3--:R1:W-:Y:S04]  /*ea10*/  LDGSTS.E.BYPASS.LTC128B.128 [R10+0x6080], [R2.64], !P2 ;  /* 0x06080000020a7fae */ /* 0x0083e8000d101d46 */
[----:B------:R1:W-:Y:S02]  /*ea20*/  LDGSTS.E.BYPASS.LTC128B.128.ZFILL [R10+0x7880], [R8.64], P1 ;  /* 0x07880000080a7fae */ /* 0x0003e40008941d46 */
.L_x_1306:
[----:B--234-:R-:W-:Y:S05]  /*ea30*/  BSYNC B0 ;  /* 0x0000000000007941 */ /* 0x01cfea0003800000 */
.L_x_1305:
[----:B-1----:R-:W2:Y:S01]  /*ea40*/  LDL R10, [R1+0xe0] ;  /* 0x0000e000010a7983 */ /* 0x002ea20000100800 */
[----:B------:R-:W-:Y:S03]  /*ea50*/  IMAD.MOV.U32 R8, RZ, RZ, 0x1 ;  /* 0x00000001ff087424 */ /* 0x000fe600078e00ff */
[----:B------:R-:W2:Y:S02]  /*ea60*/  LDL R0, [R1+0x4] ;  /* 0x0000040001007983 */ /* 0x000ea40000100800 */
[----:B------:R-:W-:Y:S02]  /*ea70*/  ISETP.NE.AND P0, PT, R8, c[0x0][0x2c4], PT ;  /* 0x0000b10008007a0c */ /* 0x000fe40003f05270 */
[----:B------:R-:W3:Y:S04]  /*ea80*/  LDL R9, [R1+0xdc] ;  /* 0x0000dc0001097983 */ /* 0x000ee80000100800 */
[----:B------:R-:W3:Y:S04]  /*ea90*/  LDL R6, [R1+0xd8] ;  /* 0x0000d80001067983 */ /* 0x000ee80000100800 */
[----:B------:R-:W4:Y:S04]  /*eaa0*/  LDL R4, [R1+0xcc] ;  /* 0x0000cc0001047983 */ /* 0x000f280000100800 */
[----:B------:R-:W5:Y:S04]  /*eab0*/  LDL R2, [R1+0xb0] ;  /* 0x0000b00001027983 */ /* 0x000f680000100800 */
[----:B------:R-:W5:Y:S04]  /*eac0*/  LDL R3, [R1+0x8c] ;  /* 0x00008c0001037983 */ /* 0x000f680000100800 */
[----:B------:R-:W0:Y:S01]  /*ead0*/  LDGDEPBAR ;  /* 0x00000000000079af */ /* 0x000e220000000000 */
[----:B--2---:R-:W-:Y:S05]  /*eae0*/  IMAD R0, R0, 0x80, R10 ;  /* 0x0000008000007824 */ /* 0x004fea00078e020a */
[----:B---3--:R-:W-:Y:S01]  /*eaf0*/  IADD3 R6, R6, R0, R9 ;  /* 0x0000000006067210 */ /* 0x008fe20007ffe009 */
[----:B------:R-:W-:Y:S04]  /*eb00*/  IMAD R0, R230, -0x30, RZ ;  /* 0xffffffd0e6007824 */ /* 0x000fe800078e02ff */
[----:B----4-:R-:W-:Y:S01]  /*eb10*/  IMAD.IADD R6, R4, 0x1, R6 ;  /* 0x0000000104067824 */ /* 0x010fe200078e0206 */
[----:B-----5:R-:W-:Y:S03]  /*eb20*/  IADD3 R9, -R2, 0x1, R0 ;  /* 0x0000000102097810 */ /* 0x020fe60007ffe100 */
[----:B------:R-:W-:Y:S01]  /*eb30*/  @P0 IMAD.HI.U32 R2, R6, c[0x0][0x2c8], RZ ;  /* 0x0000b20006020a27 */ /* 0x000fe200078e00ff */
[----:B------:R-:W-:Y:S04]  /*eb40*/  IADD3 R9, -R3, R9, R5 ;  /* 0x0000000903097210 */ /* 0x000fe80007ffe105 */
[----:B------:R-:W-:Y:S01]  /*eb50*/  @P0 SHF.R.U32.HI R6, RZ, c[0x0][0x2cc], R2 ;  /* 0x0000b300ff060a19 */ /* 0x000fe20000011602 */
[----:B------:R-:W-:-:S05]  /*eb60*/  BRA.DIV ~URZ, `(.L_x_1309) ;  /* 0x00011f727f007947 */ /* 0x000fca000b800000 */
[----:B------:R1:W2:Y:S02]  /*eb70*/  SHFL.IDX PT, R4, R6, RZ, 0x1c1f ;  /* 0x001c1fff06047589 */ /* 0x0002a400000e0000 */
.L_x_1449:
[----:B------:R-:W-:Y:S01]  /*eb80*/  LOP3.LUT R2, RZ, c[0x0][0x324], RZ, 0x33, !PT ;  /* 0x0000c900ff027a12 */ /* 0x000fe200078e33ff */
[----:B------:R-:W-:Y:S01]  /*eb90*/  IMAD.MOV.U32 R3, RZ, RZ, 0x1 ;  /* 0x00000001ff037424 */ /* 0x000fe200078e00ff */
[----:B------:R-:W-:Y:S03]  /*eba0*/  IADD3 R8, R9, c[0x0][0x328], RZ ;  /* 0x0000ca0009087a10 */ /* 0x000fe60007ffe0ff */
[----:B------:R-:W-:Y:S01]  /*ebb0*/  IMAD.IADD R9, R2, 0x1, R9 ;  /* 0x0000000102097824 */ /* 0x000fe200078e0209 */
[----:B------:R-:W-:Y:S02]  /*ebc0*/  ISETP.LE.AND P0, PT, R3, c[0x0][0x32c], PT ;  /* 0x0000cb0003007a0c */ /* 0x000fe40003f03270 */
[----:B--2---:R-:W-:Y:S01]  /*ebd0*/  IADD3 R3, R8, R4, RZ ;  /* 0x0000000408037210 */ /* 0x004fe20007ffe0ff */
[----:B------:R-:W-:Y:S10]  /*ebe0*/  IMAD.IADD R2, R9, 0x1, R4 ;  /* 0x0000000109027824 */ /* 0x000ff400078e0204 */
[----:B------:R-:W-:-:S05]  /*ebf0*/  @!P0 BRA `(.L_x_1310) ;  /* 0x000001a000008947 */ /* 0x000fca0003800000 */
[----:B------:R-:W2:Y:S01]  /*ec00*/  LDL R10, [R1+0x8c] ;  /* 0x00008c00010a7983 */ /* 0x000ea20000100800 */
[----:B------:R-:W-:Y:S01]  /*ec10*/  BSSY B0, `(.L_x_1311) ;  /* 0x0000012000007945 */ /* 0x000fe20003800000 */
[----:B--2---:R-:W-:Y:S04]  /*ec20*/  IADD3 R4, -R10, R5, R4 ;  /* 0x000000050a047210 */ /* 0x004fe80007ffe104 */
        /* <DEDUP_REMOVED lines=11> */
.L_x_1312:
[----:B------:R-:W-:Y:S04]  /*ece0*/  MOV R10, c[0x0][0x32c] ;  /* 0x0000cb00000a7a02 */ /* 0x000fe80000000f00 */
[----:B------:R-:W-:Y:S11]  /*ecf0*/  ISETP.NE.AND P0, PT, R10, 0x1, PT ;  /* 0x000000010a00780c */ /* 0x000ff60003f05270 */
[----:B------:R-:W-:Y:S02]  /*ed00*/  @!UPT UIADD3 URZ, URZ, URZ, URZ ;  /* 0x0000003f3f3ff290 */ /* 0x000fe4000fffe03f */
[----:B------:R-:W-:Y:S05]  /*ed10*/  @P0 IMAD.HI.U32 R10, R4, c[0x0][0x330], RZ ;  /* 0x0000cc00040a0a27 */ /* 0x000fea00078e00ff */
[----:B------:R-:W-:Y:S02]  /*ed20*/  @P0 SHF.R.U32.HI R4, RZ, c[0x0][0x334], R10 ;  /* 0x0000cd00ff040a19 */ /* 0x000fe4000001160a */
.L_x_1313:
[----:B------:R-:W-:Y:S05]  /*ed30*/  BSYNC B0 ;  /* 0x0000000000007941 */ /* 0x000fea0003800000 */
.L_x_1311:
[----:B------:R-:W2:Y:S02]  /*ed40*/  LDL R10, [R1+0xb0] ;  /* 0x0000b000010a7983 */ /* 0x000ea40000100800 */
[----:B--2---:R-:W-:Y:S04]  /*ed50*/  IMAD.IADD R10, R0, 0x1, -R10 ;  /* 0x00000001000a7824 */ /* 0x004fe800078e0a0a */
[----:B------:R-:W-:Y:S05]  /*ed60*/  IMAD R4, R4, c[0x0][0x32c], R10 ;  /* 0x0000cb0004047a24 */ /* 0x000fea00078e020a */
[----:B------:R-:W-:Y:S02]  /*ed70*/  IADD3 R10, R4, c[0x0][0x32c], RZ ;  /* 0x0000cb00040a7a10 */ /* 0x000fe40007ffe0ff */
[----:B------:R-:W-:Y:S02]  /*ed80*/  IMNMX R2, R2, R4, !PT ;  /* 0x0000000402027217 */ /* 0x000fe40007800200 */
[----:B------:R-:W-:Y:S02]  /*ed90*/  IMNMX R3, R3, R10, PT ;  /* 0x0000000a03037217 */ /* 0x000fe40003800200 */
.L_x_1310:
        /* <DEDUP_REMOVED lines=8> */
[C---:B------:R-:W-:Y:S02]  /*ee20*/  ISETP.GT.AND P0, PT, R2.reuse, RZ, !P0 ;  /* 0x000000ff0200720c */ /* 0x040fe40004704270 */
        /* <DEDUP_REMOVED lines=34> */
[C---:B------:R-:W-:Y:S04]  /*f050*/  ISETP.GT.AND P0, PT, R2.reuse, 0x19, !P4 ;  /* 0x000000190200780c */ /* 0x040fe80006704270 */
[----:B------:R-:W-:Y:S04]  /*f060*/  ISETP.LT.OR P0, PT, R3, 0x1a, P0 ;  /* 0x0000001a0300780c */ /* 0x000fe80000701670 */
[----:B------:R-:W-:Y:S02]  /*f070*/  FSEL R47, R19, -INF , !P0 ;  /* 0xff800000132f7808 */ /* 0x000fe40004000000 */
[C---:B------:R-:W-:Y:S04]  /*f080*/  ISETP.GT.AND P0, PT, R2.reuse, 0x20, !P3 ;  /* 0x000000200200780c */ /* 0x040fe80005f04270 */
[----:B------:R-:W-:Y:S04]  /*f090*/  ISETP.LT.OR P0, PT, R3, 0x21, P0 ;  /* 0x000000210300780c */ /* 0x000fe80000701670 */
[----:B------:R-:W-:Y:S02]  /*f0a0*/  FSEL R46, R17, -INF , !P0 ;  /* 0xff800000112e7808 */ /* 0x000fe40004000000 */
[----:B------:R-:W-:Y:S04]  /*f0b0*/  ISETP.GT.AND P0, PT, R2, 0x21, !P2 ;  /* 0x000000210200780c */ /* 0x000fe80005704270 */
[C---:B------:R-:W-:Y:S04]  /*f0c0*/  ISETP.LT.OR P0, PT, R3.reuse, 0x22, P0 ;  /* 0x000000220300780c */ /* 0x040fe80000701670 */
[----:B------:R-:W-:Y:S02]  /*f0d0*/  FSEL R45, R16, -INF , !P0 ;  /* 0xff800000102d7808 */ /* 0x000fe40004000000 */
[----:B------:R-:W-:Y:S04]  /*f0e0*/  ISETP.GT.AND P0, PT, R2, 0x28, !P1 ;  /* 0x000000280200780c */ /* 0x000fe80004f04270 */
[----:B------:R-:W-:Y:S04]  /*f0f0*/  ISETP.LT.OR P0, PT, R3, 0x29, P0 ;  /* 0x000000290300780c */ /* 0x000fe80000701670 */
[----:B------:R-:W-:Y:S02]  /*f100*/  FSEL R44, R44, -INF , !P0 ;  /* 0xff8000002c2c7808 */ /* 0x000fe40004000000 */
[----:B------:R-:W-:Y:S11]  /*f110*/  ISETP.GE.AND P0, PT, R0, 0x2a, PT ;  /* 0x0000002a0000780c */ /* 0x000ff60003f06270 */
[----:B------:R-:W-:Y:S02]  /*f120*/  @!UPT UIADD3 URZ, URZ, URZ, URZ ;  /* 0x0000003f3f3ff290 */ /* 0x000fe4000fffe03f */
[----:B------:R-:W-:Y:S02]  /*f130*/  @P0 LOP3.LUT R229, R229, 0x20, RZ, 0xfc, !PT ;  /* 0x00000020e5e50812 */ /* 0x000fe400078efcff */
[----:B------:R-:W-:Y:S04]  /*f140*/  ISETP.GT.AND P0, PT, R2, 0x29, !P0 ;  /* 0x000000290200780c */ /* 0x000fe80004704270 */
[----:B------:R-:W-:Y:S04]  /*f150*/  ISETP.LT.OR P0, PT, R3, 0x2a, P0 ;  /* 0x0000002a0300780c */ /* 0x000fe80000701670 */
[----:B------:R-:W-:Y:S01]  /*f160*/  FSEL R43, R43, -INF , !P0 ;  /* 0xff8000002b2b7808 */ /* 0x000fe20004000000 */
[----:B------:R-:W-:-:S06]  /*f170*/  BRA.DIV ~URZ, `(.L_x_1314) ;  /* 0x000119e27f007947 */ /* 0x000fcc000b800000 */
[----:B------:R2:W3:Y:S02]  /*f180*/  SHFL.IDX PT, R4, R6, 0x1, 0x1c1f ;  /* 0x003c1f0006047f89 */ /* 0x0004e400000e0000 */
.L_x_1450:
[----:B---3--:R-:W-:Y:S01]  /*f190*/  IADD3 R3, R8, R4, RZ ;  /* 0x0000000408037210 */ /* 0x008fe20007ffe0ff */
[----:B------:R-:W-:Y:S05]  /*f1a0*/  IMAD.MOV.U32 R2, RZ, RZ, 0x1 ;  /* 0x00000001ff027424 */ /* 0x000fea00078e00ff */
[----:B------:R-:W-:Y:S01]  /*f1b0*/  ISETP.LE.AND P0, PT, R2, c[0x0][0x32c], PT ;  /* 0x0000cb0002007a0c */ /* 0x000fe20003f03270 */
[----:B------:R-:W-:Y:S11]  /*f1c0*/  IMAD.IADD R2, R9, 0x1, R4 ;  /* 0x0000000109027824 */ /* 0x000ff600078e0204 */
[----:B------:R-:W-:Y:S01]  /*f1d0*/  @!UPT UIADD3 URZ, URZ, URZ, URZ ;  /* 0x0000003f3f3ff290 */ /* 0x000fe2000fffe03f */
[----:B------:R-:W-:-:S05]  /*f1e0*/  @!P0 BRA `(.L_x_1315) ;  /* 0x000001a000008947 */ /* 0x000fca0003800000 */
[----:B------:R-:W3:Y:S01]  /*f1f0*/  LDL R10, [R1+0x8c] ;  /* 0x00008c00010a7983 */ /* 0x000ee20000100800 */
[----:B------:R-:W-:Y:S01]  /*f200*/  BSSY B0, `(.L_x_1316) ;  /* 0x0000012000007945 */ /* 0x000fe20003800000 */
[----:B---3--:R-:W-:Y:S04]  /*f210*/  IADD3 R4, -R10, R5, R4 ;  /* 0x000000050a047210 */ /* 0x008fe80007ffe104 */
        /* <DEDUP_REMOVED lines=11> */
.L_x_1317:
[----:B------:R-:W-:Y:S04]  /*f2d0*/  MOV R10, c[0x0][0x32c] ;  /* 0x0000cb00000a7a02 */ /* 0x000fe80000000f00 */
[----:B------:R-:W-:Y:S11]  /*f2e0*/  ISETP.NE.AND P0, PT, R10, 0x1, PT ;  /* 0x000000010a00780c */ /* 0x000ff60003f05270 */
[----:B------:R-:W-:Y:S02]  /*f2f0*/  @!UPT UIADD3 URZ, URZ, URZ, URZ ;  /* 0x0000003f3f3ff290 */ /* 0x000fe4000fffe03f */
[----:B------:R-:W-:Y:S05]  /*f300*/  @P0 IMAD.HI.U32 R10, R4, c[0x0][0x330], RZ ;  /* 0x0000cc00040a0a27 */ /* 0x000fea00078e00ff */
[----:B------:R-:W-:Y:S02]  /*f310*/  @P0 SHF.R.U32.HI R4, RZ, c[0x0][0x334], R10 ;  /* 0x0000cd00ff040a19 */ /* 0x000fe4000001160a */
.L_x_1318:
[----:B------:R-:W-:Y:S05]  /*f320*/  BSYNC B0 ;  /* 0x0000000000007941 */ /* 0x000fea0003800000 */
.L_x_1316:
[----:B------:R-:W3:Y:S02]  /*f330*/  LDL R10, [R1+0xb0] ;  /* 0x0000b000010a7983 */ /* 0x000ee40000100800 */
[----:B---3--:R-:W-:Y:S04]  /*f340*/  IMAD.IADD R10, R0, 0x1, -R10 ;  /* 0x00000001000a7824 */ /* 0x008fe800078e0a0a */
[----:B------:R-:W-:Y:S05]  /*f350*/  IMAD R4, R4, c[0x0][0x32c], R10 ;  /* 0x0000cb0004047a24 */ /* 0x000fea00078e020a */
[----:B------:R-:W-:Y:S02]  /*f360*/  IADD3 R10, R4, c[0x0][0x32c], RZ ;  /* 0x0000cb00040a7a10 */ /* 0x000fe40007ffe0ff */
[----:B------:R-:W-:Y:S02]  /*f370*/  IMNMX R2, R2, R4, !PT ;  /* 0x0000000402027217 */ /* 0x000fe40007800200 */
[----:B------:R-:W-:Y:S02]  /*f380*/  IMNMX R3, R3, R10, PT ;  /* 0x0000000a03037217 */ /* 0x000fe40003800200 */
.L_x_1315:
[----:B------:R-:W-:Y:S04]  /*f390*/  LOP3.LUT P0, RZ, R229, 0x8, RZ, 0xc0, !PT ;  /* 0x00000008e5ff7812 */ /* 0x000fe8000780c0ff */
[C---:B------:R-:W-:Y:S04]  /*f3a0*/  ISETP.GT.AND P0, PT, R2.reuse, 0x1, !P0 ;  /* 0x000000010200780c */ /* 0x040fe80004704270 */
[----:B------:R-:W-:Y:S04]  /*f3b0*/  ISETP.LT.OR P0, PT, R3, 0x2, P0 ;  /* 0x000000020300780c */ /* 0x000fe80000701670 */
[----:B------:R-:W-:Y:S02]  /*f3c0*/  FSEL R17, R211, -INF , !P0 ;  /* 0xff800000d3117808 */ /* 0x000fe40004000000 */
[----:B------:R-:W-:Y:S04]  /*f3d0*/  LOP3.LUT P0, RZ, R229, 0x4, RZ, 0xc0, !PT ;  /* 0x00000004e5ff7812 */ /* 0x000fe8000780c0ff */
[----:B------:R-:W-:Y:S04]  /*f3e0*/  ISETP.GT.AND P0, PT, R2, 0x8, !P0 ;  /* 0x000000080200780c */ /* 0x000fe80004704270 */
[----:B------:R-:W-:Y:S04]  /*f3f0*/  ISETP.LT.OR P0, PT, R3, 0x9, P0 ;  /* 0x000000090300780c */ /* 0x000fe80000701670 */
[----:B------:R-:W-:Y:S02]  /*f400*/  FSEL R22, R194, -INF , !P0 ;  /* 0xff800000c2167808 */ /* 0x000fe40004000000 */
[----:B------:R-:W-:Y:S04]  /*f410*/  LOP3.LUT P0, RZ, R229, 0x2, RZ, 0xc0, !PT ;  /* 0x00000002e5ff7812 */ /* 0x000fe8000780c0ff */
[C---:B------:R-:W-:Y:S04]  /*f420*/  ISETP.GT.AND P0, PT, R2.reuse, 0x9, !P0 ;  /* 0x000000090200780c */ /* 0x040fe80004704270 */
[----:B------:R-:W-:Y:S04]  /*f430*/  ISETP.LT.OR P0, PT, R3, 0xa, P0 ;  /* 0x0000000a0300780c */ /* 0x000fe80000701670 */
[----:B------:R-:W-:Y:S02]  /*f440*/  FSEL R23, R23, -INF , !P0 ;  /* 0xff80000017177808 */ /* 0x000fe40004000000 */
[----:B------:R-:W-:Y:S04]  /*f450*/  LOP3.LUT P0, RZ, R229, 0x1, RZ, 0xc0, !PT ;  /* 0x00000001e5ff7812 */ /* 0x000fe8000780c0ff */
        /* <DEDUP_REMOVED lines=21> */
[----:B------:R-:W-:Y:S04]  /*f5b0*/  LOP3.LUT P0, RZ, R229, 0x10, RZ, 0xc0, !PT ;  /* 0x00000010e5ff7812 */ /* 0x000fe8000780c0ff */
[----:B------:R-:W-:Y:S04]  /*f5c0*/  ISETP.GT.AND P0, PT, R2, RZ, !P0 ;  /* 0x000000ff0200720c */ /* 0x000fe80004704270 */
[----:B------:R-:W-:Y:S04]  /*f5d0*/  ISETP.LT.OR P0, PT, R3, 0x1, P0 ;  /* 0x000000010300780c */ /* 0x000fe80000701670 */
[----:B------:R-:W-:Y:S02]  /*f5e0*/  FSEL R13, R214, -INF , !P0 ;  /* 0xff800000d60d7808 */ /* 0x000fe40004000000 */
[----:B------:R-:W-:Y:S04]  /*f5f0*/  LOP3.LUT P0, RZ, R229, 0x20, RZ, 0xc0, !PT ;  /* 0x00000020e5ff7812 */ /* 0x000fe8000780c0ff */
[----:B------:R-:W-:Y:S04]  /*f600*/  ISETP.GT.AND P0, PT, R2, 0x29, !P0 ;  /* 0x000000290200780c */ /* 0x000fe80004704270 */
[----:B------:R-:W-:Y:S04]  /*f610*/  ISETP.LT.OR P0, PT, R3, 0x2a, P0 ;  /* 0x0000002a0300780c */ /* 0x000fe80000701670 */
[----:B------:R-:W-:Y:S01]  /*f620*/  FSEL R35, R35, -INF , !P0 ;  /* 0xff80000023237808 */ /* 0x000fe20004000000 */
[----:B------:R-:W-:-:S06]  /*f630*/  BRA.DIV ~URZ, `(.L_x_1319) ;  /* 0x000115b27f007947 */ /* 0x000fcc000b800000 */
[----:B------:R3:W4:Y:S02]  /*f640*/  SHFL.IDX PT, R4, R6, 0x2, 0x1c1f ;  /* 0x005c1f0006047f89 */ /* 0x00072400000e0000 */
.L_x_1451:
[----:B----4-:R-:W-:Y:S01]  /*f650*/  IADD3 R3, R8, R4, RZ ;  /* 0x0000000408037210 */ /* 0x010fe20007ffe0ff */
[----:B------:R-:W-:Y:S05]  /*f660*/  IMAD.MOV.U32 R2, RZ, RZ, 0x1 ;  /* 0x00000001ff027424 */ /* 0x000fea00078e00ff */
[----:B------:R-:W-:Y:S01]  /*f670*/  ISETP.LE.AND P0, PT, R2, c[0x0][0x32c], PT ;  /* 0x0000cb0002007a0c */ /* 0x000fe20003f03270 */
[----:B------:R-:W-:Y:S11]  /*f680*/  IMAD.IADD R2, R9, 0x1, R4 ;  /* 0x0000000109027824 */ /* 0x000ff600078e0204 */
[----:B------:R-:W-:Y:S01]  /*f690*/  @!UPT UIADD3 URZ, URZ, URZ, URZ ;  /* 0x0000003f3f3ff290 */ /* 0x000fe2000fffe03f */
[----:B------:R-:W-:-:S05]  /*f6a0*/  @!P0 BRA `(.L_x_1320) ;  /* 0x000001a000008947 */ /* 0x000fca0003800000 */
[----:B------:R-:W4:Y:S01]  /*f6b0*/  LDL R10, [R1+0x8c] ;  /* 0x00008c00010a7983 */ /* 0x000f220000100800 */
[----:B------:R-:W-:Y:S01]  /*f6c0*/  BSSY B0, `(.L_x_1321) ;  /* 0x0000012000007945 */ /* 0x000fe20003800000 */
[----:B----4-:R-:W-:Y:S04]  /*f6d0*/  IADD3 R4, -R10, R5, R4 ;  /* 0x000000050a047210 */ /* 0x010fe80007ffe104 */
        /* <DEDUP_REMOVED lines=11> */
.L_x_1322:
[----:B------:R-:W-:Y:S04]  /*f790*/  MOV R10, c[0x0][0x32c] ;  /* 0x0000cb00000a7a02 */ /* 0x000fe80000000f00 */
[----:B------:R-:W-:Y:S11]  /*f7a0*/  ISETP.NE.AND P0, PT, R10, 0x1, PT ;  /* 0x000000010a00780c */ /* 0x000ff60003f05270 */
[----:B------:R-:W-:Y:S02]  /*f7b0*/  @!UPT UIADD3 URZ, URZ, URZ, URZ ;  /* 0x0000003f3f3ff290 */ /* 0x000fe4000fffe03f */
[----:B------:R-:W-:Y:S05]  /*f7c0*/  @P0 IMAD.HI.U32 R10, R4, c[0x0][0x330], RZ ;  /* 0x0000cc00040a0a27 */ /* 0x000fea00078e00ff */
[----:B------:R-:W-:Y:S02]  /*f7d0*/  @P0 SHF.R.U32.HI R4, RZ, c[0x0][0x334], R10 ;  /* 0x0000cd00ff040a19 */ /* 0x000fe4000001160a */
.L_x_1323:
[----:B------:R-:W-:Y:S05]  /*f7e0*/  BSYNC B0 ;  /* 0x0000000000007941 */ /* 0x000fea0003800000 */
.L_x_1321:
[----:B------:R-:W4:Y:S02]  /*f7f0*/  LDL R10, [R1+0xb0] ;  /* 0x0000b000010a7983 */ /* 0x000f240000100800 */
[----:B----4-:R-:W-:Y:S04]  /*f800*/  IMAD.IADD R10, R0, 0x1, -R10 ;  /* 0x00000001000a7824 */ /* 0x010fe800078e0a0a */
[----:B------:R-:W-:Y:S05]  /*f810*/  IMAD R4, R4, c[0x0][0x32c], R10 ;  /* 0x0000cb0004047a24 */ /* 0x000fea00078e020a */
[----:B------:R-:W-:Y:S02]  /*f820*/  IADD3 R10, R4, c[0x0][0x32c], RZ ;  /* 0x0000cb00040a7a10 */ /* 0x000fe40007ffe0ff */
[----:B------:R-:W-:Y:S02]  /*f830*/  IMNMX R2, R2, R4, !PT ;  /* 0x0000000402027217 */ /* 0x000fe40007800200 */
[----:B------:R-:W-:Y:S02]  /*f840*/  IMNMX R3, R3, R10, PT ;  /* 0x0000000a03037217 */ /* 0x000fe40003800200 */
.L_x_1320:
        /* <DEDUP_REMOVED lines=34> */
[----:B------:R-:W-:Y:S04]  /*fa70*/  LOP3.LUT P0, RZ, R229, 0x10, RZ, 0xc0, !PT ;  /* 0x00000010e5ff7812 */ /* 0x000fe8000780c0ff */
[C---:B------:R-:W-:Y:S04]  /*fa80*/  ISETP.GT.AND P0, PT, R2.reuse, RZ, !P0 ;  /* 0x000000ff0200720c */ /* 0x040fe80004704270 */
[----:B------:R-:W-:Y:S04]  /*fa90*/  ISETP.LT.OR P0, PT, R3, 0x1, P0 ;  /* 0x000000010300780c */ /* 0x000fe80000701670 */
[----:B------:R-:W-:Y:S02]  /*faa0*/  FSEL R12, R233, -INF , !P0 ;  /* 0xff800000e90c7808 */ /* 0x000fe40004000000 */
[----:B------:R-:W-:Y:S04]  /*fab0*/  LOP3.LUT P0, RZ, R229, 0x20, RZ, 0xc0, !PT ;  /* 0x00000020e5ff7812 */ /* 0x000fe8000780c0ff */
[----:B------:R-:W-:Y:S04]  /*fac0*/  ISETP.GT.AND P0, PT, R2, 0x29, !P0 ;  /* 0x000000290200780c */ /* 0x000fe80004704270 */
[----:B------:R-:W-:Y:S04]  /*fad0*/  ISETP.LT.OR P0, PT, R3, 0x2a, P0 ;  /* 0x0000002a0300780c */ /* 0x000fe80000701670 */
[----:B------:R-:W-:Y:S01]  /*fae0*/  FSEL R27, R27, -INF , !P0 ;  /* 0xff8000001b1b7808 */ /* 0x000fe20004000000 */
[----:B------:R-:W-:-:S06]  /*faf0*/  BRA.DIV ~URZ, `(.L_x_1324) ;  /* 0x000111827f007947 */ /* 0x000fcc000b800000 */
[----:B------:R4:W1:Y:S02]  /*fb00*/  SHFL.IDX PT, R4, R6, 0x3, 0x1c1f ;  /* 0x007c1f0006047f89 */ /* 0x00086400000e0000 */
.L_x_1452:
[----:B-1----:R-:W-:Y:S01]  /*fb10*/  IADD3 R3, R8, R4, RZ ;  /* 0x0000000408037210 */ /* 0x002fe20007ffe0ff */
[----:B------:R-:W-:Y:S05]  /*fb20*/  IMAD.MOV.U32 R2, RZ, RZ, 0x1 ;  /* 0x00000001ff027424 */ /* 0x000fea00078e00ff */
[----:B------:R-:W-:Y:S01]  /*fb30*/  ISETP.LE.AND P0, PT, R2, c[0x0][0x32c], PT ;  /* 0x0000cb0002007a0c */ /* 0x000fe20003f03270 */
[----:B------:R-:W-:Y:S11]  /*fb40*/  IMAD.IADD R2, R9, 0x1, R4 ;  /* 0x0000000109027824 */ /* 0x000ff600078e0204 */
[----:B------:R-:W-:Y:S01]  /*fb50*/  @!UPT UIADD3 URZ, URZ, URZ, URZ ;  /* 0x0000003f3f3ff290 */ /* 0x000fe2000fffe03f */
[----:B------:R-:W-:-:S05]  /*fb60*/  @!P0 BRA `(.L_x_1325) ;  /* 0x000001a000008947 */ /* 0x000fca0003800000 */
[----:B--234-:R-:W2:Y:S01]  /*fb70*/  LDL R6, [R1+0x8c] ;  /* 0x00008c0001067983 */ /* 0x01cea20000100800 */
        /* <DEDUP_REMOVED lines=13> */
.L_x_1327:
[----:B------:R-:W-:Y:S04]  /*fc50*/  MOV R6, c[0x0][0x32c] ;  /* 0x0000cb0000067a02 */ /* 0x000fe80000000f00 */
[----:B------:R-:W-:Y:S11]  /*fc60*/  ISETP.NE.AND P0, PT, R6, 0x1, PT ;  /* 0x000000010600780c */ /* 0x000ff60003f05270 */
[----:B------:R-:W-:Y:S02]  /*fc70*/  @!UPT UIADD3 URZ, URZ, URZ, URZ ;  /* 0x0000003f3f3ff290 */ /* 0x000fe4000fffe03f */
[----:B------:R-:W-:Y:S05]  /*fc80*/  @P0 IMAD.HI.U32 R6, R4, c[0x0][0x330], RZ ;  /* 0x0000cc0004060a27 */ /* 0x000fea00078e00ff */
[----:B------:R-:W-:Y:S02]  /*fc90*/  @P0 SHF.R.U32.HI R4, RZ, c[0x0][0x334], R6 ;  /* 0x0000cd00ff040a19 */ /* 0x000fe40000011606 */
.L_x_1328:
[----:B------:R-:W-:Y:S05]  /*fca0*/  BSYNC B0 ;  /* 0x0000000000007941 */ /* 0x000fea0003800000 */
.L_x_1326:
[----:B------:R-:W2:Y:S02]  /*fcb0*/  LDL R6, [R1+0xb0] ;  /* 0x0000b00001067983 */ /* 0x000ea40000100800 */
[----:B--2---:R-:W-:Y:S04]  /*fcc0*/  IMAD.IADD R0, R0, 0x1, -R6 ;  /* 0x0000000100007824 */ /* 0x004fe800078e0a06 */
[----:B------:R-:W-:Y:S05]  /*fcd0*/  IMAD R4, R4, c[0x0][0x32c], R0 ;  /* 0x0000cb0004047a24 */ /* 0x000fea00078e0200 */
[----:B------:R-:W-:Y:S02]  /*fce0*/  IADD3 R0, R4, c[0x0][0x32c], RZ ;  /* 0x0000cb0004007a10 */ /* 0x000fe40007ffe0ff */
[----:B------:R-:W-:Y:S02]  /*fcf0*/  IMNMX R2, R2, R4, !PT ;  /* 0x0000000402027217 */ /* 0x000fe40007800200 */
[----:B------:R-:W-:Y:S02]  /*fd00*/  IMNMX R3, R3, R0, PT ;  /* 0x0000000003037217 */ /* 0x000fe40003800200 */
.L_x_1325:
[----:B------:R-:W-:Y:S02]  /*fd10*/  LOP3.LUT P0, RZ, R229, 0x10, RZ, 0xc0, !PT ;  /* 0x00000010e5ff7812 */ /* 0x000fe4000780c0ff */
[C---:B------:R-:W-:Y:S02]  /*fd20*/  ISETP.GT.AND P1, PT, R2.reuse, 0x28, !P1 ;  /* 0x000000280200780c */ /* 0x040fe40004f24270 */
[C---:B------:R-:W-:Y:S02]  /*fd30*/  ISETP.GT.AND P0, PT, R2.reuse, RZ, !P0 ;  /* 0x000000ff0200720c */ /* 0x040fe40004704270 */
[----:B------:R-:W-:Y:S02]  /*fd40*/  FMNMX.FTZ R0, R13, R140, !PT ;  /* 0x0000008c0d007209 */ /* 0x000fe40007810000 */
[C---:B------:R-:W-:Y:S02]  /*fd50*/  ISETP.LT.OR P0, PT, R3.reuse, 0x1, P0 ;  /* 0x000000010300780c */ /* 0x040fe40000701670 */
[----:B------:R-:W-:Y:S02]  /*fd60*/  ISETP.LT.OR P1, PT, R3, 0x29, P1 ;  /* 0x000000290300780c */ /* 0x000fe40000f21670 */
[----:B------:R-:W-:Y:S02]  /*fd70*/  FSEL R11, R235, -INF , !P0 ;  /* 0xff800000eb0b7808 */ /* 0x000fe40004000000 */
[----:B------:R-:W-:Y:S02]  /*fd80*/  LOP3.LUT P0, RZ, R229, 0x8, RZ, 0xc0, !PT ;  /* 0x00000008e5ff7812 */ /* 0x000fe4000780c0ff */
[----:B------:R-:W-:Y:S02]  /*fd90*/  FMNMX.FTZ R0, R17, R0, !PT ;  /* 0x0000000011007209 */ /* 0x000fe40007810000 */
[----:B------:R-:W-:Y:S02]  /*fda0*/  ISETP.GT.AND P0, PT, R2, 0x1, !P0 ;  /* 0x000000010200780c */ /* 0x000fe40004704270 */
[----:B------:R-:W-:Y:S02]  /*fdb0*/  FSEL R193, R136, -INF , !P1 ;  /* 0xff80000088c17808 */ /* 0x000fe40004800000 */
        /* <DEDUP_REMOVED lines=14> */
[C---:B------:R-:W-:Y:S02]  /*fea0*/  ISETP.GT.AND P0, PT, R2.reuse, 0x11, !P6 ;  /* 0x000000110200780c */ /* 0x040fe40007704270 */
[----:B------:R-:W-:Y:S02]  /*feb0*/  LOP3.LUT P6, RZ, R229, 0x20, RZ, 0xc0, !PT ;  /* 0x00000020e5ff7812 */ /* 0x000fe400078cc0ff */
        /* <DEDUP_REMOVED lines=14> */
[----:B------:R-:W-:Y:S02]  /*ffa0*/  ISETP.GT.AND P0, PT, R2, 0x29, !P6 ;  /* 0x000000290200780c */ /* 0x000fe40007704270 */
[----:B------:R-:W-:Y:S02]  /*ffb0*/  FMNMX.FTZ R2, R18, R139, !PT ;  /* 0x0000008b12027209 */ /* 0x000fe40007810000 */
[----:B------:R-:W-:Y:S02]  /*ffc0*/  ISETP.LT.OR P0, PT, R3, 0x2a, P0 ;  /* 0x0000002a0300780c */ /* 0x000fe40000701670 */
        /* <DEDUP_REMOVED lines=37> */
[----:B------:R-:W-:Y:S02]  /*10220*/  FSEL R192, R51, -INF , !P0 ;  /* 0xff80000033c07808 */ /* 0x000fe40004000000 */
[----:B------:R-:W-:Y:S02]  /*10230*/  FMNMX.FTZ R4, R44, R4, !PT ;  /* 0x000000042c047209 */ /* 0x000fe40007810000 */
[----:B------:R-:W-:Y:S02]  /*10240*/  FMNMX.FTZ R137, R41, R137, !PT ;  /* 0x0000008929897209 */ /* 0x000fe40007810000 */
[----:B------:R-:W-:Y:S02]  /*10250*/  FMNMX.FTZ R2, R34, R2, !PT ;  /* 0x0000000222027209 */ /* 0x000fe40007810000 */
[----:B------:R-:W-:Y:S02]  /*10260*/  FMNMX.FTZ R0, R193, R0, !PT ;  /* 0x00000000c1007209 */ /* 0x000fe40007810000 */
[----:B------:R-:W-:Y:S02]  /*10270*/  FMNMX.FTZ R4, R43, R4, !PT ;  /* 0x000000042b047209 */ /* 0x000fe40007810000 */
[----:B------:R-:W-:Y:S02]  /*10280*/  FMNMX.FTZ R137, R35, R137, !PT ;  /* 0x0000008923897209 */ /* 0x000fe40007810000 */
[----:B------:R-:W-:Y:S02]  /*10290*/  FMNMX.FTZ R136, R27, R2, !PT ;  /* 0x000000021b887209 */ /* 0x000fe40007810000 */
[----:B--234-:R-:W-:Y:S01]  /*102a0*/  FMNMX.FTZ R6, R192, R0, !PT ;  /* 0x00000000c0067209 */ /* 0x01cfe20007810000 */
[----:B------:R-:W-:-:S05]  /*102b0*/  BRA.DIV ~URZ, `(.L_x_1329) ;  /* 0x00010a527f007947 */ /* 0x000fca000b800000 */
[----:B------:R1:W2:Y:S02]  /*102c0*/  SHFL.BFLY PT, R0, R4, 0x2, 0x1f ;  /* 0x0c401f0004007f89 */ /* 0x0002a400000e0000 */
.L_x_1453:
[----:B-12---:R-:W-:Y:S01]  /*102d0*/  FMNMX.FTZ R4, R4, R0, !PT ;  /* 0x0000000004047209 */ /* 0x006fe20007810000 */
[----:B------:R-:W-:-:S05]  /*102e0*/  BRA.DIV ~URZ, `(.L_x_1330) ;  /* 0x00010a727f007947 */ /* 0x000fca000b800000 */
[----:B------:R-:W-:Y:S04]  /*102f0*/  SHFL.BFLY PT, R0, R137, 0x2, 0x1f ;  /* 0x0c401f0089007f89 */ /* 0x000fe800000e0000 */
[----:B------:R-:W-:Y:S04]  /*10300*/  SHFL.BFLY PT, R2, R136, 0x2, 0x1f ;  /* 0x0c401f0088027f89 */ /* 0x000fe800000e0000 */
[----:B------:R-:W-:Y:S04]  /*10310*/  SHFL.BFLY PT, R3, R6, 0x2, 0x1f ;  /* 0x0c401f0006037f89 */ /* 0x000fe800000e0000 */
[----:B------:R-:W1:Y:S02]  /*10320*/  SHFL.BFLY PT, R138, R4, 0x1, 0x1f ;  /* 0x0c201f00048a7f89 */ /* 0x000e6400000e0000 */
[----:B-1----:R-:W-:Y:S02]  /*10330*/  FMNMX.FTZ R138, R4, R138, !PT ;  /* 0x0000008a048a7209 */ /* 0x002fe40007810000 */
[----:B------:R-:W-:Y:S02]  /*10340*/  FMNMX.FTZ R137, R137, R0, !PT ;  /* 0x0000000089897209 */ /* 0x000fe40007810000 */
[----:B------:R-:W-:Y:S02]  /*10350*/  FMNMX.FTZ R136, R136, R2, !PT ;  /* 0x0000000288887209 */ /* 0x000fe40007810000 */
[----:B------:R-:W-:Y:S01]  /*10360*/  FMNMX.FTZ R6, R6, R3, !PT ;  /* 0x0000000306067209 */ /* 0x000fe20007810000 */
[----:B------:R-:W1:Y:S04]  /*10370*/  SHFL.BFLY PT, R0, R137, 0x1, 0x1f ;  /* 0x0c201f0089007f89 */ /* 0x000e6800000e0000 */
[----:B------:R-:W2:Y:S04]  /*10380*/  SHFL.BFLY PT, R2, R136, 0x1, 0x1f ;  /* 0x0c201f0088027f89 */ /* 0x000ea800000e0000 */
[----:B------:R3:W4:Y:S01]  /*10390*/  SHFL.BFLY PT, R3, R6, 0x1, 0x1f ;  /* 0x0c201f0006037f89 */ /* 0x00072200000e0000 */
[----:B-1----:R-:W-:Y:S02]  /*103a0*/  FMNMX.FTZ R137, R137, R0, !PT ;  /* 0x0000000089897209 */ /* 0x002fe40007810000 */
[----:B--2---:R-:W-:Y:S02]  /*103b0*/  FMNMX.FTZ R136, R136, R2, !PT ;  /* 0x0000000288887209 */ /* 0x004fe40007810000 */
.L_x_1454:
[C---:B------:R-:W-:Y:S01]  /*103c0*/  FMUL.FTZ R8, R138.reuse, c[0x0][0x2d0] ;  /* 0x0000b4008a087a20 */ /* 0x040fe20000410000 */
[----:B------:R-:W-:Y:S01]  /*103d0*/  FSETP.NEU.FTZ.AND P0, PT, R138, -INF , PT ;  /* 0xff8000008a00780b */ /* 0x000fe20003f1d000 */
[C---:B------:R-:W-:Y:S01]  /*103e0*/  FMUL.FTZ R9, R137.reuse, c[0x0][0x2d0] ;  /* 0x0000b40089097a20 */ /* 0x040fe20000410000 */
[----:B------:R-:W-:Y:S01]  /*103f0*/  FSETP.NEU.FTZ.AND P1, PT, R137, -INF , PT ;  /* 0xff8000008900780b */ /* 0x000fe20003f3d000 */
[----:B------:R-:W2:Y:S01]  /*10400*/  LDL.LU R252, [R1+0x90] ;  /* 0x0000900001fc7983 */ /* 0x000ea20000300800 */
[----:B------:R-:W-:Y:S01]  /*10410*/  FSEL R8, R8, RZ, P0 ;  /* 0x000000ff08087208 */ /* 0x000fe20000000000 */
[----:B------:R-:W-:Y:S01]  /*10420*/  FMUL.FTZ R10, R136, c[0x0][0x2d0] ;  /* 0x0000b400880a7a20 */ /* 0x000fe20000410000 */
[----:B------:R-:W-:Y:S01]  /*10430*/  FSEL R9, R9, RZ, P1 ;  /* 0x000000ff09097208 */ /* 0x000fe20000800000 */
[----:B------:R-:W-:Y:S01]  /*10440*/  WARPSYNC 0xffffffff ;  /* 0xffffffff00007948 */ /* 0x000fe20003800000 */
[----:B---34-:R-:W-:Y:S01]  /*10450*/  FMNMX.FTZ R6, R3, R6, !PT ;  /* 0x0000000603067209 */ /* 0x018fe20007810000 */
[--C-:B------:R-:W-:Y:S02]  /*10460*/  FFMA.FTZ R0, R18, c[0x0][0x2d0], -R8.reuse ;  /* 0x0000b40012007a23 */ /* 0x100fe40000010808 */
[--C-:B------:R-:W-:Y:S02]  /*10470*/  FFMA.FTZ R2, R24, c[0x0][0x2d0], -R8.reuse ;  /* 0x0000b40018027a23 */ /* 0x100fe40000010808 */
[----:B------:R1:W-:Y:S01]  /*10480*/  MUFU.EX2 R18, R0 ;  /* 0x0000000000127308 */ /* 0x0003e20000000800 */
[--C-:B------:R-:W-:Y:S02]  /*10490*/  FFMA.FTZ R208, R47, c[0x0][0x2d0], -R8.reuse ;  /* 0x0000b4002fd07a23 */ /* 0x100fe40000010808 */
[--C-:B------:R-:W-:Y:S02]  /*104a0*/  FFMA.FTZ R242, R46, c[0x0][0x2d0], -R8.reuse ;  /* 0x0000b4002ef27a23 */ /* 0x100fe40000010808 */
[--C-:B------:R-:W-:Y:S02]  /*104b0*/  FFMA.FTZ R241, R45, c[0x0][0x2d0], -R8.reuse ;  /* 0x0000b4002df17a23 */ /* 0x100fe40000010808 */
[--C-:B------:R-:W-:Y:S02]  /*104c0*/  FFMA.FTZ R240, R44, c[0x0][0x2d0], -R8.reuse ;  /* 0x0000b4002cf07a23 */ /* 0x100fe40000010808 */
[--C-:B------:R-:W-:Y:S01]  /*104d0*/  FFMA.FTZ R210, R49, c[0x0][0x2d0], -R8.reuse ;  /* 0x0000b40031d27a23 */ /* 0x100fe20000010808 */
[----:B------:R3:W-:Y:S01]  /*104e0*/  MUFU.EX2 R248, R2 ;  /* 0x0000000200f87308 */ /* 0x0007e20000000800 */
[--C-:B------:R-:W-:Y:S01]  /*104f0*/  FFMA.FTZ R209, R48, c[0x0][0x2d0], -R8.reuse ;  /* 0x0000b40030d17a23 */ /* 0x100fe20000010808 */
[----:B------:R-:W-:Y:S01]  /*10500*/  LDSM.16.MT88.4 R44, [R218+0x2080] ;  /* 0x00208000da2c783b */ /* 0x000fe20000004200 */
[--C-:B------:R-:W-:Y:S02]  /*10510*/  FFMA.FTZ R211, R50, c[0x0][0x2d0], -R8.reuse ;  /* 0x0000b40032d37a23 */ /* 0x100fe40000010808 */
[--C-:B------:R-:W-:Y:S02]  /*10520*/  FFMA.FTZ R235, R43, c[0x0][0x2d0], -R8.reuse ;  /* 0x0000b4002beb7a23 */ /* 0x100fe40000010808 */
[--C-:B------:R-:W-:Y:S02]  /*10530*/  FFMA.FTZ R206, R39, c[0x0][0x2d0], -R9.reuse ;  /* 0x0000b40027ce7a23 */ /* 0x100fe40000010809 */
[--C-:B------:R-:W-:Y:S01]  /*10540*/  FFMA.FTZ R205, R38, c[0x0][0x2d0], -R9.reuse ;  /* 0x0000b40026cd7a23 */ /* 0x100fe20000010809 */
[----:B------:R-:W-:Y:S01]  /*10550*/  MUFU.EX2 R211, R211 ;  /* 0x000000d300d37308 */ /* 0x000fe20000000800 */
[--C-:B------:R-:W-:Y:S02]  /*10560*/  FFMA.FTZ R204, R37, c[0x0][0x2d0], -R9.reuse ;  /* 0x0000b40025cc7a23 */ /* 0x100fe40000010809 */
[--C-:B------:R-:W-:Y:S02]  /*10570*/  FFMA.FTZ R234, R36, c[0x0][0x2d0], -R9.reuse ;  /* 0x0000b40024ea7a23 */ /* 0x100fe40000010809 */
[--C-:B-1----:R-:W-:Y:S02]  /*10580*/  FFMA.FTZ R0, R13, c[0x0][0x2d0], -R9.reuse ;  /* 0x0000b4000d007a23 */ /* 0x102fe40000010809 */
[--C-:B------:R-:W-:Y:S02]  /*10590*/  FFMA.FTZ R207, R40, c[0x0][0x2d0], -R9.reuse ;  /* 0x0000b40028cf7a23 */ /* 0x100fe40000010809 */
[--C-:B------:R-:W-:Y:S01]  /*105a0*/  FFMA.FTZ R233, R42, c[0x0][0x2d0], -R9.reuse ;  /* 0x0000b4002ae97a23 */ /* 0x100fe20000010809 */
[----:B------:R1:W-:Y:S01]  /*105b0*/  MUFU.EX2 R13, R0 ;  /* 0x00000000000d7308 */ /* 0x0003e20000000800 */
[--C-:B------:R-:W-:Y:S02]  /*105c0*/  FFMA.FTZ R232, R41, c[0x0][0x2d0], -R9.reuse ;  /* 0x0000b40029e87a23 */ /* 0x100fe40000010809 */
[--C-:B------:R-:W-:Y:S02]  /*105d0*/  FFMA.FTZ R215, R35, c[0x0][0x2d0], -R9.reuse ;  /* 0x0000b40023d77a23 */ /* 0x100fe40000010809 */
[--C-:B---3--:R-:W-:Y:S05]  /*105e0*/  FFMA.FTZ R2, R23, c[0x0][0x2d0], -R9.reuse ;  /* 0x0000b40017027a23 */ /* 0x108fea0000010809 */
[----:B------:R-:W-:Y:S10]  /*105f0*/  MUFU.EX2 R143, R2 ;  /* 0x00000002008f7308 */ /* 0x000ff40000000800 */
[----:B------:R-:W-:Y:S01]  /*10600*/  MUFU.EX2 R235, R235 ;  /* 0x000000eb00eb7308 */ /* 0x000fe20000000800 */
[--C-:B-1----:R-:W-:Y:S09]  /*10610*/  FFMA.FTZ R0, R17, c[0x0][0x2d0], -R9.reuse ;  /* 0x0000b40011007a23 */ /* 0x102ff20000010809 */
[----:B------:R1:W-:Y:S10]  /*10620*/  MUFU.EX2 R247, R0 ;  /* 0x0000000000f77308 */ /* 0x0003f40000000800 */
[----:B------:R-:W-:Y:S10]  /*10630*/  MUFU.EX2 R215, R215 ;  /* 0x000000d700d77308 */ /* 0x000ff40000000800 */
[----:B------:R-:W-:Y:S01]  /*10640*/  MUFU.EX2 R242, R242 ;  /* 0x000000f200f27308 */ /* 0x000fe20000000800 */
[--C-:B-1----:R-:W-:Y:S09]  /*10650*/  FFMA.FTZ R0, R25, c[0x0][0x2d0], -R8.reuse ;  /* 0x0000b40019007a23 */ /* 0x102ff20000010808 */
[----:B------:R1:W-:Y:S10]  /*10660*/  MUFU.EX2 R249, R0 ;  /* 0x0000000000f97308 */ /* 0x0003f40000000800 */
[----:B------:R-:W-:Y:S10]  /*10670*/  MUFU.EX2 R241, R241 ;  /* 0x000000f100f17308 */ /* 0x000ff40000000800 */
[----:B------:R-:W-:Y:S01]  /*10680*/  MUFU.EX2 R234, R234 ;  /* 0x000000ea00ea7308 */ /* 0x000fe20000000800 */
[----:B-1----:R-:W-:Y:S09]  /*10690*/  FFMA.FTZ R0, R26, c[0x0][0x2d0], -R8 ;  /* 0x0000b4001a007a23 */ /* 0x002ff20000010808 */
[----:B------:R1:W-:Y:S10]  /*106a0*/  MUFU.EX2 R54, R0 ;  /* 0x0000000000367308 */ /* 0x0003f40000000800 */
[----:B------:R-:W-:Y:S10]  /*106b0*/  MUFU.EX2 R233, R233 ;  /* 0x000000e900e97308 */ /* 0x000ff40000000800 */
[----:B------:R-:W-:Y:S01]  /*106c0*/  MUFU.EX2 R240, R240 ;  /* 0x000000f000f07308 */ /* 0x000fe20000000800 */
[----:B-1----:R-:W-:Y:S09]  /*106d0*/  FFMA.FTZ R0, R22, c[0x0][0x2d0], -R9 ;  /* 0x0000b40016007a23 */ /* 0x002ff20000010809 */
[----:B------:R1:W-:Y:S10]  /*106e0*/  MUFU.EX2 R142, R0 ;  /* 0x00000000008e7308 */ /* 0x0003f40000000800 */
[----:B------:R-:W-:Y:S01]  /*106f0*/  MUFU.EX2 R232, R232 ;  /* 0x000000e800e87308 */ /* 0x000fe20000000800 */
[----:B-1----:R-:W-:Y:S02]  /*10700*/  FSEL R0, R138, RZ, P0 ;  /* 0x000000ff8a007208 */ /* 0x002fe40000000000 */
[----:B------:R-:W-:Y:S03]  /*10710*/  FSETP.NEU.FTZ.AND P0, PT, R136, -INF , PT ;  /* 0xff8000008800780b */ /* 0x000fe60003f1d000 */
[----:B------:R-:W-:Y:S01]  /*10720*/  FADD.FTZ R0, -R0, R139 ;  /* 0x0000008b00007221 */ /* 0x000fe20000010100 */
[----:B------:R-:W-:Y:S01]  /*10730*/  FSEL R10, R10, RZ, P0 ;  /* 0x000000ff0a0a7208 */ /* 0x000fe20000000000 */
[----:B------:R-:W-:Y:S01]  /*10740*/  FMUL.FTZ R139, R6, c[0x0][0x2d0] ;  /* 0x0000b400068b7a20 */ /* 0x000fe20000410000 */
[----:B------:R-:W-:Y:S01]  /*10750*/  FSEL R4, R136, RZ, P0 ;  /* 0x000000ff88047208 */ /* 0x000fe20000000000 */
[----:B------:R-:W-:Y:S01]  /*10760*/  FMUL.FTZ R0, R0, c[0x0][0x2d0] ;  /* 0x0000b40000007a20 */ /* 0x000fe20000410000 */
[----:B------:R-:W-:Y:S01]  /*10770*/  FSETP.NEU.FTZ.AND P0, PT, R6, -INF , PT ;  /* 0xff8000000600780b */ /* 0x000fe20003f1d000 */
[--C-:B------:R-:W-:Y:S02]  /*10780*/  FFMA.FTZ R2, R12, c[0x0][0x2d0], -R10.reuse ;  /* 0x0000b4000c027a23 */ /* 0x100fe4000001080a */
[--C-:B------:R-:W-:Y:S01]  /*10790*/  FFMA.FTZ R197, R31, c[0x0][0x2d0], -R10.reuse ;  /* 0x0000b4001fc57a23 */ /* 0x100fe2000001080a */
[----:B------:R-:W-:Y:S01]  /*107a0*/  FSEL R139, R139, RZ, P0 ;  /* 0x000000ff8b8b7208 */ /* 0x000fe20000000000 */
[----:B------:R1:W-:Y:S01]  /*107b0*/  MUFU.EX2 R245, R2 ;  /* 0x0000000200f57308 */ /* 0x0003e20000000800 */
[--C-:B------:R-:W-:Y:S02]  /*107c0*/  FFMA.FTZ R201, R30, c[0x0][0x2d0], -R10.reuse ;  /* 0x0000b4001ec97a23 */ /* 0x100fe4000001080a */
[--C-:B------:R-:W-:Y:S02]  /*107d0*/  FFMA.FTZ R213, R29, c[0x0][0x2d0], -R10.reuse ;  /* 0x0000b4001dd57a23 */ /* 0x100fe4000001080a */
[----:B------:R-:W-:Y:S02]  /*107e0*/  FFMA.FTZ R8, R19, c[0x0][0x2d0], -R139 ;  /* 0x0000b40013087a23 */ /* 0x000fe4000001088b */
[--C-:B------:R-:W-:Y:S02]  /*107f0*/  FFMA.FTZ R212, R28, c[0x0][0x2d0], -R10.reuse ;  /* 0x0000b4001cd47a23 */ /* 0x100fe4000001080a */
[----:B------:R-:W3:Y:S01]  /*10800*/  LDSM.16.MT88.4 R28, [R217+0x2080] ;  /* 0x00208000d91c783b */ /* 0x000ee20000004200 */
[----:B------:R-:W4:Y:S01]  /*10810*/  MUFU.EX2 R0, R0 ;  /* 0x0000000000007308 */ /* 0x000f220000000800 */
[--C-:B------:R-:W-:Y:S02]  /*10820*/  FFMA.FTZ R199, R33, c[0x0][0x2d0], -R10.reuse ;  /* 0x0000b40021c77a23 */ /* 0x100fe4000001080a */
[--C-:B------:R-:W-:Y:S02]  /*10830*/  FFMA.FTZ R198, R32, c[0x0][0x2d0], -R10.reuse ;  /* 0x0000b40020c67a23 */ /* 0x100fe4000001080a */
[--C-:B------:R-:W-:Y:S02]  /*10840*/  FFMA.FTZ R214, R34, c[0x0][0x2d0], -R10.reuse ;  /* 0x0000b40022d67a23 */ /* 0x100fe4000001080a */
[--C-:B------:R-:W-:Y:S03]  /*10850*/  FFMA.FTZ R231, R27, c[0x0][0x2d0], -R10.reuse ;  /* 0x0000b4001be77a23 */ /* 0x100fe6000001080a */
[----:B------:R-:W-:Y:S01]  /*10860*/  MUFU.EX2 R51, R8 ;  /* 0x0000000800337308 */ /* 0x000fe20000000800 */
[--C-:B-1----:R-:W-:Y:S09]  /*10870*/  FFMA.FTZ R2, R15, c[0x0][0x2d0], -R10.reuse ;  /* 0x0000b4000f027a23 */ /* 0x102ff2000001080a */
[----:B------:R1:W5:Y:S10]  /*10880*/  MUFU.EX2 R246, R2 ;  /* 0x0000000200f67308 */ /* 0x0003740000000800 */
[----:B------:R-:W-:Y:S10]  /*10890*/  MUFU.EX2 R231, R231 ;  /* 0x000000e700e77308 */ /* 0x000ff40000000800 */
[----:B------:R-:W-:Y:S01]  /*108a0*/  MUFU.EX2 R213, R213 ;  /* 0x000000d500d57308 */ /* 0x000fe20000000800 */
[--C-:B-1----:R-:W-:Y:S09]  /*108b0*/  FFMA.FTZ R2, R16, c[0x0][0x2d0], -R10.reuse ;  /* 0x0000b40010027a23 */ /* 0x102ff2000001080a */
[----:B------:R1:W-:Y:S10]  /*108c0*/  MUFU.EX2 R55, R2 ;  /* 0x0000000200377308 */ /* 0x0003f40000000800 */
[----:B------:R-:W-:Y:S10]  /*108d0*/  MUFU.EX2 R212, R212 ;  /* 0x000000d400d47308 */ /* 0x000ff40000000800 */
[----:B------:R-:W-:Y:S01]  /*108e0*/  MUFU.EX2 R214, R214 ;  /* 0x000000d600d67308 */ /* 0x000fe20000000800 */
[----:B-1----:R-:W-:Y:S09]  /*108f0*/  FFMA.FTZ R2, R20, c[0x0][0x2d0], -R10 ;  /* 0x0000b40014027a23 */ /* 0x002ff2000001080a */
[----:B------:R1:W-:Y:S02]  /*10900*/  MUFU.EX2 R250, R2 ;  /* 0x0000000200fa7308 */ /* 0x0003e40000000800 */
[----:B-1----:R-:W-:Y:S01]  /*10910*/  FSEL R2, R137, RZ, P1 ;  /* 0x000000ff89027208 */ /* 0x002fe20000800000 */
[C---:B----4-:R-:W-:Y:S02]  /*10920*/  FMUL.FTZ R36, R0.reuse, R148 ;  /* 0x0000009400247220 */ /* 0x050fe40000410000 */
[----:B------:R-:W-:Y:S02]  /*10930*/  FMUL.FTZ R37, R0, R149 ;  /* 0x0000009500257220 */ /* 0x000fe40000410000 */
[----:B------:R-:W-:Y:S01]  /*10940*/  FADD.FTZ R2, -R2, R140 ;  /* 0x0000008c02027221 */ /* 0x000fe20000010100 */
[----:B------:R-:W-:Y:S01]  /*10950*/  F2FP.PACK_AB R140, R248, R18 ;  /* 0x00000012f88c723e */ /* 0x000fe200000000ff */
[----:B------:R-:W-:Y:S02]  /*10960*/  FMUL.FTZ R8, R0, R164 ;  /* 0x000000a400087220 */ /* 0x000fe40000410000 */
[----:B------:R-:W-:Y:S01]  /*10970*/  FMUL.FTZ R2, R2, c[0x0][0x2d0] ;  /* 0x0000b40002027a20 */ /* 0x000fe20000410000 */
[----:B------:R-:W-:Y:S01]  /*10980*/  MUFU.EX2 R164, R209 ;  /* 0x000000d100a47308 */ /* 0x000fe20000000800 */
[C---:B------:R-:W-:Y:S02]  /*10990*/  FMUL.FTZ R9, R0.reuse, R165 ;  /* 0x000000a500097220 */ /* 0x040fe40000410000 */
[C---:B------:R-:W-:Y:S01]  /*109a0*/  FMUL.FTZ R20, R0.reuse, R156 ;  /* 0x0000009c00147220 */ /* 0x040fe20000410000 */
[----:B------:R-:W-:Y:S01]  /*109b0*/  MOV R156, R142 ;  /* 0x0000008e009c7202 */ /* 0x000fe20000000f00 */
[C---:B------:R-:W-:Y:S02]  /*109c0*/  FMUL.FTZ R24, R0.reuse, R160 ;  /* 0x000000a000187220 */ /* 0x040fe40000410000 */
[C---:B------:R-:W-:Y:S02]  /*109d0*/  FMUL.FTZ R25, R0.reuse, R161 ;  /* 0x000000a100197220 */ /* 0x040fe40000410000 */
[C---:B------:R-:W-:Y:S01]  /*109e0*/  FMUL.FTZ R40, R0.reuse, R152 ;  /* 0x0000009800287220 */ /* 0x040fe20000410000 */
[----:B------:R1:W4:Y:S01]  /*109f0*/  MUFU.EX2 R3, R2 ;  /* 0x0000000200037308 */ /* 0x0003220000000800 */
[C---:B--2---:R-:W-:Y:S02]  /*10a00*/  FFMA.FTZ R152, R0.reuse, R252, R18 ;  /* 0x000000fc00987223 */ /* 0x044fe40000010012 */
[C---:B------:R-:W-:Y:S01]  /*10a10*/  FMUL.FTZ R41, R0.reuse, R153 ;  /* 0x0000009900297220 */ /* 0x040fe20000410000 */
[----:B------:R-:W-:Y:S01]  /*10a20*/  MOV R153, R54 ;  /* 0x0000003600997202 */ /* 0x000fe20000000f00 */
[----:B------:R-:W-:Y:S01]  /*10a30*/  FMUL.FTZ R52, R0, R144 ;  /* 0x0000009000347220 */ /* 0x000fe20000410000 */
[----:B-----5:R-:W-:Y:S01]  /*10a40*/  F2FP.PACK_AB R144, R246, R245 ;  /* 0x000000f5f690723e */ /* 0x020fe200000000ff */
[C---:B------:R-:W-:Y:S01]  /*10a50*/  FMUL.FTZ R53, R0.reuse, R145 ;  /* 0x0000009100357220 */ /* 0x040fe20000410000 */
[----:B------:R-:W-:Y:S01]  /*10a60*/  F2FP.PACK_AB R142, R153, R249 ;  /* 0x000000f9998e723e */ /* 0x000fe200000000ff */
        /* <DEDUP_REMOVED lines=10> */
[----:B-1----:R-:W-:Y:S01]  /*10b10*/  FADD.FTZ R2, -R4, R141 ;  /* 0x0000008d04027221 */ /* 0x002fe20000010100 */
[----:B------:R-:W-:Y:S01]  /*10b20*/  F2FP.PACK_AB R141, R247, R13 ;  /* 0x0000000df78d723e */ /* 0x000fe200000000ff */
[----:B------:R-:W-:Y:S02]  /*10b30*/  FMUL.FTZ R88, R0, R88 ;  /* 0x0000005800587220 */ /* 0x000fe40000410000 */
[----:B------:R-:W-:Y:S02]  /*10b40*/  FMUL.FTZ R2, R2, c[0x0][0x2d0] ;  /* 0x0000b40002027a20 */ /* 0x000fe40000410000 */
[C---:B------:R-:W-:Y:S02]  /*10b50*/  FMUL.FTZ R89, R0.reuse, R89 ;  /* 0x0000005900597220 */ /* 0x040fe40000410000 */
[----:B------:R1:W2:Y:S01]  /*10b60*/  MUFU.EX2 R4, R2 ;  /* 0x0000000200047308 */ /* 0x0002a20000000800 */
        /* <DEDUP_REMOVED lines=10> */
[C---:B----4-:R-:W-:Y:S01]  /*10c10*/  FMUL.FTZ R10, R3.reuse, R166 ;  /* 0x000000a6030a7220 */ /* 0x050fe20000410000 */
[----:B------:R-:W-:Y:S01]  /*10c20*/  MOV R166, R250 ;  /* 0x000000fa00a67202 */ /* 0x000fe20000000f00 */
[----:B------:R-:W-:Y:S01]  /*10c30*/  FMUL.FTZ R54, R3, R146 ;  /* 0x0000009203367220 */ /* 0x000fe20000410000 */
[----:B------:R-:W-:Y:S01]  /*10c40*/  MUFU.EX2 R250, R207 ;  /* 0x000000cf00fa7308 */ /* 0x000fe20000000800 */
[--C-:B-1----:R-:W-:Y:S02]  /*10c50*/  FFMA.FTZ R2, R11, c[0x0][0x2d0], -R139.reuse ;  /* 0x0000b4000b027a23 */ /* 0x102fe4000001088b */
[----:B------:R-:W-:Y:S01]  /*10c60*/  FMUL.FTZ R11, R3, R167 ;  /* 0x000000a7030b7220 */ /* 0x000fe20000410000 */
[----:B------:R-:W-:Y:S01]  /*10c70*/  MOV R167, R143 ;  /* 0x0000008f00a77202 */ /* 0x000fe20000000f00 */
[C---:B--2---:R-:W-:Y:S01]  /*10c80*/  FMUL.FTZ R12, R4.reuse, R168 ;  /* 0x000000a8040c7220 */ /* 0x044fe20000410000 */
[----:B------:R-:W-:Y:S01]  /*10c90*/  MOV R168, R153 ;  /* 0x0000009900a87202 */ /* 0x000fe20000000f00 */
[C---:B------:R-:W-:Y:S01]  /*10ca0*/  FMUL.FTZ R16, R4.reuse, R172 ;  /* 0x000000ac04107220 */ /* 0x040fe20000410000 */
[----:B------:R-:W-:Y:S01]  /*10cb0*/  F2FP.PACK_AB R143, R167, R156 ;  /* 0x0000009ca78f723e */ /* 0x000fe200000000ff */
[C---:B------:R-:W-:Y:S01]  /*10cc0*/  FMUL.FTZ R22, R3.reuse, R158 ;  /* 0x0000009e03167220 */ /* 0x040fe20000410000 */
[----:B------:R1:W-:Y:S01]  /*10cd0*/  MUFU.EX2 R243, R2 ;  /* 0x0000000200f37308 */ /* 0x0003e20000000800 */
[----:B------:R-:W2:Y:S01]  /*10ce0*/  LDL.LU R158, [R1+0xa8] ;  /* 0x0000a800019e7983 */ /* 0x000ea20000300800 */
[C---:B------:R-:W-:Y:S02]  /*10cf0*/  FMUL.FTZ R38, R3.reuse, R150 ;  /* 0x0000009603267220 */ /* 0x040fe40000410000 */
[C---:B------:R-:W-:Y:S01]  /*10d00*/  FMUL.FTZ R39, R3.reuse, R151 ;  /* 0x0000009703277220 */ /* 0x040fe20000410000 */
[-C--:B---3--:R-:W-:Y:S01]  /*10d10*/  HMMA.16816.F32 R8, R140, R28.reuse, R8 ;  /* 0x0000001c8c08723c */ /* 0x088fe20000001808 */
[----:B------:R-:W3:Y:S04]  /*10d20*/  LDSM.16.MT88.4 R148, [R220+0x2080] ;  /* 0x00208000dc94783b */ /* 0x000ee80000004200 */
[C---:B------:R-:W-:Y:S02]  /*10d30*/  FMUL.FTZ R17, R4.reuse, R173 ;  /* 0x000000ad04117220 */ /* 0x040fe40000410000 */
[C---:B------:R-:W-:Y:S02]  /*10d40*/  FMUL.FTZ R23, R3.reuse, R159 ;  /* 0x0000009f03177220 */ /* 0x040fe40000410000 */
[C---:B------:R-:W-:Y:S01]  /*10d50*/  FMUL.FTZ R26, R3.reuse, R162 ;  /* 0x000000a2031a7220 */ /* 0x040fe20000410000 */
[----:B------:R-:W-:Y:S01]  /*10d60*/  MUFU.EX2 R159, R204 ;  /* 0x000000cc009f7308 */ /* 0x000fe20000000800 */
[----:B------:R-:W4:Y:S01]  /*10d70*/  LDL.LU R162, [R1+0xac] ;  /* 0x0000ac0001a27983 */ /* 0x000f220000300800 */
[C---:B------:R-:W-:Y:S02]  /*10d80*/  FMUL.FTZ R27, R3.reuse, R163 ;  /* 0x000000a3031b7220 */ /* 0x040fe40000410000 */
[C---:B------:R-:W-:Y:S02]  /*10d90*/  FMUL.FTZ R32, R4.reuse, R180 ;  /* 0x000000b404207220 */ /* 0x040fe40000410000 */
[----:B------:R-:W-:Y:S02]  /*10da0*/  FMUL.FTZ R33, R4, R181 ;  /* 0x000000b504217220 */ /* 0x000fe40000410000 */
[C---:B------:R-:W-:Y:S02]  /*10db0*/  FMUL.FTZ R42, R3.reuse, R154 ;  /* 0x0000009a032a7220 */ /* 0x040fe40000410000 */
[----:B-1----:R-:W-:Y:S01]  /*10dc0*/  FFMA.FTZ R2, R14, c[0x0][0x2d0], -R139 ;  /* 0x0000b4000e027a23 */ /* 0x002fe2000001088b */
[----:B------:R-:W-:Y:S01]  /*10dd0*/  MUFU.EX2 R154, R205 ;  /* 0x000000cd009a7308 */ /* 0x000fe20000000800 */
[C---:B------:R-:W-:Y:S02]  /*10de0*/  FMUL.FTZ R43, R3.reuse, R155 ;  /* 0x0000009b032b7220 */ /* 0x040fe40000410000 */
[C---:B------:R-:W-:Y:S02]  /*10df0*/  FMUL.FTZ R48, R4.reuse, R188 ;  /* 0x000000bc04307220 */ /* 0x040fe40000410000 */
[C---:B------:R-:W-:Y:S02]  /*10e00*/  FMUL.FTZ R49, R4.reuse, R189 ;  /* 0x000000bd04317220 */ /* 0x040fe40000410000 */
[C---:B------:R-:W-:Y:S02]  /*10e10*/  FMUL.FTZ R58, R3.reuse, R58 ;  /* 0x0000003a033a7220 */ /* 0x040fe40000410000 */
[C---:B------:R-:W-:Y:S01]  /*10e20*/  FMUL.FTZ R59, R3.reuse, R59 ;  /* 0x0000003b033b7220 */ /* 0x040fe20000410000 */
[----:B------:R1:W5:Y:S01]  /*10e30*/  MUFU.EX2 R244, R2 ;  /* 0x0000000200f47308 */ /* 0x0003620000000800 */
        /* <DEDUP_REMOVED lines=13> */
[----:B------:R-:W-:Y:S01]  /*10f10*/  FMUL.FTZ R81, R4, R81 ;  /* 0x0000005104517220 */ /* 0x000fe20000410000 */
[----:B-1----:R-:W-:Y:S01]  /*10f20*/  FSEL R2, R6, RZ, P0 ;  /* 0x000000ff06027208 */ /* 0x002fe20000000000 */
[C---:B------:R-:W-:Y:S01]  /*10f30*/  FMUL.FTZ R86, R3.reuse, R86 ;  /* 0x0000005603567220 */ /* 0x040fe20000410000 */
[----:B-----5:R-:W-:Y:S01]  /*10f40*/  F2FP.PACK_AB R145, R244, R243 ;  /* 0x000000f3f491723e */ /* 0x020fe200000000ff */
[----:B------:R-:W-:Y:S02]  /*10f50*/  FMUL.FTZ R87, R3, R87 ;  /* 0x0000005703577220 */ /* 0x000fe40000410000 */
[----:B------:R-:W-:Y:S01]  /*10f60*/  FADD.FTZ R2, -R2, R7 ;  /* 0x0000000702027221 */ /* 0x000fe20000010100 */
[----:B------:R-:W-:Y:S01]  /*10f70*/  MUFU.EX2 R210, R198 ;  /* 0x000000c600d27308 */ /* 0x000fe20000000800 */
[--C-:B------:R-:W-:Y:S02]  /*10f80*/  FFMA.FTZ R7, R21, c[0x0][0x2d0], -R139.reuse ;  /* 0x0000b40015077a23 */ /* 0x100fe4000001088b */
[----:B------:R-:W-:Y:S02]  /*10f90*/  FMUL.FTZ R2, R2, c[0x0][0x2d0] ;  /* 0x0000b40002027a20 */ /* 0x000fe40000410000 */
[----:B------:R-:W-:Y:S01]  /*10fa0*/  FMUL.FTZ R21, R0, R157 ;  /* 0x0000009d00157220 */ /* 0x000fe20000410000 */
[----:B------:R-:W-:Y:S01]  /*10fb0*/  MOV R157, R55 ;  /* 0x00000037009d7202 */ /* 0x000fe20000000f00 */
[C---:B------:R-:W-:Y:S02]  /*10fc0*/  FMUL.FTZ R55, R3.reuse, R147 ;  /* 0x0000009303377220 */ /* 0x040fe40000410000 */
[C---:B------:R-:W-:Y:S01]  /*10fd0*/  FMUL.FTZ R90, R3.reuse, R90 ;  /* 0x0000005a035a7220 */ /* 0x040fe20000410000 */
[----:B------:R1:W5:Y:S01]  /*10fe0*/  MUFU.EX2 R0, R2 ;  /* 0x0000000200007308 */ /* 0x0003620000000800 */
[----:B------:R-:W-:Y:S01]  /*10ff0*/  F2FP.PACK_AB R146, R166, R157 ;  /* 0x0000009da692723e */ /* 0x000fe200000000ff */
[C---:B------:R-:W-:Y:S02]  /*11000*/  FMUL.FTZ R91, R3.reuse, R91 ;  /* 0x0000005b035b7220 */ /* 0x040fe40000410000 */
[C---:B------:R-:W-:Y:S02]  /*11010*/  FMUL.FTZ R92, R4.reuse, R92 ;  /* 0x0000005c045c7220 */ /* 0x040fe40000410000 */
[C---:B------:R-:W-:Y:S02]  /*11020*/  FMUL.FTZ R93, R4.reuse, R93 ;  /* 0x0000005d045d7220 */ /* 0x040fe40000410000 */
[C---:B------:R-:W-:Y:S02]  /*11030*/  FMUL.FTZ R96, R4.reuse, R96 ;  /* 0x0000006004607220 */ /* 0x040fe40000410000 */
        /* <DEDUP_REMOVED lines=9> */
[----:B-1----:R-:W2:Y:S01]  /*110d0*/  LDL.LU R2, [R1+0x94] ;  /* 0x0000940001027983 */ /* 0x002ea20000300800 */
[C---:B-----5:R-:W-:Y:S01]  /*110e0*/  FMUL.FTZ R14, R0.reuse, R170 ;  /* 0x000000aa000e7220 */ /* 0x060fe20000410000 */
[----:B------:R-:W-:Y:S01]  /*110f0*/  MOV R170, R157 ;  /* 0x0000009d00aa7202 */ /* 0x000fe20000000f00 */
[C---:B------:R-:W-:Y:S01]  /*11100*/  FMUL.FTZ R15, R0.reuse, R171 ;  /* 0x000000ab000f7220 */ /* 0x040fe20000410000 */
[----:B------:R-:W-:Y:S01]  /*11110*/  MOV R171, R156 ;  /* 0x0000009c00ab7202 */ /* 0x000fe20000000f00 */
[C---:B------:R-:W-:Y:S02]  /*11120*/  FMUL.FTZ R18, R0.reuse, R174 ;  /* 0x000000ae00127220 */ /* 0x040fe40000410000 */
[C---:B------:R-:W-:Y:S02]  /*11130*/  FMUL.FTZ R19, R0.reuse, R175 ;  /* 0x000000af00137220 */ /* 0x040fe40000410000 */
[C---:B------:R-:W-:Y:S01]  /*11140*/  FMUL.FTZ R34, R0.reuse, R182 ;  /* 0x000000b600227220 */ /* 0x040fe20000410000 */
[----:B---3--:R-:W-:Y:S01]  /*11150*/  MOV R165, R251 ;  /* 0x000000fb00a57202 */ /* 0x008fe20000000f00 */
[C---:B------:R-:W-:Y:S01]  /*11160*/  FMUL.FTZ R35, R0.reuse, R183 ;  /* 0x000000b700237220 */ /* 0x040fe20000410000 */
        /* <DEDUP_REMOVED lines=16> */
[C---:B------:R-:W-:Y:S02]  /*11270*/  FMUL.FTZ R112, R4.reuse, R112 ;  /* 0x0000007004707220 */ /* 0x040fe40000410000 */
[----:B------:R-:W-:Y:S02]  /*11280*/  FMUL.FTZ R113, R4, R113 ;  /* 0x0000007104717220 */ /* 0x000fe40000410000 */
[C---:B------:R-:W-:Y:S02]  /*11290*/  FMUL.FTZ R114, R0.reuse, R114 ;  /* 0x0000007200727220 */ /* 0x040fe40000410000 */
        /* <DEDUP_REMOVED lines=15> */
[--C-:B------:R-:W-:Y:S02]  /*11390*/  FFMA.FTZ R160, R193, c[0x0][0x2d0], -R139.reuse ;  /* 0x0000b400c1a07a23 */ /* 0x100fe4000001088b */
[----:B------:R-:W-:Y:S02]  /*113a0*/  FFMA.FTZ R7, R195, c[0x0][0x2d0], -R139 ;  /* 0x0000b400c3077a23 */ /* 0x000fe4000001088b */
[----:B------:R-:W-:Y:S01]  /*113b0*/  MUFU.EX2 R201, R160 ;  /* 0x000000a000c97308 */ /* 0x000fe20000000800 */
[----:B--2---:R-:W-:Y:S02]  /*113c0*/  FFMA.FTZ R161, R3, R2, R13 ;  /* 0x0000000203a17223 */ /* 0x004fe4000001000d */
[----:B------:R-:W-:Y:S01]  /*113d0*/  FMUL.FTZ R13, R4, R169 ;  /* 0x000000a9040d7220 */ /* 0x000fe20000410000 */
[----:B------:R-:W-:Y:S01]  /*113e0*/  MOV R169, R51 ;  /* 0x0000003300a97202 */ /* 0x000fe20000000f00 */
[----:B------:R-:W-:Y:S02]  /*113f0*/  FMUL.FTZ R51, R0, R191 ;  /* 0x000000bf00337220 */ /* 0x000fe40000410000 */
[----:B------:R-:W-:Y:S01]  /*11400*/  FFMA.FTZ R3, R196, c[0x0][0x2d0], -R139 ;  /* 0x0000b400c4037a23 */ /* 0x000fe2000001088b */
[----:B------:R-:W-:Y:S01]  /*11410*/  F2FP.PACK_AB R147, R165, R169 ;  /* 0x000000a9a593723e */ /* 0x000fe200000000ff */
[----:B-1----:R-:W-:Y:S01]  /*11420*/  LDSM.16.MT88.4 R196, [R220+0x3080] ;  /* 0x00308000dcc4783b */ /* 0x002fe20000004200 */
[----:B------:R-:W-:Y:S01]  /*11430*/  FADD.FTZ R161, R247, R161 ;  /* 0x000000a1f7a17221 */ /* 0x000fe20000010000 */
[----:B------:R-:W-:Y:S01]  /*11440*/  MOV R247, R154 ;  /* 0x0000009a00f77202 */ /* 0x000fe20000000f00 */
[--C-:B------:R-:W-:Y:S01]  /*11450*/  FFMA.FTZ R2, R194, c[0x0][0x2d0], -R139.reuse ;  /* 0x0000b400c2027a23 */ /* 0x100fe2000001088b */
[----:B------:R-:W-:Y:S02]  /*11460*/  F2FP.PACK_AB R194, R231, R214 ;  /* 0x000000d6e7c2723e */ /* 0x000fe400000000ff */
[C---:B------:R-:W-:Y:S01]  /*11470*/  HMMA.16816.F32 R12, R144.reuse, R28, R12 ;  /* 0x0000001c900c723c */ /* 0x040fe2000000180c */
[----:B------:R1:W-:Y:S06]  /*11480*/  MUFU.EX2 R206, R2 ;  /* 0x0000000200ce7308 */ /* 0x0003ec0000000800 */
[C---:B------:R-:W-:Y:S01]  /*11490*/  FMUL.FTZ R28, R4.reuse, R176 ;  /* 0x000000b0041c7220 */ /* 0x040fe20000410000 */
[-C--:B------:R-:W-:Y:S04]  /*114a0*/  HMMA.16816.F32 R16, R144, R30.reuse, R16 ;  /* 0x0000001e9010723c */ /* 0x080fe80000001810 */
[----:B------:R-:W-:Y:S04]  /*114b0*/  FMUL.FTZ R29, R4, R177 ;  /* 0x000000b1041d7220 */ /* 0x000fe80000410000 */
[C---:B------:R-:W-:Y:S07]  /*114c0*/  HMMA.16816.F32 R20, R140.reuse, R30, R20 ;  /* 0x0000001e8c14723c */ /* 0x040fee0000001814 */
[C---:B------:R-:W-:Y:S01]  /*114d0*/  FMUL.FTZ R30, R0.reuse, R178 ;  /* 0x000000b2001e7220 */ /* 0x040fe20000410000 */
[-C--:B------:R-:W-:Y:S04]  /*114e0*/  HMMA.16816.F32 R24, R140, R44.reuse, R24 ;  /* 0x0000002c8c18723c */ /* 0x080fe80000001818 */
[----:B------:R-:W-:Y:S02]  /*114f0*/  FMUL.FTZ R31, R0, R179 ;  /* 0x000000b3001f7220 */ /* 0x000fe40000410000 */
[----:B-1----:R-:W-:Y:S02]  /*11500*/  FFMA.FTZ R2, R203, c[0x0][0x2d0], -R139 ;  /* 0x0000b400cb027a23 */ /* 0x002fe4000001088b */
[----:B------:R-:W-:Y:S03]  /*11510*/  MUFU.EX2 R203, R7 ;  /* 0x0000000700cb7308 */ /* 0x000fe60000000800 */
[C---:B------:R-:W-:Y:S07]  /*11520*/  HMMA.16816.F32 R28, R144.reuse, R44, R28 ;  /* 0x0000002c901c723c */ /* 0x040fee000000181c */
[C---:B------:R-:W-:Y:S01]  /*11530*/  FMUL.FTZ R44, R4.reuse, R184 ;  /* 0x000000b8042c7220 */ /* 0x040fe20000410000 */
[-C--:B------:R-:W-:Y:S01]  /*11540*/  HMMA.16816.F32 R32, R144, R46.reuse, R32 ;  /* 0x0000002e9020723c */ /* 0x080fe20000001820 */
[----:B------:R1:W-:Y:S03]  /*11550*/  MUFU.EX2 R204, R2 ;  /* 0x0000000200cc7308 */ /* 0x0003e60000000800 */
[C---:B------:R-:W-:Y:S02]  /*11560*/  FMUL.FTZ R45, R4.reuse, R185 ;  /* 0x000000b9042d7220 */ /* 0x040fe40000410000 */
[----:B----4-:R-:W-:Y:S01]  /*11570*/  FFMA.FTZ R4, R4, R162, R245 ;  /* 0x000000a204047223 */ /* 0x010fe200000100f5 */
[----:B------:R-:W-:Y:S01]  /*11580*/  MOV R245, R159 ;  /* 0x0000009f00f57202 */ /* 0x000fe20000000f00 */
[C---:B------:R-:W-:Y:S04]  /*11590*/  HMMA.16816.F32 R36, R140.reuse, R46, R36 ;  /* 0x0000002e8c24723c */ /* 0x040fe80000001824 */
[----:B------:R-:W-:Y:S01]  /*115a0*/  FADD.FTZ R4, R246, R4 ;  /* 0x00000004f6047221 */ /* 0x000fe20000010000 */
[----:B------:R-:W-:Y:S02]  /*115b0*/  MOV R246, R164 ;  /* 0x000000a400f67202 */ /* 0x000fe40000000f00 */
[C---:B------:R-:W-:Y:S01]  /*115c0*/  FMUL.FTZ R46, R0.reuse, R186 ;  /* 0x000000ba002e7220 */ /* 0x040fe20000410000 */
[-C--:B------:R-:W-:Y:S04]  /*115d0*/  HMMA.16816.F32 R40, R140, R148.reuse, R40 ;  /* 0x000000948c28723c */ /* 0x080fe80000001828 */
[----:B------:R-:W-:Y:S02]  /*115e0*/  FMUL.FTZ R47, R0, R187 ;  /* 0x000000bb002f7220 */ /* 0x000fe40000410000 */
[----:B-1----:R-:W-:Y:S05]  /*115f0*/  FFMA.FTZ R2, R202, c[0x0][0x2d0], -R139 ;  /* 0x0000b400ca027a23 */ /* 0x002fea000001088b */
[C---:B------:R-:W-:Y:S01]  /*11600*/  HMMA.16816.F32 R44, R144.reuse, R148, R44 ;  /* 0x00000094902c723c */ /* 0x040fe2000000182c */
[----:B------:R1:W2:Y:S07]  /*11610*/  MUFU.EX2 R202, R3 ;  /* 0x0000000300ca7308 */ /* 0x0002ae0000000800 */
[-C--:B------:R-:W-:Y:S03]  /*11620*/  HMMA.16816.F32 R48, R144, R150.reuse, R48 ;  /* 0x000000969030723c */ /* 0x080fe60000001830 */
[----:B------:R3:W-:Y:S05]  /*11630*/  MUFU.EX2 R205, R2 ;  /* 0x0000000200cd7308 */ /* 0x0007ea0000000800 */
[C---:B------:R-:W-:Y:S01]  /*11640*/  HMMA.16816.F32 R52, R140.reuse, R150, R52 ;  /* 0x000000968c34723c */ /* 0x040fe20000001834 */
[----:B------:R-:W4:Y:S03]  /*11650*/  LDSM.16.MT88.4 R148, [R219+0x2080] ;  /* 0x00208000db94783b */ /* 0x000f260000004200 */
[----:B-1----:R-:W-:Y:S01]  /*11660*/  FADD.FTZ R3, R170, R4 ;  /* 0x00000004aa037221 */ /* 0x002fe20000010000 */
[----:B--2---:R-:W-:Y:S03]  /*11670*/  F2FP.PACK_AB R193, R203, R202 ;  /* 0x000000cacbc1723e */ /* 0x004fe600000000ff */
[----:B------:R-:W-:Y:S04]  /*11680*/  FADD.FTZ R7, R166, R3 ;  /* 0x00000003a6077221 */ /* 0x000fe80000010000 */
[--C-:B---3--:R-:W-:Y:S02]  /*11690*/  FFMA.FTZ R2, R200, c[0x0][0x2d0], -R139.reuse ;  /* 0x0000b400c8027a23 */ /* 0x108fe4000001088b */
[----:B------:R-:W-:Y:S01]  /*116a0*/  FFMA.FTZ R139, R192, c[0x0][0x2d0], -R139 ;  /* 0x0000b400c08b7a23 */ /* 0x000fe2000001088b */
[----:B------:R-:W-:Y:S01]  /*116b0*/  F2FP.PACK_AB R192, R212, R213 ;  /* 0x000000d5d4c0723e */ /* 0x000fe200000000ff */
[----:B------:R1:W-:Y:S10]  /*116c0*/  MUFU.EX2 R207, R2 ;  /* 0x0000000200cf7308 */ /* 0x0003f40000000800 */
[----:B------:R-:W2:Y:S01]  /*116d0*/  MUFU.EX2 R200, R139 ;  /* 0x0000008b00c87308 */ /* 0x000ea20000000800 */
[-C--:B----4-:R-:W-:Y:S03]  /*116e0*/  HMMA.16816.F32 R56, R140, R148.reuse, R56 ;  /* 0x000000948c38723c */ /* 0x090fe60000001838 */
[----:B-1----:R-:W-:Y:S05]  /*116f0*/  FFMA.FTZ R2, R0, R158, R243 ;  /* 0x0000009e00027223 */ /* 0x002fea00000100f3 */
[C---:B------:R-:W-:Y:S01]  /*11700*/  HMMA.16816.F32 R60, R144.reuse, R148, R60 ;  /* 0x00000094903c723c */ /* 0x040fe2000000183c */
[----:B------:R-:W3:Y:S03]  /*11710*/  LDL R243, [R1+0x98] ;  /* 0x0000980001f37983 */ /* 0x000ee60000100800 */
[----:B------:R-:W-:Y:S01]  /*11720*/  FADD.FTZ R0, R248, R152 ;  /* 0x00000098f8007221 */ /* 0x000fe20000010000 */
[----:B------:R-:W-:Y:S01]  /*11730*/  LDSM.16.MT88.4 R156, [R220+0x2880] ;  /* 0x00288000dc9c783b */ /* 0x000fe20000004200 */
[----:B------:R-:W-:Y:S01]  /*11740*/  MOV R248, R155 ;  /* 0x0000009b00f87202 */ /* 0x000fe20000000f00 */
[----:B------:R-:W-:Y:S01]  /*11750*/  FADD.FTZ R162, R244, R2 ;  /* 0x00000002f4a27221 */ /* 0x000fe20000010000 */
[-C--:B------:R-:W-:Y:S04]  /*11760*/  HMMA.16816.F32 R64, R144, R150.reuse, R64 ;  /* 0x000000969040723c */ /* 0x080fe80000001840 */
[----:B------:R-:W-:Y:S01]  /*11770*/  FADD.FTZ R4, R169, R162 ;  /* 0x000000a2a9047221 */ /* 0x000fe20000010000 */
[----:B------:R-:W-:Y:S01]  /*11780*/  LDSM.16.MT88.4 R152, [R218+0x2880] ;  /* 0x00288000da98783b */ /* 0x000fe20000004200 */
[----:B--2---:R-:W-:Y:S01]  /*11790*/  F2FP.PACK_AB R195, R200, R201 ;  /* 0x000000c9c8c3723e */ /* 0x004fe200000000ff */
[----:B------:R-:W-:Y:S01]  /*117a0*/  FADD.FTZ R2, R249, R0 ;  /* 0x00000000f9027221 */ /* 0x000fe20000010000 */
[C---:B------:R-:W-:Y:S04]  /*117b0*/  HMMA.16816.F32 R68, R140.reuse, R150, R68 ;  /* 0x000000968c44723c */ /* 0x040fe80000001844 */
[----:B------:R-:W-:Y:S01]  /*117c0*/  FADD.FTZ R0, R171, R161 ;  /* 0x000000a1ab007221 */ /* 0x000fe20000010000 */
[----:B------:R-:W1:Y:S01]  /*117d0*/  LDSM.16.MT88.4 R148, [R217+0x3880] ;  /* 0x00388000d994783b */ /* 0x000e620000004200 */
[----:B------:R-:W-:Y:S01]  /*117e0*/  FADD.FTZ R2, R168, R2 ;  /* 0x00000002a8027221 */ /* 0x000fe20000010000 */
[----:B------:R-:W-:Y:S01]  /*117f0*/  MOV R244, R163 ;  /* 0x000000a300f47202 */ /* 0x000fe20000000f00 */
[----:B------:R-:W-:Y:S04]  /*11800*/  FADD.FTZ R139, R167, R0 ;  /* 0x00000000a78b7221 */ /* 0x000fe80000010000 */
[----:B------:R-:W-:Y:S02]  /*11810*/  FADD.FTZ R0, R165, R4 ;  /* 0x00000004a5007221 */ /* 0x000fe40000010000 */
[----:B------:R-:W-:Y:S02]  /*11820*/  FADD.FTZ R4, R211, R2 ;  /* 0x00000002d3047221 */ /* 0x000fe40000010000 */
[----:B------:R-:W-:Y:S01]  /*11830*/  FADD.FTZ R3, R250, R139 ;  /* 0x0000008bfa037221 */ /* 0x000fe20000010000 */
[----:B------:R-:W-:Y:S01]  /*11840*/  MOV R139, R138 ;  /* 0x0000008a008b7202 */ /* 0x000fe20000000f00 */
[----:B------:R-:W-:Y:S02]  /*11850*/  FADD.FTZ R2, R209, R7 ;  /* 0x00000007d1027221 */ /* 0x000fe40000010000 */
[----:B------:R-:W-:Y:S02]  /*11860*/  FADD.FTZ R0, R206, R0 ;  /* 0x00000000ce007221 */ /* 0x000fe40000010000 */
[C---:B------:R-:W-:Y:S01]  /*11870*/  FADD.FTZ R7, R210.reuse, R2 ;  /* 0x00000002d2077221 */ /* 0x040fe20000010000 */
[-C--:B-1----:R-:W-:Y:S08]  /*11880*/  HMMA.16816.F32 R72, R140, R148.reuse, R72 ;  /* 0x000000948c48723c */ /* 0x082ff00000001848 */
        /* <DEDUP_REMOVED lines=15> */
[C---:B------:R-:W-:Y:S07]  /*11980*/  HMMA.16816.F32 R124, R144.reuse, R148, R124 ;  /* 0x00000094907c723c */ /* 0x040fee000000187c */
[----:B------:R-:W-:Y:S01]  /*11990*/  F2FP.PACK_AB R148, R210, R209 ;  /* 0x000000d1d294723e */ /* 0x000fe200000000ff */
[-C--:B------:R-:W-:Y:S01]  /*119a0*/  HMMA.16816.F32 R128, R144, R150.reuse, R128 ;  /* 0x000000969080723c */ /* 0x080fe20000001880 */
[----:B------:R-:W1:Y:S03]  /*119b0*/  LDSM.16.MT88.4 R144, [R217+0x2880] ;  /* 0x00288000d990783b */ /* 0x000e660000004200 */
[----:B------:R-:W-:Y:S04]  /*119c0*/  F2FP.PACK_AB R149, R204, R206 ;  /* 0x000000cecc95723e */ /* 0x000fe800000000ff */
[----:B------:R-:W-:Y:S07]  /*119d0*/  HMMA.16816.F32 R132, R140, R150, R132 ;  /* 0x000000968c84723c */ /* 0x000fee0000001884 */
[----:B------:R-:W-:Y:S02]  /*119e0*/  F2FP.PACK_AB R140, R163, R211 ;  /* 0x000000d3a38c723e */ /* 0x000fe400000000ff */
[----:B------:R-:W-:Y:S03]  /*119f0*/  F2FP.PACK_AB R141, R252, R250 ;  /* 0x000000fafc8d723e */ /* 0x000fe600000000ff */
[----:B------:R-:W-:Y:S02]  /*11a00*/  F2FP.PACK_AB R142, R248, R164 ;  /* 0x000000a4f88e723e */ /* 0x000fe400000000ff */
[----:B------:R-:W-:Y:S02]  /*11a10*/  F2FP.PACK_AB R143, R245, R247 ;  /* 0x000000f7f58f723e */ /* 0x000fe400000000ff */
[----:B------:R-:W-:Y:S02]  /*11a20*/  F2FP.PACK_AB R150, R208, R251 ;  /* 0x000000fbd096723e */ /* 0x000fe400000000ff */
[----:B------:R-:W-:Y:S02]  /*11a30*/  F2FP.PACK_AB R151, R207, R205 ;  /* 0x000000cdcf97723e */ /* 0x000fe400000000ff */
[----:B---3--:R-:W-:Y:S01]  /*11a40*/  ISETP.GT.AND P0, PT, R230, R243, PT ;  /* 0x000000f3e600720c */ /* 0x008fe20003f04270 */
        /* <DEDUP_REMOVED lines=10> */
[-C--:B------:R-:W-:Y:S08]  /*11af0*/  HMMA.16816.F32 R40, R140, R156.reuse, R40 ;  /* 0x0000009c8c28723c */ /* 0x080ff00000001828 */
        /* <DEDUP_REMOVED lines=27> */
[----:B------:R-:W-:Y:S07]  /*11cb0*/  HMMA.16816.F32 R132, R140, R154, R132 ;  /* 0x0000009a8c84723c */ /* 0x000fee0000001884 */
[----:B------:R-:W-:Y:S02]  /*11cc0*/  F2FP.PACK_AB R140, R241, R242 ;  /* 0x000000f2f18c723e */ /* 0x000fe400000000ff */
[----:B------:R-:W-:Y:S03]  /*11cd0*/  F2FP.PACK_AB R141, R233, R234 ;  /* 0x000000eae98d723e */ /* 0x000fe600000000ff */
[----:B------:R-:W-:Y:S02]  /*11ce0*/  F2FP.PACK_AB R142, R235, R240 ;  /* 0x000000f0eb8e723e */ /* 0x000fe400000000ff */
[----:B------:R-:W-:Y:S07]  /*11cf0*/  F2FP.PACK_AB R143, R215, R232 ;  /* 0x000000e8d78f723e */ /* 0x000fee00000000ff */
[-C--:B---3--:R-:W-:Y:S01]  /*11d00*/  HMMA.16816.F32 R164, R140, R156.reuse, R8 ;  /* 0x0000009c8ca4723c */ /* 0x088fe20000001808 */
[----:B------:R-:W2:Y:S07]  /*11d10*/  LDSM.16.MT88.4 R8, [R219+0x3080] ;  /* 0x00308000db08783b */ /* 0x000eae0000004200 */
[C---:B------:R-:W-:Y:S01]  /*11d20*/  HMMA.16816.F32 R168, R192.reuse, R156, R12 ;  /* 0x0000009cc0a8723c */ /* 0x040fe2000000180c */
[----:B------:R-:W3:Y:S07]  /*11d30*/  LDSM.16.MT88.4 R12, [R217+0x4880] ;  /* 0x00488000d90c783b */ /* 0x000eee0000004200 */
[-C--:B------:R-:W-:Y:S01]  /*11d40*/  HMMA.16816.F32 R172, R192, R158.reuse, R16 ;  /* 0x0000009ec0ac723c */ /* 0x080fe20000001810 */
[----:B------:R-:W4:Y:S07]  /*11d50*/  LDSM.16.MT88.4 R16, [R218+0x4880] ;  /* 0x00488000da10783b */ /* 0x000f2e0000004200 */
[C---:B------:R-:W-:Y:S01]  /*11d60*/  HMMA.16816.F32 R156, R140.reuse, R158, R20 ;  /* 0x0000009e8c9c723c */ /* 0x040fe20000001814 */
[----:B------:R-:W5:Y:S07]  /*11d70*/  LDSM.16.MT88.4 R20, [R220+0x4880] ;  /* 0x00488000dc14783b */ /* 0x000f6e0000004200 */
[-C--:B-1----:R-:W-:Y:S01]  /*11d80*/  HMMA.16816.F32 R160, R140, R144.reuse, R24 ;  /* 0x000000908ca0723c */ /* 0x082fe20000001818 */
[----:B------:R-:W1:Y:S07]  /*11d90*/  LDSM.16.MT88.4 R24, [R219+0x4880] ;  /* 0x00488000db18783b */ /* 0x000e6e0000004200 */
        /* <DEDUP_REMOVED lines=8> */
[C---:B------:R-:W-:Y:S07]  /*11e20*/  HMMA.16816.F32 R60, R192.reuse, R8, R60 ;  /* 0x00000008c03c723c */ /* 0x040fee000000183c */
[----:B------:R-:W-:Y:S01]  /*11e30*/  FADD.FTZ R9, R244, R4 ;  /* 0x00000004f4097221 */ /* 0x000fe20000010000 */
[-C--:B------:R-:W-:Y:S04]  /*11e40*/  HMMA.16816.F32 R64, R192, R10.reuse, R64 ;  /* 0x0000000ac040723c */ /* 0x080fe80000001840 */
[----:B------:R-:W-:Y:S02]  /*11e50*/  FADD.FTZ R4, R204, R0 ;  /* 0x00000000cc047221 */ /* 0x000fe40000010000 */
[----:B------:R-:W-:Y:S02]  /*11e60*/  FADD.FTZ R0, R251, R7 ;  /* 0x00000007fb007221 */ /* 0x000fe40000010000 */
[C---:B------:R-:W-:Y:S04]  /*11e70*/  HMMA.16816.F32 R68, R140.reuse, R10, R68 ;  /* 0x0000000a8c44723c */ /* 0x040fe80000001844 */
[----:B------:R-:W-:Y:S02]  /*11e80*/  FADD.FTZ R8, R252, R3 ;  /* 0x00000003fc087221 */ /* 0x000fe40000010000 */
[----:B------:R-:W-:Y:S02]  /*11e90*/  FADD.FTZ R3, R246, R9 ;  /* 0x00000009f6037221 */ /* 0x000fe40000010000 */
[-C--:B---3--:R-:W-:Y:S04]  /*11ea0*/  HMMA.16816.F32 R72, R140, R12.reuse, R72 ;  /* 0x0000000c8c48723c */ /* 0x088fe80000001848 */
        /* <DEDUP_REMOVED lines=11> */
[-C--:B----4-:R-:W-:Y:S04]  /*11f60*/  HMMA.16816.F32 R88, R140, R16.reuse, R88 ;  /* 0x000000108c58723c */ /* 0x090fe80000001858 */
        /* <DEDUP_REMOVED lines=8> */
[C---:B------:R-:W-:Y:S01]  /*11ff0*/  HMMA.16816.F32 R100, R140.reuse, R18, R100 ;  /* 0x000000128c64723c */ /* 0x040fe20000001864 */
[----:B------:R2:W-:Y:S03]  /*12000*/  STL [R1+0x90], R4 ;  /* 0x0000900401007387 */ /* 0x0005e60000100800 */
[----:B------:R-:W-:Y:S02]  /*12010*/  FADD.FTZ R0, R203, R3 ;  /* 0x00000003cb007221 */ /* 0x000fe40000010000 */
[----:B------:R-:W-:Y:S02]  /*12020*/  FADD.FTZ R8, R213, R8 ;  /* 0x00000008d5087221 */ /* 0x000fe40000010000 */
[-C--:B-----5:R-:W-:Y:S04]  /*12030*/  HMMA.16816.F32 R104, R140, R20.reuse, R104 ;  /* 0x000000148c68723c */ /* 0x0a0fe80000001868 */
[----:B------:R-:W-:Y:S04]  /*12040*/  FADD.FTZ R2, R212, R8 ;  /* 0x00000008d4027221 */ /* 0x000fe80000010000 */
[C---:B------:R-:W-:Y:S04]  /*12050*/  HMMA.16816.F32 R108, R192.reuse, R20, R108 ;  /* 0x00000014c06c723c */ /* 0x040fe8000000186c */
[----:B------:R-:W-:Y:S02]  /*12060*/  FADD.FTZ R3, R214, R2 ;  /* 0x00000002d6037221 */ /* 0x000fe40000010000 */
[----:B------:R-:W-:Y:S01]  /*12070*/  FADD.FTZ R2, R201, R0 ;  /* 0x00000000c9027221 */ /* 0x000fe20000010000 */
[----:B------:R-:W-:Y:S01]  /*12080*/  IADD3 R0, R230, -0x1, RZ ;  /* 0xffffffffe6007810 */ /* 0x000fe20007ffe0ff */
[-C--:B------:R-:W-:Y:S04]  /*12090*/  HMMA.16816.F32 R112, R192, R22.reuse, R112 ;  /* 0x00000016c070723c */ /* 0x080fe80000001870 */
[----:B--2---:R-:W-:Y:S01]  /*120a0*/  FADD.FTZ R4, R215, R7 ;  /* 0x00000007d7047221 */ /* 0x004fe20000010000 */
[----:B------:R-:W-:Y:S01]  /*120b0*/  MOV R230, R0 ;  /* 0x0000000000e67202 */ /* 0x000fe20000000f00 */
[----:B------:R-:W-:Y:S01]  /*120c0*/  FADD.FTZ R3, R231, R3 ;  /* 0x00000003e7037221 */ /* 0x000fe20000010000 */
[----:B------:R-:W-:Y:S01]  /*120d0*/  MOV R7, R6 ;  /* 0x0000000600077202 */ /* 0x000fe20000000f00 */
[C---:B------:R-:W-:Y:S01]  /*120e0*/  HMMA.16816.F32 R116, R140.reuse, R22, R116 ;  /* 0x000000168c74723c */ /* 0x040fe20000001874 */
[----:B------:R2:W-:Y:S03]  /*120f0*/  STL [R1+0x94], R4 ;  /* 0x0000940401007387 */ /* 0x0005e60000100800 */
[----:B------:R-:W-:Y:S01]  /*12100*/  FADD.FTZ R2, R200, R2 ;  /* 0x00000002c8027221 */ /* 0x000fe20000010000 */
[----:B------:R2:W-:Y:S03]  /*12110*/  STL [R1+0xac], R3 ;  /* 0x0000ac0301007387 */ /* 0x0005e60000100800 */
[-C--:B-1----:R-:W-:Y:S01]  /*12120*/  HMMA.16816.F32 R120, R140, R24.reuse, R120 ;  /* 0x000000188c78723c */ /* 0x082fe20000001878 */
[----:B------:R2:W-:Y:S07]  /*12130*/  STL [R1+0xa8], R2 ;  /* 0x0000a80201007387 */ /* 0x0005ee0000100800 */
[C---:B------:R-:W-:Y:S08]  /*12140*/  HMMA.16816.F32 R124, R192.reuse, R24, R124 ;  /* 0x00000018c07c723c */ /* 0x040ff0000000187c */
[-C--:B------:R-:W-:Y:S08]  /*12150*/  HMMA.16816.F32 R128, R192, R26.reuse, R128 ;  /* 0x0000001ac080723c */ /* 0x080ff00000001880 */
[----:B------:R-:W-:Y:S07]  /*12160*/  HMMA.16816.F32 R132, R140, R26, R132 ;  /* 0x0000001a8c84723c */ /* 0x000fee0000001884 */
[----:B------:R-:W-:Y:S02]  /*12170*/  MOV R140, R137 ;  /* 0x00000089008c7202 */ /* 0x000fe40000000f00 */
[----:B------:R-:W-:Y:S01]  /*12180*/  MOV R141, R136 ;  /* 0x00000088008d7202 */ /* 0x000fe20000000f00 */
[----:B--2---:R-:W-:-:S05]  /*12190*/  @P0 BRA `(.L_x_1331) ;  /* 0xffffafb000000947 */ /* 0x004fca000383ffff */
[----:B------:R-:W2:Y:S01]  /*121a0*/  LDL R3, [R1+0x4] ;  /* 0x0000040001037983 */ /* 0x000ea20000100800 */
[----:B------:R-:W-:Y:S01]  /*121b0*/  IMAD.MOV.U32 R140, RZ, RZ, R137 ;  /* 0x000000ffff8c7224 */ /* 0x000fe200078e0089 */
[----:B------:R-:W-:Y:S01]  /*121c0*/  MOV R7, R6 ;  /* 0x0000000600077202 */ /* 0x000fe20000000f00 */
[----:B------:R-:W-:Y:S01]  /*121d0*/  IMAD.MOV.U32 R139, RZ, RZ, R138 ;  /* 0x000000ffff8b7224 */ /* 0x000fe200078e008a */
[----:B------:R-:W-:Y:S01]  /*121e0*/  MOV R230, R0 ;  /* 0x0000000000e67202 */ /* 0x000fe20000000f00 */
[----:B------:R-:W-:Y:S01]  /*121f0*/  IMAD.MOV.U32 R141, RZ, RZ, R136 ;  /* 0x000000ffff8d7224 */ /* 0x000fe200078e0088 */
[----:B--2---:R-:W-:-:S03]  /*12200*/  SHF.L.U32 R3, R3, 0x7, RZ ;  /* 0x0000000703037819 */ /* 0x004fc600000006ff */
.L_x_1300:
[----:B-1----:R-:W2:Y:S04]  /*12210*/  LDL R2, [R1+0x64] ;  /* 0x0000640001027983 */ /* 0x002ea80000100800 */
[----:B------:R-:W3:Y:S01]  /*12220*/  LDL R4, [R1+0x58] ;  /* 0x0000580001047983 */ /* 0x000ee20000100800 */
[----:B------:R-:W-:Y:S01]  /*12230*/  IMAD.MOV.U32 R6, RZ, RZ, 0x1 ;  /* 0x00000001ff067424 */ /* 0x000fe200078e00ff */
[----:B------:R-:W-:-:S02]  /*12240*/  IADD3 R3, R3, 0x7f, RZ ;  /* 0x0000007f03037810 */ /* 0x000fc40007ffe0ff */
[----:B------:R-:W-:Y:S02]  /*12250*/  LOP3.LUT R229, R229, 0xfffffbff, RZ, 0xc0, !PT ;  /* 0xfffffbffe5e57812 */ /* 0x000fe400078ec0ff */
[----:B------:R-:W-:-:S13]  /*12260*/  ISETP.NE.AND P0, PT, R6, c[0x0][0x2c4], PT ;  /* 0x0000b10006007a0c */ /* 0x000fda0003f05270 */
[----:B------:R-:W-:Y:S01]  /*12270*/  @P0 IMAD.HI.U32 R0, R3, c[0x0][0x2c8], RZ ;  /* 0x0000b20003000a27 */ /* 0x000fe200078e00ff */
[----:B------:R-:W-:-:S04]  /*12280*/  @P0 LOP3.LUT R229, R229, 0x400, RZ, 0xfc, !PT ;  /* 0x00000400e5e50812 */ /* 0x000fc800078efcff */
[----:B------:R-:W-:Y:S02]  /*12290*/  @P0 SHF.R.U32.HI R3, RZ, c[0x0][0x2cc], R0 ;  /* 0x0000b300ff030a19 */ /* 0x000fe40000011600 */
[----:B------:R-:W-:Y:S02]  /*122a0*/  ISETP.LE.AND P0, PT, R6, c[0x0][0x32c], PT ;  /* 0x0000cb0006007a0c */ /* 0x000fe40003f03270 */
[----:B------:R-:W-:-:S11]  /*122b0*/  LOP3.LUT R229, R229, 0xfffffdff, RZ, 0xc0, !PT ;  /* 0xfffffdffe5e57812 */ /* 0x000fd600078ec0ff */
[----:B------:R-:W-:Y:S02]  /*122c0*/  @P0 LOP3.LUT R229, R229, 0x200, RZ, 0xfc, !PT ;  /* 0x00000200e5e50812 */ /* 0x000fe400078efcff */
[----:B--2---:R-:W-:-:S05]  /*122d0*/  IADD3 R3, R3, 0x1, R2 ;  /* 0x0000000103037810 */ /* 0x004fca0007ffe002 */
[----:B---3--:R-:W-:-:S05]  /*122e0*/  IMAD.IADD R3, R3, 0x1, -R4 ;  /* 0x0000000103037824 */ /* 0x008fca00078e0a04 */
[----:B------:R-:W-:Y:S01]  /*122f0*/  IADD3 R2, R3, -c[0x0][0x324], RZ ;  /* 0x8000c90003027a10 */ /* 0x000fe20007ffe0ff */
[----:B------:R-:W-:Y:S05]  /*12300*/  @!P0 BRA `(.L_x_1332) ;  /* 0x0000010000008947 */ /* 0x000fea0003800000 */
[----:B------:R-:W-:Y:S01]  /*12310*/  MOV R0, R3 ;  /* 0x0000000300007202 */ /* 0x000fe20000000f00 */
[----:B------:R-:W-:Y:S03]  /*12320*/  BSSY B0, `(.L_x_1333) ;  /* 0x000000c000007945 */ /* 0x000fe60003800000 */
        /* <DEDUP_REMOVED lines=8> */
.L_x_1334:
[----:B------:R-:W-:-:S13]  /*123b0*/  ISETP.NE.AND P0, PT, R6, c[0x0][0x32c], PT ;  /* 0x0000cb0006007a0c */ /* 0x000fda0003f05270 */
[----:B------:R-:W-:-:S05]  /*123c0*/  @P0 IMAD.HI.U32 R3, R0, c[0x0][0x330], RZ ;  /* 0x0000cc0000030a27 */ /* 0x000fca00078e00ff */
[----:B------:R-:W-:Y:S02]  /*123d0*/  @P0 SHF.R.U32.HI R0, RZ, c[0x0][0x334], R3 ;  /* 0x0000cd00ff000a19 */ /* 0x000fe40000011603 */
.L_x_1335:
[----:B------:R-:W-:Y:S05]  /*123e0*/  BSYNC B0 ;  /* 0x0000000000007941 */ /* 0x000fea0003800000 */
.L_x_1333:
[----:B------:R-:W-:-:S05]  /*123f0*/  IMAD R0, R0, c[0x0][0x32c], RZ ;  /* 0x0000cb0000007a24 */ /* 0x000fca00078e02ff */
[----:B------:R-:W-:-:S03]  /*12400*/  IMNMX R2, R2, R0, !PT ;  /* 0x0000000002027217 */ /* 0x000fc60007800200 */
.L_x_1332:
[----:B------:R-:W2:Y:S01]  /*12410*/  LDL R3, [R1+0xb4] ;  /* 0x0000b40001037983 */ /* 0x000ea20000100800 */
[----:B------:R-:W-:-:S05]  /*12420*/  IADD3 R2, R2, 0x2f, RZ ;  /* 0x0000002f02027810 */ /* 0x000fca0007ffe0ff */
[----:B------:R-:W-:-:S05]  /*12430*/  IMAD.HI R2, R2, 0x2aaaaaab, RZ ;  /* 0x2aaaaaab02027827 */ /* 0x000fca00078e02ff */
[----:B------:R-:W-:-:S04]  /*12440*/  SHF.R.U32.HI R0, RZ, 0x1f, R2 ;  /* 0x0000001fff007819 */ /* 0x000fc80000011602 */
[----:B------:R-:W-:-:S04]  /*12450*/  LEA.HI.SX32 R0, R2, R0, 0x1d ;  /* 0x0000000002007211 */ /* 0x000fc800078feaff */
[----:B--2---:R-:W-:-:S04]  /*12460*/  IMNMX R3, R3, R0, !PT ;  /* 0x0000000003037217 */ /* 0x004fc80007800200 */
[----:B------:R-:W-:Y:S01]  /*12470*/  ISETP.GE.AND P0, PT, R230, R3, PT ;  /* 0x00000003e600720c */ /* 0x000fe20003f06270 */
[----:B------:R1:W-:-:S12]  /*12480*/  STL [R1+0x9c], R3 ;  /* 0x00009c0301007387 */ /* 0x0003d80000100800 */
[----:B------:R-:W-:Y:S05]  /*12490*/  @!P0 BRA `(.L_x_1336) ;  /* 0x00003ae000008947 */ /* 0x000fea0003800000 */
[----:B------:R-:W2:Y:S04]  /*124a0*/  LDL R6, [R1+0xa4] ;  /* 0x0000a40001067983 */ /* 0x000ea80000100800 */
[----:B------:R-:W3:Y:S04]  /*124b0*/  LDL.64 R8, [R1+0xc0] ;  /* 0x0000c00001087983 */ /* 0x000ee80000100a00 */
[----:B------:R-:W4:Y:S04]  /*124c0*/  LDL R4, [R1+0xf0] ;  /* 0x0000f00001047983 */ /* 0x000f280000100800 */
[----:B-1----:R-:W4:Y:S01]  /*124d0*/  LDL R3, [R1+0xe8] ;  /* 0x0000e80001037983 */ /* 0x002f220000100800 */
[----:B------:R-:W-:Y:S01]  /*124e0*/  IMAD.MOV.U32 R0, RZ, RZ, R139 ;  /* 0x000000ffff007224 */ /* 0x000fe200078e008b */
[----:B------:R-:W-:Y:S01]  /*124f0*/  MOV R137, R7 ;  /* 0x0000000700897202 */ /* 0x000fe20000000f00 */
[----:B------:R-:W-:Y:S01]  /*12500*/  IMAD.MOV.U32 R136, RZ, RZ, R141 ;  /* 0x000000ffff887224 */ /* 0x000fe200078e008d */
[----:B------:R-:W-:-:S02]  /*12510*/  MOV R237, R230 ;  /* 0x000000e600ed7202 */ /* 0x000fc40000000f00 */
[----:B--2---:R-:W-:Y:S01]  /*12520*/  ISETP.GE.AND P3, PT, R6, c[0x0][0x1d4], PT ;  /* 0x0000750006007a0c */ /* 0x004fe20003f66270 */
[----:B------:R-:W-:Y:S01]  /*12530*/  IMAD.MOV.U32 R6, RZ, RZ, R140 ;  /* 0x000000ffff067224 */ /* 0x000fe200078e008c */
[C---:B---3--:R-:W-:Y:S01]  /*12540*/  SHF.L.U64.HI R241, R8.reuse, 0x1, R9 ;  /* 0x0000000108f17819 */ /* 0x048fe20000010209 */
[----:B------:R-:W-:Y:S01]  /*12550*/  IMAD.SHL.U32 R240, R8, 0x2, RZ ;  /* 0x0000000208f07824 */ /* 0x000fe200078e00ff */
[C---:B----4-:R-:W-:Y:S02]  /*12560*/  SHF.L.U64.HI R239, R3.reuse, 0x1, R4 ;  /* 0x0000000103ef7819 */ /* 0x050fe40000010204 */
[----:B------:R-:W-:Y:S02]  /*12570*/  SHF.L.U32 R238, R3, 0x1, RZ ;  /* 0x0000000103ee7819 */ /* 0x000fe400000006ff */
.L_x_1347:
        /* <DEDUP_REMOVED lines=22> */
[----:B----4-:R-:W-:Y:S01]  /*126e0*/  IMAD.WIDE.U32 R10, R12, c[0x0][0x210], RZ ;  /* 0x000084000c0a7a25 */ /* 0x010fe200078e00ff */
[----:B-1----:R-:W-:Y:S05]  /*126f0*/  SHF.R.S32.HI R8, RZ, 0x1f, R8 ;  /* 0x0000001fff087819 */ /* 0x002fea0000011408 */
[----:B------:R-:W-:Y:S04]  /*12700*/  IMAD R8, R8, c[0x0][0x210], RZ ;  /* 0x0000840008087a24 */ /* 0x000fe800078e02ff */
[----:B------:R-:W-:Y:S05]  /*12710*/  IMAD R8, R12, c[0x0][0x214], R8 ;  /* 0x000085000c087a24 */ /* 0x000fea00078e0208 */
[----:B------:R-:W-:Y:S02]  /*12720*/  IADD3 R8, R11, R8, RZ ;  /* 0x000000080b087210 */ /* 0x000fe40007ffe0ff */
[----:B--2---:R-:W-:Y:S05]  /*12730*/  SHF.R.S32.HI R2, RZ, 0x1f, R7 ;  /* 0x0000001fff027819 */ /* 0x004fea0000011407 */
[----:B------:R-:W-:Y:S02]  /*12740*/  IMAD R4, R2, c[0x0][0x208], RZ ;  /* 0x0000820002047a24 */ /* 0x000fe400078e02ff */
[C---:B------:R-:W-:Y:S04]  /*12750*/  IMAD.WIDE.U32 R2, R7.reuse, c[0x0][0x208], RZ ;  /* 0x0000820007027a25 */ /* 0x040fe800078e00ff */
[----:B------:R-:W-:Y:S01]  /*12760*/  IMAD R4, R7, c[0x0][0x20c], R4 ;  /* 0x0000830007047a24 */ /* 0x000fe200078e0204 */
[----:B---3--:R-:W-:Y:S04]  /*12770*/  SHF.R.S32.HI R7, RZ, 0x1f, R9 ;  /* 0x0000001fff077819 */ /* 0x008fe80000011409 */
[----:B------:R-:W-:Y:S01]  /*12780*/  IADD3 R3, R3, R4, RZ ;  /* 0x0000000403037210 */ /* 0x000fe20007ffe0ff */
[----:B------:R-:W-:Y:S04]  /*12790*/  IMAD R7, R7, c[0x0][0x218], RZ ;  /* 0x0000860007077a24 */ /* 0x000fe800078e02ff */
[C---:B------:R-:W-:Y:S05]  /*127a0*/  IMAD.WIDE.U32 R2, R9.reuse, c[0x0][0x218], R2 ;  /* 0x0000860009027a25 */ /* 0x040fea00078e0002 */
[----:B------:R-:W-:Y:S01]  /*127b0*/  IADD3 R4, P1, R10, R2, RZ ;  /* 0x000000020a047210 */ /* 0x000fe20007f3e0ff */
[----:B------:R-:W-:Y:S03]  /*127c0*/  IMAD R2, R9, c[0x0][0x21c], R7 ;  /* 0x0000870009027a24 */ /* 0x000fe600078e0207 */
[----:B------:R-:W-:Y:S02]  /*127d0*/  LEA R7, P0, R4, c[0x0][0x1f8], 0x1 ;  /* 0x00007e0004077a11 */ /* 0x000fe400078008ff */
[----:B------:R-:W-:Y:S04]  /*127e0*/  IADD3.X R2, R8, R3, R2, P1, !PT ;  /* 0x0000000308027210 */ /* 0x000fe80000ffe402 */
[----:B------:R-:W-:Y:S01]  /*127f0*/  LEA.HI.X R4, R4, c[0x0][0x1fc], R2, 0x1, P0 ;  /* 0x00007f0004047a11 */ /* 0x000fe200000f0c02 */
[----:B------:R-:W-:-:S05]  /*12800*/  BRA.DIV ~URZ, `(.L_x_1339) ;  /* 0x0000e7627f007947 */ /* 0x000fca000b800000 */
[----:B------:R1:W2:Y:S02]  /*12810*/  SHFL.IDX PT, R9, R4, RZ, 0x181f ;  /* 0x00181fff04097589 */ /* 0x0002a400000e0000 */
.L_x_1455:
[----:B------:R-:W-:-:S05]  /*12820*/  BRA.DIV ~URZ, `(.L_x_1340) ;  /* 0x0000e7c27f007947 */ /* 0x000fca000b800000 */
[----:B------:R-:W3:Y:S04]  /*12830*/  LDL R15, [R1+0xf4] ;  /* 0x0000f400010f7983 */ /* 0x000ee80000100800 */
[----:B------:R-:W4:Y:S04]  /*12840*/  LDL R14, [R1+0x78] ;  /* 0x00007800010e7983 */ /* 0x000f280000100800 */
[----:B------:R-:W1:Y:S04]  /*12850*/  SHFL.IDX PT, R2, R7, RZ, 0x181f ;  /* 0x00181fff07027589 */ /* 0x000e6800000e0000 */
[----:B------:R-:W2:Y:S04]  /*12860*/  SHFL.IDX PT, R10, R7, 0x1, 0x181f ;  /* 0x00381f00070a7f89 */ /* 0x000ea800000e0000 */
[----:B------:R-:W2:Y:S04]  /*12870*/  SHFL.IDX PT, R11, R4, 0x1, 0x181f ;  /* 0x00381f00040b7f89 */ /* 0x000ea800000e0000 */
[----:B-1----:R-:W1:Y:S01]  /*12880*/  SHFL.IDX PT, R4, R4, 0x2, 0x181f ;  /* 0x00581f0004047f89 */ /* 0x002e6200000e0000 */
[C---:B------:R-:W-:Y:S02]  /*12890*/  IADD3 R12, P0, R2.reuse, R240, RZ ;  /* 0x000000f0020c7210 */ /* 0x040fe40007f1e0ff */
[----:B------:R-:W-:Y:S02]  /*128a0*/  IADD3 R8, P2, R2, R238, RZ ;  /* 0x000000ee02087210 */ /* 0x000fe40007f5e0ff */
[C---:B--2---:R-:W-:Y:S01]  /*128b0*/  IADD3 R2, P1, R10.reuse, R240, RZ ;  /* 0x000000f00a027210 */ /* 0x044fe20007f3e0ff */
[C---:B------:R-:W-:Y:S01]  /*128c0*/  IMAD.X R13, R9.reuse, 0x1, R241, P0 ;  /* 0x00000001090d7824 */ /* 0x040fe200000e06f1 */
[----:B------:R-:W-:Y:S01]  /*128d0*/  IADD3 R10, P0, R10, R238, RZ ;  /* 0x000000ee0a0a7210 */ /* 0x000fe20007f1e0ff */
[----:B------:R-:W-:Y:S02]  /*128e0*/  IMAD.X R9, R9, 0x1, R239, P2 ;  /* 0x0000000109097824 */ /* 0x000fe400010e06ef */
[C---:B------:R-:W-:Y:S02]  /*128f0*/  IMAD.X R3, R11.reuse, 0x1, R241, P1 ;  /* 0x000000010b037824 */ /* 0x040fe400008e06f1 */
[----:B------:R-:W-:Y:S01]  /*12900*/  IMAD.X R11, R11, 0x1, R239, P0 ;  /* 0x000000010b0b7824 */ /* 0x000fe200000e06ef */
[----:B---3--:R-:W-:Y:S01]  /*12910*/  ISETP.GE.AND P4, PT, R15, c[0x0][0x1d4], PT ;  /* 0x000075000f007a0c */ /* 0x008fe20003f86270 */
[----:B----4-:R2:W-:Y:S11]  /*12920*/  LDGSTS.E.BYPASS.LTC128B.128 [R14], [R12.64], !P3 ;  /* 0x000000000c0e7fae */ /* 0x0105f6000d901d46 */
[----:B------:R-:W-:Y:S01]  /*12930*/  @!UPT UIADD3 URZ, URZ, URZ, URZ ;  /* 0x0000003f3f3ff290 */ /* 0x000fe2000fffe03f */
[----:B------:R3:W-:Y:S04]  /*12940*/  LDGSTS.E.BYPASS.LTC128B.128 [R14+0x1800], [R8.64], !P4 ;  /* 0x01800000080e7fae */ /* 0x0007e8000e101d46 */
[----:B------:R4:W-:Y:S04]  /*12950*/  LDGSTS.E.BYPASS.LTC128B.128 [R14+0x800], [R2.64], !P3 ;  /* 0x00800000020e7fae */ /* 0x0009e8000d901d46 */
[----:B------:R2:W-:Y:S04]  /*12960*/  LDGSTS.E.BYPASS.LTC128B.128 [R14+0x2000], [R10.64], !P4 ;  /* 0x020000000a0e7fae */ /* 0x0005e8000e101d46 */
[----:B---3--:R2:W5:Y:S04]  /*12970*/  LDL R8, [R1+0xa0] ;  /* 0x0000a00001087983 */ /* 0x0085680000100800 */
[----:B----4-:R2:W3:Y:S02]  /*12980*/  SHFL.IDX PT, R2, R7, 0x2, 0x181f ;  /* 0x00581f0007027f89 */ /* 0x0104e400000e0000 */
.L_x_1456:
[----:B-12--5:R-:W-:Y:S01]  /*12990*/  IADD3 R10, -R8, 0x10, RZ ;  /* 0x00000010080a7810 */ /* 0x026fe20007ffe1ff */
[----:B------:R-:W2:Y:S03]  /*129a0*/  LDL R7, [R1+0x78] ;  /* 0x0000780001077983 */ /* 0x000ea60000100800 */
[----:B------:R-:W-:Y:S04]  /*129b0*/  LOP3.LUT R10, R10, 0xf, RZ, 0xc0, !PT ;  /* 0x0000000f0a0a7812 */ /* 0x000fe800078ec0ff */
[----:B---3--:R-:W-:Y:S04]  /*129c0*/  IADD3 R10, P1, P0, R10, R2, R238 ;  /* 0x000000020a0a7210 */ /* 0x008fe8000783e0ee */
[----:B------:R-:W-:Y:S02]  /*129d0*/  IADD3.X R11, RZ, R4, R239, P1, P0 ;  /* 0x00000004ff0b7210 */ /* 0x000fe40000fe04ef */
[----:B------:R-:W-:Y:S02]  /*129e0*/  IADD3 R2, P0, R2, R240, RZ ;  /* 0x000000f002027210 */ /* 0x000fe40007f1e0ff */
[----:B------:R-:W-:Y:S03]  /*129f0*/  ISETP.NE.U32.AND P1, PT, R8, RZ, PT ;  /* 0x000000ff0800720c */ /* 0x000fe60003f25070 */
[----:B------:R-:W-:Y:S05]  /*12a00*/  IMAD.X R3, R4, 0x1, R241, P0 ;  /* 0x0000000104037824 */ /* 0x000fea00000e06f1 */
[----:B------:R-:W-:Y:S01]  /*12a10*/  @!PT LDS RZ, [RZ] ;  /* 0x00000000fffff984 */ /* 0x000fe20000000800 */
[----:B------:R-:W-:Y:S01]  /*12a20*/  @!PT LDS RZ, [RZ] ;  /* 0x00000000fffff984 */ /* 0x000fe20000000800 */
[----:B------:R-:W-:Y:S01]  /*12a30*/  @!PT LDS RZ, [RZ] ;  /* 0x00000000fffff984 */ /* 0x000fe20000000800 */
[----:B--2---:R1:W-:Y:S05]  /*12a40*/  LDGSTS.E.BYPASS.LTC128B.128 [R7+0x1000], [R2.64], !P3 ;  /* 0x0100000002077fae */ /* 0x0043ea000d901d46 */
[----:B------:R1:W-:Y:S02]  /*12a50*/  LDGSTS.E.BYPASS.LTC128B.128.ZFILL [R7+0x2800], [R10.64], P1 ;  /* 0x028000000a077fae */ /* 0x0003e40008941d46 */
.L_x_1338:
[----:B-1-34-:R-:W-:Y:S05]  /*12a60*/  BSYNC B0 ;  /* 0x0000000000007941 */ /* 0x01afea0003800000 */
.L_x_1337:
        /* <DEDUP_REMOVED lines=156> */
[----:B------:R-:W1:Y:S02]  /*13430*/  MUFU.TANH R232, R19 ;  /* 0x0000001300e87308 */ /* 0x000e640000002400 */
        /* <DEDUP_REMOVED lines=10> */
[----:B------:R5:W1:Y:S01]  /*134e0*/  MUFU.TANH R143, R22 ;  /* 0x00000016008f7308 */ /* 0x000a620000002400 */
[----:B------:R-:W-:Y:S01]  /*134f0*/  FMUL.FTZ R29, R29, c[0x0][0x320] ;  /* 0x0000c8001d1d7a20 */ /* 0x000fe20000410000 */
[C---:B------:R-:W-:Y:S04]  /*13500*/  HMMA.16816.F32 R44, R200.reuse, R12, R44 ;  /* 0x0000000cc82c723c */ /* 0x040fe8000000182c */
[----:B------:R-:W-:Y:S02]  /*13510*/  FMUL.FTZ R30, R30, c[0x0][0x320] ;  /* 0x0000c8001e1e7a20 */ /* 0x000fe40000410000 */
[----:B------:R-:W-:Y:S02]  /*13520*/  FMUL.FTZ R31, R31, c[0x0][0x320] ;  /* 0x0000c8001f1f7a20 */ /* 0x000fe40000410000 */
[----:B------:R1:W1:Y:S01]  /*13530*/  MUFU.TANH R142, R23 ;  /* 0x00000017008e7308 */ /* 0x0002620000002400 */
[-C--:B------:R-:W-:Y:S03]  /*13540*/  HMMA.16816.F32 R48, R200, R14.reuse, R48 ;  /* 0x0000000ec830723c */ /* 0x080fe60000001830 */
[----:B------:R-:W-:Y:S02]  /*13550*/  FMUL.FTZ R34, R34, c[0x0][0x320] ;  /* 0x0000c80022227a20 */ /* 0x000fe40000410000 */
[----:B------:R-:W-:Y:S03]  /*13560*/  FMUL.FTZ R35, R35, c[0x0][0x320] ;  /* 0x0000c80023237a20 */ /* 0x000fe60000410000 */
[----:B------:R-:W-:Y:S01]  /*13570*/  HMMA.16816.F32 R52, R192, R14, R52 ;  /* 0x0000000ec034723c */ /* 0x000fe20000001834 */
[----:B------:R2:W2:Y:S03]  /*13580*/  MUFU.TANH R206, R24 ;  /* 0x0000001800ce7308 */ /* 0x0004a60000002400 */
[----:B-----5:R-:W-:Y:S03]  /*13590*/  FMUL.FTZ R22, R43, c[0x0][0x320] ;  /* 0x0000c8002b167a20 */ /* 0x020fe60000410000 */
[----:B------:R-:W-:Y:S02]  /*135a0*/  FMUL.FTZ R21, R44, c[0x0][0x320] ;  /* 0x0000c8002c157a20 */ /* 0x000fe40000410000 */
[----:B------:R-:W-:Y:S02]  /*135b0*/  FMUL.FTZ R20, R45, c[0x0][0x320] ;  /* 0x0000c8002d147a20 */ /* 0x000fe40000410000 */
[----:B------:R5:W3:Y:S01]  /*135c0*/  MUFU.TANH R199, R25 ;  /* 0x0000001900c77308 */ /* 0x000ae20000002400 */
[----:B------:R-:W-:Y:S02]  /*135d0*/  FMUL.FTZ R46, R46, c[0x0][0x320] ;  /* 0x0000c8002e2e7a20 */ /* 0x000fe40000410000 */
[----:B------:R-:W-:Y:S02]  /*135e0*/  FMUL.FTZ R47, R47, c[0x0][0x320] ;  /* 0x0000c8002f2f7a20 */ /* 0x000fe40000410000 */
[----:B-1----:R-:W-:Y:S02]  /*135f0*/  FMUL.FTZ R23, R42, c[0x0][0x320] ;  /* 0x0000c8002a177a20 */ /* 0x002fe40000410000 */
[----:B------:R-:W-:Y:S02]  /*13600*/  FMUL.FTZ R19, R48, c[0x0][0x320] ;  /* 0x0000c80030137a20 */ /* 0x000fe40000410000 */
[----:B------:R-:W-:Y:S01]  /*13610*/  FMUL.FTZ R18, R49, c[0x0][0x320] ;  /* 0x0000c80031127a20 */ /* 0x000fe20000410000 */
[----:B------:R1:W1:Y:S01]  /*13620*/  MUFU.TANH R205, R26 ;  /* 0x0000001a00cd7308 */ /* 0x0002620000002400 */
[----:B------:R-:W-:Y:S02]  /*13630*/  FMUL.FTZ R50, R50, c[0x0][0x320] ;  /* 0x0000c80032327a20 */ /* 0x000fe40000410000 */
[----:B------:R-:W-:Y:S02]  /*13640*/  FMUL.FTZ R17, R52, c[0x0][0x320] ;  /* 0x0000c80034117a20 */ /* 0x000fe40000410000 */
[----:B--2---:R-:W-:Y:S02]  /*13650*/  FMUL.FTZ R24, R41, c[0x0][0x320] ;  /* 0x0000c80029187a20 */ /* 0x004fe40000410000 */
[----:B------:R-:W-:Y:S02]  /*13660*/  FMUL.FTZ R16, R53, c[0x0][0x320] ;  /* 0x0000c80035107a20 */ /* 0x000fe40000410000 */
[----:B------:R-:W-:Y:S01]  /*13670*/  FMUL.FTZ R15, R54, c[0x0][0x320] ;  /* 0x0000c800360f7a20 */ /* 0x000fe20000410000 */
[----:B------:R2:W2:Y:S01]  /*13680*/  MUFU.TANH R198, R27 ;  /* 0x0000001b00c67308 */ /* 0x0004a20000002400 */
[----:B------:R-:W-:Y:S02]  /*13690*/  FMUL.FTZ R14, R55, c[0x0][0x320] ;  /* 0x0000c800370e7a20 */ /* 0x000fe40000410000 */
[----:B------:R-:W-:Y:S02]  /*136a0*/  FMUL.FTZ R51, R51, c[0x0][0x320] ;  /* 0x0000c80033337a20 */ /* 0x000fe40000410000 */
[----:B-----5:R-:W-:Y:S05]  /*136b0*/  FMUL.FTZ R25, R40, c[0x0][0x320] ;  /* 0x0000c80028197a20 */ /* 0x020fea0000410000 */
[----:B------:R5:W3:Y:S01]  /*136c0*/  MUFU.TANH R197, R28 ;  /* 0x0000001c00c57308 */ /* 0x000ae20000002400 */
[----:B-1----:R-:W-:Y:S09]  /*136d0*/  FMUL.FTZ R26, R39, c[0x0][0x320] ;  /* 0x0000c800271a7a20 */ /* 0x002ff20000410000 */
[----:B------:R1:W1:Y:S01]  /*136e0*/  MUFU.TANH R138, R29 ;  /* 0x0000001d008a7308 */ /* 0x0002620000002400 */
[----:B--2---:R-:W-:Y:S09]  /*136f0*/  FMUL.FTZ R27, R38, c[0x0][0x320] ;  /* 0x0000c800261b7a20 */ /* 0x004ff20000410000 */
[----:B------:R2:W2:Y:S01]  /*13700*/  MUFU.TANH R235, R30 ;  /* 0x0000001e00eb7308 */ /* 0x0004a20000002400 */
[----:B-----5:R-:W-:Y:S09]  /*13710*/  FMUL.FTZ R28, R37, c[0x0][0x320] ;  /* 0x0000c800251c7a20 */ /* 0x020ff20000410000 */
[----:B------:R5:W3:Y:S01]  /*13720*/  MUFU.TANH R236, R31 ;  /* 0x0000001f00ec7308 */ /* 0x000ae20000002400 */
[----:B-1----:R-:W-:Y:S09]  /*13730*/  FMUL.FTZ R29, R36, c[0x0][0x320] ;  /* 0x0000c800241d7a20 */ /* 0x002ff20000410000 */
[----:B------:R1:W1:Y:S01]  /*13740*/  MUFU.TANH R234, R34 ;  /* 0x0000002200ea7308 */ /* 0x0002620000002400 */
[----:B--2---:R-:W-:Y:S09]  /*13750*/  FMUL.FTZ R30, R33, c[0x0][0x320] ;  /* 0x0000c800211e7a20 */ /* 0x004ff20000410000 */
[----:B------:R-:W2:Y:S01]  /*13760*/  MUFU.TANH R30, R30 ;  /* 0x0000001e001e7308 */ /* 0x000ea20000002400 */
[----:B-----5:R-:W-:Y:S09]  /*13770*/  FMUL.FTZ R31, R32, c[0x0][0x320] ;  /* 0x0000c800201f7a20 */ /* 0x020ff20000410000 */
        /* <DEDUP_REMOVED lines=35> */
[--C-:B------:R-:W-:Y:S01]  /*139b0*/  IMAD.MOV.U32 R2, RZ, RZ, R3.reuse ;  /* 0x000000ffff027224 */ /* 0x100fe200078e0003 */
[----:B------:R-:W-:Y:S04]  /*139c0*/  @P0 SHF.R.U32.HI R2, RZ, c[0x0][0x2c0], R4 ;  /* 0x0000b000ff020a19 */ /* 0x000fe80000011604 */
[C---:B----4-:R-:W-:Y:S02]  /*139d0*/  @!P1 IADD3 R4, P0, R2.reuse, R242, RZ ;  /* 0x000000f202049210 */ /* 0x050fe40007f1e0ff */
[----:B------:R-:W2:Y:S02]  /*139e0*/  S2R R242, SR_CTAID.Y ;  /* 0x0000000000f27919 */ /* 0x000ea40000002600 */
[----:B-----5:R-:W-:Y:S01]  /*139f0*/  @!P1 LEA.HI.X.SX32 R7, R2, R7, 0x1, P0 ;  /* 0x0000000702079211 */ /* 0x020fe200000f0eff */
[----:B------:R-:W-:Y:S01]  /*13a00*/  IMAD.MOV R2, RZ, RZ, -R2 ;  /* 0x000000ffff027224 */ /* 0x000fe200078e0a02 */
[----:B------:R-:W-:Y:S03]  /*13a10*/  @!P1 LEA R8, P0, R4, c[0x0][0x2a0], 0x2 ;  /* 0x0000a80004089a11 */ /* 0x000fe600078010ff */
[----:B------:R-:W-:Y:S01]  /*13a20*/  IMAD R10, R2, c[0x0][0x2b8], R3 ;  /* 0x0000ae00020a7a24 */ /* 0x000fe200078e0203 */
[----:B------:R-:W-:Y:S04]  /*13a30*/  @!P1 LEA.HI.X R9, R4, c[0x0][0x2a4], R7, 0x2, P0 ;  /* 0x0000a90004099a11 */ /* 0x000fe800000f1407 */
[----:B------:R2:W-:Y:S01]  /*13a40*/  STL [R1+0x7c], R10 ;  /* 0x00007c0a01007387 */ /* 0x0005e20000100800 */
[----:B------:R-:W-:Y:S03]  /*13a50*/  SHF.R.S32.HI R2, RZ, 0x1f, R10 ;  /* 0x0000001fff027819 */ /* 0x000fe6000001140a */
[----:B------:R-:W3:Y:S02]  /*13a60*/  @!P1 LDG.E R11, [R8.64] ;  /* 0x00000006080b9981 */ /* 0x000ee4000c1e1900 */
[----:B------:R-:W-:Y:S02]  /*13a70*/  IMAD R4, R2, c[0x0][0x1e0], RZ ;  /* 0x0000780002047a24 */ /* 0x000fe400078e02ff */
[C---:B------:R-:W-:Y:S04]  /*13a80*/  IMAD.WIDE.U32 R2, R10.reuse, c[0x0][0x1e0], RZ ;  /* 0x000078000a027a25 */ /* 0x040fe800078e00ff */
[----:B------:R-:W-:Y:S05]  /*13a90*/  IMAD R4, R10, c[0x0][0x1e4], R4 ;  /* 0x000079000a047a24 */ /* 0x000fea00078e0204 */
[----:B------:R-:W-:Y:S02]  /*13aa0*/  IADD3 R3, R3, R4, RZ ;  /* 0x0000000403037210 */ /* 0x000fe40007ffe0ff */
[----:B--2---:R-:W-:Y:S01]  /*13ab0*/  SHF.R.S32.HI R10, RZ, 0x1f, R242 ;  /* 0x0000001fff0a7819 */ /* 0x004fe200000114f2 */
[C---:B-1----:R-:W-:Y:S04]  /*13ac0*/  IMAD.WIDE.U32 R242, R139.reuse, c[0x0][0x1e8], RZ ;  /* 0x00007a008bf27a25 */ /* 0x042fe800078e00ff */
[----:B------:R-:W-:Y:S04]  /*13ad0*/  IMAD R10, R10, c[0x0][0x1e8], RZ ;  /* 0x00007a000a0a7a24 */ /* 0x000fe800078e02ff */
[----:B------:R-:W-:Y:S04]  /*13ae0*/  IMAD R10, R139, c[0x0][0x1ec], R10 ;  /* 0x00007b008b0a7a24 */ /* 0x000fe800078e020a */
[----:B------:R-:W-:Y:S01]  /*13af0*/  IMAD.IADD R10, R243, 0x1, R10 ;  /* 0x00000001f30a7824 */ /* 0x000fe200078e020a */
[----:B---3--:R-:W-:Y:S01]  /*13b00*/  SHF.R.S32.HI R7, RZ, 0x1f, R11 ;  /* 0x0000001fff077819 */ /* 0x008fe2000001140b */
        /* <DEDUP_REMOVED lines=10> */
.L_x_1457:
[----:B------:R-:W-:-:S05]  /*13bb0*/  BRA.DIV ~URZ, `(.L_x_1344) ;  /* 0x0000d8d27f007947 */ /* 0x000fca000b800000 */
[----:B------:R-:W4:Y:S04]  /*13bc0*/  LDL R33, [R1+0xf4] ;  /* 0x0000f40001217983 */ /* 0x000f280000100800 */
[----:B--2---:R-:W2:Y:S04]  /*13bd0*/  LDL R32, [R1+0x74] ;  /* 0x0000740001207983 */ /* 0x004ea80000100800 */
[----:B------:R-:W1:Y:S04]  /*13be0*/  SHFL.IDX PT, R2, R7, RZ, 0x181f ;  /* 0x00181fff07027589 */ /* 0x000e6800000e0000 */
[----:B------:R-:W3:Y:S04]  /*13bf0*/  SHFL.IDX PT, R10, R7, 0x1, 0x181f ;  /* 0x00381f00070a7f89 */ /* 0x000ee800000e0000 */
[----:B-1----:R-:W1:Y:S04]  /*13c00*/  SHFL.IDX PT, R11, R4, 0x1, 0x181f ;  /* 0x00381f00040b7f89 */ /* 0x002e6800000e0000 */
[----:B------:R-:W2:Y:S04]  /*13c10*/  SHFL.IDX PT, R4, R4, 0x2, 0x181f ;  /* 0x00581f0004047f89 */ /* 0x000ea800000e0000 */
[----:B------:R-:W2:Y:S01]  /*13c20*/  SHFL.IDX PT, R7, R7, 0x2, 0x181f ;  /* 0x00581f0007077f89 */ /* 0x000ea200000e0000 */
[C---:B------:R-:W-:Y:S02]  /*13c30*/  IADD3 R12, P0, R2.reuse, R240, RZ ;  /* 0x000000f0020c7210 */ /* 0x040fe40007f1e0ff */
[----:B------:R-:W-:Y:S02]  /*13c40*/  IADD3 R8, P2, R2, R238, RZ ;  /* 0x000000ee02087210 */ /* 0x000fe40007f5e0ff */
[C---:B---3--:R-:W-:Y:S01]  /*13c50*/  IADD3 R2, P1, R10.reuse, R240, RZ ;  /* 0x000000f00a027210 */ /* 0x048fe20007f3e0ff */
[C---:B------:R-:W-:Y:S01]  /*13c60*/  IMAD.X R13, R9.reuse, 0x1, R241, P0 ;  /* 0x00000001090d7824 */ /* 0x040fe200000e06f1 */
[----:B------:R-:W-:Y:S01]  /*13c70*/  IADD3 R10, P0, R10, R238, RZ ;  /* 0x000000ee0a0a7210 */ /* 0x000fe20007f1e0ff */
[----:B------:R-:W-:Y:S02]  /*13c80*/  IMAD.X R9, R9, 0x1, R239, P2 ;  /* 0x0000000109097824 */ /* 0x000fe400010e06ef */
[C---:B-1----:R-:W-:Y:S02]  /*13c90*/  IMAD.X R3, R11.reuse, 0x1, R241, P1 ;  /* 0x000000010b037824 */ /* 0x042fe400008e06f1 */
[----:B------:R-:W-:Y:S01]  /*13ca0*/  IMAD.X R11, R11, 0x1, R239, P0 ;  /* 0x000000010b0b7824 */ /* 0x000fe200000e06ef */
[----:B----4-:R-:W-:Y:S01]  /*13cb0*/  ISETP.GE.AND P4, PT, R33, c[0x0][0x1d4], PT ;  /* 0x0000750021007a0c */ /* 0x010fe20003f86270 */
[----:B--2---:R1:W-:Y:S11]  /*13cc0*/  LDGSTS.E.BYPASS.LTC128B.128 [R32+0x5080], [R12.64], !P3 ;  /* 0x050800000c207fae */ /* 0x0043f6000d901d46 */
[----:B------:R-:W-:Y:S01]  /*13cd0*/  @!UPT UIADD3 URZ, URZ, URZ, URZ ;  /* 0x0000003f3f3ff290 */ /* 0x000fe2000fffe03f */
[----:B------:R1:W-:Y:S04]  /*13ce0*/  LDGSTS.E.BYPASS.LTC128B.128 [R32+0x6880], [R8.64], !P4 ;  /* 0x0688000008207fae */ /* 0x0003e8000e101d46 */
[----:B------:R1:W-:Y:S04]  /*13cf0*/  LDGSTS.E.BYPASS.LTC128B.128 [R32+0x5880], [R2.64], !P3 ;  /* 0x0588000002207fae */ /* 0x0003e8000d901d46 */
[----:B------:R2:W-:Y:S04]  /*13d00*/  LDGSTS.E.BYPASS.LTC128B.128 [R32+0x7080], [R10.64], !P4 ;  /* 0x070800000a207fae */ /* 0x0005e8000e101d46 */
[----:B--2---:R1:W5:Y:S02]  /*13d10*/  LDL R10, [R1+0xa0] ;  /* 0x0000a000010a7983 */ /* 0x0043640000100800 */
.L_x_1458:
[----:B-1---5:R-:W-:Y:S01]  /*13d20*/  IADD3 R8, -R10, 0x10, RZ ;  /* 0x000000100a087810 */ /* 0x022fe20007ffe1ff */
[----:B------:R-:W2:Y:S03]  /*13d30*/  LDL R11, [R1+0x74] ;  /* 0x00007400010b7983 */ /* 0x000ea60000100800 */
[----:B------:R-:W-:Y:S04]  /*13d40*/  LOP3.LUT R8, R8, 0xf, RZ, 0xc0, !PT ;  /* 0x0000000f08087812 */ /* 0x000fe800078ec0ff */
[----:B------:R-:W-:Y:S04]  /*13d50*/  IADD3 R8, P1, P0, R8, R7, R238 ;  /* 0x0000000708087210 */ /* 0x000fe8000783e0ee */
        /* <DEDUP_REMOVED lines=9> */
.L_x_1342:
[----:B--234-:R-:W-:Y:S05]  /*13df0*/  BSYNC B0 ;  /* 0x0000000000007941 */ /* 0x01cfea0003800000 */
.L_x_1341:
[----:B-1----:R-:W-:Y:S01]  /*13e00*/  FMNMX.FTZ R3, R207, R0, !PT ;  /* 0x00000000cf037209 */ /* 0x002fe20007810000 */
        /* <DEDUP_REMOVED lines=48> */
[----:B------:R-:W-:-:S05]  /*14110*/  BRA.DIV ~URZ, `(.L_x_1345) ;  /* 0x0000d7927f007947 */ /* 0x000fca000b800000 */
[----:B------:R1:W2:Y:S02]  /*14120*/  SHFL.BFLY PT, R139, R4, 0x2, 0x1f ;  /* 0x0c401f00048b7f89 */ /* 0x0002a400000e0000 */
.L_x_1459:
[----:B--2---:R-:W-:Y:S01]  /*14130*/  FMNMX.FTZ R139, R4, R139, !PT ;  /* 0x0000008b048b7209 */ /* 0x004fe20007810000 */
[----:B------:R-:W-:-:S05]  /*14140*/  BRA.DIV ~URZ, `(.L_x_1346) ;  /* 0x0000d7b27f007947 */ /* 0x000fca000b800000 */
[----:B------:R-:W-:Y:S04]  /*14150*/  SHFL.BFLY PT, R2, R140, 0x2, 0x1f ;  /* 0x0c401f008c027f89 */ /* 0x000fe800000e0000 */
[----:B------:R-:W-:Y:S04]  /*14160*/  SHFL.BFLY PT, R3, R141, 0x2, 0x1f ;  /* 0x0c401f008d037f89 */ /* 0x000fe800000e0000 */
[----:B-1----:R-:W1:Y:S02]  /*14170*/  SHFL.BFLY PT, R4, R7, 0x2, 0x1f ;  /* 0x0c401f0007047f89 */ /* 0x002e6400000e0000 */
[----:B-1----:R-:W-:Y:S02]  /*14180*/  FMNMX.FTZ R4, R7, R4, !PT ;  /* 0x0000000407047209 */ /* 0x002fe40007810000 */
[----:B------:R-:W-:Y:S02]  /*14190*/  FMNMX.FTZ R140, R140, R2, !PT ;  /* 0x000000028c8c7209 */ /* 0x000fe40007810000 */
[----:B------:R-:W-:Y:S01]  /*141a0*/  FMNMX.FTZ R141, R141, R3, !PT ;  /* 0x000000038d8d7209 */ /* 0x000fe20007810000 */
[----:B------:R-:W-:Y:S04]  /*141b0*/  SHFL.BFLY PT, R2, R4, 0x1, 0x1f ;  /* 0x0c201f0004027f89 */ /* 0x000fe800000e0000 */
[----:B------:R-:W1:Y:S04]  /*141c0*/  SHFL.BFLY PT, R3, R139, 0x1, 0x1f ;  /* 0x0c201f008b037f89 */ /* 0x000e6800000e0000 */
[----:B------:R-:W2:Y:S04]  /*141d0*/  SHFL.BFLY PT, R8, R140, 0x1, 0x1f ;  /* 0x0c201f008c087f89 */ /* 0x000ea800000e0000 */
[----:B------:R-:W3:Y:S01]  /*141e0*/  SHFL.BFLY PT, R9, R141, 0x1, 0x1f ;  /* 0x0c201f008d097f89 */ /* 0x000ee200000e0000 */
[----:B-1----:R-:W-:Y:S02]  /*141f0*/  FMNMX.FTZ R139, R139, R3, !PT ;  /* 0x000000038b8b7209 */ /* 0x002fe40007810000 */
[----:B--2---:R-:W-:Y:S02]  /*14200*/  FMNMX.FTZ R140, R140, R8, !PT ;  /* 0x000000088c8c7209 */ /* 0x004fe40007810000 */
[----:B---3--:R-:W-:Y:S02]  /*14210*/  FMNMX.FTZ R141, R141, R9, !PT ;  /* 0x000000098d8d7209 */ /* 0x008fe40007810000 */
.L_x_1460:
[C---:B------:R-:W-:Y:S01]  /*14220*/  FADD.FTZ R0, -R139.reuse, R0 ;  /* 0x000000008b007221 */ /* 0x040fe20000010100 */
[----:B------:R-:W-:Y:S01]  /*14230*/  FMNMX.FTZ R2, R2, R4, !PT ;  /* 0x0000000402027209 */ /* 0x000fe20007810000 */
[----:B------:R-:W-:Y:S01]  /*14240*/  FMUL.FTZ R10, R139, c[0x0][0x2d0] ;  /* 0x0000b4008b0a7a20 */ /* 0x000fe20000410000 */
[----:B------:R-:W2:Y:S01]  /*14250*/  LDL.LU R44, [R1+0x90] ;  /* 0x00009000012c7983 */ /* 0x000ea20000300800 */
[----:B------:R-:W-:Y:S01]  /*14260*/  FMUL.FTZ R0, R0, c[0x0][0x2d0] ;  /* 0x0000b40000007a20 */ /* 0x000fe20000410000 */
[----:B------:R-:W-:Y:S01]  /*14270*/  WARPSYNC 0xffffffff ;  /* 0xffffffff00007948 */ /* 0x000fe20003800000 */
[----:B------:R-:W-:Y:S02]  /*14280*/  FMUL.FTZ R9, R140, c[0x0][0x2d0] ;  /* 0x0000b4008c097a20 */ /* 0x000fe40000410000 */
[----:B------:R1:W-:Y:S01]  /*14290*/  MUFU.EX2 R3, R0 ;  /* 0x0000000000037308 */ /* 0x0003e20000000800 */
[--C-:B------:R-:W-:Y:S02]  /*142a0*/  FFMA.FTZ R8, R214, c[0x0][0x2d0], -R10.reuse ;  /* 0x0000b400d6087a23 */ /* 0x100fe4000001080a */
[--C-:B------:R-:W-:Y:S02]  /*142b0*/  FFMA.FTZ R7, R212, c[0x0][0x2d0], -R9.reuse ;  /* 0x0000b400d4077a23 */ /* 0x100fe40000010809 */
[--C-:B------:R-:W-:Y:S02]  /*142c0*/  FFMA.FTZ R11, R196, c[0x0][0x2d0], -R10.reuse ;  /* 0x0000b400c40b7a23 */ /* 0x100fe4000001080a */
[--C-:B------:R-:W-:Y:S02]  /*142d0*/  FFMA.FTZ R12, R204, c[0x0][0x2d0], -R10.reuse ;  /* 0x0000b400cc0c7a23 */ /* 0x100fe4000001080a */
[--C-:B------:R-:W-:Y:S01]  /*142e0*/  FFMA.FTZ R203, R199, c[0x0][0x2d0], -R10.reuse ;  /* 0x0000b400c7cb7a23 */ /* 0x100fe2000001080a */
[----:B------:R3:W-:Y:S01]  /*142f0*/  MUFU.EX2 R248, R8 ;  /* 0x0000000800f87308 */ /* 0x0007e20000000800 */
[--C-:B------:R-:W-:Y:S02]  /*14300*/  FFMA.FTZ R202, R29, c[0x0][0x2d0], -R10.reuse ;  /* 0x0000b4001dca7a23 */ /* 0x100fe4000001080a */
        /* <DEDUP_REMOVED lines=11> */
[----:B------:R-:W-:Y:S02]  /*143c0*/  FFMA.FTZ R214, R16, c[0x0][0x2d0], -R10 ;  /* 0x0000b40010d67a23 */ /* 0x000fe4000001080a */
[----:B---3--:R-:W-:Y:S04]  /*143d0*/  FMUL.FTZ R8, R141, c[0x0][0x2d0] ;  /* 0x0000b4008d087a20 */ /* 0x008fe80000410000 */
[--C-:B------:R-:W-:Y:S03]  /*143e0*/  FFMA.FTZ R195, R30, c[0x0][0x2d0], -R8.reuse ;  /* 0x0000b4001ec37a23 */ /* 0x100fe60000010808 */
[----:B------:R3:W-:Y:S01]  /*143f0*/  MUFU.EX2 R39, R11 ;  /* 0x0000000b00277308 */ /* 0x0007e20000000800 */
[--C-:B------:R-:W-:Y:S02]  /*14400*/  FFMA.FTZ R13, R211, c[0x0][0x2d0], -R8.reuse ;  /* 0x0000b400d30d7a23 */ /* 0x100fe40000010808 */
[--C-:B------:R-:W-:Y:S02]  /*14410*/  FFMA.FTZ R211, R22, c[0x0][0x2d0], -R9.reuse ;  /* 0x0000b40016d37a23 */ /* 0x100fe40000010809 */
[--C-:B------:R-:W-:Y:S02]  /*14420*/  FFMA.FTZ R197, R197, c[0x0][0x2d0], -R8.reuse ;  /* 0x0000b400c5c57a23 */ /* 0x100fe40000010808 */
[--C-:B------:R-:W-:Y:S02]  /*14430*/  FFMA.FTZ R207, R21, c[0x0][0x2d0], -R8.reuse ;  /* 0x0000b40015cf7a23 */ /* 0x100fe40000010808 */
[--C-:B------:R-:W-:Y:S01]  /*14440*/  FFMA.FTZ R204, R20, c[0x0][0x2d0], -R8.reuse ;  /* 0x0000b40014cc7a23 */ /* 0x100fe20000010808 */
[----:B------:R4:W-:Y:S01]  /*14450*/  MUFU.EX2 R249, R12 ;  /* 0x0000000c00f97308 */ /* 0x0009e20000000800 */
[----:B------:R-:W-:Y:S02]  /*14460*/  FFMA.FTZ R212, R18, c[0x0][0x2d0], -R8 ;  /* 0x0000b40012d47a23 */ /* 0x000fe40000010808 */
[----:B-1----:R-:W-:Y:S04]  /*14470*/  FADD.FTZ R0, -R140, R6 ;  /* 0x000000068c007221 */ /* 0x002fe80000010100 */
[----:B------:R-:W-:Y:S03]  /*14480*/  FMUL.FTZ R0, R0, c[0x0][0x2d0] ;  /* 0x0000b40000007a20 */ /* 0x000fe60000410000 */
[----:B------:R-:W-:Y:S01]  /*14490*/  MUFU.EX2 R245, R13 ;  /* 0x0000000d00f57308 */ /* 0x000fe20000000800 */
[--C-:B---3--:R-:W-:Y:S02]  /*144a0*/  FFMA.FTZ R11, R209, c[0x0][0x2d0], -R8.reuse ;  /* 0x0000b400d10b7a23 */ /* 0x108fe40000010808 */
[--C-:B------:R-:W-:Y:S07]  /*144b0*/  FFMA.FTZ R209, R14, c[0x0][0x2d0], -R9.reuse ;  /* 0x0000b4000ed17a23 */ /* 0x100fee0000010809 */
[----:B------:R1:W-:Y:S01]  /*144c0*/  MUFU.EX2 R6, R0 ;  /* 0x0000000000067308 */ /* 0x0003e20000000800 */
[----:B----4-:R-:W-:Y:S02]  /*144d0*/  FFMA.FTZ R12, R230, c[0x0][0x2d0], -R8 ;  /* 0x0000b400e60c7a23 */ /* 0x010fe40000010808 */
[----:B------:R-:W-:Y:S07]  /*144e0*/  FFMA.FTZ R230, R17, c[0x0][0x2d0], -R10 ;  /* 0x0000b40011e67a23 */ /* 0x000fee000001080a */
[----:B------:R-:W-:Y:S10]  /*144f0*/  MUFU.EX2 R42, R11 ;  /* 0x0000000b002a7308 */ /* 0x000ff40000000800 */
[----:B------:R-:W-:Y:S01]  /*14500*/  MUFU.EX2 R246, R12 ;  /* 0x0000000c00f67308 */ /* 0x000fe20000000800 */
[--C-:B-1----:R-:W-:Y:S02]  /*14510*/  FFMA.FTZ R0, R208, c[0x0][0x2d0], -R9.reuse ;  /* 0x0000b400d0007a23 */ /* 0x102fe40000010809 */
[--C-:B------:R-:W-:Y:S07]  /*14520*/  FFMA.FTZ R208, R19, c[0x0][0x2d0], -R8.reuse ;  /* 0x0000b40013d07a23 */ /* 0x100fee0000010808 */
[----:B------:R1:W3:Y:S10]  /*14530*/  MUFU.EX2 R32, R0 ;  /* 0x0000000000207308 */ /* 0x0002f40000000800 */
[----:B------:R-:W-:Y:S10]  /*14540*/  MUFU.EX2 R214, R214 ;  /* 0x000000d600d67308 */ /* 0x000ff40000000800 */
[----:B------:R-:W-:Y:S01]  /*14550*/  MUFU.EX2 R209, R209 ;  /* 0x000000d100d17308 */ /* 0x000fe20000000800 */
[--C-:B-1----:R-:W-:Y:S02]  /*14560*/  FFMA.FTZ R0, R143, c[0x0][0x2d0], -R9.reuse ;  /* 0x0000b4008f007a23 */ /* 0x102fe40000010809 */
[----:B------:R-:W-:Y:S07]  /*14570*/  FFMA.FTZ R143, R138, c[0x0][0x2d0], -R8 ;  /* 0x0000b4008a8f7a23 */ /* 0x000fee0000010808 */
[----:B------:R1:W-:Y:S10]  /*14580*/  MUFU.EX2 R43, R0 ;  /* 0x00000000002b7308 */ /* 0x0003f40000000800 */
[----:B------:R-:W-:Y:S10]  /*14590*/  MUFU.EX2 R212, R212 ;  /* 0x000000d400d47308 */ /* 0x000ff40000000800 */
[----:B------:R-:W-:Y:S01]  /*145a0*/  MUFU.EX2 R252, R205 ;  /* 0x000000cd00fc7308 */ /* 0x000fe20000000800 */
[--C-:B-1----:R-:W-:Y:S09]  /*145b0*/  FFMA.FTZ R0, R142, c[0x0][0x2d0], -R9.reuse ;  /* 0x0000b4008e007a23 */ /* 0x102ff20000010809 */
[----:B------:R1:W-:Y:S10]  /*145c0*/  MUFU.EX2 R38, R0 ;  /* 0x0000000000267308 */ /* 0x0003f40000000800 */
[----:B------:R-:W-:Y:S10]  /*145d0*/  MUFU.EX2 R251, R197 ;  /* 0x000000c500fb7308 */ /* 0x000ff40000000800 */
[----:B------:R-:W-:Y:S01]  /*145e0*/  MUFU.EX2 R250, R195 ;  /* 0x000000c300fa7308 */ /* 0x000fe20000000800 */
[----:B-1----:R-:W-:Y:S02]  /*145f0*/  FADD.FTZ R0, -R141, R136 ;  /* 0x000000888d007221 */ /* 0x002fe40000010100 */
[--C-:B------:R-:W-:Y:S02]  /*14600*/  FFMA.FTZ R136, R31, c[0x0][0x2d0], -R8.reuse ;  /* 0x0000b4001f887a23 */ /* 0x100fe40000010808 */
[----:B------:R-:W-:Y:S01]  /*14610*/  FMUL.FTZ R0, R0, c[0x0][0x2d0] ;  /* 0x0000b40000007a20 */ /* 0x000fe20000410000 */
[----:B------:R-:W1:Y:S04]  /*14620*/  LDSM.16.MT88.4 R28, [R217+0x2080] ;  /* 0x00208000d91c783b */ /* 0x000e680000004200 */
[----:B------:R-:W-:Y:S10]  /*14630*/  MUFU.EX2 R243, R243 ;  /* 0x000000f300f37308 */ /* 0x000ff40000000800 */
[----:B------:R4:W-:Y:S10]  /*14640*/  MUFU.EX2 R7, R0 ;  /* 0x0000000000077308 */ /* 0x0009f40000000800 */
[----:B------:R-:W-:Y:S10]  /*14650*/  MUFU.EX2 R242, R242 ;  /* 0x000000f200f27308 */ /* 0x000ff40000000800 */
[----:B------:R-:W-:Y:S01]  /*14660*/  MUFU.EX2 R211, R211 ;  /* 0x000000d300d37308 */ /* 0x000fe20000000800 */
[----:B----4-:R-:W-:Y:S02]  /*14670*/  FFMA.FTZ R0, R210, c[0x0][0x2d0], -R8 ;  /* 0x0000b400d2007a23 */ /* 0x010fe40000010808 */
[----:B------:R-:W-:Y:S07]  /*14680*/  FFMA.FTZ R210, R15, c[0x0][0x2d0], -R9 ;  /* 0x0000b4000fd27a23 */ /* 0x000fee0000010809 */
[----:B------:R4:W-:Y:S10]  /*14690*/  MUFU.EX2 R35, R0 ;  /* 0x0000000000237308 */ /* 0x0009f40000000800 */
[----:B------:R-:W-:Y:S10]  /*146a0*/  MUFU.EX2 R230, R230 ;  /* 0x000000e600e67308 */ /* 0x000ff40000000800 */
[----:B------:R-:W5:Y:S01]  /*146b0*/  MUFU.EX2 R210, R210 ;  /* 0x000000d200d27308 */ /* 0x000f620000000800 */
[C---:B----4-:R-:W-:Y:S02]  /*146c0*/  FADD.FTZ R0, -R2.reuse, R137 ;  /* 0x0000008902007221 */ /* 0x050fe40000010100 */
[----:B------:R-:W-:Y:S02]  /*146d0*/  FMUL.FTZ R137, R2, c[0x0][0x2d0] ;  /* 0x0000b40002897a20 */ /* 0x000fe40000410000 */
[----:B------:R-:W-:Y:S02]  /*146e0*/  FMUL.FTZ R0, R0, c[0x0][0x2d0] ;  /* 0x0000b40000007a20 */ /* 0x000fe40000410000 */
[----:B------:R-:W-:Y:S03]  /*146f0*/  FFMA.FTZ R4, R213, c[0x0][0x2d0], -R137 ;  /* 0x0000b400d5047a23 */ /* 0x000fe60000010889 */
[----:B------:R-:W-:Y:S01]  /*14700*/  MUFU.EX2 R207, R207 ;  /* 0x000000cf00cf7308 */ /* 0x000fe20000000800 */
[----:B------:R-:W-:Y:S09]  /*14710*/  FFMA.FTZ R213, R23, c[0x0][0x2d0], -R9 ;  /* 0x0000b40017d57a23 */ /* 0x000ff20000010809 */
[----:B------:R4:W-:Y:S10]  /*14720*/  MUFU.EX2 R244, R4 ;  /* 0x0000000400f47308 */ /* 0x0009f40000000800 */
[----:B------:R-:W-:Y:S10]  /*14730*/  MUFU.EX2 R0, R0 ;  /* 0x0000000000007308 */ /* 0x000ff40000000800 */
[----:B------:R-:W-:Y:S01]  /*14740*/  MUFU.EX2 R213, R213 ;  /* 0x000000d500d57308 */ /* 0x000fe20000000800 */
[--C-:B----4-:R-:W-:Y:S09]  /*14750*/  FFMA.FTZ R4, R231, c[0x0][0x2d0], -R137.reuse ;  /* 0x0000b400e7047a23 */ /* 0x110ff20000010889 */
[----:B------:R4:W1:Y:S10]  /*14760*/  MUFU.EX2 R231, R4 ;  /* 0x0000000400e77308 */ /* 0x0008740000000800 */
[----:B------:R-:W-:Y:S10]  /*14770*/  MUFU.EX2 R208, R208 ;  /* 0x000000d000d07308 */ /* 0x000ff40000000800 */
[----:B------:R-:W-:Y:S01]  /*14780*/  MUFU.EX2 R143, R143 ;  /* 0x0000008f008f7308 */ /* 0x000fe20000000800 */
[----:B----4-:R-:W-:Y:S09]  /*14790*/  FFMA.FTZ R4, R215, c[0x0][0x2d0], -R137 ;  /* 0x0000b400d7047a23 */ /* 0x010ff20000010889 */
[----:B------:R4:W1:Y:S02]  /*147a0*/  MUFU.EX2 R34, R4 ;  /* 0x0000000400227308 */ /* 0x0008640000000800 */
[----:B----4-:R-:W3:Y:S02]  /*147b0*/  LDL.LU R4, [R1+0x94] ;  /* 0x0000940001047983 */ /* 0x010ee40000300800 */
[----:B---3--:R-:W-:Y:S01]  /*147c0*/  FFMA.FTZ R138, R6, R4, R32 ;  /* 0x00000004068a7223 */ /* 0x008fe20000010020 */
[----:B-----5:R-:W-:Y:S01]  /*147d0*/  F2FP.PACK_AB R195, R209, R210 ;  /* 0x000000d2d1c3723e */ /* 0x020fe200000000ff */
[C---:B------:R-:W-:Y:S04]  /*147e0*/  FMUL.FTZ R40, R3.reuse, R152 ;  /* 0x0000009803287220 */ /* 0x040fe80000410000 */
[----:B------:R-:W-:Y:S01]  /*147f0*/  MUFU.EX2 R4, R199 ;  /* 0x000000c700047308 */ /* 0x000fe20000000800 */
[C---:B------:R-:W-:Y:S02]  /*14800*/  FMUL.FTZ R41, R3.reuse, R153 ;  /* 0x0000009903297220 */ /* 0x040fe40000410000 */
[C---:B--2---:R-:W-:Y:S02]  /*14810*/  FFMA.FTZ R142, R3.reuse, R44, R33 ;  /* 0x0000002c038e7223 */ /* 0x044fe40000010021 */
        /* <DEDUP_REMOVED lines=8> */
[C---:B------:R-:W-:Y:S01]  /*148a0*/  FMUL.FTZ R36, R3.reuse, R148 ;  /* 0x0000009403247220 */ /* 0x040fe20000410000 */
[----:B------:R-:W-:Y:S01]  /*148b0*/  MOV R157, R42 ;  /* 0x0000002a009d7202 */ /* 0x000fe20000000f00 */
[C---:B------:R-:W-:Y:S01]  /*148c0*/  FMUL.FTZ R37, R3.reuse, R149 ;  /* 0x0000009503257220 */ /* 0x040fe20000410000 */
[----:B------:R-:W-:Y:S01]  /*148d0*/  F2FP.PACK_AB R148, R246, R245 ;  /* 0x000000f5f694723e */ /* 0x000fe200000000ff */
[C---:B------:R-:W-:Y:S01]  /*148e0*/  FMUL.FTZ R52, R3.reuse, R144 ;  /* 0x0000009003347220 */ /* 0x040fe20000410000 */
[----:B------:R-:W-:Y:S01]  /*148f0*/  F2FP.PACK_AB R144, R248, R33 ;  /* 0x00000021f890723e */ /* 0x000fe200000000ff */
[----:B------:R-:W-:Y:S01]  /*14900*/  FMUL.FTZ R53, R3, R145 ;  /* 0x0000009103357220 */ /* 0x000fe20000410000 */
[----:B------:R-:W-:Y:S01]  /*14910*/  F2FP.PACK_AB R145, R247, R32 ;  /* 0x00000020f791723e */ /* 0x000fe200000000ff */
[----:B------:R-:W-:Y:S01]  /*14920*/  FMUL.FTZ R56, R3, R56 ;  /* 0x0000003803387220 */ /* 0x000fe20000410000 */
[----:B-1----:R-:W-:Y:S01]  /*14930*/  F2FP.PACK_AB R149, R231, R244 ;  /* 0x000000f4e795723e */ /* 0x002fe200000000ff */
        /* <DEDUP_REMOVED lines=22> */
[--C-:B------:R-:W-:Y:S01]  /*14aa0*/  FFMA.FTZ R3, R232, c[0x0][0x2d0], -R137.reuse ;  /* 0x0000b400e8037a23 */ /* 0x100fe20000010889 */
[----:B------:R-:W-:Y:S01]  /*14ab0*/  MUFU.EX2 R206, R204 ;  /* 0x000000cc00ce7308 */ /* 0x000fe20000000800 */
[C---:B------:R-:W-:Y:S02]  /*14ac0*/  FMUL.FTZ R10, R6.reuse, R166 ;  /* 0x000000a6060a7220 */ /* 0x040fe40000410000 */
[----:B------:R-:W-:Y:S01]  /*14ad0*/  FMUL.FTZ R54, R6, R146 ;  /* 0x0000009206367220 */ /* 0x000fe20000410000 */
[----:B------:R-:W-:Y:S01]  /*14ae0*/  F2FP.PACK_AB R146, R160, R249 ;  /* 0x000000f9a092723e */ /* 0x000fe200000000ff */
[C---:B------:R-:W-:Y:S01]  /*14af0*/  FMUL.FTZ R55, R6.reuse, R147 ;  /* 0x0000009306377220 */ /* 0x040fe20000410000 */
[----:B------:R-:W-:Y:S01]  /*14b00*/  F2FP.PACK_AB R147, R161, R156 ;  /* 0x0000009ca193723e */ /* 0x000fe200000000ff */
[----:B------:R-:W-:Y:S02]  /*14b10*/  FMUL.FTZ R11, R6, R167 ;  /* 0x000000a7060b7220 */ /* 0x000fe40000410000 */
[C---:B------:R-:W-:Y:S01]  /*14b20*/  FMUL.FTZ R12, R7.reuse, R168 ;  /* 0x000000a8070c7220 */ /* 0x040fe20000410000 */
[----:B------:R-:W1:Y:S01]  /*14b30*/  MUFU.EX2 R165, R3 ;  /* 0x0000000300a57308 */ /* 0x000e620000000800 */
[----:B------:R-:W-:Y:S01]  /*14b40*/  MOV R168, R35 ;  /* 0x0000002300a87202 */ /* 0x000fe20000000f00 */
[----:B------:R-:W-:Y:S01]  /*14b50*/  FMUL.FTZ R15, R0, R171 ;  /* 0x000000ab000f7220 */ /* 0x000fe20000410000 */
[----:B------:R-:W-:Y:S01]  /*14b60*/  MOV R171, R34 ;  /* 0x0000002200ab7202 */ /* 0x000fe20000000f00 */
[-C--:B------:R-:W-:Y:S05]  /*14b70*/  HMMA.16816.F32 R8, R144, R28.reuse, R8 ;  /* 0x0000001c9008723c */ /* 0x080fea0000001808 */
[C---:B------:R-:W-:Y:S01]  /*14b80*/  FMUL.FTZ R13, R7.reuse, R169 ;  /* 0x000000a9070d7220 */ /* 0x040fe20000410000 */
[----:B------:R-:W-:Y:S01]  /*14b90*/  MUFU.EX2 R166, R203 ;  /* 0x000000cb00a67308 */ /* 0x000fe20000000800 */
[----:B------:R-:W-:Y:S01]  /*14ba0*/  FMUL.FTZ R38, R6, R150 ;  /* 0x0000009606267220 */ /* 0x000fe20000410000 */
[----:B------:R-:W-:Y:S01]  /*14bb0*/  F2FP.PACK_AB R150, R168, R157 ;  /* 0x0000009da896723e */ /* 0x000fe200000000ff */
[----:B------:R-:W-:Y:S01]  /*14bc0*/  FMUL.FTZ R39, R6, R151 ;  /* 0x0000009706277220 */ /* 0x000fe20000410000 */
[----:B------:R-:W3:Y:S02]  /*14bd0*/  LDL.LU R169, [R1+0xac] ;  /* 0x0000ac0001a97983 */ /* 0x000ee40000300800 */
[C---:B------:R-:W-:Y:S01]  /*14be0*/  FMUL.FTZ R14, R0.reuse, R170 ;  /* 0x000000aa000e7220 */ /* 0x040fe20000410000 */
[----:B------:R-:W-:Y:S01]  /*14bf0*/  MOV R170, R160 ;  /* 0x000000a000aa7202 */ /* 0x000fe20000000f00 */
[C---:B------:R-:W-:Y:S01]  /*14c00*/  FMUL.FTZ R16, R7.reuse, R172 ;  /* 0x000000ac07107220 */ /* 0x040fe20000410000 */
[----:B------:R-:W-:Y:S01]  /*14c10*/  MOV R172, R157 ;  /* 0x0000009d00ac7202 */ /* 0x000fe20000000f00 */
[----:B------:R-:W-:Y:S01]  /*14c20*/  FMUL.FTZ R17, R7, R173 ;  /* 0x000000ad07117220 */ /* 0x000fe20000410000 */
[----:B------:R-:W-:Y:S01]  /*14c30*/  MOV R173, R156 ;  /* 0x0000009c00ad7202 */ /* 0x000fe20000000f00 */
[----:B------:R-:W-:Y:S01]  /*14c40*/  FMUL.FTZ R18, R0, R174 ;  /* 0x000000ae00127220 */ /* 0x000fe20000410000 */
[----:B------:R4:W-:Y:S01]  /*14c50*/  MUFU.EX2 R167, R198 ;  /* 0x000000c600a77308 */ /* 0x0009e20000000800 */
[----:B-1----:R-:W-:Y:S01]  /*14c60*/  F2FP.PACK_AB R151, R165, R171 ;  /* 0x000000aba597723e */ /* 0x002fe200000000ff */
[C---:B------:R-:W-:Y:S02]  /*14c70*/  FMUL.FTZ R42, R6.reuse, R154 ;  /* 0x0000009a062a7220 */ /* 0x040fe40000410000 */
[C---:B------:R-:W-:Y:S02]  /*14c80*/  FMUL.FTZ R43, R6.reuse, R155 ;  /* 0x0000009b062b7220 */ /* 0x040fe40000410000 */
[----:B------:R-:W1:Y:S01]  /*14c90*/  LDSM.16.MT88.4 R152, [R220+0x2080] ;  /* 0x00208000dc98783b */ /* 0x000e620000004200 */
[----:B------:R-:W-:Y:S01]  /*14ca0*/  FMUL.FTZ R26, R6, R162 ;  /* 0x000000a2061a7220 */ /* 0x000fe20000410000 */
[C---:B------:R-:W-:Y:S04]  /*14cb0*/  HMMA.16816.F32 R12, R148.reuse, R28, R12 ;  /* 0x0000001c940c723c */ /* 0x040fe8000000180c */
[----:B------:R-:W-:Y:S02]  /*14cc0*/  FMUL.FTZ R19, R0, R175 ;  /* 0x000000af00137220 */ /* 0x000fe40000410000 */
[----:B------:R-:W5:Y:S01]  /*14cd0*/  LDL.LU R162, [R1+0xa8] ;  /* 0x0000a80001a27983 */ /* 0x000f620000300800 */
[C---:B------:R-:W-:Y:S02]  /*14ce0*/  FMUL.FTZ R22, R6.reuse, R158 ;  /* 0x0000009e06167220 */ /* 0x040fe40000410000 */
[----:B------:R-:W-:Y:S02]  /*14cf0*/  MUFU.EX2 R158, R202 ;  /* 0x000000ca009e7308 */ /* 0x000fe40000000800 */
[-C--:B------:R-:W-:Y:S03]  /*14d00*/  HMMA.16816.F32 R16, R148, R30.reuse, R16 ;  /* 0x0000001e9410723c */ /* 0x080fe60000001810 */
[C---:B------:R-:W-:Y:S02]  /*14d10*/  FMUL.FTZ R23, R6.reuse, R159 ;  /* 0x0000009f06177220 */ /* 0x040fe40000410000 */
[----:B------:R-:W-:Y:S01]  /*14d20*/  FMUL.FTZ R27, R6, R163 ;  /* 0x000000a3061b7220 */ /* 0x000fe20000410000 */
[----:B----4-:R-:W-:Y:S01]  /*14d30*/  F2FP.PACK_AB R198, R212, R208 ;  /* 0x000000d0d4c6723e */ /* 0x010fe200000000ff */
[C---:B------:R-:W-:Y:S01]  /*14d40*/  FMUL.FTZ R28, R7.reuse, R176 ;  /* 0x000000b0071c7220 */ /* 0x040fe20000410000 */
[----:B------:R4:W-:Y:S01]  /*14d50*/  MUFU.EX2 R159, R196 ;  /* 0x000000c4009f7308 */ /* 0x0009e20000000800 */
[C---:B------:R-:W-:Y:S01]  /*14d60*/  FMUL.FTZ R29, R7.reuse, R177 ;  /* 0x000000b1071d7220 */ /* 0x040fe20000410000 */
[C---:B------:R-:W-:Y:S04]  /*14d70*/  HMMA.16816.F32 R20, R144.reuse, R30, R20 ;  /* 0x0000001e9014723c */ /* 0x040fe80000001814 */
[C---:B------:R-:W-:Y:S02]  /*14d80*/  FMUL.FTZ R32, R7.reuse, R180 ;  /* 0x000000b407207220 */ /* 0x040fe40000410000 */
[C---:B------:R-:W-:Y:S02]  /*14d90*/  FMUL.FTZ R33, R7.reuse, R181 ;  /* 0x000000b507217220 */ /* 0x040fe40000410000 */
[-C--:B--2---:R-:W-:Y:S01]  /*14da0*/  HMMA.16816.F32 R24, R144, R44.reuse, R24 ;  /* 0x0000002c9018723c */ /* 0x084fe20000001818 */
[----:B------:R2:W-:Y:S03]  /*14db0*/  MUFU.EX2 R163, R136 ;  /* 0x0000008800a37308 */ /* 0x0005e60000000800 */
[C---:B------:R-:W-:Y:S02]  /*14dc0*/  FMUL.FTZ R30, R0.reuse, R178 ;  /* 0x000000b2001e7220 */ /* 0x040fe40000410000 */
[C---:B------:R-:W-:Y:S02]  /*14dd0*/  FMUL.FTZ R31, R0.reuse, R179 ;  /* 0x000000b3001f7220 */ /* 0x040fe40000410000 */
[C---:B------:R-:W-:Y:S04]  /*14de0*/  FMUL.FTZ R34, R0.reuse, R182 ;  /* 0x000000b600227220 */ /* 0x040fe80000410000 */
[----:B------:R-:W-:Y:S01]  /*14df0*/  FMUL.FTZ R35, R0, R183 ;  /* 0x000000b700237220 */ /* 0x000fe20000410000 */
[C---:B------:R-:W-:Y:S04]  /*14e00*/  HMMA.16816.F32 R28, R148.reuse, R44, R28 ;  /* 0x0000002c941c723c */ /* 0x040fe8000000181c */
[C---:B------:R-:W-:Y:S01]  /*14e10*/  FMUL.FTZ R48, R7.reuse, R188 ;  /* 0x000000bc07307220 */ /* 0x040fe20000410000 */
[----:B----4-:R-:W-:Y:S01]  /*14e20*/  F2FP.PACK_AB R196, R206, R207 ;  /* 0x000000cfcec4723e */ /* 0x010fe200000000ff */
[C---:B------:R-:W-:Y:S02]  /*14e30*/  FMUL.FTZ R49, R7.reuse, R189 ;  /* 0x000000bd07317220 */ /* 0x040fe40000410000 */
[-C--:B------:R-:W-:Y:S04]  /*14e40*/  HMMA.16816.F32 R32, R148, R46.reuse, R32 ;  /* 0x0000002e9420723c */ /* 0x080fe80000001820 */
[C---:B------:R-:W-:Y:S02]  /*14e50*/  FMUL.FTZ R44, R7.reuse, R184 ;  /* 0x000000b8072c7220 */ /* 0x040fe40000410000 */
[C---:B------:R-:W-:Y:S02]  /*14e60*/  FMUL.FTZ R45, R7.reuse, R185 ;  /* 0x000000b9072d7220 */ /* 0x040fe40000410000 */
[C---:B------:R-:W-:Y:S04]  /*14e70*/  HMMA.16816.F32 R36, R144.reuse, R46, R36 ;  /* 0x0000002e9024723c */ /* 0x040fe80000001824 */
[C---:B------:R-:W-:Y:S02]  /*14e80*/  FMUL.FTZ R50, R0.reuse, R190 ;  /* 0x000000be00327220 */ /* 0x040fe40000410000 */
[C---:B------:R-:W-:Y:S02]  /*14e90*/  FMUL.FTZ R51, R0.reuse, R191 ;  /* 0x000000bf00337220 */ /* 0x040fe40000410000 */
[-C--:B-1----:R-:W-:Y:S04]  /*14ea0*/  HMMA.16816.F32 R40, R144, R152.reuse, R40 ;  /* 0x000000989028723c */ /* 0x082fe80000001828 */
[C---:B------:R-:W-:Y:S02]  /*14eb0*/  FMUL.FTZ R46, R0.reuse, R186 ;  /* 0x000000ba002e7220 */ /* 0x040fe40000410000 */
[----:B------:R-:W-:Y:S02]  /*14ec0*/  FMUL.FTZ R47, R0, R187 ;  /* 0x000000bb002f7220 */ /* 0x000fe40000410000 */
[----:B------:R-:W-:Y:S01]  /*14ed0*/  LDSM.16.MT88.4 R184, [R218+0x3080] ;  /* 0x00308000dab8783b */ /* 0x000fe20000004200 */
[C---:B------:R-:W-:Y:S03]  /*14ee0*/  FMUL.FTZ R58, R6.reuse, R58 ;  /* 0x0000003a063a7220 */ /* 0x040fe60000410000 */
[----:B------:R-:W-:Y:S01]  /*14ef0*/  FMUL.FTZ R59, R6, R59 ;  /* 0x0000003b063b7220 */ /* 0x000fe20000410000 */
[C---:B------:R-:W-:Y:S04]  /*14f00*/  HMMA.16816.F32 R44, R148.reuse, R152, R44 ;  /* 0x00000098942c723c */ /* 0x040fe8000000182c */
[C---:B------:R-:W-:Y:S02]  /*14f10*/  FMUL.FTZ R60, R7.reuse, R60 ;  /* 0x0000003c073c7220 */ /* 0x040fe40000410000 */
[C---:B------:R-:W-:Y:S02]  /*14f20*/  FMUL.FTZ R61, R7.reuse, R61 ;  /* 0x0000003d073d7220 */ /* 0x040fe40000410000 */
[-C--:B------:R-:W-:Y:S04]  /*14f30*/  HMMA.16816.F32 R48, R148, R154.reuse, R48 ;  /* 0x0000009a9430723c */ /* 0x080fe80000001830 */
[C---:B------:R-:W-:Y:S02]  /*14f40*/  FMUL.FTZ R62, R0.reuse, R62 ;  /* 0x0000003e003e7220 */ /* 0x040fe40000410000 */
[C---:B------:R-:W-:Y:S02]  /*14f50*/  FMUL.FTZ R63, R0.reuse, R63 ;  /* 0x0000003f003f7220 */ /* 0x040fe40000410000 */
[C---:B------:R-:W-:Y:S01]  /*14f60*/  HMMA.16816.F32 R52, R144.reuse, R154, R52 ;  /* 0x0000009a9034723c */ /* 0x040fe20000001834 */
[----:B------:R-:W1:Y:S03]  /*14f70*/  LDSM.16.MT88.4 R152, [R219+0x2080] ;  /* 0x00208000db98783b */ /* 0x000e660000004200 */
[C---:B------:R-:W-:Y:S02]  /*14f80*/  FMUL.FTZ R64, R7.reuse, R64 ;  /* 0x0000004007407220 */ /* 0x040fe40000410000 */
[C---:B------:R-:W-:Y:S02]  /*14f90*/  FMUL.FTZ R65, R7.reuse, R65 ;  /* 0x0000004107417220 */ /* 0x040fe40000410000 */
[C---:B------:R-:W-:Y:S04]  /*14fa0*/  FMUL.FTZ R66, R0.reuse, R66 ;  /* 0x0000004200427220 */ /* 0x040fe80000410000 */
[----:B------:R-:W-:Y:S02]  /*14fb0*/  FMUL.FTZ R67, R0, R67 ;  /* 0x0000004300437220 */ /* 0x000fe40000410000 */
        /* <DEDUP_REMOVED lines=13> */
[C---:B------:R-:W-:Y:S01]  /*15090*/  FMUL.FTZ R87, R6.reuse, R87 ;  /* 0x0000005706577220 */ /* 0x040fe20000410000 */
[-C--:B-1----:R-:W-:Y:S03]  /*150a0*/  HMMA.16816.F32 R56, R144, R152.reuse, R56 ;  /* 0x000000989038723c */ /* 0x082fe60000001838 */
[C---:B------:R-:W-:Y:S02]  /*150b0*/  FMUL.FTZ R90, R6.reuse, R90 ;  /* 0x0000005a065a7220 */ /* 0x040fe40000410000 */
[----:B------:R-:W-:Y:S02]  /*150c0*/  FMUL.FTZ R91, R6, R91 ;  /* 0x0000005b065b7220 */ /* 0x000fe40000410000 */
[C---:B------:R-:W-:Y:S01]  /*150d0*/  FMUL.FTZ R92, R7.reuse, R92 ;  /* 0x0000005c075c7220 */ /* 0x040fe20000410000 */
        /* <DEDUP_REMOVED lines=10> */
[----:B------:R-:W-:Y:S04]  /*15180*/  FMUL.FTZ R99, R0, R99 ;  /* 0x0000006300637220 */ /* 0x000fe80000410000 */
        /* <DEDUP_REMOVED lines=23> */
[C---:B------:R-:W-:Y:S02]  /*15300*/  FMUL.FTZ R130, R0.reuse, R130 ;  /* 0x0000008200827220 */ /* 0x040fe40000410000 */
[----:B------:R-:W-:Y:S02]  /*15310*/  FMUL.FTZ R131, R0, R131 ;  /* 0x0000008300837220 */ /* 0x000fe40000410000 */
[C---:B------:R-:W-:Y:S01]  /*15320*/  HMMA.16816.F32 R84, R144.reuse, R154, R84 ;  /* 0x0000009a9054723c */ /* 0x040fe20000001854 */
[----:B------:R-:W1:Y:S03]  /*15330*/  LDSM.16.MT88.4 R152, [R218+0x3880] ;  /* 0x00388000da98783b */ /* 0x000e660000004200 */
[C---:B------:R-:W-:Y:S02]  /*15340*/  FMUL.FTZ R122, R6.reuse, R122 ;  /* 0x0000007a067a7220 */ /* 0x040fe40000410000 */
[C---:B------:R-:W-:Y:S02]  /*15350*/  FMUL.FTZ R123, R6.reuse, R123 ;  /* 0x0000007b067b7220 */ /* 0x040fe40000410000 */
[C---:B------:R-:W-:Y:S04]  /*15360*/  FMUL.FTZ R134, R6.reuse, R134 ;  /* 0x0000008606867220 */ /* 0x040fe80000410000 */
[----:B------:R-:W-:Y:S02]  /*15370*/  FMUL.FTZ R135, R6, R135 ;  /* 0x0000008706877220 */ /* 0x000fe40000410000 */
[----:B------:R4:W1:Y:S01]  /*15380*/  MUFU.EX2 R6, R194 ;  /* 0x000000c200067308 */ /* 0x0008620000000800 */
[--C-:B--2---:R-:W-:Y:S01]  /*15390*/  FFMA.FTZ R136, R193, c[0x0][0x2d0], -R137.reuse ;  /* 0x0000b400c1887a23 */ /* 0x104fe20000010889 */
[----:B------:R-:W-:Y:S01]  /*153a0*/  F2FP.PACK_AB R193, R211, R213 ;  /* 0x000000d5d3c1723e */ /* 0x000fe200000000ff */
[--C-:B------:R-:W-:Y:S07]  /*153b0*/  FFMA.FTZ R3, R235, c[0x0][0x2d0], -R137.reuse ;  /* 0x0000b400eb037a23 */ /* 0x100fee0000010889 */
[----:B------:R2:W-:Y:S01]  /*153c0*/  MUFU.EX2 R235, R3 ;  /* 0x0000000300eb7308 */ /* 0x0005e20000000800 */
[----:B----4-:R-:W-:Y:S01]  /*153d0*/  F2FP.PACK_AB R194, R214, R230 ;  /* 0x000000e6d6c2723e */ /* 0x010fe200000000ff */
[-C--:B-1----:R-:W-:Y:S03]  /*153e0*/  HMMA.16816.F32 R88, R144, R152.reuse, R88 ;  /* 0x000000989058723c */ /* 0x082fe60000001858 */
[--C-:B--2---:R-:W-:Y:S05]  /*153f0*/  FFMA.FTZ R3, R236, c[0x0][0x2d0], -R137.reuse ;  /* 0x0000b400ec037a23 */ /* 0x104fea0000010889 */
[C---:B------:R-:W-:Y:S01]  /*15400*/  HMMA.16816.F32 R92, R148.reuse, R152, R92 ;  /* 0x00000098945c723c */ /* 0x040fe2000000185c */
[----:B------:R1:W-:Y:S03]  /*15410*/  MUFU.EX2 R215, R3 ;  /* 0x0000000300d77308 */ /* 0x0003e60000000800 */
[----:B------:R-:W-:Y:S01]  /*15420*/  MOV R236, R6 ;  /* 0x0000000600ec7202 */ /* 0x000fe20000000f00 */
[----:B------:R-:W-:Y:S03]  /*15430*/  FFMA.FTZ R6, R200, c[0x0][0x2d0], -R137 ;  /* 0x0000b400c8067a23 */ /* 0x000fe60000010889 */
[-C--:B------:R-:W-:Y:S04]  /*15440*/  HMMA.16816.F32 R96, R148, R154.reuse, R96 ;  /* 0x0000009a9460723c */ /* 0x080fe80000001860 */
[----:B---3--:R-:W-:Y:S01]  /*15450*/  FFMA.FTZ R7, R7, R169, R245 ;  /* 0x000000a907077223 */ /* 0x008fe200000100f5 */
[----:B------:R-:W-:Y:S01]  /*15460*/  MOV R245, R163 ;  /* 0x000000a300f57202 */ /* 0x000fe20000000f00 */
[----:B------:R-:W-:Y:S01]  /*15470*/  MUFU.EX2 R205, R6 ;  /* 0x0000000600cd7308 */ /* 0x000fe20000000800 */
[----:B------:R-:W-:Y:S01]  /*15480*/  MOV R169, R161 ;  /* 0x000000a100a97202 */ /* 0x000fe20000000f00 */
[C---:B------:R-:W-:Y:S01]  /*15490*/  HMMA.16816.F32 R100, R144.reuse, R154, R100 ;  /* 0x0000009a9064723c */ /* 0x040fe20000001864 */
[----:B------:R-:W2:Y:S03]  /*154a0*/  LDSM.16.MT88.4 R152, [R220+0x3880] ;  /* 0x00388000dc98783b */ /* 0x000ea60000004200 */
[--C-:B-1----:R-:W-:Y:S01]  /*154b0*/  FFMA.FTZ R3, R234, c[0x0][0x2d0], -R137.reuse ;  /* 0x0000b400ea037a23 */ /* 0x102fe20000010889 */
[----:B------:R-:W-:Y:S01]  /*154c0*/  MOV R234, R4 ;  /* 0x0000000400ea7202 */ /* 0x000fe20000000f00 */
[--C-:B------:R-:W-:Y:S03]  /*154d0*/  FFMA.FTZ R4, R201, c[0x0][0x2d0], -R137.reuse ;  /* 0x0000b400c9047a23 */ /* 0x100fe60000010889 */
[----:B------:R-:W-:Y:S03]  /*154e0*/  LDSM.16.MT88.4 R200, [R220+0x3080] ;  /* 0x00308000dcc8783b */ /* 0x000fe60000004200 */
[----:B-----5:R-:W-:Y:S01]  /*154f0*/  FFMA.FTZ R0, R0, R162, R244 ;  /* 0x000000a200007223 */ /* 0x020fe200000100f4 */
[----:B------:R-:W-:Y:S01]  /*15500*/  MOV R244, R159 ;  /* 0x0000009f00f47202 */ /* 0x000fe20000000f00 */
[----:B------:R1:W-:Y:S03]  /*15510*/  MUFU.EX2 R232, R3 ;  /* 0x0000000300e87308 */ /* 0x0003e60000000800 */
[----:B------:R-:W-:Y:S07]  /*15520*/  LDSM.16.MT88.4 R160, [R220+0x2880] ;  /* 0x00288000dca0783b */ /* 0x000fee0000004200 */
[----:B------:R-:W3:Y:S01]  /*15530*/  MUFU.EX2 R204, R4 ;  /* 0x0000000400cc7308 */ /* 0x000ee20000000800 */
[-C--:B--2---:R-:W-:Y:S03]  /*15540*/  HMMA.16816.F32 R104, R144, R152.reuse, R104 ;  /* 0x000000989068723c */ /* 0x084fe60000001868 */
[--C-:B-1----:R-:W-:Y:S02]  /*15550*/  FFMA.FTZ R3, R233, c[0x0][0x2d0], -R137.reuse ;  /* 0x0000b400e9037a23 */ /* 0x102fe40000010889 */
[----:B------:R-:W-:Y:S01]  /*15560*/  FFMA.FTZ R137, R192, c[0x0][0x2d0], -R137 ;  /* 0x0000b400c0897a23 */ /* 0x000fe20000010889 */
[----:B------:R-:W-:Y:S03]  /*15570*/  F2FP.PACK_AB R192, R242, R243 ;  /* 0x000000f3f2c0723e */ /* 0x000fe600000000ff */
[----:B------:R1:W-:Y:S01]  /*15580*/  MUFU.EX2 R233, R3 ;  /* 0x0000000300e97308 */ /* 0x0003e20000000800 */
[C---:B------:R-:W-:Y:S04]  /*15590*/  HMMA.16816.F32 R108, R148.reuse, R152, R108 ;  /* 0x00000098946c723c */ /* 0x040fe8000000186c */
[----:B---3--:R-:W-:Y:S04]  /*155a0*/  F2FP.PACK_AB R197, R205, R204 ;  /* 0x000000cccdc5723e */ /* 0x008fe800000000ff */
[-C--:B------:R-:W-:Y:S01]  /*155b0*/  HMMA.16816.F32 R112, R148, R154.reuse, R112 ;  /* 0x0000009a9470723c */ /* 0x080fe20000001870 */
[----:B------:R-:W-:Y:S07]  /*155c0*/  MUFU.EX2 R137, R137 ;  /* 0x0000008900897308 */ /* 0x000fee0000000800 */
[C---:B------:R-:W-:Y:S01]  /*155d0*/  HMMA.16816.F32 R116, R144.reuse, R154, R116 ;  /* 0x0000009a9074723c */ /* 0x040fe20000001874 */
[----:B------:R-:W2:Y:S03]  /*155e0*/  LDSM.16.MT88.4 R152, [R219+0x3880] ;  /* 0x00388000db98783b */ /* 0x000ea60000004200 */
[----:B-1----:R-:W-:Y:S01]  /*155f0*/  FADD.FTZ R3, R248, R142 ;  /* 0x0000008ef8037221 */ /* 0x002fe20000010000 */
[----:B------:R-:W-:Y:S01]  /*15600*/  MOV R248, R158 ;  /* 0x0000009e00f87202 */ /* 0x000fe20000000f00 */
[----:B------:R-:W-:Y:S03]  /*15610*/  FADD.FTZ R142, R247, R138 ;  /* 0x0000008af78e7221 */ /* 0x000fe60000010000 */
[----:B------:R-:W-:Y:S03]  /*15620*/  LDSM.16.MT88.4 R156, [R218+0x2880] ;  /* 0x00288000da9c783b */ /* 0x000fe60000004200 */
[----:B------:R-:W-:Y:S01]  /*15630*/  MOV R247, R143 ;  /* 0x0000008f00f77202 */ /* 0x000fe20000000f00 */
[----:B------:R-:W-:Y:S01]  /*15640*/  FADD.FTZ R138, R246, R7 ;  /* 0x00000007f68a7221 */ /* 0x000fe20000010000 */
[----:B------:R-:W-:Y:S01]  /*15650*/  MOV R246, R167 ;  /* 0x000000a700f67202 */ /* 0x000fe20000000f00 */
[----:B------:R1:W3:Y:S01]  /*15660*/  MUFU.EX2 R143, R136 ;  /* 0x00000088008f7308 */ /* 0x0002e20000000800 */
[----:B------:R-:W-:Y:S01]  /*15670*/  FADD.FTZ R7, R231, R0 ;  /* 0x00000000e7077221 */ /* 0x000fe20000010000 */
[----:B------:R-:W-:Y:S01]  /*15680*/  MOV R231, R166 ;  /* 0x000000a600e77202 */ /* 0x000fe20000000f00 */
[----:B------:R-:W-:Y:S02]  /*15690*/  FADD.FTZ R6, R172, R138 ;  /* 0x0000008aac067221 */ /* 0x000fe40000010000 */
[----:B------:R-:W-:Y:S02]  /*156a0*/  FADD.FTZ R4, R171, R7 ;  /* 0x00000007ab047221 */ /* 0x000fe40000010000 */
[----:B------:R-:W-:Y:S02]  /*156b0*/  FADD.FTZ R7, R168, R6 ;  /* 0x00000006a8077221 */ /* 0x000fe40000010000 */
[----:B------:R-:W-:Y:S02]  /*156c0*/  FADD.FTZ R0, R249, R3 ;  /* 0x00000003f9007221 */ /* 0x000fe40000010000 */
[----:B------:R-:W-:Y:S02]  /*156d0*/  FADD.FTZ R3, R173, R142 ;  /* 0x0000008ead037221 */ /* 0x000fe40000010000 */
[----:B------:R-:W-:Y:S04]  /*156e0*/  FADD.FTZ R0, R170, R0 ;  /* 0x00000000aa007221 */ /* 0x000fe80000010000 */
[----:B------:R-:W-:Y:S04]  /*156f0*/  FADD.FTZ R0, R164, R0 ;  /* 0x00000000a4007221 */ /* 0x000fe80000010000 */
[----:B------:R-:W-:Y:S02]  /*15700*/  FADD.FTZ R0, R231, R0 ;  /* 0x00000000e7007221 */ /* 0x000fe40000010000 */
[----:B-1----:R-:W-:Y:S01]  /*15710*/  FADD.FTZ R136, R169, R3 ;  /* 0x00000003a9887221 */ /* 0x002fe20000010000 */
[----:B---3--:R-:W-:Y:S01]  /*15720*/  F2FP.PACK_AB R199, R137, R143 ;  /* 0x0000008f89c7723e */ /* 0x008fe200000000ff */
[-C--:B--2---:R-:W-:Y:S03]  /*15730*/  HMMA.16816.F32 R120, R144, R152.reuse, R120 ;  /* 0x000000989078723c */ /* 0x084fe60000001878 */
[----:B------:R-:W-:Y:S02]  /*15740*/  FADD.FTZ R3, R165, R4 ;  /* 0x00000004a5037221 */ /* 0x000fe40000010000 */
[----:B------:R-:W-:Y:S01]  /*15750*/  FADD.FTZ R6, R252, R136 ;  /* 0x00000088fc067221 */ /* 0x000fe20000010000 */
[----:B------:R-:W-:Y:S01]  /*15760*/  MOV R136, R141 ;  /* 0x0000008d00887202 */ /* 0x000fe20000000f00 */
[----:B------:R-:W-:Y:S01]  /*15770*/  FADD.FTZ R4, R251, R7 ;  /* 0x00000007fb047221 */ /* 0x000fe20000010000 */
[C---:B------:R-:W-:Y:S04]  /*15780*/  HMMA.16816.F32 R124, R148.reuse, R152, R124 ;  /* 0x00000098947c723c */ /* 0x040fe8000000187c */
[----:B------:R-:W-:Y:S03]  /*15790*/  FADD.FTZ R3, R235, R3 ;  /* 0x00000003eb037221 */ /* 0x000fe60000010000 */
[----:B------:R-:W-:Y:S01]  /*157a0*/  F2FP.PACK_AB R152, R247, R251 ;  /* 0x000000fbf798723e */ /* 0x000fe200000000ff */
[-C--:B------:R-:W-:Y:S01]  /*157b0*/  HMMA.16816.F32 R128, R148, R154.reuse, R128 ;  /* 0x0000009a9480723c */ /* 0x080fe20000001880 */
[----:B------:R-:W1:Y:S03]  /*157c0*/  LDSM.16.MT88.4 R148, [R217+0x2880] ;  /* 0x00288000d994783b */ /* 0x000e660000004200 */
[C---:B------:R-:W-:Y:S01]  /*157d0*/  F2FP.PACK_AB R153, R215.reuse, R235 ;  /* 0x000000ebd799723e */ /* 0x040fe200000000ff */
[----:B------:R-:W-:Y:S03]  /*157e0*/  FADD.FTZ R7, R215, R3 ;  /* 0x00000003d7077221 */ /* 0x000fe60000010000 */
[----:B------:R-:W-:Y:S07]  /*157f0*/  HMMA.16816.F32 R132, R144, R154, R132 ;  /* 0x0000009a9084723c */ /* 0x000fee0000001884 */
[----:B------:R-:W-:Y:S02]  /*15800*/  F2FP.PACK_AB R144, R166, R164 ;  /* 0x000000a4a690723e */ /* 0x000fe400000000ff */
[----:B------:R-:W-:Y:S03]  /*15810*/  F2FP.PACK_AB R145, R167, R252 ;  /* 0x000000fca791723e */ /* 0x000fe600000000ff */
[----:B------:R-:W-:Y:S02]  /*15820*/  F2FP.PACK_AB R146, R234, R248 ;  /* 0x000000f8ea92723e */ /* 0x000fe400000000ff */
[----:B------:R-:W-:Y:S02]  /*15830*/  F2FP.PACK_AB R147, R236, R244 ;  /* 0x000000f4ec93723e */ /* 0x000fe400000000ff */
[----:B------:R-:W-:Y:S02]  /*15840*/  F2FP.PACK_AB R154, R250, R245 ;  /* 0x000000f5fa9a723e */ /* 0x000fe400000000ff */
[C---:B------:R-:W-:Y:S03]  /*15850*/  F2FP.PACK_AB R155, R233.reuse, R232 ;  /* 0x000000e8e99b723e */ /* 0x040fe600000000ff */
        /* <DEDUP_REMOVED lines=37> */
[----:B------:R-:W-:Y:S08]  /*15ab0*/  HMMA.16816.F32 R132, R144, R158, R132 ;  /* 0x0000009e9084723c */ /* 0x000ff00000001884 */
[-C--:B-1----:R-:W-:Y:S01]  /*15ac0*/  HMMA.16816.F32 R164, R192, R148.reuse, R8 ;  /* 0x00000094c0a4723c */ /* 0x082fe20000001808 */
[----:B------:R-:W1:Y:S07]  /*15ad0*/  LDSM.16.MT88.4 R8, [R219+0x3080] ;  /* 0x00308000db08783b */ /* 0x000e6e0000004200 */
[C---:B------:R-:W-:Y:S01]  /*15ae0*/  HMMA.16816.F32 R168, R196.reuse, R148, R12 ;  /* 0x00000094c4a8723c */ /* 0x040fe2000000180c */
[----:B------:R-:W2:Y:S07]  /*15af0*/  LDSM.16.MT88.4 R12, [R217+0x4880] ;  /* 0x00488000d90c783b */ /* 0x000eae0000004200 */
[-C--:B------:R-:W-:Y:S01]  /*15b00*/  HMMA.16816.F32 R172, R196, R150.reuse, R16 ;  /* 0x00000096c4ac723c */ /* 0x080fe20000001810 */
[----:B------:R-:W3:Y:S07]  /*15b10*/  LDSM.16.MT88.4 R16, [R218+0x4880] ;  /* 0x00488000da10783b */ /* 0x000eee0000004200 */
[C---:B------:R-:W-:Y:S01]  /*15b20*/  HMMA.16816.F32 R156, R192.reuse, R150, R20 ;  /* 0x00000096c09c723c */ /* 0x040fe20000001814 */
[----:B------:R-:W4:Y:S07]  /*15b30*/  LDSM.16.MT88.4 R20, [R220+0x4880] ;  /* 0x00488000dc14783b */ /* 0x000f2e0000004200 */
[-C--:B------:R-:W-:Y:S01]  /*15b40*/  HMMA.16816.F32 R160, R192, R184.reuse, R24 ;  /* 0x000000b8c0a0723c */ /* 0x080fe20000001818 */
[----:B------:R-:W2:Y:S07]  /*15b50*/  LDSM.16.MT88.4 R24, [R219+0x4880] ;  /* 0x00488000db18783b */ /* 0x000eae0000004200 */
        /* <DEDUP_REMOVED lines=8> */
[C---:B------:R-:W-:Y:S07]  /*15be0*/  HMMA.16816.F32 R60, R196.reuse, R8, R60 ;  /* 0x00000008c43c723c */ /* 0x040fee000000183c */
[----:B------:R-:W-:Y:S01]  /*15bf0*/  FADD.FTZ R9, R246, R6 ;  /* 0x00000006f6097221 */ /* 0x000fe20000010000 */
[-C--:B------:R-:W-:Y:S04]  /*15c00*/  HMMA.16816.F32 R64, R196, R10.reuse, R64 ;  /* 0x0000000ac440723c */ /* 0x080fe80000001840 */
[----:B------:R-:W-:Y:S02]  /*15c10*/  FADD.FTZ R6, R248, R0 ;  /* 0x00000000f8067221 */ /* 0x000fe40000010000 */
[----:B------:R-:W-:Y:S02]  /*15c20*/  FADD.FTZ R0, R232, R7 ;  /* 0x00000007e8007221 */ /* 0x000fe40000010000 */
[C---:B------:R-:W-:Y:S01]  /*15c30*/  HMMA.16816.F32 R68, R192.reuse, R10, R68 ;  /* 0x0000000ac044723c */ /* 0x040fe20000001844 */
[----:B------:R-:W5:Y:S03]  /*15c40*/  LDL R10, [R1+0x9c] ;  /* 0x00009c00010a7983 */ /* 0x000f660000100800 */
[----:B------:R-:W-:Y:S02]  /*15c50*/  FADD.FTZ R7, R233, R0 ;  /* 0x00000000e9077221 */ /* 0x000fe40000010000 */
[----:B------:R-:W-:Y:S02]  /*15c60*/  FADD.FTZ R8, R247, R4 ;  /* 0x00000004f7087221 */ /* 0x000fe40000010000 */
[-C--:B--2---:R-:W-:Y:S04]  /*15c70*/  HMMA.16816.F32 R72, R192, R12.reuse, R72 ;  /* 0x0000000cc048723c */ /* 0x084fe80000001848 */
        /* <DEDUP_REMOVED lines=15> */
[----:B------:R-:W-:Y:S01]  /*15d70*/  FADD.FTZ R6, R230, R6 ;  /* 0x00000006e6067221 */ /* 0x000fe20000010000 */
[----:B------:R-:W-:Y:S01]  /*15d80*/  IADD3 R230, R237, -0x1, RZ ;  /* 0xffffffffede67810 */ /* 0x000fe20007ffe0ff */
        /* <DEDUP_REMOVED lines=8> */
[-C--:B----4-:R-:W-:Y:S01]  /*15e10*/  HMMA.16816.F32 R104, R192, R20.reuse, R104 ;  /* 0x00000014c068723c */ /* 0x090fe20000001868 */
[----:B------:R-:W-:Y:S03]  /*15e20*/  STL [R1+0x94], R4 ;  /* 0x0000940401007387 */ /* 0x000fe60000100800 */
[----:B------:R-:W-:Y:S02]  /*15e30*/  FADD.FTZ R3, R208, R3 ;  /* 0x00000003d0037221 */ /* 0x000fe40000010000 */
[----:B------:R-:W-:Y:S01]  /*15e40*/  FADD.FTZ R0, R205, R7 ;  /* 0x00000007cd007221 */ /* 0x000fe20000010000 */
[----:B------:R-:W-:Y:S01]  /*15e50*/  MOV R7, R2 ;  /* 0x0000000200077202 */ /* 0x000fe20000000f00 */
[C---:B------:R-:W-:Y:S04]  /*15e60*/  HMMA.16816.F32 R108, R196.reuse, R20, R108 ;  /* 0x00000014c46c723c */ /* 0x040fe8000000186c */
[----:B------:R-:W-:Y:S02]  /*15e70*/  FADD.FTZ R3, R212, R3 ;  /* 0x00000003d4037221 */ /* 0x000fe40000010000 */
[----:B------:R-:W-:Y:S02]  /*15e80*/  FADD.FTZ R0, R143, R0 ;  /* 0x000000008f007221 */ /* 0x000fe40000010000 */
[-C--:B------:R-:W-:Y:S01]  /*15e90*/  HMMA.16816.F32 R112, R196, R22.reuse, R112 ;  /* 0x00000016c470723c */ /* 0x080fe20000001870 */
[----:B------:R-:W-:Y:S03]  /*15ea0*/  STL [R1+0xac], R3 ;  /* 0x0000ac0301007387 */ /* 0x000fe60000100800 */
[----:B------:R-:W-:Y:S01]  /*15eb0*/  FADD.FTZ R0, R137, R0 ;  /* 0x0000000089007221 */ /* 0x000fe20000010000 */
[----:B-1----:R-:W-:Y:S02]  /*15ec0*/  MOV R6, R140 ;  /* 0x0000008c00067202 */ /* 0x002fe40000000f00 */
[----:B------:R-:W-:Y:S01]  /*15ed0*/  MOV R137, R2 ;  /* 0x0000000200897202 */ /* 0x000fe20000000f00 */
[C---:B------:R-:W-:Y:S01]  /*15ee0*/  HMMA.16816.F32 R116, R192.reuse, R22, R116 ;  /* 0x00000016c074723c */ /* 0x040fe20000001874 */
[----:B------:R1:W-:Y:S07]  /*15ef0*/  STL [R1+0xa8], R0 ;  /* 0x0000a80001007387 */ /* 0x0003ee0000100800 */
[-C--:B------:R-:W-:Y:S08]  /*15f00*/  HMMA.16816.F32 R120, R192, R24.reuse, R120 ;  /* 0x00000018c078723c */ /* 0x080ff00000001878 */
[C---:B------:R-:W-:Y:S08]  /*15f10*/  HMMA.16816.F32 R124, R196.reuse, R24, R124 ;  /* 0x00000018c47c723c */ /* 0x040ff0000000187c */
[-C--:B------:R-:W-:Y:S04]  /*15f20*/  HMMA.16816.F32 R128, R196, R26.reuse, R128 ;  /* 0x0000001ac480723c */ /* 0x080fe80000001880 */
[----:B-1----:R-:W-:Y:S04]  /*15f30*/  MOV R0, R139 ;  /* 0x0000008b00007202 */ /* 0x002fe80000000f00 */
[----:B------:R-:W-:Y:S04]  /*15f40*/  HMMA.16816.F32 R132, R192, R26, R132 ;  /* 0x0000001ac084723c */ /* 0x000fe80000001884 */
[----:B-----5:R-:W-:Y:S02]  /*15f50*/  ISETP.GT.AND P0, PT, R237, R10, PT ;  /* 0x0000000aed00720c */ /* 0x020fe40003f04270 */
[----:B------:R-:W-:Y:S11]  /*15f60*/  MOV R237, R230 ;  /* 0x000000e600ed7202 */ /* 0x000ff60000000f00 */
[----:B------:R-:W-:-:S05]  /*15f70*/  @P0 BRA `(.L_x_1347) ;  /* 0xffffc60000000947 */ /* 0x000fca000383ffff */
.L_x_1336:
[----:B------:R-:W2:Y:S02]  /*15f80*/  LDL R2, [R1+0xb4] ;  /* 0x0000b40001027983 */ /* 0x000ea40000100800 */
[----:B--2---:R-:W-:-:S13]  /*15f90*/  ISETP.GE.AND P0, PT, R230, R2, PT ;  /* 0x00000002e600720c */ /* 0x004fda0003f06270 */
[----:B------:R-:W-:Y:S05]  /*15fa0*/  @!P0 BRA `(.L_x_1348) ;  /* 0x0000512000008947 */ /* 0x000fea0003800000 */
[----:B------:R-:W2:Y:S01]  /*15fb0*/  LDL R2, [R1+0xa4] ;  /* 0x0000a40001027983 */ /* 0x000ea20000100800 */
[----:B------:R-:W-:Y:S01]  /*15fc0*/  LOP3.LUT R229, R229, 0xffffffbf, RZ, 0xc0, !PT ;  /* 0xffffffbfe5e57812 */ /* 0x000fe200078ec0ff */
[----:B------:R-:W-:Y:S01]  /*15fd0*/  IMAD.MOV.U32 R136, RZ, RZ, R140 ;  /* 0x000000ffff887224 */ /* 0x000fe200078e008c */
[----:B------:R-:W-:Y:S01]  /*15fe0*/  MOV R138, R7 ;  /* 0x00000007008a7202 */ /* 0x000fe20000000f00 */
[----:B------:R-:W-:Y:S02]  /*15ff0*/  IMAD.MOV.U32 R6, RZ, RZ, R139 ;  /* 0x000000ffff067224 */ /* 0x000fe400078e008b */
[----:B------:R-:W-:Y:S01]  /*16000*/  IMAD.MOV.U32 R137, RZ, RZ, R141 ;  /* 0x000000ffff897224 */ /* 0x000fe200078e008d */
[----:B--2---:R-:W-:-:S13]  /*16010*/  ISETP.GE.AND P0, PT, R2, c[0x0][0x1d4], PT ;  /* 0x0000750002007a0c */ /* 0x004fda0003f06270 */
[----:B------:R-:W-:Y:S02]  /*16020*/  @P0 LOP3.LUT R229, R229, 0x40, RZ, 0xfc, !PT ;  /* 0x00000040e5e50812 */ /* 0x000fe400078efcff */
.L_x_1376:
[----:B------:R-:W2:Y:S01]  /*16030*/  LDL R4, [R1+0x7c] ;  /* 0x00007c0001047983 */ /* 0x000ea20000100800 */
[----:B------:R-:W-:Y:S04]  /*16040*/  DEPBAR.LE SB0, 0x0 ;  /* 0x000080000000791a */ /* 0x000fe80000000000 */
[----:B------:R-:W3:Y:S01]  /*16050*/  LDL R8, [R1+0x70] ;  /* 0x0000700001087983 */ /* 0x000ee20000100800 */
[----:B------:R-:W-:Y:S03]  /*16060*/  WARPSYNC 0xffffffff ;  /* 0xffffffff00007948 */ /* 0x000fe60003800000 */
[----:B------:R-:W-:Y:S06]  /*16070*/  BAR.SYNC.DEFER_BLOCKING 0x0 ;  /* 0x0000000000007b1d */ /* 0x000fec0000010000 */
[----:B------:R-:W4:Y:S04]  /*16080*/  S2R R7, SR_CTAID.Y ;  /* 0x0000000000077919 */ /* 0x000f280000002600 */
[----:B------:R-:W5:Y:S04]  /*16090*/  S2R R9, SR_CTAID.Y ;  /* 0x0000000000097919 */ /* 0x000f680000002600 */
[----:B------:R1:W1:Y:S04]  /*160a0*/  LDSM.16.M88.4 R52, [R224+0x8080] ;  /* 0x00808000e034783b */ /* 0x0002680000000200 */
[----:B------:R1:W1:Y:S04]  /*160b0*/  LDSM.16.M88.4 R48, [R224+0xa080] ;  /* 0x00a08000e030783b */ /* 0x0002680000000200 */
[----:B------:R1:W1:Y:S04]  /*160c0*/  LDSM.16.M88.4 R20, [R216+0x5080] ;  /* 0x00508000d814783b */ /* 0x0002680000000200 */
[----:B------:R1:W1:Y:S04]  /*160d0*/  LDSM.16.M88.4 R36, [R216+0x5880] ;  /* 0x00588000d824783b */ /* 0x0002680000000200 */
[----:B------:R1:W1:Y:S01]  /*160e0*/  LDSM.16.M88.4 R140, [R216+0x6080] ;  /* 0x00608000d88c783b */ /* 0x0002620000000200 */
[----:B-----5:R-:W-:Y:S01]  /*160f0*/  IMAD.WIDE.U32 R10, R9, c[0x0][0x210], RZ ;  /* 0x00008400090a7a25 */ /* 0x020fe200078e00ff */
[----:B----4-:R-:W-:Y:S02]  /*16100*/  SHF.R.S32.HI R7, RZ, 0x1f, R7 ;  /* 0x0000001fff077819 */ /* 0x010fe40000011407 */
[----:B------:R4:W1:Y:S03]  /*16110*/  LDSM.16.M88.4 R192, [R226+0x8080] ;  /* 0x00808000e2c0783b */ /* 0x0008660000000200 */
[----:B------:R-:W-:Y:S01]  /*16120*/  IMAD R7, R7, c[0x0][0x210], RZ ;  /* 0x0000840007077a24 */ /* 0x000fe200078e02ff */
[----:B------:R4:W1:Y:S03]  /*16130*/  LDSM.16.M88.4 R200, [R226+0xa080] ;  /* 0x00a08000e2c8783b */ /* 0x0008660000000200 */
[----:B------:R-:W-:Y:S01]  /*16140*/  IMAD R7, R9, c[0x0][0x214], R7 ;  /* 0x0000850009077a24 */ /* 0x000fe200078e0207 */
[----:B------:R4:W1:Y:S04]  /*16150*/  LDSM.16.M88.4 R196, [R223] ;  /* 0x00000000dfc4783b */ /* 0x0008680000000200 */
[----:B------:R-:W-:Y:S01]  /*16160*/  IADD3 R7, R11, R7, RZ ;  /* 0x000000070b077210 */ /* 0x000fe20007ffe0ff */
[----:B------:R4:W1:Y:S04]  /*16170*/  LDSM.16.M88.4 R204, [R223+0x800] ;  /* 0x00080000dfcc783b */ /* 0x0008680000000200 */
[----:B------:R4:W1:Y:S02]  /*16180*/  LDSM.16.M88.4 R208, [R223+0x1000] ;  /* 0x00100000dfd0783b */ /* 0x0008640000000200 */
[----:B-12---:R-:W-:Y:S01]  /*16190*/  IMAD.WIDE.U32 R2, R4, c[0x0][0x208], RZ ;  /* 0x0000820004027a25 */ /* 0x006fe200078e00ff */
        /* <DEDUP_REMOVED lines=9> */
[C---:B------:R-:W-:Y:S02]  /*16230*/  LEA R4, P0, R0.reuse, c[0x0][0x1f8], 0x1 ;  /* 0x00007e0000047a11 */ /* 0x040fe400078008ff */
[----:B------:R-:W-:Y:S04]  /*16240*/  IADD3.X R2, R7, R3, R2, P1, !PT ;  /* 0x0000000307027210 */ /* 0x000fe80000ffe402 */
[----:B------:R-:W-:Y:S01]  /*16250*/  LEA.HI.X R0, R0, c[0x0][0x1fc], R2, 0x1, P0 ;  /* 0x00007f0000007a11 */ /* 0x000fe200000f0c02 */
[----:B------:R-:W-:-:S05]  /*16260*/  BRA.DIV ~URZ, `(.L_x_1349) ;  /* 0x0000b8a27f007947 */ /* 0x000fca000b800000 */
[----:B----4-:R1:W2:Y:S02]  /*16270*/  SHFL.IDX PT, R7, R0, RZ, 0x181f ;  /* 0x00181fff00077589 */ /* 0x0102a400000e0000 */
.L_x_1461:
[-C--:B------:R-:W-:Y:S01]  /*16280*/  HMMA.16816.F32 R8, R52, R20.reuse, RZ ;  /* 0x000000143408723c */ /* 0x080fe200000018ff */
[----:B------:R-:W3:Y:S01]  /*16290*/  LDL.64 R26, [R1+0xc0] ;  /* 0x0000c000011a7983 */ /* 0x000ee20000100a00 */
[----:B------:R-:W-:Y:S05]  /*162a0*/  BSSY B0, `(.L_x_1350) ;  /* 0x0000159000007945 */ /* 0x000fea0003800000 */
[----:B------:R-:W4:Y:S01]  /*162b0*/  LDL R30, [R1+0xa4] ;  /* 0x0000a400011e7983 */ /* 0x000f220000100800 */
[C---:B------:R-:W-:Y:S03]  /*162c0*/  HMMA.16816.F32 R12, R48.reuse, R20, RZ ;  /* 0x00000014300c723c */ /* 0x040fe600000018ff */
[----:B------:R-:W5:Y:S04]  /*162d0*/  LDL R24, [R1+0xe8] ;  /* 0x0000e80001187983 */ /* 0x000f680000100800 */
[----:B--2---:R-:W2:Y:S01]  /*162e0*/  LDL R29, [R1+0xf4] ;  /* 0x0000f400011d7983 */ /* 0x004ea20000100800 */
[-C--:B------:R-:W-:Y:S03]  /*162f0*/  HMMA.16816.F32 R16, R48, R22.reuse, RZ ;  /* 0x000000163010723c */ /* 0x080fe600000018ff */
[----:B------:R-:W2:Y:S04]  /*16300*/  LDL R25, [R1+0xf0] ;  /* 0x0000f00001197983 */ /* 0x000ea80000100800 */
[----:B------:R-:W2:Y:S01]  /*16310*/  LDL R42, [R1+0x78] ;  /* 0x00007800012a7983 */ /* 0x000ea20000100800 */
[C---:B------:R-:W-:Y:S03]  /*16320*/  HMMA.16816.F32 R20, R52.reuse, R22, RZ ;  /* 0x000000163414723c */ /* 0x040fe600000018ff */
[----:B------:R-:W1:Y:S08]  /*16330*/  SHFL.IDX PT, R3, R4, RZ, 0x181f ;  /* 0x00181fff04037589 */ /* 0x000e7000000e0000 */
[----:B------:R-:W1:Y:S08]  /*16340*/  SHFL.IDX PT, R40, R4, 0x1, 0x181f ;  /* 0x00381f0004287f89 */ /* 0x000e7000000e0000 */
[----:B------:R-:W1:Y:S08]  /*16350*/  SHFL.IDX PT, R28, R0, 0x1, 0x181f ;  /* 0x00381f00001c7f89 */ /* 0x000e7000000e0000 */
[----:B------:R-:W1:Y:S08]  /*16360*/  SHFL.IDX PT, R4, R4, 0x2, 0x181f ;  /* 0x00581f0004047f89 */ /* 0x000e7000000e0000 */
[----:B-1----:R-:W1:Y:S01]  /*16370*/  SHFL.IDX PT, R0, R0, 0x2, 0x181f ;  /* 0x00581f0000007f89 */ /* 0x002e6200000e0000 */
[C---:B---3--:R-:W-:Y:S02]  /*16380*/  SHF.L.U32 R212, R26.reuse, 0x1, RZ ;  /* 0x000000011ad47819 */ /* 0x048fe400000006ff */
[----:B------:R-:W-:Y:S02]  /*16390*/  SHF.L.U64.HI R214, R26, 0x1, R27 ;  /* 0x000000011ad67819 */ /* 0x000fe4000001021b */
[CC--:B------:R-:W-:Y:S02]  /*163a0*/  IADD3 R2, P0, R3.reuse, R212.reuse, RZ ;  /* 0x000000d403027210 */ /* 0x0c0fe40007f1e0ff */
[----:B----4-:R-:W-:Y:S02]  /*163b0*/  ISETP.GE.AND P4, PT, R30, c[0x0][0x1d4], PT ;  /* 0x000075001e007a0c */ /* 0x010fe40003f86270 */
[----:B------:R-:W-:Y:S02]  /*163c0*/  IADD3 R32, P1, R40, R212, RZ ;  /* 0x000000d428207210 */ /* 0x000fe40007f3e0ff */
[----:B-----5:R-:W-:Y:S02]  /*163d0*/  SHF.L.U32 R139, R24, 0x1, RZ ;  /* 0x00000001188b7819 */ /* 0x020fe400000006ff */
[-C--:B------:R-:W-:Y:S02]  /*163e0*/  IADD3.X R33, R28, R214.reuse, RZ, P1, !PT ;  /* 0x000000d61c217210 */ /* 0x080fe40000ffe4ff */
[----:B------:R-:W-:Y:S02]  /*163f0*/  IADD3 R34, P2, R3, R139, RZ ;  /* 0x0000008b03227210 */ /* 0x000fe40007f5e0ff */
[----:B------:R-:W-:Y:S02]  /*16400*/  IADD3.X R3, R7, R214, RZ, P0, !PT ;  /* 0x000000d607037210 */ /* 0x000fe400007fe4ff */
[----:B--2---:R-:W-:Y:S02]  /*16410*/  ISETP.GE.AND P3, PT, R29, c[0x0][0x1d4], PT ;  /* 0x000075001d007a0c */ /* 0x004fe40003f66270 */
[----:B------:R-:W-:Y:S02]  /*16420*/  SHF.L.U64.HI R213, R24, 0x1, R25 ;  /* 0x0000000118d57819 */ /* 0x000fe40000010219 */
[-C--:B------:R-:W-:Y:S01]  /*16430*/  HMMA.16816.F32 R24, R52, R36.reuse, RZ ;  /* 0x000000243418723c */ /* 0x080fe200000018ff */
[----:B------:R2:W-:Y:S01]  /*16440*/  LDGSTS.E.BYPASS.LTC128B.128 [R42], [R2.64], !P4 ;  /* 0x00000000022a7fae */ /* 0x0005e2000e101d46 */
[----:B------:R-:W-:Y:S02]  /*16450*/  IADD3.X R35, R7, R213, RZ, P2, !PT ;  /* 0x000000d507237210 */ /* 0x000fe400017fe4ff */
[----:B------:R-:W-:Y:S04]  /*16460*/  IADD3 R40, P0, R40, R139, RZ ;  /* 0x0000008b28287210 */ /* 0x000fe80007f1e0ff */
[----:B------:R-:W-:Y:S01]  /*16470*/  IADD3.X R41, R28, R213, RZ, P0, !PT ;  /* 0x000000d51c297210 */ /* 0x000fe200007fe4ff */
[----:B------:R3:W-:Y:S01]  /*16480*/  LDGSTS.E.BYPASS.LTC128B.128 [R42+0x1800], [R34.64], !P3 ;  /* 0x01800000222a7fae */ /* 0x0007e2000d901d46 */
[C---:B------:R-:W-:Y:S07]  /*16490*/  HMMA.16816.F32 R28, R48.reuse, R36, RZ ;  /* 0x00000024301c723c */ /* 0x040fee00000018ff */
[----:B------:R3:W-:Y:S08]  /*164a0*/  LDGSTS.E.BYPASS.LTC128B.128 [R42+0x800], [R32.64], !P4 ;  /* 0x00800000202a7fae */ /* 0x0007f0000e101d46 */
[----:B------:R4:W-:Y:S01]  /*164b0*/  LDGSTS.E.BYPASS.LTC128B.128 [R42+0x2000], [R40.64], !P3 ;  /* 0x02000000282a7fae */ /* 0x0009e2000d901d46 */
[----:B--2---:R-:W-:Y:S04]  /*164c0*/  IADD3 R2, P0, R4, R212, RZ ;  /* 0x000000d404027210 */ /* 0x004fe80007f1e0ff */
[----:B-1----:R-:W-:Y:S05]  /*164d0*/  IADD3.X R3, R0, R214, RZ, P0, !PT ;  /* 0x000000d600037210 */ /* 0x002fea00007fe4ff */
[----:B------:R1:W-:Y:S01]  /*164e0*/  LDGSTS.E.BYPASS.LTC128B.128 [R42+0x1000], [R2.64], !P4 ;  /* 0x01000000022a7fae */ /* 0x0003e2000e101d46 */
[-C--:B---3--:R-:W-:Y:S08]  /*164f0*/  HMMA.16816.F32 R32, R48, R38.reuse, RZ ;  /* 0x000000263020723c */ /* 0x088ff000000018ff */
[C---:B------:R-:W-:Y:S04]  /*16500*/  HMMA.16816.F32 R36, R52.reuse, R38, RZ ;  /* 0x000000263424723c */ /* 0x040fe800000018ff */
[----:B----4-:R-:W-:Y:S04]  /*16510*/  IADD3 R40, P0, R4, R139, RZ ;  /* 0x0000008b04287210 */ /* 0x010fe80007f1e0ff */
[----:B------:R-:W-:Y:S02]  /*16520*/  IADD3.X R41, R0, R213, RZ, P0, !PT ;  /* 0x000000d500297210 */ /* 0x000fe400007fe4ff */
[----:B------:R-:W2:Y:S04]  /*16530*/  LDL R0, [R1+0xb4] ;  /* 0x0000b40001007983 */ /* 0x000ea80000100800 */
[----:B------:R1:W-:Y:S08]  /*16540*/  LDGSTS.E.BYPASS.LTC128B.128 [R42+0x2800], [R40.64], !P3 ;  /* 0x02800000282a7fae */ /* 0x0003f0000d901d46 */
[----:B------:R-:W0:Y:S01]  /*16550*/  LDGDEPBAR ;  /* 0x00000000000079af */ /* 0x000e220000000000 */
[-C--:B-1----:R-:W-:Y:S08]  /*16560*/  HMMA.16816.F32 R40, R52, R140.reuse, RZ ;  /* 0x0000008c3428723c */ /* 0x082ff000000018ff */
        /* <DEDUP_REMOVED lines=37> */
[----:B------:R-:W1:Y:S07]  /*167c0*/  LDSM.16.M88.4 R204, [R221+0x1000] ;  /* 0x00100000ddcc783b */ /* 0x000e6e0000000200 */
[C---:B---3--:R-:W-:Y:S04]  /*167d0*/  HMMA.16816.F32 R12, R200.reuse, R196, R12 ;  /* 0x000000c4c80c723c */ /* 0x048fe8000000180c */
[----:B--2---:R-:W-:Y:S04]  /*167e0*/  ISETP.GT.AND P0, PT, R230, R0, PT ;  /* 0x00000000e600720c */ /* 0x004fe80003f04270 */
        /* <DEDUP_REMOVED lines=105> */
[----:B------:R1:W1:Y:S01]  /*16e80*/  MUFU.TANH R206, R20 ;  /* 0x0000001400ce7308 */ /* 0x0002620000002400 */
        /* <DEDUP_REMOVED lines=15> */
[----:B------:R-:W-:Y:S02]  /*16f80*/  FMUL.FTZ R33, R33, c[0x0][0x320] ;  /* 0x0000c80021217a20 */ /* 0x000fe40000410000 */
[----:B------:R-:W-:Y:S02]  /*16f90*/  FMUL.FTZ R34, R34, c[0x0][0x320] ;  /* 0x0000c80022227a20 */ /* 0x000fe40000410000 */
[----:B------:R-:W-:Y:S01]  /*16fa0*/  FMUL.FTZ R35, R35, c[0x0][0x320] ;  /* 0x0000c80023237a20 */ /* 0x000fe20000410000 */
[----:B------:R-:W-:Y:S01]  /*16fb0*/  HMMA.16816.F32 R52, R192, R14, R52 ;  /* 0x0000000ec034723c */ /* 0x000fe20000001834 */
[----:B------:R2:W2:Y:S03]  /*16fc0*/  MUFU.TANH R196, R27 ;  /* 0x0000001b00c47308 */ /* 0x0004a60000002400 */
[----:B-1----:R-:W-:Y:S02]  /*16fd0*/  FMUL.FTZ R20, R37, c[0x0][0x320] ;  /* 0x0000c80025147a20 */ /* 0x002fe40000410000 */
[----:B------:R-:W-:Y:S02]  /*16fe0*/  FMUL.FTZ R19, R40, c[0x0][0x320] ;  /* 0x0000c80028137a20 */ /* 0x000fe40000410000 */
[----:B------:R-:W-:Y:S03]  /*16ff0*/  FMUL.FTZ R18, R41, c[0x0][0x320] ;  /* 0x0000c80029127a20 */ /* 0x000fe60000410000 */
[----:B------:R1:W1:Y:S01]  /*17000*/  MUFU.TANH R207, R28 ;  /* 0x0000001c00cf7308 */ /* 0x0002620000002400 */
[----:B------:R-:W-:Y:S02]  /*17010*/  FMUL.FTZ R24, R24, c[0x0][0x320] ;  /* 0x0000c80018187a20 */ /* 0x000fe40000410000 */
[----:B-----5:R-:W-:Y:S02]  /*17020*/  FMUL.FTZ R26, R43, c[0x0][0x320] ;  /* 0x0000c8002b1a7a20 */ /* 0x020fe40000410000 */
[----:B------:R-:W-:Y:S02]  /*17030*/  FMUL.FTZ R25, R48, c[0x0][0x320] ;  /* 0x0000c80030197a20 */ /* 0x000fe40000410000 */
[----:B------:R-:W-:Y:S03]  /*17040*/  FMUL.FTZ R22, R49, c[0x0][0x320] ;  /* 0x0000c80031167a20 */ /* 0x000fe60000410000 */
[----:B------:R5:W3:Y:S03]  /*17050*/  MUFU.TANH R205, R29 ;  /* 0x0000001d00cd7308 */ /* 0x000ae60000002400 */
[----:B------:R-:W-:Y:S02]  /*17060*/  FMUL.FTZ R15, R52, c[0x0][0x320] ;  /* 0x0000c800340f7a20 */ /* 0x000fe40000410000 */
[----:B--2---:R-:W-:Y:S02]  /*17070*/  FMUL.FTZ R27, R36, c[0x0][0x320] ;  /* 0x0000c800241b7a20 */ /* 0x004fe40000410000 */
[----:B------:R-:W-:Y:S02]  /*17080*/  FMUL.FTZ R36, R46, c[0x0][0x320] ;  /* 0x0000c8002e247a20 */ /* 0x000fe40000410000 */
[----:B------:R-:W-:Y:S01]  /*17090*/  FMUL.FTZ R14, R53, c[0x0][0x320] ;  /* 0x0000c800350e7a20 */ /* 0x000fe20000410000 */
[----:B------:R2:W2:Y:S01]  /*170a0*/  MUFU.TANH R211, R30 ;  /* 0x0000001e00d37308 */ /* 0x0004a20000002400 */
[----:B------:R-:W-:Y:S02]  /*170b0*/  FMUL.FTZ R17, R54, c[0x0][0x320] ;  /* 0x0000c80036117a20 */ /* 0x000fe40000410000 */
[----:B------:R-:W-:Y:S02]  /*170c0*/  FMUL.FTZ R16, R55, c[0x0][0x320] ;  /* 0x0000c80037107a20 */ /* 0x000fe40000410000 */
[----:B-1----:R-:W-:Y:S05]  /*170d0*/  FMUL.FTZ R28, R42, c[0x0][0x320] ;  /* 0x0000c8002a1c7a20 */ /* 0x002fea0000410000 */
[----:B------:R1:W1:Y:S01]  /*170e0*/  MUFU.TANH R210, R31 ;  /* 0x0000001f00d27308 */ /* 0x0002620000002400 */
[----:B-----5:R-:W-:Y:S09]  /*170f0*/  FMUL.FTZ R29, R45, c[0x0][0x320] ;  /* 0x0000c8002d1d7a20 */ /* 0x020ff20000410000 */
[----:B------:R5:W3:Y:S01]  /*17100*/  MUFU.TANH R143, R32 ;  /* 0x00000020008f7308 */ /* 0x000ae20000002400 */
[----:B--2---:R-:W-:Y:S09]  /*17110*/  FMUL.FTZ R30, R44, c[0x0][0x320] ;  /* 0x0000c8002c1e7a20 */ /* 0x004ff20000410000 */
[----:B------:R2:W2:Y:S01]  /*17120*/  MUFU.TANH R140, R33 ;  /* 0x00000021008c7308 */ /* 0x0004a20000002400 */
[----:B-1----:R-:W-:Y:S09]  /*17130*/  FMUL.FTZ R31, R39, c[0x0][0x320] ;  /* 0x0000c800271f7a20 */ /* 0x002ff20000410000 */
        /* <DEDUP_REMOVED lines=44> */
[C---:B----4-:R-:W-:Y:S02]  /*17400*/  @!P1 IADD3 R3, P0, R0.reuse, R238, RZ ;  /* 0x000000ee00039210 */ /* 0x050fe40007f1e0ff */
[----:B------:R-:W2:Y:S02]  /*17410*/  S2R R238, SR_CTAID.Y ;  /* 0x0000000000ee7919 */ /* 0x000ea40000002600 */
[----:B-----5:R-:W-:Y:S01]  /*17420*/  @!P1 LEA.HI.X.SX32 R4, R0, R4, 0x1, P0 ;  /* 0x0000000400049211 */ /* 0x020fe200000f0eff */
[----:B------:R-:W-:Y:S01]  /*17430*/  IMAD.MOV R0, RZ, RZ, -R0 ;  /* 0x000000ffff007224 */ /* 0x000fe200078e0a00 */
[C---:B------:R-:W-:Y:S03]  /*17440*/  @!P1 LEA R8, P0, R3.reuse, c[0x0][0x2a0], 0x2 ;  /* 0x0000a80003089a11 */ /* 0x040fe600078010ff */
[----:B------:R-:W-:Y:S01]  /*17450*/  IMAD R7, R0, c[0x0][0x2b8], R2 ;  /* 0x0000ae0000077a24 */ /* 0x000fe200078e0202 */
[----:B------:R-:W-:Y:S03]  /*17460*/  @!P1 LEA.HI.X R9, R3, c[0x0][0x2a4], R4, 0x2, P0 ;  /* 0x0000a90003099a11 */ /* 0x000fe600000f1404 */
[C---:B------:R-:W-:Y:S01]  /*17470*/  IMAD.WIDE.U32 R2, R7.reuse, c[0x0][0x1e0], RZ ;  /* 0x0000780007027a25 */ /* 0x040fe200078e00ff */
[----:B------:R2:W-:Y:S01]  /*17480*/  STL [R1+0x7c], R7 ;  /* 0x00007c0701007387 */ /* 0x0005e20000100800 */
[----:B------:R-:W-:Y:S03]  /*17490*/  SHF.R.S32.HI R0, RZ, 0x1f, R7 ;  /* 0x0000001fff007819 */ /* 0x000fe60000011407 */
[----:B------:R-:W3:Y:S02]  /*174a0*/  @!P1 LDG.E R10, [R8.64] ;  /* 0x00000006080a9981 */ /* 0x000ee4000c1e1900 */
[----:B------:R-:W-:Y:S04]  /*174b0*/  IMAD R0, R0, c[0x0][0x1e0], RZ ;  /* 0x0000780000007a24 */ /* 0x000fe800078e02ff */
[----:B------:R-:W-:Y:S05]  /*174c0*/  IMAD R0, R7, c[0x0][0x1e4], R0 ;  /* 0x0000790007007a24 */ /* 0x000fea00078e0200 */
[----:B------:R-:W-:Y:S02]  /*174d0*/  IADD3 R3, R3, R0, RZ ;  /* 0x0000000003037210 */ /* 0x000fe40007ffe0ff */
[----:B--2---:R-:W-:Y:S01]  /*174e0*/  SHF.R.S32.HI R7, RZ, 0x1f, R238 ;  /* 0x0000001fff077819 */ /* 0x004fe200000114ee */
[----:B-1----:R-:W-:Y:S04]  /*174f0*/  IMAD.WIDE.U32 R238, R231, c[0x0][0x1e8], RZ ;  /* 0x00007a00e7ee7a25 */ /* 0x002fe800078e00ff */
        /* <DEDUP_REMOVED lines=9> */
[C---:B------:R-:W-:Y:S04]  /*17590*/  LEA R4, P0, R0.reuse, c[0x0][0x1c8], 0x1 ;  /* 0x0000720000047a11 */ /* 0x040fe800078008ff */
[----:B------:R-:W-:Y:S04]  /*175a0*/  IADD3.X R2, R7, R3, R2, P1, !PT ;  /* 0x0000000307027210 */ /* 0x000fe80000ffe402 */
[----:B------:R-:W-:Y:S01]  /*175b0*/  LEA.HI.X R0, R0, c[0x0][0x1cc], R2, 0x1, P0 ;  /* 0x0000730000007a11 */ /* 0x000fe200000f0c02 */
[----:B------:R-:W-:-:S05]  /*175c0*/  BRA.DIV ~URZ, `(.L_x_1352) ;  /* 0x0000a5c27f007947 */ /* 0x000fca000b800000 */
[----:B------:R2:W3:Y:S02]  /*175d0*/  SHFL.IDX PT, R7, R0, RZ, 0x181f ;  /* 0x00181fff00077589 */ /* 0x0004e400000e0000 */
.L_x_1462:
[----:B------:R-:W-:-:S05]  /*175e0*/  BRA.DIV ~URZ, `(.L_x_1353) ;  /* 0x0000a6227f007947 */ /* 0x000fca000b800000 */
[----:B------:R-:W4:Y:S04]  /*175f0*/  LDL R24, [R1+0xa4] ;  /* 0x0000a40001187983 */ /* 0x000f280000100800 */
[----:B------:R-:W5:Y:S04]  /*17600*/  LDL R23, [R1+0xf4] ;  /* 0x0000f40001177983 */ /* 0x000f680000100800 */
[----:B--2---:R-:W2:Y:S04]  /*17610*/  LDL R21, [R1+0x74] ;  /* 0x0000740001157983 */ /* 0x004ea80000100800 */
[----:B------:R-:W1:Y:S04]  /*17620*/  SHFL.IDX PT, R2, R4, RZ, 0x181f ;  /* 0x00181fff04027589 */ /* 0x000e6800000e0000 */
[----:B-1----:R-:W1:Y:S04]  /*17630*/  SHFL.IDX PT, R10, R4, 0x1, 0x181f ;  /* 0x00381f00040a7f89 */ /* 0x002e6800000e0000 */
[----:B------:R-:W3:Y:S04]  /*17640*/  SHFL.IDX PT, R11, R0, 0x1, 0x181f ;  /* 0x00381f00000b7f89 */ /* 0x000ee800000e0000 */
[----:B------:R-:W2:Y:S04]  /*17650*/  SHFL.IDX PT, R0, R0, 0x2, 0x181f ;  /* 0x00581f0000007f89 */ /* 0x000ea800000e0000 */
[----:B------:R-:W2:Y:S01]  /*17660*/  SHFL.IDX PT, R4, R4, 0x2, 0x181f ;  /* 0x00581f0004047f89 */ /* 0x000ea200000e0000 */
[CC--:B------:R-:W-:Y:S02]  /*17670*/  IADD3 R12, P0, R2.reuse, R212.reuse, RZ ;  /* 0x000000d4020c7210 */ /* 0x0c0fe40007f1e0ff */
[-C--:B------:R-:W-:Y:S02]  /*17680*/  IADD3 R8, P2, R2, R139.reuse, RZ ;  /* 0x0000008b02087210 */ /* 0x080fe40007f5e0ff */
[C---:B-1----:R-:W-:Y:S01]  /*17690*/  IADD3 R2, P1, R10.reuse, R212, RZ ;  /* 0x000000d40a027210 */ /* 0x042fe20007f3e0ff */
[C-C-:B---3--:R-:W-:Y:S01]  /*176a0*/  IMAD.X R13, R7.reuse, 0x1, R214.reuse, P0 ;  /* 0x00000001070d7824 */ /* 0x148fe200000e06d6 */
[----:B------:R-:W-:Y:S01]  /*176b0*/  IADD3 R10, P0, R10, R139, RZ ;  /* 0x0000008b0a0a7210 */ /* 0x000fe20007f1e0ff */
[--C-:B------:R-:W-:Y:S02]  /*176c0*/  IMAD.X R9, R7, 0x1, R213.reuse, P2 ;  /* 0x0000000107097824 */ /* 0x100fe400010e06d5 */
[C---:B------:R-:W-:Y:S02]  /*176d0*/  IMAD.X R3, R11.reuse, 0x1, R214, P1 ;  /* 0x000000010b037824 */ /* 0x040fe400008e06d6 */
[----:B------:R-:W-:Y:S01]  /*176e0*/  IMAD.X R11, R11, 0x1, R213, P0 ;  /* 0x000000010b0b7824 */ /* 0x000fe200000e06d5 */
[----:B----4-:R-:W-:Y:S02]  /*176f0*/  ISETP.GE.AND P4, PT, R24, c[0x0][0x1d4], PT ;  /* 0x0000750018007a0c */ /* 0x010fe40003f86270 */
[----:B-----5:R-:W-:Y:S11]  /*17700*/  ISETP.GE.AND P3, PT, R23, c[0x0][0x1d4], PT ;  /* 0x0000750017007a0c */ /* 0x020ff60003f66270 */
[----:B--2---:R1:W-:Y:S04]  /*17710*/  LDGSTS.E.BYPASS.LTC128B.128 [R21+0x5080], [R12.64], !P4 ;  /* 0x050800000c157fae */ /* 0x0043e8000e101d46 */
[----:B------:R1:W-:Y:S04]  /*17720*/  LDGSTS.E.BYPASS.LTC128B.128 [R21+0x6880], [R8.64], !P3 ;  /* 0x0688000008157fae */ /* 0x0003e8000d901d46 */
[----:B------:R1:W-:Y:S04]  /*17730*/  LDGSTS.E.BYPASS.LTC128B.128 [R21+0x5880], [R2.64], !P4 ;  /* 0x0588000002157fae */ /* 0x0003e8000e101d46 */
[----:B------:R1:W-:Y:S02]  /*17740*/  LDGSTS.E.BYPASS.LTC128B.128 [R21+0x7080], [R10.64], !P3 ;  /* 0x070800000a157fae */ /* 0x0003e4000d901d46 */
.L_x_1463:
[----:B-1----:R-:W2:Y:S01]  /*17750*/  LDL R11, [R1+0xa4] ;  /* 0x0000a400010b7983 */ /* 0x002ea20000100800 */
[C---:B------:R-:W-:Y:S02]  /*17760*/  IADD3 R8, P1, R4.reuse, R212, RZ ;  /* 0x000000d404087210 */ /* 0x040fe40007f3e0ff */
[----:B------:R-:W-:Y:S01]  /*17770*/  IADD3 R2, P0, R4, R139, RZ ;  /* 0x0000008b04027210 */ /* 0x000fe20007f1e0ff */
[----:B------:R-:W3:Y:S02]  /*17780*/  LDL R10, [R1+0xf4] ;  /* 0x0000f400010a7983 */ /* 0x000ee40000100800 */
[C---:B------:R-:W-:Y:S02]  /*17790*/  IMAD.X R9, R0.reuse, 0x1, R214, P1 ;  /* 0x0000000100097824 */ /* 0x040fe400008e06d6 */
[----:B------:R-:W4:Y:S01]  /*177a0*/  LDL R7, [R1+0x74] ;  /* 0x0000740001077983 */ /* 0x000f220000100800 */
[----:B------:R-:W-:Y:S01]  /*177b0*/  IMAD.X R3, R0, 0x1, R213, P0 ;  /* 0x0000000100037824 */ /* 0x000fe200000e06d5 */
[----:B--2---:R-:W-:Y:S02]  /*177c0*/  ISETP.GE.AND P3, PT, R11, c[0x0][0x1d4], PT ;  /* 0x000075000b007a0c */ /* 0x004fe40003f66270 */
[----:B---3--:R-:W-:Y:S11]  /*177d0*/  ISETP.GE.AND P2, PT, R10, c[0x0][0x1d4], PT ;  /* 0x000075000a007a0c */ /* 0x008ff60003f46270 */
[----:B------:R-:W-:Y:S01]  /*177e0*/  @!PT LDS RZ, [RZ] ;  /* 0x00000000fffff984 */ /* 0x000fe20000000800 */
[----:B------:R-:W-:Y:S01]  /*177f0*/  @!PT LDS RZ, [RZ] ;  /* 0x00000000fffff984 */ /* 0x000fe20000000800 */
[----:B------:R-:W-:Y:S01]  /*17800*/  @!PT LDS RZ, [RZ] ;  /* 0x00000000fffff984 */ /* 0x000fe20000000800 */
[----:B----4-:R1:W-:Y:S04]  /*17810*/  LDGSTS.E.BYPASS.LTC128B.128 [R7+0x6080], [R8.64], !P3 ;  /* 0x0608000008077fae */ /* 0x0103e8000d901d46 */
[----:B------:R1:W-:Y:S02]  /*17820*/  LDGSTS.E.BYPASS.LTC128B.128 [R7+0x7880], [R2.64], !P2 ;  /* 0x0788000002077fae */ /* 0x0003e4000d101d46 */
.L_x_1351:
[----:B--234-:R-:W-:Y:S05]  /*17830*/  BSYNC B0 ;  /* 0x0000000000007941 */ /* 0x01cfea0003800000 */
.L_x_1350:
[----:B------:R-:W2:Y:S01]  /*17840*/  LDL R10, [R1+0xe0] ;  /* 0x0000e000010a7983 */ /* 0x000ea20000100800 */
[----:B------:R-:W-:Y:S03]  /*17850*/  IMAD.MOV.U32 R4, RZ, RZ, 0x1 ;  /* 0x00000001ff047424 */ /* 0x000fe600078e00ff */
[----:B------:R-:W2:Y:S02]  /*17860*/  LDL R0, [R1+0x4] ;  /* 0x0000040001007983 */ /* 0x000ea40000100800 */
[----:B------:R-:W-:Y:S01]  /*17870*/  ISETP.NE.AND P0, PT, R4, c[0x0][0x2c4], PT ;  /* 0x0000b10004007a0c */ /* 0x000fe20003f05270 */
[----:B------:R-:W-:Y:S01]  /*17880*/  IMAD R4, R230, -0x30, RZ ;  /* 0xffffffd0e6047824 */ /* 0x000fe200078e02ff */
[----:B-1----:R-:W3:Y:S04]  /*17890*/  LDL R9, [R1+0xdc] ;  /* 0x0000dc0001097983 */ /* 0x002ee80000100800 */
[----:B------:R-:W3:Y:S04]  /*178a0*/  LDL R8, [R1+0xd8] ;  /* 0x0000d80001087983 */ /* 0x000ee80000100800 */
[----:B------:R-:W4:Y:S04]  /*178b0*/  LDL R7, [R1+0xcc] ;  /* 0x0000cc0001077983 */ /* 0x000f280000100800 */
[----:B------:R-:W5:Y:S04]  /*178c0*/  LDL R3, [R1+0xb0] ;  /* 0x0000b00001037983 */ /* 0x000f680000100800 */
[----:B------:R-:W5:Y:S04]  /*178d0*/  LDL R2, [R1+0x8c] ;  /* 0x00008c0001027983 */ /* 0x000f680000100800 */
[----:B------:R-:W0:Y:S01]  /*178e0*/  LDGDEPBAR ;  /* 0x00000000000079af */ /* 0x000e220000000000 */
[----:B--2---:R-:W-:Y:S05]  /*178f0*/  IMAD R0, R0, 0x80, R10 ;  /* 0x0000008000007824 */ /* 0x004fea00078e020a */
[----:B---3--:R-:W-:Y:S05]  /*17900*/  IADD3 R0, R8, R0, R9 ;  /* 0x0000000008007210 */ /* 0x008fea0007ffe009 */
[----:B----4-:R-:W-:Y:S01]  /*17910*/  IMAD.IADD R7, R7, 0x1, R0 ;  /* 0x0000000107077824 */ /* 0x010fe200078e0200 */
[----:B-----5:R-:W-:Y:S03]  /*17920*/  IADD3 R9, -R3, 0x1, R4 ;  /* 0x0000000103097810 */ /* 0x020fe60007ffe104 */
[----:B------:R-:W-:Y:S01]  /*17930*/  @P0 IMAD.HI.U32 R0, R7, c[0x0][0x2c8], RZ ;  /* 0x0000b20007000a27 */ /* 0x000fe200078e00ff */
[----:B------:R-:W-:Y:S03]  /*17940*/  IADD3 R9, -R2, R9, R5 ;  /* 0x0000000902097210 */ /* 0x000fe60007ffe105 */
[----:B------:R-:W-:Y:S01]  /*17950*/  IMAD.IADD R10, R4, 0x1, -R3 ;  /* 0x00000001040a7824 */ /* 0x000fe200078e0a03 */
[----:B------:R-:W-:Y:S02]  /*17960*/  LOP3.LUT R2, RZ, c[0x0][0x324], RZ, 0x33, !PT ;  /* 0x0000c900ff027a12 */ /* 0x000fe400078e33ff */
[----:B------:R-:W-:Y:S02]  /*17970*/  @P0 SHF.R.U32.HI R7, RZ, c[0x0][0x2cc], R0 ;  /* 0x0000b300ff070a19 */ /* 0x000fe40000011600 */
[----:B------:R-:W-:Y:S01]  /*17980*/  IADD3 R8, R9, c[0x0][0x328], RZ ;  /* 0x0000ca0009087a10 */ /* 0x000fe20007ffe0ff */
[----:B------:R-:W-:Y:S01]  /*17990*/  IMAD.IADD R9, R2, 0x1, R9 ;  /* 0x0000000102097824 */ /* 0x000fe200078e0209 */
[----:B------:R-:W-:-:S05]  /*179a0*/  BRA.DIV ~URZ, `(.L_x_1354) ;  /* 0x0000a6a27f007947 */ /* 0x000fca000b800000 */
[----:B------:R1:W2:Y:S02]  /*179b0*/  SHFL.IDX PT, R3, R7, RZ, 0x1c1f ;  /* 0x001c1fff07037589 */ /* 0x0002a400000e0000 */
.L_x_1464:
[----:B--2---:R-:W-:Y:S01]  /*179c0*/  IADD3 R2, R8, R3, RZ ;  /* 0x0000000308027210 */ /* 0x004fe20007ffe0ff */
[----:B------:R-:W-:Y:S05]  /*179d0*/  IMAD.MOV.U32 R0, RZ, RZ, 0x1 ;  /* 0x00000001ff007424 */ /* 0x000fea00078e00ff */
[----:B------:R-:W-:Y:S01]  /*179e0*/  ISETP.LE.AND P0, PT, R0, c[0x0][0x32c], PT ;  /* 0x0000cb0000007a0c */ /* 0x000fe20003f03270 */
[----:B------:R-:W-:Y:S11]  /*179f0*/  IMAD.IADD R0, R9, 0x1, R3 ;  /* 0x0000000109007824 */ /* 0x000ff600078e0203 */
[----:B------:R-:W-:Y:S01]  /*17a00*/  @!UPT UIADD3 URZ, URZ, URZ, URZ ;  /* 0x0000003f3f3ff290 */ /* 0x000fe2000fffe03f */
        /* <DEDUP_REMOVED lines=15> */
.L_x_1357:
[----:B------:R-:W-:Y:S04]  /*17b00*/  MOV R11, c[0x0][0x32c] ;  /* 0x0000cb00000b7a02 */ /* 0x000fe80000000f00 */
[----:B------:R-:W-:Y:S11]  /*17b10*/  ISETP.NE.AND P0, PT, R11, 0x1, PT ;  /* 0x000000010b00780c */ /* 0x000ff60003f05270 */
[----:B------:R-:W-:Y:S02]  /*17b20*/  @!UPT UIADD3 URZ, URZ, URZ, URZ ;  /* 0x0000003f3f3ff290 */ /* 0x000fe4000fffe03f */
[----:B------:R-:W-:Y:S05]  /*17b30*/  @P0 IMAD.HI.U32 R11, R3, c[0x0][0x330], RZ ;  /* 0x0000cc00030b0a27 */ /* 0x000fea00078e00ff */
[----:B------:R-:W-:Y:S02]  /*17b40*/  @P0 SHF.R.U32.HI R3, RZ, c[0x0][0x334], R11 ;  /* 0x0000cd00ff030a19 */ /* 0x000fe4000001160b */
.L_x_1358:
[----:B------:R-:W-:Y:S05]  /*17b50*/  BSYNC B0 ;  /* 0x0000000000007941 */ /* 0x000fea0003800000 */
.L_x_1356:
[----:B------:R-:W-:Y:S05]  /*17b60*/  IMAD R3, R3, c[0x0][0x32c], R10 ;  /* 0x0000cb0003037a24 */ /* 0x000fea00078e020a */
[----:B------:R-:W-:Y:S02]  /*17b70*/  IADD3 R11, R3, c[0x0][0x32c], RZ ;  /* 0x0000cb00030b7a10 */ /* 0x000fe40007ffe0ff */
[----:B------:R-:W-:Y:S02]  /*17b80*/  IMNMX R0, R0, R3, !PT ;  /* 0x0000000300007217 */ /* 0x000fe40007800200 */
[----:B------:R-:W-:Y:S02]  /*17b90*/  IMNMX R2, R2, R11, PT ;  /* 0x0000000b02027217 */ /* 0x000fe40003800200 */
.L_x_1355:
        /* <DEDUP_REMOVED lines=19> */
[----:B------:R-:W-:Y:S02]  /*17cd0*/  ISETP.GE.AND P2, PT, R4, 0x29, PT ;  /* 0x000000290400780c */ /* 0x000fe40003f46270 */
        /* <DEDUP_REMOVED lines=21> */
[----:B------:R-:W-:Y:S04]  /*17e30*/  ISETP.LT.OR P0, PT, R2, 0x1a, P0 ;  /* 0x0000001a0200780c */ /* 0x000fe80000701670 */
[----:B------:R-:W-:Y:S02]  /*17e40*/  FSEL R231, R20, -INF , !P0 ;  /* 0xff80000014e77808 */ /* 0x000fe40004000000 */
[----:B------:R-:W-:Y:S04]  /*17e50*/  ISETP.GT.AND P0, PT, R0, 0x20, !P4 ;  /* 0x000000200000780c */ /* 0x000fe80006704270 */
        /* <DEDUP_REMOVED lines=19> */
.L_x_1465:
        /* <DEDUP_REMOVED lines=20> */
.L_x_1362:
[----:B------:R-:W-:Y:S04]  /*180d0*/  MOV R4, c[0x0][0x32c] ;  /* 0x0000cb0000047a02 */ /* 0x000fe80000000f00 */
[----:B------:R-:W-:Y:S11]  /*180e0*/  ISETP.NE.AND P0, PT, R4, 0x1, PT ;  /* 0x000000010400780c */ /* 0x000ff60003f05270 */
[----:B------:R-:W-:Y:S02]  /*180f0*/  @!UPT UIADD3 URZ, URZ, URZ, URZ ;  /* 0x0000003f3f3ff290 */ /* 0x000fe4000fffe03f */
[----:B------:R-:W-:Y:S05]  /*18100*/  @P0 IMAD.HI.U32 R4, R3, c[0x0][0x330], RZ ;  /* 0x0000cc0003040a27 */ /* 0x000fea00078e00ff */
[----:B------:R-:W-:Y:S02]  /*18110*/  @P0 SHF.R.U32.HI R3, RZ, c[0x0][0x334], R4 ;  /* 0x0000cd00ff030a19 */ /* 0x000fe40000011604 */
.L_x_1363:
[----:B------:R-:W-:Y:S05]  /*18120*/  BSYNC B0 ;  /* 0x0000000000007941 */ /* 0x000fea0003800000 */
.L_x_1361:
[----:B------:R-:W-:Y:S05]  /*18130*/  IMAD R3, R3, c[0x0][0x32c], R10 ;  /* 0x0000cb0003037a24 */ /* 0x000fea00078e020a */
[----:B------:R-:W-:Y:S02]  /*18140*/  IADD3 R4, R3, c[0x0][0x32c], RZ ;  /* 0x0000cb0003047a10 */ /* 0x000fe40007ffe0ff */
[----:B------:R-:W-:Y:S02]  /*18150*/  IMNMX R0, R0, R3, !PT ;  /* 0x0000000300007217 */ /* 0x000fe40007800200 */
[----:B------:R-:W-:Y:S02]  /*18160*/  IMNMX R2, R2, R4, PT ;  /* 0x0000000402027217 */ /* 0x000fe40003800200 */
.L_x_1360:
[----:B------:R-:W-:Y:S04]  /*18170*/  LOP3.LUT P0, RZ, R229, 0x10, RZ, 0xc0, !PT ;  /* 0x00000010e5ff7812 */ /* 0x000fe8000780c0ff */
[----:B------:R-:W-:Y:S04]  /*18180*/  ISETP.GT.AND P0, PT, R0, 0x1, !P0 ;  /* 0x000000010000780c */ /* 0x000fe80004704270 */
[----:B------:R-:W-:Y:S04]  /*18190*/  ISETP.LT.OR P0, PT, R2, 0x2, P0 ;  /* 0x000000020200780c */ /* 0x000fe80000701670 */
[----:B------:R-:W-:Y:S02]  /*181a0*/  FSEL R15, R235, -INF , !P0 ;  /* 0xff800000eb0f7808 */ /* 0x000fe40004000000 */
[----:B------:R-:W-:Y:S04]  /*181b0*/  LOP3.LUT P0, RZ, R229, 0x8, RZ, 0xc0, !PT ;  /* 0x00000008e5ff7812 */ /* 0x000fe8000780c0ff */
[----:B------:R-:W-:Y:S04]  /*181c0*/  ISETP.GT.AND P0, PT, R0, 0x8, !P0 ;  /* 0x000000080000780c */ /* 0x000fe80004704270 */
[----:B------:R-:W-:Y:S04]  /*181d0*/  ISETP.LT.OR P0, PT, R2, 0x9, P0 ;  /* 0x000000090200780c */ /* 0x000fe80000701670 */
[----:B------:R-:W-:Y:S02]  /*181e0*/  FSEL R19, R209, -INF , !P0 ;  /* 0xff800000d1137808 */ /* 0x000fe40004000000 */
[C---:B------:R-:W-:Y:S04]  /*181f0*/  LOP3.LUT P0, RZ, R229.reuse, 0x4, RZ, 0xc0, !PT ;  /* 0x00000004e5ff7812 */ /* 0x040fe8000780c0ff */
[----:B------:R-:W-:Y:S04]  /*18200*/  ISETP.GT.AND P0, PT, R0, 0x9, !P0 ;  /* 0x000000090000780c */ /* 0x000fe80004704270 */
[----:B------:R-:W-:Y:S04]  /*18210*/  ISETP.LT.OR P0, PT, R2, 0xa, P0 ;  /* 0x0000000a0200780c */ /* 0x000fe80000701670 */
[----:B------:R-:W-:Y:S02]  /*18220*/  FSEL R20, R208, -INF , !P0 ;  /* 0xff800000d0147808 */ /* 0x000fe40004000000 */
[C---:B------:R-:W-:Y:S04]  /*18230*/  LOP3.LUT P0, RZ, R229.reuse, 0x2, RZ, 0xc0, !PT ;  /* 0x00000002e5ff7812 */ /* 0x040fe8000780c0ff */
[----:B------:R-:W-:Y:S04]  /*18240*/  ISETP.GT.AND P0, PT, R0, 0x10, !P0 ;  /* 0x000000100000780c */ /* 0x000fe80004704270 */
[----:B------:R-:W-:Y:S04]  /*18250*/  ISETP.LT.OR P0, PT, R2, 0x11, P0 ;  /* 0x000000110200780c */ /* 0x000fe80000701670 */
[----:B------:R-:W-:Y:S02]  /*18260*/  FSEL R201, R198, -INF , !P0 ;  /* 0xff800000c6c97808 */ /* 0x000fe40004000000 */
[----:B------:R-:W-:Y:S04]  /*18270*/  LOP3.LUT P0, RZ, R229, 0x1, RZ, 0xc0, !PT ;  /* 0x00000001e5ff7812 */ /* 0x000fe8000780c0ff */
        /* <DEDUP_REMOVED lines=27> */
.L_x_1466:
        /* <DEDUP_REMOVED lines=20> */
.L_x_1367:
[----:B------:R-:W-:Y:S04]  /*18570*/  MOV R4, c[0x0][0x32c] ;  /* 0x0000cb0000047a02 */ /* 0x000fe80000000f00 */
[----:B------:R-:W-:Y:S11]  /*18580*/  ISETP.NE.AND P0, PT, R4, 0x1, PT ;  /* 0x000000010400780c */ /* 0x000ff60003f05270 */
[----:B------:R-:W-:Y:S02]  /*18590*/  @!UPT UIADD3 URZ, URZ, URZ, URZ ;  /* 0x0000003f3f3ff290 */ /* 0x000fe4000fffe03f */
[----:B------:R-:W-:Y:S05]  /*185a0*/  @P0 IMAD.HI.U32 R4, R3, c[0x0][0x330], RZ ;  /* 0x0000cc0003040a27 */ /* 0x000fea00078e00ff */
[----:B------:R-:W-:Y:S02]  /*185b0*/  @P0 SHF.R.U32.HI R3, RZ, c[0x0][0x334], R4 ;  /* 0x0000cd00ff030a19 */ /* 0x000fe40000011604 */
.L_x_1368:
[----:B------:R-:W-:Y:S05]  /*185c0*/  BSYNC B0 ;  /* 0x0000000000007941 */ /* 0x000fea0003800000 */
.L_x_1366:
[----:B------:R-:W-:Y:S05]  /*185d0*/  IMAD R3, R3, c[0x0][0x32c], R10 ;  /* 0x0000cb0003037a24 */ /* 0x000fea00078e020a */
[----:B------:R-:W-:Y:S02]  /*185e0*/  IADD3 R4, R3, c[0x0][0x32c], RZ ;  /* 0x0000cb0003047a10 */ /* 0x000fe40007ffe0ff */
[----:B------:R-:W-:Y:S02]  /*185f0*/  IMNMX R0, R0, R3, !PT ;  /* 0x0000000300007217 */ /* 0x000fe40007800200 */
[----:B------:R-:W-:Y:S02]  /*18600*/  IMNMX R2, R2, R4, PT ;  /* 0x0000000402027217 */ /* 0x000fe40003800200 */
.L_x_1365:
        /* <DEDUP_REMOVED lines=44> */
.L_x_1467:
[----:B-1----:R-:W-:Y:S01]  /*188d0*/  IADD3 R2, R8, R3, RZ ;  /* 0x0000000308027210 */ /* 0x002fe20007ffe0ff */
[----:B------:R-:W-:Y:S05]  /*188e0*/  IMAD.MOV.U32 R0, RZ, RZ, 0x1 ;  /* 0x00000001ff007424 */ /* 0x000fea00078e00ff */
[----:B------:R-:W-:Y:S01]  /*188f0*/  ISETP.LE.AND P0, PT, R0, c[0x0][0x32c], PT ;  /* 0x0000cb0000007a0c */ /* 0x000fe20003f03270 */
[----:B------:R-:W-:Y:S11]  /*18900*/  IMAD.IADD R0, R9, 0x1, R3 ;  /* 0x0000000109007824 */ /* 0x000ff600078e0203 */
[----:B------:R-:W-:Y:S01]  /*18910*/  @!UPT UIADD3 URZ, URZ, URZ, URZ ;  /* 0x0000003f3f3ff290 */ /* 0x000fe2000fffe03f */
[----:B------:R-:W-:-:S05]  /*18920*/  @!P0 BRA `(.L_x_1370) ;  /* 0x0000018000008947 */ /* 0x000fca0003800000 */
[----:B------:R-:W5:Y:S01]  /*18930*/  LDL R4, [R1+0x8c] ;  /* 0x00008c0001047983 */ /* 0x000f620000100800 */
[----:B------:R-:W-:Y:S01]  /*18940*/  BSSY B0, `(.L_x_1371) ;  /* 0x0000012000007945 */ /* 0x000fe20003800000 */
[----:B-----5:R-:W-:Y:S04]  /*18950*/  IADD3 R3, -R4, R5, R3 ;  /* 0x0000000504037210 */ /* 0x020fe80007ffe103 */
        /* <DEDUP_REMOVED lines=11> */
.L_x_1372:
[----:B------:R-:W-:Y:S04]  /*18a10*/  MOV R4, c[0x0][0x32c] ;  /* 0x0000cb0000047a02 */ /* 0x000fe80000000f00 */
[----:B------:R-:W-:Y:S11]  /*18a20*/  ISETP.NE.AND P0, PT, R4, 0x1, PT ;  /* 0x000000010400780c */ /* 0x000ff60003f05270 */
[----:B------:R-:W-:Y:S02]  /*18a30*/  @!UPT UIADD3 URZ, URZ, URZ, URZ ;  /* 0x0000003f3f3ff290 */ /* 0x000fe4000fffe03f */
[----:B------:R-:W-:Y:S05]  /*18a40*/  @P0 IMAD.HI.U32 R4, R3, c[0x0][0x330], RZ ;  /* 0x0000cc0003040a27 */ /* 0x000fea00078e00ff */
[----:B------:R-:W-:Y:S02]  /*18a50*/  @P0 SHF.R.U32.HI R3, RZ, c[0x0][0x334], R4 ;  /* 0x0000cd00ff030a19 */ /* 0x000fe40000011604 */
.L_x_1373:
[----:B------:R-:W-:Y:S05]  /*18a60*/  BSYNC B0 ;  /* 0x0000000000007941 */ /* 0x000fea0003800000 */
.L_x_1371:
[----:B------:R-:W-:Y:S05]  /*18a70*/  IMAD R10, R3, c[0x0][0x32c], R10 ;  /* 0x0000cb00030a7a24 */ /* 0x000fea00078e020a */
[----:B------:R-:W-:Y:S02]  /*18a80*/  IADD3 R3, R10, c[0x0][0x32c], RZ ;  /* 0x0000cb000a037a10 */ /* 0x000fe40007ffe0ff */
[----:B------:R-:W-:Y:S02]  /*18a90*/  IMNMX R0, R0, R10, !PT ;  /* 0x0000000a00007217 */ /* 0x000fe40007800200 */
[----:B------:R-:W-:Y:S02]  /*18aa0*/  IMNMX R2, R2, R3, PT ;  /* 0x0000000302027217 */ /* 0x000fe40003800200 */
.L_x_1370:
[----:B------:R-:W-:Y:S02]  /*18ab0*/  ISETP.GT.AND P0, PT, R0, RZ, !P1 ;  /* 0x000000ff0000720c */ /* 0x000fe40004f04270 */
[----:B------:R-:W-:Y:S02]  /*18ac0*/  LOP3.LUT P1, RZ, R229, 0x1, RZ, 0xc0, !PT ;  /* 0x00000001e5ff7812 */ /* 0x000fe4000782c0ff */
[----:B------:R-:W-:Y:S02]  /*18ad0*/  ISETP.LT.OR P0, PT, R2, 0x1, P0 ;  /* 0x000000010200780c */ /* 0x000fe40000701670 */
[----:B------:R-:W-:Y:S02]  /*18ae0*/  FMNMX.FTZ R3, R13, R6, !PT ;  /* 0x000000060d037209 */ /* 0x000fe40007810000 */
[----:B------:R-:W-:Y:S02]  /*18af0*/  FSEL R8, R252, -INF , !P0 ;  /* 0xff800000fc087808 */ /* 0x000fe40004000000 */
[----:B------:R-:W-:Y:S02]  /*18b00*/  LOP3.LUT P0, RZ, R229, 0x10, RZ, 0xc0, !PT ;  /* 0x00000010e5ff7812 */ /* 0x000fe4000780c0ff */
[----:B------:R-:W-:Y:S02]  /*18b10*/  FMNMX.FTZ R4, R11, R137, !PT ;  /* 0x000000890b047209 */ /* 0x000fe40007810000 */
[----:B------:R-:W-:Y:S02]  /*18b20*/  ISETP.GT.AND P0, PT, R0, 0x1, !P0 ;  /* 0x000000010000780c */ /* 0x000fe40004704270 */
[----:B--234-:R-:W-:Y:S02]  /*18b30*/  FMNMX.FTZ R7, R21, R3, !PT ;  /* 0x0000000315077209 */ /* 0x01cfe40007810000 */
        /* <DEDUP_REMOVED lines=24> */
[C---:B------:R-:W-:Y:S02]  /*18cc0*/  ISETP.GT.AND P0, PT, R0.reuse, 0x11, !P1 ;  /* 0x000000110000780c */ /* 0x040fe40004f04270 */
[----:B------:R-:W-:Y:S02]  /*18cd0*/  ISETP.GT.AND P1, PT, R0, 0x28, !P2 ;  /* 0x000000280000780c */ /* 0x000fe40005724270 */
[C---:B------:R-:W-:Y:S02]  /*18ce0*/  ISETP.LT.OR P0, PT, R2.reuse, 0x12, P0 ;  /* 0x000000120200780c */ /* 0x040fe40000701670 */
[----:B------:R-:W-:Y:S02]  /*18cf0*/  ISETP.LT.OR P1, PT, R2, 0x29, P1 ;  /* 0x000000290200780c */ /* 0x000fe40000f21670 */
[----:B------:R-:W-:Y:S02]  /*18d00*/  FSEL R210, R210, -INF , !P0 ;  /* 0xff800000d2d27808 */ /* 0x000fe40004000000 */
[----:B------:R-:W-:Y:S02]  /*18d10*/  ISETP.GT.AND P0, PT, R0, 0x18, !P6 ;  /* 0x000000180000780c */ /* 0x000fe40007704270 */
[----:B------:R-:W-:Y:S02]  /*18d20*/  LOP3.LUT P6, RZ, R229, 0x20, RZ, 0xc0, !PT ;  /* 0x00000020e5ff7812 */ /* 0x000fe400078cc0ff */
[----:B------:R-:W-:Y:S02]  /*18d30*/  ISETP.LT.OR P0, PT, R2, 0x19, P0 ;  /* 0x000000190200780c */ /* 0x000fe40000701670 */
[----:B------:R-:W-:Y:S02]  /*18d40*/  FSEL R232, R34, -INF , !P1 ;  /* 0xff80000022e87808 */ /* 0x000fe40004800000 */
        /* <DEDUP_REMOVED lines=50> */
.L_x_1468:
[----:B--2---:R-:W-:Y:S01]  /*19070*/  FMNMX.FTZ R139, R4, R139, !PT ;  /* 0x0000008b048b7209 */ /* 0x004fe20007810000 */
[----:B------:R-:W-:-:S05]  /*19080*/  BRA.DIV ~URZ, `(.L_x_1375) ;  /* 0x000092427f007947 */ /* 0x000fca000b800000 */
[----:B------:R-:W-:Y:S04]  /*19090*/  SHFL.BFLY PT, R2, R140, 0x2, 0x1f ;  /* 0x0c401f008c027f89 */ /* 0x000fe800000e0000 */
[----:B------:R-:W-:Y:S04]  /*190a0*/  SHFL.BFLY PT, R3, R141, 0x2, 0x1f ;  /* 0x0c401f008d037f89 */ /* 0x000fe800000e0000 */
[----:B-1----:R-:W1:Y:S02]  /*190b0*/  SHFL.BFLY PT, R4, R0, 0x2, 0x1f ;  /* 0x0c401f0000047f89 */ /* 0x002e6400000e0000 */
[----:B-1----:R-:W-:Y:S02]  /*190c0*/  FMNMX.FTZ R4, R0, R4, !PT ;  /* 0x0000000400047209 */ /* 0x002fe40007810000 */
[----:B------:R-:W-:Y:S02]  /*190d0*/  FMNMX.FTZ R140, R140, R2, !PT ;  /* 0x000000028c8c7209 */ /* 0x000fe40007810000 */
[----:B------:R-:W1:Y:S01]  /*190e0*/  SHFL.BFLY PT, R2, R139, 0x1, 0x1f ;  /* 0x0c201f008b027f89 */ /* 0x000e6200000e0000 */
[----:B------:R-:W-:Y:S03]  /*190f0*/  FMNMX.FTZ R141, R141, R3, !PT ;  /* 0x000000038d8d7209 */ /* 0x000fe60007810000 */
[----:B------:R-:W2:Y:S04]  /*19100*/  SHFL.BFLY PT, R7, R140, 0x1, 0x1f ;  /* 0x0c201f008c077f89 */ /* 0x000ea800000e0000 */
[----:B------:R-:W3:Y:S04]  /*19110*/  SHFL.BFLY PT, R9, R141, 0x1, 0x1f ;  /* 0x0c201f008d097f89 */ /* 0x000ee800000e0000 */
[----:B------:R4:W4:Y:S01]  /*19120*/  SHFL.BFLY PT, R3, R4, 0x1, 0x1f ;  /* 0x0c201f0004037f89 */ /* 0x00092200000e0000 */
[----:B-1----:R-:W-:Y:S02]  /*19130*/  FMNMX.FTZ R139, R139, R2, !PT ;  /* 0x000000028b8b7209 */ /* 0x002fe40007810000 */
[----:B--2---:R-:W-:Y:S02]  /*19140*/  FMNMX.FTZ R140, R140, R7, !PT ;  /* 0x000000078c8c7209 */ /* 0x004fe40007810000 */
[----:B---3--:R-:W-:Y:S02]  /*19150*/  FMNMX.FTZ R141, R141, R9, !PT ;  /* 0x000000098d8d7209 */ /* 0x008fe40007810000 */
.L_x_1469:
[C---:B------:R-:W-:Y:S01]  /*19160*/  FMUL.FTZ R142, R139.reuse, c[0x0][0x2d0] ;  /* 0x0000b4008b8e7a20 */ /* 0x040fe20000410000 */
[----:B------:R-:W-:Y:S01]  /*19170*/  FSETP.NEU.FTZ.AND P0, PT, R139, -INF , PT ;  /* 0xff8000008b00780b */ /* 0x000fe20003f1d000 */
[C---:B------:R-:W-:Y:S01]  /*19180*/  FMUL.FTZ R200, R140.reuse, c[0x0][0x2d0] ;  /* 0x0000b4008cc87a20 */ /* 0x040fe20000410000 */
[----:B------:R-:W-:Y:S01]  /*19190*/  FSETP.NEU.FTZ.AND P1, PT, R140, -INF , PT ;  /* 0xff8000008c00780b */ /* 0x000fe20003f3d000 */
[----:B------:R-:W-:Y:S01]  /*191a0*/  FMUL.FTZ R143, R141, c[0x0][0x2d0] ;  /* 0x0000b4008d8f7a20 */ /* 0x000fe20000410000 */
[----:B------:R-:W-:Y:S01]  /*191b0*/  FSEL R142, R142, RZ, P0 ;  /* 0x000000ff8e8e7208 */ /* 0x000fe20000000000 */
[----:B------:R-:W-:Y:S01]  /*191c0*/  WARPSYNC 0xffffffff ;  /* 0xffffffff00007948 */ /* 0x000fe20003800000 */
[----:B------:R-:W-:Y:S02]  /*191d0*/  FSEL R200, R200, RZ, P1 ;  /* 0x000000ffc8c87208 */ /* 0x000fe40000800000 */
[----:B----4-:R-:W-:Y:S01]  /*191e0*/  FMNMX.FTZ R7, R3, R4, !PT ;  /* 0x0000000403077209 */ /* 0x010fe20007810000 */
[--C-:B------:R-:W-:Y:S02]  /*191f0*/  FFMA.FTZ R0, R13, c[0x0][0x2d0], -R142.reuse ;  /* 0x0000b4000d007a23 */ /* 0x100fe4000001088e */
[--C-:B------:R-:W-:Y:S02]  /*19200*/  FFMA.FTZ R2, R23, c[0x0][0x2d0], -R142.reuse ;  /* 0x0000b40017027a23 */ /* 0x100fe4000001088e */
[----:B------:R1:W-:Y:S10]  /*19210*/  MUFU.EX2 R241, R0 ;  /* 0x0000000000f17308 */ /* 0x0003f40000000800 */
[----:B------:R2:W-:Y:S01]  /*19220*/  MUFU.EX2 R29, R2 ;  /* 0x00000002001d7308 */ /* 0x0005e20000000800 */
[----:B-1----:R-:W-:Y:S09]  /*19230*/  FFMA.FTZ R0, R21, c[0x0][0x2d0], -R142 ;  /* 0x0000b40015007a23 */ /* 0x002ff2000001088e */
[----:B------:R1:W3:Y:S01]  /*19240*/  MUFU.EX2 R40, R0 ;  /* 0x0000000000287308 */ /* 0x0002e20000000800 */
[--C-:B--2---:R-:W-:Y:S09]  /*19250*/  FFMA.FTZ R2, R20, c[0x0][0x2d0], -R200.reuse ;  /* 0x0000b40014027a23 */ /* 0x104ff200000108c8 */
[----:B------:R-:W-:Y:S01]  /*19260*/  MUFU.EX2 R36, R2 ;  /* 0x0000000200247308 */ /* 0x000fe20000000800 */
[--C-:B-1----:R-:W-:Y:S09]  /*19270*/  FFMA.FTZ R0, R12, c[0x0][0x2d0], -R200.reuse ;  /* 0x0000b4000c007a23 */ /* 0x102ff200000108c8 */
[----:B------:R1:W-:Y:S02]  /*19280*/  MUFU.EX2 R240, R0 ;  /* 0x0000000000f07308 */ /* 0x0003e40000000800 */
[----:B-1----:R-:W-:Y:S01]  /*19290*/  FFMA.FTZ R0, R15, c[0x0][0x2d0], -R200 ;  /* 0x0000b4000f007a23 */ /* 0x002fe200000108c8 */
[----:B---3--:R-:W-:Y:S07]  /*192a0*/  F2FP.PACK_AB R192, R40, R241 ;  /* 0x000000f128c0723e */ /* 0x008fee00000000ff */
[----:B------:R1:W2:Y:S02]  /*192b0*/  MUFU.EX2 R39, R0 ;  /* 0x0000000000277308 */ /* 0x0002a40000000800 */
[----:B-1----:R-:W-:Y:S01]  /*192c0*/  FFMA.FTZ R0, R24, c[0x0][0x2d0], -R142 ;  /* 0x0000b40018007a23 */ /* 0x002fe2000001088e */
[----:B--2---:R-:W-:Y:S01]  /*192d0*/  F2FP.PACK_AB R193, R39, R240 ;  /* 0x000000f027c1723e */ /* 0x004fe200000000ff */
[----:B------:R-:W1:Y:S06]  /*192e0*/  LDSM.16.MT88.4 R24, [R217+0x2080] ;  /* 0x00208000d918783b */ /* 0x000e6c0000004200 */
[----:B------:R2:W3:Y:S02]  /*192f0*/  MUFU.EX2 R35, R0 ;  /* 0x0000000000237308 */ /* 0x0004e40000000800 */
[----:B--2---:R-:W-:Y:S01]  /*19300*/  FFMA.FTZ R0, R19, c[0x0][0x2d0], -R200 ;  /* 0x0000b40013007a23 */ /* 0x004fe200000108c8 */
[----:B---3--:R-:W-:Y:S07]  /*19310*/  F2FP.PACK_AB R194, R35, R29 ;  /* 0x0000001d23c2723e */ /* 0x008fee00000000ff */
[----:B------:R2:W3:Y:S02]  /*19320*/  MUFU.EX2 R28, R0 ;  /* 0x00000000001c7308 */ /* 0x0004e40000000800 */
[----:B--2---:R-:W-:Y:S02]  /*19330*/  FSEL R0, R139, RZ, P0 ;  /* 0x000000ff8b007208 */ /* 0x004fe40000000000 */
[----:B------:R-:W-:Y:S02]  /*19340*/  FSETP.NEU.FTZ.AND P0, PT, R141, -INF , PT ;  /* 0xff8000008d00780b */ /* 0x000fe40003f1d000 */
[----:B---3--:R-:W-:Y:S01]  /*19350*/  F2FP.PACK_AB R195, R36, R28 ;  /* 0x0000001c24c3723e */ /* 0x008fe200000000ff */
[----:B------:R-:W-:Y:S01]  /*19360*/  FADD.FTZ R0, -R0, R6 ;  /* 0x0000000600007221 */ /* 0x000fe20000010100 */
[----:B------:R-:W-:Y:S03]  /*19370*/  FSEL R143, R143, RZ, P0 ;  /* 0x000000ff8f8f7208 */ /* 0x000fe60000000000 */
[----:B------:R-:W-:Y:S02]  /*19380*/  FMUL.FTZ R0, R0, c[0x0][0x2d0] ;  /* 0x0000b40000007a20 */ /* 0x000fe40000410000 */
[--C-:B------:R-:W-:Y:S02]  /*19390*/  FFMA.FTZ R2, R11, c[0x0][0x2d0], -R143.reuse ;  /* 0x0000b4000b027a23 */ /* 0x100fe4000001088f */
[----:B------:R-:W2:Y:S10]  /*193a0*/  MUFU.EX2 R6, R0 ;  /* 0x0000000000067308 */ /* 0x000eb40000000800 */
[----:B------:R3:W-:Y:S01]  /*193b0*/  MUFU.EX2 R32, R2 ;  /* 0x0000000200207308 */ /* 0x0007e20000000800 */
[C---:B--2---:R-:W-:Y:S02]  /*193c0*/  FMUL.FTZ R20, R6.reuse, R156 ;  /* 0x0000009c06147220 */ /* 0x044fe40000410000 */
[C---:B------:R-:W-:Y:S02]  /*193d0*/  FMUL.FTZ R21, R6.reuse, R157 ;  /* 0x0000009d06157220 */ /* 0x040fe40000410000 */
[C---:B------:R-:W-:Y:S02]  /*193e0*/  FMUL.FTZ R52, R6.reuse, R144 ;  /* 0x0000009006347220 */ /* 0x040fe40000410000 */
[C---:B------:R-:W-:Y:S02]  /*193f0*/  FMUL.FTZ R53, R6.reuse, R145 ;  /* 0x0000009106357220 */ /* 0x040fe40000410000 */
[----:B------:R-:W-:Y:S02]  /*19400*/  FMUL.FTZ R56, R6, R56 ;  /* 0x0000003806387220 */ /* 0x000fe40000410000 */
[--C-:B---3--:R-:W-:Y:S02]  /*19410*/  FFMA.FTZ R2, R14, c[0x0][0x2d0], -R143.reuse ;  /* 0x0000b4000e027a23 */ /* 0x108fe4000001088f */
[C---:B------:R-:W-:Y:S02]  /*19420*/  FMUL.FTZ R57, R6.reuse, R57 ;  /* 0x0000003906397220 */ /* 0x040fe40000410000 */
[----:B------:R-:W2:Y:S01]  /*19430*/  MUFU.EX2 R31, R2 ;  /* 0x00000002001f7308 */ /* 0x000ea20000000800 */
        /* <DEDUP_REMOVED lines=12> */
[----:B--2---:R-:W-:Y:S01]  /*19500*/  F2FP.PACK_AB R196, R31, R32 ;  /* 0x000000201fc4723e */ /* 0x004fe200000000ff */
[--C-:B------:R-:W-:Y:S02]  /*19510*/  FFMA.FTZ R2, R16, c[0x0][0x2d0], -R143.reuse ;  /* 0x0000b40010027a23 */ /* 0x100fe4000001088f */
[C---:B------:R-:W-:Y:S02]  /*19520*/  FMUL.FTZ R116, R6.reuse, R116 ;  /* 0x0000007406747220 */ /* 0x040fe40000410000 */
[----:B------:R2:W-:Y:S01]  /*19530*/  MUFU.EX2 R33, R2 ;  /* 0x0000000200217308 */ /* 0x0005e20000000800 */
[C---:B------:R-:W-:Y:S02]  /*19540*/  FMUL.FTZ R117, R6.reuse, R117 ;  /* 0x0000007506757220 */ /* 0x040fe40000410000 */
[C---:B------:R-:W-:Y:S02]  /*19550*/  FMUL.FTZ R120, R6.reuse, R120 ;  /* 0x0000007806787220 */ /* 0x040fe40000410000 */
[C---:B------:R-:W-:Y:S02]  /*19560*/  FMUL.FTZ R121, R6.reuse, R121 ;  /* 0x0000007906797220 */ /* 0x040fe40000410000 */
[C---:B------:R-:W-:Y:S02]  /*19570*/  FMUL.FTZ R132, R6.reuse, R132 ;  /* 0x0000008406847220 */ /* 0x040fe40000410000 */
[----:B------:R-:W-:Y:S02]  /*19580*/  FMUL.FTZ R133, R6, R133 ;  /* 0x0000008506857220 */ /* 0x000fe40000410000 */
[--C-:B--2---:R-:W-:Y:S04]  /*19590*/  FFMA.FTZ R2, R18, c[0x0][0x2d0], -R143.reuse ;  /* 0x0000b40012027a23 */ /* 0x104fe8000001088f */
[----:B------:R2:W3:Y:S02]  /*195a0*/  MUFU.EX2 R37, R2 ;  /* 0x0000000200257308 */ /* 0x0004e40000000800 */
[----:B--2---:R-:W-:Y:S02]  /*195b0*/  FSEL R2, R140, RZ, P1 ;  /* 0x000000ff8c027208 */ /* 0x004fe40000800000 */
[----:B---3--:R-:W-:Y:S03]  /*195c0*/  F2FP.PACK_AB R198, R37, R33 ;  /* 0x0000002125c6723e */ /* 0x008fe600000000ff */
[----:B------:R-:W-:Y:S01]  /*195d0*/  FADD.FTZ R0, -R2, R136 ;  /* 0x0000008802007221 */ /* 0x000fe20000010100 */
[----:B------:R-:W-:Y:S01]  /*195e0*/  FSEL R2, R141, RZ, P0 ;  /* 0x000000ff8d027208 */ /* 0x000fe20000000000 */
[----:B------:R-:W-:Y:S01]  /*195f0*/  FFMA.FTZ R136, R214, c[0x0][0x2d0], -R200 ;  /* 0x0000b400d6887a23 */ /* 0x000fe200000108c8 */
[C---:B------:R-:W-:Y:S01]  /*19600*/  FSETP.NEU.FTZ.AND P0, PT, R7.reuse, -INF , PT ;  /* 0xff8000000700780b */ /* 0x040fe20003f1d000 */
[----:B------:R-:W-:Y:S02]  /*19610*/  FMUL.FTZ R0, R0, c[0x0][0x2d0] ;  /* 0x0000b40000007a20 */ /* 0x000fe40000410000 */
[----:B------:R2:W-:Y:S10]  /*19620*/  MUFU.EX2 R157, R136 ;  /* 0x00000088009d7308 */ /* 0x0005f40000000800 */
[----:B------:R3:W4:Y:S01]  /*19630*/  MUFU.EX2 R3, R0 ;  /* 0x0000000000037308 */ /* 0x0007220000000800 */
[----:B--2---:R-:W-:Y:S02]  /*19640*/  FFMA.FTZ R136, R238, c[0x0][0x2d0], -R143 ;  /* 0x0000b400ee887a23 */ /* 0x004fe4000001088f */
[----:B---3--:R-:W-:Y:S02]  /*19650*/  FADD.FTZ R0, -R2, R137 ;  /* 0x0000008902007221 */ /* 0x008fe40000010100 */
[----:B------:R-:W-:Y:S02]  /*19660*/  FMUL.FTZ R137, R7, c[0x0][0x2d0] ;  /* 0x0000b40007897a20 */ /* 0x000fe40000410000 */
[----:B------:R-:W-:Y:S02]  /*19670*/  FMUL.FTZ R0, R0, c[0x0][0x2d0] ;  /* 0x0000b40000007a20 */ /* 0x000fe40000410000 */
[----:B----4-:R-:W-:Y:S01]  /*19680*/  FMUL.FTZ R11, R3, R167 ;  /* 0x000000a7030b7220 */ /* 0x010fe20000410000 */
[----:B------:R-:W-:Y:S01]  /*19690*/  FSEL R137, R137, RZ, P0 ;  /* 0x000000ff89897208 */ /* 0x000fe20000000000 */
[----:B------:R2:W3:Y:S01]  /*196a0*/  MUFU.EX2 R2, R0 ;  /* 0x0000000000027308 */ /* 0x0004e20000000800 */
[C---:B------:R-:W-:Y:S02]  /*196b0*/  FMUL.FTZ R23, R3.reuse, R159 ;  /* 0x0000009f03177220 */ /* 0x040fe40000410000 */
[C---:B------:R-:W-:Y:S02]  /*196c0*/  FMUL.FTZ R54, R3.reuse, R146 ;  /* 0x0000009203367220 */ /* 0x040fe40000410000 */
[--C-:B------:R-:W-:Y:S02]  /*196d0*/  FFMA.FTZ R4, R10, c[0x0][0x2d0], -R137.reuse ;  /* 0x0000b4000a047a23 */ /* 0x100fe40000010889 */
[C---:B------:R-:W-:Y:S02]  /*196e0*/  FMUL.FTZ R10, R3.reuse, R166 ;  /* 0x000000a6030a7220 */ /* 0x040fe40000410000 */
[C---:B------:R-:W-:Y:S01]  /*196f0*/  FMUL.FTZ R55, R3.reuse, R147 ;  /* 0x0000009303377220 */ /* 0x040fe20000410000 */
[----:B------:R4:W-:Y:S01]  /*19700*/  MUFU.EX2 R30, R4 ;  /* 0x00000004001e7308 */ /* 0x0009e20000000800 */
[----:B------:R-:W-:Y:S01]  /*19710*/  LDSM.16.MT88.4 R144, [R219+0x2080] ;  /* 0x00208000db90783b */ /* 0x000fe20000004200 */
[C---:B------:R-:W-:Y:S02]  /*19720*/  FMUL.FTZ R58, R3.reuse, R58 ;  /* 0x0000003a033a7220 */ /* 0x040fe40000410000 */
[C---:B------:R-:W-:Y:S02]  /*19730*/  FMUL.FTZ R59, R3.reuse, R59 ;  /* 0x0000003b033b7220 */ /* 0x040fe40000410000 */
[C---:B------:R-:W-:Y:S02]  /*19740*/  FMUL.FTZ R70, R3.reuse, R70 ;  /* 0x0000004603467220 */ /* 0x040fe40000410000 */
[C---:B------:R-:W-:Y:S02]  /*19750*/  FMUL.FTZ R71, R3.reuse, R71 ;  /* 0x0000004703477220 */ /* 0x040fe40000410000 */
[C---:B------:R-:W-:Y:S02]  /*19760*/  FMUL.FTZ R74, R3.reuse, R74 ;  /* 0x0000004a034a7220 */ /* 0x040fe40000410000 */
[C---:B------:R-:W-:Y:S02]  /*19770*/  FMUL.FTZ R75, R3.reuse, R75 ;  /* 0x0000004b034b7220 */ /* 0x040fe40000410000 */
[--C-:B--2---:R-:W-:Y:S02]  /*19780*/  FFMA.FTZ R0, R8, c[0x0][0x2d0], -R137.reuse ;  /* 0x0000b40008007a23 */ /* 0x104fe40000010889 */
[----:B------:R-:W-:Y:S02]  /*19790*/  FMUL.FTZ R8, R6, R164 ;  /* 0x000000a406087220 */ /* 0x000fe40000410000 */
[----:B------:R2:W5:Y:S01]  /*197a0*/  MUFU.EX2 R9, R0 ;  /* 0x0000000000097308 */ /* 0x0005620000000800 */
[C---:B---3--:R-:W-:Y:S02]  /*197b0*/  FMUL.FTZ R12, R2.reuse, R168 ;  /* 0x000000a8020c7220 */ /* 0x048fe40000410000 */
[C---:B------:R-:W-:Y:S02]  /*197c0*/  FMUL.FTZ R13, R2.reuse, R169 ;  /* 0x000000a9020d7220 */ /* 0x040fe40000410000 */
[----:B------:R-:W-:Y:S01]  /*197d0*/  FMUL.FTZ R16, R2, R172 ;  /* 0x000000ac02107220 */ /* 0x000fe20000410000 */
[----:B------:R-:W-:Y:S01]  /*197e0*/  MOV R172, R39 ;  /* 0x0000002700ac7202 */ /* 0x000fe20000000f00 */
[--C-:B----4-:R-:W-:Y:S02]  /*197f0*/  FFMA.FTZ R4, R22, c[0x0][0x2d0], -R137.reuse ;  /* 0x0000b40016047a23 */ /* 0x110fe40000010889 */
[C---:B------:R-:W-:Y:S02]  /*19800*/  FMUL.FTZ R22, R3.reuse, R158 ;  /* 0x0000009e03167220 */ /* 0x040fe40000410000 */
[----:B------:R3:W-:Y:S01]  /*19810*/  MUFU.EX2 R38, R4 ;  /* 0x0000000400267308 */ /* 0x0007e20000000800 */
[----:B------:R-:W-:Y:S02]  /*19820*/  FMUL.FTZ R39, R3, R151 ;  /* 0x0000009703277220 */ /* 0x000fe40000410000 */
[C---:B------:R-:W-:Y:S02]  /*19830*/  FMUL.FTZ R44, R2.reuse, R184 ;  /* 0x000000b8022c7220 */ /* 0x040fe40000410000 */
[C---:B------:R-:W-:Y:S02]  /*19840*/  FMUL.FTZ R45, R2.reuse, R185 ;  /* 0x000000b9022d7220 */ /* 0x040fe40000410000 */
[C---:B------:R-:W-:Y:S02]  /*19850*/  FMUL.FTZ R48, R2.reuse, R188 ;  /* 0x000000bc02307220 */ /* 0x040fe40000410000 */
[C---:B------:R-:W-:Y:S02]  /*19860*/  FMUL.FTZ R49, R2.reuse, R189 ;  /* 0x000000bd02317220 */ /* 0x040fe40000410000 */
[----:B------:R-:W-:Y:S02]  /*19870*/  FMUL.FTZ R60, R2, R60 ;  /* 0x0000003c023c7220 */ /* 0x000fe40000410000 */
[--C-:B--2---:R-:W-:Y:S01]  /*19880*/  FFMA.FTZ R0, R17, c[0x0][0x2d0], -R137.reuse ;  /* 0x0000b40011007a23 */ /* 0x104fe20000010889 */
[----:B-----5:R-:W-:Y:S01]  /*19890*/  MOV R164, R9 ;  /* 0x0000000900a47202 */ /* 0x020fe20000000f00 */
[----:B------:R-:W-:Y:S02]  /*198a0*/  FMUL.FTZ R9, R6, R165 ;  /* 0x000000a506097220 */ /* 0x000fe40000410000 */
[----:B------:R2:W4:Y:S01]  /*198b0*/  MUFU.EX2 R34, R0 ;  /* 0x0000000000227308 */ /* 0x0005220000000800 */
[C---:B------:R-:W-:Y:S01]  /*198c0*/  FMUL.FTZ R86, R3.reuse, R86 ;  /* 0x0000005603567220 */ /* 0x040fe20000410000 */
[----:B------:R-:W-:Y:S01]  /*198d0*/  F2FP.PACK_AB R197, R30, R164 ;  /* 0x000000a41ec5723e */ /* 0x000fe200000000ff */
[----:B------:R-:W-:Y:S02]  /*198e0*/  FMUL.FTZ R87, R3, R87 ;  /* 0x0000005703577220 */ /* 0x000fe40000410000 */
[-C--:B-1----:R-:W-:Y:S05]  /*198f0*/  HMMA.16816.F32 R8, R192, R24.reuse, R8 ;  /* 0x00000018c008723c */ /* 0x082fea0000001808 */
[----:B---3--:R-:W-:Y:S02]  /*19900*/  FFMA.FTZ R4, R204, c[0x0][0x2d0], -R142 ;  /* 0x0000b400cc047a23 */ /* 0x008fe4000001088e */
[C---:B------:R-:W-:Y:S01]  /*19910*/  FMUL.FTZ R17, R2.reuse, R173 ;  /* 0x000000ad02117220 */ /* 0x040fe20000410000 */
[----:B------:R-:W-:Y:S01]  /*19920*/  MOV R173, R31 ;  /* 0x0000001f00ad7202 */ /* 0x000fe20000000f00 */
[C---:B------:R-:W-:Y:S03]  /*19930*/  FMUL.FTZ R61, R2.reuse, R61 ;  /* 0x0000003d023d7220 */ /* 0x040fe60000410000 */
[C---:B------:R-:W-:Y:S02]  /*19940*/  FMUL.FTZ R64, R2.reuse, R64 ;  /* 0x0000004002407220 */ /* 0x040fe40000410000 */
[C---:B------:R-:W-:Y:S02]  /*19950*/  FMUL.FTZ R65, R2.reuse, R65 ;  /* 0x0000004102417220 */ /* 0x040fe40000410000 */
[C---:B------:R-:W-:Y:S02]  /*19960*/  FMUL.FTZ R76, R2.reuse, R76 ;  /* 0x0000004c024c7220 */ /* 0x040fe40000410000 */
[C---:B------:R-:W-:Y:S01]  /*19970*/  FMUL.FTZ R77, R2.reuse, R77 ;  /* 0x0000004d024d7220 */ /* 0x040fe20000410000 */
[----:B--2---:R-:W-:Y:S01]  /*19980*/  FSEL R0, R7, RZ, P0 ;  /* 0x000000ff07007208 */ /* 0x004fe20000000000 */
[----:B------:R-:W-:Y:S01]  /*19990*/  FMUL.FTZ R80, R2, R80 ;  /* 0x0000005002507220 */ /* 0x000fe20000410000 */
[----:B----4-:R-:W-:Y:S01]  /*199a0*/  F2FP.PACK_AB R199, R38, R34 ;  /* 0x0000002226c7723e */ /* 0x010fe200000000ff */
[----:B------:R-:W-:Y:S02]  /*199b0*/  FMUL.FTZ R81, R2, R81 ;  /* 0x0000005102517220 */ /* 0x000fe40000410000 */
[----:B------:R-:W-:Y:S02]  /*199c0*/  FADD.FTZ R0, -R0, R138 ;  /* 0x0000008a00007221 */ /* 0x000fe40000010100 */
[----:B------:R1:W-:Y:S01]  /*199d0*/  MUFU.EX2 R138, R4 ;  /* 0x00000004008a7308 */ /* 0x0003e20000000800 */
[C---:B------:R-:W-:Y:S02]  /*199e0*/  FMUL.FTZ R90, R3.reuse, R90 ;  /* 0x0000005a035a7220 */ /* 0x040fe40000410000 */
[----:B------:R-:W-:Y:S02]  /*199f0*/  FMUL.FTZ R0, R0, c[0x0][0x2d0] ;  /* 0x0000b40000007a20 */ /* 0x000fe40000410000 */
        /* <DEDUP_REMOVED lines=8> */
[C---:B------:R-:W-:Y:S02]  /*19a80*/  FMUL.FTZ R106, R3.reuse, R106 ;  /* 0x0000006a036a7220 */ /* 0x040fe40000410000 */
[----:B------:R-:W-:Y:S02]  /*19a90*/  FMUL.FTZ R107, R3, R107 ;  /* 0x0000006b036b7220 */ /* 0x000fe40000410000 */
[C---:B------:R-:W-:Y:S02]  /*19aa0*/  FMUL.FTZ R108, R2.reuse, R108 ;  /* 0x0000006c026c7220 */ /* 0x040fe40000410000 */
[----:B-1----:R-:W-:Y:S02]  /*19ab0*/  FFMA.FTZ R4, R203, c[0x0][0x2d0], -R142 ;  /* 0x0000b400cb047a23 */ /* 0x002fe4000001088e */
[C---:B------:R-:W-:Y:S02]  /*19ac0*/  FMUL.FTZ R109, R2.reuse, R109 ;  /* 0x0000006d026d7220 */ /* 0x040fe40000410000 */
[C---:B------:R-:W-:Y:S02]  /*19ad0*/  FMUL.FTZ R112, R2.reuse, R112 ;  /* 0x0000007002707220 */ /* 0x040fe40000410000 */
[----:B------:R-:W-:Y:S02]  /*19ae0*/  FMUL.FTZ R113, R2, R113 ;  /* 0x0000007102717220 */ /* 0x000fe40000410000 */
[C---:B------:R-:W-:Y:S02]  /*19af0*/  FMUL.FTZ R118, R3.reuse, R118 ;  /* 0x0000007603767220 */ /* 0x040fe40000410000 */
[C---:B--2---:R-:W-:Y:S01]  /*19b00*/  FMUL.FTZ R15, R0.reuse, R171 ;  /* 0x000000ab000f7220 */ /* 0x044fe20000410000 */
[----:B------:R-:W-:Y:S01]  /*19b10*/  MOV R171, R40 ;  /* 0x0000002800ab7202 */ /* 0x000fe20000000f00 */
[C---:B------:R-:W-:Y:S01]  /*19b20*/  FMUL.FTZ R14, R0.reuse, R170 ;  /* 0x000000aa000e7220 */ /* 0x040fe20000410000 */
[----:B------:R-:W1:Y:S01]  /*19b30*/  LDSM.16.MT88.4 R40, [R218+0x2080] ;  /* 0x00208000da28783b */ /* 0x000e620000004200 */
[C---:B------:R-:W-:Y:S02]  /*19b40*/  FMUL.FTZ R46, R0.reuse, R186 ;  /* 0x000000ba002e7220 */ /* 0x040fe40000410000 */
[C---:B------:R-:W-:Y:S02]  /*19b50*/  FMUL.FTZ R47, R0.reuse, R187 ;  /* 0x000000bb002f7220 */ /* 0x040fe40000410000 */
[C---:B------:R-:W-:Y:S01]  /*19b60*/  FMUL.FTZ R51, R0.reuse, R191 ;  /* 0x000000bf00337220 */ /* 0x040fe20000410000 */
[C---:B------:R-:W-:Y:S02]  /*19b70*/  HMMA.16816.F32 R12, R196.reuse, R24, R12 ;  /* 0x00000018c40c723c */ /* 0x040fe4000000180c */
[----:B------:R-:W2:Y:S02]  /*19b80*/  LDL.LU R191, [R1+0xac] ;  /* 0x0000ac0001bf7983 */ /* 0x000ea40000300800 */
[C---:B------:R-:W-:Y:S01]  /*19b90*/  FMUL.FTZ R18, R0.reuse, R174 ;  /* 0x000000ae00127220 */ /* 0x040fe20000410000 */
[----:B------:R-:W-:Y:S01]  /*19ba0*/  MOV R174, R33 ;  /* 0x0000002100ae7202 */ /* 0x000fe20000000f00 */
[----:B------:R-:W-:Y:S01]  /*19bb0*/  FMUL.FTZ R19, R0, R175 ;  /* 0x000000af00137220 */ /* 0x000fe20000410000 */
[----:B------:R-:W-:Y:S01]  /*19bc0*/  LDSM.16.MT88.4 R184, [R218+0x3080] ;  /* 0x00308000dab8783b */ /* 0x000fe20000004200 */
[----:B------:R-:W-:Y:S01]  /*19bd0*/  FMUL.FTZ R24, R6, R160 ;  /* 0x000000a006187220 */ /* 0x000fe20000410000 */
[----:B------:R-:W-:Y:S03]  /*19be0*/  MOV R160, R32 ;  /* 0x0000002000a07202 */ /* 0x000fe60000000f00 */
[----:B------:R-:W-:Y:S01]  /*19bf0*/  FMUL.FTZ R32, R2, R180 ;  /* 0x000000b402207220 */ /* 0x000fe20000410000 */
[-C--:B------:R-:W-:Y:S01]  /*19c00*/  HMMA.16816.F32 R16, R196, R26.reuse, R16 ;  /* 0x0000001ac410723c */ /* 0x080fe20000001810 */
[----:B------:R3:W-:Y:S02]  /*19c10*/  MUFU.EX2 R180, R4 ;  /* 0x0000000400b47308 */ /* 0x0007e40000000800 */
[C---:B------:R-:W-:Y:S01]  /*19c20*/  FMUL.FTZ R119, R3.reuse, R119 ;  /* 0x0000007703777220 */ /* 0x040fe20000410000 */
[----:B------:R-:W-:Y:S01]  /*19c30*/  MOV R175, R34 ;  /* 0x0000002200af7202 */ /* 0x000fe20000000f00 */
[C---:B------:R-:W-:Y:S02]  /*19c40*/  FMUL.FTZ R122, R3.reuse, R122 ;  /* 0x0000007a037a7220 */ /* 0x040fe40000410000 */
[C---:B------:R-:W-:Y:S01]  /*19c50*/  FMUL.FTZ R123, R3.reuse, R123 ;  /* 0x0000007b037b7220 */ /* 0x040fe20000410000 */
[C---:B------:R-:W-:Y:S04]  /*19c60*/  HMMA.16816.F32 R20, R192.reuse, R26, R20 ;  /* 0x0000001ac014723c */ /* 0x040fe80000001814 */
[----:B------:R-:W-:Y:S01]  /*19c70*/  FMUL.FTZ R25, R6, R161 ;  /* 0x000000a106197220 */ /* 0x000fe20000410000 */
[----:B------:R-:W-:Y:S01]  /*19c80*/  MOV R161, R30 ;  /* 0x0000001e00a17202 */ /* 0x000fe20000000f00 */
[----:B------:R-:W-:Y:S01]  /*19c90*/  FMUL.FTZ R30, R0, R178 ;  /* 0x000000b2001e7220 */ /* 0x000fe20000410000 */
[----:B------:R-:W-:Y:S01]  /*19ca0*/  MOV R178, R37 ;  /* 0x0000002500b27202 */ /* 0x000fe20000000f00 */
[C---:B------:R-:W-:Y:S01]  /*19cb0*/  FMUL.FTZ R26, R3.reuse, R162 ;  /* 0x000000a2031a7220 */ /* 0x040fe20000410000 */
[----:B------:R-:W-:Y:S03]  /*19cc0*/  MOV R162, R29 ;  /* 0x0000001d00a27202 */ /* 0x000fe60000000f00 */
[C---:B------:R-:W-:Y:S01]  /*19cd0*/  FMUL.FTZ R27, R3.reuse, R163 ;  /* 0x000000a3031b7220 */ /* 0x040fe20000410000 */
[----:B------:R-:W-:Y:S01]  /*19ce0*/  MOV R163, R28 ;  /* 0x0000001c00a37202 */ /* 0x000fe20000000f00 */
[----:B------:R-:W-:Y:S01]  /*19cf0*/  FMUL.FTZ R37, R6, R149 ;  /* 0x0000009506257220 */ /* 0x000fe20000410000 */
[----:B------:R-:W-:Y:S01]  /*19d00*/  MOV R238, R178 ;  /* 0x000000b200ee7202 */ /* 0x000fe20000000f00 */
[----:B------:R-:W-:Y:S01]  /*19d10*/  FMUL.FTZ R29, R2, R177 ;  /* 0x000000b1021d7220 */ /* 0x000fe20000410000 */
[----:B------:R-:W-:Y:S01]  /*19d20*/  MOV R177, R36 ;  /* 0x0000002400b17202 */ /* 0x000fe20000000f00 */
[----:B------:R-:W-:Y:S01]  /*19d30*/  FMUL.FTZ R36, R6, R148 ;  /* 0x0000009406247220 */ /* 0x000fe20000410000 */
[-C--:B-1----:R-:W-:Y:S03]  /*19d40*/  HMMA.16816.F32 R24, R192, R40.reuse, R24 ;  /* 0x00000028c018723c */ /* 0x082fe60000001818 */
[----:B------:R-:W-:Y:S01]  /*19d50*/  FMUL.FTZ R31, R0, R179 ;  /* 0x000000b3001f7220 */ /* 0x000fe20000410000 */
[----:B------:R-:W-:Y:S01]  /*19d60*/  MOV R179, R38 ;  /* 0x0000002600b37202 */ /* 0x000fe20000000f00 */
[----:B------:R-:W-:Y:S02]  /*19d70*/  FMUL.FTZ R38, R3, R150 ;  /* 0x0000009603267220 */ /* 0x000fe40000410000 */
[----:B------:R-:W1:Y:S01]  /*19d80*/  LDSM.16.MT88.4 R148, [R220+0x2080] ;  /* 0x00208000dc94783b */ /* 0x000e620000004200 */
[C---:B------:R-:W-:Y:S01]  /*19d90*/  FMUL.FTZ R28, R2.reuse, R176 ;  /* 0x000000b0021c7220 */ /* 0x040fe20000410000 */
[----:B------:R-:W-:Y:S03]  /*19da0*/  MOV R176, R35 ;  /* 0x0000002300b07202 */ /* 0x000fe60000000f00 */
[--C-:B---3--:R-:W-:Y:S02]  /*19db0*/  FFMA.FTZ R4, R201, c[0x0][0x2d0], -R200.reuse ;  /* 0x0000b400c9047a23 */ /* 0x108fe400000108c8 */
[C---:B------:R-:W-:Y:S01]  /*19dc0*/  FMUL.FTZ R134, R3.reuse, R134 ;  /* 0x0000008603867220 */ /* 0x040fe20000410000 */
[C---:B------:R-:W-:Y:S01]  /*19dd0*/  HMMA.16816.F32 R28, R196.reuse, R40, R28 ;  /* 0x00000028c41c723c */ /* 0x040fe2000000181c */
[----:B------:R3:W-:Y:S03]  /*19de0*/  MUFU.EX2 R170, R4 ;  /* 0x0000000400aa7308 */ /* 0x0007e60000000800 */
[----:B------:R-:W-:Y:S01]  /*19df0*/  FMUL.FTZ R33, R2, R181 ;  /* 0x000000b502217220 */ /* 0x000fe20000410000 */
[----:B------:R-:W-:Y:S01]  /*19e00*/  MOV R181, R162 ;  /* 0x000000a200b57202 */ /* 0x000fe20000000f00 */
[C---:B------:R-:W-:Y:S01]  /*19e10*/  FMUL.FTZ R34, R0.reuse, R182 ;  /* 0x000000b600227220 */ /* 0x040fe20000410000 */
[----:B------:R-:W-:Y:S01]  /*19e20*/  MOV R162, R171 ;  /* 0x000000ab00a27202 */ /* 0x000fe20000000f00 */
[----:B------:R-:W-:Y:S01]  /*19e30*/  FMUL.FTZ R35, R0, R183 ;  /* 0x000000b700237220 */ /* 0x000fe20000410000 */
[----:B------:R-:W-:Y:S03]  /*19e40*/  MOV R182, R161 ;  /* 0x000000a100b67202 */ /* 0x000fe60000000f00 */
[C---:B------:R-:W-:Y:S01]  /*19e50*/  FMUL.FTZ R40, R6.reuse, R152 ;  /* 0x0000009806287220 */ /* 0x040fe20000410000 */
[----:B------:R-:W-:Y:S01]  /*19e60*/  MOV R161, R164 ;  /* 0x000000a400a17202 */ /* 0x000fe20000000f00 */
[----:B------:R-:W4:Y:S01]  /*19e70*/  LDL.LU R152, [R1+0x94] ;  /* 0x0000940001987983 */ /* 0x000f220000300800 */
[-C--:B------:R-:W-:Y:S03]  /*19e80*/  HMMA.16816.F32 R32, R196, R42.reuse, R32 ;  /* 0x0000002ac420723c */ /* 0x080fe60000001820 */
[----:B------:R-:W-:Y:S01]  /*19e90*/  FMUL.FTZ R41, R6, R153 ;  /* 0x0000009906297220 */ /* 0x000fe20000410000 */
[----:B------:R-:W-:Y:S01]  /*19ea0*/  MOV R189, R162 ;  /* 0x000000a200bd7202 */ /* 0x000fe20000000f00 */
[----:B------:R-:W5:Y:S01]  /*19eb0*/  LDL.LU R153, [R1+0x90] ;  /* 0x0000900001997983 */ /* 0x000f620000300800 */
[C---:B------:R-:W-:Y:S01]  /*19ec0*/  FMUL.FTZ R135, R3.reuse, R135 ;  /* 0x0000008703877220 */ /* 0x040fe20000410000 */
[----:B------:R-:W-:Y:S01]  /*19ed0*/  MOV R183, R173 ;  /* 0x000000ad00b77202 */ /* 0x000fe20000000f00 */
[C---:B------:R-:W-:Y:S04]  /*19ee0*/  HMMA.16816.F32 R36, R192.reuse, R42, R36 ;  /* 0x0000002ac024723c */ /* 0x040fe80000001824 */
[----:B---3--:R-:W-:Y:S02]  /*19ef0*/  FFMA.FTZ R4, R202, c[0x0][0x2d0], -R200 ;  /* 0x0000b400ca047a23 */ /* 0x008fe400000108c8 */
[C---:B------:R-:W-:Y:S01]  /*19f00*/  FMUL.FTZ R50, R0.reuse, R190 ;  /* 0x000000be00327220 */ /* 0x040fe20000410000 */
[----:B------:R-:W-:Y:S01]  /*19f10*/  MOV R190, R161 ;  /* 0x000000a100be7202 */ /* 0x000fe20000000f00 */
[C---:B------:R-:W-:Y:S01]  /*19f20*/  FMUL.FTZ R42, R3.reuse, R154 ;  /* 0x0000009a032a7220 */ /* 0x040fe20000410000 */
[----:B------:R3:W-:Y:S03]  /*19f30*/  MUFU.EX2 R165, R4 ;  /* 0x0000000400a57308 */ /* 0x0007e60000000800 */
[----:B------:R-:W-:Y:S02]  /*19f40*/  FMUL.FTZ R43, R3, R155 ;  /* 0x0000009b032b7220 */ /* 0x000fe40000410000 */
[C---:B------:R-:W-:Y:S02]  /*19f50*/  FMUL.FTZ R62, R0.reuse, R62 ;  /* 0x0000003e003e7220 */ /* 0x040fe40000410000 */
[C---:B------:R-:W-:Y:S02]  /*19f60*/  FMUL.FTZ R63, R0.reuse, R63 ;  /* 0x0000003f003f7220 */ /* 0x040fe40000410000 */
[C---:B------:R-:W-:Y:S01]  /*19f70*/  FMUL.FTZ R66, R0.reuse, R66 ;  /* 0x0000004200427220 */ /* 0x040fe20000410000 */
[-C--:B-1----:R-:W-:Y:S01]  /*19f80*/  HMMA.16816.F32 R40, R192, R148.reuse, R40 ;  /* 0x00000094c028723c */ /* 0x082fe20000001828 */
[----:B------:R-:W-:Y:S02]  /*19f90*/  MUFU.EX2 R202, R136 ;  /* 0x0000008800ca7308 */ /* 0x000fe40000000800 */
[C---:B------:R-:W-:Y:S02]  /*19fa0*/  FMUL.FTZ R67, R0.reuse, R67 ;  /* 0x0000004300437220 */ /* 0x040fe40000410000 */
[C---:B------:R-:W-:Y:S02]  /*19fb0*/  FMUL.FTZ R78, R0.reuse, R78 ;  /* 0x0000004e004e7220 */ /* 0x040fe40000410000 */
[C---:B------:R-:W-:Y:S01]  /*19fc0*/  FMUL.FTZ R79, R0.reuse, R79 ;  /* 0x0000004f004f7220 */ /* 0x040fe20000410000 */
[C---:B------:R-:W-:Y:S04]  /*19fd0*/  HMMA.16816.F32 R44, R196.reuse, R148, R44 ;  /* 0x00000094c42c723c */ /* 0x040fe8000000182c */
[----:B------:R-:W-:Y:S02]  /*19fe0*/  FMUL.FTZ R82, R0, R82 ;  /* 0x0000005200527220 */ /* 0x000fe40000410000 */
[--C-:B---3--:R-:W-:Y:S02]  /*19ff0*/  FFMA.FTZ R4, R212, c[0x0][0x2d0], -R142.reuse ;  /* 0x0000b400d4047a23 */ /* 0x108fe4000001088e */
[-C--:B------:R-:W-:Y:S02]  /*1a000*/  HMMA.16816.F32 R48, R196, R150.reuse, R48 ;  /* 0x00000096c430723c */ /* 0x080fe40000001830 */
[----:B------:R1:W3:Y:S02]  /*1a010*/  MUFU.EX2 R156, R4 ;  /* 0x00000004009c7308 */ /* 0x0002e40000000800 */
[C---:B------:R-:W-:Y:S02]  /*1a020*/  FMUL.FTZ R83, R0.reuse, R83 ;  /* 0x0000005300537220 */ /* 0x040fe40000410000 */
[C---:B------:R-:W-:Y:S02]  /*1a030*/  FMUL.FTZ R94, R0.reuse, R94 ;  /* 0x0000005e005e7220 */ /* 0x040fe40000410000 */
[C---:B------:R-:W-:Y:S01]  /*1a040*/  HMMA.16816.F32 R52, R192.reuse, R150, R52 ;  /* 0x00000096c034723c */ /* 0x040fe20000001834 */
[----:B------:R-:W-:Y:S03]  /*1a050*/  LDSM.16.MT88.4 R148, [R217+0x2880] ;  /* 0x00288000d994783b */ /* 0x000fe60000004200 */
[C---:B------:R-:W-:Y:S02]  /*1a060*/  FMUL.FTZ R95, R0.reuse, R95 ;  /* 0x0000005f005f7220 */ /* 0x040fe40000410000 */
[C---:B------:R-:W-:Y:S02]  /*1a070*/  FMUL.FTZ R98, R0.reuse, R98 ;  /* 0x0000006200627220 */ /* 0x040fe40000410000 */
[-C--:B------:R-:W-:Y:S04]  /*1a080*/  HMMA.16816.F32 R56, R192, R144.reuse, R56 ;  /* 0x00000090c038723c */ /* 0x080fe80000001838 */
[C---:B------:R-:W-:Y:S02]  /*1a090*/  FMUL.FTZ R99, R0.reuse, R99 ;  /* 0x0000006300637220 */ /* 0x040fe40000410000 */
[C---:B------:R-:W-:Y:S02]  /*1a0a0*/  FMUL.FTZ R110, R0.reuse, R110 ;  /* 0x0000006e006e7220 */ /* 0x040fe40000410000 */
        /* <DEDUP_REMOVED lines=8> */
[----:B------:R-:W1:Y:S03]  /*1a130*/  LDSM.16.MT88.4 R144, [R217+0x3880] ;  /* 0x00388000d990783b */ /* 0x000e660000004200 */
[--C-:B------:R-:W-:Y:S02]  /*1a140*/  FFMA.FTZ R169, R249, c[0x0][0x2d0], -R142.reuse ;  /* 0x0000b400f9a97a23 */ /* 0x100fe4000001088e */
[--C-:B------:R-:W-:Y:S02]  /*1a150*/  FFMA.FTZ R168, R248, c[0x0][0x2d0], -R142.reuse ;  /* 0x0000b400f8a87a23 */ /* 0x100fe4000001088e */
[--C-:B------:R-:W-:Y:S01]  /*1a160*/  FFMA.FTZ R167, R250, c[0x0][0x2d0], -R142.reuse ;  /* 0x0000b400faa77a23 */ /* 0x100fe2000001088e */
[----:B------:R-:W-:Y:S01]  /*1a170*/  MOV R250, R157 ;  /* 0x0000009d00fa7202 */ /* 0x000fe20000000f00 */
[----:B------:R-:W-:Y:S02]  /*1a180*/  MUFU.EX2 R204, R169 ;  /* 0x000000a900cc7308 */ /* 0x000fe40000000800 */
[----:B------:R-:W-:Y:S01]  /*1a190*/  FFMA.FTZ R142, R246, c[0x0][0x2d0], -R142 ;  /* 0x0000b400f68e7a23 */ /* 0x000fe2000001088e */
[----:B---3--:R-:W-:Y:S01]  /*1a1a0*/  MOV R246, R156 ;  /* 0x0000009c00f67202 */ /* 0x008fe20000000f00 */
[--C-:B------:R-:W-:Y:S01]  /*1a1b0*/  FFMA.FTZ R164, R243, c[0x0][0x2d0], -R200.reuse ;  /* 0x0000b400f3a47a23 */ /* 0x100fe200000108c8 */
[----:B------:R-:W-:Y:S01]  /*1a1c0*/  MOV R243, R170 ;  /* 0x000000aa00f37202 */ /* 0x000fe20000000f00 */
[--C-:B------:R-:W-:Y:S01]  /*1a1d0*/  FFMA.FTZ R170, R235, c[0x0][0x2d0], -R137.reuse ;  /* 0x0000b400ebaa7a23 */ /* 0x100fe20000010889 */
[----:B------:R-:W-:Y:S01]  /*1a1e0*/  MOV R235, R175 ;  /* 0x000000af00eb7202 */ /* 0x000fe20000000f00 */
[--C-:B-1----:R-:W-:Y:S02]  /*1a1f0*/  FFMA.FTZ R4, R213, c[0x0][0x2d0], -R200.reuse ;  /* 0x0000b400d5047a23 */ /* 0x102fe400000108c8 */
[----:B------:R-:W-:Y:S01]  /*1a200*/  FFMA.FTZ R171, R234, c[0x0][0x2d0], -R137 ;  /* 0x0000b400eaab7a23 */ /* 0x000fe20000010889 */
[----:B------:R-:W-:Y:S01]  /*1a210*/  MOV R234, R174 ;  /* 0x000000ae00ea7202 */ /* 0x000fe20000000f00 */
[----:B------:R1:W3:Y:S01]  /*1a220*/  MUFU.EX2 R159, R4 ;  /* 0x00000004009f7308 */ /* 0x0002e20000000800 */
[C---:B------:R-:W-:Y:S02]  /*1a230*/  FMUL.FTZ R124, R2.reuse, R124 ;  /* 0x0000007c027c7220 */ /* 0x040fe40000410000 */
[----:B------:R-:W-:Y:S02]  /*1a240*/  FMUL.FTZ R125, R2, R125 ;  /* 0x0000007d027d7220 */ /* 0x000fe40000410000 */
[C---:B------:R-:W-:Y:S02]  /*1a250*/  FMUL.FTZ R126, R0.reuse, R126 ;  /* 0x0000007e007e7220 */ /* 0x040fe40000410000 */
[----:B------:R-:W-:Y:S02]  /*1a260*/  FMUL.FTZ R127, R0, R127 ;  /* 0x0000007f007f7220 */ /* 0x000fe40000410000 */
[C---:B------:R-:W-:Y:S02]  /*1a270*/  FMUL.FTZ R128, R2.reuse, R128 ;  /* 0x0000008002807220 */ /* 0x040fe40000410000 */
[----:B------:R-:W-:Y:S02]  /*1a280*/  FMUL.FTZ R129, R2, R129 ;  /* 0x0000008102817220 */ /* 0x000fe40000410000 */
[C---:B------:R-:W-:Y:S02]  /*1a290*/  FMUL.FTZ R130, R0.reuse, R130 ;  /* 0x0000008200827220 */ /* 0x040fe40000410000 */
[----:B------:R-:W-:Y:S01]  /*1a2a0*/  FMUL.FTZ R131, R0, R131 ;  /* 0x0000008300837220 */ /* 0x000fe20000410000 */
[-C--:B------:R-:W-:Y:S03]  /*1a2b0*/  HMMA.16816.F32 R72, R192, R144.reuse, R72 ;  /* 0x00000090c048723c */ /* 0x080fe60000001848 */
[--C-:B-1----:R-:W-:Y:S01]  /*1a2c0*/  FFMA.FTZ R4, R209, c[0x0][0x2d0], -R143.reuse ;  /* 0x0000b400d1047a23 */ /* 0x102fe2000001088f */
[----:B---3--:R-:W-:Y:S01]  /*1a2d0*/  MOV R248, R159 ;  /* 0x0000009f00f87202 */ /* 0x008fe20000000f00 */
[----:B------:R-:W-:Y:S03]  /*1a2e0*/  MUFU.EX2 R209, R167 ;  /* 0x000000a700d17308 */ /* 0x000fe60000000800 */
[C---:B------:R-:W-:Y:S08]  /*1a2f0*/  HMMA.16816.F32 R76, R196.reuse, R144, R76 ;  /* 0x00000090c44c723c */ /* 0x040ff0000000184c */
[-C--:B------:R-:W-:Y:S01]  /*1a300*/  HMMA.16816.F32 R80, R196, R146.reuse, R80 ;  /* 0x00000092c450723c */ /* 0x080fe20000001850 */
[----:B------:R1:W-:Y:S07]  /*1a310*/  MUFU.EX2 R247, R4 ;  /* 0x0000000400f77308 */ /* 0x0003ee0000000800 */
[C---:B------:R-:W-:Y:S01]  /*1a320*/  HMMA.16816.F32 R84, R192.reuse, R146, R84 ;  /* 0x00000092c054723c */ /* 0x040fe20000001854 */
[----:B------:R-:W3:Y:S03]  /*1a330*/  LDSM.16.MT88.4 R144, [R218+0x3880] ;  /* 0x00388000da90783b */ /* 0x000ee60000004200 */
[--C-:B-1----:R-:W-:Y:S02]  /*1a340*/  FFMA.FTZ R4, R208, c[0x0][0x2d0], -R143.reuse ;  /* 0x0000b400d0047a23 */ /* 0x102fe4000001088f */
[----:B------:R-:W-:Y:S10]  /*1a350*/  MUFU.EX2 R208, R164 ;  /* 0x000000a400d07308 */ /* 0x000ff40000000800 */
[----:B------:R1:W-:Y:S01]  /*1a360*/  MUFU.EX2 R251, R4 ;  /* 0x0000000400fb7308 */ /* 0x0003e20000000800 */
[-C--:B---3--:R-:W-:Y:S08]  /*1a370*/  HMMA.16816.F32 R88, R192, R144.reuse, R88 ;  /* 0x00000090c058723c */ /* 0x088ff00000001858 */
[C---:B------:R-:W-:Y:S04]  /*1a380*/  HMMA.16816.F32 R92, R196.reuse, R144, R92 ;  /* 0x00000090c45c723c */ /* 0x040fe8000000185c */
[--C-:B-1----:R-:W-:Y:S04]  /*1a390*/  FFMA.FTZ R4, R207, c[0x0][0x2d0], -R143.reuse ;  /* 0x0000b400cf047a23 */ /* 0x102fe8000001088f */
[-C--:B------:R-:W-:Y:S01]  /*1a3a0*/  HMMA.16816.F32 R96, R196, R146.reuse, R96 ;  /* 0x00000092c460723c */ /* 0x080fe20000001860 */
[----:B------:R1:W-:Y:S07]  /*1a3b0*/  MUFU.EX2 R252, R4 ;  /* 0x0000000400fc7308 */ /* 0x0003ee0000000800 */
[C---:B------:R-:W-:Y:S01]  /*1a3c0*/  HMMA.16816.F32 R100, R192.reuse, R146, R100 ;  /* 0x00000092c064723c */ /* 0x040fe20000001864 */
[----:B------:R-:W3:Y:S03]  /*1a3d0*/  LDSM.16.MT88.4 R144, [R220+0x3880] ;  /* 0x00388000dc90783b */ /* 0x000ee60000004200 */
[----:B-1----:R-:W-:Y:S02]  /*1a3e0*/  FFMA.FTZ R4, R206, c[0x0][0x2d0], -R143 ;  /* 0x0000b400ce047a23 */ /* 0x002fe4000001088f */
[----:B------:R-:W-:Y:S10]  /*1a3f0*/  MUFU.EX2 R206, R168 ;  /* 0x000000a800ce7308 */ /* 0x000ff40000000800 */
[----:B------:R1:W1:Y:S01]  /*1a400*/  MUFU.EX2 R166, R4 ;  /* 0x0000000400a67308 */ /* 0x0002620000000800 */
[-C--:B---3--:R-:W-:Y:S08]  /*1a410*/  HMMA.16816.F32 R104, R192, R144.reuse, R104 ;  /* 0x00000090c068723c */ /* 0x088ff00000001868 */
[C---:B------:R-:W-:Y:S04]  /*1a420*/  HMMA.16816.F32 R108, R196.reuse, R144, R108 ;  /* 0x00000090c46c723c */ /* 0x040fe8000000186c */
[----:B-1----:R-:W-:Y:S01]  /*1a430*/  FFMA.FTZ R4, R205, c[0x0][0x2d0], -R137 ;  /* 0x0000b400cd047a23 */ /* 0x002fe20000010889 */
[----:B------:R-:W-:Y:S01]  /*1a440*/  MOV R249, R166 ;  /* 0x000000a600f97202 */ /* 0x000fe20000000f00 */
[--C-:B------:R-:W-:Y:S01]  /*1a450*/  FFMA.FTZ R166, R245, c[0x0][0x2d0], -R200.reuse ;  /* 0x0000b400f5a67a23 */ /* 0x100fe200000108c8 */
[----:B------:R-:W-:Y:S01]  /*1a460*/  MOV R245, R165 ;  /* 0x000000a500f57202 */ /* 0x000fe20000000f00 */
[-C--:B------:R-:W-:Y:S01]  /*1a470*/  HMMA.16816.F32 R112, R196, R146.reuse, R112 ;  /* 0x00000092c470723c */ /* 0x080fe20000001870 */
[----:B------:R1:W-:Y:S03]  /*1a480*/  MUFU.EX2 R231, R4 ;  /* 0x0000000400e77308 */ /* 0x0003e60000000800 */
[--C-:B------:R-:W-:Y:S01]  /*1a490*/  FFMA.FTZ R165, R244, c[0x0][0x2d0], -R200.reuse ;  /* 0x0000b400f4a57a23 */ /* 0x100fe200000108c8 */
[----:B------:R-:W-:Y:S01]  /*1a4a0*/  MOV R244, R180 ;  /* 0x000000b400f47202 */ /* 0x000fe20000000f00 */
[----:B------:R-:W-:Y:S01]  /*1a4b0*/  FFMA.FTZ R200, R242, c[0x0][0x2d0], -R200 ;  /* 0x0000b400f2c87a23 */ /* 0x000fe200000108c8 */
[----:B------:R-:W-:Y:S01]  /*1a4c0*/  MOV R242, R138 ;  /* 0x0000008a00f27202 */ /* 0x000fe20000000f00 */
[C---:B------:R-:W-:Y:S01]  /*1a4d0*/  HMMA.16816.F32 R116, R192.reuse, R146, R116 ;  /* 0x00000092c074723c */ /* 0x040fe20000001874 */
[----:B------:R-:W3:Y:S02]  /*1a4e0*/  LDSM.16.MT88.4 R144, [R219+0x3880] ;  /* 0x00388000db90783b */ /* 0x000ee40000004200 */
[----:B------:R-:W-:Y:S01]  /*1a4f0*/  MUFU.EX2 R203, R166 ;  /* 0x000000a600cb7308 */ /* 0x000fe20000000800 */
[----:B------:R-:W-:Y:S01]  /*1a500*/  F2FP.PACK_AB R154, R249, R252 ;  /* 0x000000fcf99a723e */ /* 0x000fe200000000ff */
[----:B------:R-:W-:Y:S01]  /*1a510*/  FFMA.FTZ R138, R239, c[0x0][0x2d0], -R143 ;  /* 0x0000b400ef8a7a23 */ /* 0x000fe2000001088f */
[----:B------:R-:W-:Y:S02]  /*1a520*/  MOV R180, R163 ;  /* 0x000000a300b47202 */ /* 0x000fe40000000f00 */
[----:B------:R-:W-:Y:S01]  /*1a530*/  MOV R163, R172 ;  /* 0x000000ac00a37202 */ /* 0x000fe20000000f00 */
[--C-:B------:R-:W-:Y:S03]  /*1a540*/  FFMA.FTZ R172, R232, c[0x0][0x2d0], -R137.reuse ;  /* 0x0000b400e8ac7a23 */ /* 0x100fe60000010889 */
[----:B------:R-:W-:Y:S01]  /*1a550*/  MOV R188, R163 ;  /* 0x000000a300bc7202 */ /* 0x000fe20000000f00 */
[----:B------:R-:W-:Y:S01]  /*1a560*/  MUFU.EX2 R205, R165 ;  /* 0x000000a500cd7308 */ /* 0x000fe20000000800 */
[----:B------:R-:W-:Y:S01]  /*1a570*/  MOV R239, R179 ;  /* 0x000000b300ef7202 */ /* 0x000fe20000000f00 */
[----:B-1----:R-:W-:Y:S08]  /*1a580*/  FFMA.FTZ R4, R210, c[0x0][0x2d0], -R137 ;  /* 0x0000b400d2047a23 */ /* 0x002ff00000010889 */
[----:B------:R1:W1:Y:S01]  /*1a590*/  MUFU.EX2 R214, R4 ;  /* 0x0000000400d67308 */ /* 0x0002620000000800 */
[----:B-----5:R-:W-:Y:S02]  /*1a5a0*/  FFMA.FTZ R173, R6, R153, R241 ;  /* 0x0000009906ad7223 */ /* 0x020fe400000100f1 */
[----:B----4-:R-:W-:Y:S01]  /*1a5b0*/  FFMA.FTZ R6, R3, R152, R240 ;  /* 0x0000009803067223 */ /* 0x010fe200000100f0 */
[----:B------:R-:W-:Y:S01]  /*1a5c0*/  F2FP.PACK_AB R152, R251, R247 ;  /* 0x000000f7fb98723e */ /* 0x000fe200000000ff */
[----:B------:R-:W4:Y:S05]  /*1a5d0*/  LDL.LU R3, [R1+0xa8] ;  /* 0x0000a80001037983 */ /* 0x000f2a0000300800 */
[----:B------:R-:W-:Y:S01]  /*1a5e0*/  MUFU.EX2 R210, R200 ;  /* 0x000000c800d27308 */ /* 0x000fe20000000800 */
[-C--:B---3--:R-:W-:Y:S09]  /*1a5f0*/  HMMA.16816.F32 R120, R192, R144.reuse, R120 ;  /* 0x00000090c078723c */ /* 0x088ff20000001878 */
[----:B------:R-:W3:Y:S03]  /*1a600*/  MUFU.EX2 R200, R138 ;  /* 0x0000008a00c87308 */ /* 0x000ee60000000800 */
[----:B-1----:R-:W-:Y:S01]  /*1a610*/  FFMA.FTZ R4, R211, c[0x0][0x2d0], -R137 ;  /* 0x0000b400d3047a23 */ /* 0x002fe20000010889 */
[----:B------:R-:W-:Y:S01]  /*1a620*/  F2FP.PACK_AB R153, R214, R231 ;  /* 0x000000e7d699723e */ /* 0x000fe200000000ff */
[C---:B------:R-:W-:Y:S05]  /*1a630*/  HMMA.16816.F32 R124, R196.reuse, R144, R124 ;  /* 0x00000090c47c723c */ /* 0x040fea000000187c */
[----:B------:R1:W-:Y:S02]  /*1a640*/  MUFU.EX2 R213, R4 ;  /* 0x0000000400d57308 */ /* 0x0003e40000000800 */
[----:B------:R-:W-:Y:S01]  /*1a650*/  F2FP.PACK_AB R144, R244, R242 ;  /* 0x000000f2f490723e */ /* 0x000fe200000000ff */
[-C--:B------:R-:W-:Y:S04]  /*1a660*/  HMMA.16816.F32 R128, R196, R146.reuse, R128 ;  /* 0x00000092c480723c */ /* 0x080fe80000001880 */
[----:B------:R-:W-:Y:S03]  /*1a670*/  F2FP.PACK_AB R145, R245, R243 ;  /* 0x000000f3f591723e */ /* 0x000fe600000000ff */
[----:B------:R-:W5:Y:S01]  /*1a680*/  MUFU.EX2 R211, R142 ;  /* 0x0000008e00d37308 */ /* 0x000f620000000800 */
[----:B------:R-:W-:Y:S01]  /*1a690*/  MOV R199, R160 ;  /* 0x000000a000c77202 */ /* 0x000fe20000000f00 */
[----:B------:R-:W-:Y:S01]  /*1a6a0*/  HMMA.16816.F32 R132, R192, R146, R132 ;  /* 0x00000092c084723c */ /* 0x000fe20000001884 */
[----:B------:R-:W-:Y:S03]  /*1a6b0*/  LDSM.16.MT88.4 R160, [R220+0x2880] ;  /* 0x00288000dca0783b */ /* 0x000fe60000004200 */
[----:B---3--:R-:W-:Y:S01]  /*1a6c0*/  F2FP.PACK_AB R196, R202, R200 ;  /* 0x000000c8cac4723e */ /* 0x008fe200000000ff */
[----:B--2---:R-:W-:Y:S02]  /*1a6d0*/  FFMA.FTZ R2, R2, R191, R199 ;  /* 0x000000bf02027223 */ /* 0x004fe400000100c7 */
[----:B------:R-:W-:Y:S01]  /*1a6e0*/  F2FP.PACK_AB R147, R248, R250 ;  /* 0x000000faf893723e */ /* 0x000fe200000000ff */
[----:B------:R-:W-:Y:S01]  /*1a6f0*/  MUFU.EX2 R142, R171 ;  /* 0x000000ab008e7308 */ /* 0x000fe20000000800 */
[----:B------:R-:W-:Y:S03]  /*1a700*/  F2FP.PACK_AB R192, R206, R204 ;  /* 0x000000cccec0723e */ /* 0x000fe600000000ff */
[--C-:B-1----:R-:W-:Y:S01]  /*1a710*/  FFMA.FTZ R4, R215, c[0x0][0x2d0], -R137.reuse ;  /* 0x0000b400d7047a23 */ /* 0x102fe20000010889 */
[----:B------:R-:W-:Y:S01]  /*1a720*/  MOV R215, R158 ;  /* 0x0000009e00d77202 */ /* 0x000fe20000000f00 */
[----:B------:R-:W-:Y:S01]  /*1a730*/  FFMA.FTZ R137, R233, c[0x0][0x2d0], -R137 ;  /* 0x0000b400e9897a23 */ /* 0x000fe20000010889 */
[----:B------:R-:W1:Y:S01]  /*1a740*/  LDSM.16.MT88.4 R156, [R218+0x2880] ;  /* 0x00288000da9c783b */ /* 0x000e620000004200 */
[----:B------:R-:W-:Y:S02]  /*1a750*/  F2FP.PACK_AB R193, R205, R203 ;  /* 0x000000cbcdc1723e */ /* 0x000fe400000000ff */
[----:B------:R-:W2:Y:S01]  /*1a760*/  MUFU.EX2 R212, R4 ;  /* 0x0000000400d47308 */ /* 0x000ea20000000800 */
[----:B------:R-:W-:Y:S02]  /*1a770*/  F2FP.PACK_AB R146, R215, R246 ;  /* 0x000000f6d792723e */ /* 0x000fe400000000ff */
[----:B------:R-:W-:Y:S02]  /*1a780*/  F2FP.PACK_AB R195, R210, R208 ;  /* 0x000000d0d2c3723e */ /* 0x000fe400000000ff */
[----:B-----5:R-:W-:Y:S03]  /*1a790*/  F2FP.PACK_AB R194, R211, R209 ;  /* 0x000000d1d3c2723e */ /* 0x020fe600000000ff */
[-C--:B------:R-:W-:Y:S02]  /*1a7a0*/  HMMA.16816.F32 R8, R144, R148.reuse, R8 ;  /* 0x000000949008723c */ /* 0x080fe40000001808 */
[----:B------:R-:W-:Y:S10]  /*1a7b0*/  MUFU.EX2 R138, R172 ;  /* 0x000000ac008a7308 */ /* 0x000ff40000000800 */
[----:B------:R-:W3:Y:S01]  /*1a7c0*/  MUFU.EX2 R137, R137 ;  /* 0x0000008900897308 */ /* 0x000ee20000000800 */
[----:B--2---:R-:W-:Y:S01]  /*1a7d0*/  F2FP.PACK_AB R155, R212, R213 ;  /* 0x000000d5d49b723e */ /* 0x004fe200000000ff */
[--C-:B------:R-:W-:Y:S01]  /*1a7e0*/  FFMA.FTZ R4, R237, c[0x0][0x2d0], -R143.reuse ;  /* 0x0000b400ed047a23 */ /* 0x100fe2000001088f */
[----:B------:R-:W-:Y:S01]  /*1a7f0*/  MOV R237, R177 ;  /* 0x000000b100ed7202 */ /* 0x000fe20000000f00 */
[----:B------:R-:W-:Y:S01]  /*1a800*/  FFMA.FTZ R143, R236, c[0x0][0x2d0], -R143 ;  /* 0x0000b400ec8f7a23 */ /* 0x000fe2000001088f */
[----:B------:R-:W-:Y:S05]  /*1a810*/  MOV R236, R176 ;  /* 0x000000b000ec7202 */ /* 0x000fea0000000f00 */
[----:B------:R-:W-:Y:S01]  /*1a820*/  MUFU.EX2 R207, R4 ;  /* 0x0000000400cf7308 */ /* 0x000fe20000000800 */
[C---:B------:R-:W-:Y:S08]  /*1a830*/  HMMA.16816.F32 R12, R152.reuse, R148, R12 ;  /* 0x00000094980c723c */ /* 0x040ff0000000180c */
[-C--:B------:R-:W-:Y:S01]  /*1a840*/  HMMA.16816.F32 R16, R152, R150.reuse, R16 ;  /* 0x000000969810723c */ /* 0x080fe20000001810 */
[----:B------:R-:W2:Y:S03]  /*1a850*/  MUFU.EX2 R201, R143 ;  /* 0x0000008f00c97308 */ /* 0x000ea60000000800 */
[----:B---3--:R-:W-:Y:S04]  /*1a860*/  F2FP.PACK_AB R199, R137, R138 ;  /* 0x0000008a89c7723e */ /* 0x008fe800000000ff */
[C---:B------:R-:W-:Y:S01]  /*1a870*/  HMMA.16816.F32 R20, R144.reuse, R150, R20 ;  /* 0x000000969014723c */ /* 0x040fe20000001814 */
[----:B------:R-:W3:Y:S02]  /*1a880*/  LDSM.16.MT88.4 R148, [R219+0x2880] ;  /* 0x00288000db94783b */ /* 0x000ee40000004200 */
[----:B------:R-:W5:Y:S05]  /*1a890*/  MUFU.EX2 R143, R170 ;  /* 0x000000aa008f7308 */ /* 0x000f6a0000000800 */
[-C--:B-1----:R-:W-:Y:S08]  /*1a8a0*/  HMMA.16816.F32 R24, R144, R156.reuse, R24 ;  /* 0x0000009c9018723c */ /* 0x082ff00000001818 */
[C---:B------:R-:W-:Y:S04]  /*1a8b0*/  HMMA.16816.F32 R28, R152.reuse, R156, R28 ;  /* 0x0000009c981c723c */ /* 0x040fe8000000181c */
[----:B--2---:R-:W-:Y:S04]  /*1a8c0*/  F2FP.PACK_AB R198, R201, R207 ;  /* 0x000000cfc9c6723e */ /* 0x004fe800000000ff */
[-C--:B------:R-:W-:Y:S04]  /*1a8d0*/  HMMA.16816.F32 R32, R152, R158.reuse, R32 ;  /* 0x0000009e9820723c */ /* 0x080fe80000001820 */
[----:B-----5:R-:W-:Y:S04]  /*1a8e0*/  F2FP.PACK_AB R197, R142, R143 ;  /* 0x0000008f8ec5723e */ /* 0x020fe800000000ff */
        /* <DEDUP_REMOVED lines=20> */
[C---:B------:R-:W-:Y:S08]  /*1aa30*/  HMMA.16816.F32 R100, R144.reuse, R162, R100 ;  /* 0x000000a29064723c */ /* 0x040ff00000001864 */
[-C--:B---3--:R-:W-:Y:S08]  /*1aa40*/  HMMA.16816.F32 R104, R144, R148.reuse, R104 ;  /* 0x000000949068723c */ /* 0x088ff00000001868 */
[C---:B------:R-:W-:Y:S08]  /*1aa50*/  HMMA.16816.F32 R108, R152.reuse, R148, R108 ;  /* 0x00000094986c723c */ /* 0x040ff0000000186c */
[-C--:B------:R-:W-:Y:S08]  /*1aa60*/  HMMA.16816.F32 R112, R152, R150.reuse, R112 ;  /* 0x000000969870723c */ /* 0x080ff00000001870 */
[C---:B------:R-:W-:Y:S01]  /*1aa70*/  HMMA.16816.F32 R116, R144.reuse, R150, R116 ;  /* 0x000000969074723c */ /* 0x040fe20000001874 */
[----:B------:R-:W2:Y:S07]  /*1aa80*/  LDSM.16.MT88.4 R148, [R217+0x3080] ;  /* 0x00308000d994783b */ /* 0x000eae0000004200 */
[-C--:B-1----:R-:W-:Y:S04]  /*1aa90*/  HMMA.16816.F32 R120, R144, R156.reuse, R120 ;  /* 0x0000009c9078723c */ /* 0x082fe80000001878 */
[----:B----4-:R-:W-:Y:S02]  /*1aaa0*/  FFMA.FTZ R4, R0, R3, R190 ;  /* 0x0000000300047223 */ /* 0x010fe400000100be */
[----:B------:R-:W-:Y:S02]  /*1aab0*/  FADD.FTZ R3, R189, R173 ;  /* 0x000000adbd037221 */ /* 0x000fe40000010000 */
[C---:B------:R-:W-:Y:S04]  /*1aac0*/  HMMA.16816.F32 R124, R152.reuse, R156, R124 ;  /* 0x0000009c987c723c */ /* 0x040fe8000000187c */
[----:B------:R-:W-:Y:S02]  /*1aad0*/  FADD.FTZ R0, R188, R6 ;  /* 0x00000006bc007221 */ /* 0x000fe40000010000 */
[----:B------:R-:W-:Y:S02]  /*1aae0*/  FADD.FTZ R6, R183, R2 ;  /* 0x00000002b7067221 */ /* 0x000fe40000010000 */
[-C--:B------:R-:W-:Y:S04]  /*1aaf0*/  HMMA.16816.F32 R128, R152, R158.reuse, R128 ;  /* 0x0000009e9880723c */ /* 0x080fe80000001880 */
[----:B------:R-:W-:Y:S02]  /*1ab00*/  FADD.FTZ R136, R182, R4 ;  /* 0x00000004b6887221 */ /* 0x000fe40000010000 */
[----:B------:R-:W-:Y:S02]  /*1ab10*/  FADD.FTZ R2, R181, R3 ;  /* 0x00000003b5027221 */ /* 0x000fe40000010000 */
[----:B------:R-:W-:Y:S01]  /*1ab20*/  HMMA.16816.F32 R132, R144, R158, R132 ;  /* 0x0000009e9084723c */ /* 0x000fe20000001884 */
[----:B------:R-:W1:Y:S03]  /*1ab30*/  LDSM.16.MT88.4 R144, [R220+0x3080] ;  /* 0x00308000dc90783b */ /* 0x000e660000004200 */
[----:B------:R-:W-:Y:S02]  /*1ab40*/  FADD.FTZ R0, R180, R0 ;  /* 0x00000000b4007221 */ /* 0x000fe40000010000 */
[----:B------:R-:W-:Y:S02]  /*1ab50*/  FADD.FTZ R2, R236, R2 ;  /* 0x00000002ec027221 */ /* 0x000fe40000010000 */
[----:B------:R-:W-:Y:S01]  /*1ab60*/  FADD.FTZ R4, R234, R6 ;  /* 0x00000006ea047221 */ /* 0x000fe20000010000 */
[-C--:B--2---:R-:W-:Y:S01]  /*1ab70*/  HMMA.16816.F32 R164, R192, R148.reuse, R8 ;  /* 0x00000094c0a4723c */ /* 0x084fe20000001808 */
[----:B------:R-:W2:Y:S04]  /*1ab80*/  LDSM.16.MT88.4 R8, [R219+0x3080] ;  /* 0x00308000db08783b */ /* 0x000ea80000004200 */
[----:B------:R-:W-:Y:S02]  /*1ab90*/  FADD.FTZ R6, R242, R2 ;  /* 0x00000002f2067221 */ /* 0x000fe40000010000 */
[----:B------:R-:W-:Y:S01]  /*1aba0*/  FADD.FTZ R0, R237, R0 ;  /* 0x00000000ed007221 */ /* 0x000fe20000010000 */
[C---:B------:R-:W-:Y:S01]  /*1abb0*/  HMMA.16816.F32 R168, R196.reuse, R148, R12 ;  /* 0x00000094c4a8723c */ /* 0x040fe2000000180c */
[----:B------:R-:W3:Y:S03]  /*1abc0*/  LDSM.16.MT88.4 R12, [R217+0x4880] ;  /* 0x00488000d90c783b */ /* 0x000ee60000004200 */
[----:B------:R-:W-:Y:S01]  /*1abd0*/  FADD.FTZ R3, R235, R136 ;  /* 0x00000088eb037221 */ /* 0x000fe20000010000 */
[----:B------:R-:W-:Y:S03]  /*1abe0*/  MOV R136, R140 ;  /* 0x0000008c00887202 */ /* 0x000fe60000000f00 */
[-C--:B------:R-:W-:Y:S01]  /*1abf0*/  HMMA.16816.F32 R172, R196, R150.reuse, R16 ;  /* 0x00000096c4ac723c */ /* 0x080fe20000001810 */
[----:B------:R-:W4:Y:S07]  /*1ac00*/  LDSM.16.MT88.4 R16, [R218+0x4880] ;  /* 0x00488000da10783b */ /* 0x000f2e0000004200 */
[C---:B------:R-:W-:Y:S01]  /*1ac10*/  HMMA.16816.F32 R156, R192.reuse, R150, R20 ;  /* 0x00000096c09c723c */ /* 0x040fe20000001814 */
[----:B------:R-:W5:Y:S07]  /*1ac20*/  LDSM.16.MT88.4 R20, [R220+0x4880] ;  /* 0x00488000dc14783b */ /* 0x000f6e0000004200 */
[-C--:B------:R-:W-:Y:S01]  /*1ac30*/  HMMA.16816.F32 R160, R192, R184.reuse, R24 ;  /* 0x000000b8c0a0723c */ /* 0x080fe20000001818 */
[----:B------:R-:W2:Y:S07]  /*1ac40*/  LDSM.16.MT88.4 R24, [R219+0x4880] ;  /* 0x00488000db18783b */ /* 0x000eae0000004200 */
[C---:B------:R-:W-:Y:S08]  /*1ac50*/  HMMA.16816.F32 R176, R196.reuse, R184, R28 ;  /* 0x000000b8c4b0723c */ /* 0x040ff0000000181c */
[-C--:B------:R-:W-:Y:S08]  /*1ac60*/  HMMA.16816.F32 R180, R196, R186.reuse, R32 ;  /* 0x000000bac4b4723c */ /* 0x080ff00000001820 */
[C---:B------:R-:W-:Y:S08]  /*1ac70*/  HMMA.16816.F32 R148, R192.reuse, R186, R36 ;  /* 0x000000bac094723c */ /* 0x040ff00000001824 */
[-C--:B-1----:R-:W-:Y:S08]  /*1ac80*/  HMMA.16816.F32 R152, R192, R144.reuse, R40 ;  /* 0x00000090c098723c */ /* 0x082ff00000001828 */
        /* <DEDUP_REMOVED lines=9> */
[C---:B------:R-:W-:Y:S01]  /*1ad20*/  HMMA.16816.F32 R68, R192.reuse, R10, R68 ;  /* 0x0000000ac044723c */ /* 0x040fe20000001844 */
[----:B------:R-:W2:Y:S03]  /*1ad30*/  LDL R10, [R1+0xb4] ;  /* 0x0000b400010a7983 */ /* 0x000ea60000100800 */
        /* <DEDUP_REMOVED lines=26> */
[-C--:B-----5:R-:W-:Y:S04]  /*1aee0*/  HMMA.16816.F32 R104, R192, R20.reuse, R104 ;  /* 0x00000014c068723c */ /* 0x0a0fe80000001868 */
[----:B------:R-:W-:Y:S02]  /*1aef0*/  FADD.FTZ R3, R211, R3 ;  /* 0x00000003d3037221 */ /* 0x000fe40000010000 */
[----:B------:R-:W-:Y:S02]  /*1af00*/  FADD.FTZ R6, R212, R0 ;  /* 0x00000000d4067221 */ /* 0x000fe40000010000 */
[C---:B------:R-:W-:Y:S01]  /*1af10*/  HMMA.16816.F32 R108, R196.reuse, R20, R108 ;  /* 0x00000014c46c723c */ /* 0x040fe2000000186c */
[----:B------:R1:W-:Y:S03]  /*1af20*/  STL [R1+0x90], R3 ;  /* 0x0000900301007387 */ /* 0x0003e60000100800 */
        /* <DEDUP_REMOVED lines=10> */
[----:B-1----:R-:W-:Y:S02]  /*1afd0*/  FADD.FTZ R3, R201, R4 ;  /* 0x00000004c9037221 */ /* 0x002fe40000010000 */
[C---:B------:R-:W-:Y:S01]  /*1afe0*/  HMMA.16816.F32 R124, R196.reuse, R24, R124 ;  /* 0x00000018c47c723c */ /* 0x040fe2000000187c */
[----:B------:R1:W-:Y:S03]  /*1aff0*/  STL [R1+0x94], R6 ;  /* 0x0000940601007387 */ /* 0x0003e60000100800 */
[----:B------:R-:W-:Y:S01]  /*1b000*/  FADD.FTZ R2, R138, R0 ;  /* 0x000000008a027221 */ /* 0x000fe20000010000 */
[----:B------:R3:W-:Y:S01]  /*1b010*/  STL [R1+0xac], R3 ;  /* 0x0000ac0301007387 */ /* 0x0007e20000100800 */
[C---:B------:R-:W-:Y:S02]  /*1b020*/  IADD3 R0, R230.reuse, -0x1, RZ ;  /* 0xffffffffe6007810 */ /* 0x040fe40007ffe0ff */
[-C--:B------:R-:W-:Y:S04]  /*1b030*/  HMMA.16816.F32 R128, R196, R26.reuse, R128 ;  /* 0x0000001ac480723c */ /* 0x080fe80000001880 */
[----:B------:R-:W-:Y:S01]  /*1b040*/  MOV R138, R7 ;  /* 0x00000007008a7202 */ /* 0x000fe20000000f00 */
[----:B------:R-:W-:Y:S01]  /*1b050*/  FADD.FTZ R2, R137, R2 ;  /* 0x0000000289027221 */ /* 0x000fe20000010000 */
[----:B------:R-:W-:Y:S02]  /*1b060*/  MOV R137, R141 ;  /* 0x0000008d00897202 */ /* 0x000fe40000000f00 */
[----:B------:R-:W-:Y:S02]  /*1b070*/  HMMA.16816.F32 R132, R192, R26, R132 ;  /* 0x0000001ac084723c */ /* 0x000fe40000001884 */
[----:B------:R3:W-:Y:S02]  /*1b080*/  STL [R1+0xa8], R2 ;  /* 0x0000a80201007387 */ /* 0x0007e40000100800 */
[----:B-1----:R-:W-:Y:S02]  /*1b090*/  MOV R6, R139 ;  /* 0x0000008b00067202 */ /* 0x002fe40000000f00 */
[----:B--2---:R-:W-:Y:S02]  /*1b0a0*/  ISETP.GT.AND P0, PT, R230, R10, PT ;  /* 0x0000000ae600720c */ /* 0x004fe40003f04270 */
[----:B------:R-:W-:Y:S11]  /*1b0b0*/  MOV R230, R0 ;  /* 0x0000000000e67202 */ /* 0x000ff60000000f00 */
[----:B---3--:R-:W-:-:S05]  /*1b0c0*/  @P0 BRA `(.L_x_1376) ;  /* 0xffffaf6000000947 */ /* 0x008fca000383ffff */
.L_x_1348:
[----:B------:R-:W-:Y:S05]  /*1b0d0*/  BRA.DIV ~URZ, `(.L_x_1377) ;  /* 0x000074027f007947 */ /* 0x000fea000b800000 */
[----:B------:R-:W2:Y:S04]  /*1b0e0*/  LDL R0, [R1+0x90] ;  /* 0x0000900001007983 */ /* 0x000ea80000100800 */
[----:B--2---:R2:W3:Y:S02]  /*1b0f0*/  SHFL.BFLY PT, R6, R0, 0x2, 0x1f ;  /* 0x0c401f0000067f89 */ /* 0x0044e400000e0000 */
.L_x_1470:
[----:B--2---:R-:W2:Y:S02]  /*1b100*/  LDL.LU R0, [R1+0x90] ;  /* 0x0000900001007983 */ /* 0x004ea40000300800 */
[----:B--23--:R-:W-:Y:S01]  /*1b110*/  FADD.FTZ R6, R6, R0 ;  /* 0x0000000006067221 */ /* 0x00cfe20000010000 */
[----:B------:R-:W-:Y:S05]  /*1b120*/  BRA.DIV ~URZ, `(.L_x_1378) ;  /* 0x000074127f007947 */ /* 0x000fea000b800000 */
[----:B------:R-:W2:Y:S04]  /*1b130*/  LDL.LU R2, [R1+0x94] ;  /* 0x0000940001027983 */ /* 0x000ea80000300800 */
[----:B------:R-:W3:Y:S04]  /*1b140*/  LDL.LU R0, [R1+0xac] ;  /* 0x0000ac0001007983 */ /* 0x000ee80000300800 */
[----:B------:R-:W4:Y:S04]  /*1b150*/  LDL.LU R4, [R1+0xa8] ;  /* 0x0000a80001047983 */ /* 0x000f280000300800 */
[----:B--2---:R-:W2:Y:S04]  /*1b160*/  SHFL.BFLY PT, R5, R2, 0x2, 0x1f ;  /* 0x0c401f0002057f89 */ /* 0x004ea800000e0000 */
[----:B---3--:R-:W3:Y:S04]  /*1b170*/  SHFL.BFLY PT, R8, R0, 0x2, 0x1f ;  /* 0x0c401f0000087f89 */ /* 0x008ee800000e0000 */
[----:B----4-:R-:W4:Y:S01]  /*1b180*/  SHFL.BFLY PT, R10, R4, 0x2, 0x1f ;  /* 0x0c401f00040a7f89 */ /* 0x010f2200000e0000 */
[----:B--2---:R-:W-:-:S02]  /*1b190*/  FADD.FTZ R5, R5, R2 ;  /* 0x0000000205057221 */ /* 0x004fc40000010000 */
[----:B---3--:R-:W-:-:S03]  /*1b1a0*/  FADD.FTZ R8, R8, R0 ;  /* 0x0000000008087221 */ /* 0x008fc60000010000 */
[----:B------:R-:W2:Y:S01]  /*1b1b0*/  SHFL.BFLY PT, R2, R5, 0x1, 0x1f ;  /* 0x0c201f0005027f89 */ /* 0x000ea200000e0000 */
[----:B----4-:R-:W-:-:S03]  /*1b1c0*/  FADD.FTZ R10, R10, R4 ;  /* 0x000000040a0a7221 */ /* 0x010fc60000010000 */
[----:B------:R-:W3:Y:S04]  /*1b1d0*/  SHFL.BFLY PT, R0, R6, 0x1, 0x1f ;  /* 0x0c201f0006007f89 */ /* 0x000ee800000e0000 */
[----:B-1----:R-:W1:Y:S04]  /*1b1e0*/  SHFL.BFLY PT, R3, R8, 0x1, 0x1f ;  /* 0x0c201f0008037f89 */ /* 0x002e6800000e0000 */
[----:B------:R4:W4:Y:S01]  /*1b1f0*/  SHFL.BFLY PT, R51, R10, 0x1, 0x1f ;  /* 0x0c201f000a337f89 */ /* 0x00092200000e0000 */
[----:B--2---:R-:W-:Y:S02]  /*1b200*/  FADD.FTZ R5, R5, R2 ;  /* 0x0000000205057221 */ /* 0x004fe40000010000 */
[----:B---3--:R-:W-:-:S02]  /*1b210*/  FADD.FTZ R6, R6, R0 ;  /* 0x0000000006067221 */ /* 0x008fc40000010000 */
[----:B-1----:R-:W-:-:S03]  /*1b220*/  FADD.FTZ R8, R8, R3 ;  /* 0x0000000308087221 */ /* 0x002fc60000010000 */
.L_x_1471:
[----:B------:R-:W-:Y:S01]  /*1b230*/  FSETP.NE.FTZ.AND P2, PT, R6, RZ, PT ;  /* 0x000000ff0600720b */ /* 0x000fe20003f55000 */
[----:B------:R-:W-:Y:S01]  /*1b240*/  CS2R R2, SRZ ;  /* 0x0000000000027805 */ /* 0x000fe2000001ff00 */
[----:B------:R-:W-:Y:S01]  /*1b250*/  FSETP.NE.FTZ.AND P1, PT, R5, RZ, PT ;  /* 0x000000ff0500720b */ /* 0x000fe20003f35000 */
[----:B----4-:R-:W-:Y:S01]  /*1b260*/  FADD.FTZ R10, R51, R10 ;  /* 0x0000000a330a7221 */ /* 0x010fe20000010000 */
[----:B------:R-:W-:Y:S02]  /*1b270*/  FSETP.NE.FTZ.AND P0, PT, R8, RZ, PT ;  /* 0x000000ff0800720b */ /* 0x000fe40003f15000 */
[----:B------:R-:W-:Y:S02]  /*1b280*/  MOV R0, RZ ;  /* 0x000000ff00007202 */ /* 0x000fe40000000f00 */
[----:B------:R-:W-:-:S05]  /*1b290*/  FSETP.NE.FTZ.AND P3, PT, R10, RZ, PT ;  /* 0x000000ff0a00720b */ /* 0x000fca0003f75000 */
[----:B------:R-:W1:Y:S04]  /*1b2a0*/  @P2 MUFU.RCP R0, R6 ;  /* 0x0000000600002308 */ /* 0x000e680000001000 */
[----:B------:R-:W-:-:S04]  /*1b2b0*/  @P0 MOV R13, 0x3f317218 ;  /* 0x3f317218000d0802 */ /* 0x000fc80000000f00 */
[----:B------:R-:W2:Y:S08]  /*1b2c0*/  @P1 MUFU.RCP R3, R5 ;  /* 0x0000000500031308 */ /* 0x000eb00000001000 */
[----:B------:R-:W3:Y:S01]  /*1b2d0*/  @P0 MUFU.RCP R2, R8 ;  /* 0x0000000800020308 */ /* 0x000ee20000001000 */
[C---:B-1----:R-:W-:Y:S02]  /*1b2e0*/  FMUL.FTZ R164, R0.reuse, R164 ;  /* 0x000000a400a47220 */ /* 0x042fe40000410000 */
[----:B------:R-:W-:-:S02]  /*1b2f0*/  FMUL.FTZ R55, R0, R165 ;  /* 0x000000a500377220 */ /* 0x000fc40000410000 */
[C---:B------:R-:W-:Y:S02]  /*1b300*/  FMUL.FTZ R156, R0.reuse, R156 ;  /* 0x0000009c009c7220 */ /* 0x040fe40000410000 */
[C---:B------:R-:W-:Y:S01]  /*1b310*/  FMUL.FTZ R157, R0.reuse, R157 ;  /* 0x0000009d009d7220 */ /* 0x040fe20000410000 */
[----:B------:R1:W4:Y:S01]  /*1b320*/  @P1 MUFU.LG2 R4, R5 ;  /* 0x0000000500041308 */ /* 0x0003220000000c00 */
        /* <DEDUP_REMOVED lines=9> */
[----:B------:R4:W5:Y:S01]  /*1b3c0*/  @P0 MUFU.LG2 R6, R8 ;  /* 0x0000000800060308 */ /* 0x0009620000000c00 */
[C---:B------:R-:W-:Y:S01]  /*1b3d0*/  FMUL.FTZ R20, R0.reuse, R56 ;  /* 0x0000003800147220 */ /* 0x040fe20000410000 */
[----:B-1----:R-:W-:Y:S01]  /*1b3e0*/  @P2 MOV R5, 0x3f317218 ;  /* 0x3f31721800052802 */ /* 0x002fe20000000f00 */
[C---:B------:R-:W-:Y:S02]  /*1b3f0*/  FMUL.FTZ R42, R0.reuse, R57 ;  /* 0x00000039002a7220 */ /* 0x040fe40000410000 */
[----:B------:R-:W-:-:S02]  /*1b400*/  FMUL.FTZ R68, R0, R68 ;  /* 0x0000004400447220 */ /* 0x000fc40000410000 */
[C---:B------:R-:W-:Y:S01]  /*1b410*/  FMUL.FTZ R39, R0.reuse, R69 ;  /* 0x0000004500277220 */ /* 0x040fe20000410000 */
[----:B------:R-:W-:Y:S01]  /*1b420*/  MOV R69, 0xff800000 ;  /* 0xff80000000457802 */ /* 0x000fe20000000f00 */
[C---:B------:R-:W-:Y:S02]  /*1b430*/  FMUL.FTZ R72, R0.reuse, R72 ;  /* 0x0000004800487220 */ /* 0x040fe40000410000 */
[C---:B------:R-:W-:Y:S01]  /*1b440*/  FMUL.FTZ R36, R0.reuse, R73 ;  /* 0x0000004900247220 */ /* 0x040fe20000410000 */
[----:B------:R-:W-:Y:S01]  /*1b450*/  MOV R73, 0xff800000 ;  /* 0xff80000000497802 */ /* 0x000fe20000000f00 */
        /* <DEDUP_REMOVED lines=18> */
[----:B------:R-:W-:Y:S01]  /*1b580*/  @P3 MUFU.RCP R0, R10 ;  /* 0x0000000a00003308 */ /* 0x000fe20000001000 */
        /* <DEDUP_REMOVED lines=32> */
[C---:B---3--:R-:W-:Y:S02]  /*1b790*/  FMUL.FTZ R56, R2.reuse, R168 ;  /* 0x000000a802387220 */ /* 0x048fe40000410000 */
        /* <DEDUP_REMOVED lines=31> */
[----:B------:R-:W1:Y:S01]  /*1b990*/  @P3 MUFU.LG2 R2, R10 ;  /* 0x0000000a00023308 */ /* 0x000e620000000c00 */
[----:B----4-:R-:W-:Y:S02]  /*1b9a0*/  @P1 FMUL.FTZ R8, R4, 0.69314718246459960938 ;  /* 0x3f31721804081820 */ /* 0x010fe40000410000 */
[----:B------:R-:W-:Y:S02]  /*1b9b0*/  @P1 FMUL.FTZ R4, R3, c[0x0][0x2d0] ;  /* 0x0000b40003041a20 */ /* 0x000fe40000410000 */
[----:B-----5:R-:W-:-:S02]  /*1b9c0*/  @P0 FMUL.FTZ R6, R6, 0.69314718246459960938 ;  /* 0x3f31721806060820 */ /* 0x020fc40000410000 */
[----:B------:R-:W-:Y:S02]  /*1b9d0*/  @P0 FMUL.FTZ R3, R13, c[0x0][0x2d0] ;  /* 0x0000b4000d030a20 */ /* 0x000fe40000410000 */
[----:B------:R-:W-:Y:S02]  /*1b9e0*/  @P2 FMUL.FTZ R9, R9, 0.69314718246459960938 ;  /* 0x3f31721809092820 */ /* 0x000fe40000410000 */
[----:B------:R-:W-:Y:S01]  /*1b9f0*/  @P0 FFMA.FTZ R73, R3, R141, R6 ;  /* 0x0000008d03490223 */ /* 0x000fe20000010006 */
[----:B------:R-:W-:Y:S01]  /*1ba00*/  @P3 MOV R3, 0x3f317218 ;  /* 0x3f31721800033802 */ /* 0x000fe20000000f00 */
[----:B------:R-:W-:Y:S01]  /*1ba10*/  @P2 FMUL.FTZ R5, R5, c[0x0][0x2d0] ;  /* 0x0000b40005052a20 */ /* 0x000fe20000410000 */
[----:B------:R-:W-:Y:S01]  /*1ba20*/  PLOP3.LUT P0, PT, PT, PT, PT, 0x8, 0x0 ;  /* 0x000000000000781c */ /* 0x000fe20003f0e170 */
[----:B------:R-:W-:Y:S02]  /*1ba30*/  @P1 FFMA.FTZ R71, R4, R140, R8 ;  /* 0x0000008c04471223 */ /* 0x000fe40000010008 */
[----:B-1----:R-:W-:-:S02]  /*1ba40*/  @P3 FMUL.FTZ R2, R2, 0.69314718246459960938 ;  /* 0x3f31721802023820 */ /* 0x002fc40000410000 */
[----:B------:R-:W-:Y:S02]  /*1ba50*/  @P3 FMUL.FTZ R3, R3, c[0x0][0x2d0] ;  /* 0x0000b40003033a20 */ /* 0x000fe40000410000 */
[----:B------:R-:W-:Y:S02]  /*1ba60*/  @P2 FFMA.FTZ R69, R5, R139, R9 ;  /* 0x0000008b05452223 */ /* 0x000fe40000010009 */
        /* <DEDUP_REMOVED lines=32> */
[----:B------:R-:W-:Y:S02]  /*1bc70*/  @P3 FFMA.FTZ R59, R3, R7, R2 ;  /* 0x00000007033b3223 */ /* 0x000fe40000010002 */
.L_x_1241:
[----:B-1----:R-:W-:Y:S05]  /*1bc80*/  @P0 BRA `(.L_x_1379) ;  /* 0x00001c6000000947 */ /* 0x002fea0003800000 */
[----:B------:R-:W2:Y:S01]  /*1bc90*/  LDL R65, [R1+0xec] ;  /* 0x0000ec0001417983 */ /* 0x000ea20000100800 */
[----:B------:R-:W-:Y:S01]  /*1bca0*/  F2FP.PACK_AB R40, R40, R60 ;  /* 0x0000003c2828723e */ /* 0x000fe200000000ff */
[----:B------:R-:W-:Y:S01]  /*1bcb0*/  WARPSYNC 0xffffffff ;  /* 0xffffffff00007948 */ /* 0x000fe20003800000 */
        /* <DEDUP_REMOVED lines=110> */
[----:B---3--:R-:W-:Y:S01]  /*1c3a0*/  IMAD.IADD R8, R7, 0x1, R2 ;  /* 0x0000000107087824 */ /* 0x008fe200078e0202 */
[----:B------:R-:W-:Y:S01]  /*1c3b0*/  STS [R6+0x80], R47 ;  /* 0x0000802f06007388 */ /* 0x000fe20000000800 */
[----:B------:R-:W-:Y:S02]  /*1c3c0*/  F2FP.PACK_AB R14, R131, R14 ;  /* 0x0000000e830e723e */ /* 0x000fe400000000ff */
[----:B------:R-:W-:Y:S01]  /*1c3d0*/  ISETP.NE.U32.AND P0, PT, RZ, c[0x0][0x500], PT ;  /* 0x00014000ff007a0c */ /* 0x000fe20003f05070 */
[----:B------:R-:W-:Y:S03]  /*1c3e0*/  STS [R6+0x480], R46 ;  /* 0x0004802e06007388 */ /* 0x000fe60000000800 */
[----:B------:R-:W-:Y:S01]  /*1c3f0*/  ISETP.NE.AND.EX P1, PT, RZ, c[0x0][0x504], PT, P0 ;  /* 0x00014100ff007a0c */ /* 0x000fe20003f25300 */
[----:B------:R1:W-:Y:S01]  /*1c400*/  STS [R8+0x400], R5 ;  /* 0x0004000508007388 */ /* 0x0003e20000000800 */
[----:B------:R-:W-:-:S03]  /*1c410*/  ISETP.NE.U32.AND P0, PT, RZ, c[0x0][0x508], PT ;  /* 0x00014200ff007a0c */ /* 0x000fc60003f05070 */
[----:B------:R-:W-:Y:S01]  /*1c420*/  STS [R8], R43 ;  /* 0x0000002b08007388 */ /* 0x000fe20000000800 */
[----:B------:R-:W-:-:S03]  /*1c430*/  ISETP.NE.AND.EX P0, PT, RZ, c[0x0][0x50c], PT, P0 ;  /* 0x00014300ff007a0c */ /* 0x000fc60003f05300 */
        /* <DEDUP_REMOVED lines=28> */
[----:B-1----:R-:W-:-:S03]  /*1c600*/  IMAD.MOV.U32 R2, RZ, RZ, 0x4 ;  /* 0x00000004ff027424 */ /* 0x002fc600078e00ff */
        /* <DEDUP_REMOVED lines=18> */
[----:B--2---:R-:W-:-:S03]  /*1c730*/  IMAD.WIDE R8, R65, R2, c[0x0][0x500] ;  /* 0x0001400041087625 */ /* 0x004fc600078e0202 */
[----:B------:R-:W-:Y:S06]  /*1c740*/  BAR.SYNC.DEFER_BLOCKING 0x1, 0x80 ;  /* 0x0042000000007b1d */ /* 0x000fec0000010000 */
[----:B------:R-:W2:Y:S01]  /*1c750*/  @P1 LDG.E R0, [R8.64] ;  /* 0x0000000608001981 */ /* 0x000ea2000c1e1900 */
[----:B------:R-:W-:Y:S02]  /*1c760*/  IMAD.MOV.U32 R20, RZ, RZ, c[0x0][0x388] ;  /* 0x0000e200ff147624 */ /* 0x000fe400078e00ff */
[----:B------:R-:W-:-:S05]  /*1c770*/  @P0 IMAD.WIDE R2, R65, R2, c[0x0][0x508] ;  /* 0x0001420041020625 */ /* 0x000fca00078e0202 */
[----:B------:R3:W5:Y:S02]  /*1c780*/  @P0 LDG.E R20, [R2.64] ;  /* 0x0000000602140981 */ /* 0x000764000c1e1900 */
[----:B---3--:R-:W-:Y:S02]  /*1c790*/  CS2R R2, SRZ ;  /* 0x0000000000027805 */ /* 0x008fe4000001ff00 */
[--C-:B--2---:R-:W-:Y:S01]  /*1c7a0*/  @P1 SHF.R.S32.HI R3, RZ, 0x1f, R0.reuse ;  /* 0x0000001fff031819 */ /* 0x104fe20000011400 */
[----:B------:R-:W-:Y:S01]  /*1c7b0*/  @P1 IMAD.MOV.U32 R2, RZ, RZ, R0 ;  /* 0x000000ffff021224 */ /* 0x000fe200078e0000 */
[----:B------:R-:W-:Y:S05]  /*1c7c0*/  @P0 BRA `(.L_x_1380) ;  /* 0x0000004000000947 */ /* 0x000fea0003800000 */
[----:B-1----:R-:W-:Y:S05]  /*1c7d0*/  @!P1 BRA `(.L_x_1380) ;  /* 0x0000003000009947 */ /* 0x002fea0003800000 */
[----:B------:R-:W2:Y:S04]  /*1c7e0*/  LDG.E R4, [R8.64] ;  /* 0x0000000608047981 */ /* 0x000ea8000c1e1900 */
[----:B------:R-:W2:Y:S02]  /*1c7f0*/  LDG.E R0, [R8.64+0x4] ;  /* 0x0000040608007981 */ /* 0x000ea4000c1e1900 */
[----:B--2--5:R-:W-:-:S02]  /*1c800*/  IADD3 R20, -R4, R0, RZ ;  /* 0x0000000004147210 */ /* 0x024fc40007ffe1ff */
.L_x_1380:
[----:B-1----:R-:W-:Y:S01]  /*1c810*/  LOP3.LUT R0, R58, 0xffffffe0, RZ, 0xc0, !PT ;  /* 0xffffffe03a007812 */ /* 0x002fe200078ec0ff */
[----:B------:R-:W1:Y:S01]  /*1c820*/  S2R R11, SR_CTAID.Y ;  /* 0x00000000000b7919 */ /* 0x000e620000002600 */
[----:B------:R-:W-:Y:S01]  /*1c830*/  LEA.HI R4, R21, R21, RZ, 0x1 ;  /* 0x0000001515047211 */ /* 0x000fe200078f08ff */
[----:B-----5:R-:W-:Y:S01]  /*1c840*/  IMAD R20, R20, c[0x0][0x4e8], RZ ;  /* 0x00013a0014147a24 */ /* 0x020fe200078e02ff */
[----:B------:R-:W-:Y:S01]  /*1c850*/  SHF.R.S32.HI R6, RZ, 0x1f, R57 ;  /* 0x0000001fff067819 */ /* 0x000fe20000011439 */
[----:B------:R-:W-:Y:S01]  /*1c860*/  IMAD.IADD R0, R61, 0x1, -R0 ;  /* 0x000000013d007824 */ /* 0x000fe200078e0a00 */
[----:B------:R-:W-:Y:S01]  /*1c870*/  LOP3.LUT R5, R4, 0x1ffffffe, RZ, 0xc0, !PT ;  /* 0x1ffffffe04057812 */ /* 0x000fe200078ec0ff */
[----:B------:R-:W2:Y:S01]  /*1c880*/  S2R R80, SR_CTAID.X ;  /* 0x0000000000507919 */ /* 0x000ea20000002500 */
[----:B------:R-:W-:Y:S01]  /*1c890*/  LEA.HI R6, R6, R57, RZ, 0x2 ;  /* 0x0000003906067211 */ /* 0x000fe200078f10ff */
[----:B------:R-:W-:Y:S01]  /*1c8a0*/  IMAD.SHL.U32 R4, R4, 0x20, RZ ;  /* 0x0000002004047824 */ /* 0x000fe200078e00ff */
[----:B------:R-:W-:Y:S01]  /*1c8b0*/  SHF.R.S32.HI R7, RZ, 0x1f, R0 ;  /* 0x0000001fff077819 */ /* 0x000fe20000011400 */
[----:B------:R-:W-:Y:S01]  /*1c8c0*/  IMAD.IADD R8, R21, 0x1, -R5 ;  /* 0x0000000115087824 */ /* 0x000fe200078e0a05 */
[----:B------:R-:W-:Y:S01]  /*1c8d0*/  LOP3.LUT R5, R6, 0xffffffc, RZ, 0xc0, !PT ;  /* 0x0ffffffc06057812 */ /* 0x000fe200078ec0ff */
[----:B------:R-:W3:Y:S01]  /*1c8e0*/  S2R R10, SR_CTAID.Y ;  /* 0x00000000000a7919 */ /* 0x000ee20000002600 */
[----:B------:R-:W-:Y:S01]  /*1c8f0*/  LEA.HI R7, R7, R0, RZ, 0x2 ;  /* 0x0000000007077211 */ /* 0x000fe200078f10ff */
[----:B------:R-:W-:Y:S01]  /*1c900*/  BSSY B0, `(.L_x_1381) ;  /* 0x0000087000007945 */ /* 0x000fe20003800000 */
[----:B------:R-:W-:Y:S01]  /*1c910*/  LOP3.LUT R4, R4, 0xffffffc0, RZ, 0xc0, !PT ;  /* 0xffffffc004047812 */ /* 0x000fe200078ec0ff */
[----:B------:R-:W-:Y:S01]  /*1c920*/  IMAD.IADD R6, R57, 0x1, -R5 ;  /* 0x0000000139067824 */ /* 0x000fe200078e0a05 */
[----:B------:R-:W-:-:S02]  /*1c930*/  SHF.R.S32.HI R5, RZ, 0x2, R7 ;  /* 0x00000002ff057819 */ /* 0x000fc40000011407 */
[----:B------:R-:W-:Y:S01]  /*1c940*/  MOV R9, c[0x0][0x4e8] ;  /* 0x00013a0000097a02 */ /* 0x000fe20000000f00 */
[----:B------:R-:W-:Y:S01]  /*1c950*/  IMAD R7, R8, 0x8, R4 ;  /* 0x0000000808077824 */ /* 0x000fe200078e0204 */
[----:B------:R-:W-:Y:S01]  /*1c960*/  LOP3.LUT P0, RZ, R0, 0x3, RZ, 0xc0, !PT ;  /* 0x0000000300ff7812 */ /* 0x000fe2000780c0ff */
[----:B------:R-:W-:Y:S01]  /*1c970*/  IMAD R19, R6, 0x10, R5 ;  /* 0x0000001006137824 */ /* 0x000fe200078e0205 */
[----:B------:R-:W-:Y:S01]  /*1c980*/  ISETP.NE.AND P2, PT, R9, 0x1, PT ;  /* 0x000000010900780c */ /* 0x000fe20003f45270 */
[----:B------:R-:W-:Y:S01]  /*1c990*/  IMAD R0, R3, c[0x0][0x3a0], RZ ;  /* 0x0000e80003007a24 */ /* 0x000fe200078e02ff */
[----:B------:R-:W-:Y:S01]  /*1c9a0*/  SEL R18, R65, RZ, !P1 ;  /* 0x000000ff41127207 */ /* 0x000fe20004800000 */
[----:B-1----:R-:W-:Y:S01]  /*1c9b0*/  IMAD.WIDE.U32 R4, R11, c[0x0][0x490], R2 ;  /* 0x000124000b047a25 */ /* 0x002fe200078e0002 */
[----:B------:R-:W-:Y:S02]  /*1c9c0*/  IADD3 R6, R19, R7, RZ ;  /* 0x0000000713067210 */ /* 0x000fe40007ffe0ff */
[----:B------:R-:W-:Y:S01]  /*1c9d0*/  LEA.HI R23, R60, R61, RZ, 0x6 ;  /* 0x0000003d3c177211 */ /* 0x000fe200078f30ff */
[----:B------:R-:W-:-:S02]  /*1c9e0*/  IMAD R7, R2, c[0x0][0x3a4], R0 ;  /* 0x0000e90002077a24 */ /* 0x000fc400078e0200 */
[----:B------:R-:W-:-:S04]  /*1c9f0*/  IMAD.WIDE.U32 R2, R2, c[0x0][0x3a0], RZ ;  /* 0x0000e80002027a25 */ /* 0x000fc800078e00ff */
[----:B--2---:R-:W-:Y:S01]  /*1ca00*/  IMAD R0, R80, 0x80, R6 ;  /* 0x0000008050007824 */ /* 0x004fe200078e0206 */
[----:B---3--:R-:W-:Y:S02]  /*1ca10*/  SHF.R.S32.HI R13, RZ, 0x1f, R10 ;  /* 0x0000001fff0d7819 */ /* 0x008fe4000001140a */
[----:B------:R-:W-:Y:S01]  /*1ca20*/  IADD3 R3, R3, R7, RZ ;  /* 0x0000000703037210 */ /* 0x000fe20007ffe0ff */
[----:B------:R-:W-:Y:S01]  /*1ca30*/  @P2 IMAD.HI.U32 R7, R0, c[0x0][0x4ec], RZ ;  /* 0x00013b0000072a27 */ /* 0x000fe200078e00ff */
[----:B------:R-:W-:Y:S02]  /*1ca40*/  LEA.HI R10, R60, R61, RZ, 0x3 ;  /* 0x0000003d3c0a7211 */ /* 0x000fe400078f18ff */
[----:B------:R-:W-:Y:S01]  /*1ca50*/  SHF.R.S32.HI R6, RZ, 0x1f, R65 ;  /* 0x0000001fff067819 */ /* 0x000fe20000011441 */
[----:B------:R-:W-:Y:S01]  /*1ca60*/  IMAD R8, R13, c[0x0][0x490], RZ ;  /* 0x000124000d087a24 */ /* 0x000fe200078e02ff */
[----:B------:R-:W-:Y:S01]  /*1ca70*/  SHF.R.S32.HI R21, RZ, 0x3, R10 ;  /* 0x00000003ff157819 */ /* 0x000fe2000001140a */
[----:B------:R-:W-:Y:S01]  /*1ca80*/  IMAD.MOV.U32 R9, RZ, RZ, R0 ;  /* 0x000000ffff097224 */ /* 0x000fe200078e0000 */
[----:B------:R-:W-:Y:S01]  /*1ca90*/  @P2 SHF.R.U32.HI R9, RZ, c[0x0][0x4f0], R7 ;  /* 0x00013c00ff092a19 */ /* 0x000fe20000011607 */
[----:B------:R-:W-:Y:S01]  /*1caa0*/  IMAD R8, R11, c[0x0][0x494], R8 ;  /* 0x000125000b087a24 */ /* 0x000fe200078e0208 */
[----:B------:R-:W-:Y:S01]  /*1cab0*/  LOP3.LUT R12, R10, 0xfffffff8, RZ, 0xc0, !PT ;  /* 0xfffffff80a0c7812 */ /* 0x000fe200078ec0ff */
[----:B------:R-:W-:Y:S01]  /*1cac0*/  IMAD R14, R13, c[0x0][0x3e8], RZ ;  /* 0x0000fa000d0e7a24 */ /* 0x000fe200078e02ff */
[----:B------:R-:W-:Y:S01]  /*1cad0*/  SEL R15, R6, RZ, !P1 ;  /* 0x000000ff060f7207 */ /* 0x000fe20004800000 */
[----:B------:R-:W-:-:S02]  /*1cae0*/  IMAD.MOV R10, RZ, RZ, -R9 ;  /* 0x000000ffff0a7224 */ /* 0x000fc400078e0a09 */
[----:B------:R-:W-:Y:S01]  /*1caf0*/  IMAD.WIDE.U32 R6, R11, c[0x0][0x3e8], R2 ;  /* 0x0000fa000b067a25 */ /* 0x000fe200078e0002 */
[----:B------:R-:W-:-:S03]  /*1cb00*/  SHF.L.U32 R2, R21, 0x6, RZ ;  /* 0x0000000615027819 */ /* 0x000fc600000006ff */
[----:B------:R-:W-:Y:S02]  /*1cb10*/  IMAD.IADD R5, R5, 0x1, R8 ;  /* 0x0000000105057824 */ /* 0x000fe400078e0208 */
[----:B------:R-:W-:Y:S01]  /*1cb20*/  IMAD R10, R10, c[0x0][0x4e8], R0 ;  /* 0x00013a000a0a7a24 */ /* 0x000fe200078e0200 */
[----:B------:R-:W-:Y:S01]  /*1cb30*/  LOP3.LUT R0, R2, 0x1c0, RZ, 0xc0, !PT ;  /* 0x000001c002007812 */ /* 0x000fe200078ec0ff */
[----:B------:R-:W-:Y:S02]  /*1cb40*/  IMAD.IADD R12, R61, 0x1, -R12 ;  /* 0x000000013d0c7824 */ /* 0x000fe400078e0a0c */
[----:B------:R-:W-:Y:S01]  /*1cb50*/  IMAD R8, R15, c[0x0][0x498], RZ ;  /* 0x000126000f087a24 */ /* 0x000fe200078e02ff */
[----:B------:R-:W-:Y:S01]  /*1cb60*/  SHF.R.U32.HI R13, RZ, 0x3, R0 ;  /* 0x00000003ff0d7819 */ /* 0x000fe20000011600 */
[----:B------:R-:W-:Y:S02]  /*1cb70*/  IMAD R14, R11, c[0x0][0x3ec], R14 ;  /* 0x0000fb000b0e7a24 */ /* 0x000fe400078e020e */
[----:B------:R-:W-:-:S04]  /*1cb80*/  IMAD.WIDE.U32 R2, R18, c[0x0][0x498], R4 ;  /* 0x0001260012027a25 */ /* 0x000fc800078e0004 */
[----:B------:R-:W-:Y:S01]  /*1cb90*/  IMAD R17, R18, c[0x0][0x49c], R8 ;  /* 0x0001270012117a24 */ /* 0x000fe200078e0208 */
[----:B------:R-:W-:Y:S01]  /*1cba0*/  IADD3 R2, P1, R9, R2, RZ ;  /* 0x0000000209027210 */ /* 0x000fe20007f3e0ff */
[C---:B------:R-:W-:Y:S02]  /*1cbb0*/  IMAD R11, R12.reuse, 0x10, R21 ;  /* 0x000000100c0b7824 */ /* 0x040fe400078e0215 */
[----:B------:R-:W-:Y:S01]  /*1cbc0*/  IMAD.SHL.U32 R8, R12, 0x8, RZ ;  /* 0x000000080c087824 */ /* 0x000fe200078e00ff */
[----:B------:R-:W-:Y:S01]  /*1cbd0*/  SHF.R.S32.HI R12, RZ, 0x1f, R9 ;  /* 0x0000001fff0c7819 */ /* 0x000fe20000011409 */
[----:B------:R-:W-:Y:S01]  /*1cbe0*/  IMAD.IADD R5, R7, 0x1, R14 ;  /* 0x0000000107057824 */ /* 0x000fe200078e020e */
[----:B------:R-:W-:Y:S02]  /*1cbf0*/  SHF.R.S32.HI R7, RZ, 0x1f, R10 ;  /* 0x0000001fff077819 */ /* 0x000fe4000001140a */
[----:B------:R-:W-:Y:S02]  /*1cc00*/  LEA R11, R80, R11, 0x7 ;  /* 0x0000000b500b7211 */ /* 0x000fe400078e38ff */
[----:B------:R-:W-:Y:S01]  /*1cc10*/  IADD3.X R3, R12, R3, R17, P1, !PT ;  /* 0x000000030c037210 */ /* 0x000fe20000ffe411 */
[----:B------:R-:W-:Y:S01]  /*1cc20*/  IMAD R7, R7, c[0x0][0x488], RZ ;  /* 0x0001220007077a24 */ /* 0x000fe200078e02ff */
[----:B------:R-:W-:Y:S01]  /*1cc30*/  LOP3.LUT R4, R0, 0x38, R8, 0xf8, !PT ;  /* 0x0000003800047812 */ /* 0x000fe200078ef808 */
[----:B------:R-:W-:-:S03]  /*1cc40*/  @P2 IMAD.HI.U32 R0, R11, c[0x0][0x4ec], RZ ;  /* 0x00013b000b002a27 */ /* 0x000fc600078e00ff */
[----:B------:R-:W-:Y:S01]  /*1cc50*/  LOP3.LUT R22, R4, R13, RZ, 0x3c, !PT ;  /* 0x0000000d04167212 */ /* 0x000fe200078e3cff */
[----:B------:R-:W-:Y:S01]  /*1cc60*/  IMAD.WIDE.U32 R2, R10, c[0x0][0x488], R2 ;  /* 0x000122000a027a25 */ /* 0x000fe200078e0002 */
[----:B------:R-:W-:-:S03]  /*1cc70*/  MOV R4, R6 ;  /* 0x0000000600047202 */ /* 0x000fc60000000f00 */
[----:B------:R-:W-:Y:S02]  /*1cc80*/  IMAD R7, R10, c[0x0][0x48c], R7 ;  /* 0x000123000a077a24 */ /* 0x000fe400078e0207 */
[----:B------:R-:W-:Y:S01]  /*1cc90*/  IMAD.MOV.U32 R16, RZ, RZ, R11 ;  /* 0x000000ffff107224 */ /* 0x000fe200078e000b */
[----:B------:R-:W-:Y:S01]  /*1cca0*/  @P2 SHF.R.U32.HI R16, RZ, c[0x0][0x4f0], R0 ;  /* 0x00013c00ff102a19 */ /* 0x000fe20000011600 */
[----:B------:R-:W-:Y:S01]  /*1ccb0*/  IMAD R17, R80, 0x80, R19 ;  /* 0x0000008050117824 */ /* 0x000fe200078e0213 */
[----:B------:R-:W-:Y:S01]  /*1ccc0*/  LEA R0, P1, R2, c[0x0][0x450], 0x2 ;  /* 0x0001140002007a11 */ /* 0x000fe200078210ff */
[----:B------:R-:W-:Y:S01]  /*1ccd0*/  IMAD R6, R15, c[0x0][0x3f0], RZ ;  /* 0x0000fc000f067a24 */ /* 0x000fe200078e02ff */
[----:B------:R-:W-:Y:S01]  /*1cce0*/  IADD3 R7, R3, R7, RZ ;  /* 0x0000000703077210 */ /* 0x000fe20007ffe0ff */
[----:B------:R-:W-:Y:S01]  /*1ccf0*/  IMAD.MOV R10, RZ, RZ, -R16 ;  /* 0x000000ffff0a7224 */ /* 0x000fe200078e0a10 */
[----:B------:R-:W-:Y:S01]  /*1cd00*/  IADD3 R9, R17, 0x8, RZ ;  /* 0x0000000811097810 */ /* 0x000fe20007ffe0ff */
[----:B------:R-:W-:Y:S01]  /*1cd10*/  IMAD R3, R18, c[0x0][0x3f4], R6 ;  /* 0x0000fd0012037a24 */ /* 0x000fe200078e0206 */
[----:B------:R-:W-:Y:S01]  /*1cd20*/  LEA.HI.X R2, R2, c[0x0][0x454], R7, 0x2, P1 ;  /* 0x0001150002027a11 */ /* 0x000fe200008f1407 */
[----:B------:R-:W-:Y:S01]  /*1cd30*/  IMAD.WIDE.U32 R4, R18, c[0x0][0x3f0], R4 ;  /* 0x0000fc0012047a25 */ /* 0x000fe200078e0004 */
[----:B------:R-:W-:Y:S01]  /*1cd40*/  SHF.R.S32.HI R6, RZ, 0x1f, R16 ;  /* 0x0000001fff067819 */ /* 0x000fe20000011410 */
[----:B------:R-:W-:Y:S01]  /*1cd50*/  SHFL.IDX PT, R12, R0, RZ, 0x1c1f ;  /* 0x001c1fff000c7589 */ /* 0x000fe200000e0000 */
[-C--:B------:R-:W-:Y:S01]  /*1cd60*/  ISETP.GE.OR P3, PT, R9, R20.reuse, P0 ;  /* 0x000000140900720c */ /* 0x080fe20000766670 */
[----:B------:R-:W-:Y:S01]  /*1cd70*/  IMAD R9, R10, c[0x0][0x4e8], R11 ;  /* 0x00013a000a097a24 */ /* 0x000fe200078e020b */
[----:B------:R-:W-:Y:S01]  /*1cd80*/  ISETP.GE.OR P2, PT, R17, R20, P0 ;  /* 0x000000141100720c */ /* 0x000fe20000746670 */
[----:B------:R-:W1:Y:S01]  /*1cd90*/  SHFL.IDX PT, R13, R2, RZ, 0x1c1f ;  /* 0x001c1fff020d7589 */ /* 0x000e6200000e0000 */
[----:B------:R-:W-:-:S02]  /*1cda0*/  IMAD.IADD R3, R5, 0x1, R3 ;  /* 0x0000000105037824 */ /* 0x000fc400078e0203 */
[----:B------:R-:W-:Y:S01]  /*1cdb0*/  IMAD R5, R6, c[0x0][0x3e0], RZ ;  /* 0x0000f80006057a24 */ /* 0x000fe200078e02ff */
[----:B------:R-:W-:Y:S03]  /*1cdc0*/  SHFL.IDX PT, R10, R0, 0x1, 0x1c1f ;  /* 0x003c1f00000a7f89 */ /* 0x000fe600000e0000 */
[----:B------:R-:W-:Y:S01]  /*1cdd0*/  IMAD R18, R16, c[0x0][0x3e4], R5 ;  /* 0x0000f90010127a24 */ /* 0x000fe200078e0205 */
[----:B------:R-:W2:Y:S01]  /*1cde0*/  SHFL.IDX PT, R11, R2, 0x1, 0x1c1f ;  /* 0x003c1f00020b7f89 */ /* 0x000ea200000e0000 */
[----:B------:R-:W-:-:S03]  /*1cdf0*/  SHF.L.U32 R5, R23, 0x3, RZ ;  /* 0x0000000317057819 */ /* 0x000fc600000006ff */
[----:B------:R-:W-:Y:S01]  /*1ce00*/  SHFL.IDX PT, R14, R0, 0x2, 0x1c1f ;  /* 0x005c1f00000e7f89 */ /* 0x000fe200000e0000 */
[----:B------:R-:W-:-:S03]  /*1ce10*/  LOP3.LUT R5, R22, 0x7ffffe00, R5, 0xf8, !PT ;  /* 0x7ffffe0016057812 */ /* 0x000fc600078ef805 */
[----:B------:R-:W3:Y:S04]  /*1ce20*/  SHFL.IDX PT, R15, R2, 0x2, 0x1c1f ;  /* 0x005c1f00020f7f89 */ /* 0x000ee800000e0000 */
[----:B------:R4:W-:Y:S04]  /*1ce30*/  SHFL.IDX PT, R6, R0, 0x3, 0x1c1f ;  /* 0x007c1f0000067f89 */ /* 0x0009e800000e0000 */
[----:B------:R3:W3:Y:S04]  /*1ce40*/  SHFL.IDX PT, R7, R2, 0x3, 0x1c1f ;  /* 0x007c1f0002077f89 */ /* 0x0006e800000e0000 */
[----:B-1----:R-:W-:Y:S04]  /*1ce50*/  @!P2 ST.E [R12.64], R69 ;  /* 0x000000450c00a985 */ /* 0x002fe8000c101906 */
[----:B--2---:R-:W-:Y:S01]  /*1ce60*/  @!P3 ST.E [R10.64], R71 ;  /* 0x000000470a00b985 */ /* 0x004fe2000c101906 */
[----:B----4-:R-:W-:Y:S01]  /*1ce70*/  SHF.R.S32.HI R0, RZ, 0x1f, R9 ;  /* 0x0000001fff007819 */ /* 0x010fe20000011409 */
[----:B---3--:R-:W-:Y:S01]  /*1ce80*/  IMAD.MOV.U32 R2, RZ, RZ, R4 ;  /* 0x000000ffff027224 */ /* 0x008fe200078e0004 */
[----:B------:R-:W-:-:S03]  /*1ce90*/  IADD3 R4, R17, 0x40, RZ ;  /* 0x0000004011047810 */ /* 0x000fc60007ffe0ff */
[----:B------:R-:W-:Y:S01]  /*1cea0*/  IMAD R0, R0, c[0x0][0x3d8], RZ ;  /* 0x0000f60000007a24 */ /* 0x000fe200078e02ff */
[----:B------:R-:W-:Y:S01]  /*1ceb0*/  IADD3 R17, R17, 0x48, RZ ;  /* 0x0000004811117810 */ /* 0x000fe20007ffe0ff */
[----:B------:R-:W-:Y:S01]  /*1cec0*/  IMAD.WIDE.U32 R2, R16, c[0x0][0x3e0], R2 ;  /* 0x0000f80010027a25 */ /* 0x000fe200078e0002 */
[-C--:B------:R-:W-:Y:S02]  /*1ced0*/  ISETP.GE.OR P1, PT, R4, R20.reuse, P0 ;  /* 0x000000140400720c */ /* 0x080fe40000726670 */
[----:B------:R-:W-:Y:S01]  /*1cee0*/  ISETP.GE.OR P0, PT, R17, R20, P0 ;  /* 0x000000141100720c */ /* 0x000fe20000706670 */
[----:B------:R-:W-:Y:S02]  /*1cef0*/  IMAD R4, R9, c[0x0][0x3dc], R0 ;  /* 0x0000f70009047a24 */ /* 0x000fe400078e0200 */
[----:B------:R-:W-:Y:S02]  /*1cf00*/  IMAD.SHL.U32 R0, R5, 0x2, RZ ;  /* 0x0000000205007824 */ /* 0x000fe400078e00ff */
[----:B------:R-:W-:-:S04]  /*1cf10*/  IMAD.IADD R3, R3, 0x1, R18 ;  /* 0x0000000103037824 */ /* 0x000fc800078e0212 */
[----:B------:R-:W-:Y:S02]  /*1cf20*/  IMAD.WIDE.U32 R2, R9, c[0x0][0x3d8], R2 ;  /* 0x0000f60009027a25 */ /* 0x000fe400078e0002 */
[----:B------:R-:W-:Y:S03]  /*1cf30*/  @!P1 ST.E [R14.64], R73 ;  /* 0x000000490e009985 */ /* 0x000fe6000c101906 */
[----:B------:R-:W-:Y:S01]  /*1cf40*/  IADD3 R3, R3, R4, RZ ;  /* 0x0000000403037210 */ /* 0x000fe20007ffe0ff */
[----:B------:R1:W-:Y:S01]  /*1cf50*/  @!P0 ST.E [R6.64], R59 ;  /* 0x0000003b06008985 */ /* 0x0003e2000c101906 */
[----:B------:R-:W-:-:S03]  /*1cf60*/  LEA R9, P0, R2, c[0x0][0x380], 0x1 ;  /* 0x0000e00002097a11 */ /* 0x000fc600078008ff */
[----:B------:R2:W3:Y:S04]  /*1cf70*/  LDS.128 R28, [R0+0x880] ;  /* 0x00088000001c7984 */ /* 0x0004e80000000c00 */
[----:B------:R2:W4:Y:S04]  /*1cf80*/  LDS.128 R36, [R0+0x1080] ;  /* 0x0010800000247984 */ /* 0x0005280000000c00 */
[----:B------:R2:W2:Y:S04]  /*1cf90*/  LDS.128 R44, [R0+0x1880] ;  /* 0x00188000002c7984 */ /* 0x0004a80000000c00 */
[----:B------:R2:W2:Y:S04]  /*1cfa0*/  LDS.128 R52, [R0+0x2080] ;  /* 0x0020800000347984 */ /* 0x0004a80000000c00 */
[----:B------:R2:W2:Y:S04]  /*1cfb0*/  LDS.128 R60, [R0+0x2880] ;  /* 0x00288000003c7984 */ /* 0x0004a80000000c00 */
[----:B------:R2:W2:Y:S01]  /*1cfc0*/  LDS.128 R68, [R0+0x3080] ;  /* 0x0030800000447984 */ /* 0x0004a20000000c00 */
[----:B-1----:R-:W-:-:S03]  /*1cfd0*/  IMAD R6, R80, 0x80, R21 ;  /* 0x0000008050067824 */ /* 0x002fc600078e0215 */
[----:B------:R1:W1:Y:S01]  /*1cfe0*/  LDS.128 R72, [R0+0x3880] ;  /* 0x0038800000487984 */ /* 0x0002620000000c00 */
[----:B------:R-:W-:-:S03]  /*1cff0*/  LEA.HI.X R7, R2, c[0x0][0x384], R3, 0x1, P0 ;  /* 0x0000e10002077a11 */ /* 0x000fc600000f0c03 */
[----:B------:R1:W1:Y:S01]  /*1d000*/  LDS.128 R24, [R0+0x4880] ;  /* 0x0048800000187984 */ /* 0x0002620000000c00 */
[----:B------:R-:W-:-:S03]  /*1d010*/  ISETP.GE.AND P0, PT, R6, R20, PT ;  /* 0x000000140600720c */ /* 0x000fc60003f06270 */
        /* <DEDUP_REMOVED lines=9> */
[----:B--234-:R-:W2:Y:S01]  /*1d0b0*/  LDS.128 R16, [R0+0x80] ;  /* 0x0000800000107984 */ /* 0x01cea20000000c00 */
[----:B------:R-:W-:-:S02]  /*1d0c0*/  IADD3 R4, R8, 0x40, RZ ;  /* 0x0000004008047810 */ /* 0x000fc40007ffe0ff */
[----:B------:R-:W-:Y:S01]  /*1d0d0*/  ISETP.GE.AND P1, PT, R8, c[0x0][0x3c8], PT ;  /* 0x0000f20008007a0c */ /* 0x000fe20003f26270 */
[----:B------:R3:W4:Y:S01]  /*1d0e0*/  LDS.128 R12, [R0+0x4080] ;  /* 0x00408000000c7984 */ /* 0x0007220000000c00 */
[----:B------:R-:W-:-:S13]  /*1d0f0*/  ISETP.GE.AND P0, PT, R4, c[0x0][0x3c8], PT ;  /* 0x0000f20004007a0c */ /* 0x000fda0003f06270 */
[----:B-1-3--:R-:W-:-:S04]  /*1d100*/  @!P0 SHF.R.S32.HI R0, RZ, 0x1f, R4 ;  /* 0x0000001fff008819 */ /* 0x00afc80000011404 */
[----:B------:R-:W-:Y:S01]  /*1d110*/  @!P0 LEA.HI R0, R0, R4, RZ, 0x3 ;  /* 0x0000000400008211 */ /* 0x000fe200078f18ff */
[----:B------:R-:W-:-:S03]  /*1d120*/  @!P1 IMAD.WIDE R4, R8, 0x2, R2 ;  /* 0x0000000208049825 */ /* 0x000fc600078e0202 */
[----:B------:R-:W-:-:S05]  /*1d130*/  @!P0 LOP3.LUT R0, R0, 0xfffffff8, RZ, 0xc0, !PT ;  /* 0xfffffff800008812 */ /* 0x000fca00078ec0ff */
[----:B------:R-:W-:Y:S01]  /*1d140*/  @!P0 IMAD.WIDE R2, R0, 0x2, R2 ;  /* 0x0000000200028825 */ /* 0x000fe200078e0202 */
[----:B--2---:R1:W-:Y:S04]  /*1d150*/  @!P1 ST.E.128 [R4.64], R16 ;  /* 0x0000001004009985 */ /* 0x0043e8000c101d06 */
[----:B----4-:R1:W-:Y:S02]  /*1d160*/  @!P0 ST.E.128 [R2.64], R12 ;  /* 0x0000000c02008985 */ /* 0x0103e4000c101d06 */
.L_x_1382:
[----:B--234-:R-:W-:Y:S05]  /*1d170*/  BSYNC B0 ;  /* 0x0000000000007941 */ /* 0x01cfea0003800000 */
.L_x_1381:
        /* <DEDUP_REMOVED lines=16> */
.L_x_1384:
[----:B------:R-:W-:Y:S05]  /*1d280*/  BSYNC B0 ;  /* 0x0000000000007941 */ /* 0x000fea0003800000 */
.L_x_1383:
        /* <DEDUP_REMOVED lines=16> */
.L_x_1386:
[----:B------:R-:W-:Y:S05]  /*1d390*/  BSYNC B0 ;  /* 0x0000000000007941 */ /* 0x000fea0003800000 */
.L_x_1385:
        /* <DEDUP_REMOVED lines=16> */
.L_x_1388:
[----:B------:R-:W-:Y:S05]  /*1d4a0*/  BSYNC B0 ;  /* 0x0000000000007941 */ /* 0x000fea0003800000 */
.L_x_1387:
        /* <DEDUP_REMOVED lines=16> */
.L_x_1390:
[----:B------:R-:W-:Y:S05]  /*1d5b0*/  BSYNC B0 ;  /* 0x0000000000007941 */ /* 0x000fea0003800000 */
.L_x_1389:
        /* <DEDUP_REMOVED lines=16> */
.L_x_1392:
[----:B------:R-:W-:Y:S05]  /*1d6c0*/  BSYNC B0 ;  /* 0x0000000000007941 */ /* 0x000fea0003800000 */
.L_x_1391:
        /* <DEDUP_REMOVED lines=16> */
.L_x_1394:
[----:B------:R-:W-:Y:S05]  /*1d7d0*/  BSYNC B0 ;  /* 0x0000000000007941 */ /* 0x000fea0003800000 */
.L_x_1393:
        /* <DEDUP_REMOVED lines=17> */
.L_x_1379:
        /* <DEDUP_REMOVED lines=19> */
.L_x_1395:
[----:B-1----:R-:W1:Y:S01]  /*1da20*/  S2R R11, SR_TID.X ;  /* 0x00000000000b7919 */ /* 0x002e620000002100 */
[----:B------:R-:W-:Y:S01]  /*1da30*/  SHF.R.S32.HI R0, RZ, 0x1f, R8 ;  /* 0x0000001fff007819 */ /* 0x000fe20000011408 */
[----:B------:R-:W-:Y:S01]  /*1da40*/  BSSY B0, `(.L_x_1396) ;  /* 0x0000029000007945 */ /* 0x000fe20003800000 */
[----:B------:R-:W-:Y:S01]  /*1da50*/  SEL R9, R8, RZ, !P0 ;  /* 0x000000ff08097207 */ /* 0x000fe20004000000 */
[----:B------:R-:W2:Y:S01]  /*1da60*/  S2R R2, SR_CTAID.Y ;  /* 0x0000000000027919 */ /* 0x000ea20000002600 */
[----:B------:R-:W-:-:S03]  /*1da70*/  SEL R10, R0, RZ, !P0 ;  /* 0x000000ff000a7207 */ /* 0x000fc60004000000 */
[----:B------:R-:W3:Y:S01]  /*1da80*/  S2R R14, SR_CTAID.Y ;  /* 0x00000000000e7919 */ /* 0x000ee20000002600 */
[----:B-1----:R-:W-:Y:S02]  /*1da90*/  ISETP.GE.AND P1, PT, R11, 0x80, PT ;  /* 0x000000800b00780c */ /* 0x002fe40003f26270 */
[----:B--2---:R-:W-:-:S11]  /*1daa0*/  SHF.R.S32.HI R15, RZ, 0x1f, R2 ;  /* 0x0000001fff0f7819 */ /* 0x004fd60000011402 */
[----:B------:R-:W-:Y:S05]  /*1dab0*/  @P1 BRA `(.L_x_1397) ;  /* 0x0000021000001947 */ /* 0x000fea0003800000 */
[----:B---3--:R-:W1:Y:S01]  /*1dac0*/  S2R R8, SR_CTAID.X ;  /* 0x0000000000087919 */ /* 0x008e620000002500 */
        /* <DEDUP_REMOVED lines=32> */
.L_x_1397:
[----:B---3--:R-:W-:Y:S05]  /*1dcd0*/  BSYNC B0 ;  /* 0x0000000000007941 */ /* 0x008fea0003800000 */
.L_x_1396:
[----:B------:R-:W2:Y:S01]  /*1dce0*/  S2R R13, SR_CTAID.X ;  /* 0x00000000000d7919 */ /* 0x000ea20000002500 */
[----:B-1----:R-:W-:Y:S01]  /*1dcf0*/  IMAD R0, R5, c[0x0][0x3a0], RZ ;  /* 0x0000e80005007a24 */ /* 0x002fe200078e02ff */
[----:B------:R-:W-:Y:S01]  /*1dd00*/  SHF.R.S32.HI R5, RZ, 0x1f, R11 ;  /* 0x0000001fff057819 */ /* 0x000fe2000001140b */
[C---:B------:R-:W-:Y:S01]  /*1dd10*/  IMAD.WIDE.U32 R2, R4.reuse, c[0x0][0x3a0], RZ ;  /* 0x0000e80004027a25 */ /* 0x040fe200078e00ff */
[----:B------:R-:W-:Y:S02]  /*1dd20*/  MOV R6, c[0x0][0x4e8] ;  /* 0x00013a0000067a02 */ /* 0x000fe40000000f00 */
[----:B------:R-:W-:Y:S01]  /*1dd30*/  LEA.HI R5, R5, R11, RZ, 0x3 ;  /* 0x0000000b05057211 */ /* 0x000fe200078f18ff */
[----:B------:R-:W-:Y:S01]  /*1dd40*/  IMAD R0, R4, c[0x0][0x3a4], R0 ;  /* 0x0000e90004007a24 */ /* 0x000fe200078e0200 */
[----:B------:R-:W-:Y:S02]  /*1dd50*/  ISETP.NE.AND P0, PT, R6, 0x1, PT ;  /* 0x000000010600780c */ /* 0x000fe40003f05270 */
[----:B------:R-:W-:-:S02]  /*1dd60*/  LOP3.LUT R4, R5, 0xfffffff8, RZ, 0xc0, !PT ;  /* 0xfffffff805047812 */ /* 0x000fc400078ec0ff */
[----:B------:R-:W-:Y:S01]  /*1dd70*/  SHF.R.S32.HI R8, RZ, 0x3, R5 ;  /* 0x00000003ff087819 */ /* 0x000fe20000011405 */
[----:B------:R-:W-:Y:S01]  /*1dd80*/  IMAD R5, R10, c[0x0][0x3f0], RZ ;  /* 0x0000fc000a057a24 */ /* 0x000fe200078e02ff */
[----:B------:R-:W-:Y:S02]  /*1dd90*/  IADD3 R7, -R4, R11, RZ ;  /* 0x0000000b04077210 */ /* 0x000fe40007ffe1ff */
[----:B------:R-:W-:Y:S01]  /*1dda0*/  IADD3 R3, R3, R0, RZ ;  /* 0x0000000003037210 */ /* 0x000fe20007ffe0ff */
[----:B------:R-:W-:Y:S02]  /*1ddb0*/  IMAD R0, R15, c[0x0][0x3e8], RZ ;  /* 0x0000fa000f007a24 */ /* 0x000fe400078e02ff */
[----:B------:R-:W-:Y:S02]  /*1ddc0*/  IMAD R4, R7, 0x10, R8 ;  /* 0x0000001007047824 */ /* 0x000fe400078e0208 */
[C---:B------:R-:W-:Y:S02]  /*1ddd0*/  IMAD R0, R14.reuse, c[0x0][0x3ec], R0 ;  /* 0x0000fb000e007a24 */ /* 0x040fe400078e0200 */
[----:B------:R-:W-:Y:S01]  /*1dde0*/  IMAD.WIDE.U32 R2, R14, c[0x0][0x3e8], R2 ;  /* 0x0000fa000e027a25 */ /* 0x000fe200078e0002 */
[----:B--2---:R-:W-:-:S02]  /*1ddf0*/  LEA R4, R13, R4, 0x7 ;  /* 0x000000040d047211 */ /* 0x004fc400078e38ff */
[----:B------:R-:W-:Y:S01]  /*1de00*/  LEA R8, R13, R8, 0x7 ;  /* 0x000000080d087211 */ /* 0x000fe200078e38ff */
[----:B------:R-:W-:Y:S01]  /*1de10*/  IMAD R5, R9, c[0x0][0x3f4], R5 ;  /* 0x0000fd0009057a24 */ /* 0x000fe200078e0205 */
[----:B------:R-:W-:Y:S01]  /*1de20*/  IADD3 R3, R0, R3, RZ ;  /* 0x0000000300037210 */ /* 0x000fe20007ffe0ff */
[----:B------:R-:W-:-:S04]  /*1de30*/  @P0 IMAD.HI.U32 R6, R4, c[0x0][0x4ec], RZ ;  /* 0x00013b0004060a27 */ /* 0x000fc800078e00ff */
[----:B------:R-:W-:-:S04]  /*1de40*/  IMAD.WIDE.U32 R2, R9, c[0x0][0x3f0], R2 ;  /* 0x0000fc0009027a25 */ /* 0x000fc800078e0002 */
[----:B------:R-:W-:Y:S01]  /*1de50*/  IMAD.MOV.U32 R0, RZ, RZ, R4 ;  /* 0x000000ffff007224 */ /* 0x000fe200078e0004 */
[----:B------:R-:W-:Y:S02]  /*1de60*/  @P0 SHF.R.U32.HI R0, RZ, c[0x0][0x4f0], R6 ;  /* 0x00013c00ff000a19 */ /* 0x000fe40000011606 */
[----:B------:R-:W-:Y:S02]  /*1de70*/  IADD3 R3, R3, R5, RZ ;  /* 0x0000000503037210 */ /* 0x000fe40007ffe0ff */
[C---:B------:R-:W-:Y:S02]  /*1de80*/  IADD3 R5, -R0.reuse, RZ, RZ ;  /* 0x000000ff00057210 */ /* 0x040fe40007ffe1ff */
[----:B------:R-:W-:Y:S01]  /*1de90*/  SHF.R.S32.HI R6, RZ, 0x1f, R0 ;  /* 0x0000001fff067819 */ /* 0x000fe20000011400 */
[----:B------:R-:W-:-:S04]  /*1dea0*/  IMAD.WIDE.U32 R2, R0, c[0x0][0x3e0], R2 ;  /* 0x0000f80000027a25 */ /* 0x000fc800078e0002 */
[----:B------:R-:W-:Y:S02]  /*1deb0*/  IMAD R4, R5, c[0x0][0x4e8], R4 ;  /* 0x00013a0005047a24 */ /* 0x000fe400078e0204 */
[----:B------:R-:W-:-:S03]  /*1dec0*/  IMAD R6, R6, c[0x0][0x3e0], RZ ;  /* 0x0000f80006067a24 */ /* 0x000fc600078e02ff */
[----:B------:R-:W-:Y:S01]  /*1ded0*/  SHF.R.S32.HI R5, RZ, 0x1f, R4 ;  /* 0x0000001fff057819 */ /* 0x000fe20000011404 */
[----:B------:R-:W-:Y:S01]  /*1dee0*/  IMAD R0, R0, c[0x0][0x3e4], R6 ;  /* 0x0000f90000007a24 */ /* 0x000fe200078e0206 */
[----:B------:R-:W-:-:S03]  /*1def0*/  SHF.L.U32 R6, R7, 0x3, RZ ;  /* 0x0000000307067819 */ /* 0x000fc600000006ff */
[----:B------:R-:W-:Y:S01]  /*1df00*/  IMAD.IADD R3, R3, 0x1, R0 ;  /* 0x0000000103037824 */ /* 0x000fe200078e0200 */
[----:B------:R-:W-:Y:S01]  /*1df10*/  IADD3 R7, R6, 0x40, RZ ;  /* 0x0000004006077810 */ /* 0x000fe20007ffe0ff */
[----:B------:R-:W-:Y:S02]  /*1df20*/  IMAD R0, R5, c[0x0][0x3d8], RZ ;  /* 0x0000f60005007a24 */ /* 0x000fe400078e02ff */
[----:B------:R-:W-:-:S04]  /*1df30*/  IMAD.WIDE.U32 R2, R4, c[0x0][0x3d8], R2 ;  /* 0x0000f60004027a25 */ /* 0x000fc800078e0002 */
[----:B------:R-:W-:Y:S01]  /*1df40*/  IMAD R0, R4, c[0x0][0x3dc], R0 ;  /* 0x0000f70004007a24 */ /* 0x000fe200078e0200 */
[----:B------:R-:W-:-:S04]  /*1df50*/  LEA R11, P0, R2, c[0x0][0x380], 0x1 ;  /* 0x0000e000020b7a11 */ /* 0x000fc800078008ff */
[----:B------:R-:W-:-:S04]  /*1df60*/  IADD3 R0, R3, R0, RZ ;  /* 0x0000000003007210 */ /* 0x000fc80007ffe0ff */
[----:B------:R-:W-:Y:S01]  /*1df70*/  LEA.HI.X R9, R2, c[0x0][0x384], R0, 0x1, P0 ;  /* 0x0000e10002097a11 */ /* 0x000fe200000f0c00 */
[----:B------:R-:W-:Y:S05]  /*1df80*/  BRA.DIV ~URZ, `(.L_x_1398) ;  /* 0x000048127f007947 */ /* 0x000fea000b800000 */
[----:B------:R1:W2:Y:S02]  /*1df90*/  SHFL.IDX PT, R0, R9, RZ, 0x181f ;  /* 0x00181fff09007589 */ /* 0x0002a400000e0000 */
.L_x_1472:
[----:B------:R-:W-:Y:S05]  /*1dfa0*/  BRA.DIV ~URZ, `(.L_x_1399) ;  /* 0x000048727f007947 */ /* 0x000fea000b800000 */
[----:B------:R3:W4:Y:S02]  /*1dfb0*/  SHFL.IDX PT, R2, R11, RZ, 0x181f ;  /* 0x00181fff0b027589 */ /* 0x00072400000e0000 */
.L_x_1473:
[----:B-----5:R-:W-:Y:S01]  /*1dfc0*/  IMAD R10, R12, c[0x0][0x4e8], RZ ;  /* 0x00013a000c0a7a24 */ /* 0x020fe200078e02ff */
[----:B------:R-:W-:Y:S01]  /*1dfd0*/  BSSY B0, `(.L_x_1400) ;  /* 0x000000d000007945 */ /* 0x000fe20003800000 */
[----:B--2---:R-:W-:-:S03]  /*1dfe0*/  MOV R3, R0 ;  /* 0x0000000000037202 */ /* 0x004fc60000000f00 */
[----:B------:R-:W-:-:S13]  /*1dff0*/  ISETP.GE.AND P0, PT, R8, R10, PT ;  /* 0x0000000a0800720c */ /* 0x000fda0003f06270 */
[----:B------:R-:W-:Y:S05]  /*1e000*/  @P0 BRA `(.L_x_1401) ;  /* 0x0000009000000947 */ /* 0x000fea0003800000 */
[----:B------:R-:W-:Y:S02]  /*1e010*/  ISETP.GE.AND P0, PT, R7, c[0x0][0x3c8], PT ;  /* 0x0000f20007007a0c */ /* 0x000fe40003f06270 */
[----:B------:R-:W-:-:S11]  /*1e020*/  ISETP.GE.AND P1, PT, R6, c[0x0][0x3c8], PT ;  /* 0x0000f20006007a0c */ /* 0x000fd60003f26270 */
[----:B------:R-:W-:Y:S02]  /*1e030*/  @!P0 SHF.R.S32.HI R0, RZ, 0x1f, R7 ;  /* 0x0000001fff008819 */ /* 0x000fe40000011407 */
[----:B----4-:R-:W-:Y:S02]  /*1e040*/  @!P1 IMAD.WIDE R4, R6, 0x2, R2 ;  /* 0x0000000206049825 */ /* 0x010fe400078e0202 */
[----:B------:R-:W-:-:S03]  /*1e050*/  @!P0 LEA.HI R0, R0, R7, RZ, 0x3 ;  /* 0x0000000700008211 */ /* 0x000fc600078f18ff */
[----:B------:R2:W-:Y:S01]  /*1e060*/  @!P1 ST.E.128 [R4.64], RZ ;  /* 0x000000ff04009985 */ /* 0x0005e2000c101d06 */
[----:B------:R-:W-:-:S05]  /*1e070*/  @!P0 LOP3.LUT R0, R0, 0xfffffff8, RZ, 0xc0, !PT ;  /* 0xfffffff800008812 */ /* 0x000fca00078ec0ff */
[----:B------:R-:W-:-:S05]  /*1e080*/  @!P0 IMAD.WIDE R2, R0, 0x2, R2 ;  /* 0x0000000200028825 */ /* 0x000fca00078e0202 */
[----:B------:R2:W-:Y:S02]  /*1e090*/  @!P0 ST.E.128 [R2.64], RZ ;  /* 0x000000ff02008985 */ /* 0x0005e4000c101d06 */
.L_x_1401:
[----:B------:R-:W-:Y:S05]  /*1e0a0*/  BSYNC B0 ;  /* 0x0000000000007941 */ /* 0x000fea0003800000 */
.L_x_1400:
[----:B------:R-:W-:Y:S05]  /*1e0b0*/  BRA.DIV ~URZ, `(.L_x_1402) ;  /* 0x000047e27f007947 */ /* 0x000fea000b800000 */
[----:B------:R1:W2:Y:S04]  /*1e0c0*/  SHFL.IDX PT, R0, R9, 0x1, 0x181f ;  /* 0x00381f0009007f89 */ /* 0x0002a800000e0000 */
[----:B--2-4-:R1:W2:Y:S02]  /*1e0d0*/  SHFL.IDX PT, R2, R11, 0x1, 0x181f ;  /* 0x00381f000b027f89 */ /* 0x0142a400000e0000 */
.L_x_1474:
[----:B------:R-:W-:Y:S01]  /*1e0e0*/  IADD3 R3, R8, 0x10, RZ ;  /* 0x0000001008037810 */ /* 0x000fe20007ffe0ff */
[----:B------:R-:W-:Y:S03]  /*1e0f0*/  BSSY B0, `(.L_x_1403) ;  /* 0x000000d000007945 */ /* 0x000fe60003800000 */
[----:B------:R-:W-:Y:S01]  /*1e100*/  ISETP.GE.AND P0, PT, R3, R10, PT ;  /* 0x0000000a0300720c */ /* 0x000fe20003f06270 */
[----:B------:R-:W-:-:S12]  /*1e110*/  IMAD.MOV.U32 R3, RZ, RZ, R0 ;  /* 0x000000ffff037224 */ /* 0x000fd800078e0000 */
[----:B------:R-:W-:Y:S05]  /*1e120*/  @P0 BRA `(.L_x_1404) ;  /* 0x0000009000000947 */ /* 0x000fea0003800000 */
[----:B------:R-:W-:Y:S02]  /*1e130*/  ISETP.GE.AND P0, PT, R7, c[0x0][0x3c8], PT ;  /* 0x0000f20007007a0c */ /* 0x000fe40003f06270 */
[----:B------:R-:W-:-:S11]  /*1e140*/  ISETP.GE.AND P1, PT, R6, c[0x0][0x3c8], PT ;  /* 0x0000f20006007a0c */ /* 0x000fd60003f26270 */
[----:B------:R-:W-:Y:S02]  /*1e150*/  @!P0 SHF.R.S32.HI R0, RZ, 0x1f, R7 ;  /* 0x0000001fff008819 */ /* 0x000fe40000011407 */
[----:B--2---:R-:W-:Y:S02]  /*1e160*/  @!P1 IMAD.WIDE R4, R6, 0x2, R2 ;  /* 0x0000000206049825 */ /* 0x004fe400078e0202 */
[----:B------:R-:W-:-:S03]  /*1e170*/  @!P0 LEA.HI R0, R0, R7, RZ, 0x3 ;  /* 0x0000000700008211 */ /* 0x000fc600078f18ff */
[----:B------:R2:W-:Y:S01]  /*1e180*/  @!P1 ST.E.128 [R4.64], RZ ;  /* 0x000000ff04009985 */ /* 0x0005e2000c101d06 */
[----:B------:R-:W-:-:S05]  /*1e190*/  @!P0 LOP3.LUT R0, R0, 0xfffffff8, RZ, 0xc0, !PT ;  /* 0xfffffff800008812 */ /* 0x000fca00078ec0ff */
[----:B------:R-:W-:-:S05]  /*1e1a0*/  @!P0 IMAD.WIDE R2, R0, 0x2, R2 ;  /* 0x0000000200028825 */ /* 0x000fca00078e0202 */
[----:B------:R2:W-:Y:S02]  /*1e1b0*/  @!P0 ST.E.128 [R2.64], RZ ;  /* 0x000000ff02008985 */ /* 0x0005e4000c101d06 */
.L_x_1404:
[----:B------:R-:W-:Y:S05]  /*1e1c0*/  BSYNC B0 ;  /* 0x0000000000007941 */ /* 0x000fea0003800000 */
.L_x_1403:
[----:B------:R-:W-:Y:S05]  /*1e1d0*/  BRA.DIV ~URZ, `(.L_x_1405) ;  /* 0x000047d27f007947 */ /* 0x000fea000b800000 */
[----:B------:R4:W1:Y:S02]  /*1e1e0*/  SHFL.IDX PT, R0, R9, 0x2, 0x181f ;  /* 0x00581f0009007f89 */ /* 0x00086400000e0000 */
.L_x_1475:
[----:B------:R-:W-:Y:S05]  /*1e1f0*/  BRA.DIV ~URZ, `(.L_x_1406) ;  /* 0x000048427f007947 */ /* 0x000fea000b800000 */
[----:B--2---:R2:W3:Y:S02]  /*1e200*/  SHFL.IDX PT, R2, R11, 0x2, 0x181f ;  /* 0x00581f000b027f89 */ /* 0x0044e400000e0000 */
.L_x_1476:
[----:B------:R-:W-:Y:S01]  /*1e210*/  IADD3 R3, R8, 0x20, RZ ;  /* 0x0000002008037810 */ /* 0x000fe20007ffe0ff */
[----:B------:R-:W-:Y:S03]  /*1e220*/  BSSY B0, `(.L_x_1407) ;  /* 0x000000d000007945 */ /* 0x000fe60003800000 */
[----:B------:R-:W-:Y:S01]  /*1e230*/  ISETP.GE.AND P0, PT, R3, R10, PT ;  /* 0x0000000a0300720c */ /* 0x000fe20003f06270 */
[----:B-1----:R-:W-:-:S12]  /*1e240*/  IMAD.MOV.U32 R3, RZ, RZ, R0 ;  /* 0x000000ffff037224 */ /* 0x002fd800078e0000 */
[----:B------:R-:W-:Y:S05]  /*1e250*/  @P0 BRA `(.L_x_1408) ;  /* 0x0000009000000947 */ /* 0x000fea0003800000 */
[----:B------:R-:W-:Y:S02]  /*1e260*/  ISETP.GE.AND P0, PT, R7, c[0x0][0x3c8], PT ;  /* 0x0000f20007007a0c */ /* 0x000fe40003f06270 */
[----:B------:R-:W-:-:S11]  /*1e270*/  ISETP.GE.AND P1, PT, R6, c[0x0][0x3c8], PT ;  /* 0x0000f20006007a0c */ /* 0x000fd60003f26270 */
[----:B------:R-:W-:Y:S02]  /*1e280*/  @!P0 SHF.R.S32.HI R0, RZ, 0x1f, R7 ;  /* 0x0000001fff008819 */ /* 0x000fe40000011407 */
[----:B---3--:R-:W-:Y:S02]  /*1e290*/  @!P1 IMAD.WIDE R4, R6, 0x2, R2 ;  /* 0x0000000206049825 */ /* 0x008fe400078e0202 */
[----:B------:R-:W-:-:S03]  /*1e2a0*/  @!P0 LEA.HI R0, R0, R7, RZ, 0x3 ;  /* 0x0000000700008211 */ /* 0x000fc600078f18ff */
[----:B------:R1:W-:Y:S01]  /*1e2b0*/  @!P1 ST.E.128 [R4.64], RZ ;  /* 0x000000ff04009985 */ /* 0x0003e2000c101d06 */
[----:B------:R-:W-:-:S05]  /*1e2c0*/  @!P0 LOP3.LUT R0, R0, 0xfffffff8, RZ, 0xc0, !PT ;  /* 0xfffffff800008812 */ /* 0x000fca00078ec0ff */
[----:B------:R-:W-:-:S05]  /*1e2d0*/  @!P0 IMAD.WIDE R2, R0, 0x2, R2 ;  /* 0x0000000200028825 */ /* 0x000fca00078e0202 */
[----:B------:R1:W-:Y:S02]  /*1e2e0*/  @!P0 ST.E.128 [R2.64], RZ ;  /* 0x000000ff02008985 */ /* 0x0003e4000c101d06 */
.L_x_1408:
[----:B------:R-:W-:Y:S05]  /*1e2f0*/  BSYNC B0 ;  /* 0x0000000000007941 */ /* 0x000fea0003800000 */
.L_x_1407:
[----:B------:R-:W-:Y:S05]  /*1e300*/  BRA.DIV ~URZ, `(.L_x_1409) ;  /* 0x000047c27f007947 */ /* 0x000fea000b800000 */
[----:B------:R1:W2:Y:S04]  /*1e310*/  SHFL.IDX PT, R0, R9, 0x3, 0x181f ;  /* 0x00781f0009007f89 */ /* 0x0002a800000e0000 */
[----:B-1-3--:R1:W3:Y:S02]  /*1e320*/  SHFL.IDX PT, R2, R11, 0x3, 0x181f ;  /* 0x00781f000b027f89 */ /* 0x00a2e400000e0000 */
.L_x_1477:
[----:B------:R-:W-:Y:S01]  /*1e330*/  IADD3 R3, R8, 0x30, RZ ;  /* 0x0000003008037810 */ /* 0x000fe20007ffe0ff */
[----:B------:R-:W-:Y:S03]  /*1e340*/  BSSY B0, `(.L_x_1410) ;  /* 0x000000d000007945 */ /* 0x000fe60003800000 */
[----:B------:R-:W-:Y:S01]  /*1e350*/  ISETP.GE.AND P0, PT, R3, R10, PT ;  /* 0x0000000a0300720c */ /* 0x000fe20003f06270 */
[----:B--2---:R-:W-:-:S12]  /*1e360*/  IMAD.MOV.U32 R3, RZ, RZ, R0 ;  /* 0x000000ffff037224 */ /* 0x004fd800078e0000 */
        /* <DEDUP_REMOVED lines=10> */
.L_x_1411:
[----:B------:R-:W-:Y:S05]  /*1e410*/  BSYNC B0 ;  /* 0x0000000000007941 */ /* 0x000fea0003800000 */
.L_x_1410:
[----:B------:R-:W-:Y:S05]  /*1e420*/  BRA.DIV ~URZ, `(.L_x_1412) ;  /* 0x000047b27f007947 */ /* 0x000fea000b800000 */
[----:B------:R1:W2:Y:S02]  /*1e430*/  SHFL.IDX PT, R0, R9, 0x4, 0x181f ;  /* 0x00981f0009007f89 */ /* 0x0002a400000e0000 */
.L_x_1478:
[----:B------:R-:W-:Y:S05]  /*1e440*/  BRA.DIV ~URZ, `(.L_x_1413) ;  /* 0x000048227f007947 */ /* 0x000fea000b800000 */
[----:B--23--:R2:W3:Y:S02]  /*1e450*/  SHFL.IDX PT, R2, R11, 0x4, 0x181f ;  /* 0x00981f000b027f89 */ /* 0x00c4e400000e0000 */
.L_x_1479:
        /* <DEDUP_REMOVED lines=14> */
.L_x_1415:
[----:B------:R-:W-:Y:S05]  /*1e540*/  BSYNC B0 ;  /* 0x0000000000007941 */ /* 0x000fea0003800000 */
.L_x_1414:
[----:B------:R-:W-:Y:S05]  /*1e550*/  BRA.DIV ~URZ, `(.L_x_1416) ;  /* 0x000047a27f007947 */ /* 0x000fea000b800000 */
[----:B------:R1:W2:Y:S04]  /*1e560*/  SHFL.IDX PT, R0, R9, 0x5, 0x181f ;  /* 0x00b81f0009007f89 */ /* 0x0002a800000e0000 */
[----:B---3--:R1:W3:Y:S02]  /*1e570*/  SHFL.IDX PT, R2, R11, 0x5, 0x181f ;  /* 0x00b81f000b027f89 */ /* 0x0082e400000e0000 */
.L_x_1480:
        /* <DEDUP_REMOVED lines=14> */
.L_x_1418:
[----:B------:R-:W-:Y:S05]  /*1e660*/  BSYNC B0 ;  /* 0x0000000000007941 */ /* 0x000fea0003800000 */
.L_x_1417:
[----:B------:R-:W-:Y:S05]  /*1e670*/  BRA.DIV ~URZ, `(.L_x_1419) ;  /* 0x000047927f007947 */ /* 0x000fea000b800000 */
[----:B------:R1:W2:Y:S02]  /*1e680*/  SHFL.IDX PT, R0, R9, 0x6, 0x181f ;  /* 0x00d81f0009007f89 */ /* 0x0002a400000e0000 */
.L_x_1481:
[----:B------:R-:W-:Y:S05]  /*1e690*/  BRA.DIV ~URZ, `(.L_x_1420) ;  /* 0x000048027f007947 */ /* 0x000fea000b800000 */
[----:B--23--:R2:W3:Y:S02]  /*1e6a0*/  SHFL.IDX PT, R2, R11, 0x6, 0x181f ;  /* 0x00d81f000b027f89 */ /* 0x00c4e400000e0000 */
.L_x_1482:
        /* <DEDUP_REMOVED lines=14> */
.L_x_1422:
[----:B------:R-:W-:Y:S05]  /*1e790*/  BSYNC B0 ;  /* 0x0000000000007941 */ /* 0x000fea0003800000 */
.L_x_1421:
[----:B------:R-:W-:Y:S05]  /*1e7a0*/  BRA.DIV ~URZ, `(.L_x_1423) ;  /* 0x000047827f007947 */ /* 0x000fea000b800000 */
[----:B------:R1:W2:Y:S04]  /*1e7b0*/  SHFL.IDX PT, R0, R9, 0x7, 0x181f ;  /* 0x00f81f0009007f89 */ /* 0x0002a800000e0000 */
[----:B---3--:R1:W3:Y:S02]  /*1e7c0*/  SHFL.IDX PT, R2, R11, 0x7, 0x181f ;  /* 0x00f81f000b027f89 */ /* 0x0082e400000e0000 */
.L_x_1483:
[----:B------:R-:W-:-:S04]  /*1e7d0*/  IADD3 R3, R8, 0x70, RZ ;  /* 0x0000007008037810 */ /* 0x000fc80007ffe0ff */
[----:B------:R-:W-:Y:S01]  /*1e7e0*/  ISETP.GE.AND P0, PT, R3, R10, PT ;  /* 0x0000000a0300720c */ /* 0x000fe20003f06270 */
[----:B--2---:R-:W-:-:S12]  /*1e7f0*/  IMAD.MOV.U32 R3, RZ, RZ, R0 ;  /* 0x000000ffff037224 */ /* 0x004fd800078e0000 */
[----:B------:R-:W-:Y:S05]  /*1e800*/  @P0 EXIT ;  /* 0x000000000000094d */ /* 0x000fea0003800000 */
[----:B------:R-:W-:-:S13]  /*1e810*/  ISETP.GE.AND P0, PT, R6, c[0x0][0x3c8], PT ;  /* 0x0000f20006007a0c */ /* 0x000fda0003f06270 */
[----:B---3--:R-:W-:-:S05]  /*1e820*/  @!P0 IMAD.WIDE R4, R6, 0x2, R2 ;  /* 0x0000000206048825 */ /* 0x008fca00078e0202 */
        /* <DEDUP_REMOVED lines=9> */
.L_x_1242:
[----:B------:R-:W-:Y:S01]  /*1e8c0*/  MOV R0, 0x181f ;  /* 0x0000181f00007802 */ /* 0x000fe20000000f00 */
[----:B------:R1:W-:Y:S01]  /*1e8d0*/  STL [R1+0x84], RZ ;  /* 0x000084ff01007387 */ /* 0x0003e20000100800 */
[----:B------:R-:W-:Y:S01]  /*1e8e0*/  IMAD.MOV.U32 R2, RZ, RZ, R12 ;  /* 0x000000ffff027224 */ /* 0x000fe200078e000c */
[----:B------:R-:W-:Y:S02]  /*1e8f0*/  MOV R3, 0x1e920 ;  /* 0x0001e92000037802 */ /* 0x000fe40000000f00 */
[----:B------:R1:W-:Y:S04]  /*1e900*/  STL [R1+0x80], R0 ;  /* 0x0000800001007387 */ /* 0x0003e80000100800 */
[----:B-1---5:R-:W-:Y:S05]  /*1e910*/  CALL.REL.NOINC `($__internal_3_$__cuda_sm70_shflsync_idx_p) ;  /* 0x0001082000007944 */ /* 0x022fea0003c00000 */
[----:B-----5:R1:W5:Y:S02]  /*1e920*/  LDL.LU R0, [R1+0x88] ;  /* 0x0000880001007983 */ /* 0x0203640000300800 */
[----:B-1---5:R-:W-:Y:S05]  /*1e930*/  BRA `(.L_x_1424) ;  /* 0xfffe886000007947 */ /* 0x022fea000383ffff */
.L_x_1243:
[----:B------:R-:W-:Y:S01]  /*1e940*/  MOV R4, 0x181f ;  /* 0x0000181f00047802 */ /* 0x000fe20000000f00 */
[----:B------:R3:W-:Y:S01]  /*1e950*/  STL [R1+0x84], RZ ;  /* 0x000084ff01007387 */ /* 0x0007e20000100800 */
[----:B------:R-:W-:Y:S01]  /*1e960*/  IMAD.MOV.U32 R2, RZ, RZ, R14 ;  /* 0x000000ffff027224 */ /* 0x000fe200078e000e */
[----:B------:R-:W-:-:S02]  /*1e970*/  MOV R3, 0x1e9a0 ;  /* 0x0001e9a000037802 */ /* 0x000fc40000000f00 */
[----:B------:R3:W-:Y:S04]  /*1e980*/  STL [R1+0x80], R4 ;  /* 0x0000800401007387 */ /* 0x0007e80000100800 */
[----:B-123-5:R-:W-:Y:S05]  /*1e990*/  CALL.REL.NOINC `($__internal_3_$__cuda_sm70_shflsync_idx_p) ;  /* 0x000107a000007944 */ /* 0x02efea0003c00000 */
[----:B------:R1:W5:Y:S02]  /*1e9a0*/  LDL.LU R2, [R1+0x88] ;  /* 0x0000880001027983 */ /* 0x0003640000300800 */
[----:B-1---5:R-:W-:Y:S05]  /*1e9b0*/  BRA `(.L_x_1425) ;  /* 0xfffe880000007947 */ /* 0x022fea000383ffff */
.L_x_1246:
[----:B------:R-:W-:Y:S01]  /*1e9c0*/  MOV R4, 0x1 ;  /* 0x0000000100047802 */ /* 0x000fe20000000f00 */
[----:B--2---:R-:W-:Y:S01]  /*1e9d0*/  IMAD.MOV.U32 R0, RZ, RZ, 0x181f ;  /* 0x0000181fff007424 */ /* 0x004fe200078e00ff */
[----:B------:R-:W-:Y:S01]  /*1e9e0*/  MOV R3, 0x1ea30 ;  /* 0x0001ea3000037802 */ /* 0x000fe20000000f00 */
[----:B----4-:R-:W-:Y:S02]  /*1e9f0*/  IMAD.MOV.U32 R2, RZ, RZ, R12 ;  /* 0x000000ffff027224 */ /* 0x010fe400078e000c */
[----:B------:R2:W-:Y:S04]  /*1ea00*/  STL [R1+0x84], R4 ;  /* 0x0000840401007387 */ /* 0x0005e80000100800 */
[----:B------:R2:W-:Y:S02]  /*1ea10*/  STL [R1+0x80], R0 ;  /* 0x0000800001007387 */ /* 0x0005e40000100800 */
[----:B-123-5:R-:W-:Y:S05]  /*1ea20*/  CALL.REL.NOINC `($__internal_3_$__cuda_sm70_shflsync_idx_p) ;  /* 0x0001071000007944 */ /* 0x02efea0003c00000 */
[----:B-----5:R1:W5:Y:S01]  /*1ea30*/  LDL.LU R4, [R1+0x88] ;  /* 0x0000880001047983 */ /* 0x0203620000300800 */
[----:B------:R-:W-:Y:S01]  /*1ea40*/  MOV R6, 0x1 ;  /* 0x0000000100067802 */ /* 0x000fe20000000f00 */
[----:B------:R-:W-:Y:S01]  /*1ea50*/  IMAD.MOV.U32 R0, RZ, RZ, 0x181f ;  /* 0x0000181fff007424 */ /* 0x000fe200078e00ff */
[----:B------:R-:W-:Y:S01]  /*1ea60*/  MOV R3, 0x1eab0 ;  /* 0x0001eab000037802 */ /* 0x000fe20000000f00 */
[----:B------:R-:W-:-:S02]  /*1ea70*/  IMAD.MOV.U32 R2, RZ, RZ, R14 ;  /* 0x000000ffff027224 */ /* 0x000fc400078e000e */
[----:B------:R1:W-:Y:S04]  /*1ea80*/  STL [R1+0x84], R6 ;  /* 0x0000840601007387 */ /* 0x0003e80000100800 */
[----:B------:R1:W-:Y:S02]  /*1ea90*/  STL [R1+0x80], R0 ;  /* 0x0000800001007387 */ /* 0x0003e40000100800 */
[----:B-1---5:R-:W-:Y:S05]  /*1eaa0*/  CALL.REL.NOINC `($__internal_3_$__cuda_sm70_shflsync_idx_p) ;  /* 0x0001069000007944 */ /* 0x022fea0003c00000 */
[----:B------:R1:W5:Y:S02]  /*1eab0*/  LDL.LU R2, [R1+0x88] ;  /* 0x0000880001027983 */ /* 0x0003640000300800 */
[----:B-1---5:R-:W-:Y:S05]  /*1eac0*/  BRA `(.L_x_1426) ;  /* 0xfffe884000007947 */ /* 0x022fea000383ffff */
.L_x_1249:
[----:B------:R-:W-:Y:S01]  /*1ead0*/  MOV R4, 0x2 ;  /* 0x0000000200047802 */ /* 0x000fe20000000f00 */
[----:B--2---:R-:W-:Y:S01]  /*1eae0*/  IMAD.MOV.U32 R0, RZ, RZ, 0x181f ;  /* 0x0000181fff007424 */ /* 0x004fe200078e00ff */
[----:B------:R-:W-:Y:S01]  /*1eaf0*/  MOV R3, 0x1eb40 ;  /* 0x0001eb4000037802 */ /* 0x000fe20000000f00 */
[----:B------:R-:W-:Y:S02]  /*1eb00*/  IMAD.MOV.U32 R2, RZ, RZ, R12 ;  /* 0x000000ffff027224 */ /* 0x000fe400078e000c */
[----:B------:R2:W-:Y:S04]  /*1eb10*/  STL [R1+0x84], R4 ;  /* 0x0000840401007387 */ /* 0x0005e80000100800 */
[----:B------:R2:W-:Y:S02]  /*1eb20*/  STL [R1+0x80], R0 ;  /* 0x0000800001007387 */ /* 0x0005e40000100800 */
[----:B-123-5:R-:W-:Y:S05]  /*1eb30*/  CALL.REL.NOINC `($__internal_3_$__cuda_sm70_shflsync_idx_p) ;  /* 0x0001060000007944 */ /* 0x02efea0003c00000 */
[----:B-----5:R1:W5:Y:S02]  /*1eb40*/  LDL.LU R4, [R1+0x88] ;  /* 0x0000880001047983 */ /* 0x0203640000300800 */
[----:B-1---5:R-:W-:Y:S05]  /*1eb50*/  BRA `(.L_x_1427) ;  /* 0xfffe88e000007947 */ /* 0x022fea000383ffff */
.L_x_1250:
[----:B--2---:R-:W-:Y:S01]  /*1eb60*/  MOV R6, 0x2 ;  /* 0x0000000200067802 */ /* 0x004fe20000000f00 */
[----:B------:R-:W-:Y:S01]  /*1eb70*/  IMAD.MOV.U32 R0, RZ, RZ, 0x181f ;  /* 0x0000181fff007424 */ /* 0x000fe200078e00ff */
[----:B------:R-:W-:Y:S01]  /*1eb80*/  MOV R3, 0x1ebd0 ;  /* 0x0001ebd000037802 */ /* 0x000fe20000000f00 */
[----:B------:R-:W-:-:S02]  /*1eb90*/  IMAD.MOV.U32 R2, RZ, RZ, R14 ;  /* 0x000000ffff027224 */ /* 0x000fc400078e000e */
[----:B------:R2:W-:Y:S04]  /*1eba0*/  STL [R1+0x84], R6 ;  /* 0x0000840601007387 */ /* 0x0005e80000100800 */
[----:B------:R2:W-:Y:S02]  /*1ebb0*/  STL [R1+0x80], R0 ;  /* 0x0000800001007387 */ /* 0x0005e40000100800 */
[----:B-12345:R-:W-:Y:S05]  /*1ebc0*/  CALL.REL.NOINC `($__internal_3_$__cuda_sm70_shflsync_idx_p) ;  /* 0x0001057000007944 */ /* 0x03efea0003c00000 */
[----:B------:R1:W5:Y:S02]  /*1ebd0*/  LDL.LU R2, [R1+0x88] ;  /* 0x0000880001027983 */ /* 0x0003640000300800 */
[----:B-1---5:R-:W-:Y:S05]  /*1ebe0*/  BRA `(.L_x_1428) ;  /* 0xfffe887000007947 */ /* 0x022fea000383ffff */
.L_x_1253:
[----:B------:R-:W-:Y:S01]  /*1ebf0*/  MOV R4, 0x3 ;  /* 0x0000000300047802 */ /* 0x000fe20000000f00 */
[----:B-1----:R-:W-:Y:S01]  /*1ec00*/  IMAD.MOV.U32 R0, RZ, RZ, 0x181f ;  /* 0x0000181fff007424 */ /* 0x002fe200078e00ff */
[----:B------:R-:W-:Y:S01]  /*1ec10*/  MOV R3, 0x1ec60 ;  /* 0x0001ec6000037802 */ /* 0x000fe20000000f00 */
[----:B---3--:R-:W-:Y:S02]  /*1ec20*/  IMAD.MOV.U32 R2, RZ, RZ, R12 ;  /* 0x000000ffff027224 */ /* 0x008fe400078e000c */
        /* <DEDUP_REMOVED lines=13> */
.L_x_1256:
[----:B------:R-:W-:Y:S01]  /*1ed00*/  MOV R4, 0x4 ;  /* 0x0000000400047802 */ /* 0x000fe20000000f00 */
[----:B--2---:R-:W-:Y:S01]  /*1ed10*/  IMAD.MOV.U32 R0, RZ, RZ, 0x181f ;  /* 0x0000181fff007424 */ /* 0x004fe200078e00ff */
[----:B------:R-:W-:Y:S01]  /*1ed20*/  MOV R3, 0x1ed70 ;  /* 0x0001ed7000037802 */ /* 0x000fe20000000f00 */
[----:B---3--:R-:W-:Y:S02]  /*1ed30*/  IMAD.MOV.U32 R2, RZ, RZ, R12 ;  /* 0x000000ffff027224 */ /* 0x008fe400078e000c */
[----:B------:R2:W-:Y:S04]  /*1ed40*/  STL [R1+0x84], R4 ;  /* 0x0000840401007387 */ /* 0x0005e80000100800 */
[----:B------:R2:W-:Y:S02]  /*1ed50*/  STL [R1+0x80], R0 ;  /* 0x0000800001007387 */ /* 0x0005e40000100800 */
[----:B-12-45:R-:W-:Y:S05]  /*1ed60*/  CALL.REL.NOINC `($__internal_3_$__cuda_sm70_shflsync_idx_p) ;  /* 0x000103d000007944 */ /* 0x036fea0003c00000 */
[----:B-----5:R1:W5:Y:S02]  /*1ed70*/  LDL.LU R4, [R1+0x88] ;  /* 0x0000880001047983 */ /* 0x0203640000300800 */
[----:B-1---5:R-:W-:Y:S05]  /*1ed80*/  BRA `(.L_x_1430) ;  /* 0xfffe894000007947 */ /* 0x022fea000383ffff */
.L_x_1257:
[----:B--2---:R-:W-:Y:S01]  /*1ed90*/  MOV R6, 0x4 ;  /* 0x0000000400067802 */ /* 0x004fe20000000f00 */
[----:B------:R-:W-:Y:S01]  /*1eda0*/  IMAD.MOV.U32 R0, RZ, RZ, 0x181f ;  /* 0x0000181fff007424 */ /* 0x000fe200078e00ff */
[----:B------:R-:W-:Y:S01]  /*1edb0*/  MOV R3, 0x1ee00 ;  /* 0x0001ee0000037802 */ /* 0x000fe20000000f00 */
[----:B---3--:R-:W-:-:S02]  /*1edc0*/  IMAD.MOV.U32 R2, RZ, RZ, R14 ;  /* 0x000000ffff027224 */ /* 0x008fc400078e000e */
[----:B------:R2:W-:Y:S04]  /*1edd0*/  STL [R1+0x84], R6 ;  /* 0x0000840601007387 */ /* 0x0005e80000100800 */
[----:B------:R2:W-:Y:S02]  /*1ede0*/  STL [R1+0x80], R0 ;  /* 0x0000800001007387 */ /* 0x0005e40000100800 */
[----:B-12-45:R-:W-:Y:S05]  /*1edf0*/  CALL.REL.NOINC `($__internal_3_$__cuda_sm70_shflsync_idx_p) ;  /* 0x0001034000007944 */ /* 0x036fea0003c00000 */
[----:B------:R1:W5:Y:S02]  /*1ee00*/  LDL.LU R2, [R1+0x88] ;  /* 0x0000880001027983 */ /* 0x0003640000300800 */
[----:B-1---5:R-:W-:Y:S05]  /*1ee10*/  BRA `(.L_x_1431) ;  /* 0xfffe88d000007947 */ /* 0x022fea000383ffff */
.L_x_1260:
[----:B------:R-:W-:Y:S01]  /*1ee20*/  MOV R4, 0x5 ;  /* 0x0000000500047802 */ /* 0x000fe20000000f00 */
[----:B---3--:R-:W-:Y:S01]  /*1ee30*/  IMAD.MOV.U32 R0, RZ, RZ, 0x181f ;  /* 0x0000181fff007424 */ /* 0x008fe200078e00ff */
[----:B------:R-:W-:Y:S01]  /*1ee40*/  MOV R3, 0x1ee90 ;  /* 0x0001ee9000037802 */ /* 0x000fe20000000f00 */
[----:B------:R-:W-:Y:S02]  /*1ee50*/  IMAD.MOV.U32 R2, RZ, RZ, R12 ;  /* 0x000000ffff027224 */ /* 0x000fe400078e000c */
[----:B------:R3:W-:Y:S04]  /*1ee60*/  STL [R1+0x84], R4 ;  /* 0x0000840401007387 */ /* 0x0007e80000100800 */
[----:B------:R3:W-:Y:S02]  /*1ee70*/  STL [R1+0x80], R0 ;  /* 0x0000800001007387 */ /* 0x0007e40000100800 */
[----:B-12345:R-:W-:Y:S05]  /*1ee80*/  CALL.REL.NOINC `($__internal_3_$__cuda_sm70_shflsync_idx_p) ;  /* 0x000102b000007944 */ /* 0x03efea0003c00000 */
        /* <DEDUP_REMOVED lines=10> */
.L_x_1263:
        /* <DEDUP_REMOVED lines=9> */
.L_x_1264:
        /* <DEDUP_REMOVED lines=9> */
.L_x_1267:
        /* <DEDUP_REMOVED lines=15> */
[----:B-----5:R1:W5:Y:S02]  /*1f140*/  LDL.LU R0, [R1+0x88] ;  /* 0x0000880001007983 */ /* 0x0203640000300800 */
[----:B-1---5:R-:W-:Y:S05]  /*1f150*/  BRA `(.L_x_1435) ;  /* 0xfffe896000007947 */ /* 0x022fea000383ffff */
.L_x_1269:
[----:B-1-3--:R-:W-:Y:S01]  /*1f160*/  MOV R0, 0x181f ;  /* 0x0000181f00007802 */ /* 0x00afe20000000f00 */
[----:B------:R1:W-:Y:S01]  /*1f170*/  STL [R1+0x84], RZ ;  /* 0x000084ff01007387 */ /* 0x0003e20000100800 */
[----:B------:R-:W-:Y:S01]  /*1f180*/  IMAD.MOV.U32 R2, RZ, RZ, R4 ;  /* 0x000000ffff027224 */ /* 0x000fe200078e0004 */
[----:B------:R-:W-:Y:S02]  /*1f190*/  MOV R3, 0x1f1c0 ;  /* 0x0001f1c000037802 */ /* 0x000fe40000000f00 */
[----:B------:R1:W-:Y:S04]  /*1f1a0*/  STL [R1+0x80], R0 ;  /* 0x0000800001007387 */ /* 0x0003e80000100800 */
[----:B-1---5:R-:W-:Y:S05]  /*1f1b0*/  CALL.REL.NOINC `($__internal_3_$__cuda_sm70_shflsync_idx_p) ;  /* 0x0000ff8000007944 */ /* 0x022fea0003c00000 */
[----:B-----5:R1:W5:Y:S01]  /*1f1c0*/  LDL.LU R0, [R1+0x88] ;  /* 0x0000880001007983 */ /* 0x0203620000300800 */
[----:B------:R-:W-:Y:S01]  /*1f1d0*/  MOV R11, 0x181f ;  /* 0x0000181f000b7802 */ /* 0x000fe20000000f00 */
[----:B------:R-:W-:Y:S01]  /*1f1e0*/  IMAD.MOV.U32 R2, RZ, RZ, R7 ;  /* 0x000000ffff027224 */ /* 0x000fe200078e0007 */
[----:B------:R-:W-:Y:S01]  /*1f1f0*/  MOV R3, 0x1f230 ;  /* 0x0001f23000037802 */ /* 0x000fe20000000f00 */
[----:B------:R1:W-:Y:S04]  /*1f200*/  STL [R1+0x84], RZ ;  /* 0x000084ff01007387 */ /* 0x0003e80000100800 */
[----:B------:R1:W-:Y:S02]  /*1f210*/  STL [R1+0x80], R11 ;  /* 0x0000800b01007387 */ /* 0x0003e40000100800 */
[----:B-1---5:R-:W-:Y:S05]  /*1f220*/  CALL.REL.NOINC `($__internal_3_$__cuda_sm70_shflsync_idx_p) ;  /* 0x0000ff1000007944 */ /* 0x022fea0003c00000 */
[----:B------:R-:W2:Y:S04]  /*1f230*/  LDL R11, [R1+0xa4] ;  /* 0x0000a400010b7983 */ /* 0x000ea80000100800 */
[----:B------:R-:W3:Y:S04]  /*1f240*/  LDL R2, [R1+0xe8] ;  /* 0x0000e80001027983 */ /* 0x000ee80000100800 */
[----:B------:R-:W4:Y:S04]  /*1f250*/  LDL.LU R28, [R1+0x88] ;  /* 0x00008800011c7983 */ /* 0x000f280000300800 */
[----:B------:R-:W4:Y:S01]  /*1f260*/  LDL R35, [R1+0xf4] ;  /* 0x0000f40001237983 */ /* 0x000f220000100800 */
[----:B------:R-:W-:-:S05]  /*1f270*/  IMAD.SHL.U32 R36, R137, 0x2, RZ ;  /* 0x0000000289247824 */ /* 0x000fca00078e00ff */
[----:B------:R-:W-:Y:S01]  /*1f280*/  STL [R1+0x74], R36 ;  /* 0x0000742401007387 */ /* 0x000fe20000100800 */
[----:B--2---:R-:W-:-:S04]  /*1f290*/  IMAD.WIDE R32, R11, 0x2, RZ ;  /* 0x000000020b207825 */ /* 0x004fc800078e02ff */
[----:B---3--:R-:W-:Y:S01]  /*1f2a0*/  IMAD.WIDE R2, R2, 0x2, RZ ;  /* 0x0000000202027825 */ /* 0x008fe200078e02ff */
[----:B------:R-:W-:Y:S02]  /*1f2b0*/  ISETP.GE.AND P1, PT, R11, c[0x0][0x1d4], PT ;  /* 0x000075000b007a0c */ /* 0x000fe40003f26270 */
[-C--:B----4-:R-:W-:Y:S02]  /*1f2c0*/  IADD3 R30, P3, R32, R28.reuse, RZ ;  /* 0x0000001c201e7210 */ /* 0x090fe40007f7e0ff */
[----:B------:R-:W-:Y:S02]  /*1f2d0*/  IADD3 R28, P2, R2, R28, RZ ;  /* 0x0000001c021c7210 */ /* 0x000fe40007f5e0ff */
[----:B------:R-:W-:Y:S01]  /*1f2e0*/  ISETP.GE.AND P0, PT, R35, c[0x0][0x1d4], PT ;  /* 0x0000750023007a0c */ /* 0x000fe20003f06270 */
[----:B-----5:R-:W-:Y:S01]  /*1f2f0*/  IMAD.X R31, R0, 0x1, R33, P3 ;  /* 0x00000001001f7824 */ /* 0x020fe200018e0621 */
[----:B------:R-:W-:Y:S01]  /*1f300*/  ISETP.LT.OR P3, PT, R116, 0x1, P1 ;  /* 0x000000017400780c */ /* 0x000fe20000f61670 */
[----:B------:R-:W-:Y:S01]  /*1f310*/  IMAD.X R29, R0, 0x1, R3, P2 ;  /* 0x00000001001d7824 */ /* 0x000fe200010e0603 */
[----:B------:R-:W-:Y:S01]  /*1f320*/  ISETP.LT.OR P2, PT, R116, 0x1, P0 ;  /* 0x000000017400780c */ /* 0x000fe20000741670 */
[--C-:B------:R-:W-:Y:S01]  /*1f330*/  IMAD.MOV.U32 R34, RZ, RZ, R11.reuse ;  /* 0x000000ffff227224 */ /* 0x100fe200078e000b */
[----:B------:R-:W-:-:S02]  /*1f340*/  SHF.R.S32.HI R35, RZ, 0x1f, R11 ;  /* 0x0000001fff237819 */ /* 0x000fc4000001140b */
[----:B------:R-:W-:-:S07]  /*1f350*/  IADD3 R0, R36, 0x2080, RZ ;  /* 0x0000208024007810 */ /* 0x000fce0007ffe0ff */
[----:B------:R-:W-:Y:S01]  /*1f360*/  @!PT LDS RZ, [RZ] ;  /* 0x00000000fffff984 */ /* 0x000fe20000000800 */
[----:B------:R-:W-:Y:S01]  /*1f370*/  @!PT LDS RZ, [RZ] ;  /* 0x00000000fffff984 */ /* 0x000fe20000000800 */
[----:B------:R-:W-:Y:S01]  /*1f380*/  @!PT LDS RZ, [RZ] ;  /* 0x00000000fffff984 */ /* 0x000fe20000000800 */
[----:B------:R1:W-:Y:S04]  /*1f390*/  LDGSTS.E.BYPASS.LTC128B.128 [R36+0x2080], [R30.64], !P3 ;  /* 0x020800001e247fae */ /* 0x0003e8000d901d46 */
[----:B------:R2:W-:Y:S04]  /*1f3a0*/  LDGSTS.E.BYPASS.LTC128B.128 [R36+0x3880], [R28.64], !P2 ;  /* 0x038800001c247fae */ /* 0x0005e8000d101d46 */
[----:B------:R-:W-:Y:S04]  /*1f3b0*/  STL [R1+0x78], R0 ;  /* 0x0000780001007387 */ /* 0x000fe80000100800 */
[----:B------:R-:W-:Y:S01]  /*1f3c0*/  STL.64 [R1+0xc0], R34 ;  /* 0x0000c02201007387 */ /* 0x000fe20000100a00 */
[----:B------:R-:W-:Y:S01]  /*1f3d0*/  MOV R61, R3 ;  /* 0x00000003003d7202 */ /* 0x000fe20000000f00 */
[----:B--2---:R-:W-:-:S05]  /*1f3e0*/  IMAD.MOV.U32 R28, RZ, RZ, 0x1 ;  /* 0x00000001ff1c7424 */ /* 0x004fca00078e00ff */
[----:B------:R-:W-:Y:S01]  /*1f3f0*/  STL [R1+0x84], R28 ;  /* 0x0000841c01007387 */ /* 0x000fe20000100800 */
[----:B------:R-:W-:Y:S01]  /*1f400*/  MOV R3, 0x181f ;  /* 0x0000181f00037802 */ /* 0x000fe20000000f00 */
[----:B------:R-:W-:Y:S01]  /*1f410*/  IMAD.MOV.U32 R62, RZ, RZ, R2 ;  /* 0x000000ffff3e7224 */ /* 0x000fe200078e0002 */
[----:B------:R-:W-:Y:S01]  /*1f420*/  MOV R60, R32 ;  /* 0x00000020003c7202 */ /* 0x000fe20000000f00 */
[----:B------:R-:W-:Y:S02]  /*1f430*/  IMAD.MOV.U32 R63, RZ, RZ, R33 ;  /* 0x000000ffff3f7224 */ /* 0x000fe400078e0021 */
[----:B------:R2:W-:Y:S01]  /*1f440*/  STL [R1+0x80], R3 ;  /* 0x0000800301007387 */ /* 0x0005e20000100800 */
[----:B------:R-:W-:Y:S01]  /*1f450*/  IMAD.MOV.U32 R2, RZ, RZ, R4 ;  /* 0x000000ffff027224 */ /* 0x000fe200078e0004 */
[----:B--2---:R-:W-:Y:S02]  /*1f460*/  MOV R3, 0x1f480 ;  /* 0x0001f48000037802 */ /* 0x004fe40000000f00 */
[----:B-1----:R-:W-:Y:S05]  /*1f470*/  CALL.REL.NOINC `($__internal_3_$__cuda_sm70_shflsync_idx_p) ;  /* 0x0000fcc000007944 */ /* 0x002fea0003c00000 */
        /* <DEDUP_REMOVED lines=8> */
[----:B------:R-:W2:Y:S04]  /*1f500*/  LDL.LU R2, [R1+0x88] ;  /* 0x0000880001027983 */ /* 0x000ea80000300800 */
[----:B------:R-:W3:Y:S01]  /*1f510*/  LDL R11, [R1+0x74] ;  /* 0x00007400010b7983 */ /* 0x000ee20000100800 */
[C---:B--2---:R-:W-:Y:S02]  /*1f520*/  IADD3 R28, P3, R2.reuse, R60, RZ ;  /* 0x0000003c021c7210 */ /* 0x044fe40007f7e0ff */
[----:B------:R-:W-:-:S03]  /*1f530*/  IADD3 R2, P2, R2, R62, RZ ;  /* 0x0000003e02027210 */ /* 0x000fc60007f5e0ff */
[----:B-----5:R-:W-:Y:S01]  /*1f540*/  IMAD.X R29, R0, 0x1, R63, P3 ;  /* 0x00000001001d7824 */ /* 0x020fe200018e063f */
[----:B------:R-:W-:Y:S01]  /*1f550*/  ISETP.LT.OR P3, PT, R116, 0x11, P1 ;  /* 0x000000117400780c */ /* 0x000fe20000f61670 */
[----:B------:R-:W-:Y:S01]  /*1f560*/  IMAD.X R3, R0, 0x1, R61, P2 ;  /* 0x0000000100037824 */ /* 0x000fe200010e063d */
[----:B------:R-:W-:Y:S01]  /*1f570*/  ISETP.LT.OR P2, PT, R116, 0x11, P0 ;  /* 0x000000117400780c */ /* 0x000fe20000741670 */
[----:B------:R-:W-:-:S05]  /*1f580*/  IMAD.MOV.U32 R0, RZ, RZ, 0x181f ;  /* 0x0000181fff007424 */ /* 0x000fca00078e00ff */
[----:B------:R1:W-:Y:S05]  /*1f590*/  STL [R1+0x80], R0 ;  /* 0x0000800001007387 */ /* 0x0003ea0000100800 */
[----:B------:R-:W-:Y:S01]  /*1f5a0*/  @!PT LDS RZ, [RZ] ;  /* 0x00000000fffff984 */ /* 0x000fe20000000800 */
[----:B------:R-:W-:Y:S01]  /*1f5b0*/  @!PT LDS RZ, [RZ] ;  /* 0x00000000fffff984 */ /* 0x000fe20000000800 */
[----:B------:R-:W-:Y:S01]  /*1f5c0*/  @!PT LDS RZ, [RZ] ;  /* 0x00000000fffff984 */ /* 0x000fe20000000800 */
[----:B---3--:R1:W-:Y:S04]  /*1f5d0*/  LDGSTS.E.BYPASS.LTC128B.128 [R11+0x2880], [R28.64], !P3 ;  /* 0x028800001c0b7fae */ /* 0x0083e8000d901d46 */
[----:B------:R2:W-:Y:S02]  /*1f5e0*/  LDGSTS.E.BYPASS.LTC128B.128 [R11+0x4080], [R2.64], !P2 ;  /* 0x04080000020b7fae */ /* 0x0005e4000d101d46 */
[----:B--2---:R-:W-:Y:S01]  /*1f5f0*/  IMAD.MOV.U32 R2, RZ, RZ, R4 ;  /* 0x000000ffff027224 */ /* 0x004fe200078e0004 */
[----:B------:R-:W-:Y:S01]  /*1f600*/  MOV R3, 0x1f640 ;  /* 0x0001f64000037802 */ /* 0x000fe20000000f00 */
[----:B------:R-:W-:-:S05]  /*1f610*/  IMAD.MOV.U32 R4, RZ, RZ, 0x2 ;  /* 0x00000002ff047424 */ /* 0x000fca00078e00ff */
[----:B------:R1:W-:Y:S02]  /*1f620*/  STL [R1+0x84], R4 ;  /* 0x0000840401007387 */ /* 0x0003e40000100800 */
[----:B-1----:R-:W-:Y:S05]  /*1f630*/  CALL.REL.NOINC `($__internal_3_$__cuda_sm70_shflsync_idx_p) ;  /* 0x0000fb0000007944 */ /* 0x002fea0003c00000 */
[----:B------:R1:W5:Y:S02]  /*1f640*/  LDL.LU R11, [R1+0x88] ;  /* 0x00008800010b7983 */ /* 0x0003640000300800 */
[----:B-----5:R-:W-:Y:S01]  /*1f650*/  MOV R4, 0x2 ;  /* 0x0000000200047802 */ /* 0x020fe20000000f00 */
[----:B------:R-:W-:Y:S01]  /*1f660*/  IMAD.MOV.U32 R0, RZ, RZ, 0x181f ;  /* 0x0000181fff007424 */ /* 0x000fe200078e00ff */
[----:B------:R-:W-:Y:S01]  /*1f670*/  MOV R3, 0x1f6c0 ;  /* 0x0001f6c000037802 */ /* 0x000fe20000000f00 */
[----:B------:R-:W-:Y:S02]  /*1f680*/  IMAD.MOV.U32 R2, RZ, RZ, R7 ;  /* 0x000000ffff027224 */ /* 0x000fe400078e0007 */
[----:B------:R1:W-:Y:S04]  /*1f690*/  STL [R1+0x84], R4 ;  /* 0x0000840401007387 */ /* 0x0003e80000100800 */
[----:B------:R1:W-:Y:S02]  /*1f6a0*/  STL [R1+0x80], R0 ;  /* 0x0000800001007387 */ /* 0x0003e40000100800 */
[----:B-1----:R-:W-:Y:S05]  /*1f6b0*/  CALL.REL.NOINC `($__internal_3_$__cuda_sm70_shflsync_idx_p) ;  /* 0x0000fa8000007944 */ /* 0x002fea0003c00000 */
[----:B-----5:R1:W5:Y:S02]  /*1f6c0*/  LDL.LU R4, [R1+0x88] ;  /* 0x0000880001047983 */ /* 0x0203640000300800 */
[----:B-1---5:R-:W-:Y:S05]  /*1f6d0*/  BRA `(.L_x_1436) ;  /* 0xfffe953000007947 */ /* 0x022fea000383ffff */
.L_x_1272:
[----:B------:R-:W-:Y:S01]  /*1f6e0*/  MOV R0, 0x181f ;  /* 0x0000181f00007802 */ /* 0x000fe20000000f00 */
[----:B------:R2:W-:Y:S01]  /*1f6f0*/  STL [R1+0x84], RZ ;  /* 0x000084ff01007387 */ /* 0x0005e20000100800 */
[----:B------:R-:W-:Y:S01]  /*1f700*/  IMAD.MOV.U32 R2, RZ, RZ, R4 ;  /* 0x000000ffff027224 */ /* 0x000fe200078e0004 */
[----:B------:R-:W-:-:S02]  /*1f710*/  MOV R3, 0x1f740 ;  /* 0x0001f74000037802 */ /* 0x000fc40000000f00 */
[----:B------:R2:W-:Y:S04]  /*1f720*/  STL [R1+0x80], R0 ;  /* 0x0000800001007387 */ /* 0x0005e80000100800 */
[----:B-12--5:R-:W-:Y:S05]  /*1f730*/  CALL.REL.NOINC `($__internal_3_$__cuda_sm70_shflsync_idx_p) ;  /* 0x0000fa0000007944 */ /* 0x026fea0003c00000 */
[----:B------:R1:W5:Y:S02]  /*1f740*/  LDL.LU R13, [R1+0x88] ;  /* 0x00008800010d7983 */ /* 0x0003640000300800 */
[----:B-1---5:R-:W-:Y:S05]  /*1f750*/  BRA `(.L_x_1437) ;  /* 0xfffea0e000007947 */ /* 0x022fea000383ffff */
.L_x_1273:
[----:B------:R-:W-:Y:S01]  /*1f760*/  MOV R0, 0x181f ;  /* 0x0000181f00007802 */ /* 0x000fe20000000f00 */
[----:B------:R4:W-:Y:S01]  /*1f770*/  STL [R1+0x84], RZ ;  /* 0x000084ff01007387 */ /* 0x0009e20000100800 */
[----:B------:R-:W-:Y:S01]  /*1f780*/  IMAD.MOV.U32 R2, RZ, RZ, R18 ;  /* 0x000000ffff027224 */ /* 0x000fe200078e0012 */
[----:B------:R-:W-:Y:S02]  /*1f790*/  MOV R3, 0x1f7c0 ;  /* 0x0001f7c000037802 */ /* 0x000fe40000000f00 */
[----:B------:R4:W-:Y:S04]  /*1f7a0*/  STL [R1+0x80], R0 ;  /* 0x0000800001007387 */ /* 0x0009e80000100800 */
[----:B-12345:R-:W-:Y:S05]  /*1f7b0*/  CALL.REL.NOINC `($__internal_3_$__cuda_sm70_shflsync_idx_p) ;  /* 0x0000f98000007944 */ /* 0x03efea0003c00000 */
[----:B------:R-:W2:Y:S04]  /*1f7c0*/  LDL R7, [R1+0xf4] ;  /* 0x0000f40001077983 */ /* 0x000ea80000100800 */
[----:B------:R-:W3:Y:S04]  /*1f7d0*/  LDL.64 R16, [R1+0xc0] ;  /* 0x0000c00001107983 */ /* 0x000ee80000100a00 */
[----:B------:R-:W4:Y:S04]  /*1f7e0*/  LDL R11, [R1+0xe8] ;  /* 0x0000e800010b7983 */ /* 0x000f280000100800 */
[----:B------:R-:W4:Y:S04]  /*1f7f0*/  LDL R3, [R1+0xa4] ;  /* 0x0000a40001037983 */ /* 0x000f280000100800 */
[----:B------:R-:W4:Y:S04]  /*1f800*/  LDL.LU R2, [R1+0x88] ;  /* 0x0000880001027983 */ /* 0x000f280000300800 */
[----:B------:R-:W4:Y:S04]  /*1f810*/  LDL R12, [R1+0xf0] ;  /* 0x0000f000010c7983 */ /* 0x000f280000100800 */
[----:B-----5:R-:W4:Y:S01]  /*1f820*/  LDL R0, [R1+0x74] ;  /* 0x0000740001007983 */ /* 0x020f220000100800 */
[----:B--2---:R-:W-:-:S03]  /*1f830*/  ISETP.GE.AND P3, PT, R7, c[0x0][0x1d4], PT ;  /* 0x0000750007007a0c */ /* 0x004fc60003f66270 */
[----:B------:R1:W5:Y:S01]  /*1f840*/  LDL R7, [R1+0xa0] ;  /* 0x0000a00001077983 */ /* 0x0003620000100800 */
[C---:B---3--:R-:W-:Y:S02]  /*1f850*/  IMAD.SHL.U32 R6, R16.reuse, 0x2, RZ ;  /* 0x0000000210067824 */ /* 0x048fe400078e00ff */
[----:B----4-:R-:W-:Y:S01]  /*1f860*/  IMAD.SHL.U32 R14, R11, 0x2, RZ ;  /* 0x000000020b0e7824 */ /* 0x010fe200078e00ff */
[----:B------:R-:W-:Y:S02]  /*1f870*/  SHF.L.U64.HI R15, R16, 0x1, R17 ;  /* 0x00000001100f7819 */ /* 0x000fe40000010211 */
[----:B------:R-:W-:Y:S02]  /*1f880*/  ISETP.GE.AND P2, PT, R3, c[0x0][0x1d4], PT ;  /* 0x0000750003007a0c */ /* 0x000fe40003f46270 */
[C---:B------:R-:W-:Y:S02]  /*1f890*/  IADD3 R20, P1, R2.reuse, R6, RZ ;  /* 0x0000000602147210 */ /* 0x040fe40007f3e0ff */
[----:B------:R-:W-:-:S02]  /*1f8a0*/  IADD3 R2, P0, R2, R14, RZ ;  /* 0x0000000e02027210 */ /* 0x000fc40007f1e0ff */
[----:B------:R-:W-:Y:S01]  /*1f8b0*/  SHF.L.U64.HI R16, R11, 0x1, R12 ;  /* 0x000000010b107819 */ /* 0x000fe2000001020c */
[----:B------:R-:W-:-:S04]  /*1f8c0*/  IMAD.X R21, R13, 0x1, R15, P1 ;  /* 0x000000010d157824 */ /* 0x000fc800008e060f */
[----:B------:R-:W-:Y:S02]  /*1f8d0*/  IMAD.X R3, R13, 0x1, R16, P0 ;  /* 0x000000010d037824 */ /* 0x000fe400000e0610 */
[----:B------:R-:W-:Y:S01]  /*1f8e0*/  @!PT LDS RZ, [RZ] ;  /* 0x00000000fffff984 */ /* 0x000fe20000000800 */
[----:B------:R-:W-:Y:S01]  /*1f8f0*/  @!PT LDS RZ, [RZ] ;  /* 0x00000000fffff984 */ /* 0x000fe20000000800 */
[----:B------:R-:W-:Y:S01]  /*1f900*/  @!PT LDS RZ, [RZ] ;  /* 0x00000000fffff984 */ /* 0x000fe20000000800 */
[----:B------:R2:W-:Y:S01]  /*1f910*/  LDGSTS.E.BYPASS.LTC128B.128 [R0+0x5080], [R20.64], !P2 ;  /* 0x0508000014007fae */ /* 0x0005e2000d101d46 */
[----:B------:R-:W-:-:S03]  /*1f920*/  IMAD.MOV.U32 R12, RZ, RZ, 0x1 ;  /* 0x00000001ff0c7424 */ /* 0x000fc600078e00ff */
[----:B------:R2:W-:Y:S04]  /*1f930*/  LDGSTS.E.BYPASS.LTC128B.128 [R0+0x6880], [R2.64], !P3 ;  /* 0x0688000002007fae */ /* 0x0005e8000d901d46 */
[----:B------:R1:W-:Y:S01]  /*1f940*/  STL [R1+0x84], R12 ;  /* 0x0000840c01007387 */ /* 0x0003e20000100800 */
[----:B--2---:R-:W-:-:S05]  /*1f950*/  IMAD.MOV.U32 R0, RZ, RZ, 0x181f ;  /* 0x0000181fff007424 */ /* 0x004fca00078e00ff */
[----:B------:R1:W-:Y:S01]  /*1f960*/  STL [R1+0x80], R0 ;  /* 0x0000800001007387 */ /* 0x0003e20000100800 */
[----:B------:R-:W-:Y:S01]  /*1f970*/  SEL R11, RZ, 0x10, P2 ;  /* 0x00000010ff0b7807 */ /* 0x000fe20001000000 */
[----:B------:R-:W-:Y:S01]  /*1f980*/  IMAD.MOV.U32 R2, RZ, RZ, R4 ;  /* 0x000000ffff027224 */ /* 0x000fe200078e0004 */
[----:B------:R-:W-:Y:S02]  /*1f990*/  MOV R3, 0x1f9b0 ;  /* 0x0001f9b000037802 */ /* 0x000fe40000000f00 */
[----:B-1---5:R-:W-:Y:S05]  /*1f9a0*/  CALL.REL.NOINC `($__internal_3_$__cuda_sm70_shflsync_idx_p) ;  /* 0x0000f79000007944 */ /* 0x022fea0003c00000 */
[----:B-----5:R1:W5:Y:S01]  /*1f9b0*/  LDL.LU R0, [R1+0x88] ;  /* 0x0000880001007983 */ /* 0x0203620000300800 */
[----:B------:R-:W-:Y:S01]  /*1f9c0*/  MOV R13, 0x1 ;  /* 0x00000001000d7802 */ /* 0x000fe20000000f00 */
[----:B------:R-:W-:Y:S01]  /*1f9d0*/  IMAD.MOV.U32 R12, RZ, RZ, 0x181f ;  /* 0x0000181fff0c7424 */ /* 0x000fe200078e00ff */
[----:B------:R-:W-:Y:S01]  /*1f9e0*/  MOV R3, 0x1fa30 ;  /* 0x0001fa3000037802 */ /* 0x000fe20000000f00 */
[----:B------:R-:W-:Y:S02]  /*1f9f0*/  IMAD.MOV.U32 R2, RZ, RZ, R18 ;  /* 0x000000ffff027224 */ /* 0x000fe400078e0012 */
[----:B------:R1:W-:Y:S04]  /*1fa00*/  STL [R1+0x84], R13 ;  /* 0x0000840d01007387 */ /* 0x0003e80000100800 */
[----:B------:R1:W-:Y:S02]  /*1fa10*/  STL [R1+0x80], R12 ;  /* 0x0000800c01007387 */ /* 0x0003e40000100800 */
[----:B-1---5:R-:W-:Y:S05]  /*1fa20*/  CALL.REL.NOINC `($__internal_3_$__cuda_sm70_shflsync_idx_p) ;  /* 0x0000f71000007944 */ /* 0x022fea0003c00000 */
[----:B------:R-:W2:Y:S04]  /*1fa30*/  LDL.LU R3, [R1+0x88] ;  /* 0x0000880001037983 */ /* 0x000ea80000300800 */
[----:B------:R-:W3:Y:S01]  /*1fa40*/  LDL R17, [R1+0x74] ;  /* 0x0000740001117983 */ /* 0x000ee20000100800 */
[----:B------:R-:W-:-:S02]  /*1fa50*/  IADD3 R12, -R11, 0x10, RZ ;  /* 0x000000100b0c7810 */ /* 0x000fc40007ffe1ff */
[----:B------:R-:W-:Y:S02]  /*1fa60*/  IADD3 R2, -R7, 0x10, RZ ;  /* 0x0000001007027810 */ /* 0x000fe40007ffe1ff */
[----:B------:R-:W-:Y:S02]  /*1fa70*/  LOP3.LUT R12, R12, 0xf, RZ, 0xc0, !PT ;  /* 0x0000000f0c0c7812 */ /* 0x000fe400078ec0ff */
[----:B------:R-:W-:Y:S02]  /*1fa80*/  ISETP.NE.U32.AND P3, PT, R11, RZ, PT ;  /* 0x000000ff0b00720c */ /* 0x000fe40003f65070 */
[----:B------:R-:W-:Y:S02]  /*1fa90*/  LOP3.LUT R2, R2, 0xf, RZ, 0xc0, !PT ;  /* 0x0000000f02027812 */ /* 0x000fe400078ec0ff */
[----:B------:R-:W-:Y:S02]  /*1faa0*/  ISETP.NE.U32.AND P2, PT, R7, RZ, PT ;  /* 0x000000ff0700720c */ /* 0x000fe40003f45070 */
[----:B--2---:R-:W-:-:S04]  /*1fab0*/  IADD3 R12, P1, P0, R12, R3, R6 ;  /* 0x000000030c0c7210 */ /* 0x004fc8000783e006 */
[----:B-----5:R-:W-:Y:S02]  /*1fac0*/  IADD3.X R13, RZ, R0, R15, P1, P0 ;  /* 0x00000000ff0d7210 */ /* 0x020fe40000fe040f */
[----:B------:R-:W-:-:S03]  /*1fad0*/  IADD3 R2, P1, P0, R2, R3, R14 ;  /* 0x0000000302027210 */ /* 0x000fc6000783e00e */
[----:B------:R-:W-:Y:S01]  /*1fae0*/  @!PT LDS RZ, [RZ] ;  /* 0x00000000fffff984 */ /* 0x000fe20000000800 */
[----:B------:R-:W-:Y:S01]  /*1faf0*/  @!PT LDS RZ, [RZ] ;  /* 0x00000000fffff984 */ /* 0x000fe20000000800 */
[----:B------:R-:W-:Y:S01]  /*1fb00*/  @!PT LDS RZ, [RZ] ;  /* 0x00000000fffff984 */ /* 0x000fe20000000800 */
[----:B---3--:R1:W-:Y:S01]  /*1fb10*/  LDGSTS.E.BYPASS.LTC128B.128.ZFILL [R17+0x5880], [R12.64], P3 ;  /* 0x058800000c117fae */ /* 0x0083e20009941d46 */
[----:B------:R-:W-:Y:S01]  /*1fb20*/  IADD3.X R3, RZ, R0, R16, P1, P0 ;  /* 0x00000000ff037210 */ /* 0x000fe20000fe0410 */
[----:B------:R-:W-:-:S04]  /*1fb30*/  IMAD.MOV.U32 R0, RZ, RZ, 0x181f ;  /* 0x0000181fff007424 */ /* 0x000fc800078e00ff */
[----:B------:R2:W-:Y:S04]  /*1fb40*/  LDGSTS.E.BYPASS.LTC128B.128.ZFILL [R17+0x7080], [R2.64], P2 ;  /* 0x0708000002117fae */ /* 0x0005e80009141d46 */
[----:B------:R1:W-:Y:S01]  /*1fb50*/  STL [R1+0x80], R0 ;  /* 0x0000800001007387 */ /* 0x0003e20000100800 */
        /* <DEDUP_REMOVED lines=15> */
.L_x_1274:
[----:B------:R-:W-:Y:S01]  /*1fc50*/  MOV R0, 0x1c1f ;  /* 0x00001c1f00007802 */ /* 0x000fe20000000f00 */
[----:B------:R1:W-:Y:S01]  /*1fc60*/  STL [R1+0x84], RZ ;  /* 0x000084ff01007387 */ /* 0x0003e20000100800 */
[----:B------:R-:W-:Y:S01]  /*1fc70*/  IMAD.MOV.U32 R2, RZ, RZ, R6 ;  /* 0x000000ffff027224 */ /* 0x000fe200078e0006 */
[----:B------:R-:W-:-:S02]  /*1fc80*/  MOV R3, 0x1fcb0 ;  /* 0x0001fcb000037802 */ /* 0x000fc40000000f00 */
[----:B------:R1:W-:Y:S04]  /*1fc90*/  STL [R1+0x80], R0 ;  /* 0x0000800001007387 */ /* 0x0003e80000100800 */
[----:B-1----:R-:W-:Y:S05]  /*1fca0*/  CALL.REL.NOINC `($__internal_3_$__cuda_sm70_shflsync_idx_p) ;  /* 0x0000f49000007944 */ /* 0x002fea0003c00000 */
[----:B------:R1:W5:Y:S02]  /*1fcb0*/  LDL.LU R3, [R1+0x88] ;  /* 0x0000880001037983 */ /* 0x0003640000300800 */
[----:B-1---5:R-:W-:Y:S05]  /*1fcc0*/  BRA `(.L_x_1439) ;  /* 0xfffea1e000007947 */ /* 0x022fea000383ffff */
.L_x_1279:
[----:B------:R-:W-:Y:S01]  /*1fcd0*/  MOV R4, 0x1 ;  /* 0x0000000100047802 */ /* 0x000fe20000000f00 */
[----:B------:R-:W-:Y:S01]  /*1fce0*/  IMAD.MOV.U32 R0, RZ, RZ, 0x1c1f ;  /* 0x00001c1fff007424 */ /* 0x000fe200078e00ff */
[----:B------:R-:W-:Y:S01]  /*1fcf0*/  MOV R3, 0x1fd40 ;  /* 0x0001fd4000037802 */ /* 0x000fe20000000f00 */
[----:B------:R-:W-:Y:S02]  /*1fd00*/  IMAD.MOV.U32 R2, RZ, RZ, R6 ;  /* 0x000000ffff027224 */ /* 0x000fe400078e0006 */
[----:B------:R1:W-:Y:S04]  /*1fd10*/  STL [R1+0x84], R4 ;  /* 0x0000840401007387 */ /* 0x0003e80000100800 */
[----:B------:R1:W-:Y:S02]  /*1fd20*/  STL [R1+0x80], R0 ;  /* 0x0000800001007387 */ /* 0x0003e40000100800 */
[----:B-1----:R-:W-:Y:S05]  /*1fd30*/  CALL.REL.NOINC `($__internal_3_$__cuda_sm70_shflsync_idx_p) ;  /* 0x0000f40000007944 */ /* 0x002fea0003c00000 */
[----:B------:R1:W5:Y:S02]  /*1fd40*/  LDL.LU R3, [R1+0x88] ;  /* 0x0000880001037983 */ /* 0x0003640000300800 */
[----:B-1---5:R-:W-:Y:S05]  /*1fd50*/  BRA `(.L_x_1440) ;  /* 0xfffea86000007947 */ /* 0x022fea000383ffff */
.L_x_1284:
[----:B------:R-:W-:Y:S01]  /*1fd60*/  MOV R4, 0x2 ;  /* 0x0000000200047802 */ /* 0x000fe20000000f00 */
[----:B------:R-:W-:Y:S01]  /*1fd70*/  IMAD.MOV.U32 R0, RZ, RZ, 0x1c1f ;  /* 0x00001c1fff007424 */ /* 0x000fe200078e00ff */
[----:B------:R-:W-:Y:S01]  /*1fd80*/  MOV R3, 0x1fdd0 ;  /* 0x0001fdd000037802 */ /* 0x000fe20000000f00 */
[----:B------:R-:W-:-:S02]  /*1fd90*/  IMAD.MOV.U32 R2, RZ, RZ, R6 ;  /* 0x000000ffff027224 */ /* 0x000fc400078e0006 */
[----:B------:R1:W-:Y:S04]  /*1fda0*/  STL [R1+0x84], R4 ;  /* 0x0000840401007387 */ /* 0x0003e80000100800 */
[----:B------:R1:W-:Y:S02]  /*1fdb0*/  STL [R1+0x80], R0 ;  /* 0x0000800001007387 */ /* 0x0003e40000100800 */
[----:B-1----:R-:W-:Y:S05]  /*1fdc0*/  CALL.REL.NOINC `($__internal_3_$__cuda_sm70_shflsync_idx_p) ;  /* 0x0000f37000007944 */ /* 0x002fea0003c00000 */
[----:B------:R1:W5:Y:S02]  /*1fdd0*/  LDL.LU R3, [R1+0x88] ;  /* 0x0000880001037983 */ /* 0x0003640000300800 */
[----:B-1---5:R-:W-:Y:S05]  /*1fde0*/  BRA `(.L_x_1441) ;  /* 0xfffeadb000007947 */ /* 0x022fea000383ffff */
.L_x_1289:
        /* <DEDUP_REMOVED lines=9> */
.L_x_1294:
[----:B------:R-:W-:Y:S01]  /*1fe80*/  IMAD.MOV.U32 R4, RZ, RZ, R0 ;  /* 0x000000ffff047224 */ /* 0x000fe200078e0000 */
[----:B------:R-:W-:-:S02]  /*1fe90*/  MOV R3, 0x2 ;  /* 0x0000000200037802 */ /* 0x000fc40000000f00 */
[----:B------:R-:W-:Y:S02]  /*1fea0*/  MOV R2, 0x1fec0 ;  /* 0x0001fec000027802 */ /* 0x000fe40000000f00 */
[----:B------:R-:W-:Y:S05]  /*1feb0*/  CALL.REL.NOINC `($__internal_2_$__cuda_sm70_shflsync_bfly_p) ;  /* 0x0000f22000007944 */ /* 0x000fea0003c00000 */
[----:B------:R-:W-:Y:S01]  /*1fec0*/  MOV R139, R51 ;  /* 0x00000033008b7202 */ /* 0x000fe20000000f00 */
[----:B------:R-:W-:Y:S05]  /*1fed0*/  BRA `(.L_x_1443) ;  /* 0xfffebb4000007947 */ /* 0x000fea000383ffff */
.L_x_1295:
[----:B------:R-:W-:Y:S01]  /*1fee0*/  IMAD.MOV.U32 R4, RZ, RZ, R139 ;  /* 0x000000ffff047224 */ /* 0x000fe200078e008b */
[----:B------:R-:W-:Y:S02]  /*1fef0*/  MOV R3, 0x1 ;  /* 0x0000000100037802 */ /* 0x000fe40000000f00 */
[----:B------:R-:W-:Y:S02]  /*1ff00*/  MOV R2, 0x1ff20 ;  /* 0x0001ff2000027802 */ /* 0x000fe40000000f00 */
[----:B-1----:R-:W-:Y:S05]  /*1ff10*/  CALL.REL.NOINC `($__internal_2_$__cuda_sm70_shflsync_bfly_p) ;  /* 0x0000f1c000007944 */ /* 0x002fea0003c00000 */
[----:B------:R-:W-:Y:S01]  /*1ff20*/  FMNMX.FTZ R139, R139, R51, !PT ;  /* 0x000000338b8b7209 */ /* 0x000fe20007810000 */
[----:B------:R-:W-:Y:S01]  /*1ff30*/  IMAD.MOV.U32 R4, RZ, RZ, R140 ;  /* 0x000000ffff047224 */ /* 0x000fe200078e008c */
[----:B------:R-:W-:Y:S01]  /*1ff40*/  MOV R2, 0x1ff70 ;  /* 0x0001ff7000027802 */ /* 0x000fe20000000f00 */
[----:B------:R-:W-:Y:S02]  /*1ff50*/  IMAD.MOV.U32 R3, RZ, RZ, 0x2 ;  /* 0x00000002ff037424 */ /* 0x000fe400078e00ff */
[----:B------:R-:W-:Y:S05]  /*1ff60*/  CALL.REL.NOINC `($__internal_2_$__cuda_sm70_shflsync_bfly_p) ;  /* 0x0000f17000007944 */ /* 0x000fea0003c00000 */
[----:B------:R-:W-:Y:S01]  /*1ff70*/  FMNMX.FTZ R140, R140, R51, !PT ;  /* 0x000000338c8c7209 */ /* 0x000fe20007810000 */
[----:B------:R-:W-:Y:S01]  /*1ff80*/  IMAD.MOV.U32 R3, RZ, RZ, 0x1 ;  /* 0x00000001ff037424 */ /* 0x000fe200078e00ff */
[----:B------:R-:W-:-:S03]  /*1ff90*/  MOV R2, 0x1ffc0 ;  /* 0x0001ffc000027802 */ /* 0x000fc60000000f00 */
[----:B------:R-:W-:Y:S02]  /*1ffa0*/  IMAD.MOV.U32 R4, RZ, RZ, R140 ;  /* 0x000000ffff047224 */ /* 0x000fe400078e008c */
[----:B------:R-:W-:Y:S05]  /*1ffb0*/  CALL.REL.NOINC `($__internal_2_$__cuda_sm70_shflsync_bfly_p) ;  /* 0x0000f12000007944 */ /* 0x000fea0003c00000 */
        /* <DEDUP_REMOVED lines=20> */
[----:B------:R-:W-:Y:S01]  /*20100*/  MOV R7, R51 ;  /* 0x0000003300077202 */ /* 0x000fe20000000f00 */
[----:B------:R-:W-:Y:S05]  /*20110*/  BRA `(.L_x_1444) ;  /* 0xfffeb9f000007947 */ /* 0x000fea000383ffff */
.L_x_1303:
[----:B------:R1:W-:Y:S01]  /*20120*/  STL [R1+0x84], RZ ;  /* 0x000084ff01007387 */ /* 0x0003e20000100800 */
[----:B------:R-:W-:Y:S01]  /*20130*/  MOV R6, 0x181f ;  /* 0x0000181f00067802 */ /* 0x000fe20000000f00 */
[----:B------:R-:W-:Y:S01]  /*20140*/  IMAD.MOV.U32 R2, RZ, RZ, R0 ;  /* 0x000000ffff027224 */ /* 0x000fe200078e0000 */
[----:B------:R-:W-:Y:S03]  /*20150*/  MOV R3, 0x20180 ;  /* 0x0002018000037802 */ /* 0x000fe60000000f00 */
[----:B------:R1:W-:Y:S04]  /*20160*/  STL [R1+0x80], R6 ;  /* 0x0000800601007387 */ /* 0x0003e80000100800 */
[----:B-1----:R-:W-:Y:S05]  /*20170*/  CALL.REL.NOINC `($__internal_3_$__cuda_sm70_shflsync_idx_p) ;  /* 0x0000efc000007944 */ /* 0x002fea0003c00000 */
[----:B------:R1:W5:Y:S02]  /*20180*/  LDL.LU R6, [R1+0x88] ;  /* 0x0000880001067983 */ /* 0x0003640000300800 */
[----:B-1---5:R-:W-:-:S05]  /*20190*/  BRA `(.L_x_1445) ;  /* 0xfffed25000007947 */ /* 0x022fca000383ffff */
.L_x_1304:
[----:B------:R3:W-:Y:S01]  /*201a0*/  STL [R1+0x84], RZ ;  /* 0x000084ff01007387 */ /* 0x0007e20000100800 */
[----:B------:R-:W-:Y:S01]  /*201b0*/  MOV R8, 0x181f ;  /* 0x0000181f00087802 */ /* 0x000fe20000000f00 */
[----:B------:R-:W-:Y:S01]  /*201c0*/  IMAD.MOV.U32 R2, RZ, RZ, R4 ;  /* 0x000000ffff027224 */ /* 0x000fe200078e0004 */
[----:B------:R-:W-:Y:S03]  /*201d0*/  MOV R3, 0x20200 ;  /* 0x0002020000037802 */ /* 0x000fe60000000f00 */
[----:B------:R3:W-:Y:S04]  /*201e0*/  STL [R1+0x80], R8 ;  /* 0x0000800801007387 */ /* 0x0007e80000100800 */
[----:B-123--:R-:W-:Y:S05]  /*201f0*/  CALL.REL.NOINC `($__internal_3_$__cuda_sm70_shflsync_idx_p) ;  /* 0x0000ef4000007944 */ /* 0x00efea0003c00000 */
[----:B------:R-:W2:Y:S04]  /*20200*/  LDL.LU R2, [R1+0x88] ;  /* 0x0000880001027983 */ /* 0x000ea80000300800 */
[----:B------:R-:W3:Y:S04]  /*20210*/  LDL R3, [R1+0xf4] ;  /* 0x0000f40001037983 */ /* 0x000ee80000100800 */
[----:B------:R-:W4:Y:S04]  /*20220*/  LDL R11, [R1+0xa4] ;  /* 0x0000a400010b7983 */ /* 0x000f280000100800 */
[----:B------:R-:W4:Y:S01]  /*20230*/  LDL R10, [R1+0x78] ;  /* 0x00007800010a7983 */ /* 0x000f220000100800 */
[----:B--2---:R-:W-:Y:S02]  /*20240*/  IADD3 R8, P0, R2, R238, RZ ;  /* 0x000000ee02087210 */ /* 0x004fe40007f1e0ff */
[----:B---3--:R-:W-:Y:S03]  /*20250*/  ISETP.GE.AND P1, PT, R3, c[0x0][0x1d4], PT ;  /* 0x0000750003007a0c */ /* 0x008fe60003f26270 */
[----:B------:R-:W-:Y:S01]  /*20260*/  IMAD.X R9, R6, 0x1, R239, P0 ;  /* 0x0000000106097824 */ /* 0x000fe200000e06ef */
[----:B------:R-:W-:Y:S02]  /*20270*/  IADD3 R2, P0, R2, R236, RZ ;  /* 0x000000ec02027210 */ /* 0x000fe40007f1e0ff */
[----:B----4-:R-:W-:Y:S03]  /*20280*/  ISETP.GE.AND P2, PT, R11, c[0x0][0x1d4], PT ;  /* 0x000075000b007a0c */ /* 0x010fe60003f46270 */
[----:B------:R-:W-:Y:S02]  /*20290*/  IMAD.X R3, R6, 0x1, R237, P0 ;  /* 0x0000000106037824 */ /* 0x000fe400000e06ed */
[----:B------:R1:W5:Y:S08]  /*202a0*/  LDL R6, [R1+0xa0] ;  /* 0x0000a00001067983 */ /* 0x0003700000100800 */
[----:B------:R-:W-:Y:S01]  /*202b0*/  @!PT LDS RZ, [RZ] ;  /* 0x00000000fffff984 */ /* 0x000fe20000000800 */
[----:B------:R-:W-:Y:S01]  /*202c0*/  @!PT LDS RZ, [RZ] ;  /* 0x00000000fffff984 */ /* 0x000fe20000000800 */
[----:B------:R-:W-:Y:S01]  /*202d0*/  @!PT LDS RZ, [RZ] ;  /* 0x00000000fffff984 */ /* 0x000fe20000000800 */
[----:B------:R2:W-:Y:S04]  /*202e0*/  LDGSTS.E.BYPASS.LTC128B.128 [R10], [R8.64], !P2 ;  /* 0x00000000080a7fae */ /* 0x0005e8000d101d46 */
[----:B------:R3:W-:Y:S01]  /*202f0*/  LDGSTS.E.BYPASS.LTC128B.128 [R10+0x1800], [R2.64], !P1 ;  /* 0x01800000020a7fae */ /* 0x0007e2000c901d46 */
[----:B--2---:R-:W-:Y:S02]  /*20300*/  IMAD.MOV.U32 R9, RZ, RZ, 0x1 ;  /* 0x00000001ff097424 */ /* 0x004fe400078e00ff */
[----:B------:R-:W-:Y:S02]  /*20310*/  IMAD.MOV.U32 R8, RZ, RZ, 0x181f ;  /* 0x0000181fff087424 */ /* 0x000fe400078e00ff */
[----:B---3-5:R-:W-:Y:S01]  /*20320*/  IMAD.MOV.U32 R2, RZ, RZ, R0 ;  /* 0x000000ffff027224 */ /* 0x028fe200078e0000 */
[----:B------:R1:W-:Y:S01]  /*20330*/  STL [R1+0x84], R9 ;  /* 0x0000840901007387 */ /* 0x0003e20000100800 */
[----:B------:R-:W-:Y:S03]  /*20340*/  MOV R3, 0x20370 ;  /* 0x0002037000037802 */ /* 0x000fe60000000f00 */
[----:B------:R1:W-:Y:S04]  /*20350*/  STL [R1+0x80], R8 ;  /* 0x0000800801007387 */ /* 0x0003e80000100800 */
[----:B-1----:R-:W-:Y:S05]  /*20360*/  CALL.REL.NOINC `($__internal_3_$__cuda_sm70_shflsync_idx_p) ;  /* 0x0000edd000007944 */ /* 0x002fea0003c00000 */
[----:B------:R1:W5:Y:S01]  /*20370*/  LDL.LU R8, [R1+0x88] ;  /* 0x0000880001087983 */ /* 0x0003620000300800 */
[----:B------:R-:W-:Y:S01]  /*20380*/  MOV R10, 0x1 ;  /* 0x00000001000a7802 */ /* 0x000fe20000000f00 */
[----:B------:R-:W-:Y:S01]  /*20390*/  IMAD.MOV.U32 R9, RZ, RZ, 0x181f ;  /* 0x0000181fff097424 */ /* 0x000fe200078e00ff */
[----:B------:R-:W-:Y:S01]  /*203a0*/  MOV R3, 0x203f0 ;  /* 0x000203f000037802 */ /* 0x000fe20000000f00 */
[----:B-----5:R-:W-:Y:S02]  /*203b0*/  IMAD.MOV.U32 R2, RZ, RZ, R4 ;  /* 0x000000ffff027224 */ /* 0x020fe400078e0004 */
[----:B------:R1:W-:Y:S04]  /*203c0*/  STL [R1+0x84], R10 ;  /* 0x0000840a01007387 */ /* 0x0003e80000100800 */
[----:B------:R1:W-:Y:S02]  /*203d0*/  STL [R1+0x80], R9 ;  /* 0x0000800901007387 */ /* 0x0003e40000100800 */
[----:B-1----:R-:W-:Y:S05]  /*203e0*/  CALL.REL.NOINC `($__internal_3_$__cuda_sm70_shflsync_idx_p) ;  /* 0x0000ed5000007944 */ /* 0x002fea0003c00000 */
[----:B------:R-:W2:Y:S04]  /*203f0*/  LDL R2, [R1+0xa4] ;  /* 0x0000a40001027983 */ /* 0x000ea80000100800 */
[----:B------:R-:W3:Y:S04]  /*20400*/  LDL.LU R10, [R1+0x88] ;  /* 0x00008800010a7983 */ /* 0x000ee80000300800 */
[----:B------:R-:W4:Y:S01]  /*20410*/  LDL R9, [R1+0x78] ;  /* 0x0000780001097983 */ /* 0x000f220000100800 */
[----:B--2---:R-:W-:Y:S02]  /*20420*/  ISETP.GE.AND P1, PT, R2, c[0x0][0x1d4], PT ;  /* 0x0000750002007a0c */ /* 0x004fe40003f26270 */
[----:B---3--:R-:W-:Y:S05]  /*20430*/  IADD3 R2, P0, R10, R238, RZ ;  /* 0x000000ee0a027210 */ /* 0x008fea0007f1e0ff */
[----:B------:R-:W-:Y:S06]  /*20440*/  IMAD.X R3, R8, 0x1, R239, P0 ;  /* 0x0000000108037824 */ /* 0x000fec00000e06ef */
[----:B------:R-:W-:Y:S01]  /*20450*/  @!PT LDS RZ, [RZ] ;  /* 0x00000000fffff984 */ /* 0x000fe20000000800 */
[----:B------:R-:W-:Y:S01]  /*20460*/  @!PT LDS RZ, [RZ] ;  /* 0x00000000fffff984 */ /* 0x000fe20000000800 */
[----:B------:R-:W-:Y:S01]  /*20470*/  @!PT LDS RZ, [RZ] ;  /* 0x00000000fffff984 */ /* 0x000fe20000000800 */
[----:B----4-:R1:W-:Y:S02]  /*20480*/  LDGSTS.E.BYPASS.LTC128B.128 [R9+0x800], [R2.64], !P1 ;  /* 0x0080000002097fae */ /* 0x0103e4000c901d46 */
[----:B-1----:R-:W-:Y:S04]  /*20490*/  IADD3 R2, -R6, 0x10, RZ ;  /* 0x0000001006027810 */ /* 0x002fe80007ffe1ff */
[----:B------:R-:W-:Y:S04]  /*204a0*/  LOP3.LUT R2, R2, 0xf, RZ, 0xc0, !PT ;  /* 0x0000000f02027812 */ /* 0x000fe800078ec0ff */
[----:B------:R-:W-:Y:S04]  /*204b0*/  IADD3 R2, P1, P0, R2, R10, R236 ;  /* 0x0000000a02027210 */ /* 0x000fe8000783e0ec */
[----:B------:R-:W-:Y:S01]  /*204c0*/  IADD3.X R3, RZ, R8, R237, P1, P0 ;  /* 0x00000008ff037210 */ /* 0x000fe20000fe04ed */
[----:B------:R-:W-:Y:S01]  /*204d0*/  IMAD.MOV.U32 R8, RZ, RZ, 0x2 ;  /* 0x00000002ff087424 */ /* 0x000fe200078e00ff */
[----:B------:R-:W-:Y:S04]  /*204e0*/  ISETP.NE.U32.AND P0, PT, R6, RZ, PT ;  /* 0x000000ff0600720c */ /* 0x000fe80003f05070 */
[----:B------:R1:W-:Y:S09]  /*204f0*/  STL [R1+0x84], R8 ;  /* 0x0000840801007387 */ /* 0x0003f20000100800 */
[----:B------:R2:W-:Y:S02]  /*20500*/  LDGSTS.E.BYPASS.LTC128B.128.ZFILL [R9+0x2000], [R2.64], P0 ;  /* 0x0200000002097fae */ /* 0x0005e40008141d46 */
[----:B--2--5:R-:W-:Y:S01]  /*20510*/  IMAD.MOV.U32 R2, RZ, RZ, R0 ;  /* 0x000000ffff027224 */ /* 0x024fe200078e0000 */
[----:B------:R-:W-:Y:S01]  /*20520*/  MOV R3, 0x20560 ;  /* 0x0002056000037802 */ /* 0x000fe20000000f00 */
[----:B------:R-:W-:Y:S05]  /*20530*/  IMAD.MOV.U32 R0, RZ, RZ, 0x181f ;  /* 0x0000181fff007424 */ /* 0x000fea00078e00ff */
[----:B------:R1:W-:Y:S02]  /*20540*/  STL [R1+0x80], R0 ;  /* 0x0000800001007387 */ /* 0x0003e40000100800 */
[----:B-1----:R-:W-:Y:S05]  /*20550*/  CALL.REL.NOINC `($__internal_3_$__cuda_sm70_shflsync_idx_p) ;  /* 0x0000ebe000007944 */ /* 0x002fea0003c00000 */
[----:B-----5:R1:W5:Y:S01]  /*20560*/  LDL.LU R0, [R1+0x88] ;  /* 0x0000880001007983 */ /* 0x0203620000300800 */
[----:B------:R-:W-:Y:S01]  /*20570*/  MOV R8, 0x2 ;  /* 0x0000000200087802 */ /* 0x000fe20000000f00 */
[----:B------:R-:W-:Y:S01]  /*20580*/  IMAD.MOV.U32 R2, RZ, RZ, R4 ;  /* 0x000000ffff027224 */ /* 0x000fe200078e0004 */
[----:B------:R-:W-:Y:S01]  /*20590*/  MOV R3, 0x205e0 ;  /* 0x000205e000037802 */ /* 0x000fe20000000f00 */
[----:B------:R-:W-:Y:S02]  /*205a0*/  IMAD.MOV.U32 R4, RZ, RZ, 0x181f ;  /* 0x0000181fff047424 */ /* 0x000fe400078e00ff */
[----:B------:R1:W-:Y:S04]  /*205b0*/  STL [R1+0x84], R8 ;  /* 0x0000840801007387 */ /* 0x0003e80000100800 */
[----:B------:R1:W-:Y:S02]  /*205c0*/  STL [R1+0x80], R4 ;  /* 0x0000800401007387 */ /* 0x0003e40000100800 */
[----:B-1---5:R-:W-:Y:S05]  /*205d0*/  CALL.REL.NOINC `($__internal_3_$__cuda_sm70_shflsync_idx_p) ;  /* 0x0000eb6000007944 */ /* 0x022fea0003c00000 */
[----:B------:R1:W5:Y:S02]  /*205e0*/  LDL.LU R2, [R1+0x88] ;  /* 0x0000880001027983 */ /* 0x0003640000300800 */
[----:B-1---5:R-:W-:-:S05]  /*205f0*/  BRA `(.L_x_1446) ;  /* 0xfffecf7000007947 */ /* 0x022fca000383ffff */
.L_x_1307:
[----:B------:R2:W-:Y:S01]  /*20600*/  STL [R1+0x84], RZ ;  /* 0x000084ff01007387 */ /* 0x0005e20000100800 */
[----:B------:R-:W-:Y:S01]  /*20610*/  MOV R6, 0x181f ;  /* 0x0000181f00067802 */ /* 0x000fe20000000f00 */
[----:B------:R-:W-:Y:S01]  /*20620*/  IMAD.MOV.U32 R2, RZ, RZ, R0 ;  /* 0x000000ffff027224 */ /* 0x000fe200078e0000 */
[----:B------:R-:W-:Y:S03]  /*20630*/  MOV R3, 0x20660 ;  /* 0x0002066000037802 */ /* 0x000fe60000000f00 */
[----:B------:R2:W-:Y:S04]  /*20640*/  STL [R1+0x80], R6 ;  /* 0x0000800601007387 */ /* 0x0005e80000100800 */
[----:B-12---:R-:W-:Y:S05]  /*20650*/  CALL.REL.NOINC `($__internal_3_$__cuda_sm70_shflsync_idx_p) ;  /* 0x0000eae000007944 */ /* 0x006fea0003c00000 */
[----:B------:R1:W5:Y:S02]  /*20660*/  LDL.LU R6, [R1+0x88] ;  /* 0x0000880001067983 */ /* 0x0003640000300800 */
[----:B-1---5:R-:W-:-:S05]  /*20670*/  BRA `(.L_x_1447) ;  /* 0xfffee14000007947 */ /* 0x022fca000383ffff */
.L_x_1308:
[----:B------:R4:W-:Y:S01]  /*20680*/  STL [R1+0x84], RZ ;  /* 0x000084ff01007387 */ /* 0x0009e20000100800 */
[----:B------:R-:W-:Y:S01]  /*20690*/  MOV R8, 0x181f ;  /* 0x0000181f00087802 */ /* 0x000fe20000000f00 */
[----:B------:R-:W-:Y:S01]  /*206a0*/  IMAD.MOV.U32 R2, RZ, RZ, R4 ;  /* 0x000000ffff027224 */ /* 0x000fe200078e0004 */
[----:B------:R-:W-:Y:S03]  /*206b0*/  MOV R3, 0x206e0 ;  /* 0x000206e000037802 */ /* 0x000fe60000000f00 */
[----:B------:R4:W-:Y:S04]  /*206c0*/  STL [R1+0x80], R8 ;  /* 0x0000800801007387 */ /* 0x0009e80000100800 */
[----:B-1234-:R-:W-:Y:S05]  /*206d0*/  CALL.REL.NOINC `($__internal_3_$__cuda_sm70_shflsync_idx_p) ;  /* 0x0000ea6000007944 */ /* 0x01efea0003c00000 */
        /* <DEDUP_REMOVED lines=14> */
[----:B------:R2:W-:Y:S04]  /*207c0*/  LDGSTS.E.BYPASS.LTC128B.128 [R10+0x5080], [R8.64], !P2 ;  /* 0x05080000080a7fae */ /* 0x0005e8000d101d46 */
        /* <DEDUP_REMOVED lines=47> */
[----:B-----5:R1:W5:Y:S02]  /*20ac0*/  LDL.LU R4, [R1+0x88] ;  /* 0x0000880001047983 */ /* 0x0203640000300800 */
[----:B-1---5:R-:W-:-:S05]  /*20ad0*/  BRA `(.L_x_1448) ;  /* 0xfffede6000007947 */ /* 0x022fca000383ffff */
.L_x_1309:
[----:B------:R1:W-:Y:S01]  /*20ae0*/  STL [R1+0x84], RZ ;  /* 0x000084ff01007387 */ /* 0x0003e20000100800 */
[----:B------:R-:W-:Y:S01]  /*20af0*/  MOV R4, 0x1c1f ;  /* 0x00001c1f00047802 */ /* 0x000fe20000000f00 */
[----:B------:R-:W-:Y:S01]  /*20b00*/  IMAD.MOV.U32 R2, RZ, RZ, R6 ;  /* 0x000000ffff027224 */ /* 0x000fe200078e0006 */
[----:B------:R-:W-:Y:S03]  /*20b10*/  MOV R3, 0x20b40 ;  /* 0x00020b4000037802 */ /* 0x000fe60000000f00 */
[----:B------:R1:W-:Y:S04]  /*20b20*/  STL [R1+0x80], R4 ;  /* 0x0000800401007387 */ /* 0x0003e80000100800 */
[----:B-1----:R-:W-:Y:S05]  /*20b30*/  CALL.REL.NOINC `($__internal_3_$__cuda_sm70_shflsync_idx_p) ;  /* 0x0000e60000007944 */ /* 0x002fea0003c00000 */
[----:B-----5:R1:W5:Y:S02]  /*20b40*/  LDL.LU R4, [R1+0x88] ;  /* 0x0000880001047983 */ /* 0x0203640000300800 */
[----:B-1---5:R-:W-:-:S05]  /*20b50*/  BRA `(.L_x_1449) ;  /* 0xfffee02000007947 */ /* 0x022fca000383ffff */
.L_x_1314:
[----:B------:R-:W-:Y:S01]  /*20b60*/  MOV R10, 0x1 ;  /* 0x00000001000a7802 */ /* 0x000fe20000000f00 */
[----:B------:R-:W-:Y:S01]  /*20b70*/  IMAD.MOV.U32 R4, RZ, RZ, 0x1c1f ;  /* 0x00001c1fff047424 */ /* 0x000fe200078e00ff */
[----:B------:R-:W-:Y:S01]  /*20b80*/  MOV R3, 0x20bd0 ;  /* 0x00020bd000037802 */ /* 0x000fe20000000f00 */
[----:B------:R-:W-:Y:S02]  /*20b90*/  IMAD.MOV.U32 R2, RZ, RZ, R6 ;  /* 0x000000ffff027224 */ /* 0x000fe400078e0006 */
[----:B------:R2:W-:Y:S04]  /*20ba0*/  STL [R1+0x84], R10 ;  /* 0x0000840a01007387 */ /* 0x0005e80000100800 */
[----:B------:R2:W-:Y:S02]  /*20bb0*/  STL [R1+0x80], R4 ;  /* 0x0000800401007387 */ /* 0x0005e40000100800 */
[----:B-12---:R-:W-:Y:S05]  /*20bc0*/  CALL.REL.NOINC `($__internal_3_$__cuda_sm70_shflsync_idx_p) ;  /* 0x0000e57000007944 */ /* 0x006fea0003c00000 */
[----:B-----5:R1:W5:Y:S02]  /*20bd0*/  LDL.LU R4, [R1+0x88] ;  /* 0x0000880001047983 */ /* 0x0203640000300800 */
[----:B-1---5:R-:W-:-:S05]  /*20be0*/  BRA `(.L_x_1450) ;  /* 0xfffee5a000007947 */ /* 0x022fca000383ffff */
.L_x_1319:
[----:B------:R-:W-:Y:S01]  /*20bf0*/  MOV R10, 0x2 ;  /* 0x00000002000a7802 */ /* 0x000fe20000000f00 */
[----:B------:R-:W-:Y:S01]  /*20c00*/  IMAD.MOV.U32 R4, RZ, RZ, 0x1c1f ;  /* 0x00001c1fff047424 */ /* 0x000fe200078e00ff */
[----:B------:R-:W-:Y:S01]  /*20c10*/  MOV R3, 0x20c60 ;  /* 0x00020c6000037802 */ /* 0x000fe20000000f00 */
[----:B------:R-:W-:Y:S02]  /*20c20*/  IMAD.MOV.U32 R2, RZ, RZ, R6 ;  /* 0x000000ffff027224 */ /* 0x000fe400078e0006 */
[----:B------:R3:W-:Y:S04]  /*20c30*/  STL [R1+0x84], R10 ;  /* 0x0000840a01007387 */ /* 0x0007e80000100800 */
[----:B------:R3:W-:Y:S02]  /*20c40*/  STL [R1+0x80], R4 ;  /* 0x0000800401007387 */ /* 0x0007e40000100800 */
[----:B-123--:R-:W-:Y:S05]  /*20c50*/  CALL.REL.NOINC `($__internal_3_$__cuda_sm70_shflsync_idx_p) ;  /* 0x0000e4e000007944 */ /* 0x00efea0003c00000 */
[----:B-----5:R1:W5:Y:S02]  /*20c60*/  LDL.LU R4, [R1+0x88] ;  /* 0x0000880001047983 */ /* 0x0203640000300800 */
[----:B-1---5:R-:W-:-:S05]  /*20c70*/  BRA `(.L_x_1451) ;  /* 0xfffee9d000007947 */ /* 0x022fca000383ffff */
.L_x_1324:
[----:B------:R-:W-:Y:S01]  /*20c80*/  IMAD.MOV.U32 R4, RZ, RZ, 0x1c1f ;  /* 0x00001c1fff047424 */ /* 0x000fe200078e00ff */
[----:B------:R-:W-:Y:S01]  /*20c90*/  MOV R3, 0x20cf0 ;  /* 0x00020cf000037802 */ /* 0x000fe20000000f00 */
[----:B------:R-:W-:Y:S01]  /*20ca0*/  IMAD.MOV.U32 R2, RZ, RZ, R6 ;  /* 0x000000ffff027224 */ /* 0x000fe200078e0006 */
[----:B-123--:R-:W-:Y:S02]  /*20cb0*/  MOV R6, 0x3 ;  /* 0x0000000300067802 */ /* 0x00efe40000000f00 */
[----:B------:R1:W-:Y:S04]  /*20cc0*/  STL [R1+0x80], R4 ;  /* 0x0000800401007387 */ /* 0x0003e80000100800 */
[----:B------:R1:W-:Y:S02]  /*20cd0*/  STL [R1+0x84], R6 ;  /* 0x0000840601007387 */ /* 0x0003e40000100800 */
[----:B-1----:R-:W-:Y:S05]  /*20ce0*/  CALL.REL.NOINC `($__internal_3_$__cuda_sm70_shflsync_idx_p) ;  /* 0x0000e45000007944 */ /* 0x002fea0003c00000 */
[----:B-----5:R1:W5:Y:S02]  /*20cf0*/  LDL.LU R4, [R1+0x88] ;  /* 0x0000880001047983 */ /* 0x0203640000300800 */
[----:B-1---5:R-:W-:-:S05]  /*20d00*/  BRA `(.L_x_1452) ;  /* 0xfffeee0000007947 */ /* 0x022fca000383ffff */
.L_x_1329:
[----:B------:R-:W-:Y:S02]  /*20d10*/  MOV R3, 0x2 ;  /* 0x0000000200037802 */ /* 0x000fe40000000f00 */
[----:B------:R-:W-:Y:S02]  /*20d20*/  MOV R2, 0x20d40 ;  /* 0x00020d4000027802 */ /* 0x000fe40000000f00 */
[----:B------:R-:W-:Y:S05]  /*20d30*/  CALL.REL.NOINC `($__internal_2_$__cuda_sm70_shflsync_bfly_p) ;  /* 0x0000e3a000007944 */ /* 0x000fea0003c00000 */
[----:B------:R-:W-:Y:S01]  /*20d40*/  MOV R0, R51 ;  /* 0x0000003300007202 */ /* 0x000fe20000000f00 */
[----:B------:R-:W-:-:S05]  /*20d50*/  BRA `(.L_x_1453) ;  /* 0xfffef57000007947 */ /* 0x000fca000383ffff */
.L_x_1330:
[----:B------:R-:W-:Y:S02]  /*20d60*/  MOV R3, 0x1 ;  /* 0x0000000100037802 */ /* 0x000fe40000000f00 */
[----:B------:R-:W-:Y:S02]  /*20d70*/  MOV R2, 0x20d90 ;  /* 0x00020d9000027802 */ /* 0x000fe40000000f00 */
[----:B------:R-:W-:Y:S05]  /*20d80*/  CALL.REL.NOINC `($__internal_2_$__cuda_sm70_shflsync_bfly_p) ;  /* 0x0000e35000007944 */ /* 0x000fea0003c00000 */
[----:B------:R-:W-:Y:S01]  /*20d90*/  IMAD.MOV.U32 R3, RZ, RZ, 0x2 ;  /* 0x00000002ff037424 */ /* 0x000fe200078e00ff */
[----:B------:R-:W-:Y:S01]  /*20da0*/  FMNMX.FTZ R138, R4, R51, !PT ;  /* 0x00000033048a7209 */ /* 0x000fe20007810000 */
[----:B------:R-:W-:Y:S01]  /*20db0*/  IMAD.MOV.U32 R4, RZ, RZ, R137 ;  /* 0x000000ffff047224 */ /* 0x000fe200078e0089 */
[----:B------:R-:W-:Y:S02]  /*20dc0*/  MOV R2, 0x20de0 ;  /* 0x00020de000027802 */ /* 0x000fe40000000f00 */
[----:B------:R-:W-:Y:S05]  /*20dd0*/  CALL.REL.NOINC `($__internal_2_$__cuda_sm70_shflsync_bfly_p) ;  /* 0x0000e30000007944 */ /* 0x000fea0003c00000 */
[----:B------:R-:W-:Y:S01]  /*20de0*/  FMNMX.FTZ R4, R137, R51, !PT ;  /* 0x0000003389047209 */ /* 0x000fe20007810000 */
[----:B------:R-:W-:Y:S01]  /*20df0*/  IMAD.MOV.U32 R3, RZ, RZ, 0x1 ;  /* 0x00000001ff037424 */ /* 0x000fe200078e00ff */
        /* <DEDUP_REMOVED lines=16> */
[----:B------:R-:W-:Y:S01]  /*20f00*/  IMAD.MOV.U32 R3, RZ, RZ, 0x1 ;  /* 0x00000001ff037424 */ /* 0x000fe200078e00ff */
[----:B------:R-:W-:Y:S02]  /*20f10*/  FMNMX.FTZ R6, R6, R51, !PT ;  /* 0x0000003306067209 */ /* 0x000fe40007810000 */
[----:B------:R-:W-:Y:S03]  /*20f20*/  MOV R2, 0x20f50 ;  /* 0x00020f5000027802 */ /* 0x000fe60000000f00 */
[----:B------:R-:W-:Y:S02]  /*20f30*/  IMAD.MOV.U32 R4, RZ, RZ, R6 ;  /* 0x000000ffff047224 */ /* 0x000fe400078e0006 */
[----:B------:R-:W-:Y:S05]  /*20f40*/  CALL.REL.NOINC `($__internal_2_$__cuda_sm70_shflsync_bfly_p) ;  /* 0x0000e19000007944 */ /* 0x000fea0003c00000 */
[----:B------:R-:W-:Y:S01]  /*20f50*/  MOV R3, R51 ;  /* 0x0000003300037202 */ /* 0x000fe20000000f00 */
[----:B------:R-:W-:-:S05]  /*20f60*/  BRA `(.L_x_1454) ;  /* 0xfffef45000007947 */ /* 0x000fca000383ffff */
.L_x_1339:
        /* <DEDUP_REMOVED lines=8> */
.L_x_1340:
        /* <DEDUP_REMOVED lines=8> */
[----:B------:R-:W4:Y:S01]  /*21070*/  LDL R8, [R1+0x78] ;  /* 0x0000780001087983 */ /* 0x000f220000100800 */
[C---:B--2---:R-:W-:Y:S02]  /*21080*/  IADD3 R10, P0, R2.reuse, R240, RZ ;  /* 0x000000f0020a7210 */ /* 0x044fe40007f1e0ff */
[----:B---3--:R-:W-:Y:S03]  /*21090*/  ISETP.GE.AND P1, PT, R3, c[0x0][0x1d4], PT ;  /* 0x0000750003007a0c */ /* 0x008fe60003f26270 */
[C---:B------:R-:W-:Y:S01]  /*210a0*/  IMAD.X R11, R9.reuse, 0x1, R241, P0 ;  /* 0x00000001090b7824 */ /* 0x040fe200000e06f1 */
[----:B------:R-:W-:Y:S04]  /*210b0*/  IADD3 R2, P0, R2, R238, RZ ;  /* 0x000000ee02027210 */ /* 0x000fe80007f1e0ff */
[----:B------:R-:W-:Y:S01]  /*210c0*/  @!PT LDS RZ, [RZ] ;  /* 0x00000000fffff984 */ /* 0x000fe20000000800 */
[----:B------:R-:W-:Y:S01]  /*210d0*/  @!PT LDS RZ, [RZ] ;  /* 0x00000000fffff984 */ /* 0x000fe20000000800 */
[----:B------:R-:W-:Y:S01]  /*210e0*/  @!PT LDS RZ, [RZ] ;  /* 0x00000000fffff984 */ /* 0x000fe20000000800 */
[----:B----4-:R1:W-:Y:S01]  /*210f0*/  LDGSTS.E.BYPASS.LTC128B.128 [R8], [R10.64], !P3 ;  /* 0x000000000a087fae */ /* 0x0103e2000d901d46 */
[----:B------:R-:W-:Y:S01]  /*21100*/  IMAD.X R3, R9, 0x1, R239, P0 ;  /* 0x0000000109037824 */ /* 0x000fe200000e06ef */
[----:B------:R-:W-:Y:S04]  /*21110*/  MOV R9, 0x181f ;  /* 0x0000181f00097802 */ /* 0x000fe80000000f00 */
[----:B------:R2:W-:Y:S04]  /*21120*/  LDGSTS.E.BYPASS.LTC128B.128 [R8+0x1800], [R2.64], !P1 ;  /* 0x0180000002087fae */ /* 0x0005e8000c901d46 */
[----:B------:R3:W-:Y:S01]  /*21130*/  STL [R1+0x80], R9 ;  /* 0x0000800901007387 */ /* 0x0007e20000100800 */
[----:B-1----:R-:W-:Y:S05]  /*21140*/  IMAD.MOV.U32 R10, RZ, RZ, 0x1 ;  /* 0x00000001ff0a7424 */ /* 0x002fea00078e00ff */
[----:B------:R3:W-:Y:S01]  /*21150*/  STL [R1+0x84], R10 ;  /* 0x0000840a01007387 */ /* 0x0007e20000100800 */
[----:B--2--5:R-:W-:Y:S03]  /*21160*/  MOV R2, R4 ;  /* 0x0000000400027202 */ /* 0x024fe60000000f00 */
[----:B------:R3:W5:Y:S01]  /*21170*/  LDL R8, [R1+0xa0] ;  /* 0x0000a00001087983 */ /* 0x0007620000100800 */
[----:B------:R-:W-:Y:S03]  /*21180*/  MOV R3, 0x211a0 ;  /* 0x000211a000037802 */ /* 0x000fe60000000f00 */
[----:B---3-5:R-:W-:Y:S05]  /*21190*/  CALL.REL.NOINC `($__internal_3_$__cuda_sm70_shflsync_idx_p) ;  /* 0x0000dfa000007944 */ /* 0x028fea0003c00000 */
[----:B------:R1:W5:Y:S01]  /*211a0*/  LDL.LU R9, [R1+0x88] ;  /* 0x0000880001097983 */ /* 0x0003620000300800 */
        /* <DEDUP_REMOVED lines=9> */
[----:B--2---:R-:W-:Y:S05]  /*21240*/  IADD3 R2, P0, R11, R240, RZ ;  /* 0x000000f00b027210 */ /* 0x004fea0007f1e0ff */
[----:B------:R-:W-:Y:S05]  /*21250*/  IMAD.X R3, R9, 0x1, R241, P0 ;  /* 0x0000000109037824 */ /* 0x000fea00000e06f1 */
[----:B------:R-:W-:Y:S01]  /*21260*/  @!PT LDS RZ, [RZ] ;  /* 0x00000000fffff984 */ /* 0x000fe20000000800 */
[----:B------:R-:W-:Y:S01]  /*21270*/  @!PT LDS RZ, [RZ] ;  /* 0x00000000fffff984 */ /* 0x000fe20000000800 */
[----:B------:R-:W-:Y:S01]  /*21280*/  @!PT LDS RZ, [RZ] ;  /* 0x00000000fffff984 */ /* 0x000fe20000000800 */
[----:B---3--:R1:W-:Y:S02]  /*21290*/  LDGSTS.E.BYPASS.LTC128B.128 [R10+0x800], [R2.64], !P3 ;  /* 0x00800000020a7fae */ /* 0x0083e4000d901d46 */
        /* <DEDUP_REMOVED lines=23> */
.L_x_1343:
        /* <DEDUP_REMOVED lines=8> */
.L_x_1344:
        /* <DEDUP_REMOVED lines=8> */
[----:B------:R-:W4:Y:S02]  /*21510*/  LDL R3, [R1+0xf4] ;  /* 0x0000f40001037983 */ /* 0x000f240000100800 */
[----:B----4-:R-:W-:Y:S02]  /*21520*/  ISETP.GE.AND P1, PT, R3, c[0x0][0x1d4], PT ;  /* 0x0000750003007a0c */ /* 0x010fe40003f26270 */
[C---:B--2---:R-:W-:Y:S05]  /*21530*/  IADD3 R10, P0, R2.reuse, R240, RZ ;  /* 0x000000f0020a7210 */ /* 0x044fea0007f1e0ff */
[C---:B------:R-:W-:Y:S01]  /*21540*/  IMAD.X R11, R9.reuse, 0x1, R241, P0 ;  /* 0x00000001090b7824 */ /* 0x040fe200000e06f1 */
[----:B------:R-:W-:Y:S04]  /*21550*/  IADD3 R2, P0, R2, R238, RZ ;  /* 0x000000ee02027210 */ /* 0x000fe80007f1e0ff */
[----:B------:R-:W-:Y:S01]  /*21560*/  @!PT LDS RZ, [RZ] ;  /* 0x00000000fffff984 */ /* 0x000fe20000000800 */
[----:B------:R-:W-:Y:S01]  /*21570*/  @!PT LDS RZ, [RZ] ;  /* 0x00000000fffff984 */ /* 0x000fe20000000800 */
[----:B------:R-:W-:Y:S01]  /*21580*/  @!PT LDS RZ, [RZ] ;  /* 0x00000000fffff984 */ /* 0x000fe20000000800 */
[----:B---3--:R1:W-:Y:S01]  /*21590*/  LDGSTS.E.BYPASS.LTC128B.128 [R8+0x5080], [R10.64], !P3 ;  /* 0x050800000a087fae */ /* 0x0083e2000d901d46 */
[----:B------:R-:W-:Y:S02]  /*215a0*/  IMAD.X R3, R9, 0x1, R239, P0 ;  /* 0x0000000109037824 */ /* 0x000fe400000e06ef */
[----:B------:R-:W-:Y:S03]  /*215b0*/  IMAD.MOV.U32 R9, RZ, RZ, 0x1 ;  /* 0x00000001ff097424 */ /* 0x000fe600078e00ff */
[----:B------:R2:W-:Y:S04]  /*215c0*/  LDGSTS.E.BYPASS.LTC128B.128 [R8+0x6880], [R2.64], !P1 ;  /* 0x0688000002087fae */ /* 0x0005e8000c901d46 */
[----:B------:R3:W-:Y:S04]  /*215d0*/  STL [R1+0x84], R9 ;  /* 0x0000840901007387 */ /* 0x0007e80000100800 */
[----:B-1----:R3:W5:Y:S01]  /*215e0*/  LDL R10, [R1+0xa0] ;  /* 0x0000a000010a7983 */ /* 0x0027620000100800 */
[----:B--2---:R-:W-:Y:S02]  /*215f0*/  MOV R8, 0x181f ;  /* 0x0000181f00087802 */ /* 0x004fe40000000f00 */
[----:B-----5:R-:W-:Y:S02]  /*21600*/  MOV R2, R4 ;  /* 0x0000000400027202 */ /* 0x020fe40000000f00 */
[----:B------:R-:W-:Y:S01]  /*21610*/  MOV R3, 0x21640 ;  /* 0x0002164000037802 */ /* 0x000fe20000000f00 */
[----:B------:R3:W-:Y:S04]  /*21620*/  STL [R1+0x80], R8 ;  /* 0x0000800801007387 */ /* 0x0007e80000100800 */
[----:B---3--:R-:W-:Y:S05]  /*21630*/  CALL.REL.NOINC `($__internal_3_$__cuda_sm70_shflsync_idx_p) ;  /* 0x0000db0000007944 */ /* 0x008fea0003c00000 */
        /* <DEDUP_REMOVED lines=39> */
.L_x_1345:
[----:B------:R-:W-:Y:S02]  /*218b0*/  MOV R3, 0x2 ;  /* 0x0000000200037802 */ /* 0x000fe40000000f00 */
[----:B------:R-:W-:Y:S02]  /*218c0*/  MOV R2, 0x218e0 ;  /* 0x000218e000027802 */ /* 0x000fe40000000f00 */
[----:B------:R-:W-:Y:S05]  /*218d0*/  CALL.REL.NOINC `($__internal_2_$__cuda_sm70_shflsync_bfly_p) ;  /* 0x0000d80000007944 */ /* 0x000fea0003c00000 */
[----:B------:R-:W-:Y:S01]  /*218e0*/  MOV R139, R51 ;  /* 0x00000033008b7202 */ /* 0x000fe20000000f00 */
[----:B------:R-:W-:-:S05]  /*218f0*/  BRA `(.L_x_1459) ;  /* 0xffff283000007947 */ /* 0x000fca000383ffff */
.L_x_1346:
[----:B------:R-:W-:Y:S01]  /*21900*/  MOV R3, 0x1 ;  /* 0x0000000100037802 */ /* 0x000fe20000000f00 */
[----:B-1----:R-:W-:Y:S01]  /*21910*/  IMAD.MOV.U32 R4, RZ, RZ, R139 ;  /* 0x000000ffff047224 */ /* 0x002fe200078e008b */
[----:B------:R-:W-:Y:S02]  /*21920*/  MOV R2, 0x21940 ;  /* 0x0002194000027802 */ /* 0x000fe40000000f00 */
[----:B------:R-:W-:Y:S05]  /*21930*/  CALL.REL.NOINC `($__internal_2_$__cuda_sm70_shflsync_bfly_p) ;  /* 0x0000d7a000007944 */ /* 0x000fea0003c00000 */
[----:B------:R-:W-:Y:S01]  /*21940*/  IMAD.MOV.U32 R4, RZ, RZ, R140 ;  /* 0x000000ffff047224 */ /* 0x000fe200078e008c */
[----:B------:R-:W-:Y:S01]  /*21950*/  FMNMX.FTZ R139, R139, R51, !PT ;  /* 0x000000338b8b7209 */ /* 0x000fe20007810000 */
[----:B------:R-:W-:Y:S01]  /*21960*/  IMAD.MOV.U32 R3, RZ, RZ, 0x2 ;  /* 0x00000002ff037424 */ /* 0x000fe200078e00ff */
        /* <DEDUP_REMOVED lines=24> */
[----:B------:R-:W-:Y:S01]  /*21af0*/  MOV R2, R51 ;  /* 0x0000003300027202 */ /* 0x000fe20000000f00 */
[----:B------:R-:W-:-:S05]  /*21b00*/  BRA `(.L_x_1460) ;  /* 0xffff271000007947 */ /* 0x000fca000383ffff */
.L_x_1349:
[----:B----4-:R1:W-:Y:S01]  /*21b10*/  STL [R1+0x84], RZ ;  /* 0x000084ff01007387 */ /* 0x0103e20000100800 */
[----:B------:R-:W-:Y:S01]  /*21b20*/  MOV R7, 0x181f ;  /* 0x0000181f00077802 */ /* 0x000fe20000000f00 */
[----:B------:R-:W-:Y:S01]  /*21b30*/  IMAD.MOV.U32 R2, RZ, RZ, R0 ;  /* 0x000000ffff027224 */ /* 0x000fe200078e0000 */
[----:B------:R-:W-:Y:S03]  /*21b40*/  MOV R3, 0x21b70 ;  /* 0x00021b7000037802 */ /* 0x000fe60000000f00 */
[----:B------:R1:W-:Y:S04]  /*21b50*/  STL [R1+0x80], R7 ;  /* 0x0000800701007387 */ /* 0x0003e80000100800 */
[----:B-1----:R-:W-:Y:S05]  /*21b60*/  CALL.REL.NOINC `($__internal_3_$__cuda_sm70_shflsync_idx_p) ;  /* 0x0000d5d000007944 */ /* 0x002fea0003c00000 */
[----:B------:R1:W5:Y:S02]  /*21b70*/  LDL.LU R7, [R1+0x88] ;  /* 0x0000880001077983 */ /* 0x0003640000300800 */
[----:B-1---5:R-:W-:-:S05]  /*21b80*/  BRA `(.L_x_1461) ;  /* 0xffff46f000007947 */ /* 0x022fca000383ffff */
.L_x_1352:
        /* <DEDUP_REMOVED lines=8> */
.L_x_1353:
[----:B------:R4:W-:Y:S01]  /*21c10*/  STL [R1+0x84], RZ ;  /* 0x000084ff01007387 */ /* 0x0009e20000100800 */
[----:B------:R-:W-:Y:S01]  /*21c20*/  MOV R8, 0x181f ;  /* 0x0000181f00087802 */ /* 0x000fe20000000f00 */
[----:B------:R-:W-:Y:S01]  /*21c30*/  IMAD.MOV.U32 R2, RZ, RZ, R4 ;  /* 0x000000ffff027224 */ /* 0x000fe200078e0004 */
[----:B------:R-:W-:Y:S03]  /*21c40*/  MOV R3, 0x21c70 ;  /* 0x00021c7000037802 */ /* 0x000fe60000000f00 */
[----:B------:R4:W-:Y:S04]  /*21c50*/  STL [R1+0x80], R8 ;  /* 0x0000800801007387 */ /* 0x0009e80000100800 */
[----:B-1234-:R-:W-:Y:S05]  /*21c60*/  CALL.REL.NOINC `($__internal_3_$__cuda_sm70_shflsync_idx_p) ;  /* 0x0000d4d000007944 */ /* 0x01efea0003c00000 */
[----:B------:R-:W2:Y:S04]  /*21c70*/  LDL R11, [R1+0xa4] ;  /* 0x0000a400010b7983 */ /* 0x000ea80000100800 */
[----:B------:R-:W3:Y:S04]  /*21c80*/  LDL.LU R2, [R1+0x88] ;  /* 0x0000880001027983 */ /* 0x000ee80000300800 */
[----:B------:R-:W4:Y:S04]  /*21c90*/  LDL R10, [R1+0x74] ;  /* 0x00007400010a7983 */ /* 0x000f280000100800 */
[----:B------:R-:W2:Y:S02]  /*21ca0*/  LDL R3, [R1+0xf4] ;  /* 0x0000f40001037983 */ /* 0x000ea40000100800 */
[----:B--2---:R-:W-:Y:S02]  /*21cb0*/  ISETP.GE.AND P1, PT, R3, c[0x0][0x1d4], PT ;  /* 0x0000750003007a0c */ /* 0x004fe40003f26270 */
[----:B------:R-:W-:Y:S02]  /*21cc0*/  ISETP.GE.AND P2, PT, R11, c[0x0][0x1d4], PT ;  /* 0x000075000b007a0c */ /* 0x000fe40003f46270 */
[C---:B---3--:R-:W-:Y:S05]  /*21cd0*/  IADD3 R8, P0, R2.reuse, R212, RZ ;  /* 0x000000d402087210 */ /* 0x048fea0007f1e0ff */
[C---:B------:R-:W-:Y:S01]  /*21ce0*/  IMAD.X R9, R7.reuse, 0x1, R214, P0 ;  /* 0x0000000107097824 */ /* 0x040fe200000e06d6 */
[----:B------:R-:W-:Y:S05]  /*21cf0*/  IADD3 R2, P0, R2, R139, RZ ;  /* 0x0000008b02027210 */ /* 0x000fea0007f1e0ff */
[----:B------:R-:W-:Y:S01]  /*21d00*/  @!PT LDS RZ, [RZ] ;  /* 0x00000000fffff984 */ /* 0x000fe20000000800 */
[----:B------:R-:W-:Y:S01]  /*21d10*/  @!PT LDS RZ, [RZ] ;  /* 0x00000000fffff984 */ /* 0x000fe20000000800 */
[----:B------:R-:W-:Y:S01]  /*21d20*/  @!PT LDS RZ, [RZ] ;  /* 0x00000000fffff984 */ /* 0x000fe20000000800 */
[----:B----4-:R1:W-:Y:S01]  /*21d30*/  LDGSTS.E.BYPASS.LTC128B.128 [R10+0x5080], [R8.64], !P2 ;  /* 0x05080000080a7fae */ /* 0x0103e2000d101d46 */
[----:B------:R-:W-:Y:S02]  /*21d40*/  IMAD.X R3, R7, 0x1, R213, P0 ;  /* 0x0000000107037824 */ /* 0x000fe400000e06d5 */
[----:B------:R-:W-:Y:S03]  /*21d50*/  IMAD.MOV.U32 R7, RZ, RZ, 0x181f ;  /* 0x0000181fff077424 */ /* 0x000fe600078e00ff */
[----:B------:R2:W-:Y:S04]  /*21d60*/  LDGSTS.E.BYPASS.LTC128B.128 [R10+0x6880], [R2.64], !P1 ;  /* 0x06880000020a7fae */ /* 0x0005e8000c901d46 */
[----:B------:R3:W-:Y:S01]  /*21d70*/  STL [R1+0x80], R7 ;  /* 0x0000800701007387 */ /* 0x0007e20000100800 */
[----:B-1----:R-:W-:Y:S05]  /*21d80*/  IMAD.MOV.U32 R8, RZ, RZ, 0x1 ;  /* 0x00000001ff087424 */ /* 0x002fea00078e00ff */
[----:B------:R3:W-:Y:S01]  /*21d90*/  STL [R1+0x84], R8 ;  /* 0x0000840801007387 */ /* 0x0007e20000100800 */
[----:B--2---:R-:W-:Y:S01]  /*21da0*/  MOV R3, 0x21dd0 ;  /* 0x00021dd000037802 */ /* 0x004fe20000000f00 */
[----:B-----5:R-:W-:Y:S02]  /*21db0*/  IMAD.MOV.U32 R2, RZ, RZ, R0 ;  /* 0x000000ffff027224 */ /* 0x020fe400078e0000 */
[----:B---3--:R-:W-:Y:S05]  /*21dc0*/  CALL.REL.NOINC `($__internal_3_$__cuda_sm70_shflsync_idx_p) ;  /* 0x0000d37000007944 */ /* 0x008fea0003c00000 */
        /* <DEDUP_REMOVED lines=10> */
[----:B------:R-:W4:Y:S04]  /*21e70*/  LDL R3, [R1+0xf4] ;  /* 0x0000f40001037983 */ /* 0x000f280000100800 */
[----:B------:R-:W4:Y:S01]  /*21e80*/  LDL R10, [R1+0x74] ;  /* 0x00007400010a7983 */ /* 0x000f220000100800 */
[----:B--2---:R-:W-:Y:S02]  /*21e90*/  ISETP.GE.AND P2, PT, R11, c[0x0][0x1d4], PT ;  /* 0x000075000b007a0c */ /* 0x004fe40003f46270 */
[C---:B---3--:R-:W-:Y:S02]  /*21ea0*/  IADD3 R8, P0, R2.reuse, R212, RZ ;  /* 0x000000d402087210 */ /* 0x048fe40007f1e0ff */
[----:B----4-:R-:W-:Y:S03]  /*21eb0*/  ISETP.GE.AND P1, PT, R3, c[0x0][0x1d4], PT ;  /* 0x0000750003007a0c */ /* 0x010fe60003f26270 */
[C---:B------:R-:W-:Y:S01]  /*21ec0*/  IMAD.X R9, R7.reuse, 0x1, R214, P0 ;  /* 0x0000000107097824 */ /* 0x040fe200000e06d6 */
[----:B------:R-:W-:Y:S05]  /*21ed0*/  IADD3 R2, P0, R2, R139, RZ ;  /* 0x0000008b02027210 */ /* 0x000fea0007f1e0ff */
[----:B------:R-:W-:Y:S01]  /*21ee0*/  @!PT LDS RZ, [RZ] ;  /* 0x00000000fffff984 */ /* 0x000fe20000000800 */
[----:B------:R-:W-:Y:S01]  /*21ef0*/  @!PT LDS RZ, [RZ] ;  /* 0x00000000fffff984 */ /* 0x000fe20000000800 */
[----:B------:R-:W-:Y:S01]  /*21f00*/  @!PT LDS RZ, [RZ] ;  /* 0x00000000fffff984 */ /* 0x000fe20000000800 */
[----:B------:R1:W-:Y:S01]  /*21f10*/  LDGSTS.E.BYPASS.LTC128B.128 [R10+0x5880], [R8.64], !P2 ;  /* 0x05880000080a7fae */ /* 0x0003e2000d101d46 */
[----:B------:R-:W-:Y:S02]  /*21f20*/  IMAD.X R3, R7, 0x1, R213, P0 ;  /* 0x0000000107037824 */ /* 0x000fe400000e06d5 */
[----:B------:R-:W-:Y:S03]  /*21f30*/  IMAD.MOV.U32 R7, RZ, RZ, 0x2 ;  /* 0x00000002ff077424 */ /* 0x000fe600078e00ff */
[----:B------:R2:W-:Y:S04]  /*21f40*/  LDGSTS.E.BYPASS.LTC128B.128 [R10+0x7080], [R2.64], !P1 ;  /* 0x07080000020a7fae */ /* 0x0005e8000c901d46 */
[----:B------:R1:W-:Y:S01]  /*21f50*/  STL [R1+0x84], R7 ;  /* 0x0000840701007387 */ /* 0x0003e20000100800 */
        /* <DEDUP_REMOVED lines=15> */
.L_x_1354:
        /* <DEDUP_REMOVED lines=8> */
.L_x_1359:
[----:B------:R-:W-:Y:S01]  /*220d0*/  MOV R4, 0x1 ;  /* 0x0000000100047802 */ /* 0x000fe20000000f00 */
[----:B------:R-:W-:Y:S01]  /*220e0*/  IMAD.MOV.U32 R0, RZ, RZ, 0x1c1f ;  /* 0x00001c1fff007424 */ /* 0x000fe200078e00ff */
[----:B------:R-:W-:Y:S01]  /*220f0*/  MOV R3, 0x22140 ;  /* 0x0002214000037802 */ /* 0x000fe20000000f00 */
[----:B------:R-:W-:Y:S02]  /*22100*/  IMAD.MOV.U32 R2, RZ, RZ, R7 ;  /* 0x000000ffff027224 */ /* 0x000fe400078e0007 */
[----:B------:R2:W-:Y:S04]  /*22110*/  STL [R1+0x84], R4 ;  /* 0x0000840401007387 */ /* 0x0005e80000100800 */
[----:B------:R2:W-:Y:S02]  /*22120*/  STL [R1+0x80], R0 ;  /* 0x0000800001007387 */ /* 0x0005e40000100800 */
[----:B-12---:R-:W-:Y:S05]  /*22130*/  CALL.REL.NOINC `($__internal_3_$__cuda_sm70_shflsync_idx_p) ;  /* 0x0000d00000007944 */ /* 0x006fea0003c00000 */
[----:B------:R1:W5:Y:S02]  /*22140*/  LDL.LU R3, [R1+0x88] ;  /* 0x0000880001037983 */ /* 0x0003640000300800 */
[----:B-1---5:R-:W-:-:S05]  /*22150*/  BRA `(.L_x_1465) ;  /* 0xffff5e3000007947 */ /* 0x022fca000383ffff */
.L_x_1364:
[----:B------:R-:W-:Y:S01]  /*22160*/  MOV R4, 0x2 ;  /* 0x0000000200047802 */ /* 0x000fe20000000f00 */
[----:B------:R-:W-:Y:S01]  /*22170*/  IMAD.MOV.U32 R0, RZ, RZ, 0x1c1f ;  /* 0x00001c1fff007424 */ /* 0x000fe200078e00ff */
[----:B------:R-:W-:Y:S01]  /*22180*/  MOV R3, 0x221d0 ;  /* 0x000221d000037802 */ /* 0x000fe20000000f00 */
[----:B------:R-:W-:Y:S02]  /*22190*/  IMAD.MOV.U32 R2, RZ, RZ, R7 ;  /* 0x000000ffff027224 */ /* 0x000fe400078e0007 */
[----:B------:R3:W-:Y:S04]  /*221a0*/  STL [R1+0x84], R4 ;  /* 0x0000840401007387 */ /* 0x0007e80000100800 */
[----:B------:R3:W-:Y:S02]  /*221b0*/  STL [R1+0x80], R0 ;  /* 0x0000800001007387 */ /* 0x0007e40000100800 */
[----:B-123--:R-:W-:Y:S05]  /*221c0*/  CALL.REL.NOINC `($__internal_3_$__cuda_sm70_shflsync_idx_p) ;  /* 0x0000cf7000007944 */ /* 0x00efea0003c00000 */
[----:B------:R1:W5:Y:S02]  /*221d0*/  LDL.LU R3, [R1+0x88] ;  /* 0x0000880001037983 */ /* 0x0003640000300800 */
[----:B-1---5:R-:W-:-:S05]  /*221e0*/  BRA `(.L_x_1466) ;  /* 0xffff624000007947 */ /* 0x022fca000383ffff */
.L_x_1369:
[----:B------:R-:W-:Y:S01]  /*221f0*/  MOV R4, 0x3 ;  /* 0x0000000300047802 */ /* 0x000fe20000000f00 */
[----:B------:R-:W-:Y:S01]  /*22200*/  IMAD.MOV.U32 R0, RZ, RZ, 0x1c1f ;  /* 0x00001c1fff007424 */ /* 0x000fe200078e00ff */
[----:B------:R-:W-:Y:S01]  /*22210*/  MOV R3, 0x22260 ;  /* 0x0002226000037802 */ /* 0x000fe20000000f00 */
[----:B------:R-:W-:Y:S02]  /*22220*/  IMAD.MOV.U32 R2, RZ, RZ, R7 ;  /* 0x000000ffff027224 */ /* 0x000fe400078e0007 */
[----:B------:R4:W-:Y:S04]  /*22230*/  STL [R1+0x84], R4 ;  /* 0x0000840401007387 */ /* 0x0009e80000100800 */
[----:B------:R4:W-:Y:S02]  /*22240*/  STL [R1+0x80], R0 ;  /* 0x0000800001007387 */ /* 0x0009e40000100800 */
[----:B-1234-:R-:W-:Y:S05]  /*22250*/  CALL.REL.NOINC `($__internal_3_$__cuda_sm70_shflsync_idx_p) ;  /* 0x0000cee000007944 */ /* 0x01efea0003c00000 */
[----:B------:R1:W5:Y:S02]  /*22260*/  LDL.LU R3, [R1+0x88] ;  /* 0x0000880001037983 */ /* 0x0003640000300800 */
[----:B-1---5:R-:W-:-:S05]  /*22270*/  BRA `(.L_x_1467) ;  /* 0xffff665000007947 */ /* 0x022fca000383ffff */
.L_x_1374:
[----:B------:R-:W-:Y:S02]  /*22280*/  MOV R3, 0x2 ;  /* 0x0000000200037802 */ /* 0x000fe40000000f00 */
[----:B------:R-:W-:Y:S02]  /*22290*/  MOV R2, 0x222b0 ;  /* 0x000222b000027802 */ /* 0x000fe40000000f00 */
[----:B------:R-:W-:Y:S05]  /*222a0*/  CALL.REL.NOINC `($__internal_2_$__cuda_sm70_shflsync_bfly_p) ;  /* 0x0000ce3000007944 */ /* 0x000fea0003c00000 */
[----:B------:R-:W-:Y:S01]  /*222b0*/  MOV R139, R51 ;  /* 0x00000033008b7202 */ /* 0x000fe20000000f00 */
[----:B------:R-:W-:-:S05]  /*222c0*/  BRA `(.L_x_1468) ;  /* 0xffff6da000007947 */ /* 0x000fca000383ffff */
.L_x_1375:
        /* <DEDUP_REMOVED lines=33> */
.L_x_1377:
[----:B------:R2:W5:Y:S01]  /*224e0*/  LDL R4, [R1+0x90] ;  /* 0x0000900001047983 */ /* 0x0005620000100800 */
[----:B-1----:R-:W-:-:S02]  /*224f0*/  MOV R3, 0x2 ;  /* 0x0000000200037802 */ /* 0x002fc40000000f00 */
[----:B------:R-:W-:Y:S02]  /*22500*/  MOV R2, 0x22520 ;  /* 0x0002252000027802 */ /* 0x000fe40000000f00 */
[----:B--2--5:R-:W-:Y:S05]  /*22510*/  CALL.REL.NOINC `($__internal_2_$__cuda_sm70_shflsync_bfly_p) ;  /* 0x0000cbc000007944 */ /* 0x024fea0003c00000 */
[----:B------:R-:W-:Y:S01]  /*22520*/  MOV R6, R51 ;  /* 0x0000003300067202 */ /* 0x000fe20000000f00 */
[----:B------:R-:W-:Y:S05]  /*22530*/  BRA `(.L_x_1470) ;  /* 0xffff8bc000007947 */ /* 0x000fea000383ffff */
.L_x_1378:
[----:B------:R-:W-:Y:S01]  /*22540*/  IMAD.MOV.U32 R4, RZ, RZ, R6 ;  /* 0x000000ffff047224 */ /* 0x000fe200078e0006 */
[----:B-1----:R-:W-:Y:S02]  /*22550*/  MOV R3, 0x1 ;  /* 0x0000000100037802 */ /* 0x002fe40000000f00 */
[----:B------:R-:W-:Y:S02]  /*22560*/  MOV R2, 0x22580 ;  /* 0x0002258000027802 */ /* 0x000fe40000000f00 */
[----:B------:R-:W-:Y:S05]  /*22570*/  CALL.REL.NOINC `($__internal_2_$__cuda_sm70_shflsync_bfly_p) ;  /* 0x0000cb6000007944 */ /* 0x000fea0003c00000 */
[----:B------:R1:W5:Y:S01]  /*22580*/  LDL R4, [R1+0x94] ;  /* 0x0000940001047983 */ /* 0x0003620000100800 */
[----:B------:R-:W-:Y:S01]  /*22590*/  FADD.FTZ R6, R6, R51 ;  /* 0x0000003306067221 */ /* 0x000fe20000010000 */
[----:B------:R-:W-:Y:S02]  /*225a0*/  MOV R3, 0x2 ;  /* 0x0000000200037802 */ /* 0x000fe40000000f00 */
[----:B------:R-:W-:Y:S02]  /*225b0*/  MOV R2, 0x225d0 ;  /* 0x000225d000027802 */ /* 0x000fe40000000f00 */
[----:B-1---5:R-:W-:Y:S05]  /*225c0*/  CALL.REL.NOINC `($__internal_2_$__cuda_sm70_shflsync_bfly_p) ;  /* 0x0000cb1000007944 */ /* 0x022fea0003c00000 */
[----:B------:R-:W2:Y:S01]  /*225d0*/  LDL.LU R0, [R1+0x94] ;  /* 0x0000940001007983 */ /* 0x000ea20000300800 */
[----:B------:R-:W-:Y:S02]  /*225e0*/  MOV R3, 0x1 ;  /* 0x0000000100037802 */ /* 0x000fe40000000f00 */
[----:B------:R-:W-:Y:S01]  /*225f0*/  MOV R2, 0x22630 ;  /* 0x0002263000027802 */ /* 0x000fe20000000f00 */
[----:B--2---:R-:W-:-:S05]  /*22600*/  FADD.FTZ R5, R0, R51 ;  /* 0x0000003300057221 */ /* 0x004fca0000010000 */
[----:B------:R-:W-:Y:S02]  /*22610*/  MOV R4, R5 ;  /* 0x0000000500047202 */ /* 0x000fe40000000f00 */
        /* <DEDUP_REMOVED lines=23> */
[----:B------:R-:W-:Y:S05]  /*22790*/  BRA `(.L_x_1471) ;  /* 0xffff8a9000007947 */ /* 0x000fea000383ffff */
.L_x_1398:
        /* <DEDUP_REMOVED lines=8> */
.L_x_1399:
        /* <DEDUP_REMOVED lines=8> */
.L_x_1402:
[----:B--2---:R-:W-:Y:S01]  /*228a0*/  MOV R4, 0x1 ;  /* 0x0000000100047802 */ /* 0x004fe20000000f00 */
[----:B------:R-:W-:Y:S01]  /*228b0*/  IMAD.MOV.U32 R0, RZ, RZ, 0x181f ;  /* 0x0000181fff007424 */ /* 0x000fe200078e00ff */
[----:B------:R-:W-:Y:S01]  /*228c0*/  MOV R3, 0x22910 ;  /* 0x0002291000037802 */ /* 0x000fe20000000f00 */
[----:B----4-:R-:W-:Y:S02]  /*228d0*/  IMAD.MOV.U32 R2, RZ, RZ, R9 ;  /* 0x000000ffff027224 */ /* 0x010fe400078e0009 */
[----:B------:R2:W-:Y:S04]  /*228e0*/  STL [R1+0x84], R4 ;  /* 0x0000840401007387 */ /* 0x0005e80000100800 */
[----:B------:R2:W-:Y:S02]  /*228f0*/  STL [R1+0x80], R0 ;  /* 0x0000800001007387 */ /* 0x0005e40000100800 */
[----:B-123--:R-:W-:Y:S05]  /*22900*/  CALL.REL.NOINC `($__internal_3_$__cuda_sm70_shflsync_idx_p) ;  /* 0x0000c83000007944 */ /* 0x00efea0003c00000 */
        /* <DEDUP_REMOVED lines=10> */
.L_x_1405:
[----:B--2---:R-:W-:Y:S01]  /*229b0*/  MOV R4, 0x2 ;  /* 0x0000000200047802 */ /* 0x004fe20000000f00 */
[----:B------:R-:W-:Y:S01]  /*229c0*/  IMAD.MOV.U32 R0, RZ, RZ, 0x181f ;  /* 0x0000181fff007424 */ /* 0x000fe200078e00ff */
[----:B------:R-:W-:Y:S01]  /*229d0*/  MOV R3, 0x22a20 ;  /* 0x00022a2000037802 */ /* 0x000fe20000000f00 */
[----:B------:R-:W-:Y:S02]  /*229e0*/  IMAD.MOV.U32 R2, RZ, RZ, R9 ;  /* 0x000000ffff027224 */ /* 0x000fe400078e0009 */
[----:B------:R2:W-:Y:S04]  /*229f0*/  STL [R1+0x84], R4 ;  /* 0x0000840401007387 */ /* 0x0005e80000100800 */
[----:B------:R2:W-:Y:S02]  /*22a00*/  STL [R1+0x80], R0 ;  /* 0x0000800001007387 */ /* 0x0005e40000100800 */
[----:B-123--:R-:W-:Y:S05]  /*22a10*/  CALL.REL.NOINC `($__internal_3_$__cuda_sm70_shflsync_idx_p) ;  /* 0x0000c72000007944 */ /* 0x00efea0003c00000 */
[----:B-----5:R1:W5:Y:S02]  /*22a20*/  LDL.LU R0, [R1+0x88] ;  /* 0x0000880001007983 */ /* 0x0203640000300800 */
[----:B-1---5:R-:W-:Y:S05]  /*22a30*/  BRA `(.L_x_1475) ;  /* 0xffffb7b000007947 */ /* 0x022fea000383ffff */
.L_x_1406:
[----:B--2---:R-:W-:Y:S01]  /*22a40*/  MOV R5, 0x2 ;  /* 0x0000000200057802 */ /* 0x004fe20000000f00 */
[----:B------:R-:W-:Y:S01]  /*22a50*/  IMAD.MOV.U32 R4, RZ, RZ, 0x181f ;  /* 0x0000181fff047424 */ /* 0x000fe200078e00ff */
[----:B------:R-:W-:Y:S01]  /*22a60*/  MOV R3, 0x22ab0 ;  /* 0x00022ab000037802 */ /* 0x000fe20000000f00 */
[----:B------:R-:W-:-:S02]  /*22a70*/  IMAD.MOV.U32 R2, RZ, RZ, R11 ;  /* 0x000000ffff027224 */ /* 0x000fc400078e000b */
[----:B------:R2:W-:Y:S04]  /*22a80*/  STL [R1+0x84], R5 ;  /* 0x0000840501007387 */ /* 0x0005e80000100800 */
[----:B------:R2:W-:Y:S02]  /*22a90*/  STL [R1+0x80], R4 ;  /* 0x0000800401007387 */ /* 0x0005e40000100800 */
[----:B-1234-:R-:W-:Y:S05]  /*22aa0*/  CALL.REL.NOINC `($__internal_3_$__cuda_sm70_shflsync_idx_p) ;  /* 0x0000c69000007944 */ /* 0x01efea0003c00000 */
[----:B------:R1:W5:Y:S02]  /*22ab0*/  LDL.LU R2, [R1+0x88] ;  /* 0x0000880001027983 */ /* 0x0003640000300800 */
[----:B-1---5:R-:W-:Y:S05]  /*22ac0*/  BRA `(.L_x_1476) ;  /* 0xffffb74000007947 */ /* 0x022fea000383ffff */
.L_x_1409:
[----:B-1----:R-:W-:Y:S01]  /*22ad0*/  MOV R4, 0x3 ;  /* 0x0000000300047802 */ /* 0x002fe20000000f00 */
[----:B------:R-:W-:Y:S01]  /*22ae0*/  IMAD.MOV.U32 R0, RZ, RZ, 0x181f ;  /* 0x0000181fff007424 */ /* 0x000fe200078e00ff */
[----:B------:R-:W-:Y:S01]  /*22af0*/  MOV R3, 0x22b40 ;  /* 0x00022b4000037802 */ /* 0x000fe20000000f00 */
[----:B---3--:R-:W-:Y:S02]  /*22b00*/  IMAD.MOV.U32 R2, RZ, RZ, R9 ;  /* 0x000000ffff027224 */ /* 0x008fe400078e0009 */
[----:B------:R1:W-:Y:S04]  /*22b10*/  STL [R1+0x84], R4 ;  /* 0x0000840401007387 */ /* 0x0003e80000100800 */
[----:B------:R1:W-:Y:S02]  /*22b20*/  STL [R1+0x80], R0 ;  /* 0x0000800001007387 */ /* 0x0003e40000100800 */
[----:B-12-4-:R-:W-:Y:S05]  /*22b30*/  CALL.REL.NOINC `($__internal_3_$__cuda_sm70_shflsync_idx_p) ;  /* 0x0000c60000007944 */ /* 0x016fea0003c00000 */
        /* <DEDUP_REMOVED lines=10> */
.L_x_1412:
[----:B--2---:R-:W-:Y:S01]  /*22be0*/  MOV R4, 0x4 ;  /* 0x0000000400047802 */ /* 0x004fe20000000f00 */
[----:B------:R-:W-:Y:S01]  /*22bf0*/  IMAD.MOV.U32 R0, RZ, RZ, 0x181f ;  /* 0x0000181fff007424 */ /* 0x000fe200078e00ff */
[----:B------:R-:W-:Y:S01]  /*22c00*/  MOV R3, 0x22c50 ;  /* 0x00022c5000037802 */ /* 0x000fe20000000f00 */
[----:B---3--:R-:W-:Y:S02]  /*22c10*/  IMAD.MOV.U32 R2, RZ, RZ, R9 ;  /* 0x000000ffff027224 */ /* 0x008fe400078e0009 */
[----:B------:R2:W-:Y:S04]  /*22c20*/  STL [R1+0x84], R4 ;  /* 0x0000840401007387 */ /* 0x0005e80000100800 */
[----:B------:R2:W-:Y:S02]  /*22c30*/  STL [R1+0x80], R0 ;  /* 0x0000800001007387 */ /* 0x0005e40000100800 */
[----:B-12-4-:R-:W-:Y:S05]  /*22c40*/  CALL.REL.NOINC `($__internal_3_$__cuda_sm70_shflsync_idx_p) ;  /* 0x0000c4f000007944 */ /* 0x016fea0003c00000 */
[----:B-----5:R1:W5:Y:S02]  /*22c50*/  LDL.LU R0, [R1+0x88] ;  /* 0x0000880001007983 */ /* 0x0203640000300800 */
[----:B-1---5:R-:W-:Y:S05]  /*22c60*/  BRA `(.L_x_1478) ;  /* 0xffffb7d000007947 */ /* 0x022fea000383ffff */
.L_x_1413:
[----:B--2---:R-:W-:Y:S01]  /*22c70*/  MOV R5, 0x4 ;  /* 0x0000000400057802 */ /* 0x004fe20000000f00 */
[----:B------:R-:W-:Y:S01]  /*22c80*/  IMAD.MOV.U32 R4, RZ, RZ, 0x181f ;  /* 0x0000181fff047424 */ /* 0x000fe200078e00ff */
[----:B------:R-:W-:Y:S01]  /*22c90*/  MOV R3, 0x22ce0 ;  /* 0x00022ce000037802 */ /* 0x000fe20000000f00 */
[----:B---3--:R-:W-:-:S02]  /*22ca0*/  IMAD.MOV.U32 R2, RZ, RZ, R11 ;  /* 0x000000ffff027224 */ /* 0x008fc400078e000b */
[----:B------:R2:W-:Y:S04]  /*22cb0*/  STL [R1+0x84], R5 ;  /* 0x0000840501007387 */ /* 0x0005e80000100800 */
[----:B------:R2:W-:Y:S02]  /*22cc0*/  STL [R1+0x80], R4 ;  /* 0x0000800401007387 */ /* 0x0005e40000100800 */
[----:B-12-4-:R-:W-:Y:S05]  /*22cd0*/  CALL.REL.NOINC `($__internal_3_$__cuda_sm70_shflsync_idx_p) ;  /* 0x0000c46000007944 */ /* 0x016fea0003c00000 */
[----:B------:R1:W5:Y:S02]  /*22ce0*/  LDL.LU R2, [R1+0x88] ;  /* 0x0000880001027983 */ /* 0x0003640000300800 */
[----:B-1---5:R-:W-:Y:S05]  /*22cf0*/  BRA `(.L_x_1479) ;  /* 0xffffb76000007947 */ /* 0x022fea000383ffff */
.L_x_1416:
[----:B---3--:R-:W-:Y:S01]  /*22d00*/  MOV R4, 0x5 ;  /* 0x0000000500047802 */ /* 0x008fe20000000f00 */
[----:B------:R-:W-:Y:S01]  /*22d10*/  IMAD.MOV.U32 R0, RZ, RZ, 0x181f ;  /* 0x0000181fff007424 */ /* 0x000fe200078e00ff */
[----:B------:R-:W-:Y:S01]  /*22d20*/  MOV R3, 0x22d70 ;  /* 0x00022d7000037802 */ /* 0x000fe20000000f00 */
[----:B------:R-:W-:Y:S02]  /*22d30*/  IMAD.MOV.U32 R2, RZ, RZ, R9 ;  /* 0x000000ffff027224 */ /* 0x000fe400078e0009 */
[----:B------:R3:W-:Y:S04]  /*22d40*/  STL [R1+0x84], R4 ;  /* 0x0000840401007387 */ /* 0x0007e80000100800 */
[----:B------:R3:W-:Y:S02]  /*22d50*/  STL [R1+0x80], R0 ;  /* 0x0000800001007387 */ /* 0x0007e40000100800 */
[----:B-1234-:R-:W-:Y:S05]  /*22d60*/  CALL.REL.NOINC `($__internal_3_$__cuda_sm70_shflsync_idx_p) ;  /* 0x0000c3d000007944 */ /* 0x01efea0003c00000 */
        /* <DEDUP_REMOVED lines=10> */
.L_x_1419:
        /* <DEDUP_REMOVED lines=9> */
.L_x_1420:
        /* <DEDUP_REMOVED lines=9> */
.L_x_1423:
        /* <DEDUP_REMOVED lines=17> */
        .type           $_ZN7cutlass13device_kernelIN5flash19enable_sm80_to_sm89INS1_16FlashAttnFwdSm80INS1_25CollectiveMainloopFwdSm80ILi4ELi1ELb0EN4cute5tupleIJNS5_1CILi128EEENS7_ILi48EEES8_EEELi128ENS_6half_tEfNS_4arch4Sm80ELb0ELb1ELb1ELb1ELb1ELb1ELb1ELb0EEENS1_21CollectiveEpilogueFwdINS6_IJS8_S8_S9_EEENS6_IJNS7_ILi1EEESH_SH_EEESB_SD_Li128ELb1ELb1ELb0ELb0EEENS1_19SingleTileSchedulerILb1ELb0ELb1ELi128EEEEEEEEEvNT_6ParamsE$_ZZN5flash25CollectiveMainloopFwdSm80ILi4ELi1ELb0EN4cute5tupleIJNS1_1CILi128EEENS3_ILi48EEES4_EEELi128EN7cutlass6half_tEfNS7_4arch4Sm80ELb0ELb1ELb1ELb1ELb1ELb1ELb1ELb0EE3mmaINS_16FlashAttnFwdSm80ISB_NS_21CollectiveEpilogueFwdINS2_IJS4_S4_S5_EEENS2_IJNS3_ILi1EEESG_SG_EEES8_SA_Li128ELb1ELb1ELb0ELb0EEENS_19SingleTileSchedulerILb1ELb0ELb1ELi128EEEE13SharedStorageENS1_6TensorINS1_11ArrayEngineIfLm128EEENS1_6LayoutINS2_IJNS2_IJNS3_ILi2EEESR_EEESR_NS3_ILi16EEEEEENS2_IJNS2_IJSG_SR_EEENS3_ILi4EEENS3_ILi8EEEEEEEEEENS_7SoftmaxILi4ELi0EEEEEbRKNSB_6ParamsERT0_RT1_iRKNS_16SeqlenInfoQKNewKILb1ELb1EEENS2_IJiiiiEEERT_ENKUlvE_clEv,@function
        .size           $_ZN7cutlass13device_kernelIN5flash19enable_sm80_to_sm89INS1_16FlashAttnFwdSm80INS1_25CollectiveMainloopFwdSm80ILi4ELi1ELb0EN4cute5tupleIJNS5_1CILi128EEENS7_ILi48EEES8_EEELi128ENS_6half_tEfNS_4arch4Sm80ELb0ELb1ELb1ELb1ELb1ELb1ELb1ELb0EEENS1_21CollectiveEpilogueFwdINS6_IJS8_S8_S9_EEENS6_IJNS7_ILi1EEESH_SH_EEESB_SD_Li128ELb1ELb1ELb0ELb0EEENS1_19SingleTileSchedulerILb1ELb0ELb1ELi128EEEEEEEEEvNT_6ParamsE$_ZZN5flash25CollectiveMainloopFwdSm80ILi4ELi1ELb0EN4cute5tupleIJNS1_1CILi128EEENS3_ILi48EEES4_EEELi128EN7cutlass6half_tEfNS7_4arch4Sm80ELb0ELb1ELb1ELb1ELb1ELb1ELb1ELb0EE3mmaINS_16FlashAttnFwdSm80ISB_NS_21CollectiveEpilogueFwdINS2_IJS4_S4_S5_EEENS2_IJNS3_ILi1EEESG_SG_EEES8_SA_Li128ELb1ELb1ELb0ELb0EEENS_19SingleTileSchedulerILb1ELb0ELb1ELi128EEEE13SharedStorageENS1_6TensorINS1_11ArrayEngineIfLm128EEENS1_6LayoutINS2_IJNS2_IJNS3_ILi2EEESR_EEESR_NS3_ILi16EEEEEENS2_IJNS2_IJSG_SR_EEENS3_ILi4EEENS3_ILi8EEEEEEEEEENS_7SoftmaxILi4ELi0EEEEEbRKNSB_6ParamsERT0_RT1_iRKNS_16SeqlenInfoQKNewKILb1ELb1EEENS2_IJiiiiEEERT_ENKUlvE_clEv,($__internal_2_$__cuda_sm70_shflsync_bfly_p - $_ZN7cutlass13device_kernelIN5flash19enable_sm80_to_sm89INS1_16FlashAttnFwdSm80INS1_25CollectiveMainloopFwdSm80ILi4ELi1ELb0EN4cute5tupleIJNS5_1CILi128EEENS7_ILi48EEES8_EEELi128ENS_6half_tEfNS_4arch4Sm80ELb0ELb1ELb1ELb1ELb1ELb1ELb1ELb0EEENS1_21CollectiveEpilogueFwdINS6_IJS8_S8_S9_EEENS6_IJNS7_ILi1EEESH_SH_EEESB_SD_Li128ELb1ELb1ELb0ELb0EEENS1_19SingleTileSchedulerILb1ELb0ELb1ELi128EEEEEEEEEvNT_6ParamsE$_ZZN5flash25CollectiveMainloopFwdSm80ILi4ELi1ELb0EN4cute5tupleIJNS1_1CILi128EEENS3_ILi48EEES4_EEELi128EN7cutlass6half_tEfNS7_4arch4Sm80ELb0ELb1ELb1ELb1ELb1ELb1ELb1ELb0EE3mmaINS_16FlashAttnFwdSm80ISB_NS_21CollectiveEpilogueFwdINS2_IJS4_S4_S5_EEENS2_IJNS3_ILi1EEESG_SG_EEES8_SA_Li128ELb1ELb1ELb0ELb0EEENS_19SingleTileSchedulerILb1ELb0ELb1ELi128EEEE13SharedStorageENS1_6TensorINS1_11ArrayEngineIfLm128EEENS1_6LayoutINS2_IJNS2_IJNS3_ILi2EEESR_EEESR_NS3_ILi16EEEEEENS2_IJNS2_IJSG_SR_EEENS3_ILi4EEENS3_ILi8EEEEEEEEEENS_7SoftmaxILi4ELi0EEEEEbRKNSB_6ParamsERT0_RT1_iRKNS_16SeqlenInfoQKNewKILb1ELb1EEENS2_IJiiiiEEERT_ENKUlvE_clEv)
$_ZN7cutlass13device_kernelIN5flash19enable_sm80_to_sm89INS1_16FlashAttnFwdSm80INS1_25CollectiveMainloopFwdSm80ILi4ELi1ELb0EN4cute5tupleIJNS5_1CILi128EEENS7_ILi48EEES8_EEELi128ENS_6half_tEfNS_4arch4Sm80ELb0ELb1ELb1ELb1ELb1ELb1ELb1ELb0EEENS1_21CollectiveEpilogueFwdINS6_IJS8_S8_S9_EEENS6_IJNS7_ILi1EEESH_SH_EEESB_SD_Li128ELb1ELb1ELb0ELb0EEENS1_19SingleTileSchedulerILb1ELb0ELb1ELi128EEEEEEEEEvNT_6ParamsE$_ZZN5flash25CollectiveMainloopFwdSm80ILi4ELi1ELb0EN4cute5tupleIJNS1_1CILi128EEENS3_ILi48EEES4_EEELi128EN7cutlass6half_tEfNS7_4arch4Sm80ELb0ELb1ELb1ELb1ELb1ELb1ELb1ELb0EE3mmaINS_16FlashAttnFwdSm80ISB_NS_21CollectiveEpilogueFwdINS2_IJS4_S4_S5_EEENS2_IJNS3_ILi1EEESG_SG_EEES8_SA_Li128ELb1ELb1ELb0ELb0EEENS_19SingleTileSchedulerILb1ELb0ELb1ELi128EEEE13SharedStorageENS1_6TensorINS1_11ArrayEngineIfLm128EEENS1_6LayoutINS2_IJNS2_IJNS3_ILi2EEESR_EEESR_NS3_ILi16EEEEEENS2_IJNS2_IJSG_SR_EEENS3_ILi4EEENS3_ILi8EEEEEEEEEENS_7SoftmaxILi4ELi0EEEEEbRKNSB_6ParamsERT0_RT1_iRKNS_16SeqlenInfoQKNewKILb1ELb1EEENS2_IJiiiiEEERT_ENKUlvE_clEv:
[----:B------:R-:W-:-:S05]  /*23040*/  IADD3 R20, R100, -c[0x0][0x20], RZ ;  /* 0x8000080064147a10 */ /* 0x000fca0007ffe0ff */
[----:B------:R-:W2:Y:S01]  /*23050*/  LDL.64 R12, [R20] ;  /* 0x00000000140c7983 */ /* 0x000ea20000100a00 */
[----:B------:R-:W-:-:S03]  /*23060*/  ULDC.64 UR4, c[0x0][0x118] ;  /* 0x0000460000047ab9 */ /* 0x000fc60000000a00 */
[----:B--2---:R-:W2:Y:S02]  /*23070*/  LD.E R39, [R12.64+0x11c] ;  /* 0x00011c040c277980 */ /* 0x004ea4000c101900 */
[----:B--2---:R-:W-:-:S13]  /*23080*/  ISETP.GT.AND P0, PT, R39, RZ, PT ;  /* 0x000000ff2700720c */ /* 0x004fda0003f04270 */
[----:B------:R-:W-:Y:S05]  /*23090*/  @P0 BRA `(.L_x_1484) ;  /* 0x0000004000000947 */ /* 0x000fea0003800000 */
[----:B------:R-:W-:Y:S01]  /*230a0*/  MOV R2, R144 ;  /* 0x0000009000027202 */ /* 0x000fe20000000f00 */
[----:B------:R-:W-:-:S04]  /*230b0*/  DEPBAR.LE SB0, 0x1 ;  /* 0x000080400000791a */ /* 0x000fc80000000000 */
[----:B------:R-:W-:-:S04]  /*230c0*/  MOV R3, 0x0 ;  /* 0x0000000000037802 */ /* 0x000fc80000000f00 */
[----:B------:R-:W-:Y:S05]  /*230d0*/  RET.REL.NODEC R2 `(_ZN7cutlass13device_kernelIN5flash19enable_sm80_to_sm89INS1_16FlashAttnFwdSm80INS1_25CollectiveMainloopFwdSm80ILi4ELi1ELb0EN4cute5tupleIJNS5_1CILi128EEENS7_ILi48EEES8_EEELi128ENS_6half_tEfNS_4arch4Sm80ELb0ELb1ELb1ELb1ELb1ELb1ELb1ELb0EEENS1_21CollectiveEpilogueFwdINS6_IJS8_S8_S9_EEENS6_IJNS7_ILi1EEESH_SH_EEESB_SD_Li128ELb1ELb1ELb0ELb0EEENS1_19SingleTileSchedulerILb1ELb0ELb1ELi128EEEEEEEEEvNT_6ParamsE) ;  /* 0xfffdcf2002007950 */ /* 0x000fea0003c3ffff */
.L_x_1484:
[----:B------:R1:W2:Y:S04]  /*230e0*/  LDL.64 R2, [R20+0x8] ;  /* 0x0000080014027983 */ /* 0x0002a80000100a00 */
[----:B------:R1:W3:Y:S04]  /*230f0*/  LDL.64 R14, [R20+0x18] ;  /* 0x00001800140e7983 */ /* 0x0002e80000100a00 */
[----:B------:R1:W4:Y:S04]  /*23100*/  LDL.64 R18, [R20+0x20] ;  /* 0x0000200014127983 */ /* 0x0003280000100a00 */
[----:B------:R-:W3:Y:S04]  /*23110*/  LD.E.U8 R11, [R12.64+0x138] ;  /* 0x000138040c0b7980 */ /* 0x000ee8000c101100 */
[----:B------:R-:W3:Y:S04]  /*23120*/  LD.E.64 R16, [R12.64+0x120] ;  /* 0x000120040c107980 */ /* 0x000ee8000c101b00 */
[----:B------:R2:W5:Y:S04]  /*23130*/  LD.E R30, [R12.64+0x164] ;  /* 0x000164040c1e7980 */ /* 0x000568000c101900 */
[----:B------:R2:W5:Y:S04]  /*23140*/  LD.E.64 R26, [R12.64+0x110] ;  /* 0x000110040c1a7980 */ /* 0x000568000c101b00 */
[----:B------:R2:W5:Y:S04]  /*23150*/  LD.E.64 R24, [R12.64+0x128] ;  /* 0x000128040c187980 */ /* 0x000568000c101b00 */
[----:B-1----:R-:W3:Y:S04]  /*23160*/  LDL.64 R20, [R20+0x10] ;  /* 0x0000100014147983 */ /* 0x002ee80000100a00 */
[----:B--2---:R3:W2:Y:S04]  /*23170*/  LD.E R35, [R2.64] ;  /* 0x0000000402237980 */ /* 0x0046a8000c101900 */
[----:B----4-:R1:W4:Y:S04]  /*23180*/  LD.E R38, [R18.64] ;  /* 0x0000000412267980 */ /* 0x010328000c101900 */
[----:B---3--:R3:W4:Y:S01]  /*23190*/  LD.E R2, [R14.64+0x20] ;  /* 0x000020040e027980 */ /* 0x008722000c101900 */
[----:B------:R-:W-:-:S03]  /*231a0*/  ISETP.NE.AND P0, PT, R11, RZ, PT ;  /* 0x000000ff0b00720c */ /* 0x000fc60003f05270 */
[----:B------:R4:W5:Y:S04]  /*231b0*/  LD.E R34, [R20.64] ;  /* 0x0000000414227980 */ /* 0x000968000c101900 */
[----:B---3--:R-:W3:Y:S01]  /*231c0*/  LD.E.64 R14, [R12.64+0x130] ;  /* 0x000130040c0e7980 */ /* 0x008ee2000c101b00 */
[----:B--2---:R-:W-:-:S04]  /*231d0*/  SHF.R.S32.HI R3, RZ, 0x1f, R35 ;  /* 0x0000001fff037819 */ /* 0x004fc80000011423 */
[----:B------:R-:W-:-:S04]  /*231e0*/  LEA.HI R3, R3, R35, RZ, 0x3 ;  /* 0x0000002303037211 */ /* 0x000fc800078f18ff */
[----:B-1----:R-:W-:-:S05]  /*231f0*/  LOP3.LUT R18, R3, 0xfffffff8, RZ, 0xc0, !PT ;  /* 0xfffffff803127812 */ /* 0x002fca00078ec0ff */
[----:B------:R-:W-:-:S04]  /*23200*/  IMAD.IADD R36, R35, 0x1, -R18 ;  /* 0x0000000123247824 */ /* 0x000fc800078e0a12 */
[----:B------:R-:W-:-:S05]  /*23210*/  IMAD.SHL.U32 R32, R36, 0x4, RZ ;  /* 0x0000000424207824 */ /* 0x000fca00078e00ff */
[----:B------:R-:W-:-:S04]  /*23220*/  IADD3 R66, R32, 0x20, RZ ;  /* 0x0000002020427810 */ /* 0x000fc80007ffe0ff */
[-C--:B------:R-:W-:Y:S01]  /*23230*/  ISETP.GE.AND P1, PT, R66, R39.reuse, PT ;  /* 0x000000274200720c */ /* 0x080fe20003f26270 */
[----:B----4-:R-:W-:Y:S01]  /*23240*/  IMAD R20, R17, R2, RZ ;  /* 0x0000000211147224 */ /* 0x010fe200078e02ff */
[----:B------:R-:W-:Y:S02]  /*23250*/  SHF.R.S32.HI R18, RZ, 0x1f, R2 ;  /* 0x0000001fff127819 */ /* 0x000fe40000011402 */
[----:B------:R-:W-:Y:S02]  /*23260*/  SEL R11, RZ, 0xffffffff, P1 ;  /* 0xffffffffff0b7807 */ /* 0x000fe40000800000 */
[----:B------:R-:W-:Y:S02]  /*23270*/  ISETP.GE.AND P2, PT, R32, R39, PT ;  /* 0x000000272000720c */ /* 0x000fe40003f46270 */
[----:B------:R-:W-:Y:S01]  /*23280*/  SHF.R.S32.HI R68, RZ, 0x3, R3 ;  /* 0x00000003ff447819 */ /* 0x000fe20000011403 */
[----:B------:R-:W-:Y:S01]  /*23290*/  IMAD R20, R16, R18, R20 ;  /* 0x0000001210147224 */ /* 0x000fe200078e0214 */
[----:B------:R-:W-:Y:S01]  /*232a0*/  SEL R3, RZ, 0x1, P2 ;  /* 0x00000001ff037807 */ /* 0x000fe20001000000 */
[----:B------:R-:W-:Y:S01]  /*232b0*/  IMAD.SHL.U32 R11, R11, 0x2, RZ ;  /* 0x000000020b0b7824 */ /* 0x000fe200078e00ff */
[----:B------:R-:W-:Y:S01]  /*232c0*/  LEA R33, R38, R68, 0x7 ;  /* 0x0000004426217211 */ /* 0x000fe200078e38ff */
[----:B------:R-:W-:-:S03]  /*232d0*/  IMAD.WIDE.U32 R28, R16, R2, RZ ;  /* 0x00000002101c7225 */ /* 0x000fc600078e00ff */
[----:B------:R-:W-:Y:S01]  /*232e0*/  LOP3.LUT R31, R11, 0x2, R3, 0xe2, !PT ;  /* 0x000000020b1f7812 */ /* 0x000fe200078ee203 */
[-C--:B---3--:R-:W-:Y:S02]  /*232f0*/  IMAD R19, R15, R2.reuse, RZ ;  /* 0x000000020f137224 */ /* 0x088fe400078e02ff */
[----:B------:R-:W-:-:S04]  /*23300*/  IMAD.WIDE.U32 R22, R14, R2, RZ ;  /* 0x000000020e167225 */ /* 0x000fc800078e00ff */
[----:B------:R-:W-:Y:S01]  /*23310*/  IMAD R18, R14, R18, R19 ;  /* 0x000000120e127224 */ /* 0x000fe200078e0213 */
[----:B------:R-:W-:Y:S01]  /*23320*/  LEA R2, R36, R33, 0x4 ;  /* 0x0000002124027211 */ /* 0x000fe200078e20ff */
[----:B------:R-:W-:Y:S02]  /*23330*/  IMAD.IADD R21, R29, 0x1, R20 ;  /* 0x000000011d157824 */ /* 0x000fe400078e0214 */
[----:B------:R-:W-:Y:S01]  /*23340*/  IMAD.IADD R19, R23, 0x1, R18 ;  /* 0x0000000117137824 */ /* 0x000fe200078e0212 */
[----:B------:R-:W-:Y:S05]  /*23350*/  @!P0 BRA `(.L_x_1485) ;  /* 0x00004d1000008947 */ /* 0x000fea0003800000 */
[----:B-----5:R-:W-:Y:S01]  /*23360*/  ISETP.NE.AND P0, PT, R30, 0x1, PT ;  /* 0x000000011e00780c */ /* 0x020fe20003f05270 */
[----:B------:R-:W-:-:S12]  /*23370*/  BSSY B0, `(.L_x_1486) ;  /* 0x0000006000007945 */ /* 0x000fd80003800000 */
[----:B------:R-:W-:Y:S05]  /*23380*/  @!P0 BRA `(.L_x_1487) ;  /* 0x0000004000008947 */ /* 0x000fea0003800000 */
[----:B------:R1:W2:Y:S04]  /*23390*/  LD.E R3, [R12.64+0x168] ;  /* 0x000168040c037980 */ /* 0x0002a8000c101900 */
[----:B-1----:R-:W3:Y:S01]  /*233a0*/  LD.E R12, [R12.64+0x16c] ;  /* 0x00016c040c0c7980 */ /* 0x002ee2000c101900 */
[----:B--2---:R-:W-:-:S05]  /*233b0*/  IMAD.HI.U32 R2, R2, R3, RZ ;  /* 0x0000000302027227 */ /* 0x004fca00078e00ff */
[----:B---3--:R-:W-:Y:S02]  /*233c0*/  SHF.R.U32.HI R2, RZ, R12, R2 ;  /* 0x0000000cff027219 */ /* 0x008fe40000011602 */
.L_x_1487:
[----:B------:R-:W-:Y:S05]  /*233d0*/  BSYNC B0 ;  /* 0x0000000000007941 */ /* 0x000fea0003800000 */
.L_x_1486:
[----:B------:R-:W-:Y:S01]  /*233e0*/  MOV R20, R28 ;  /* 0x0000001c00147202 */ /* 0x000fe20000000f00 */
[----:B------:R-:W-:Y:S01]  /*233f0*/  IMAD R12, R17, R2, RZ ;  /* 0x00000002110c7224 */ /* 0x000fe200078e02ff */
[----:B------:R-:W-:Y:S01]  /*23400*/  MOV R18, R22 ;  /* 0x0000001600127202 */ /* 0x000fe20000000f00 */
[-C--:B------:R-:W-:Y:S01]  /*23410*/  IMAD R13, R15, R2.reuse, RZ ;  /* 0x000000020f0d7224 */ /* 0x080fe200078e02ff */
[----:B------:R-:W-:Y:S01]  /*23420*/  SHF.R.S32.HI R11, RZ, 0x1f, R2 ;  /* 0x0000001fff0b7819 */ /* 0x000fe20000011402 */
[----:B------:R-:W-:-:S04]  /*23430*/  IMAD.WIDE.U32 R20, R16, R2, R20 ;  /* 0x0000000210147225 */ /* 0x000fc800078e0014 */
[----:B------:R-:W-:Y:S01]  /*23440*/  IMAD.WIDE.U32 R2, R14, R2, R18 ;  /* 0x000000020e027225 */ /* 0x000fe200078e0012 */
[----:B------:R-:W-:-:S03]  /*23450*/  LEA R18, P1, R20, R26, 0x1 ;  /* 0x0000001a14127211 */ /* 0x000fc600078208ff */
[-C--:B------:R-:W-:Y:S01]  /*23460*/  IMAD R16, R16, R11.reuse, R12 ;  /* 0x0000000b10107224 */ /* 0x080fe200078e020c */
[----:B------:R-:W-:Y:S01]  /*23470*/  LEA R19, P0, R2, R24, 0x1 ;  /* 0x0000001802137211 */ /* 0x000fe200078008ff */
[----:B------:R-:W-:-:S03]  /*23480*/  IMAD R14, R14, R11, R13 ;  /* 0x0000000b0e0e7224 */ /* 0x000fc600078e020d */
[----:B------:R-:W-:Y:S02]  /*23490*/  IADD3 R11, R21, R16, RZ ;  /* 0x00000010150b7210 */ /* 0x000fe40007ffe0ff */
[----:B------:R-:W-:Y:S02]  /*234a0*/  IADD3 R14, R3, R14, RZ ;  /* 0x0000000e030e7210 */ /* 0x000fe40007ffe0ff */
[----:B------:R-:W-:Y:S02]  /*234b0*/  LEA.HI.X R20, R20, R27, R11, 0x1, P1 ;  /* 0x0000001b14147211 */ /* 0x000fe400008f0c0b */
[----:B------:R-:W-:Y:S01]  /*234c0*/  LEA.HI.X R24, R2, R25, R14, 0x1, P0 ;  /* 0x0000001902187211 */ /* 0x000fe200000f0c0e */
[----:B------:R-:W-:Y:S05]  /*234d0*/  BRA.DIV ~URZ, `(.L_x_1488) ;  /* 0x000099127f007947 */ /* 0x000fea000b800000 */
[----:B------:R1:W2:Y:S02]  /*234e0*/  SHFL.IDX PT, R11, R20, RZ, 0x181f ;  /* 0x00181fff140b7589 */ /* 0x0002a400000e0000 */
.L_x_1586:
[----:B------:R-:W-:Y:S05]  /*234f0*/  BRA.DIV ~URZ, `(.L_x_1489) ;  /* 0x000099727f007947 */ /* 0x000fea000b800000 */
[----:B------:R3:W4:Y:S01]  /*23500*/  SHFL.IDX PT, R12, R18, RZ, 0x181f ;  /* 0x00181fff120c7589 */ /* 0x00072200000e0000 */
[----:B--2---:R-:W-:-:S03]  /*23510*/  MOV R13, R11 ;  /* 0x0000000b000d7202 */ /* 0x004fc60000000f00 */
[----:B------:R3:W2:Y:S04]  /*23520*/  SHFL.IDX PT, R14, R24, RZ, 0x181f ;  /* 0x00181fff180e7589 */ /* 0x0006a800000e0000 */
[----:B------:R3:W1:Y:S02]  /*23530*/  SHFL.IDX PT, R2, R19, RZ, 0x181f ;  /* 0x00181fff13027589 */ /* 0x00066400000e0000 */
.L_x_1587:
[----:B------:R-:W-:Y:S01]  /*23540*/  IMAD R30, R34, R30, RZ ;  /* 0x0000001e221e7224 */ /* 0x000fe200078e02ff */
[----:B------:R-:W-:Y:S01]  /*23550*/  BSSY B0, `(.L_x_1490) ;  /* 0x000001b000007945 */ /* 0x000fe20003800000 */
[----:B------:R-:W-:Y:S01]  /*23560*/  CS2R R48, SRZ ;  /* 0x0000000000307805 */ /* 0x000fe2000001ff00 */
[----:B------:R-:W-:Y:S01]  /*23570*/  CS2R R36, SRZ ;  /* 0x0000000000247805 */ /* 0x000fe2000001ff00 */
[----:B------:R-:W-:Y:S01]  /*23580*/  CS2R R26, SRZ ;  /* 0x00000000001a7805 */ /* 0x000fe2000001ff00 */
[----:B------:R-:W-:Y:S01]  /*23590*/  ISETP.GE.AND P0, PT, R33, R30, PT ;  /* 0x0000001e2100720c */ /* 0x000fe20003f06270 */
[----:B------:R-:W-:Y:S01]  /*235a0*/  CS2R R40, SRZ ;  /* 0x0000000000287805 */ /* 0x000fe2000001ff00 */
[----:B------:R-:W-:Y:S01]  /*235b0*/  CS2R R28, SRZ ;  /* 0x00000000001c7805 */ /* 0x000fe2000001ff00 */
[----:B--2---:R-:W-:-:S10]  /*235c0*/  MOV R3, R14 ;  /* 0x0000000e00037202 */ /* 0x004fd40000000f00 */
[----:B------:R-:W-:Y:S05]  /*235d0*/  @P0 BRA `(.L_x_1491) ;  /* 0x0000012000000947 */ /* 0x000fea0003800000 */
[C---:B------:R-:W-:Y:S01]  /*235e0*/  LOP3.LUT P0, RZ, R31.reuse, 0x2, RZ, 0xc0, !PT ;  /* 0x000000021fff7812 */ /* 0x040fe2000780c0ff */
[----:B------:R-:W-:Y:S01]  /*235f0*/  CS2R R26, SRZ ;  /* 0x00000000001a7805 */ /* 0x000fe2000001ff00 */
[----:B------:R-:W-:Y:S01]  /*23600*/  LOP3.LUT R11, R31, 0x1, RZ, 0xc0, !PT ;  /* 0x000000011f0b7812 */ /* 0x000fe200078ec0ff */
[----:B------:R-:W-:Y:S01]  /*23610*/  CS2R R28, SRZ ;  /* 0x00000000001c7805 */ /* 0x000fe2000001ff00 */
[----:B------:R-:W-:Y:S01]  /*23620*/  CS2R R36, SRZ ;  /* 0x0000000000247805 */ /* 0x000fe2000001ff00 */
[----:B------:R-:W-:Y:S01]  /*23630*/  CS2R R40, SRZ ;  /* 0x0000000000287805 */ /* 0x000fe2000001ff00 */
[----:B------:R-:W-:-:S07]  /*23640*/  ISETP.NE.U32.AND P1, PT, R11, 0x1, PT ;  /* 0x000000010b00780c */ /* 0x000fce0003f25070 */
[----:B------:R-:W-:-:S04]  /*23650*/  @P0 SHF.R.S32.HI R11, RZ, 0x1f, R66 ;  /* 0x0000001fff0b0819 */ /* 0x000fc80000011442 */
[----:B------:R-:W-:Y:S02]  /*23660*/  @P0 LEA.HI R11, R11, R66, RZ, 0x2 ;  /* 0x000000420b0b0211 */ /* 0x000fe400078f10ff */
[----:B----4-:R-:W-:Y:S02]  /*23670*/  @!P1 IMAD.WIDE R16, R32, 0x2, R12 ;  /* 0x0000000220109825 */ /* 0x010fe400078e020c */
[----:B------:R-:W-:-:S03]  /*23680*/  @P0 LOP3.LUT R11, R11, 0xfffffffc, RZ, 0xc0, !PT ;  /* 0xfffffffc0b0b0812 */ /* 0x000fc600078ec0ff */
[----:B------:R2:W5:Y:S02]  /*23690*/  @!P1 LD.E.64 R26, [R16.64] ;  /* 0x00000004101a9980 */ /* 0x000564000c101b00 */
[----:B------:R-:W-:-:S04]  /*236a0*/  @P0 IMAD.WIDE R14, R11, 0x2, R12 ;  /* 0x000000020b0e0825 */ /* 0x000fc800078e020c */
[--C-:B-1----:R-:W-:Y:S01]  /*236b0*/  @P0 IMAD.WIDE R12, R11, 0x2, R2.reuse ;  /* 0x000000020b0c0825 */ /* 0x102fe200078e0202 */
[----:B------:R2:W5:Y:S03]  /*236c0*/  @P0 LD.E.64 R36, [R14.64] ;  /* 0x000000040e240980 */ /* 0x000566000c101b00 */
[----:B------:R-:W-:Y:S01]  /*236d0*/  @!P1 IMAD.WIDE R2, R32, 0x2, R2 ;  /* 0x0000000220029825 */ /* 0x000fe200078e0202 */
[----:B------:R2:W5:Y:S04]  /*236e0*/  @P0 LD.E.64 R40, [R12.64] ;  /* 0x000000040c280980 */ /* 0x000568000c101b00 */
[----:B------:R2:W5:Y:S02]  /*236f0*/  @!P1 LD.E.64 R28, [R2.64] ;  /* 0x00000004021c9980 */ /* 0x000564000c101b00 */
.L_x_1491:
[----:B------:R-:W-:Y:S05]  /*23700*/  BSYNC B0 ;  /* 0x0000000000007941 */ /* 0x000fea0003800000 */
.L_x_1490:
[----:B--2-45:R-:W-:Y:S02]  /*23710*/  IMAD.MOV.U32 R12, RZ, RZ, R36 ;  /* 0x000000ffff0c7224 */ /* 0x034fe400078e0024 */
[----:B------:R-:W-:-:S02]  /*23720*/  IMAD.MOV.U32 R11, RZ, RZ, R37 ;  /* 0x000000ffff0b7224 */ /* 0x000fc400078e0025 */
[----:B------:R-:W-:Y:S01]  /*23730*/  IMAD.MOV.U32 R3, RZ, RZ, R26 ;  /* 0x000000ffff037224 */ /* 0x000fe200078e001a */
[----:B------:R-:W-:Y:S01]  /*23740*/  PRMT R69, R69, 0x5410, R12 ;  /* 0x0000541045457816 */ /* 0x000fe2000000000c */
[----:B-1----:R-:W-:Y:S01]  /*23750*/  IMAD.MOV.U32 R2, RZ, RZ, R27 ;  /* 0x000000ffff027224 */ /* 0x002fe200078e001b */
        /* <DEDUP_REMOVED lines=8> */
[----:B------:R-:W-:-:S02]  /*237e0*/  PRMT R101, R101, 0x5410, R11 ;  /* 0x0000541065657816 */ /* 0x000fc4000000000b */
[----:B------:R-:W-:Y:S02]  /*237f0*/  PRMT R25, R3, 0x7610, R25 ;  /* 0x0000761003197816 */ /* 0x000fe40000000019 */
[----:B------:R-:W-:Y:S01]  /*23800*/  PRMT R34, R2, 0x7610, R34 ;  /* 0x0000761002227816 */ /* 0x000fe20000000022 */
[----:B------:R-:W-:Y:S05]  /*23810*/  BRA.DIV ~URZ, `(.L_x_1492) ;  /* 0x000097d27f007947 */ /* 0x000fea000b800000 */
[----:B------:R1:W2:Y:S04]  /*23820*/  SHFL.IDX PT, R13, R20, 0x1, 0x181f ;  /* 0x00381f00140d7f89 */ /* 0x0002a800000e0000 */
[----:B------:R1:W4:Y:S04]  /*23830*/  SHFL.IDX PT, R12, R18, 0x1, 0x181f ;  /* 0x00381f00120c7f89 */ /* 0x00032800000e0000 */
[----:B------:R1:W3:Y:S04]  /*23840*/  SHFL.IDX PT, R11, R24, 0x1, 0x181f ;  /* 0x00381f00180b7f89 */ /* 0x0002e800000e0000 */
[----:B------:R1:W1:Y:S02]  /*23850*/  SHFL.IDX PT, R2, R19, 0x1, 0x181f ;  /* 0x00381f0013027f89 */ /* 0x00026400000e0000 */
.L_x_1588:
[----:B------:R-:W-:Y:S01]  /*23860*/  IADD3 R3, R33, 0x10, RZ ;  /* 0x0000001021037810 */ /* 0x000fe20007ffe0ff */
[----:B------:R-:W-:Y:S01]  /*23870*/  BSSY B0, `(.L_x_1493) ;  /* 0x0000019000007945 */ /* 0x000fe20003800000 */
[----:B------:R-:W-:Y:S01]  /*23880*/  CS2R R42, SRZ ;  /* 0x00000000002a7805 */ /* 0x000fe2000001ff00 */
[----:B------:R-:W-:Y:S01]  /*23890*/  CS2R R46, SRZ ;  /* 0x00000000002e7805 */ /* 0x000fe2000001ff00 */
[----:B------:R-:W-:Y:S01]  /*238a0*/  ISETP.GE.AND P0, PT, R3, R30, PT ;  /* 0x0000001e0300720c */ /* 0x000fe20003f06270 */
[----:B------:R-:W-:Y:S01]  /*238b0*/  CS2R R44, SRZ ;  /* 0x00000000002c7805 */ /* 0x000fe2000001ff00 */
[----:B---3--:R-:W-:-:S11]  /*238c0*/  IMAD.MOV.U32 R3, RZ, RZ, R11 ;  /* 0x000000ffff037224 */ /* 0x008fd600078e000b */
        /* <DEDUP_REMOVED lines=10> */
[----:B--2-4-:R-:W-:Y:S02]  /*23970*/  @!P1 IMAD.WIDE R16, R32, 0x2, R12 ;  /* 0x0000000220109825 */ /* 0x014fe400078e020c */
        /* <DEDUP_REMOVED lines=8> */
.L_x_1494:
[----:B------:R-:W-:Y:S05]  /*23a00*/  BSYNC B0 ;  /* 0x0000000000007941 */ /* 0x000fea0003800000 */
.L_x_1493:
        /* <DEDUP_REMOVED lines=17> */
[----:B------:R1:W2:Y:S02]  /*23b20*/  SHFL.IDX PT, R11, R20, 0x2, 0x181f ;  /* 0x00581f00140b7f89 */ /* 0x0002a400000e0000 */
.L_x_1589:
[----:B------:R-:W-:Y:S05]  /*23b30*/  BRA.DIV ~URZ, `(.L_x_1496) ;  /* 0x000097727f007947 */ /* 0x000fea000b800000 */
[----:B------:R3:W4:Y:S01]  /*23b40*/  SHFL.IDX PT, R12, R18, 0x2, 0x181f ;  /* 0x00581f00120c7f89 */ /* 0x00072200000e0000 */
[----:B--2---:R-:W-:-:S03]  /*23b50*/  MOV R13, R11 ;  /* 0x0000000b000d7202 */ /* 0x004fc60000000f00 */
[----:B------:R3:W2:Y:S04]  /*23b60*/  SHFL.IDX PT, R14, R24, 0x2, 0x181f ;  /* 0x00581f00180e7f89 */ /* 0x0006a800000e0000 */
[----:B------:R3:W1:Y:S02]  /*23b70*/  SHFL.IDX PT, R2, R19, 0x2, 0x181f ;  /* 0x00581f0013027f89 */ /* 0x00066400000e0000 */
.L_x_1590:
[----:B------:R-:W-:Y:S01]  /*23b80*/  IADD3 R3, R33, 0x20, RZ ;  /* 0x0000002021037810 */ /* 0x000fe20007ffe0ff */
[----:B------:R-:W-:Y:S01]  /*23b90*/  BSSY B0, `(.L_x_1497) ;  /* 0x000001b000007945 */ /* 0x000fe20003800000 */
[----:B------:R-:W-:Y:S01]  /*23ba0*/  CS2R R64, SRZ ;  /* 0x0000000000407805 */ /* 0x000fe2000001ff00 */
[----:B------:R-:W-:Y:S01]  /*23bb0*/  CS2R R54, SRZ ;  /* 0x0000000000367805 */ /* 0x000fe2000001ff00 */
[----:B------:R-:W-:Y:S01]  /*23bc0*/  ISETP.GE.AND P0, PT, R3, R30, PT ;  /* 0x0000001e0300720c */ /* 0x000fe20003f06270 */
[----:B------:R-:W-:Y:S01]  /*23bd0*/  CS2R R50, SRZ ;  /* 0x0000000000327805 */ /* 0x000fe2000001ff00 */
[----:B------:R-:W-:Y:S01]  /*23be0*/  CS2R R56, SRZ ;  /* 0x0000000000387805 */ /* 0x000fe2000001ff00 */
[----:B------:R-:W-:Y:S01]  /*23bf0*/  CS2R R52, SRZ ;  /* 0x0000000000347805 */ /* 0x000fe2000001ff00 */
[----:B--2---:R-:W-:-:S09]  /*23c00*/  IMAD.MOV.U32 R3, RZ, RZ, R14 ;  /* 0x000000ffff037224 */ /* 0x004fd200078e000e */
        /* <DEDUP_REMOVED lines=19> */
.L_x_1498:
[----:B------:R-:W-:Y:S05]  /*23d40*/  BSYNC B0 ;  /* 0x0000000000007941 */ /* 0x000fea0003800000 */
.L_x_1497:
        /* <DEDUP_REMOVED lines=21> */
.L_x_1591:
        /* <DEDUP_REMOVED lines=26> */
.L_x_1501:
[----:B------:R-:W-:Y:S05]  /*24040*/  BSYNC B0 ;  /* 0x0000000000007941 */ /* 0x000fea0003800000 */
.L_x_1500:
        /* <DEDUP_REMOVED lines=18> */
.L_x_1592:
[----:B------:R-:W-:Y:S05]  /*24170*/  BRA.DIV ~URZ, `(.L_x_1503) ;  /* 0x000095a27f007947 */ /* 0x000fea000b800000 */
[----:B------:R3:W4:Y:S01]  /*24180*/  SHFL.IDX PT, R12, R18, 0x4, 0x181f ;  /* 0x00981f00120c7f89 */ /* 0x00072200000e0000 */
[----:B--2---:R-:W-:-:S03]  /*24190*/  MOV R13, R11 ;  /* 0x0000000b000d7202 */ /* 0x004fc60000000f00 */
[----:B------:R3:W2:Y:S04]  /*241a0*/  SHFL.IDX PT, R14, R24, 0x4, 0x181f ;  /* 0x00981f00180e7f89 */ /* 0x0006a800000e0000 */
[----:B------:R3:W1:Y:S02]  /*241b0*/  SHFL.IDX PT, R2, R19, 0x4, 0x181f ;  /* 0x00981f0013027f89 */ /* 0x00066400000e0000 */
.L_x_1593:
[----:B------:R-:W-:Y:S01]  /*241c0*/  IADD3 R3, R33, 0x40, RZ ;  /* 0x0000004021037810 */ /* 0x000fe20007ffe0ff */
[----:B------:R-:W-:Y:S01]  /*241d0*/  BSSY B0, `(.L_x_1504) ;  /* 0x000001b000007945 */ /* 0x000fe20003800000 */
[----:B------:R-:W-:Y:S01]  /*241e0*/  CS2R R72, SRZ ;  /* 0x0000000000487805 */ /* 0x000fe2000001ff00 */
[----:B------:R-:W-:Y:S01]  /*241f0*/  CS2R R66, SRZ ;  /* 0x0000000000427805 */ /* 0x000fe2000001ff00 */
[----:B------:R-:W-:Y:S01]  /*24200*/  ISETP.GE.AND P0, PT, R3, R30, PT ;  /* 0x0000001e0300720c */ /* 0x000fe20003f06270 */
[----:B------:R-:W-:Y:S01]  /*24210*/  CS2R R74, SRZ ;  /* 0x00000000004a7805 */ /* 0x000fe2000001ff00 */
[----:B------:R-:W-:Y:S01]  /*24220*/  CS2R R70, SRZ ;  /* 0x0000000000467805 */ /* 0x000fe2000001ff00 */
[----:B--2---:R-:W-:-:S10]  /*24230*/  IMAD.MOV.U32 R3, RZ, RZ, R14 ;  /* 0x000000ffff037224 */ /* 0x004fd400078e000e */
        /* <DEDUP_REMOVED lines=8> */
[----:B------:R-:W-:-:S04]  /*242c0*/  @P0 IADD3 R11, R32, 0x20, RZ ;  /* 0x00000020200b0810 */ /* 0x000fc80007ffe0ff */
[----:B------:R-:W-:Y:S02]  /*242d0*/  @P0 SHF.R.S32.HI R14, RZ, 0x1f, R11 ;  /* 0x0000001fff0e0819 */ /* 0x000fe4000001140b */
[----:B----4-:R-:W-:Y:S02]  /*242e0*/  @!P1 IMAD.WIDE R16, R32, 0x2, R12 ;  /* 0x0000000220109825 */ /* 0x010fe400078e020c */
[----:B------:R-:W-:-:S03]  /*242f0*/  @P0 LEA.HI R11, R14, R11, RZ, 0x2 ;  /* 0x0000000b0e0b0211 */ /* 0x000fc600078f10ff */
[----:B------:R2:W5:Y:S01]  /*24300*/  @!P1 LD.E.64 R66, [R16.64] ;  /* 0x0000000410429980 */ /* 0x000562000c101b00 */
[----:B------:R-:W-:-:S05]  /*24310*/  @P0 LOP3.LUT R11, R11, 0xfffffffc, RZ, 0xc0, !PT ;  /* 0xfffffffc0b0b0812 */ /* 0x000fca00078ec0ff */
[----:B------:R-:W-:-:S04]  /*24320*/  @P0 IMAD.WIDE R14, R11, 0x2, R12 ;  /* 0x000000020b0e0825 */ /* 0x000fc800078e020c */
[--C-:B-1----:R-:W-:Y:S01]  /*24330*/  @P0 IMAD.WIDE R12, R11, 0x2, R2.reuse ;  /* 0x000000020b0c0825 */ /* 0x102fe200078e0202 */
[----:B------:R2:W5:Y:S03]  /*24340*/  @P0 LD.E.64 R72, [R14.64] ;  /* 0x000000040e480980 */ /* 0x000566000c101b00 */
[----:B------:R-:W-:Y:S01]  /*24350*/  @!P1 IMAD.WIDE R2, R32, 0x2, R2 ;  /* 0x0000000220029825 */ /* 0x000fe200078e0202 */
[----:B------:R2:W5:Y:S04]  /*24360*/  @P0 LD.E.64 R74, [R12.64] ;  /* 0x000000040c4a0980 */ /* 0x000568000c101b00 */
[----:B------:R2:W5:Y:S02]  /*24370*/  @!P1 LD.E.64 R70, [R2.64] ;  /* 0x0000000402469980 */ /* 0x000564000c101b00 */
.L_x_1505:
[----:B------:R-:W-:Y:S05]  /*24380*/  BSYNC B0 ;  /* 0x0000000000007941 */ /* 0x000fea0003800000 */
.L_x_1504:
[----:B--2-45:R-:W-:Y:S01]  /*24390*/  IMAD.MOV.U32 R12, RZ, RZ, R72 ;  /* 0x000000ffff0c7224 */ /* 0x034fe200078e0048 */
[----:B------:R-:W-:Y:S01]  /*243a0*/  CS2R R82, SRZ ;  /* 0x0000000000527805 */ /* 0x000fe2000001ff00 */
        /* <DEDUP_REMOVED lines=17> */
.L_x_1594:
[----:B------:R-:W-:Y:S05]  /*244c0*/  BRA.DIV ~URZ, `(.L_x_1507) ;  /* 0x000094927f007947 */ /* 0x000fea000b800000 */
[----:B------:R4:W1:Y:S01]  /*244d0*/  SHFL.IDX PT, R12, R18, 0x5, 0x181f ;  /* 0x00b81f00120c7f89 */ /* 0x00086200000e0000 */
[----:B--2---:R-:W-:-:S03]  /*244e0*/  MOV R13, R11 ;  /* 0x0000000b000d7202 */ /* 0x004fc60000000f00 */
[----:B------:R4:W2:Y:S04]  /*244f0*/  SHFL.IDX PT, R14, R24, 0x5, 0x181f ;  /* 0x00b81f00180e7f89 */ /* 0x0008a800000e0000 */
[----:B------:R4:W3:Y:S02]  /*24500*/  SHFL.IDX PT, R2, R19, 0x5, 0x181f ;  /* 0x00b81f0013027f89 */ /* 0x0008e400000e0000 */
.L_x_1595:
[----:B------:R-:W-:Y:S01]  /*24510*/  IADD3 R3, R33, 0x50, RZ ;  /* 0x0000005021037810 */ /* 0x000fe20007ffe0ff */
[----:B------:R-:W-:Y:S01]  /*24520*/  BSSY B0, `(.L_x_1508) ;  /* 0x000001a000007945 */ /* 0x000fe20003800000 */
[----:B------:R-:W-:Y:S01]  /*24530*/  CS2R R76, SRZ ;  /* 0x00000000004c7805 */ /* 0x000fe2000001ff00 */
[----:B------:R-:W-:Y:S01]  /*24540*/  CS2R R80, SRZ ;  /* 0x0000000000507805 */ /* 0x000fe2000001ff00 */
[----:B------:R-:W-:Y:S01]  /*24550*/  ISETP.GE.AND P0, PT, R3, R30, PT ;  /* 0x0000001e0300720c */ /* 0x000fe20003f06270 */
[----:B------:R-:W-:Y:S01]  /*24560*/  CS2R R78, SRZ ;  /* 0x00000000004e7805 */ /* 0x000fe2000001ff00 */
[----:B--2---:R-:W-:-:S11]  /*24570*/  IMAD.MOV.U32 R3, RZ, RZ, R14 ;  /* 0x000000ffff037224 */ /* 0x004fd600078e000e */
        /* <DEDUP_REMOVED lines=10> */
[----:B-1----:R-:W-:Y:S02]  /*24620*/  @!P1 IMAD.WIDE R16, R32, 0x2, R12 ;  /* 0x0000000220109825 */ /* 0x002fe400078e020c */
[----:B------:R-:W-:-:S03]  /*24630*/  @P0 LEA.HI R11, R14, R11, RZ, 0x2 ;  /* 0x0000000b0e0b0211 */ /* 0x000fc600078f10ff */
[----:B------:R1:W5:Y:S01]  /*24640*/  @!P1 LD.E.64 R76, [R16.64] ;  /* 0x00000004104c9980 */ /* 0x000362000c101b00 */
[----:B------:R-:W-:-:S05]  /*24650*/  @P0 LOP3.LUT R11, R11, 0xfffffffc, RZ, 0xc0, !PT ;  /* 0xfffffffc0b0b0812 */ /* 0x000fca00078ec0ff */
[----:B------:R-:W-:-:S04]  /*24660*/  @P0 IMAD.WIDE R14, R11, 0x2, R12 ;  /* 0x000000020b0e0825 */ /* 0x000fc800078e020c */
[--C-:B---3--:R-:W-:Y:S01]  /*24670*/  @P0 IMAD.WIDE R12, R11, 0x2, R2.reuse ;  /* 0x000000020b0c0825 */ /* 0x108fe200078e0202 */
[----:B------:R1:W5:Y:S03]  /*24680*/  @P0 LD.E.64 R82, [R14.64] ;  /* 0x000000040e520980 */ /* 0x000366000c101b00 */
[----:B------:R-:W-:Y:S01]  /*24690*/  @!P1 IMAD.WIDE R2, R32, 0x2, R2 ;  /* 0x0000000220029825 */ /* 0x000fe200078e0202 */
[----:B------:R1:W5:Y:S04]  /*246a0*/  @P0 LD.E.64 R80, [R12.64] ;  /* 0x000000040c500980 */ /* 0x000368000c101b00 */
[----:B------:R1:W5:Y:S02]  /*246b0*/  @!P1 LD.E.64 R78, [R2.64] ;  /* 0x00000004024e9980 */ /* 0x000364000c101b00 */
.L_x_1509:
[----:B------:R-:W-:Y:S05]  /*246c0*/  BSYNC B0 ;  /* 0x0000000000007941 */ /* 0x000fea0003800000 */
.L_x_1508:
[----:B-1---5:R-:W-:Y:S02]  /*246d0*/  IMAD.MOV.U32 R12, RZ, RZ, R82 ;  /* 0x000000ffff0c7224 */ /* 0x022fe400078e0052 */
[----:B------:R-:W-:-:S02]  /*246e0*/  IMAD.MOV.U32 R11, RZ, RZ, R83 ;  /* 0x000000ffff0b7224 */ /* 0x000fc400078e0053 */
[----:B------:R-:W-:Y:S01]  /*246f0*/  IMAD.MOV.U32 R3, RZ, RZ, R76 ;  /* 0x000000ffff037224 */ /* 0x000fe200078e004c */
[----:B------:R-:W-:Y:S01]  /*24700*/  PRMT R120, R120, 0x5410, R12 ;  /* 0x0000541078787816 */ /* 0x000fe2000000000c */
[----:B---3--:R-:W-:Y:S01]  /*24710*/  IMAD.MOV.U32 R2, RZ, RZ, R77 ;  /* 0x000000ffff027224 */ /* 0x008fe200078e004d */
        /* <DEDUP_REMOVED lines=13> */
.L_x_1596:
[----:B------:R-:W-:Y:S01]  /*247f0*/  SHF.R.S32.HI R2, RZ, 0x1f, R35 ;  /* 0x0000001fff027819 */ /* 0x000fe20000011423 */
[----:B------:R-:W-:-:S03]  /*24800*/  IMAD.SHL.U32 R11, R38, 0x80, RZ ;  /* 0x00000080260b7824 */ /* 0x000fc600078e00ff */
[----:B------:R-:W-:-:S04]  /*24810*/  LEA.HI R2, R2, R35, RZ, 0x3 ;  /* 0x0000002302027211 */ /* 0x000fc800078f18ff */
[----:B------:R-:W-:Y:S01]  /*24820*/  LEA.HI.SX32 R11, R2, R11, 0x1d ;  /* 0x0000000b020b7211 */ /* 0x000fe200078feaff */
[----:B------:R-:W-:Y:S05]  /*24830*/  BRA.DIV ~URZ, `(.L_x_1511) ;  /* 0x000093627f007947 */ /* 0x000fea000b800000 */
[----:B------:R3:W1:Y:S04]  /*24840*/  SHFL.IDX PT, R12, R18, 0x6, 0x181f ;  /* 0x00d81f00120c7f89 */ /* 0x00066800000e0000 */
[----:B------:R3:W4:Y:S04]  /*24850*/  SHFL.IDX PT, R14, R24, 0x6, 0x181f ;  /* 0x00d81f00180e7f89 */ /* 0x00072800000e0000 */
[----:B------:R3:W2:Y:S02]  /*24860*/  SHFL.IDX PT, R2, R19, 0x6, 0x181f ;  /* 0x00d81f0013027f89 */ /* 0x0006a400000e0000 */
.L_x_1597:
[----:B------:R-:W-:Y:S01]  /*24870*/  IADD3 R11, R11, 0x60, RZ ;  /* 0x000000600b0b7810 */ /* 0x000fe20007ffe0ff */
[----:B------:R-:W-:Y:S01]  /*24880*/  BSSY B0, `(.L_x_1512) ;  /* 0x000001b000007945 */ /* 0x000fe20003800000 */
[----:B------:R-:W-:Y:S01]  /*24890*/  CS2R R88, SRZ ;  /* 0x0000000000587805 */ /* 0x000fe2000001ff00 */
[----:B------:R-:W-:Y:S01]  /*248a0*/  CS2R R84, SRZ ;  /* 0x0000000000547805 */ /* 0x000fe2000001ff00 */
[----:B------:R-:W-:Y:S01]  /*248b0*/  ISETP.GE.AND P0, PT, R11, R30, PT ;  /* 0x0000001e0b00720c */ /* 0x000fe20003f06270 */
[----:B------:R-:W-:Y:S01]  /*248c0*/  CS2R R90, SRZ ;  /* 0x00000000005a7805 */ /* 0x000fe2000001ff00 */
[----:B------:R-:W-:Y:S01]  /*248d0*/  CS2R R86, SRZ ;  /* 0x0000000000567805 */ /* 0x000fe2000001ff00 */
[----:B----4-:R-:W-:-:S10]  /*248e0*/  IMAD.MOV.U32 R3, RZ, RZ, R14 ;  /* 0x000000ffff037224 */ /* 0x010fd400078e000e */
        /* <DEDUP_REMOVED lines=10> */
[----:B-12---:R-:W-:Y:S02]  /*24990*/  @!P1 IMAD.WIDE R16, R32, 0x2, R12 ;  /* 0x0000000220109825 */ /* 0x006fe400078e020c */
[----:B------:R-:W-:-:S03]  /*249a0*/  @P0 LEA.HI R11, R14, R11, RZ, 0x2 ;  /* 0x0000000b0e0b0211 */ /* 0x000fc600078f10ff */
[----:B------:R1:W5:Y:S01]  /*249b0*/  @!P1 LD.E.64 R84, [R16.64] ;  /* 0x0000000410549980 */ /* 0x000362000c101b00 */
[----:B------:R-:W-:-:S05]  /*249c0*/  @P0 LOP3.LUT R11, R11, 0xfffffffc, RZ, 0xc0, !PT ;  /* 0xfffffffc0b0b0812 */ /* 0x000fca00078ec0ff */
[----:B------:R-:W-:-:S04]  /*249d0*/  @P0 IMAD.WIDE R14, R11, 0x2, R12 ;  /* 0x000000020b0e0825 */ /* 0x000fc800078e020c */
[--C-:B------:R-:W-:Y:S01]  /*249e0*/  @P0 IMAD.WIDE R12, R11, 0x2, R2.reuse ;  /* 0x000000020b0c0825 */ /* 0x100fe200078e0202 */
[----:B------:R1:W5:Y:S03]  /*249f0*/  @P0 LD.E.64 R88, [R14.64] ;  /* 0x000000040e580980 */ /* 0x000366000c101b00 */
[----:B------:R-:W-:Y:S01]  /*24a00*/  @!P1 IMAD.WIDE R2, R32, 0x2, R2 ;  /* 0x0000000220029825 */ /* 0x000fe200078e0202 */
[----:B------:R1:W5:Y:S04]  /*24a10*/  @P0 LD.E.64 R90, [R12.64] ;  /* 0x000000040c5a0980 */ /* 0x000368000c101b00 */
[----:B------:R1:W5:Y:S02]  /*24a20*/  @!P1 LD.E.64 R86, [R2.64] ;  /* 0x0000000402569980 */ /* 0x000364000c101b00 */
.L_x_1513:
[----:B------:R-:W-:Y:S05]  /*24a30*/  BSYNC B0 ;  /* 0x0000000000007941 */ /* 0x000fea0003800000 */
.L_x_1512:
[----:B-1---5:R-:W-:Y:S01]  /*24a40*/  IMAD.MOV.U32 R12, RZ, RZ, R88 ;  /* 0x000000ffff0c7224 */ /* 0x022fe200078e0058 */
[----:B------:R-:W-:Y:S01]  /*24a50*/  CS2R R98, SRZ ;  /* 0x0000000000627805 */ /* 0x000fe2000001ff00 */
[----:B------:R-:W-:-:S02]  /*24a60*/  IMAD.MOV.U32 R11, RZ, RZ, R89 ;  /* 0x000000ffff0b7224 */ /* 0x000fc400078e0059 */
[----:B------:R-:W-:Y:S01]  /*24a70*/  IMAD.MOV.U32 R3, RZ, RZ, R84 ;  /* 0x000000ffff037224 */ /* 0x000fe200078e0054 */
[----:B------:R-:W-:Y:S01]  /*24a80*/  PRMT R125, R125, 0x5410, R12 ;  /* 0x000054107d7d7816 */ /* 0x000fe2000000000c */
[----:B--2---:R-:W-:Y:S01]  /*24a90*/  IMAD.MOV.U32 R2, RZ, RZ, R85 ;  /* 0x000000ffff027224 */ /* 0x004fe200078e0055 */
        /* <DEDUP_REMOVED lines=13> */
.L_x_1598:
[----:B------:R-:W-:Y:S01]  /*24b70*/  SHF.R.S32.HI R2, RZ, 0x1f, R35 ;  /* 0x0000001fff027819 */ /* 0x000fe20000011423 */
[----:B------:R-:W-:-:S03]  /*24b80*/  IMAD.SHL.U32 R11, R38, 0x80, RZ ;  /* 0x00000080260b7824 */ /* 0x000fc600078e00ff */
[----:B------:R-:W-:-:S04]  /*24b90*/  LEA.HI R2, R2, R35, RZ, 0x3 ;  /* 0x0000002302027211 */ /* 0x000fc800078f18ff */
[----:B------:R-:W-:Y:S01]  /*24ba0*/  LEA.HI.SX32 R11, R2, R11, 0x1d ;  /* 0x0000000b020b7211 */ /* 0x000fe200078feaff */
[----:B------:R-:W-:Y:S05]  /*24bb0*/  BRA.DIV ~URZ, `(.L_x_1515) ;  /* 0x000092127f007947 */ /* 0x000fea000b800000 */
[----:B------:R4:W1:Y:S04]  /*24bc0*/  SHFL.IDX PT, R12, R18, 0x7, 0x181f ;  /* 0x00f81f00120c7f89 */ /* 0x00086800000e0000 */
[----:B------:R4:W3:Y:S04]  /*24bd0*/  SHFL.IDX PT, R14, R24, 0x7, 0x181f ;  /* 0x00f81f00180e7f89 */ /* 0x0008e800000e0000 */
[----:B------:R4:W2:Y:S02]  /*24be0*/  SHFL.IDX PT, R2, R19, 0x7, 0x181f ;  /* 0x00f81f0013027f89 */ /* 0x0008a400000e0000 */
.L_x_1599:
        /* <DEDUP_REMOVED lines=27> */
.L_x_1517:
[----:B------:R-:W-:Y:S05]  /*24da0*/  BSYNC B0 ;  /* 0x0000000000007941 */ /* 0x000fea0003800000 */
.L_x_1516:
[----:B-1----:R-:W-:Y:S01]  /*24db0*/  IADD3 R12, R100, -c[0x0][0x20], RZ ;  /* 0x80000800640c7a10 */ /* 0x002fe20007ffe0ff */
[----:B------:R-:W-:-:S04]  /*24dc0*/  DEPBAR.LE SB0, 0x1 ;  /* 0x000080400000791a */ /* 0x000fc80000000000 */
[----:B--2---:R1:W2:Y:S04]  /*24dd0*/  LDL.64 R2, [R12+0x20] ;  /* 0x000020000c027983 */ /* 0x0042a80000100a00 */
[----:B-1----:R-:W3:Y:S01]  /*24de0*/  LDL.64 R12, [R12+0x28] ;  /* 0x000028000c0c7983 */ /* 0x002ee20000100a00 */
[----:B------:R-:W-:Y:S03]  /*24df0*/  WARPSYNC 0xffffffff ;  /* 0xffffffff00007948 */ /* 0x000fe60003800000 */
[----:B------:R-:W-:Y:S06]  /*24e00*/  BAR.SYNC.DEFER_BLOCKING 0x0 ;  /* 0x0000000000007b1d */ /* 0x000fec0000010000 */
[----:B--2---:R1:W2:Y:S04]  /*24e10*/  LD.E R14, [R2.64] ;  /* 0x00000004020e7980 */ /* 0x0042a8000c101900 */
[----:B---34-:R3:W4:Y:S01]  /*24e20*/  LD.E.64 R22, [R12.64] ;  /* 0x000000040c167980 */ /* 0x018722000c101b00 */
[----:B------:R-:W-:Y:S01]  /*24e30*/  IMAD.SHL.U32 R11, R68, 0x40, RZ ;  /* 0x00000040440b7824 */ /* 0x000fe200078e00ff */
[----:B------:R-:W-:Y:S01]  /*24e40*/  BSSY B1, `(.L_x_1518) ;  /* 0x000007d000017945 */ /* 0x000fe20003800000 */
[----:B---3--:R-:W-:-:S04]  /*24e50*/  SHF.R.S32.HI R13, RZ, 0x1f, R35 ;  /* 0x0000001fff0d7819 */ /* 0x008fc80000011423 */
[CC--:B-1----:R-:W-:Y:S02]  /*24e60*/  LEA.HI R2, R13.reuse, R35.reuse, RZ, 0x3 ;  /* 0x000000230d027211 */ /* 0x0c2fe400078f18ff */
[----:B------:R-:W-:Y:S02]  /*24e70*/  LEA.HI R13, R13, R35, RZ, 0x6 ;  /* 0x000000230d0d7211 */ /* 0x000fe400078f30ff */
[----:B------:R-:W-:-:S03]  /*24e80*/  LOP3.LUT R2, R2, 0xfffffff8, RZ, 0xc0, !PT ;  /* 0xfffffff802027812 */ /* 0x000fc600078ec0ff */
[----:B------:R-:W-:Y:S02]  /*24e90*/  IMAD.SHL.U32 R13, R13, 0x8, RZ ;  /* 0x000000080d0d7824 */ /* 0x000fe400078e00ff */
[----:B------:R-:W-:Y:S01]  /*24ea0*/  IMAD.IADD R3, R35, 0x1, -R2 ;  /* 0x0000000123037824 */ /* 0x000fe200078e0a02 */
[----:B------:R-:W-:Y:S01]  /*24eb0*/  LOP3.LUT R2, R11, 0x1c0, RZ, 0xc0, !PT ;  /* 0x000001c00b027812 */ /* 0x000fe200078ec0ff */
[----:B-----5:R-:W-:Y:S02]  /*24ec0*/  IMAD.MOV.U32 R11, RZ, RZ, R98 ;  /* 0x000000ffff0b7224 */ /* 0x020fe400078e0062 */
[----:B------:R-:W-:-:S03]  /*24ed0*/  IMAD.SHL.U32 R3, R3, 0x8, RZ ;  /* 0x0000000803037824 */ /* 0x000fc600078e00ff */
[----:B------:R-:W-:Y:S01]  /*24ee0*/  PRMT R38, R38, 0x5410, R11 ;  /* 0x0000541026267816 */ /* 0x000fe2000000000b */
[----:B------:R-:W-:Y:S01]  /*24ef0*/  IMAD.MOV.U32 R11, RZ, RZ, R99 ;  /* 0x000000ffff0b7224 */ /* 0x000fe200078e0063 */
[----:B------:R-:W-:Y:S02]  /*24f00*/  LOP3.LUT R3, R2, 0x38, R3, 0xf8, !PT ;  /* 0x0000003802037812 */ /* 0x000fe400078ef803 */
[----:B------:R-:W-:Y:S02]  /*24f10*/  SHF.R.U32.HI R2, RZ, 0x3, R2 ;  /* 0x00000003ff027819 */ /* 0x000fe40000011602 */
[----:B------:R-:W-:Y:S01]  /*24f20*/  PRMT R100, R100, 0x5410, R11 ;  /* 0x0000541064647816 */ /* 0x000fe2000000000b */
[----:B------:R-:W-:Y:S01]  /*24f30*/  IMAD.MOV.U32 R11, RZ, RZ, R97 ;  /* 0x000000ffff0b7224 */ /* 0x000fe200078e0061 */
[----:B------:R-:W-:Y:S01]  /*24f40*/  LOP3.LUT R12, R3, R2, RZ, 0x3c, !PT ;  /* 0x00000002030c7212 */ /* 0x000fe200078e3cff */
[----:B------:R-:W-:Y:S02]  /*24f50*/  IMAD.MOV.U32 R3, RZ, RZ, R92 ;  /* 0x000000ffff037224 */ /* 0x000fe400078e005c */
[----:B------:R-:W-:Y:S01]  /*24f60*/  IMAD.MOV.U32 R2, RZ, RZ, R93 ;  /* 0x000000ffff027224 */ /* 0x000fe200078e005d */
[----:B------:R-:W-:Y:S01]  /*24f70*/  LOP3.LUT R13, R12, 0xfffffe00, R13, 0xf8, !PT ;  /* 0xfffffe000c0d7812 */ /* 0x000fe200078ef80d */
        /* <DEDUP_REMOVED lines=9> */
[----:B--2---:R-:W-:-:S05]  /*25010*/  IMAD R14, R14, -0x80, R30 ;  /* 0xffffff800e0e7824 */ /* 0x004fca00078e021e */
[----:B------:R-:W-:-:S04]  /*25020*/  IMNMX R30, R14, 0x80, PT ;  /* 0x000000800e1e7817 */ /* 0x000fc80003800200 */
[----:B------:R-:W-:Y:S01]  /*25030*/  ISETP.GE.AND P0, PT, R68, R30, PT ;  /* 0x0000001e4400720c */ /* 0x000fe20003f06270 */
[----:B----4-:R-:W-:-:S12]  /*25040*/  IMAD.WIDE.U32 R22, R13, 0x2, R22 ;  /* 0x000000020d167825 */ /* 0x010fd800078e0016 */
[----:B------:R-:W-:Y:S05]  /*25050*/  @P0 BRA `(.L_x_1519) ;  /* 0x000005b000000947 */ /* 0x000fea0003800000 */
[----:B------:R-:W-:Y:S01]  /*25060*/  ISETP.GE.AND P0, PT, R32, R39, PT ;  /* 0x000000272000720c */ /* 0x000fe20003f06270 */
[----:B------:R-:W-:-:S12]  /*25070*/  BSSY B0, `(.L_x_1520) ;  /* 0x000002c000007945 */ /* 0x000fd80003800000 */
[----:B------:R-:W-:Y:S05]  /*25080*/  @P0 BRA `(.L_x_1521) ;  /* 0x000002a000000947 */ /* 0x000fea0003800000 */
[----:B------:R-:W2:Y:S01]  /*25090*/  LD.E.128 R12, [R22.64] ;  /* 0x00000004160c7980 */ /* 0x000ea2000c101d00 */
[----:B------:R-:W-:Y:S01]  /*250a0*/  SHF.R.U32.HI R20, RZ, 0x10, R29 ;  /* 0x00000010ff147819 */ /* 0x000fe2000001161d */
[--C-:B------:R-:W-:Y:S01]  /*250b0*/  HADD2.F32 R16, -RZ, R25.reuse.H1_H1 ;  /* 0x30000019ff107230 */ /* 0x100fe20000004100 */
[--C-:B------:R-:W-:Y:S01]  /*250c0*/  SHF.R.U32.HI R11, RZ, 0x10, R27.reuse ;  /* 0x00000010ff0b7819 */ /* 0x100fe2000001161b */
[----:B------:R-:W-:Y:S01]  /*250d0*/  HADD2.F32 R19, -RZ, R25.H0_H0 ;  /* 0x20000019ff137230 */ /* 0x000fe20000004100 */
[----:B------:R-:W-:Y:S01]  /*250e0*/  SHF.R.U64 R21, R26, 0x10, R27 ;  /* 0x000000101a157819 */ /* 0x000fe2000000121b */
[----:B------:R-:W-:Y:S01]  /*250f0*/  HADD2.F32 R27, -RZ, R20.H0_H0 ;  /* 0x20000014ff1b7230 */ /* 0x000fe20000004100 */
[----:B------:R-:W-:Y:S01]  /*25100*/  SHF.R.U64 R24, R28, 0x10, R29 ;  /* 0x000000101c187819 */ /* 0x000fe2000000121d */
[----:B------:R-:W-:Y:S02]  /*25110*/  HADD2.F32 R26, -RZ, R11.H0_H0 ;  /* 0x2000000bff1a7230 */ /* 0x000fe40000004100 */
[----:B------:R-:W-:-:S02]  /*25120*/  HADD2.F32 R21, -RZ, R21.H0_H0 ;  /* 0x20000015ff157230 */ /* 0x000fc40000004100 */
[----:B------:R-:W-:Y:S02]  /*25130*/  HADD2.F32 R24, -RZ, R24.H0_H0 ;  /* 0x20000018ff187230 */ /* 0x000fe40000004100 */
[--C-:B--2---:R-:W-:Y:S02]  /*25140*/  HADD2.F32 R2, -RZ, R15.reuse.H1_H1 ;  /* 0x3000000fff027230 */ /* 0x104fe40000004100 */
[----:B------:R-:W-:Y:S02]  /*25150*/  HADD2.F32 R17, -RZ, R15.H0_H0 ;  /* 0x2000000fff117230 */ /* 0x000fe40000004100 */
[--C-:B------:R-:W-:Y:S01]  /*25160*/  HADD2.F32 R3, -RZ, R12.reuse.H1_H1 ;  /* 0x3000000cff037230 */ /* 0x100fe20000004100 */
[CC--:B------:R-:W-:Y:S01]  /*25170*/  FMUL.FTZ R20, R2.reuse, R27.reuse ;  /* 0x0000001b02147220 */ /* 0x0c0fe20000410000 */
[----:B------:R-:W-:Y:S01]  /*25180*/  HADD2.F32 R18, -RZ, R12.H0_H0 ;  /* 0x2000000cff127230 */ /* 0x000fe20000004100 */
[-C--:B------:R-:W-:Y:S01]  /*25190*/  FMUL.FTZ R2, R2, R26.reuse ;  /* 0x0000001a02027220 */ /* 0x080fe20000410000 */
[--C-:B------:R-:W-:Y:S01]  /*251a0*/  HADD2.F32 R15, -RZ, R14.reuse.H0_H0 ;  /* 0x2000000eff0f7230 */ /* 0x100fe20000004100 */
[C---:B------:R-:W-:Y:S01]  /*251b0*/  FFMA.FTZ R26, R17.reuse, R26, -R20 ;  /* 0x0000001a111a7223 */ /* 0x040fe20000010814 */
[--C-:B------:R-:W-:Y:S01]  /*251c0*/  HADD2.F32 R12, -RZ, R13.reuse.H0_H0 ;  /* 0x2000000dff0c7230 */ /* 0x100fe20000004100 */
[----:B------:R-:W-:Y:S01]  /*251d0*/  FFMA.FTZ R20, R17, R27, R2 ;  /* 0x0000001b11147223 */ /* 0x000fe20000010002 */
[----:B------:R-:W-:Y:S01]  /*251e0*/  HADD2.F32 R11, -RZ, R13.H1_H1 ;  /* 0x3000000dff0b7230 */ /* 0x000fe20000004100 */
[CC--:B------:R-:W-:Y:S01]  /*251f0*/  FMUL.FTZ R25, R3.reuse, R19.reuse ;  /* 0x0000001303197220 */ /* 0x0c0fe20000410000 */
[----:B------:R-:W-:Y:S01]  /*25200*/  HADD2.F32 R14, -RZ, R14.H1_H1 ;  /* 0x3000000eff0e7230 */ /* 0x000fe20000004100 */
[-C--:B------:R-:W-:Y:S01]  /*25210*/  FMUL.FTZ R13, R3, R16.reuse ;  /* 0x00000010030d7220 */ /* 0x080fe20000410000 */
[--C-:B------:R-:W-:Y:S01]  /*25220*/  HADD2.F32 R2, -RZ, R34.reuse.H0_H0 ;  /* 0x20000022ff027230 */ /* 0x100fe20000004100 */
[C---:B------:R-:W-:Y:S01]  /*25230*/  FFMA.FTZ R25, R18.reuse, R16, -R25 ;  /* 0x0000001012197223 */ /* 0x040fe20000010819 */
[----:B------:R-:W-:Y:S01]  /*25240*/  HADD2.F32 R3, -RZ, R34.H1_H1 ;  /* 0x30000022ff037230 */ /* 0x000fe20000004100 */
[----:B------:R-:W-:-:S02]  /*25250*/  FFMA.FTZ R18, R18, R19, R13 ;  /* 0x0000001312127223 */ /* 0x000fc4000001000d */
[C---:B------:R-:W-:Y:S02]  /*25260*/  FMUL.FTZ R17, R14.reuse, R2 ;  /* 0x000000020e117220 */ /* 0x040fe40000410000 */
[----:B------:R-:W-:Y:S02]  /*25270*/  FMUL.FTZ R14, R14, R3 ;  /* 0x000000030e0e7220 */ /* 0x000fe40000410000 */
[C---:B------:R-:W-:Y:S02]  /*25280*/  FMUL.FTZ R16, R11.reuse, R24 ;  /* 0x000000180b107220 */ /* 0x040fe40000410000 */
[----:B------:R-:W-:Y:S02]  /*25290*/  FMUL.FTZ R13, R11, R21 ;  /* 0x000000150b0d7220 */ /* 0x000fe40000410000 */
[C---:B------:R-:W-:Y:S02]  /*252a0*/  FFMA.FTZ R14, R15.reuse, R2, R14 ;  /* 0x000000020f0e7223 */ /* 0x040fe4000001000e */
[----:B------:R-:W-:Y:S01]  /*252b0*/  FFMA.FTZ R3, R15, R3, -R17 ;  /* 0x000000030f037223 */ /* 0x000fe20000010811 */
[----:B------:R-:W-:Y:S01]  /*252c0*/  F2FP.PACK_AB R15, R20, R26 ;  /* 0x0000001a140f723e */ /* 0x000fe200000000ff */
[----:B------:R-:W-:-:S02]  /*252d0*/  FFMA.FTZ R2, R12, R21, -R16 ;  /* 0x000000150c027223 */ /* 0x000fc40000010810 */
[----:B------:R-:W-:Y:S01]  /*252e0*/  FFMA.FTZ R13, R12, R24, R13 ;  /* 0x000000180c0d7223 */ /* 0x000fe2000001000d */
[----:B------:R-:W-:Y:S02]  /*252f0*/  F2FP.PACK_AB R14, R14, R3 ;  /* 0x000000030e0e723e */ /* 0x000fe400000000ff */
[----:B------:R-:W-:Y:S02]  /*25300*/  F2FP.PACK_AB R12, R18, R25 ;  /* 0x00000019120c723e */ /* 0x000fe400000000ff */
[----:B------:R-:W-:-:S05]  /*25310*/  F2FP.PACK_AB R13, R13, R2 ;  /* 0x000000020d0d723e */ /* 0x000fca00000000ff */
[----:B------:R1:W-:Y:S02]  /*25320*/  ST.E.128 [R22.64], R12 ;  /* 0x0000000c16007985 */ /* 0x0003e4000c101d04 */
.L_x_1521:
[----:B------:R-:W-:Y:S05]  /*25330*/  BSYNC B0 ;  /* 0x0000000000007941 */ /* 0x000fea0003800000 */
.L_x_1520:
[----:B------:R-:W-:-:S04]  /*25340*/  IADD3 R2, R32, 0x20, RZ ;  /* 0x0000002020027810 */ /* 0x000fc80007ffe0ff */
[----:B------:R-:W-:-:S13]  /*25350*/  ISETP.GE.AND P0, PT, R2, R39, PT ;  /* 0x000000270200720c */ /* 0x000fda0003f06270 */
[----:B------:R-:W-:Y:S05]  /*25360*/  @P0 BRA `(.L_x_1519) ;  /* 0x000002a000000947 */ /* 0x000fea0003800000 */
[----:B-1----:R-:W2:Y:S01]  /*25370*/  LD.E.128 R12, [R22.64+0x4000] ;  /* 0x00400004160c7980 */ /* 0x002ea2000c101d00 */
        /* <DEDUP_REMOVED lines=24> */
[----:B------:R-:W-:Y:S01]  /*25500*/  HADD2.F32 R2, -RZ, R101.H1_H1 ;  /* 0x30000065ff027230 */ /* 0x000fe20000004100 */
        /* <DEDUP_REMOVED lines=15> */
[----:B------:R1:W-:Y:S02]  /*25600*/  ST.E.128 [R22.64+0x4000], R12 ;  /* 0x0040000c16007985 */ /* 0x0003e4000c101d04 */
.L_x_1519:
[----:B------:R-:W-:Y:S05]  /*25610*/  BSYNC B1 ;  /* 0x0000000000017941 */ /* 0x000fea0003800000 */
.L_x_1518:
[----:B------:R-:W-:Y:S01]  /*25620*/  IADD3 R2, R68, 0x10, RZ ;  /* 0x0000001044027810 */ /* 0x000fe20007ffe0ff */
[----:B------:R-:W-:Y:S03]  /*25630*/  BSSY B1, `(.L_x_1522) ;  /* 0x000005e000017945 */ /* 0x000fe60003800000 */
[----:B------:R-:W-:-:S13]  /*25640*/  ISETP.GE.AND P0, PT, R2, R30, PT ;  /* 0x0000001e0200720c */ /* 0x000fda0003f06270 */
[----:B------:R-:W-:Y:S05]  /*25650*/  @P0 BRA `(.L_x_1523) ;  /* 0x000005b000000947 */ /* 0x000fea0003800000 */
[----:B------:R-:W-:Y:S01]  /*25660*/  ISETP.GE.AND P0, PT, R32, R39, PT ;  /* 0x000000272000720c */ /* 0x000fe20003f06270 */
[----:B------:R-:W-:-:S12]  /*25670*/  BSSY B0, `(.L_x_1524) ;  /* 0x000002c000007945 */ /* 0x000fd80003800000 */
[----:B------:R-:W-:Y:S05]  /*25680*/  @P0 BRA `(.L_x_1525) ;  /* 0x000002a000000947 */ /* 0x000fea0003800000 */
[----:B-1----:R-:W2:Y:S01]  /*25690*/  LD.E.128 R12, [R22.64+0x800] ;  /* 0x00080004160c7980 */ /* 0x002ea2000c101d00 */
[----:B------:R-:W-:Y:S01]  /*256a0*/  SHF.R.U32.HI R20, RZ, 0x10, R45 ;  /* 0x00000010ff147819 */ /* 0x000fe2000001162d */
[----:B------:R-:W-:Y:S01]  /*256b0*/  HADD2.F32 R16, -RZ, R102.H0_H0 ;  /* 0x20000066ff107230 */ /* 0x000fe20000004100 */
        /* <DEDUP_REMOVED lines=39> */
.L_x_1525:
[----:B------:R-:W-:Y:S05]  /*25930*/  BSYNC B0 ;  /* 0x0000000000007941 */ /* 0x000fea0003800000 */
.L_x_1524:
        /* <DEDUP_REMOVED lines=45> */
.L_x_1523:
[----:B------:R-:W-:Y:S05]  /*25c10*/  BSYNC B1 ;  /* 0x0000000000017941 */ /* 0x000fea0003800000 */
.L_x_1522:
        /* <DEDUP_REMOVED lines=49> */
.L_x_1529:
[----:B------:R-:W-:Y:S05]  /*25f30*/  BSYNC B0 ;  /* 0x0000000000007941 */ /* 0x000fea0003800000 */
.L_x_1528:
        /* <DEDUP_REMOVED lines=45> */
.L_x_1527:
[----:B------:R-:W-:Y:S05]  /*26210*/  BSYNC B1 ;  /* 0x0000000000017941 */ /* 0x000fea0003800000 */
.L_x_1526:
        /* <DEDUP_REMOVED lines=49> */
.L_x_1533:
[----:B------:R-:W-:Y:S05]  /*26530*/  BSYNC B0 ;  /* 0x0000000000007941 */ /* 0x000fea0003800000 */
.L_x_1532:
        /* <DEDUP_REMOVED lines=45> */
.L_x_1531:
[----:B------:R-:W-:Y:S05]  /*26810*/  BSYNC B1 ;  /* 0x0000000000017941 */ /* 0x000fea0003800000 */
.L_x_1530:
        /* <DEDUP_REMOVED lines=49> */
.L_x_1537:
[----:B------:R-:W-:Y:S05]  /*26b30*/  BSYNC B0 ;  /* 0x0000000000007941 */ /* 0x000fea0003800000 */
.L_x_1536:
        /* <DEDUP_REMOVED lines=45> */
.L_x_1535:
[----:B------:R-:W-:Y:S05]  /*26e10*/  BSYNC B1 ;  /* 0x0000000000017941 */ /* 0x000fea0003800000 */
.L_x_1534:
        /* <DEDUP_REMOVED lines=49> */
.L_x_1541:
[----:B------:R-:W-:Y:S05]  /*27130*/  BSYNC B0 ;  /* 0x0000000000007941 */ /* 0x000fea0003800000 */
.L_x_1540:
        /* <DEDUP_REMOVED lines=45> */
.L_x_1539:
[----:B------:R-:W-:Y:S05]  /*27410*/  BSYNC B1 ;  /* 0x0000000000017941 */ /* 0x000fea0003800000 */
.L_x_1538:
        /* <DEDUP_REMOVED lines=49> */
.L_x_1545:
[----:B------:R-:W-:Y:S05]  /*27730*/  BSYNC B0 ;  /* 0x0000000000007941 */ /* 0x000fea0003800000 */
.L_x_1544:
        /* <DEDUP_REMOVED lines=45> */
.L_x_1543:
[----:B------:R-:W-:Y:S05]  /*27a10*/  BSYNC B1 ;  /* 0x0000000000017941 */ /* 0x000fea0003800000 */
.L_x_1542:
[----:B------:R-:W-:Y:S01]  /*27a20*/  IADD3 R2, R68, 0x70, RZ ;  /* 0x0000007044027810 */ /* 0x000fe20007ffe0ff */
[----:B------:R-:W-:-:S03]  /*27a30*/  IMAD.MOV.U32 R3, RZ, RZ, 0x0 ;  /* 0x00000000ff037424 */ /* 0x000fc600078e00ff */
[----:B------:R-:W-:Y:S01]  /*27a40*/  ISETP.GE.AND P0, PT, R2, R30, PT ;  /* 0x0000001e0200720c */ /* 0x000fe20003f06270 */
[----:B------:R-:W-:-:S12]  /*27a50*/  IMAD.MOV.U32 R2, RZ, RZ, R144 ;  /* 0x000000ffff027224 */ /* 0x000fd800078e0090 */
[----:B------:R-:W-:Y:S05]  /*27a60*/  @P0 RET.REL.NODEC R2 `(_ZN7cutlass13device_kernelIN5flash19enable_sm80_to_sm89INS1_16FlashAttnFwdSm80INS1_25CollectiveMainloopFwdSm80ILi4ELi1ELb0EN4cute5tupleIJNS5_1CILi128EEENS7_ILi48EEES8_EEELi128ENS_6half_tEfNS_4arch4Sm80ELb0ELb1ELb1ELb1ELb1ELb1ELb1ELb0EEENS1_21CollectiveEpilogueFwdINS6_IJS8_S8_S9_EEENS6_IJNS7_ILi1EEESH_SH_EEESB_SD_Li128ELb1ELb1ELb0ELb0EEENS1_19SingleTileSchedulerILb1ELb0ELb1ELi128EEEEEEEEEvNT_6ParamsE) ;  /* 0xfffd859002000950 */ /* 0x000fea0003c3ffff */
        /* <DEDUP_REMOVED lines=45> */
.L_x_1547:
[----:B------:R-:W-:Y:S05]  /*27d40*/  BSYNC B0 ;  /* 0x0000000000007941 */ /* 0x000fea0003800000 */
.L_x_1546:
[----:B------:R-:W-:Y:S01]  /*27d50*/  IADD3 R2, R32, 0x20, RZ ;  /* 0x0000002020027810 */ /* 0x000fe20007ffe0ff */
[----:B------:R-:W-:-:S03]  /*27d60*/  IMAD.MOV.U32 R3, RZ, RZ, 0x0 ;  /* 0x00000000ff037424 */ /* 0x000fc600078e00ff */
[----:B------:R-:W-:Y:S01]  /*27d70*/  ISETP.GE.AND P0, PT, R2, R39, PT ;  /* 0x000000270200720c */ /* 0x000fe20003f06270 */
[----:B------:R-:W-:-:S12]  /*27d80*/  IMAD.MOV.U32 R2, RZ, RZ, R144 ;  /* 0x000000ffff027224 */ /* 0x000fd800078e0090 */
[----:B------:R-:W-:Y:S05]  /*27d90*/  @P0 RET.REL.NODEC R2 `(_ZN7cutlass13device_kernelIN5flash19enable_sm80_to_sm89INS1_16FlashAttnFwdSm80INS1_25CollectiveMainloopFwdSm80ILi4ELi1ELb0EN4cute5tupleIJNS5_1CILi128EEENS7_ILi48EEES8_EEELi128ENS_6half_tEfNS_4arch4Sm80ELb0ELb1ELb1ELb1ELb1ELb1ELb1ELb0EEENS1_21CollectiveEpilogueFwdINS6_IJS8_S8_S9_EEENS6_IJNS7_ILi1EEESH_SH_EEESB_SD_Li128ELb1ELb1ELb0ELb0EEENS1_19SingleTileSchedulerILb1ELb0ELb1ELi128EEEEEEEEEvNT_6ParamsE) ;  /* 0xfffd826002000950 */ /* 0x000fea0003c3ffff */
        /* <DEDUP_REMOVED lines=40> */
[----:B------:R-:W-:Y:S02]  /*28020*/  F2FP.PACK_AB R13, R13, R2 ;  /* 0x000000020d0d723e */ /* 0x000fe400000000ff */
[----:B------:R-:W-:Y:S02]  /*28030*/  MOV R2, R144 ;  /* 0x0000009000027202 */ /* 0x000fe40000000f00 */
[----:B------:R-:W-:Y:S01]  /*28040*/  MOV R3, 0x0 ;  /* 0x0000000000037802 */ /* 0x000fe20000000f00 */
[----:B------:R1:W-:Y:S03]  /*28050*/  ST.E.128 [R22.64+0x7800], R12 ;  /* 0x0078000c16007985 */ /* 0x0003e6000c101d04 */
[----:B------:R-:W-:Y:S05]  /*28060*/  RET.REL.NODEC R2 `(_ZN7cutlass13device_kernelIN5flash19enable_sm80_to_sm89INS1_16FlashAttnFwdSm80INS1_25CollectiveMainloopFwdSm80ILi4ELi1ELb0EN4cute5tupleIJNS5_1CILi128EEENS7_ILi48EEES8_EEELi128ENS_6half_tEfNS_4arch4Sm80ELb0ELb1ELb1ELb1ELb1ELb1ELb1ELb0EEENS1_21CollectiveEpilogueFwdINS6_IJS8_S8_S9_EEENS6_IJNS7_ILi1EEESH_SH_EEESB_SD_Li128ELb1ELb1ELb0ELb0EEENS1_19SingleTileSchedulerILb1ELb0ELb1ELi128EEEEEEEEEvNT_6ParamsE) ;  /* 0xfffd7f9002007950 */ /* 0x000fea0003c3ffff */
.L_x_1485:
[----:B-----5:R-:W-:Y:S01]  /*28070*/  ISETP.NE.AND P0, PT, R30, 0x1, PT ;  /* 0x000000011e00780c */ /* 0x020fe20003f05270 */
[----:B------:R-:W-:Y:S01]  /*28080*/  BSSY B0, `(.L_x_1548) ;  /* 0x0000007000007945 */ /* 0x000fe20003800000 */
[----:B------:R-:W-:-:S11]  /*28090*/  SHF.L.U32 R69, R36, 0x3, RZ ;  /* 0x0000000324457819 */ /* 0x000fd600000006ff */
[----:B------:R-:W-:Y:S05]  /*280a0*/  @!P0 BRA `(.L_x_1549) ;  /* 0x0000004000008947 */ /* 0x000fea0003800000 */
[----:B------:R1:W2:Y:S04]  /*280b0*/  LD.E R3, [R12.64+0x168] ;  /* 0x000168040c037980 */ /* 0x0002a8000c101900 */
[----:B-1----:R-:W3:Y:S01]  /*280c0*/  LD.E R12, [R12.64+0x16c] ;  /* 0x00016c040c0c7980 */ /* 0x002ee2000c101900 */
[----:B--2---:R-:W-:-:S05]  /*280d0*/  IMAD.HI.U32 R2, R2, R3, RZ ;  /* 0x0000000302027227 */ /* 0x004fca00078e00ff */
[----:B---3--:R-:W-:Y:S02]  /*280e0*/  SHF.R.U32.HI R2, RZ, R12, R2 ;  /* 0x0000000cff027219 */ /* 0x008fe40000011602 */
.L_x_1549:
[----:B------:R-:W-:Y:S05]  /*280f0*/  BSYNC B0 ;  /* 0x0000000000007941 */ /* 0x000fea0003800000 */
.L_x_1548:
[----:B------:R-:W-:Y:S01]  /*28100*/  MOV R12, R28 ;  /* 0x0000001c000c7202 */ /* 0x000fe20000000f00 */
[-C--:B------:R-:W-:Y:S01]  /*28110*/  IMAD R17, R17, R2.reuse, RZ ;  /* 0x0000000211117224 */ /* 0x080fe200078e02ff */
[----:B------:R-:W-:Y:S01]  /*28120*/  MOV R13, R21 ;  /* 0x00000015000d7202 */ /* 0x000fe20000000f00 */
[----:B------:R-:W-:Y:S01]  /*28130*/  IMAD.MOV.U32 R18, RZ, RZ, R22 ;  /* 0x000000ffff127224 */ /* 0x000fe200078e0016 */
[----:B------:R-:W-:Y:S01]  /*28140*/  SHF.R.S32.HI R11, RZ, 0x1f, R2 ;  /* 0x0000001fff0b7819 */ /* 0x000fe20000011402 */
[-C--:B------:R-:W-:Y:S02]  /*28150*/  IMAD R15, R15, R2.reuse, RZ ;  /* 0x000000020f0f7224 */ /* 0x080fe400078e02ff */
[----:B------:R-:W-:-:S04]  /*28160*/  IMAD.WIDE.U32 R12, R16, R2, R12 ;  /* 0x00000002100c7225 */ /* 0x000fc800078e000c */
[-C--:B------:R-:W-:Y:S02]  /*28170*/  IMAD R16, R16, R11.reuse, R17 ;  /* 0x0000000b10107224 */ /* 0x080fe400078e0211 */
[----:B------:R-:W-:Y:S01]  /*28180*/  IMAD.WIDE.U32 R2, R14, R2, R18 ;  /* 0x000000020e027225 */ /* 0x000fe200078e0012 */
[----:B------:R-:W-:Y:S02]  /*28190*/  LEA R18, P1, R12, R26, 0x1 ;  /* 0x0000001a0c127211 */ /* 0x000fe400078208ff */
[----:B------:R-:W-:Y:S01]  /*281a0*/  IADD3 R13, R13, R16, RZ ;  /* 0x000000100d0d7210 */ /* 0x000fe20007ffe0ff */
[----:B------:R-:W-:Y:S01]  /*281b0*/  IMAD R11, R14, R11, R15 ;  /* 0x0000000b0e0b7224 */ /* 0x000fe200078e020f */
[----:B------:R-:W-:Y:S02]  /*281c0*/  LEA R19, P0, R2, R24, 0x1 ;  /* 0x0000001802137211 */ /* 0x000fe400078008ff */
[----:B------:R-:W-:Y:S01]  /*281d0*/  LEA.HI.X R17, R12, R27, R13, 0x1, P1 ;  /* 0x0000001b0c117211 */ /* 0x000fe200008f0c0d */
[----:B------:R-:W-:-:S05]  /*281e0*/  IMAD.IADD R3, R3, 0x1, R11 ;  /* 0x0000000103037824 */ /* 0x000fca00078e020b */
[----:B------:R-:W-:Y:S01]  /*281f0*/  LEA.HI.X R16, R2, R25, R3, 0x1, P0 ;  /* 0x0000001902107211 */ /* 0x000fe200000f0c03 */
[----:B------:R-:W-:Y:S05]  /*28200*/  BRA.DIV ~URZ, `(.L_x_1550) ;  /* 0x00005d627f007947 */ /* 0x000fea000b800000 */
[----:B------:R1:W2:Y:S02]  /*28210*/  SHFL.IDX PT, R11, R17, RZ, 0x181f ;  /* 0x00181fff110b7589 */ /* 0x0002a400000e0000 */
.L_x_1600:
[----:B------:R-:W-:Y:S05]  /*28220*/  BRA.DIV ~URZ, `(.L_x_1551) ;  /* 0x00005dc27f007947 */ /* 0x000fea000b800000 */
[----:B------:R3:W4:Y:S01]  /*28230*/  SHFL.IDX PT, R12, R18, RZ, 0x181f ;  /* 0x00181fff120c7589 */ /* 0x00072200000e0000 */
[----:B--2---:R-:W-:-:S03]  /*28240*/  MOV R13, R11 ;  /* 0x0000000b000d7202 */ /* 0x004fc60000000f00 */
[----:B------:R3:W2:Y:S04]  /*28250*/  SHFL.IDX PT, R15, R16, RZ, 0x181f ;  /* 0x00181fff100f7589 */ /* 0x0006a800000e0000 */
[----:B------:R3:W1:Y:S02]  /*28260*/  SHFL.IDX PT, R14, R19, RZ, 0x181f ;  /* 0x00181fff130e7589 */ /* 0x00066400000e0000 */
.L_x_1601:
[----:B------:R-:W-:Y:S01]  /*28270*/  IMAD R20, R34, R30, RZ ;  /* 0x0000001e22147224 */ /* 0x000fe200078e02ff */
[----:B------:R-:W-:Y:S01]  /*28280*/  ISETP.GE.AND P0, PT, R69, R39, PT ;  /* 0x000000274500720c */ /* 0x000fe20003f06270 */
[----:B------:R-:W-:Y:S01]  /*28290*/  CS2R R30, SRZ ;  /* 0x00000000001e7805 */ /* 0x000fe2000001ff00 */
[----:B------:R-:W-:Y:S01]  /*282a0*/  SHF.R.S32.HI R21, RZ, 0x1f, R69 ;  /* 0x0000001fff157819 */ /* 0x000fe20000011445 */
[----:B------:R-:W-:Y:S01]  /*282b0*/  CS2R R28, SRZ ;  /* 0x00000000001c7805 */ /* 0x000fe2000001ff00 */
[----:B------:R-:W-:-:S13]  /*282c0*/  ISETP.GE.OR P0, PT, R33, R20, P0 ;  /* 0x000000142100720c */ /* 0x000fda0000706670 */
[C---:B------:R-:W-:Y:S01]  /*282d0*/  @!P0 IMAD.SHL.U32 R2, R69.reuse, 0x2, RZ ;  /* 0x0000000245028824 */ /* 0x040fe200078e00ff */
[----:B------:R-:W-:-:S04]  /*282e0*/  @!P0 SHF.L.U64.HI R3, R69, 0x1, R21 ;  /* 0x0000000145038819 */ /* 0x000fc80000010215 */
[----:B----4-:R-:W-:-:S05]  /*282f0*/  @!P0 IADD3 R12, P1, R12, R2, RZ ;  /* 0x000000020c0c8210 */ /* 0x010fca0007f3e0ff */
[--C-:B------:R-:W-:Y:S01]  /*28300*/  @!P0 IMAD.X R13, R13, 0x1, R3.reuse, P1 ;  /* 0x000000010d0d8824 */ /* 0x100fe200008e0603 */
[----:B-1----:R-:W-:Y:S01]  /*28310*/  @!P0 IADD3 R2, P1, R14, R2, RZ ;  /* 0x000000020e028210 */ /* 0x002fe20007f3e0ff */
[----:B------:R-:W-:Y:S01]  /*28320*/  CS2R R26, SRZ ;  /* 0x00000000001a7805 */ /* 0x000fe2000001ff00 */
[----:B------:R-:W-:Y:S02]  /*28330*/  CS2R R24, SRZ ;  /* 0x0000000000187805 */ /* 0x000fe4000001ff00 */
[----:B------:R-:W4:Y:S01]  /*28340*/  @!P0 LD.E.128 R28, [R12.64] ;  /* 0x000000040c1c8980 */ /* 0x000f22000c101d00 */
[----:B--2---:R-:W-:-:S05]  /*28350*/  @!P0 IMAD.X R3, R15, 0x1, R3, P1 ;  /* 0x000000010f038824 */ /* 0x004fca00008e0603 */
[----:B------:R1:W2:Y:S01]  /*28360*/  @!P0 LD.E.128 R24, [R2.64] ;  /* 0x0000000402188980 */ /* 0x0002a2000c101d00 */
[----:B------:R-:W-:Y:S01]  /*28370*/  CS2R R46, SRZ ;  /* 0x00000000002e7805 */ /* 0x000fe2000001ff00 */
[----:B----4-:R-:W-:Y:S02]  /*28380*/  IMAD.MOV.U32 R12, RZ, RZ, R30 ;  /* 0x000000ffff0c7224 */ /* 0x010fe400078e001e */
[----:B------:R-:W-:Y:S02]  /*28390*/  IMAD.MOV.U32 R11, RZ, RZ, R31 ;  /* 0x000000ffff0b7224 */ /* 0x000fe400078e001f */
[----:B-1----:R-:W-:Y:S01]  /*283a0*/  IMAD.MOV.U32 R3, RZ, RZ, R28 ;  /* 0x000000ffff037224 */ /* 0x002fe200078e001c */
[----:B------:R-:W-:Y:S01]  /*283b0*/  PRMT R101, R101, 0x5410, R12 ;  /* 0x0000541065657816 */ /* 0x000fe2000000000c */
        /* <DEDUP_REMOVED lines=17> */
.L_x_1602:
[----:B------:R-:W-:Y:S01]  /*284d0*/  IADD3 R3, R33, 0x10, RZ ;  /* 0x0000001021037810 */ /* 0x000fe20007ffe0ff */
[----:B------:R-:W-:Y:S01]  /*284e0*/  BSSY B0, `(.L_x_1553) ;  /* 0x0000013000007945 */ /* 0x000fe20003800000 */
[----:B------:R-:W-:Y:S01]  /*284f0*/  CS2R R44, SRZ ;  /* 0x00000000002c7805 */ /* 0x000fe2000001ff00 */
[----:B------:R-:W-:Y:S01]  /*28500*/  CS2R R42, SRZ ;  /* 0x00000000002a7805 */ /* 0x000fe2000001ff00 */
[----:B------:R-:W-:Y:S01]  /*28510*/  ISETP.GE.AND P0, PT, R3, R20, PT ;  /* 0x000000140300720c */ /* 0x000fe20003f06270 */
[----:B------:R-:W-:-:S12]  /*28520*/  CS2R R40, SRZ ;  /* 0x0000000000287805 */ /* 0x000fd8000001ff00 */
[----:B------:R-:W-:Y:S05]  /*28530*/  @P0 BRA `(.L_x_1554) ;  /* 0x000000d000000947 */ /* 0x000fea0003800000 */
[----:B------:R-:W-:Y:S01]  /*28540*/  ISETP.GE.AND P0, PT, R69, R39, PT ;  /* 0x000000274500720c */ /* 0x000fe20003f06270 */
[----:B------:R-:W-:Y:S01]  /*28550*/  CS2R R44, SRZ ;  /* 0x00000000002c7805 */ /* 0x000fe2000001ff00 */
[----:B------:R-:W-:Y:S01]  /*28560*/  CS2R R42, SRZ ;  /* 0x00000000002a7805 */ /* 0x000fe2000001ff00 */
[----:B------:R-:W-:-:S10]  /*28570*/  CS2R R40, SRZ ;  /* 0x0000000000287805 */ /* 0x000fd4000001ff00 */
[----:B------:R-:W-:Y:S05]  /*28580*/  @P0 BRA `(.L_x_1554) ;  /* 0x0000008000000947 */ /* 0x000fea0003800000 */
[C---:B------:R-:W-:Y:S01]  /*28590*/  IMAD.SHL.U32 R14, R69.reuse, 0x2, RZ ;  /* 0x00000002450e7824 */ /* 0x040fe200078e00ff */
[----:B------:R-:W-:-:S04]  /*285a0*/  SHF.L.U64.HI R3, R69, 0x1, R21 ;  /* 0x0000000145037819 */ /* 0x000fc80000010215 */
[-C--:B----4-:R-:W-:Y:S02]  /*285b0*/  IADD3 R12, P1, R12, R14.reuse, RZ ;  /* 0x0000000e0c0c7210 */ /* 0x090fe40007f3e0ff */
[----:B-1----:R-:W-:-:S03]  /*285c0*/  IADD3 R2, P0, R2, R14, RZ ;  /* 0x0000000e02027210 */ /* 0x002fc60007f1e0ff */
[--C-:B--2---:R-:W-:Y:S02]  /*285d0*/  IMAD.X R13, R13, 0x1, R3.reuse, P1 ;  /* 0x000000010d0d7824 */ /* 0x104fe400008e0603 */
[----:B---3--:R-:W-:-:S03]  /*285e0*/  IMAD.X R3, R11, 0x1, R3, P0 ;  /* 0x000000010b037824 */ /* 0x008fc600000e0603 */
[----:B------:R1:W5:Y:S04]  /*285f0*/  LD.E.128 R44, [R12.64] ;  /* 0x000000040c2c7980 */ /* 0x000368000c101d00 */
[----:B------:R1:W5:Y:S02]  /*28600*/  LD.E.128 R40, [R2.64] ;  /* 0x0000000402287980 */ /* 0x000364000c101d00 */
.L_x_1554:
[----:B------:R-:W-:Y:S05]  /*28610*/  BSYNC B0 ;  /* 0x0000000000007941 */ /* 0x000fea0003800000 */
.L_x_1553:
[----:B-1--45:R-:W-:Y:S02]  /*28620*/  IMAD.MOV.U32 R12, RZ, RZ, R46 ;  /* 0x000000ffff0c7224 */ /* 0x032fe400078e002e */
[----:B---3--:R-:W-:Y:S02]  /*28630*/  IMAD.MOV.U32 R11, RZ, RZ, R47 ;  /* 0x000000ffff0b7224 */ /* 0x008fe400078e002f */
        /* <DEDUP_REMOVED lines=15> */
[----:B------:R1:W3:Y:S02]  /*28730*/  SHFL.IDX PT, R11, R17, 0x2, 0x181f ;  /* 0x00581f00110b7f89 */ /* 0x0002e400000e0000 */
.L_x_1603:
[----:B------:R-:W-:Y:S05]  /*28740*/  BRA.DIV ~URZ, `(.L_x_1556) ;  /* 0x00005ce27f007947 */ /* 0x000fea000b800000 */
[----:B------:R4:W1:Y:S01]  /*28750*/  SHFL.IDX PT, R12, R18, 0x2, 0x181f ;  /* 0x00581f00120c7f89 */ /* 0x00086200000e0000 */
[----:B--23--:R-:W-:-:S03]  /*28760*/  MOV R13, R11 ;  /* 0x0000000b000d7202 */ /* 0x00cfc60000000f00 */
[----:B------:R4:W2:Y:S04]  /*28770*/  SHFL.IDX PT, R15, R16, 0x2, 0x181f ;  /* 0x00581f00100f7f89 */ /* 0x0008a800000e0000 */
[----:B------:R4:W3:Y:S02]  /*28780*/  SHFL.IDX PT, R14, R19, 0x2, 0x181f ;  /* 0x00581f00130e7f89 */ /* 0x0008e400000e0000 */
.L_x_1604:
[----:B------:R-:W-:Y:S01]  /*28790*/  ISETP.GE.AND P0, PT, R69, R39, PT ;  /* 0x000000274500720c */ /* 0x000fe20003f06270 */
[----:B------:R-:W-:Y:S01]  /*287a0*/  CS2R R62, SRZ ;  /* 0x00000000003e7805 */ /* 0x000fe2000001ff00 */
[----:B------:R-:W-:Y:S01]  /*287b0*/  IADD3 R2, R33, 0x20, RZ ;  /* 0x0000002021027810 */ /* 0x000fe20007ffe0ff */
[----:B------:R-:W-:-:S03]  /*287c0*/  CS2R R60, SRZ ;  /* 0x00000000003c7805 */ /* 0x000fc6000001ff00 */
[----:B------:R-:W-:-:S13]  /*287d0*/  ISETP.GE.OR P0, PT, R2, R20, P0 ;  /* 0x000000140200720c */ /* 0x000fda0000706670 */
[C---:B------:R-:W-:Y:S01]  /*287e0*/  @!P0 IMAD.SHL.U32 R2, R69.reuse, 0x2, RZ ;  /* 0x0000000245028824 */ /* 0x040fe200078e00ff */
[----:B------:R-:W-:-:S04]  /*287f0*/  @!P0 SHF.L.U64.HI R3, R69, 0x1, R21 ;  /* 0x0000000145038819 */ /* 0x000fc80000010215 */
[----:B-1----:R-:W-:-:S05]  /*28800*/  @!P0 IADD3 R12, P1, R12, R2, RZ ;  /* 0x000000020c0c8210 */ /* 0x002fca0007f3e0ff */
[--C-:B------:R-:W-:Y:S01]  /*28810*/  @!P0 IMAD.X R13, R13, 0x1, R3.reuse, P1 ;  /* 0x000000010d0d8824 */ /* 0x100fe200008e0603 */
[----:B---3--:R-:W-:Y:S01]  /*28820*/  @!P0 IADD3 R2, P1, R14, R2, RZ ;  /* 0x000000020e028210 */ /* 0x008fe20007f3e0ff */
[----:B------:R-:W-:Y:S01]  /*28830*/  CS2R R58, SRZ ;  /* 0x00000000003a7805 */ /* 0x000fe2000001ff00 */
[----:B------:R-:W-:Y:S02]  /*28840*/  CS2R R56, SRZ ;  /* 0x0000000000387805 */ /* 0x000fe4000001ff00 */
[----:B------:R-:W3:Y:S01]  /*28850*/  @!P0 LD.E.128 R60, [R12.64] ;  /* 0x000000040c3c8980 */ /* 0x000ee2000c101d00 */
[----:B--2---:R-:W-:-:S05]  /*28860*/  @!P0 IMAD.X R3, R15, 0x1, R3, P1 ;  /* 0x000000010f038824 */ /* 0x004fca00008e0603 */
[----:B------:R1:W2:Y:S01]  /*28870*/  @!P0 LD.E.128 R56, [R2.64] ;  /* 0x0000000402388980 */ /* 0x0002a2000c101d00 */
[----:B------:R-:W-:Y:S01]  /*28880*/  CS2R R74, SRZ ;  /* 0x00000000004a7805 */ /* 0x000fe2000001ff00 */
[----:B---3--:R-:W-:Y:S02]  /*28890*/  IMAD.MOV.U32 R12, RZ, RZ, R62 ;  /* 0x000000ffff0c7224 */ /* 0x008fe400078e003e */
        /* <DEDUP_REMOVED lines=17> */
[----:B------:R1:W3:Y:S04]  /*289b0*/  SHFL.IDX PT, R12, R18, 0x3, 0x181f ;  /* 0x00781f00120c7f89 */ /* 0x0002e800000e0000 */
[----:B------:R1:W4:Y:S04]  /*289c0*/  SHFL.IDX PT, R11, R16, 0x3, 0x181f ;  /* 0x00781f00100b7f89 */ /* 0x00032800000e0000 */
[----:B------:R1:W1:Y:S02]  /*289d0*/  SHFL.IDX PT, R2, R19, 0x3, 0x181f ;  /* 0x00781f0013027f89 */ /* 0x00026400000e0000 */
.L_x_1605:
        /* <DEDUP_REMOVED lines=14> */
[-C--:B---3--:R-:W-:Y:S02]  /*28ac0*/  IADD3 R12, P1, R12, R14.reuse, RZ ;  /* 0x0000000e0c0c7210 */ /* 0x088fe40007f3e0ff */
[----:B-1----:R-:W-:-:S03]  /*28ad0*/  IADD3 R2, P0, R2, R14, RZ ;  /* 0x0000000e02027210 */ /* 0x002fc60007f1e0ff */
[--C-:B--2---:R-:W-:Y:S02]  /*28ae0*/  IMAD.X R13, R13, 0x1, R3.reuse, P1 ;  /* 0x000000010d0d7824 */ /* 0x104fe400008e0603 */
[----:B----4-:R-:W-:-:S03]  /*28af0*/  IMAD.X R3, R11, 0x1, R3, P0 ;  /* 0x000000010b037824 */ /* 0x010fc600000e0603 */
[----:B------:R1:W5:Y:S04]  /*28b00*/  LD.E.128 R72, [R12.64] ;  /* 0x000000040c487980 */ /* 0x000368000c101d00 */
[----:B------:R1:W5:Y:S02]  /*28b10*/  LD.E.128 R64, [R2.64] ;  /* 0x0000000402407980 */ /* 0x000364000c101d00 */
.L_x_1559:
[----:B------:R-:W-:Y:S05]  /*28b20*/  BSYNC B0 ;  /* 0x0000000000007941 */ /* 0x000fea0003800000 */
.L_x_1558:
[----:B-1-3-5:R-:W-:Y:S02]  /*28b30*/  IMAD.MOV.U32 R12, RZ, RZ, R74 ;  /* 0x000000ffff0c7224 */ /* 0x02afe400078e004a */
[----:B----4-:R-:W-:Y:S02]  /*28b40*/  IMAD.MOV.U32 R11, RZ, RZ, R75 ;  /* 0x000000ffff0b7224 */ /* 0x010fe400078e004b */
        /* <DEDUP_REMOVED lines=16> */
.L_x_1606:
[----:B------:R-:W-:Y:S05]  /*28c50*/  BRA.DIV ~URZ, `(.L_x_1561) ;  /* 0x00005c427f007947 */ /* 0x000fea000b800000 */
[----:B------:R4:W1:Y:S01]  /*28c60*/  SHFL.IDX PT, R12, R18, 0x4, 0x181f ;  /* 0x00981f00120c7f89 */ /* 0x00086200000e0000 */
[----:B--23--:R-:W-:-:S03]  /*28c70*/  MOV R13, R11 ;  /* 0x0000000b000d7202 */ /* 0x00cfc60000000f00 */
[----:B------:R4:W2:Y:S04]  /*28c80*/  SHFL.IDX PT, R15, R16, 0x4, 0x181f ;  /* 0x00981f00100f7f89 */ /* 0x0008a800000e0000 */
[----:B------:R4:W3:Y:S02]  /*28c90*/  SHFL.IDX PT, R14, R19, 0x4, 0x181f ;  /* 0x00981f00130e7f89 */ /* 0x0008e400000e0000 */
.L_x_1607:
        /* <DEDUP_REMOVED lines=37> */
.L_x_1608:
        /* <DEDUP_REMOVED lines=20> */
.L_x_1564:
[----:B------:R-:W-:Y:S05]  /*29030*/  BSYNC B0 ;  /* 0x0000000000007941 */ /* 0x000fea0003800000 */
.L_x_1563:
        /* <DEDUP_REMOVED lines=18> */
.L_x_1609:
[----:B------:R-:W-:Y:S05]  /*29160*/  BRA.DIV ~URZ, `(.L_x_1566) ;  /* 0x00005ba27f007947 */ /* 0x000fea000b800000 */
[----:B------:R4:W1:Y:S01]  /*29170*/  SHFL.IDX PT, R12, R18, 0x6, 0x181f ;  /* 0x00d81f00120c7f89 */ /* 0x00086200000e0000 */
[----:B--23--:R-:W-:-:S03]  /*29180*/  MOV R13, R11 ;  /* 0x0000000b000d7202 */ /* 0x00cfc60000000f00 */
[----:B------:R4:W2:Y:S04]  /*29190*/  SHFL.IDX PT, R14, R16, 0x6, 0x181f ;  /* 0x00d81f00100e7f89 */ /* 0x0008a800000e0000 */
[----:B------:R4:W3:Y:S02]  /*291a0*/  SHFL.IDX PT, R2, R19, 0x6, 0x181f ;  /* 0x00d81f0013027f89 */ /* 0x0008e400000e0000 */
.L_x_1610:
[----:B------:R-:W-:Y:S01]  /*291b0*/  IADD3 R3, R33, 0x60, RZ ;  /* 0x0000006021037810 */ /* 0x000fe20007ffe0ff */
[----:B------:R-:W-:Y:S01]  /*291c0*/  BSSY B0, `(.L_x_1567) ;  /* 0x0000013000007945 */ /* 0x000fe20003800000 */
[----:B------:R-:W-:Y:S01]  /*291d0*/  CS2R R94, SRZ ;  /* 0x00000000005e7805 */ /* 0x000fe2000001ff00 */
[----:B------:R-:W-:Y:S01]  /*291e0*/  CS2R R92, SRZ ;  /* 0x00000000005c7805 */ /* 0x000fe2000001ff00 */
[----:B------:R-:W-:Y:S01]  /*291f0*/  ISETP.GE.AND P0, PT, R3, R20, PT ;  /* 0x000000140300720c */ /* 0x000fe20003f06270 */
[----:B------:R-:W-:Y:S01]  /*29200*/  CS2R R98, SRZ ;  /* 0x0000000000627805 */ /* 0x000fe2000001ff00 */
[----:B------:R-:W-:-:S11]  /*29210*/  CS2R R96, SRZ ;  /* 0x0000000000607805 */ /* 0x000fd6000001ff00 */
[----:B------:R-:W-:Y:S05]  /*29220*/  @P0 BRA `(.L_x_1568) ;  /* 0x000000c000000947 */ /* 0x000fea0003800000 */
[----:B------:R-:W-:Y:S01]  /*29230*/  ISETP.GE.AND P0, PT, R69, R39, PT ;  /* 0x000000274500720c */ /* 0x000fe20003f06270 */
[----:B------:R-:W-:-:S12]  /*29240*/  CS2R R94, SRZ ;  /* 0x00000000005e7805 */ /* 0x000fd8000001ff00 */
[----:B------:R-:W-:Y:S05]  /*29250*/  @P0 BRA `(.L_x_1568) ;  /* 0x0000009000000947 */ /* 0x000fea0003800000 */
[----:B------:R-:W-:Y:S01]  /*29260*/  IMAD.SHL.U32 R11, R69, 0x2, RZ ;  /* 0x00000002450b7824 */ /* 0x000fe200078e00ff */
[----:B------:R-:W-:-:S04]  /*29270*/  SHF.R.S32.HI R3, RZ, 0x1f, R69 ;  /* 0x0000001fff037819 */ /* 0x000fc80000011445 */
[----:B------:R-:W-:Y:S02]  /*29280*/  SHF.L.U64.HI R3, R69, 0x1, R3 ;  /* 0x0000000145037819 */ /* 0x000fe40000010203 */
[-C--:B-1----:R-:W-:Y:S02]  /*29290*/  IADD3 R12, P1, R12, R11.reuse, RZ ;  /* 0x0000000b0c0c7210 */ /* 0x082fe40007f3e0ff */
[----:B---3--:R-:W-:-:S03]  /*292a0*/  IADD3 R2, P0, R2, R11, RZ ;  /* 0x0000000b02027210 */ /* 0x008fc60007f1e0ff */
[--C-:B------:R-:W-:Y:S02]  /*292b0*/  IMAD.X R13, R13, 0x1, R3.reuse, P1 ;  /* 0x000000010d0d7824 */ /* 0x100fe400008e0603 */
[----:B--2---:R-:W-:-:S03]  /*292c0*/  IMAD.X R3, R14, 0x1, R3, P0 ;  /* 0x000000010e037824 */ /* 0x004fc600000e0603 */
[----:B------:R1:W5:Y:S04]  /*292d0*/  LD.E.128 R92, [R12.64] ;  /* 0x000000040c5c7980 */ /* 0x000368000c101d00 */
[----:B------:R1:W5:Y:S02]  /*292e0*/  LD.E.128 R96, [R2.64] ;  /* 0x0000000402607980 */ /* 0x000364000c101d00 */
.L_x_1568:
[----:B------:R-:W-:Y:S05]  /*292f0*/  BSYNC B0 ;  /* 0x0000000000007941 */ /* 0x000fea0003800000 */
.L_x_1567:
[----:B-1---5:R-:W-:Y:S01]  /*29300*/  IMAD.MOV.U32 R12, RZ, RZ, R94 ;  /* 0x000000ffff0c7224 */ /* 0x022fe200078e005e */
[----:B------:R-:W-:Y:S01]  /*29310*/  CS2R R106, SRZ ;  /* 0x00000000006a7805 */ /* 0x000fe2000001ff00 */
[----:B------:R-:W-:Y:S02]  /*29320*/  IMAD.MOV.U32 R11, RZ, RZ, R95 ;  /* 0x000000ffff0b7224 */ /* 0x000fe400078e005f */
        /* <DEDUP_REMOVED lines=15> */
[----:B------:R1:W3:Y:S04]  /*29420*/  SHFL.IDX PT, R13, R17, 0x7, 0x181f ;  /* 0x00f81f00110d7f89 */ /* 0x0002e800000e0000 */
[----:B------:R1:W4:Y:S04]  /*29430*/  SHFL.IDX PT, R12, R18, 0x7, 0x181f ;  /* 0x00f81f00120c7f89 */ /* 0x00032800000e0000 */
[----:B------:R1:W2:Y:S04]  /*29440*/  SHFL.IDX PT, R15, R16, 0x7, 0x181f ;  /* 0x00f81f00100f7f89 */ /* 0x0002a800000e0000 */
[----:B------:R1:W1:Y:S02]  /*29450*/  SHFL.IDX PT, R2, R19, 0x7, 0x181f ;  /* 0x00f81f0013027f89 */ /* 0x00026400000e0000 */
.L_x_1611:
[----:B------:R-:W-:Y:S01]  /*29460*/  IADD3 R3, R33, 0x70, RZ ;  /* 0x0000007021037810 */ /* 0x000fe20007ffe0ff */
[----:B------:R-:W-:Y:S01]  /*29470*/  BSSY B0, `(.L_x_1570) ;  /* 0x0000012000007945 */ /* 0x000fe20003800000 */
[----:B------:R-:W-:Y:S01]  /*29480*/  CS2R R104, SRZ ;  /* 0x0000000000687805 */ /* 0x000fe2000001ff00 */
[----:B------:R-:W-:Y:S01]  /*29490*/  CS2R R110, SRZ ;  /* 0x00000000006e7805 */ /* 0x000fe2000001ff00 */
[----:B------:R-:W-:Y:S01]  /*294a0*/  ISETP.GE.AND P0, PT, R3, R20, PT ;  /* 0x000000140300720c */ /* 0x000fe20003f06270 */
[----:B------:R-:W-:-:S12]  /*294b0*/  CS2R R108, SRZ ;  /* 0x00000000006c7805 */ /* 0x000fd8000001ff00 */
[----:B------:R-:W-:Y:S05]  /*294c0*/  @P0 BRA `(.L_x_1571) ;  /* 0x000000c000000947 */ /* 0x000fea0003800000 */
[C---:B------:R-:W-:Y:S01]  /*294d0*/  ISETP.GE.AND P0, PT, R69.reuse, R39, PT ;  /* 0x000000274500720c */ /* 0x040fe20003f06270 */
[----:B------:R-:W-:Y:S01]  /*294e0*/  IMAD.SHL.U32 R3, R69, 0x2, RZ ;  /* 0x0000000245037824 */ /* 0x000fe200078e00ff */
[----:B------:R-:W-:Y:S01]  /*294f0*/  SHF.R.S32.HI R11, RZ, 0x1f, R69 ;  /* 0x0000001fff0b7819 */ /* 0x000fe20000011445 */
[----:B------:R-:W-:-:S03]  /*29500*/  CS2R R106, SRZ ;  /* 0x00000000006a7805 */ /* 0x000fc6000001ff00 */
[-C--:B-12---:R-:W-:Y:S02]  /*29510*/  IADD3 R14, P1, R2, R3.reuse, RZ ;  /* 0x00000003020e7210 */ /* 0x086fe40007f3e0ff */
[----:B----4-:R-:W-:Y:S02]  /*29520*/  IADD3 R2, P2, R12, R3, RZ ;  /* 0x000000030c027210 */ /* 0x010fe40007f5e0ff */
[----:B------:R-:W-:-:S05]  /*29530*/  SHF.L.U64.HI R11, R69, 0x1, R11 ;  /* 0x00000001450b7819 */ /* 0x000fca000001020b */
[--C-:B---3--:R-:W-:Y:S02]  /*29540*/  IMAD.X R3, R13, 0x1, R11.reuse, P2 ;  /* 0x000000010d037824 */ /* 0x108fe400010e060b */
[----:B------:R-:W-:Y:S01]  /*29550*/  IMAD.X R15, R15, 0x1, R11, P1 ;  /* 0x000000010f0f7824 */ /* 0x000fe200008e060b */
[----:B------:R-:W-:Y:S05]  /*29560*/  @P0 BRA `(.L_x_1571) ;  /* 0x0000002000000947 */ /* 0x000fea0003800000 */
[----:B------:R1:W5:Y:S04]  /*29570*/  LD.E.128 R104, [R2.64] ;  /* 0x0000000402687980 */ /* 0x000368000c101d00 */
[----:B------:R1:W5:Y:S02]  /*29580*/  LD.E.128 R108, [R14.64] ;  /* 0x000000040e6c7980 */ /* 0x000364000c101d00 */
.L_x_1571:
[----:B------:R-:W-:Y:S05]  /*29590*/  BSYNC B0 ;  /* 0x0000000000007941 */ /* 0x000fea0003800000 */
.L_x_1570:
[----:B------:R-:W-:Y:S01]  /*295a0*/  IADD3 R11, R100, -c[0x0][0x20], RZ ;  /* 0x80000800640b7a10 */ /* 0x000fe20007ffe0ff */
[----:B------:R-:W-:-:S04]  /*295b0*/  DEPBAR.LE SB0, 0x1 ;  /* 0x000080400000791a */ /* 0x000fc80000000000 */
[----:B-1--4-:R-:W4:Y:S01]  /*295c0*/  LDL.64 R2, [R11+0x20] ;  /* 0x000020000b027983 */ /* 0x012f220000100a00 */
[----:B------:R-:W-:Y:S03]  /*295d0*/  WARPSYNC 0xffffffff ;  /* 0xffffffff00007948 */ /* 0x000fe60003800000 */
[----:B------:R-:W-:Y:S06]  /*295e0*/  BAR.SYNC.DEFER_BLOCKING 0x0 ;  /* 0x0000000000007b1d */ /* 0x000fec0000010000 */
[----:B---3--:R-:W3:Y:S04]  /*295f0*/  LDL.64 R12, [R11+0x28] ;  /* 0x000028000b0c7983 */ /* 0x008ee80000100a00 */
[----:B--2-4-:R1:W2:Y:S01]  /*29600*/  LD.E R14, [R2.64] ;  /* 0x00000004020e7980 */ /* 0x0142a2000c101900 */
[----:B------:R-:W-:-:S03]  /*29610*/  ISETP.GE.AND P1, PT, R69, R39, PT ;  /* 0x000000274500720c */ /* 0x000fc60003f26270 */
[----:B---3--:R2:W5:Y:S02]  /*29620*/  LD.E.64 R50, [R12.64] ;  /* 0x000000040c327980 */ /* 0x008564000c101b00 */
[----:B-----5:R-:W-:Y:S01]  /*29630*/  IMAD.MOV.U32 R11, RZ, RZ, R107 ;  /* 0x000000ffff0b7224 */ /* 0x020fe200078e006b */
[----:B------:R-:W-:Y:S04]  /*29640*/  BSSY B0, `(.L_x_1572) ;  /* 0x000007c000007945 */ /* 0x000fe80003800000 */
[----:B------:R-:W-:Y:S01]  /*29650*/  PRMT R136, R136, 0x5410, R11 ;  /* 0x0000541088887816 */ /* 0x000fe2000000000b */
[----:B------:R-:W-:-:S05]  /*29660*/  IMAD.MOV.U32 R11, RZ, RZ, R111 ;  /* 0x000000ffff0b7224 */ /* 0x000fca00078e006f */
[----:B------:R-:W-:Y:S01]  /*29670*/  PRMT R136, R11, 0x7610, R136 ;  /* 0x000076100b887816 */ /* 0x000fe20000000088 */
[----:B-1----:R-:W-:Y:S02]  /*29680*/  IMAD.MOV.U32 R2, RZ, RZ, R106 ;  /* 0x000000ffff027224 */ /* 0x002fe400078e006a */
[----:B------:R-:W-:-:S03]  /*29690*/  IMAD.MOV.U32 R3, RZ, RZ, R104 ;  /* 0x000000ffff037224 */ /* 0x000fc600078e0068 */
[----:B------:R-:W-:Y:S01]  /*296a0*/  PRMT R139, R139, 0x5410, R2 ;  /* 0x000054108b8b7816 */ /* 0x000fe20000000002 */
[----:B------:R-:W-:Y:S01]  /*296b0*/  IMAD.MOV.U32 R2, RZ, RZ, R105 ;  /* 0x000000ffff027224 */ /* 0x000fe200078e0069 */
[----:B------:R-:W-:Y:S01]  /*296c0*/  PRMT R138, R138, 0x5410, R3 ;  /* 0x000054108a8a7816 */ /* 0x000fe20000000003 */
[----:B------:R-:W-:-:S03]  /*296d0*/  IMAD.MOV.U32 R3, RZ, RZ, R108 ;  /* 0x000000ffff037224 */ /* 0x000fc600078e006c */
[----:B------:R-:W-:Y:S01]  /*296e0*/  PRMT R100, R100, 0x5410, R2 ;  /* 0x0000541064647816 */ /* 0x000fe20000000002 */
[----:B------:R-:W-:Y:S01]  /*296f0*/  IMAD.MOV.U32 R2, RZ, RZ, R109 ;  /* 0x000000ffff027224 */ /* 0x000fe200078e006d */
[----:B------:R-:W-:-:S04]  /*29700*/  PRMT R138, R3, 0x7610, R138 ;  /* 0x00007610038a7816 */ /* 0x000fc8000000008a */
[----:B------:R-:W-:Y:S01]  /*29710*/  PRMT R100, R2, 0x7610, R100 ;  /* 0x0000761002647816 */ /* 0x000fe20000000064 */
[----:B--2---:R-:W-:-:S05]  /*29720*/  IMAD R12, R14, -0x80, R20 ;  /* 0xffffff800e0c7824 */ /* 0x004fca00078e0214 */
[----:B------:R-:W-:Y:S01]  /*29730*/  IMNMX R70, R12, 0x80, PT ;  /* 0x000000800c467817 */ /* 0x000fe20003800200 */
[----:B------:R-:W-:-:S03]  /*29740*/  IMAD.MOV.U32 R12, RZ, RZ, R110 ;  /* 0x000000ffff0c7224 */ /* 0x000fc600078e006e */
[----:B------:R-:W-:Y:S02]  /*29750*/  ISETP.GE.OR P0, PT, R68, R70, P1 ;  /* 0x000000464400720c */ /* 0x000fe40000f06670 */
[----:B------:R-:W-:-:S11]  /*29760*/  PRMT R139, R12, 0x7610, R139 ;  /* 0x000076100c8b7816 */ /* 0x000fd6000000008b */
[----:B------:R-:W-:Y:S05]  /*29770*/  @P0 BRA `(.L_x_1573) ;  /* 0x0000068000000947 */ /* 0x000fea0003800000 */
[----:B------:R-:W-:Y:S02]  /*29780*/  SHF.R.S32.HI R3, RZ, 0x1f, R35 ;  /* 0x0000001fff037819 */ /* 0x000fe40000011423 */
[----:B------:R-:W-:Y:S02]  /*29790*/  LEA.HI R12, R39, R36, RZ, 0x1d ;  /* 0x00000024270c7211 */ /* 0x000fe400078fe8ff */
[----:B------:R-:W-:Y:S02]  /*297a0*/  SHF.L.U32 R2, R68, 0x6, RZ ;  /* 0x0000000644027819 */ /* 0x000fe400000006ff */
[----:B------:R-:W-:Y:S02]  /*297b0*/  LEA.HI R3, R3, R35, RZ, 0x6 ;  /* 0x0000002303037211 */ /* 0x000fe400078f30ff */
[----:B------:R-:W-:Y:S02]  /*297c0*/  SHF.R.S32.HI R13, RZ, 0x1f, R12 ;  /* 0x0000001fff0d7819 */ /* 0x000fe4000001140c */
[----:B------:R-:W-:-:S02]  /*297d0*/  LOP3.LUT R2, R2, 0x1c0, RZ, 0xc0, !PT ;  /* 0x000001c002027812 */ /* 0x000fc400078ec0ff */
[----:B------:R-:W-:Y:S02]  /*297e0*/  SHF.L.U32 R11, R3, 0x3, RZ ;  /* 0x00000003030b7819 */ /* 0x000fe400000006ff */
[----:B------:R-:W-:Y:S02]  /*297f0*/  LEA.HI R13, R13, R12, RZ, 0x3 ;  /* 0x0000000c0d0d7211 */ /* 0x000fe400078f18ff */
[----:B------:R-:W-:Y:S02]  /*29800*/  SHF.L.U32 R12, R12, 0x3, RZ ;  /* 0x000000030c0c7819 */ /* 0x000fe400000006ff */
[----:B------:R-:W-:Y:S02]  /*29810*/  LOP3.LUT R14, R2, 0x38, R69, 0xf8, !PT ;  /* 0x00000038020e7812 */ /* 0x000fe400078ef845 */
[----:B------:R-:W-:Y:S02]  /*29820*/  SHF.R.U32.HI R3, RZ, 0x3, R2 ;  /* 0x00000003ff037819 */ /* 0x000fe40000011602 */
[----:B------:R-:W-:-:S02]  /*29830*/  LOP3.LUT R11, R11, 0xfffffe00, RZ, 0xc0, !PT ;  /* 0xfffffe000b0b7812 */ /* 0x000fc400078ec0ff */
[----:B------:R-:W-:Y:S02]  /*29840*/  LOP3.LUT R2, R2, 0x38, R12, 0xf8, !PT ;  /* 0x0000003802027812 */ /* 0x000fe400078ef80c */
[----:B------:R-:W-:Y:S02]  /*29850*/  SHF.L.U32 R12, R13, 0xa, RZ ;  /* 0x0000000a0d0c7819 */ /* 0x000fe400000006ff */
[----:B------:R-:W-:Y:S02]  /*29860*/  LOP3.LUT R13, R11, R14, R3, 0xf6, !PT ;  /* 0x0000000e0b0d7212 */ /* 0x000fe400078ef603 */
[----:B------:R-:W-:Y:S02]  /*29870*/  LOP3.LUT R3, R2, R3, RZ, 0x3c, !PT ;  /* 0x0000000302037212 */ /* 0x000fe400078e3cff */
[----:B------:R-:W-:Y:S01]  /*29880*/  LOP3.LUT R2, R12, 0xffffe000, RZ, 0xc0, !PT ;  /* 0xffffe0000c027812 */ /* 0x000fe200078ec0ff */
[----:B------:R-:W-:-:S03]  /*29890*/  IMAD.WIDE.U32 R34, R13, 0x2, R50 ;  /* 0x000000020d227825 */ /* 0x000fc600078e0032 */
[----:B------:R-:W-:Y:S02]  /*298a0*/  IADD3 R2, R3, R2, R11 ;  /* 0x0000000203027210 */ /* 0x000fe40007ffe00b */
[----:B------:R-:W2:Y:S03]  /*298b0*/  LD.E.128 R12, [R34.64] ;  /* 0x00000004220c7980 */ /* 0x000ea6000c101d00 */
[----:B------:R-:W-:-:S05]  /*298c0*/  IMAD.WIDE.U32 R32, R2, 0x2, R50 ;  /* 0x0000000202207825 */ /* 0x000fca00078e0032 */
[----:B------:R-:W3:Y:S01]  /*298d0*/  LD.E.128 R16, [R32.64] ;  /* 0x0000000420107980 */ /* 0x000ee2000c101d00 */
[--C-:B------:R-:W-:Y:S01]  /*298e0*/  HADD2.F32 R11, -RZ, R37.reuse.H0_H0 ;  /* 0x20000025ff0b7230 */ /* 0x100fe20000004100 */
[--C-:B------:R-:W-:Y:S01]  /*298f0*/  SHF.R.U64 R52, R28, 0x10, R29.reuse ;  /* 0x000000101c347819 */ /* 0x100fe2000000121d */
[----:B------:R-:W-:Y:S01]  /*29900*/  HADD2.F32 R2, -RZ, R37.H1_H1 ;  /* 0x30000025ff027230 */ /* 0x000fe20000004100 */
[----:B------:R-:W-:Y:S02]  /*29910*/  SHF.R.U32.HI R28, RZ, 0x10, R29 ;  /* 0x00000010ff1c7819 */ /* 0x000fe4000001161d */
[----:B------:R-:W-:Y:S02]  /*29920*/  SHF.R.U32.HI R29, RZ, 0x10, R25 ;  /* 0x00000010ff1d7819 */ /* 0x000fe40000011619 */
[----:B------:R-:W-:Y:S01]  /*29930*/  SHF.R.U64 R49, R30, 0x10, R31 ;  /* 0x000000101e317819 */ /* 0x000fe2000000121f */
[----:B------:R-:W-:Y:S01]  /*29940*/  HADD2.F32 R28, -RZ, R28.H0_H0 ;  /* 0x2000001cff1c7230 */ /* 0x000fe20000004100 */
[----:B------:R-:W-:Y:S01]  /*29950*/  SHF.R.U64 R48, R24, 0x10, R25 ;  /* 0x0000001018307819 */ /* 0x000fe20000001219 */
[----:B------:R-:W-:Y:S01]  /*29960*/  HADD2.F32 R29, -RZ, R29.H0_H0 ;  /* 0x2000001dff1d7230 */ /* 0x000fe20000004100 */
[----:B------:R-:W-:-:S02]  /*29970*/  SHF.R.U64 R38, R26, 0x10, R27 ;  /* 0x000000101a267819 */ /* 0x000fc4000000121b */
[----:B------:R-:W-:Y:S02]  /*29980*/  SHF.R.U32.HI R30, RZ, 0x10, R27 ;  /* 0x00000010ff1e7819 */ /* 0x000fe4000001161b */
[----:B------:R-:W-:Y:S01]  /*29990*/  SHF.R.U32.HI R31, RZ, 0x10, R31 ;  /* 0x00000010ff1f7819 */ /* 0x000fe2000001161f */
[--C-:B--2---:R-:W-:Y:S02]  /*299a0*/  HADD2.F32 R22, -RZ, R13.reuse.H0_H0 ;  /* 0x2000000dff167230 */ /* 0x104fe40000004100 */
[----:B------:R-:W-:Y:S02]  /*299b0*/  HADD2.F32 R21, -RZ, R13.H1_H1 ;  /* 0x3000000dff157230 */ /* 0x000fe40000004100 */
[--C-:B------:R-:W-:Y:S02]  /*299c0*/  HADD2.F32 R25, -RZ, R12.reuse.H0_H0 ;  /* 0x2000000cff197230 */ /* 0x100fe40000004100 */
[----:B------:R-:W-:Y:S02]  /*299d0*/  HADD2.F32 R26, -RZ, R12.H1_H1 ;  /* 0x3000000cff1a7230 */ /* 0x000fe40000004100 */
[----:B---3--:R-:W-:-:S02]  /*299e0*/  HADD2.F32 R3, -RZ, R17.H0_H0 ;  /* 0x20000011ff037230 */ /* 0x008fc40000004100 */
[----:B------:R-:W-:Y:S02]  /*299f0*/  HADD2.F32 R13, -RZ, R17.H1_H1 ;  /* 0x30000011ff0d7230 */ /* 0x000fe40000004100 */
[--C-:B------:R-:W-:Y:S01]  /*29a00*/  HADD2.F32 R24, -RZ, R14.reuse.H0_H0 ;  /* 0x2000000eff187230 */ /* 0x100fe20000004100 */
[CC--:B------:R-:W-:Y:S01]  /*29a10*/  FMUL.FTZ R37, R3.reuse, R11.reuse ;  /* 0x0000000b03257220 */ /* 0x0c0fe20000410000 */
[----:B------:R-:W-:Y:S01]  /*29a20*/  HADD2.F32 R27, -RZ, R14.H1_H1 ;  /* 0x3000000eff1b7230 */ /* 0x000fe20000004100 */
[-C--:B------:R-:W-:Y:S01]  /*29a30*/  FMUL.FTZ R3, R3, R2.reuse ;  /* 0x0000000203037220 */ /* 0x080fe20000410000 */
[--C-:B------:R-:W-:Y:S01]  /*29a40*/  HADD2.F32 R12, -RZ, R19.reuse.H0_H0 ;  /* 0x20000013ff0c7230 */ /* 0x100fe20000004100 */
[C---:B------:R-:W-:Y:S01]  /*29a50*/  FFMA.FTZ R55, R22.reuse, R2, -R37 ;  /* 0x0000000216377223 */ /* 0x040fe20000010825 */
[----:B------:R-:W-:Y:S01]  /*29a60*/  HADD2.F32 R14, -RZ, R19.H1_H1 ;  /* 0x30000013ff0e7230 */ /* 0x000fe20000004100 */
[----:B------:R-:W-:Y:S01]  /*29a70*/  FFMA.FTZ R54, R22, R11, R3 ;  /* 0x0000000b16367223 */ /* 0x000fe20000010003 */
[----:B------:R-:W-:-:S02]  /*29a80*/  HADD2.F32 R20, -RZ, R15.H0_H0 ;  /* 0x2000000fff147230 */ /* 0x000fc40000004100 */
[----:B------:R-:W-:Y:S02]  /*29a90*/  HADD2.F32 R23, -RZ, R15.H1_H1 ;  /* 0x3000000fff177230 */ /* 0x000fe40000004100 */
[--C-:B------:R-:W-:Y:S02]  /*29aa0*/  HADD2.F32 R19, -RZ, R16.reuse.H0_H0 ;  /* 0x20000010ff137230 */ /* 0x100fe40000004100 */
[----:B------:R-:W-:Y:S02]  /*29ab0*/  HADD2.F32 R17, -RZ, R16.H1_H1 ;  /* 0x30000010ff117230 */ /* 0x000fe40000004100 */
[--C-:B------:R-:W-:Y:S02]  /*29ac0*/  HADD2.F32 R3, -RZ, R53.reuse.H1_H1 ;  /* 0x30000035ff037230 */ /* 0x100fe40000004100 */
[--C-:B------:R-:W-:Y:S02]  /*29ad0*/  HADD2.F32 R16, -RZ, R18.reuse.H0_H0 ;  /* 0x20000012ff107230 */ /* 0x100fe40000004100 */
[----:B------:R-:W-:Y:S01]  /*29ae0*/  HADD2.F32 R15, -RZ, R18.H1_H1 ;  /* 0x30000012ff0f7230 */ /* 0x000fe20000004100 */
[C---:B------:R-:W-:Y:S01]  /*29af0*/  FMUL.FTZ R18, R13.reuse, R29 ;  /* 0x0000001d0d127220 */ /* 0x040fe20000410000 */
[----:B------:R-:W-:Y:S01]  /*29b00*/  HADD2.F32 R2, -RZ, R53.H0_H0 ;  /* 0x20000035ff027230 */ /* 0x000fe20000004100 */
[----:B------:R-:W-:Y:S01]  /*29b10*/  FMUL.FTZ R13, R13, R28 ;  /* 0x0000001c0d0d7220 */ /* 0x000fe20000410000 */
[----:B------:R-:W-:Y:S01]  /*29b20*/  HADD2.F32 R22, -RZ, R30.H0_H0 ;  /* 0x2000001eff167230 */ /* 0x000fe20000004100 */
[----:B------:R-:W-:-:S02]  /*29b30*/  FMUL.FTZ R11, R12, R3 ;  /* 0x000000030c0b7220 */ /* 0x000fc40000410000 */
[C---:B------:R-:W-:Y:S02]  /*29b40*/  FFMA.FTZ R37, R21.reuse, R28, -R18 ;  /* 0x0000001c15257223 */ /* 0x040fe40000010812 */
[----:B------:R-:W-:Y:S01]  /*29b50*/  FFMA.FTZ R30, R21, R29, R13 ;  /* 0x0000001d151e7223 */ /* 0x000fe2000001000d */
[----:B------:R-:W-:Y:S01]  /*29b60*/  HADD2.F32 R13, -RZ, R31.H0_H0 ;  /* 0x2000001fff0d7230 */ /* 0x000fe20000004100 */
[-C--:B------:R-:W-:Y:S01]  /*29b70*/  FMUL.FTZ R18, R12, R2.reuse ;  /* 0x000000020c127220 */ /* 0x080fe20000410000 */
[----:B------:R-:W-:Y:S01]  /*29b80*/  HADD2.F32 R12, -RZ, R71.H1_H1 ;  /* 0x30000047ff0c7230 */ /* 0x000fe20000004100 */
[----:B------:R-:W-:Y:S01]  /*29b90*/  FFMA.FTZ R31, R20, R2, R11 ;  /* 0x00000002141f7223 */ /* 0x000fe2000001000b */
[----:B------:R-:W-:Y:S01]  /*29ba0*/  HADD2.F32 R11, -RZ, R101.H1_H1 ;  /* 0x30000065ff0b7230 */ /* 0x000fe20000004100 */
[----:B------:R-:W-:Y:S02]  /*29bb0*/  FMUL.FTZ R2, R14, R22 ;  /* 0x000000160e027220 */ /* 0x000fe40000410000 */
[----:B------:R-:W-:Y:S01]  /*29bc0*/  FFMA.FTZ R53, R20, R3, -R18 ;  /* 0x0000000314357223 */ /* 0x000fe20000010812 */
[----:B------:R-:W-:Y:S01]  /*29bd0*/  HADD2.F32 R3, -RZ, R71.H0_H0 ;  /* 0x20000047ff037230 */ /* 0x000fe20000004100 */
[-C--:B------:R-:W-:Y:S01]  /*29be0*/  FFMA.FTZ R28, R23, R13.reuse, -R2 ;  /* 0x0000000d171c7223 */ /* 0x080fe20000010802 */
[----:B------:R-:W-:Y:S01]  /*29bf0*/  HADD2.F32 R2, -RZ, R101.H0_H0 ;  /* 0x20000065ff027230 */ /* 0x000fe20000004100 */
[----:B------:R-:W-:-:S02]  /*29c00*/  FMUL.FTZ R14, R14, R13 ;  /* 0x0000000d0e0e7220 */ /* 0x000fc40000410000 */
[CC--:B------:R-:W-:Y:S02]  /*29c10*/  FMUL.FTZ R18, R19.reuse, R3.reuse ;  /* 0x0000000313127220 */ /* 0x0c0fe40000410000 */
[----:B------:R-:W-:Y:S02]  /*29c20*/  FMUL.FTZ R19, R19, R12 ;  /* 0x0000000c13137220 */ /* 0x000fe40000410000 */
[----:B------:R-:W-:Y:S02]  /*29c30*/  FMUL.FTZ R13, R16, R2 ;  /* 0x00000002100d7220 */ /* 0x000fe40000410000 */
[----:B------:R-:W-:Y:S01]  /*29c40*/  FFMA.FTZ R23, R23, R22, R14 ;  /* 0x0000001617177223 */ /* 0x000fe2000001000e */
[----:B------:R-:W-:Y:S01]  /*29c50*/  HADD2.F32 R14, -RZ, R48.H0_H0 ;  /* 0x20000030ff0e7230 */ /* 0x000fe20000004100 */
[C---:B------:R-:W-:Y:S01]  /*29c60*/  FFMA.FTZ R29, R25.reuse, R12, -R18 ;  /* 0x0000000c191d7223 */ /* 0x040fe20000010812 */
[----:B------:R-:W-:Y:S01]  /*29c70*/  HADD2.F32 R18, -RZ, R38.H0_H0 ;  /* 0x20000026ff127230 */ /* 0x000fe20000004100 */
[----:B------:R-:W-:Y:S01]  /*29c80*/  FFMA.FTZ R22, R25, R3, R19 ;  /* 0x0000000319167223 */ /* 0x000fe20000010013 */
[----:B------:R-:W-:Y:S01]  /*29c90*/  F2FP.PACK_AB R19, R28, R53 ;  /* 0x000000351c13723e */ /* 0x000fe200000000ff */
[-C--:B------:R-:W-:Y:S01]  /*29ca0*/  FMUL.FTZ R3, R16, R11.reuse ;  /* 0x0000000b10037220 */ /* 0x080fe20000410000 */
[----:B------:R-:W-:Y:S01]  /*29cb0*/  HADD2.F32 R16, -RZ, R49.H0_H0 ;  /* 0x20000031ff107230 */ /* 0x000fe20000004100 */
[C---:B------:R-:W-:Y:S01]  /*29cc0*/  FFMA.FTZ R21, R24.reuse, R11, -R13 ;  /* 0x0000000b18157223 */ /* 0x040fe2000001080d */
[----:B------:R-:W-:Y:S01]  /*29cd0*/  HADD2.F32 R13, -RZ, R52.H0_H0 ;  /* 0x20000034ff0d7230 */ /* 0x000fe20000004100 */
[----:B------:R-:W-:-:S02]  /*29ce0*/  FFMA.FTZ R20, R24, R2, R3 ;  /* 0x0000000218147223 */ /* 0x000fc40000010003 */
[----:B------:R-:W-:Y:S02]  /*29cf0*/  FMUL.FTZ R12, R17, R14 ;  /* 0x0000000e110c7220 */ /* 0x000fe40000410000 */
[----:B------:R-:W-:Y:S02]  /*29d00*/  FMUL.FTZ R3, R15, R18 ;  /* 0x000000120f037220 */ /* 0x000fe40000410000 */
[----:B------:R-:W-:Y:S01]  /*29d10*/  FMUL.FTZ R11, R17, R13 ;  /* 0x0000000d110b7220 */ /* 0x000fe20000410000 */
[----:B------:R-:W-:Y:S01]  /*29d20*/  F2FP.PACK_AB R17, R37, R55 ;  /* 0x000000372511723e */ /* 0x000fe200000000ff */
[----:B------:R-:W-:Y:S01]  /*29d30*/  FMUL.FTZ R2, R15, R16 ;  /* 0x000000100f027220 */ /* 0x000fe20000410000 */
[----:B------:R-:W-:Y:S01]  /*29d40*/  F2FP.PACK_AB R15, R23, R31 ;  /* 0x0000001f170f723e */ /* 0x000fe200000000ff */
[----:B------:R-:W-:Y:S01]  /*29d50*/  FFMA.FTZ R12, R26, R13, -R12 ;  /* 0x0000000d1a0c7223 */ /* 0x000fe2000001080c */
[----:B------:R-:W-:Y:S01]  /*29d60*/  F2FP.PACK_AB R13, R30, R54 ;  /* 0x000000361e0d723e */ /* 0x000fe200000000ff */
[----:B------:R-:W-:-:S02]  /*29d70*/  FFMA.FTZ R3, R27, R16, -R3 ;  /* 0x000000101b037223 */ /* 0x000fc40000010803 */
[----:B------:R-:W-:Y:S01]  /*29d80*/  FFMA.FTZ R11, R26, R14, R11 ;  /* 0x0000000e1a0b7223 */ /* 0x000fe2000001000b */
[----:B------:R-:W-:Y:S01]  /*29d90*/  F2FP.PACK_AB R16, R12, R29 ;  /* 0x0000001d0c10723e */ /* 0x000fe200000000ff */
[----:B------:R-:W-:Y:S01]  /*29da0*/  FFMA.FTZ R2, R27, R18, R2 ;  /* 0x000000121b027223 */ /* 0x000fe20000010002 */
[----:B------:R-:W-:Y:S02]  /*29db0*/  F2FP.PACK_AB R18, R3, R21 ;  /* 0x000000150312723e */ /* 0x000fe400000000ff */
[----:B------:R-:W-:Y:S02]  /*29dc0*/  F2FP.PACK_AB R12, R11, R22 ;  /* 0x000000160b0c723e */ /* 0x000fe400000000ff */
[----:B------:R-:W-:Y:S01]  /*29dd0*/  F2FP.PACK_AB R14, R2, R20 ;  /* 0x00000014020e723e */ /* 0x000fe200000000ff */
[----:B------:R1:W-:Y:S04]  /*29de0*/  ST.E.128 [R34.64], R16 ;  /* 0x0000001022007985 */ /* 0x0003e8000c101d04 */
[----:B------:R1:W-:Y:S02]  /*29df0*/  ST.E.128 [R32.64], R12 ;  /* 0x0000000c20007985 */ /* 0x0003e4000c101d04 */
.L_x_1573:
[----:B------:R-:W-:Y:S05]  /*29e00*/  BSYNC B0 ;  /* 0x0000000000007941 */ /* 0x000fea0003800000 */
.L_x_1572:
[----:B------:R-:W-:Y:S01]  /*29e10*/  IADD3 R3, R68, 0x10, RZ ;  /* 0x0000001044037810 */ /* 0x000fe20007ffe0ff */
[----:B------:R-:W-:Y:S03]  /*29e20*/  BSSY B0, `(.L_x_1574) ;  /* 0x000006b000007945 */ /* 0x000fe60003800000 */
[----:B------:R-:W-:-:S13]  /*29e30*/  ISETP.GE.OR P0, PT, R3, R70, P1 ;  /* 0x000000460300720c */ /* 0x000fda0000f06670 */
[----:B------:R-:W-:Y:S05]  /*29e40*/  @P0 BRA `(.L_x_1575) ;  /* 0x0000068000000947 */ /* 0x000fea0003800000 */
[----:B------:R-:W-:Y:S02]  /*29e50*/  SHF.R.S32.HI R2, RZ, 0x1f, R3 ;  /* 0x0000001fff027819 */ /* 0x000fe40000011403 */
[----:B-1----:R-:W-:Y:S02]  /*29e60*/  LEA.HI R12, R39, R36, RZ, 0x1d ;  /* 0x00000024270c7211 */ /* 0x002fe400078fe8ff */
        /* <DEDUP_REMOVED lines=21> */
[----:B------:R-:W-:Y:S01]  /*29fc0*/  SHF.R.U32.HI R29, RZ, 0x10, R41 ;  /* 0x00000010ff1d7819 */ /* 0x000fe20000011629 */
[----:B------:R-:W-:Y:S01]  /*29fd0*/  HADD2.F32 R2, -RZ, R102.H1_H1 ;  /* 0x30000066ff027230 */ /* 0x000fe20000004100 */
[----:B------:R-:W-:Y:S02]  /*29fe0*/  SHF.R.U32.HI R28, RZ, 0x10, R45 ;  /* 0x00000010ff1c7819 */ /* 0x000fe4000001162d */
[--C-:B------:R-:W-:Y:S01]  /*29ff0*/  SHF.R.U64 R38, R42, 0x10, R43.reuse ;  /* 0x000000102a267819 */ /* 0x100fe2000000122b */
[----:B------:R-:W-:Y:S01]  /*2a000*/  HADD2.F32 R29, -RZ, R29.H0_H0 ;  /* 0x2000001dff1d7230 */ /* 0x000fe20000004100 */
[----:B------:R-:W-:Y:S01]  /*2a010*/  SHF.R.U32.HI R30, RZ, 0x10, R43 ;  /* 0x00000010ff1e7819 */ /* 0x000fe2000001162b */
[----:B------:R-:W-:Y:S01]  /*2a020*/  HADD2.F32 R28, -RZ, R28.H0_H0 ;  /* 0x2000001cff1c7230 */ /* 0x000fe20000004100 */
[----:B------:R-:W-:-:S02]  /*2a030*/  SHF.R.U64 R44, R44, 0x10, R45 ;  /* 0x000000102c2c7819 */ /* 0x000fc4000000122d */
[----:B------:R-:W-:Y:S02]  /*2a040*/  SHF.R.U32.HI R31, RZ, 0x10, R47 ;  /* 0x00000010ff1f7819 */ /* 0x000fe4000001162f */
[----:B------:R-:W-:Y:S02]  /*2a050*/  SHF.R.U64 R40, R40, 0x10, R41 ;  /* 0x0000001028287819 */ /* 0x000fe40000001229 */
[----:B------:R-:W-:Y:S01]  /*2a060*/  SHF.R.U64 R41, R46, 0x10, R47 ;  /* 0x000000102e297819 */ /* 0x000fe2000000122f */
[--C-:B--2---:R-:W-:Y:S02]  /*2a070*/  HADD2.F32 R22, -RZ, R13.reuse.H0_H0 ;  /* 0x2000000dff167230 */ /* 0x104fe40000004100 */
[----:B------:R-:W-:Y:S02]  /*2a080*/  HADD2.F32 R21, -RZ, R13.H1_H1 ;  /* 0x3000000dff157230 */ /* 0x000fe40000004100 */
[--C-:B------:R-:W-:Y:S02]  /*2a090*/  HADD2.F32 R25, -RZ, R12.reuse.H0_H0 ;  /* 0x2000000cff197230 */ /* 0x100fe40000004100 */
[----:B------:R-:W-:-:S02]  /*2a0a0*/  HADD2.F32 R26, -RZ, R12.H1_H1 ;  /* 0x3000000cff1a7230 */ /* 0x000fc40000004100 */
[--C-:B---3--:R-:W-:Y:S02]  /*2a0b0*/  HADD2.F32 R3, -RZ, R17.reuse.H0_H0 ;  /* 0x20000011ff037230 */ /* 0x108fe40000004100 */
        /* <DEDUP_REMOVED lines=25> */
[--C-:B------:R-:W-:Y:S01]  /*2a250*/  HADD2.F32 R12, -RZ, R112.reuse.H1_H1 ;  /* 0x30000070ff0c7230 */ /* 0x100fe20000004100 */
[----:B------:R-:W-:Y:S01]  /*2a260*/  FFMA.FTZ R31, R20, R2, R11 ;  /* 0x00000002141f7223 */ /* 0x000fe2000001000b */
[--C-:B------:R-:W-:Y:S01]  /*2a270*/  HADD2.F32 R11, -RZ, R113.reuse.H1_H1 ;  /* 0x30000071ff0b7230 */ /* 0x100fe20000004100 */
        /* <DEDUP_REMOVED lines=24> */
[-C--:B------:R-:W-:Y:S01]  /*2a400*/  FMUL.FTZ R2, R15, R16.reuse ;  /* 0x000000100f027220 */ /* 0x080fe20000410000 */
        /* <DEDUP_REMOVED lines=12> */
.L_x_1575:
[----:B------:R-:W-:Y:S05]  /*2a4d0*/  BSYNC B0 ;  /* 0x0000000000007941 */ /* 0x000fea0003800000 */
.L_x_1574:
        /* <DEDUP_REMOVED lines=30> */
[----:B------:R-:W-:Y:S01]  /*2a6c0*/  SHF.R.U32.HI R30, RZ, 0x10, R59 ;  /* 0x00000010ff1e7819 */ /* 0x000fe2000001163b */
[----:B------:R-:W-:Y:S01]  /*2a6d0*/  HADD2.F32 R29, -RZ, R29.H0_H0 ;  /* 0x2000001dff1d7230 */ /* 0x000fe20000004100 */
[----:B------:R-:W-:Y:S01]  /*2a6e0*/  SHF.R.U32.HI R31, RZ, 0x10, R63 ;  /* 0x00000010ff1f7819 */ /* 0x000fe2000001163f */
[----:B------:R-:W-:Y:S01]  /*2a6f0*/  HADD2.F32 R28, -RZ, R28.H0_H0 ;  /* 0x2000001cff1c7230 */ /* 0x000fe20000004100 */
[----:B------:R-:W-:-:S02]  /*2a700*/  SHF.R.U64 R38, R56, 0x10, R57 ;  /* 0x0000001038267819 */ /* 0x000fc40000001239 */
[----:B------:R-:W-:Y:S02]  /*2a710*/  SHF.R.U64 R41, R58, 0x10, R59 ;  /* 0x000000103a297819 */ /* 0x000fe4000000123b */
        /* <DEDUP_REMOVED lines=72> */
.L_x_1577:
[----:B------:R-:W-:Y:S05]  /*2aba0*/  BSYNC B0 ;  /* 0x0000000000007941 */ /* 0x000fea0003800000 */
.L_x_1576:
        /* <DEDUP_REMOVED lines=56> */
[----:B------:R-:W-:Y:S02]  /*2af30*/  HADD2.F32 R3, -RZ, R120.H1_H1 ;  /* 0x30000078ff037230 */ /* 0x000fe40000004100 */
        /* <DEDUP_REMOVED lines=51> */
.L_x_1579:
[----:B------:R-:W-:Y:S05]  /*2b270*/  BSYNC B0 ;  /* 0x0000000000007941 */ /* 0x000fea0003800000 */
.L_x_1578:
        /* <DEDUP_REMOVED lines=108> */
.L_x_1581:
[----:B------:R-:W-:Y:S05]  /*2b940*/  BSYNC B0 ;  /* 0x0000000000007941 */ /* 0x000fea0003800000 */
.L_x_1580:
        /* <DEDUP_REMOVED lines=108> */
.L_x_1583:
[----:B------:R-:W-:Y:S05]  /*2c010*/  BSYNC B0 ;  /* 0x0000000000007941 */ /* 0x000fea0003800000 */
.L_x_1582:
        /* <DEDUP_REMOVED lines=108> */
.L_x_1585:
[----:B------:R-:W-:Y:S05]  /*2c6e0*/  BSYNC B0 ;  /* 0x0000000000007941 */ /* 0x000fea0003800000 */
.L_x_1584:
[----:B------:R-:W-:Y:S01]  /*2c6f0*/  IADD3 R2, R68, 0x70, RZ ;  /* 0x0000007044027810 */ /* 0x000fe20007ffe0ff */
[----:B-1----:R-:W-:-:S02]  /*2c700*/  IMAD.MOV.U32 R12, RZ, RZ, R144 ;  /* 0x000000ffff0c7224 */ /* 0x002fc400078e0090 */
[----:B------:R-:W-:Y:S01]  /*2c710*/  IMAD.MOV.U32 R13, RZ, RZ, 0x0 ;  /* 0x00000000ff0d7424 */ /* 0x000fe200078e00ff */
[----:B------:R-:W-:-:S13]  /*2c720*/  ISETP.GE.OR P0, PT, R2, R70, P1 ;  /* 0x000000460200720c */ /* 0x000fda0000f06670 */
[----:B------:R-:W-:Y:S05]  /*2c730*/  @P0 RET.REL.NODEC R12 `(_ZN7cutlass13device_kernelIN5flash19enable_sm80_to_sm89INS1_16FlashAttnFwdSm80INS1_25CollectiveMainloopFwdSm80ILi4ELi1ELb0EN4cute5tupleIJNS5_1CILi128EEENS7_ILi48EEES8_EEELi128ENS_6half_tEfNS_4arch4Sm80ELb0ELb1ELb1ELb1ELb1ELb1ELb1ELb0EEENS1_21CollectiveEpilogueFwdINS6_IJS8_S8_S9_EEENS6_IJNS7_ILi1EEESH_SH_EEESB_SD_Li128ELb1ELb1ELb0ELb0EEENS1_19SingleTileSchedulerILb1ELb0ELb1ELi128EEEEEEEEEvNT_6ParamsE) ;  /* 0xfffd38c00c000950 */ /* 0x000fea0003c3ffff */
        /* <DEDUP_REMOVED lines=30> */
[----:B------:R-:W-:Y:S01]  /*2c920*/  SHF.R.U64 R36, R108, 0x10, R109 ;  /* 0x000000106c247819 */ /* 0x000fe2000000126d */
[----:B------:R-:W-:Y:S01]  /*2c930*/  HADD2.F32 R30, -RZ, R30.H0_H0 ;  /* 0x2000001eff1e7230 */ /* 0x000fe20000004100 */
[----:B------:R-:W-:Y:S01]  /*2c940*/  SHF.R.U64 R38, R110, 0x10, R111 ;  /* 0x000000106e267819 */ /* 0x000fe2000000126f */
[----:B------:R-:W-:Y:S01]  /*2c950*/  HADD2.F32 R31, -RZ, R31.H0_H0 ;  /* 0x2000001fff1f7230 */ /* 0x000fe20000004100 */
[----:B------:R-:W-:-:S02]  /*2c960*/  SHF.R.U64 R37, R104, 0x10, R105 ;  /* 0x0000001068257819 */ /* 0x000fc40000001269 */
[----:B------:R-:W-:Y:S01]  /*2c970*/  SHF.R.U64 R39, R106, 0x10, R107 ;  /* 0x000000106a277819 */ /* 0x000fe2000000126b */
[--C-:B--2---:R-:W-:Y:S02]  /*2c980*/  HADD2.F32 R25, -RZ, R12.reuse.H0_H0 ;  /* 0x2000000cff197230 */ /* 0x104fe40000004100 */
[----:B------:R-:W-:Y:S02]  /*2c990*/  HADD2.F32 R26, -RZ, R12.H1_H1 ;  /* 0x3000000cff1a7230 */ /* 0x000fe40000004100 */
[--C-:B------:R-:W-:Y:S02]  /*2c9a0*/  HADD2.F32 R24, -RZ, R14.reuse.H0_H0 ;  /* 0x2000000eff187230 */ /* 0x100fe40000004100 */
[----:B------:R-:W-:Y:S02]  /*2c9b0*/  HADD2.F32 R27, -RZ, R14.H1_H1 ;  /* 0x3000000eff1b7230 */ /* 0x000fe40000004100 */
[----:B---3--:R-:W-:Y:S02]  /*2c9c0*/  HADD2.F32 R3, -RZ, R17.H0_H0 ;  /* 0x20000011ff037230 */ /* 0x008fe40000004100 */
[----:B------:R-:W-:-:S02]  /*2c9d0*/  HADD2.F32 R22, -RZ, R13.H0_H0 ;  /* 0x2000000dff167230 */ /* 0x000fc40000004100 */
[--C-:B------:R-:W-:Y:S02]  /*2c9e0*/  HADD2.F32 R12, -RZ, R19.reuse.H0_H0 ;  /* 0x20000013ff0c7230 */ /* 0x100fe40000004100 */
[----:B------:R-:W-:Y:S01]  /*2c9f0*/  HADD2.F32 R14, -RZ, R19.H1_H1 ;  /* 0x30000013ff0e7230 */ /* 0x000fe20000004100 */
[CC--:B------:R-:W-:Y:S01]  /*2ca00*/  FMUL.FTZ R19, R3.reuse, R11.reuse ;  /* 0x0000000b03137220 */ /* 0x0c0fe20000410000 */
[----:B------:R-:W-:Y:S01]  /*2ca10*/  HADD2.F32 R21, -RZ, R13.H1_H1 ;  /* 0x3000000dff157230 */ /* 0x000fe20000004100 */
[-C--:B------:R-:W-:Y:S01]  /*2ca20*/  FMUL.FTZ R3, R3, R2.reuse ;  /* 0x0000000203037220 */ /* 0x080fe20000410000 */
[----:B------:R-:W-:Y:S01]  /*2ca30*/  HADD2.F32 R13, -RZ, R17.H1_H1 ;  /* 0x30000011ff0d7230 */ /* 0x000fe20000004100 */
[C---:B------:R-:W-:Y:S01]  /*2ca40*/  FFMA.FTZ R42, R22.reuse, R2, -R19 ;  /* 0x00000002162a7223 */ /* 0x040fe20000010813 */
[--C-:B------:R-:W-:Y:S01]  /*2ca50*/  HADD2.F32 R2, -RZ, R136.reuse.H0_H0 ;  /* 0x20000088ff027230 */ /* 0x100fe20000004100 */
[----:B------:R-:W-:Y:S01]  /*2ca60*/  FFMA.FTZ R41, R22, R11, R3 ;  /* 0x0000000b16297223 */ /* 0x000fe20000010003 */
[----:B------:R-:W-:Y:S01]  /*2ca70*/  HADD2.F32 R3, -RZ, R136.H1_H1 ;  /* 0x30000088ff037230 */ /* 0x000fe20000004100 */
[C---:B------:R-:W-:Y:S01]  /*2ca80*/  FMUL.FTZ R19, R13.reuse, R29 ;  /* 0x0000001d0d137220 */ /* 0x040fe20000410000 */
[--C-:B------:R-:W-:Y:S01]  /*2ca90*/  HADD2.F32 R20, -RZ, R15.reuse.H0_H0 ;  /* 0x2000000fff147230 */ /* 0x100fe20000004100 */
[C---:B------:R-:W-:Y:S01]  /*2caa0*/  FMUL.FTZ R11, R12.reuse, R2 ;  /* 0x000000020c0b7220 */ /* 0x040fe20000410000 */
[----:B------:R-:W-:Y:S01]  /*2cab0*/  HADD2.F32 R23, -RZ, R15.H1_H1 ;  /* 0x3000000fff177230 */ /* 0x000fe20000004100 */
[----:B------:R-:W-:Y:S01]  /*2cac0*/  FMUL.FTZ R12, R12, R3 ;  /* 0x000000030c0c7220 */ /* 0x000fe20000410000 */
[----:B------:R-:W-:Y:S01]  /*2cad0*/  HADD2.F32 R17, -RZ, R16.H0_H0 ;  /* 0x20000010ff117230 */ /* 0x000fe20000004100 */
[-C--:B------:R-:W-:Y:S01]  /*2cae0*/  FMUL.FTZ R13, R13, R28.reuse ;  /* 0x0000001c0d0d7220 */ /* 0x080fe20000410000 */
[----:B------:R-:W-:Y:S01]  /*2caf0*/  HADD2.F32 R15, -RZ, R18.H0_H0 ;  /* 0x20000012ff0f7230 */ /* 0x000fe20000004100 */
[C---:B------:R-:W-:Y:S01]  /*2cb00*/  FFMA.FTZ R40, R21.reuse, R28, -R19 ;  /* 0x0000001c15287223 */ /* 0x040fe20000010813 */
[----:B------:R-:W-:Y:S01]  /*2cb10*/  HADD2.F32 R16, -RZ, R16.H1_H1 ;  /* 0x30000010ff107230 */ /* 0x000fe20000004100 */
[----:B------:R-:W-:Y:S01]  /*2cb20*/  FFMA.FTZ R28, R20, R2, R12 ;  /* 0x00000002141c7223 */ /* 0x000fe2000001000c */
[----:B------:R-:W-:Y:S01]  /*2cb30*/  HADD2.F32 R12, -RZ, R138.H1_H1 ;  /* 0x3000008aff0c7230 */ /* 0x000fe20000004100 */
[----:B------:R-:W-:Y:S01]  /*2cb40*/  FMUL.FTZ R2, R14, R30 ;  /* 0x0000001e0e027220 */ /* 0x000fe20000410000 */
[----:B------:R-:W-:Y:S01]  /*2cb50*/  HADD2.F32 R18, -RZ, R18.H1_H1 ;  /* 0x30000012ff127230 */ /* 0x000fe20000004100 */
[----:B------:R-:W-:-:S02]  /*2cb60*/  FFMA.FTZ R22, R21, R29, R13 ;  /* 0x0000001d15167223 */ /* 0x000fc4000001000d */
[----:B------:R-:W-:Y:S01]  /*2cb70*/  FFMA.FTZ R29, R20, R3, -R11 ;  /* 0x00000003141d7223 */ /* 0x000fe2000001080b */
[----:B------:R-:W-:Y:S01]  /*2cb80*/  HADD2.F32 R3, -RZ, R138.H0_H0 ;  /* 0x2000008aff037230 */ /* 0x000fe20000004100 */
[-C--:B------:R-:W-:Y:S01]  /*2cb90*/  FMUL.FTZ R14, R14, R31.reuse ;  /* 0x0000001f0e0e7220 */ /* 0x080fe20000410000 */
[--C-:B------:R-:W-:Y:S01]  /*2cba0*/  HADD2.F32 R11, -RZ, R139.reuse.H1_H1 ;  /* 0x3000008bff0b7230 */ /* 0x100fe20000004100 */
[----:B------:R-:W-:Y:S01]  /*2cbb0*/  FFMA.FTZ R31, R23, R31, -R2 ;  /* 0x0000001f171f7223 */ /* 0x000fe20000010802 */
[----:B------:R-:W-:Y:S01]  /*2cbc0*/  HADD2.F32 R2, -RZ, R139.H0_H0 ;  /* 0x2000008bff027230 */ /* 0x000fe20000004100 */
[C---:B------:R-:W-:Y:S02]  /*2cbd0*/  FMUL.FTZ R19, R17.reuse, R3 ;  /* 0x0000000311137220 */ /* 0x040fe40000410000 */
[----:B------:R-:W-:Y:S02]  /*2cbe0*/  FMUL.FTZ R17, R17, R12 ;  /* 0x0000000c11117220 */ /* 0x000fe40000410000 */
[----:B------:R-:W-:-:S02]  /*2cbf0*/  FMUL.FTZ R13, R15, R2 ;  /* 0x000000020f0d7220 */ /* 0x000fc40000410000 */
[----:B------:R-:W-:Y:S01]  /*2cc00*/  FFMA.FTZ R23, R23, R30, R14 ;  /* 0x0000001e17177223 */ /* 0x000fe2000001000e */
[----:B------:R-:W-:Y:S01]  /*2cc10*/  HADD2.F32 R14, -RZ, R38.H0_H0 ;  /* 0x20000026ff0e7230 */ /* 0x000fe20000004100 */
[----:B------:R-:W-:Y:S01]  /*2cc20*/  FFMA.FTZ R21, R25, R12, -R19 ;  /* 0x0000000c19157223 */ /* 0x000fe20000010813 */
[----:B------:R-:W-:Y:S01]  /*2cc30*/  HADD2.F32 R12, -RZ, R36.H0_H0 ;  /* 0x20000024ff0c7230 */ /* 0x000fe20000004100 */
[----:B------:R-:W-:Y:S01]  /*2cc40*/  FMUL.FTZ R15, R15, R11 ;  /* 0x0000000b0f0f7220 */ /* 0x000fe20000410000 */
[----:B------:R-:W-:Y:S01]  /*2cc50*/  F2FP.PACK_AB R19, R31, R29 ;  /* 0x0000001d1f13723e */ /* 0x000fe200000000ff */
[C---:B------:R-:W-:Y:S01]  /*2cc60*/  FFMA.FTZ R20, R24.reuse, R11, -R13 ;  /* 0x0000000b18147223 */ /* 0x040fe2000001080d */
[----:B------:R-:W-:Y:S01]  /*2cc70*/  HADD2.F32 R11, -RZ, R37.H0_H0 ;  /* 0x20000025ff0b7230 */ /* 0x000fe20000004100 */
[----:B------:R-:W-:Y:S01]  /*2cc80*/  FFMA.FTZ R25, R25, R3, R17 ;  /* 0x0000000319197223 */ /* 0x000fe20000010011 */
[----:B------:R-:W-:Y:S01]  /*2cc90*/  HADD2.F32 R13, -RZ, R39.H0_H0 ;  /* 0x20000027ff0d7230 */ /* 0x000fe20000004100 */
[----:B------:R-:W-:Y:S01]  /*2cca0*/  FFMA.FTZ R24, R24, R2, R15 ;  /* 0x0000000218187223 */ /* 0x000fe2000001000f */
[----:B------:R-:W-:Y:S01]  /*2ccb0*/  F2FP.PACK_AB R17, R40, R42 ;  /* 0x0000002a2811723e */ /* 0x000fe200000000ff */
[----:B------:R-:W-:Y:S01]  /*2ccc0*/  FMUL.FTZ R3, R16, R12 ;  /* 0x0000000c10037220 */ /* 0x000fe20000410000 */
[----:B------:R-:W-:Y:S01]  /*2ccd0*/  F2FP.PACK_AB R15, R23, R28 ;  /* 0x0000001c170f723e */ /* 0x000fe200000000ff */
[----:B------:R-:W-:-:S02]  /*2cce0*/  FMUL.FTZ R2, R18, R14 ;  /* 0x0000000e12027220 */ /* 0x000fc40000410000 */
[----:B------:R-:W-:Y:S02]  /*2ccf0*/  FMUL.FTZ R16, R16, R11 ;  /* 0x0000000b10107220 */ /* 0x000fe40000410000 */
[----:B------:R-:W-:Y:S02]  /*2cd00*/  FMUL.FTZ R18, R18, R13 ;  /* 0x0000000d12127220 */ /* 0x000fe40000410000 */
[----:B------:R-:W-:Y:S02]  /*2cd10*/  FFMA.FTZ R3, R26, R11, -R3 ;  /* 0x0000000b1a037223 */ /* 0x000fe40000010803 */
[----:B------:R-:W-:Y:S01]  /*2cd20*/  FFMA.FTZ R2, R27, R13, -R2 ;  /* 0x0000000d1b027223 */ /* 0x000fe20000010802 */
[----:B------:R-:W-:Y:S01]  /*2cd30*/  F2FP.PACK_AB R13, R22, R41 ;  /* 0x00000029160d723e */ /* 0x000fe200000000ff */
[----:B------:R-:W-:Y:S01]  /*2cd40*/  FFMA.FTZ R12, R26, R12, R16 ;  /* 0x0000000c1a0c7223 */ /* 0x000fe20000010010 */
[----:B------:R-:W-:Y:S01]  /*2cd50*/  F2FP.PACK_AB R16, R3, R21 ;  /* 0x000000150310723e */ /* 0x000fe200000000ff */
[----:B------:R-:W-:Y:S01]  /*2cd60*/  FFMA.FTZ R14, R27, R14, R18 ;  /* 0x0000000e1b0e7223 */ /* 0x000fe20000010012 */
[----:B------:R-:W-:-:S02]  /*2cd70*/  F2FP.PACK_AB R18, R2, R20 ;  /* 0x000000140212723e */ /* 0x000fc400000000ff */
[----:B------:R-:W-:Y:S02]  /*2cd80*/  F2FP.PACK_AB R12, R12, R25 ;  /* 0x000000190c0c723e */ /* 0x000fe400000000ff */
[----:B------:R-:W-:Y:S01]  /*2cd90*/  F2FP.PACK_AB R14, R14, R24 ;  /* 0x000000180e0e723e */ /* 0x000fe200000000ff */
[----:B------:R1:W-:Y:S01]  /*2cda0*/  ST.E.128 [R34.64], R16 ;  /* 0x0000001022007985 */ /* 0x0003e2000c101d04 */
[----:B------:R-:W-:Y:S02]  /*2cdb0*/  MOV R2, R144 ;  /* 0x0000009000027202 */ /* 0x000fe40000000f00 */
[----:B------:R-:W-:Y:S01]  /*2cdc0*/  MOV R3, 0x0 ;  /* 0x0000000000037802 */ /* 0x000fe20000000f00 */
[----:B------:R1:W-:Y:S03]  /*2cdd0*/  ST.E.128 [R32.64], R12 ;  /* 0x0000000c20007985 */ /* 0x0003e6000c101d04 */
[----:B------:R-:W-:Y:S05]  /*2cde0*/  RET.REL.NODEC R2 `(_ZN7cutlass13device_kernelIN5flash19enable_sm80_to_sm89INS1_16FlashAttnFwdSm80INS1_25CollectiveMainloopFwdSm80ILi4ELi1ELb0EN4cute5tupleIJNS5_1CILi128EEENS7_ILi48EEES8_EEELi128ENS_6half_tEfNS_4arch4Sm80ELb0ELb1ELb1ELb1ELb1ELb1ELb1ELb0EEENS1_21CollectiveEpilogueFwdINS6_IJS8_S8_S9_EEENS6_IJNS7_ILi1EEESH_SH_EEESB_SD_Li128ELb1ELb1ELb0ELb0EEENS1_19SingleTileSchedulerILb1ELb0ELb1ELi128EEEEEEEEEvNT_6ParamsE) ;  /* 0xfffd321002007950 */ /* 0x000fea0003c3ffff */
.L_x_1488:
        /* <DEDUP_REMOVED lines=8> */
.L_x_1489:
[----:B------:R-:W-:Y:S01]  /*2ce70*/  MOV R12, 0x181f ;  /* 0x0000181f000c7802 */ /* 0x000fe20000000f00 */
[----:B------:R3:W-:Y:S01]  /*2ce80*/  STL [R1+0x84], RZ ;  /* 0x000084ff01007387 */ /* 0x0007e20000100800 */
[----:B------:R-:W-:Y:S01]  /*2ce90*/  IMAD.MOV.U32 R2, RZ, RZ, R18 ;  /* 0x000000ffff027224 */ /* 0x000fe200078e0012 */
[----:B------:R-:W-:Y:S02]  /*2cea0*/  MOV R3, 0x2ced0 ;  /* 0x0002ced000037802 */ /* 0x000fe40000000f00 */
[----:B------:R3:W-:Y:S04]  /*2ceb0*/  STL [R1+0x80], R12 ;  /* 0x0000800c01007387 */ /* 0x0007e80000100800 */
[----:B-123--:R-:W-:Y:S05]  /*2cec0*/  CALL.REL.NOINC `($__internal_3_$__cuda_sm70_shflsync_idx_p) ;  /* 0x0000227000007944 */ /* 0x00efea0003c00000 */
[----:B------:R-:W2:Y:S01]  /*2ced0*/  LDL.LU R3, [R1+0x88] ;  /* 0x0000880001037983 */ /* 0x000ea20000300800 */
[----:B------:R-:W-:Y:S01]  /*2cee0*/  IMAD.MOV.U32 R14, RZ, RZ, 0x181f ;  /* 0x0000181fff0e7424 */ /* 0x000fe200078e00ff */
[----:B------:R-:W-:Y:S01]  /*2cef0*/  MOV R13, R11 ;  /* 0x0000000b000d7202 */ /* 0x000fe20000000f00 */
[----:B------:R-:W-:Y:S01]  /*2cf00*/  IMAD.MOV.U32 R2, RZ, RZ, R24 ;  /* 0x000000ffff027224 */ /* 0x000fe200078e0018 */
[----:B------:R1:W-:Y:S04]  /*2cf10*/  STL [R1+0x84], RZ ;  /* 0x000084ff01007387 */ /* 0x0003e80000100800 */
[----:B------:R1:W-:Y:S01]  /*2cf20*/  STL [R1+0x80], R14 ;  /* 0x0000800e01007387 */ /* 0x0003e20000100800 */
[----:B--2---:R-:W-:-:S02]  /*2cf30*/  MOV R12, R3 ;  /* 0x00000003000c7202 */ /* 0x004fc40000000f00 */
[----:B------:R-:W-:Y:S02]  /*2cf40*/  MOV R3, 0x2cf60 ;  /* 0x0002cf6000037802 */ /* 0x000fe40000000f00 */
[----:B-1---5:R-:W-:Y:S05]  /*2cf50*/  CALL.REL.NOINC `($__internal_3_$__cuda_sm70_shflsync_idx_p) ;  /* 0x000021e000007944 */ /* 0x022fea0003c00000 */
[----:B------:R1:W5:Y:S01]  /*2cf60*/  LDL.LU R14, [R1+0x88] ;  /* 0x00008800010e7983 */ /* 0x0003620000300800 */
[----:B------:R-:W-:Y:S01]  /*2cf70*/  MOV R11, 0x181f ;  /* 0x0000181f000b7802 */ /* 0x000fe20000000f00 */
[----:B------:R-:W-:Y:S01]  /*2cf80*/  IMAD.MOV.U32 R2, RZ, RZ, R19 ;  /* 0x000000ffff027224 */ /* 0x000fe200078e0013 */
[----:B------:R-:W-:Y:S01]  /*2cf90*/  MOV R3, 0x2cfd0 ;  /* 0x0002cfd000037802 */ /* 0x000fe20000000f00 */
[----:B------:R1:W-:Y:S04]  /*2cfa0*/  STL [R1+0x84], RZ ;  /* 0x000084ff01007387 */ /* 0x0003e80000100800 */
[----:B------:R1:W-:Y:S02]  /*2cfb0*/  STL [R1+0x80], R11 ;  /* 0x0000800b01007387 */ /* 0x0003e40000100800 */
[----:B-1---5:R-:W-:Y:S05]  /*2cfc0*/  CALL.REL.NOINC `($__internal_3_$__cuda_sm70_shflsync_idx_p) ;  /* 0x0000217000007944 */ /* 0x022fea0003c00000 */
[----:B------:R1:W5:Y:S02]  /*2cfd0*/  LDL.LU R2, [R1+0x88] ;  /* 0x0000880001027983 */ /* 0x0003640000300800 */
[----:B-1---5:R-:W-:Y:S05]  /*2cfe0*/  BRA `(.L_x_1587) ;  /* 0xffff655000007947 */ /* 0x022fea000383ffff */
.L_x_1492:
[----:B------:R-:W-:Y:S01]  /*2cff0*/  MOV R12, 0x1 ;  /* 0x00000001000c7802 */ /* 0x000fe20000000f00 */
[----:B------:R-:W-:Y:S01]  /*2d000*/  IMAD.MOV.U32 R11, RZ, RZ, 0x181f ;  /* 0x0000181fff0b7424 */ /* 0x000fe200078e00ff */
[----:B------:R-:W-:Y:S01]  /*2d010*/  MOV R3, 0x2d060 ;  /* 0x0002d06000037802 */ /* 0x000fe20000000f00 */
[----:B------:R-:W-:-:S02]  /*2d020*/  IMAD.MOV.U32 R2, RZ, RZ, R20 ;  /* 0x000000ffff027224 */ /* 0x000fc400078e0014 */
[----:B------:R1:W-:Y:S04]  /*2d030*/  STL [R1+0x84], R12 ;  /* 0x0000840c01007387 */ /* 0x0003e80000100800 */
[----:B------:R1:W-:Y:S02]  /*2d040*/  STL [R1+0x80], R11 ;  /* 0x0000800b01007387 */ /* 0x0003e40000100800 */
[----:B-1-3--:R-:W-:Y:S05]  /*2d050*/  CALL.REL.NOINC `($__internal_3_$__cuda_sm70_shflsync_idx_p) ;  /* 0x000020e000007944 */ /* 0x00afea0003c00000 */
        /* <DEDUP_REMOVED lines=8> */
[----:B------:R-:W2:Y:S01]  /*2d0e0*/  LDL.LU R3, [R1+0x88] ;  /* 0x0000880001037983 */ /* 0x000ea20000300800 */
[----:B------:R-:W-:Y:S01]  /*2d0f0*/  MOV R15, 0x1 ;  /* 0x00000001000f7802 */ /* 0x000fe20000000f00 */
[----:B------:R-:W-:-:S02]  /*2d100*/  IMAD.MOV.U32 R14, RZ, RZ, 0x181f ;  /* 0x0000181fff0e7424 */ /* 0x000fc400078e00ff */
[----:B------:R-:W-:Y:S02]  /*2d110*/  IMAD.MOV.U32 R2, RZ, RZ, R24 ;  /* 0x000000ffff027224 */ /* 0x000fe400078e0018 */
[----:B------:R1:W-:Y:S01]  /*2d120*/  STL [R1+0x84], R15 ;  /* 0x0000840f01007387 */ /* 0x0003e20000100800 */
[----:B------:R-:W-:-:S03]  /*2d130*/  IMAD.MOV.U32 R13, RZ, RZ, R11 ;  /* 0x000000ffff0d7224 */ /* 0x000fc600078e000b */
[----:B------:R1:W-:Y:S01]  /*2d140*/  STL [R1+0x80], R14 ;  /* 0x0000800e01007387 */ /* 0x0003e20000100800 */
[----:B--2---:R-:W-:Y:S02]  /*2d150*/  MOV R12, R3 ;  /* 0x00000003000c7202 */ /* 0x004fe40000000f00 */
[----:B------:R-:W-:Y:S02]  /*2d160*/  MOV R3, 0x2d180 ;  /* 0x0002d18000037802 */ /* 0x000fe40000000f00 */
[----:B-1---5:R-:W-:Y:S05]  /*2d170*/  CALL.REL.NOINC `($__internal_3_$__cuda_sm70_shflsync_idx_p) ;  /* 0x00001fc000007944 */ /* 0x022fea0003c00000 */
        /* <DEDUP_REMOVED lines=8> */
[----:B------:R1:W5:Y:S02]  /*2d200*/  LDL.LU R2, [R1+0x88] ;  /* 0x0000880001027983 */ /* 0x0003640000300800 */
[----:B-1---5:R-:W-:Y:S05]  /*2d210*/  BRA `(.L_x_1588) ;  /* 0xffff664000007947 */ /* 0x022fea000383ffff */
.L_x_1495:
        /* <DEDUP_REMOVED lines=9> */
.L_x_1496:
[----:B------:R-:W-:Y:S01]  /*2d2b0*/  MOV R13, 0x2 ;  /* 0x00000002000d7802 */ /* 0x000fe20000000f00 */
[----:B------:R-:W-:Y:S01]  /*2d2c0*/  IMAD.MOV.U32 R12, RZ, RZ, 0x181f ;  /* 0x0000181fff0c7424 */ /* 0x000fe200078e00ff */
[----:B------:R-:W-:Y:S01]  /*2d2d0*/  MOV R3, 0x2d320 ;  /* 0x0002d32000037802 */ /* 0x000fe20000000f00 */
[----:B------:R-:W-:Y:S02]  /*2d2e0*/  IMAD.MOV.U32 R2, RZ, RZ, R18 ;  /* 0x000000ffff027224 */ /* 0x000fe400078e0012 */
[----:B------:R3:W-:Y:S04]  /*2d2f0*/  STL [R1+0x84], R13 ;  /* 0x0000840d01007387 */ /* 0x0007e80000100800 */
[----:B------:R3:W-:Y:S02]  /*2d300*/  STL [R1+0x80], R12 ;  /* 0x0000800c01007387 */ /* 0x0007e40000100800 */
[----:B-123--:R-:W-:Y:S05]  /*2d310*/  CALL.REL.NOINC `($__internal_3_$__cuda_sm70_shflsync_idx_p) ;  /* 0x00001e2000007944 */ /* 0x00efea0003c00000 */
        /* <DEDUP_REMOVED lines=20> */
.L_x_1499:
        /* <DEDUP_REMOVED lines=35> */
.L_x_1502:
        /* <DEDUP_REMOVED lines=9> */
.L_x_1503:
        /* <DEDUP_REMOVED lines=27> */
.L_x_1506:
[----:B------:R-:W-:Y:S01]  /*2d8d0*/  MOV R12, 0x5 ;  /* 0x00000005000c7802 */ /* 0x000fe20000000f00 */
[----:B------:R-:W-:Y:S01]  /*2d8e0*/  IMAD.MOV.U32 R11, RZ, RZ, 0x181f ;  /* 0x0000181fff0b7424 */ /* 0x000fe200078e00ff */
[----:B------:R-:W-:Y:S01]  /*2d8f0*/  MOV R3, 0x2d940 ;  /* 0x0002d94000037802 */ /* 0x000fe20000000f00 */
[----:B------:R-:W-:-:S02]  /*2d900*/  IMAD.MOV.U32 R2, RZ, RZ, R20 ;  /* 0x000000ffff027224 */ /* 0x000fc400078e0014 */
[----:B------:R1:W-:Y:S04]  /*2d910*/  STL [R1+0x84], R12 ;  /* 0x0000840c01007387 */ /* 0x0003e80000100800 */
[----:B------:R1:W-:Y:S02]  /*2d920*/  STL [R1+0x80], R11 ;  /* 0x0000800b01007387 */ /* 0x0003e40000100800 */
[----:B-1-3--:R-:W-:Y:S05]  /*2d930*/  CALL.REL.NOINC `($__internal_3_$__cuda_sm70_shflsync_idx_p) ;  /* 0x0000180000007944 */ /* 0x00afea0003c00000 */
[----:B------:R1:W5:Y:S02]  /*2d940*/  LDL.LU R11, [R1+0x88] ;  /* 0x00008800010b7983 */ /* 0x0003640000300800 */
[----:B-1---5:R-:W-:Y:S05]  /*2d950*/  BRA `(.L_x_1594) ;  /* 0xffff6b6000007947 */ /* 0x022fea000383ffff */
.L_x_1507:
[----:B------:R-:W-:Y:S01]  /*2d960*/  MOV R13, 0x5 ;  /* 0x00000005000d7802 */ /* 0x000fe20000000f00 */
[----:B------:R-:W-:Y:S01]  /*2d970*/  IMAD.MOV.U32 R12, RZ, RZ, 0x181f ;  /* 0x0000181fff0c7424 */ /* 0x000fe200078e00ff */
[----:B------:R-:W-:Y:S01]  /*2d980*/  MOV R3, 0x2d9d0 ;  /* 0x0002d9d000037802 */ /* 0x000fe20000000f00 */
[----:B------:R-:W-:Y:S02]  /*2d990*/  IMAD.MOV.U32 R2, RZ, RZ, R18 ;  /* 0x000000ffff027224 */ /* 0x000fe400078e0012 */
[----:B------:R4:W-:Y:S04]  /*2d9a0*/  STL [R1+0x84], R13 ;  /* 0x0000840d01007387 */ /* 0x0009e80000100800 */
[----:B------:R4:W-:Y:S02]  /*2d9b0*/  STL [R1+0x80], R12 ;  /* 0x0000800c01007387 */ /* 0x0009e40000100800 */
[----:B-1234-:R-:W-:Y:S05]  /*2d9c0*/  CALL.REL.NOINC `($__internal_3_$__cuda_sm70_shflsync_idx_p) ;  /* 0x0000177000007944 */ /* 0x01efea0003c00000 */
        /* <DEDUP_REMOVED lines=20> */
.L_x_1510:
[----:B------:R-:W-:Y:S01]  /*2db10*/  MOV R12, 0x6 ;  /* 0x00000006000c7802 */ /* 0x000fe20000000f00 */
[----:B------:R-:W-:Y:S01]  /*2db20*/  IMAD.MOV.U32 R11, RZ, RZ, 0x181f ;  /* 0x0000181fff0b7424 */ /* 0x000fe200078e00ff */
[----:B------:R-:W-:Y:S01]  /*2db30*/  MOV R3, 0x2db80 ;  /* 0x0002db8000037802 */ /* 0x000fe20000000f00 */
[----:B------:R-:W-:-:S02]  /*2db40*/  IMAD.MOV.U32 R2, RZ, RZ, R20 ;  /* 0x000000ffff027224 */ /* 0x000fc400078e0014 */
[----:B------:R1:W-:Y:S04]  /*2db50*/  STL [R1+0x84], R12 ;  /* 0x0000840c01007387 */ /* 0x0003e80000100800 */
[----:B------:R1:W-:Y:S02]  /*2db60*/  STL [R1+0x80], R11 ;  /* 0x0000800b01007387 */ /* 0x0003e40000100800 */
[----:B-1--4-:R-:W-:Y:S05]  /*2db70*/  CALL.REL.NOINC `($__internal_3_$__cuda_sm70_shflsync_idx_p) ;  /* 0x000015c000007944 */ /* 0x012fea0003c00000 */
[----:B------:R1:W5:Y:S02]  /*2db80*/  LDL.LU R13, [R1+0x88] ;  /* 0x00008800010d7983 */ /* 0x0003640000300800 */
[----:B-1---5:R-:W-:Y:S05]  /*2db90*/  BRA `(.L_x_1596) ;  /* 0xffff6c5000007947 */ /* 0x022fea000383ffff */
.L_x_1511:
        /* <DEDUP_REMOVED lines=8> */
[----:B------:R-:W-:Y:S01]  /*2dc20*/  IMAD.MOV.U32 R15, RZ, RZ, 0x6 ;  /* 0x00000006ff0f7424 */ /* 0x000fe200078e00ff */
[----:B------:R-:W-:Y:S01]  /*2dc30*/  MOV R14, 0x181f ;  /* 0x0000181f000e7802 */ /* 0x000fe20000000f00 */
[----:B------:R-:W-:-:S03]  /*2dc40*/  IMAD.MOV.U32 R2, RZ, RZ, R24 ;  /* 0x000000ffff027224 */ /* 0x000fc600078e0018 */
[----:B------:R1:W-:Y:S04]  /*2dc50*/  STL [R1+0x84], R15 ;  /* 0x0000840f01007387 */ /* 0x0003e80000100800 */
        /* <DEDUP_REMOVED lines=14> */
.L_x_1514:
[----:B------:R-:W-:Y:S01]  /*2dd40*/  MOV R12, 0x7 ;  /* 0x00000007000c7802 */ /* 0x000fe20000000f00 */
[----:B------:R-:W-:Y:S01]  /*2dd50*/  IMAD.MOV.U32 R11, RZ, RZ, 0x181f ;  /* 0x0000181fff0b7424 */ /* 0x000fe200078e00ff */
[----:B------:R-:W-:Y:S01]  /*2dd60*/  MOV R3, 0x2ddb0 ;  /* 0x0002ddb000037802 */ /* 0x000fe20000000f00 */
[----:B------:R-:W-:Y:S02]  /*2dd70*/  IMAD.MOV.U32 R2, RZ, RZ, R20 ;  /* 0x000000ffff027224 */ /* 0x000fe400078e0014 */
[----:B------:R1:W-:Y:S04]  /*2dd80*/  STL [R1+0x84], R12 ;  /* 0x0000840c01007387 */ /* 0x0003e80000100800 */
[----:B------:R1:W-:Y:S02]  /*2dd90*/  STL [R1+0x80], R11 ;  /* 0x0000800b01007387 */ /* 0x0003e40000100800 */
[----:B-1-3--:R-:W-:Y:S05]  /*2dda0*/  CALL.REL.NOINC `($__internal_3_$__cuda_sm70_shflsync_idx_p) ;  /* 0x0000139000007944 */ /* 0x00afea0003c00000 */
[----:B------:R1:W5:Y:S02]  /*2ddb0*/  LDL.LU R13, [R1+0x88] ;  /* 0x00008800010d7983 */ /* 0x0003640000300800 */
[----:B-1---5:R-:W-:Y:S05]  /*2ddc0*/  BRA `(.L_x_1598) ;  /* 0xffff6da000007947 */ /* 0x022fea000383ffff */
.L_x_1515:
[----:B------:R-:W-:Y:S01]  /*2ddd0*/  MOV R14, 0x7 ;  /* 0x00000007000e7802 */ /* 0x000fe20000000f00 */
[----:B------:R-:W-:Y:S01]  /*2dde0*/  IMAD.MOV.U32 R12, RZ, RZ, 0x181f ;  /* 0x0000181fff0c7424 */ /* 0x000fe200078e00ff */
[----:B------:R-:W-:Y:S01]  /*2ddf0*/  MOV R3, 0x2de40 ;  /* 0x0002de4000037802 */ /* 0x000fe20000000f00 */
[----:B------:R-:W-:-:S02]  /*2de00*/  IMAD.MOV.U32 R2, RZ, RZ, R18 ;  /* 0x000000ffff027224 */ /* 0x000fc400078e0012 */
        /* <DEDUP_REMOVED lines=22> */
.L_x_1550:
[----:B------:R-:W-:Y:S01]  /*2df70*/  MOV R11, 0x181f ;  /* 0x0000181f000b7802 */ /* 0x000fe20000000f00 */
[----:B------:R1:W-:Y:S01]  /*2df80*/  STL [R1+0x84], RZ ;  /* 0x000084ff01007387 */ /* 0x0003e20000100800 */
[----:B------:R-:W-:Y:S01]  /*2df90*/  IMAD.MOV.U32 R2, RZ, RZ, R17 ;  /* 0x000000ffff027224 */ /* 0x000fe200078e0011 */
[----:B------:R-:W-:Y:S02]  /*2dfa0*/  MOV R3, 0x2dfd0 ;  /* 0x0002dfd000037802 */ /* 0x000fe40000000f00 */
[----:B------:R1:W-:Y:S04]  /*2dfb0*/  STL [R1+0x80], R11 ;  /* 0x0000800b01007387 */ /* 0x0003e80000100800 */
[----:B-1----:R-:W-:Y:S05]  /*2dfc0*/  CALL.REL.NOINC `($__internal_3_$__cuda_sm70_shflsync_idx_p) ;  /* 0x0000117000007944 */ /* 0x002fea0003c00000 */
[----:B------:R1:W5:Y:S02]  /*2dfd0*/  LDL.LU R11, [R1+0x88] ;  /* 0x00008800010b7983 */ /* 0x0003640000300800 */
[----:B-1---5:R-:W-:Y:S05]  /*2dfe0*/  BRA `(.L_x_1600) ;  /* 0xffffa23000007947 */ /* 0x022fea000383ffff */
.L_x_1551:
[----:B------:R-:W-:Y:S01]  /*2dff0*/  MOV R12, 0x181f ;  /* 0x0000181f000c7802 */ /* 0x000fe20000000f00 */
[----:B------:R3:W-:Y:S01]  /*2e000*/  STL [R1+0x84], RZ ;  /* 0x000084ff01007387 */ /* 0x0007e20000100800 */
[----:B------:R-:W-:Y:S01]  /*2e010*/  IMAD.MOV.U32 R2, RZ, RZ, R18 ;  /* 0x000000ffff027224 */ /* 0x000fe200078e0012 */
[----:B------:R-:W-:-:S02]  /*2e020*/  MOV R3, 0x2e050 ;  /* 0x0002e05000037802 */ /* 0x000fc40000000f00 */
        /* <DEDUP_REMOVED lines=8> */
[----:B--2---:R-:W-:Y:S02]  /*2e0b0*/  MOV R12, R3 ;  /* 0x00000003000c7202 */ /* 0x004fe40000000f00 */
[----:B------:R-:W-:-:S02]  /*2e0c0*/  MOV R3, 0x2e0e0 ;  /* 0x0002e0e000037802 */ /* 0x000fc40000000f00 */
        /* <DEDUP_REMOVED lines=10> */
.L_x_1552:
        /* <DEDUP_REMOVED lines=35> */
.L_x_1555:
[----:B------:R-:W-:Y:S01]  /*2e3a0*/  MOV R12, 0x2 ;  /* 0x00000002000c7802 */ /* 0x000fe20000000f00 */
[----:B------:R-:W-:Y:S01]  /*2e3b0*/  IMAD.MOV.U32 R11, RZ, RZ, 0x181f ;  /* 0x0000181fff0b7424 */ /* 0x000fe200078e00ff */
[----:B------:R-:W-:Y:S01]  /*2e3c0*/  MOV R3, 0x2e410 ;  /* 0x0002e41000037802 */ /* 0x000fe20000000f00 */
[----:B------:R-:W-:-:S02]  /*2e3d0*/  IMAD.MOV.U32 R2, RZ, RZ, R17 ;  /* 0x000000ffff027224 */ /* 0x000fc400078e0011 */
[----:B------:R1:W-:Y:S04]  /*2e3e0*/  STL [R1+0x84], R12 ;  /* 0x0000840c01007387 */ /* 0x0003e80000100800 */
[----:B------:R1:W-:Y:S02]  /*2e3f0*/  STL [R1+0x80], R11 ;  /* 0x0000800b01007387 */ /* 0x0003e40000100800 */
[----:B-12---:R-:W-:Y:S05]  /*2e400*/  CALL.REL.NOINC `($__internal_3_$__cuda_sm70_shflsync_idx_p) ;  /* 0x00000d3000007944 */ /* 0x006fea0003c00000 */
[----:B------:R1:W5:Y:S02]  /*2e410*/  LDL.LU R11, [R1+0x88] ;  /* 0x00008800010b7983 */ /* 0x0003640000300800 */
[----:B-1---5:R-:W-:Y:S05]  /*2e420*/  BRA `(.L_x_1603) ;  /* 0xffffa31000007947 */ /* 0x022fea000383ffff */
.L_x_1556:
[----:B--2---:R-:W-:Y:S01]  /*2e430*/  MOV R13, 0x2 ;  /* 0x00000002000d7802 */ /* 0x004fe20000000f00 */
        /* <DEDUP_REMOVED lines=26> */
.L_x_1557:
[----:B------:R-:W-:Y:S01]  /*2e5e0*/  MOV R12, 0x3 ;  /* 0x00000003000c7802 */ /* 0x000fe20000000f00 */
[----:B------:R-:W-:Y:S01]  /*2e5f0*/  IMAD.MOV.U32 R11, RZ, RZ, 0x181f ;  /* 0x0000181fff0b7424 */ /* 0x000fe200078e00ff */
[----:B------:R-:W-:Y:S01]  /*2e600*/  MOV R3, 0x2e650 ;  /* 0x0002e65000037802 */ /* 0x000fe20000000f00 */
[----:B------:R-:W-:-:S02]  /*2e610*/  IMAD.MOV.U32 R2, RZ, RZ, R17 ;  /* 0x000000ffff027224 */ /* 0x000fc400078e0011 */
[----:B------:R1:W-:Y:S04]  /*2e620*/  STL [R1+0x84], R12 ;  /* 0x0000840c01007387 */ /* 0x0003e80000100800 */
[----:B------:R1:W-:Y:S02]  /*2e630*/  STL [R1+0x80], R11 ;  /* 0x0000800b01007387 */ /* 0x0003e40000100800 */
[----:B-1--4-:R-:W-:Y:S05]  /*2e640*/  CALL.REL.NOINC `($__internal_3_$__cuda_sm70_shflsync_idx_p) ;  /* 0x00000af000007944 */ /* 0x012fea0003c00000 */
        /* <DEDUP_REMOVED lines=28> */
.L_x_1560:
        /* <DEDUP_REMOVED lines=9> */
.L_x_1561:
        /* <DEDUP_REMOVED lines=27> */
.L_x_1562:
        /* <DEDUP_REMOVED lines=35> */
.L_x_1565:
        /* <DEDUP_REMOVED lines=9> */
.L_x_1566:
        /* <DEDUP_REMOVED lines=27> */
.L_x_1569:
[----:B------:R-:W-:Y:S01]  /*2eec0*/  MOV R12, 0x7 ;  /* 0x00000007000c7802 */ /* 0x000fe20000000f00 */
[----:B------:R-:W-:Y:S01]  /*2eed0*/  IMAD.MOV.U32 R11, RZ, RZ, 0x181f ;  /* 0x0000181fff0b7424 */ /* 0x000fe200078e00ff */
[----:B------:R-:W-:Y:S01]  /*2eee0*/  MOV R3, 0x2ef30 ;  /* 0x0002ef3000037802 */ /* 0x000fe20000000f00 */
[----:B------:R-:W-:-:S02]  /*2eef0*/  IMAD.MOV.U32 R2, RZ, RZ, R17 ;  /* 0x000000ffff027224 */ /* 0x000fc400078e0011 */
[----:B------:R1:W-:Y:S04]  /*2ef00*/  STL [R1+0x84], R12 ;  /* 0x0000840c01007387 */ /* 0x0003e80000100800 */
[----:B------:R1:W-:Y:S02]  /*2ef10*/  STL [R1+0x80], R11 ;  /* 0x0000800b01007387 */ /* 0x0003e40000100800 */
[----:B-12-4-:R-:W-:Y:S05]  /*2ef20*/  CALL.REL.NOINC `($__internal_3_$__cuda_sm70_shflsync_idx_p) ;  /* 0x0000021000007944 */ /* 0x016fea0003c00000 */
        /* <DEDUP_REMOVED lines=27> */
        .weak           $__internal_2_$__cuda_sm70_shflsync_bfly_p
        .type           $__internal_2_$__cuda_sm70_shflsync_bfly_p,@function
        .size           $__internal_2_$__cuda_sm70_shflsync_bfly_p,($__internal_3_$__cuda_sm70_shflsync_idx_p - $__internal_2_$__cuda_sm70_shflsync_bfly_p)
$__internal_2_$__cuda_sm70_shflsync_bfly_p:
[----:B------:R-:W-:Y:S02]  /*2f0e0*/  MOV R51, 0x1f ;  /* 0x0000001f00337802 */ /* 0x000fe40000000f00 */
[----:B------:R-:W-:-:S04]  /*2f0f0*/  MOV R247, 0xffffffff ;  /* 0xffffffff00f77802 */ /* 0x000fc80000000f00 */
[----:B------:R-:W-:Y:S04]  /*2f100*/  WARPSYNC R247 ;  /* 0x000000f700007348 */ /* 0x000fe80003800000 */
[----:B------:R1:W2:Y:S02]  /*2f110*/  SHFL.BFLY PT, R51, R4, R3, R51 ;  /* 0x0c00000304337389 */ /* 0x0002a400000e0033 */
[----:B-1----:R-:W-:-:S04]  /*2f120*/  MOV R3, 0x0 ;  /* 0x0000000000037802 */ /* 0x002fc80000000f00 */
[----:B--2---:R-:W-:Y:S05]  /*2f130*/  RET.REL.NODEC R2 `(_ZN7cutlass13device_kernelIN5flash19enable_sm80_to_sm89INS1_16FlashAttnFwdSm80INS1_25CollectiveMainloopFwdSm80ILi4ELi1ELb0EN4cute5tupleIJNS5_1CILi128EEENS7_ILi48EEES8_EEELi128ENS_6half_tEfNS_4arch4Sm80ELb0ELb1ELb1ELb1ELb1ELb1ELb1ELb0EEENS1_21CollectiveEpilogueFwdINS6_IJS8_S8_S9_EEENS6_IJNS7_ILi1EEESH_SH_EEESB_SD_Li128ELb1ELb1ELb0ELb0EEENS1_19SingleTileSchedulerILb1ELb0ELb1ELi128EEEEEEEEEvNT_6ParamsE) ;  /* 0xfffd0ec002007950 */ /* 0x004fea0003c3ffff */
        .weak           $__internal_3_$__cuda_sm70_shflsync_idx_p
        .type           $__internal_3_$__cuda_sm70_shflsync_idx_p,@function
        .size           $__internal_3_$__cuda_sm70_shflsync_idx_p,(.L_x_2181 - $__internal_3_$__cuda_sm70_shflsync_idx_p)
$__internal_3_$__cuda_sm70_shflsync_idx_p:
[----:B------:R1:W-:Y:S04]  /*2f140*/  STL [R1+0xfc], R4 ;  /* 0x0000fc0401007387 */ /* 0x0003e80000100800 */
[----:B------:R2:W-:Y:S04]  /*2f150*/  STL [R1+0xf8], R0 ;  /* 0x0000f80001007387 */ /* 0x0005e80000100800 */
[----:B------:R3:W-:Y:S04]  /*2f160*/  STL [R1+0x100], R5 ;  /* 0x0001000501007387 */ /* 0x0007e80000100800 */
[----:B-1----:R-:W4:Y:S04]  /*2f170*/  LDL.LU R4, [R1+0x80] ;  /* 0x0000800001047983 */ /* 0x002f280000300800 */
[----:B--2---:R-:W4:Y:S01]  /*2f180*/  LDL.LU R0, [R1+0x84] ;  /* 0x0000840001007983 */ /* 0x004f220000300800 */
[----:B---3--:R-:W-:-:S04]  /*2f190*/  MOV R5, 0xffffffff ;  /* 0xffffffff00057802 */ /* 0x008fc80000000f00 */
[----:B------:R-:W-:Y:S04]  /*2f1a0*/  WARPSYNC R5 ;  /* 0x0000000500007348 */ /* 0x000fe80003800000 */
[----:B----4-:R1:W2:Y:S04]  /*2f1b0*/  SHFL.IDX PT, R2, R2, R0, R4 ;  /* 0x0000000002027389 */ /* 0x0102a800000e0004 */
[----:B-1----:R1:W5:Y:S04]  /*2f1c0*/  LDL.LU R5, [R1+0x100] ;  /* 0x0001000001057983 */ /* 0x0023680000300800 */
[----:B------:R1:W5:Y:S04]  /*2f1d0*/  LDL.LU R4, [R1+0xfc] ;  /* 0x0000fc0001047983 */ /* 0x0003680000300800 */
[----:B------:R1:W5:Y:S04]  /*2f1e0*/  LDL.LU R0, [R1+0xf8] ;  /* 0x0000f80001007983 */ /* 0x0003680000300800 */
[----:B--2---:R2:W-:Y:S02]  /*2f1f0*/  STL [R1+0x88], R2 ;  /* 0x0000880201007387 */ /* 0x0045e40000100800 */
[----:B--2---:R-:W-:-:S02]  /*2f200*/  MOV R2, R3 ;  /* 0x0000000300027202 */ /* 0x004fc40000000f00 */
[----:B------:R-:W-:-:S04]  /*2f210*/  MOV R3, 0x0 ;  /* 0x0000000000037802 */ /* 0x000fc80000000f00 */
[----:B-1----:R-:W-:Y:S05]  /*2f220*/  RET.REL.NODEC R2 `(_ZN7cutlass13device_kernelIN5flash19enable_sm80_to_sm89INS1_16FlashAttnFwdSm80INS1_25CollectiveMainloopFwdSm80ILi4ELi1ELb0EN4cute5tupleIJNS5_1CILi128EEENS7_ILi48EEES8_EEELi128ENS_6half_tEfNS_4arch4Sm80ELb0ELb1ELb1ELb1ELb1ELb1ELb1ELb0EEENS1_21CollectiveEpilogueFwdINS6_IJS8_S8_S9_EEENS6_IJNS7_ILi1EEESH_SH_EEESB_SD_Li128ELb1ELb1ELb0ELb0EEENS1_19SingleTileSchedulerILb1ELb0ELb1ELi128EEEEEEEEEvNT_6ParamsE) ;  /* 0xfffd0dd002007950 */ /* 0x002fea0003c3ffff */
.L_x_1612:
        /* <DEDUP_REMOVED lines=13> */
.L_x_2181:


//--------------------- .text._ZN7cutlass13device_kernelIN5flash19enable_sm80_to_sm89INS1_16FlashAttnFwdSm80INS1_25CollectiveMainloopFwdSm80ILi4ELi1ELb0EN4cute5tupleIJNS5_1CILi128EEENS7_ILi64EEES8_EEELi128ENS_6half_tEfNS_4arch4Sm80ELb1ELb0ELb1ELb0ELb1ELb0ELb1ELb0EEENS1_21CollectiveEpilogueFwdINS6_IJS8_S8_S9_EEENS6_IJNS7_ILi1EEESH_SH_EEESB_SD_Li128ELb0ELb1ELb0ELb0EEENS1_30DynamicPersistentTileSchedulerILi128ELi128ELb0ELb1ELb0EEEEEEEEEvNT_6ParamsE --------------------------
	.section	.text._ZN7cutlass13device_kernelIN5flash19enable_sm80_to_sm89INS1_16FlashAttnFwdSm80INS1_25CollectiveMainloopFwdSm80ILi4ELi1ELb0EN4cute5tupleIJNS5_1CILi128EEENS7_ILi64EEES8_EEELi128ENS_6half_tEfNS_4arch4Sm80ELb1ELb0ELb1ELb0ELb1ELb0ELb1ELb0EEENS1_21CollectiveEpilogueFwdINS6_IJS8_S8_S9_EEENS6_IJNS7_ILi1EEESH_SH_EEESB_SD_Li128ELb0ELb1ELb0ELb0EEENS1_30DynamicPersistentTileSchedulerILi128ELi128ELb0ELb1ELb0EEEEEEEEEvNT_6ParamsE,"ax",@progbits
	.sectioninfo	@"SHI_REGISTERS=255"
	.align	128
.text._ZN7cutlass13device_kernelIN5flash19enable_sm80_to_sm89INS1_16FlashAttnFwdSm80INS1_25CollectiveMainloopFwdSm80ILi4ELi1ELb0EN4cute5tupleIJNS5_1CILi128EEENS7_ILi64EEES8_EEELi128ENS_6half_tEfNS_4arch4Sm80ELb1ELb0ELb1ELb0ELb1ELb0ELb1ELb0EEENS1_21CollectiveEpilogueFwdINS6_IJS8_S8_S9_EEENS6_IJNS7_ILi1EEESH_SH_EEESB_SD_Li128ELb0ELb1ELb0ELb0EEENS1_30DynamicPersistentTileSchedulerILi128ELi128ELb0ELb1ELb0EEEEEEEEEvNT_6ParamsE:
        .type           _ZN7cutlass13device_kernelIN5flash19enable_sm80_to_sm89INS1_16FlashAttnFwdSm80INS1_25CollectiveMainloopFwdSm80ILi4ELi1ELb0EN4cute5tupleIJNS5_1CILi128EEENS7_ILi64EEES8_EEELi128ENS_6half_tEfNS_4arch4Sm80ELb1ELb0ELb1ELb0ELb1ELb0ELb1ELb0EEENS1_21CollectiveEpilogueFwdINS6_IJS8_S8_S9_EEENS6_IJNS7_ILi1EEESH_SH_EEESB_SD_Li128ELb0ELb1ELb0ELb0EEENS1_30DynamicPersistentTileSchedulerILi128ELi128ELb0ELb1ELb0EEEEEEEEEvNT_6ParamsE,@function
        .size           _ZN7cutlass13device_kernelIN5flash19enable_sm80_to_sm89INS1_16FlashAttnFwdSm80INS1_25CollectiveMainloopFwdSm80ILi4ELi1ELb0EN4cute5tupleIJNS5_1CILi128EEENS7_ILi64EEES8_EEELi128ENS_6half_tEfNS_4arch4Sm80ELb1ELb0ELb1ELb0ELb1ELb0ELb1ELb0EEENS1_21CollectiveEpilogueFwdINS6_IJS8_S8_S9_EEENS6_IJNS7_ILi1EEESH_SH_EEESB_SD_Li128ELb0ELb1ELb0ELb0EEENS1_30DynamicPersistentTileSchedulerILi128ELi128ELb0ELb1ELb0EEEEEEEEEvNT_6ParamsE,(.L_x_2185 - _ZN7cutlass13device_kernelIN5flash19enable_sm80_to_sm89INS1_16FlashAttnFwdSm80INS1_25CollectiveMainloopFwdSm80ILi4ELi1ELb0EN4cute5tupleIJNS5_1CILi128EEENS7_ILi64EEES8_EEELi128ENS_6half_tEfNS_4arch4Sm80ELb1ELb0ELb1ELb0ELb1ELb0ELb1ELb0EEENS1_21CollectiveEpilogueFwdINS6_IJS8_S8_S9_EEENS6_IJNS7_ILi1EEESH_SH_EEESB_SD_Li128ELb0ELb1ELb0ELb0EEENS1_30DynamicPersistentTileSchedulerILi128ELi128ELb0ELb1ELb0EEEEEEEEEvNT_6ParamsE)
        .other          _ZN7cutlass13device_kernelIN5flash19enable_sm80_to_sm89INS1_16FlashAttnFwdSm80INS1_25CollectiveMainloopFwdSm80ILi4ELi1ELb0EN4cute5tupleIJNS5_1CILi128EEENS7_ILi64EEES8_EEELi128ENS_6half_tEfNS_4arch4Sm80ELb1ELb0ELb1ELb0ELb1ELb0ELb1ELb0EEENS1_21CollectiveEpilogueFwdINS6_IJS8_S8_S9_EEENS6_IJNS7_ILi1EEESH_SH_EEESB_SD_Li128ELb0ELb1ELb0ELb0EEENS1_30DynamicPersistentTileSchedulerILi128ELi128ELb0ELb1ELb0EEEEEEEEEvNT_6ParamsE,@"STO_CUDA_ENTRY STV_DEFAULT"
_ZN7cutlass13device_kernelIN5flash19enable_sm80_to_sm89INS1_16FlashAttnFwdSm80INS1_25CollectiveMainloopFwdSm80ILi4ELi1ELb0EN4cute5tupleIJNS5_1CILi128EEENS7_ILi64EEES8_EEELi128ENS_6half_tEfNS_4arch4Sm80ELb1ELb0ELb1ELb0ELb1ELb0ELb1ELb0EEENS1_21CollectiveEpilogueFwdINS6_IJS8_S8_S9_EEENS6_IJNS7_ILi1EEESH_SH_EEESB_SD_Li128ELb0ELb1ELb0ELb0EEENS1_30DynamicPersistentTileSchedulerILi128ELi128ELb0ELb1ELb0EEEEEEEEEvNT_6ParamsE:
        /* <DEDUP_REMOVED lines=13> */
[----:B------:R-:W-:Y:S01]  /*00d0*/  ULDC.64 UR6, c[0x0][0x118] ;  /* 0x0000460000067ab9 */ /* 0x000fe20000000a00 */
[----:B------:R-:W-:Y:S01]  /*00e0*/  IMAD.MOV.U32 R236, RZ, RZ, 0x40 ;  /* 0x00000040ffec7424 */ /* 0x000fe200078e00ff */
[CC--:B------:R-:W-:Y:S02]  /*00f0*/  LEA.HI R7, R2.reuse, R247.reuse, RZ, 0x4 ;  /* 0x000000f702077211 */ /* 0x0c0fe400078f20ff */
[CC--:B------:R-:W-:Y:S02]  /*0100*/  LEA.HI R6, R2.reuse, R247.reuse, RZ, 0x3 ;  /* 0x000000f702067211 */ /* 0x0c0fe400078f18ff */
[----:B------:R-:W-:Y:S02]  /*0110*/  SHF.R.S32.HI R4, RZ, 0x4, R7 ;  /* 0x00000004ff047819 */ /* 0x000fe40000011407 */
[----:B------:R-:W-:-:S02]  /*0120*/  LEA.HI R3, R2, R247, RZ, 0x2 ;  /* 0x000000f702037211 */ /* 0x000fc400078f10ff */
[----:B------:R-:W-:Y:S02]  /*0130*/  LEA.HI R8, R7, R4, RZ, 0x1 ;  /* 0x0000000407087211 */ /* 0x000fe400078f08ff */
[----:B------:R-:W-:Y:S02]  /*0140*/  LOP3.LUT R5, R6, 0xfffffff8, RZ, 0xc0, !PT ;  /* 0xfffffff806057812 */ /* 0x000fe400078ec0ff */
[----:B------:R-:W-:Y:S02]  /*0150*/  LOP3.LUT R8, R8, 0xfffffffe, RZ, 0xc0, !PT ;  /* 0xfffffffe08087812 */ /* 0x000fe400078ec0ff */
[----:B------:R-:W-:Y:S01]  /*0160*/  SHF.R.S32.HI R12, RZ, 0x2, R3 ;  /* 0x00000002ff0c7819 */ /* 0x000fe20000011403 */
[----:B------:R-:W-:Y:S01]  /*0170*/  IMAD.IADD R16, R247, 0x1, -R5 ;  /* 0x00000001f7107824 */ /* 0x000fe200078e0a05 */
[----:B------:R-:W-:Y:S01]  /*0180*/  LOP3.LUT R7, R7, 0xfffffff0, RZ, 0xc0, !PT ;  /* 0xfffffff007077812 */ /* 0x000fe200078ec0ff */
[----:B------:R-:W-:Y:S01]  /*0190*/  IMAD.IADD R8, R4, 0x1, -R8 ;  /* 0x0000000104087824 */ /* 0x000fe200078e0a08 */
[----:B------:R-:W-:Y:S01]  /*01a0*/  SHF.R.S32.HI R4, RZ, 0x1f, R3 ;  /* 0x0000001fff047819 */ /* 0x000fe20000011403 */
[----:B------:R-:W-:Y:S01]  /*01b0*/  IMAD.SHL.U32 R5, R16, 0x40, RZ ;  /* 0x0000004010057824 */ /* 0x000fe200078e00ff */
[----:B------:R-:W-:Y:S01]  /*01c0*/  SHF.R.S32.HI R17, RZ, 0x3, R6 ;  /* 0x00000003ff117819 */ /* 0x000fe20000011406 */
[----:B------:R-:W-:Y:S01]  /*01d0*/  IMAD.IADD R7, R247, 0x1, -R7 ;  /* 0x00000001f7077824 */ /* 0x000fe200078e0a07 */
[----:B------:R-:W-:Y:S01]  /*01e0*/  LEA.HI R4, R4, R12, RZ, 0x3 ;  /* 0x0000000c04047211 */ /* 0x000fe200078f18ff */
[----:B------:R-:W-:Y:S01]  /*01f0*/  IMAD.SHL.U32 R15, R16, 0x8, RZ ;  /* 0x00000008100f7824 */ /* 0x000fe200078e00ff */
[----:B------:R-:W-:Y:S01]  /*0200*/  LOP3.LUT R5, R5, 0x1c0, RZ, 0xc0, !PT ;  /* 0x000001c005057812 */ /* 0x000fe200078ec0ff */
[----:B------:R-:W-:Y:S01]  /*0210*/  IMAD.SHL.U32 R11, R17, 0x40, RZ ;  /* 0x00000040110b7824 */ /* 0x000fe200078e00ff */
[----:B------:R-:W-:-:S02]  /*0220*/  LOP3.LUT R4, R4, 0xfffffff8, RZ, 0xc0, !PT ;  /* 0xfffffff804047812 */ /* 0x000fc400078ec0ff */
[----:B------:R-:W-:Y:S01]  /*0230*/  LOP3.LUT R243, R5, 0x8, R6, 0xf8, !PT ;  /* 0x0000000805f37812 */ /* 0x000fe200078ef806 */
[----:B------:R-:W-:Y:S01]  /*0240*/  STL [R1+0xc], R15 ;  /* 0x00000c0f01007387 */ /* 0x000fe20000100800 */
[----:B------:R-:W-:Y:S01]  /*0250*/  SHF.R.U32.HI R5, RZ, 0x3, R5 ;  /* 0x00000003ff057819 */ /* 0x000fe20000011605 */
[----:B------:R-:W-:Y:S01]  /*0260*/  IMAD.IADD R4, R12, 0x1, -R4 ;  /* 0x000000010c047824 */ /* 0x000fe200078e0a04 */
[----:B------:R-:W-:Y:S02]  /*0270*/  LEA.HI R12, R2, R247, RZ, 0x5 ;  /* 0x000000f7020c7211 */ /* 0x000fe400078f28ff */
[----:B------:R-:W-:Y:S02]  /*0280*/  SHF.R.S32.HI R10, RZ, 0x1f, R7 ;  /* 0x0000001fff0a7819 */ /* 0x000fe40000011407 */
[----:B------:R-:W-:Y:S02]  /*0290*/  LOP3.LUT R6, R4, 0x1, RZ, 0xc0, !PT ;  /* 0x0000000104067812 */ /* 0x000fe400078ec0ff */
[----:B------:R-:W-:-:S02]  /*02a0*/  LOP3.LUT R3, R3, 0xfffffffc, RZ, 0xc0, !PT ;  /* 0xfffffffc03037812 */ /* 0x000fc400078ec0ff */
[----:B------:R-:W-:Y:S02]  /*02b0*/  ISETP.NE.U32.AND P0, PT, R6, 0x1, PT ;  /* 0x000000010600780c */ /* 0x000fe40003f05070 */
[----:B------:R-:W-:Y:S01]  /*02c0*/  LOP3.LUT R6, R12, 0xffffffe0, RZ, 0xc0, !PT ;  /* 0xffffffe00c067812 */ /* 0x000fe200078ec0ff */
[----:B------:R-:W-:Y:S01]  /*02d0*/  IMAD.IADD R3, R247, 0x1, -R3 ;  /* 0x00000001f7037824 */ /* 0x000fe200078e0a03 */
[----:B------:R-:W-:Y:S02]  /*02e0*/  LOP3.LUT R243, R243, R5, RZ, 0x3c, !PT ;  /* 0x00000005f3f37212 */ /* 0x000fe400078e3cff */
[----:B------:R-:W-:Y:S01]  /*02f0*/  SHF.R.S32.HI R5, RZ, 0x5, R12 ;  /* 0x00000005ff057819 */ /* 0x000fe2000001140c */
[----:B------:R-:W-:Y:S01]  /*0300*/  IMAD.IADD R14, R247, 0x1, -R6 ;  /* 0x00000001f70e7824 */ /* 0x000fe200078e0a06 */
[----:B------:R-:W-:Y:S01]  /*0310*/  SHF.R.S32.HI R12, RZ, 0x1f, R12 ;  /* 0x0000001fff0c7819 */ /* 0x000fe2000001140c */
[----:B------:R-:W-:Y:S01]  /*0320*/  IMAD R243, R8, 0x200, R243 ;  /* 0x0000020008f37824 */ /* 0x000fe200078e02f3 */
[----:B------:R-:W-:-:S02]  /*0330*/  LEA.HI R10, R10, R7, RZ, 0x3 ;  /* 0x000000070a0a7211 */ /* 0x000fc400078f18ff */
[----:B------:R-:W-:Y:S02]  /*0340*/  LOP3.LUT R11, R11, 0x1c0, RZ, 0xc0, !PT ;  /* 0x000001c00b0b7812 */ /* 0x000fe400078ec0ff */
[----:B------:R-:W-:Y:S02]  /*0350*/  LEA.HI R12, R12, R5, RZ, 0x2 ;  /* 0x000000050c0c7211 */ /* 0x000fe400078f10ff */
[----:B------:R-:W-:Y:S02]  /*0360*/  SHF.R.S32.HI R248, RZ, 0x1f, R14 ;  /* 0x0000001ffff87819 */ /* 0x000fe4000001140e */
[C---:B------:R-:W-:Y:S01]  /*0370*/  LOP3.LUT R9, R10.reuse, 0xfffffff8, RZ, 0xc0, !PT ;  /* 0xfffffff80a097812 */ /* 0x040fe200078ec0ff */
[----:B------:R-:W-:Y:S01]  /*0380*/  IMAD.SHL.U32 R10, R10, 0x40, RZ ;  /* 0x000000400a0a7824 */ /* 0x000fe200078e00ff */
[----:B------:R-:W-:Y:S02]  /*0390*/  SHF.R.U32.HI R251, RZ, 0x3, R11 ;  /* 0x00000003fffb7819 */ /* 0x000fe4000001160b */
[C---:B------:R-:W-:Y:S01]  /*03a0*/  R2P PR, R4.reuse, 0x6 ;  /* 0x0000000604007804 */ /* 0x040fe20000000000 */
[----:B------:R-:W-:Y:S01]  /*03b0*/  IMAD.SHL.U32 R4, R4, 0x40, RZ ;  /* 0x0000004004047824 */ /* 0x000fe200078e00ff */
[----:B------:R-:W-:Y:S01]  /*03c0*/  LOP3.LUT R11, R11, 0x38, R15, 0xf8, !PT ;  /* 0x000000380b0b7812 */ /* 0x000fe200078ef80f */
[----:B------:R-:W-:Y:S01]  /*03d0*/  IMAD.IADD R9, R7, 0x1, -R9 ;  /* 0x0000000107097824 */ /* 0x000fe200078e0a09 */
[----:B------:R-:W-:-:S02]  /*03e0*/  LEA.HI R252, R3, R3, RZ, 0x1 ;  /* 0x0000000303fc7211 */ /* 0x000fc400078f08ff */
[----:B------:R-:W-:Y:S02]  /*03f0*/  LOP3.LUT R12, R12, 0xffffffc, RZ, 0xc0, !PT ;  /* 0x0ffffffc0c0c7812 */ /* 0x000fe400078ec0ff */
[----:B------:R-:W-:Y:S02]  /*0400*/  LEA.HI R248, R248, R14, RZ, 0x2 ;  /* 0x0000000ef8f87211 */ /* 0x000fe400078f10ff */
[----:B------:R-:W-:Y:S01]  /*0410*/  LOP3.LUT R251, R11, R251, RZ, 0x3c, !PT ;  /* 0x000000fb0bfb7212 */ /* 0x000fe200078e3cff */
[C---:B------:R-:W-:Y:S01]  /*0420*/  IMAD.IADD R12, R5.reuse, 0x1, -R12 ;  /* 0x00000001050c7824 */ /* 0x040fe200078e0a0c */
[C---:B------:R-:W-:Y:S01]  /*0430*/  LOP3.LUT R7, R252.reuse, 0x1ffffffe, RZ, 0xc0, !PT ;  /* 0x1ffffffefc077812 */ /* 0x040fe200078ec0ff */
[----:B------:R-:W-:Y:S01]  /*0440*/  IMAD.SHL.U32 R5, R5, 0x400, RZ ;  /* 0x0000040005057824 */ /* 0x000fe200078e00ff */
[----:B------:R-:W-:Y:S01]  /*0450*/  SHF.R.S32.HI R11, RZ, 0x2, R248 ;  /* 0x00000002ff0b7819 */ /* 0x000fe200000114f8 */
[----:B------:R-:W-:Y:S01]  /*0460*/  IMAD.SHL.U32 R252, R252, 0x20, RZ ;  /* 0x00000020fcfc7824 */ /* 0x000fe200078e00ff */
[----:B------:R-:W-:Y:S01]  /*0470*/  LOP3.LUT R4, R4, 0x1c0, RZ, 0xc0, !PT ;  /* 0x000001c004047812 */ /* 0x000fe200078ec0ff */
[C---:B------:R-:W-:Y:S01]  /*0480*/  IMAD.IADD R7, R3.reuse, 0x1, -R7 ;  /* 0x0000000103077824 */ /* 0x040fe200078e0a07 */
[-C--:B------:R-:W-:Y:S01]  /*0490*/  LEA.HI R6, R2, R247.reuse, RZ, 0x6 ;  /* 0x000000f702067211 */ /* 0x080fe200078f30ff */
[----:B------:R-:W-:Y:S01]  /*04a0*/  IMAD R13, R12, 0x10, R11 ;  /* 0x000000100c0d7824 */ /* 0x000fe200078e020b */
[----:B------:R-:W-:Y:S01]  /*04b0*/  LEA.HI R4, R4, R4, RZ, 0x1d ;  /* 0x0000000404047211 */ /* 0x000fe200078fe8ff */
[----:B------:R-:W-:Y:S01]  /*04c0*/  IMAD R3, R3, 0x2, R5 ;  /* 0x0000000203037824 */ /* 0x000fe200078e0205 */
[----:B------:R-:W-:Y:S01]  /*04d0*/  LEA.HI R2, R2, R247, RZ, 0x7 ;  /* 0x000000f702027211 */ /* 0x000fe200078f38ff */
[----:B------:R-:W-:Y:S01]  /*04e0*/  IMAD.SHL.U32 R6, R6, 0x8, RZ ;  /* 0x0000000806067824 */ /* 0x000fe200078e00ff */
[----:B------:R-:W-:Y:S01]  /*04f0*/  STL [R1], R13 ;  /* 0x0000000d01007387 */ /* 0x000fe20000100800 */
[----:B------:R-:W-:Y:S01]  /*0500*/  IMAD.IADD R3, R3, 0x1, R4 ;  /* 0x0000000103037824 */ /* 0x000fe200078e0204 */
[----:B------:R-:W-:-:S02]  /*0510*/  LOP3.LUT R252, R252, 0xffffffc0, RZ, 0xc0, !PT ;  /* 0xffffffc0fcfc7812 */ /* 0x000fc400078ec0ff */
[----:B------:R1:W-:Y:S01]  /*0520*/  STL [R1+0x10], R0 ;  /* 0x0000100001007387 */ /* 0x0003e20000100800 */
[----:B------:R-:W-:Y:S01]  /*0530*/  LOP3.LUT R251, R251, 0x7ffffe00, R6, 0xf8, !PT ;  /* 0x7ffffe00fbfb7812 */ /* 0x000fe200078ef806 */
[----:B------:R-:W-:Y:S01]  /*0540*/  IMAD.SHL.U32 R6, R8, 0x8, RZ ;  /* 0x0000000808067824 */ /* 0x000fe200078e00ff */
[----:B------:R-:W-:Y:S01]  /*0550*/  LEA R4, R3, 0x80, 0x1 ;  /* 0x0000008003047811 */ /* 0x000fe200078e08ff */
[----:B------:R-:W-:Y:S01]  /*0560*/  IMAD R252, R7, 0x8, R252 ;  /* 0x0000000807fc7824 */ /* 0x000fe200078e02fc */
[----:B------:R-:W-:Y:S01]  /*0570*/  LOP3.LUT R10, R10, 0xfffffe00, RZ, 0xc0, !PT ;  /* 0xfffffe000a0a7812 */ /* 0x000fe200078ec0ff */
[----:B------:R-:W-:Y:S01]  /*0580*/  IMAD.SHL.U32 R7, R9, 0x40, RZ ;  /* 0x0000004009077824 */ /* 0x000fe200078e00ff */
[C---:B------:R-:W-:Y:S01]  /*0590*/  IADD3 R249, R4.reuse, -0x10, RZ ;  /* 0xfffffff004f97810 */ /* 0x040fe20007ffe0ff */
[----:B------:R-:W-:Y:S01]  /*05a0*/  IMAD.SHL.U32 R251, R251, 0x2, RZ ;  /* 0x00000002fbfb7824 */ /* 0x000fe200078e00ff */
[----:B------:R-:W-:Y:S01]  /*05b0*/  @P0 IADD3 R249, R4, 0x10, RZ ;  /* 0x0000001004f90810 */ /* 0x000fe20007ffe0ff */
[----:B------:R-:W-:Y:S01]  /*05c0*/  IMAD.IADD R252, R13, 0x1, R252 ;  /* 0x000000010dfc7824 */ /* 0x000fe200078e02fc */
[----:B------:R-:W-:-:S02]  /*05d0*/  LOP3.LUT R7, R7, 0x1c0, RZ, 0xc0, !PT ;  /* 0x000001c007077812 */ /* 0x000fc400078ec0ff */
[----:B------:R-:W-:Y:S02]  /*05e0*/  LOP3.LUT P4, RZ, R9, 0x2, RZ, 0xc0, !PT ;  /* 0x0000000209ff7812 */ /* 0x000fe4000788c0ff */
[----:B------:R-:W-:Y:S02]  /*05f0*/  LOP3.LUT R6, R7, 0x8, R6, 0xf8, !PT ;  /* 0x0000000807067812 */ /* 0x000fe400078ef806 */
[----:B------:R-:W-:Y:S02]  /*0600*/  SHF.R.U32.HI R7, RZ, 0x3, R7 ;  /* 0x00000003ff077819 */ /* 0x000fe40000011607 */
[----:B------:R-:W-:Y:S02]  /*0610*/  LOP3.LUT P3, RZ, R9, 0x4, RZ, 0xc0, !PT ;  /* 0x0000000409ff7812 */ /* 0x000fe4000786c0ff */
[----:B------:R-:W-:Y:S02]  /*0620*/  LOP3.LUT R6, R6, R7, RZ, 0x3c, !PT ;  /* 0x0000000706067212 */ /* 0x000fe400078e3cff */
[----:B------:R-:W-:-:S02]  /*0630*/  LOP3.LUT R248, R248, 0x7ffffffc, RZ, 0xc0, !PT ;  /* 0x7ffffffcf8f87812 */ /* 0x000fc400078ec0ff */
[----:B-1----:R-:W-:Y:S01]  /*0640*/  SHF.R.S32.HI R0, RZ, 0x7, R2 ;  /* 0x00000007ff007819 */ /* 0x002fe20000011402 */
[----:B------:R-:W-:Y:S01]  /*0650*/  IMAD R0, R16, 0x10, R17 ;  /* 0x0000001010007824 */ /* 0x000fe200078e0211 */
[C---:B------:R-:W-:Y:S01]  /*0660*/  SEL R2, R233.reuse, 0xffffffe0, !P1 ;  /* 0xffffffe0e9027807 */ /* 0x040fe20004800000 */
[----:B------:R-:W-:Y:S01]  /*0670*/  IMAD.IADD R248, R14, 0x1, -R248 ;  /* 0x000000010ef87824 */ /* 0x000fe200078e0af8 */
[-C--:B------:R-:W-:Y:S02]  /*0680*/  IADD3 R244, R6, R10.reuse, R5 ;  /* 0x0000000a06f47210 */ /* 0x080fe40007ffe005 */
[----:B------:R1:W-:Y:S01]  /*0690*/  STL [R1+0x4], R0 ;  /* 0x0000040001007387 */ /* 0x0003e20000100800 */
[----:B------:R-:W-:Y:S01]  /*06a0*/  IMAD.IADD R3, R4, 0x1, R2 ;  /* 0x0000000104037824 */ /* 0x000fe200078e0202 */
[----:B------:R-:W-:Y:S01]  /*06b0*/  LOP3.LUT R239, R6, R10, RZ, 0xfc, !PT ;  /* 0x0000000a06ef7212 */ /* 0x000fe200078efcff */
[----:B------:R-:W-:Y:S01]  /*06c0*/  IMAD.IADD R2, R2, 0x1, R249 ;  /* 0x0000000102027824 */ /* 0x000fe200078e02f9 */
[----:B------:R2:W-:Y:S01]  /*06d0*/  STL [R1+0x8], R4 ;  /* 0x0000080401007387 */ /* 0x0005e20000100800 */
[----:B------:R-:W-:Y:S01]  /*06e0*/  SEL R233, R233, 0xffffffe0, !P4 ;  /* 0xffffffe0e9e97807 */ /* 0x000fe20006000000 */
[----:B------:R-:W-:Y:S01]  /*06f0*/  IMAD.SHL.U32 R248, R248, 0x2, RZ ;  /* 0x00000002f8f87824 */ /* 0x000fe200078e00ff */
[----:B------:R-:W-:Y:S01]  /*0700*/  LEA R244, R244, 0x8100, 0x1 ;  /* 0x00008100f4f47811 */ /* 0x000fe200078e08ff */
[----:B------:R3:W-:Y:S01]  /*0710*/  STL [R1+0x24], R3 ;  /* 0x0000240301007387 */ /* 0x0007e20000100800 */
[----:B------:R-:W-:-:S02]  /*0720*/  LEA R239, R239, 0x100, 0x1 ;  /* 0x00000100efef7811 */ /* 0x000fc400078e08ff */
[----:B------:R-:W-:Y:S01]  /*0730*/  IADD3 R250, R15, 0x40, RZ ;  /* 0x000000400ffa7810 */ /* 0x000fe20007ffe0ff */
[----:B------:R-:W-:Y:S01]  /*0740*/  IMAD.IADD R242, R244, 0x1, R233 ;  /* 0x00000001f4f27824 */ /* 0x000fe200078e02e9 */
[----:B------:R-:W-:Y:S01]  /*0750*/  SHF.R.S32.HI R246, RZ, 0x1f, R15 ;  /* 0x0000001ffff67819 */ /* 0x000fe2000001140f */
[----:B------:R-:W-:Y:S01]  /*0760*/  IMAD.IADD R238, R233, 0x1, R239 ;  /* 0x00000001e9ee7824 */ /* 0x000fe200078e02ef */
[----:B------:R-:W-:Y:S02]  /*0770*/  SHF.R.S32.HI R245, RZ, 0x1f, R250 ;  /* 0x0000001ffff57819 */ /* 0x000fe400000114fa */
[----:B------:R-:W-:Y:S02]  /*0780*/  LEA R243, R243, 0x4100, 0x1 ;  /* 0x00004100f3f37811 */ /* 0x000fe400078e08ff */
[C---:B-1----:R-:W-:Y:S02]  /*0790*/  SEL R0, R236.reuse, 0xffffffc0, !P2 ;  /* 0xffffffc0ec007807 */ /* 0x042fe40005000000 */
[----:B------:R-:W-:-:S03]  /*07a0*/  SEL R236, R236, 0xffffffc0, !P3 ;  /* 0xffffffc0ecec7807 */ /* 0x000fc60005800000 */
[----:B--2---:R-:W-:Y:S02]  /*07b0*/  IMAD.IADD R4, R4, 0x1, R0 ;  /* 0x0000000104047824 */ /* 0x004fe400078e0200 */
[----:B------:R-:W-:Y:S02]  /*07c0*/  IMAD.IADD R241, R244, 0x1, R236 ;  /* 0x00000001f4f17824 */ /* 0x000fe400078e02ec */
[----:B---3--:R-:W-:Y:S01]  /*07d0*/  IMAD.IADD R3, R3, 0x1, R0 ;  /* 0x0000000103037824 */ /* 0x008fe200078e0200 */
[----:B------:R-:W-:Y:S01]  /*07e0*/  STL [R1+0x20], R4 ;  /* 0x0000200401007387 */ /* 0x000fe20000100800 */
[----:B------:R-:W-:Y:S02]  /*07f0*/  IMAD.IADD R237, R236, 0x1, R239 ;  /* 0x00000001eced7824 */ /* 0x000fe400078e02ef */
[----:B------:R-:W-:Y:S01]  /*0800*/  IMAD.IADD R240, R242, 0x1, R236 ;  /* 0x00000001f2f07824 */ /* 0x000fe200078e02ec */
[----:B------:R1:W-:Y:S01]  /*0810*/  STL [R1+0x1c], R3 ;  /* 0x00001c0301007387 */ /* 0x0003e20000100800 */
[----:B------:R-:W-:-:S02]  /*0820*/  IMAD.IADD R233, R233, 0x1, R241 ;  /* 0x00000001e9e97824 */ /* 0x000fc400078e02f1 */
[----:B------:R-:W-:Y:S01]  /*0830*/  IMAD.IADD R236, R236, 0x1, R238 ;  /* 0x00000001ecec7824 */ /* 0x000fe200078e02ee */
[----:B------:R2:W-:Y:S01]  /*0840*/  STL [R1+0x18], R2 ;  /* 0x0000180201007387 */ /* 0x0005e20000100800 */
[----:B-1----:R-:W-:Y:S02]  /*0850*/  IMAD.IADD R3, R0, 0x1, R249 ;  /* 0x0000000100037824 */ /* 0x002fe400078e02f9 */
[----:B------:R-:W-:-:S03]  /*0860*/  IMAD.IADD R0, R2, 0x1, R0 ;  /* 0x0000000102007824 */ /* 0x000fc600078e0200 */
[----:B------:R2:W-:Y:S04]  /*0870*/  STL [R1+0x2c], R3 ;  /* 0x00002c0301007387 */ /* 0x0005e80000100800 */
[----:B------:R2:W-:Y:S02]  /*0880*/  STL [R1+0x28], R0 ;  /* 0x0000280001007387 */ /* 0x0005e40000100800 */
.L_x_1722:
[----:B--2---:R-:W2:Y:S01]  /*0890*/  LDL R2, [R1+0x10] ;  /* 0x0000100001027983 */ /* 0x004ea20000100800 */
        /* <DEDUP_REMOVED lines=11> */
[----:B------:R-:W-:Y:S02]  /*0950*/  MOV R2, c[0x0][0x56c] ;  /* 0x00015b0000027a02 */ /* 0x000fe40000000f00 */
[----:B------:R-:W-:Y:S02]  /*0960*/  MOV R3, R0 ;  /* 0x0000000000037202 */ /* 0x000fe40000000f00 */
[----:B------:R-:W-:-:S13]  /*0970*/  ISETP.NE.AND P0, PT, R2, 0x1, PT ;  /* 0x000000010200780c */ /* 0x000fda0003f05270 */
[----:B------:R-:W-:-:S05]  /*0980*/  @P0 IMAD.HI.U32 R2, R0, c[0x0][0x570], RZ ;  /* 0x00015c0000020a27 */ /* 0x000fca00078e00ff */
[----:B------:R-:W-:-:S05]  /*0990*/  @P0 SHF.R.U32.HI R3, RZ, c[0x0][0x574], R2 ;  /* 0x00015d00ff030a19 */ /* 0x000fca0000011602 */
[----:B------:R-:W-:Y:S01]  /*09a0*/  IMAD R4, R3, c[0x0][0x56c], RZ ;  /* 0x00015b0003047a24 */ /* 0x000fe200078e02ff */
[----:B------:R-:W-:Y:S05]  /*09b0*/  BRA `(.L_x_1615) ;  /* 0x0000006000007947 */ /* 0x000fea0003800000 */
.L_x_1614:
[----:B------:R-:W-:Y:S02]  /*09c0*/  MOV R2, c[0x0][0x554] ;  /* 0x0001550000027a02 */ /* 0x000fe40000000f00 */
[----:B------:R-:W-:Y:S02]  /*09d0*/  MOV R3, R0 ;  /* 0x0000000000037202 */ /* 0x000fe40000000f00 */
[----:B------:R-:W-:-:S13]  /*09e0*/  ISETP.NE.AND P0, PT, R2, 0x1, PT ;  /* 0x000000010200780c */ /* 0x000fda0003f05270 */
[----:B------:R-:W-:-:S05]  /*09f0*/  @P0 IMAD.HI.U32 R2, R0, c[0x0][0x558], RZ ;  /* 0x0001560000020a27 */ /* 0x000fca00078e00ff */
[----:B------:R-:W-:-:S05]  /*0a00*/  @P0 SHF.R.U32.HI R3, RZ, c[0x0][0x55c], R2 ;  /* 0x00015700ff030a19 */ /* 0x000fca0000011602 */
[----:B------:R-:W-:Y:S02]  /*0a10*/  IMAD R4, R3, c[0x0][0x554], RZ ;  /* 0x0001550003047a24 */ /* 0x000fe400078e02ff */
.L_x_1615:
[----:B------:R-:W-:Y:S05]  /*0a20*/  BSYNC B0 ;  /* 0x0000000000007941 */ /* 0x000fea0003800000 */
.L_x_1613:
[----:B------:R-:W-:Y:S01]  /*0a30*/  IMAD.MOV.U32 R2, RZ, RZ, c[0x0][0x548] ;  /* 0x00015200ff027624 */ /* 0x000fe200078e00ff */
[----:B------:R-:W-:Y:S02]  /*0a40*/  ISETP.NE.U32.AND P0, PT, RZ, c[0x0][0x370], PT ;  /* 0x0000dc00ff007a0c */ /* 0x000fe40003f05070 */
[----:B------:R-:W-:Y:S02]  /*0a50*/  MOV R6, RZ ;  /* 0x000000ff00067202 */ /* 0x000fe40000000f00 */
[----:B------:R-:W-:Y:S01]  /*0a60*/  ISETP.NE.AND P1, PT, R2, 0x1, PT ;  /* 0x000000010200780c */ /* 0x000fe20003f25270 */
[----:B------:R-:W-:Y:S01]  /*0a70*/  IMAD.IADD R2, R0, 0x1, -R4 ;  /* 0x0000000100027824 */ /* 0x000fe200078e0a04 */
[----:B------:R-:W-:-:S03]  /*0a80*/  ISETP.NE.AND.EX P0, PT, RZ, c[0x0][0x374], PT, P0 ;  /* 0x0000dd00ff007a0c */ /* 0x000fc60003f05300 */
[----:B------:R-:W-:-:S04]  /*0a90*/  IMAD R2, R5, c[0x0][0x554], R2 ;  /* 0x0001550005027a24 */ /* 0x000fc800078e0202 */
[----:B------:R-:W-:-:S04]  /*0aa0*/  IMAD.MOV.U32 R14, RZ, RZ, R2 ;  /* 0x000000ffff0e7224 */ /* 0x000fc800078e0002 */
[----:B------:R-:W-:-:S04]  /*0ab0*/  @P1 IMAD.HI.U32 R4, R2, c[0x0][0x54c], RZ ;  /* 0x0001530002041a27 */ /* 0x000fc800078e00ff */
[----:B------:R-:W-:Y:S01]  /*0ac0*/  @P0 IMAD.MOV.U32 R0, RZ, RZ, 0x4 ;  /* 0x00000004ff000424 */ /* 0x000fe200078e00ff */
[----:B------:R-:W-:-:S05]  /*0ad0*/  @P1 SHF.R.U32.HI R14, RZ, c[0x0][0x550], R4 ;  /* 0x00015400ff0e1a19 */ /* 0x000fca0000011604 */
[----:B------:R-:W-:Y:S01]  /*0ae0*/  @P0 IMAD.WIDE R4, R14, R0, c[0x0][0x370] ;  /* 0x0000dc000e040625 */ /* 0x000fe200078e0200 */
[----:B------:R-:W-:Y:S01]  /*0af0*/  LOP3.LUT R3, R3, 0x1ffffff, RZ, 0x3c, !PT ;  /* 0x01ffffff03037812 */ /* 0x000fe200078e3cff */
[----:B------:R-:W-:Y:S04]  /*0b00*/  STL [R1+0x50], R14 ;  /* 0x0000500e01007387 */ /* 0x000fe80000100800 */
[----:B------:R1:W2:Y:S01]  /*0b10*/  @P0 LDG.E R6, [R4.64] ;  /* 0x0000000604060981 */ /* 0x0002a2000c1e1900 */
[----:B------:R-:W-:Y:S01]  /*0b20*/  IMAD.MOV.U32 R0, RZ, RZ, c[0x0][0x2c4] ;  /* 0x0000b100ff007624 */ /* 0x000fe200078e00ff */
[----:B------:R-:W-:Y:S01]  /*0b30*/  IADD3 R3, R3, c[0x0][0x53c], RZ ;  /* 0x00014f0003037a10 */ /* 0x000fe20007ffe0ff */
[----:B------:R-:W-:Y:S01]  /*0b40*/  IMAD.MOV.U32 R9, RZ, RZ, RZ ;  /* 0x000000ffff097224 */ /* 0x000fe200078e00ff */
[----:B------:R-:W-:Y:S01]  /*0b50*/  MOV R126, RZ ;  /* 0x000000ff007e7202 */ /* 0x000fe20000000f00 */
[----:B------:R-:W-:Y:S01]  /*0b60*/  IMAD.MOV.U32 R124, RZ, RZ, RZ ;  /* 0x000000ffff7c7224 */ /* 0x000fe200078e00ff */
[----:B------:R-:W-:Y:S01]  /*0b70*/  ISETP.NE.AND P4, PT, R0, 0x1, PT ;  /* 0x000000010000780c */ /* 0x000fe20003f85270 */
[----:B------:R-:W-:Y:S01]  /*0b80*/  IMAD.SHL.U32 R15, R3, 0x80, RZ ;  /* 0x00000080030f7824 */ /* 0x000fe200078e00ff */
[----:B------:R-:W-:Y:S01]  /*0b90*/  MOV R3, c[0x0][0x2ac] ;  /* 0x0000ab0000037a02 */ /* 0x000fe20000000f00 */
[----:B------:R-:W-:Y:S01]  /*0ba0*/  IMAD.MOV.U32 R130, RZ, RZ, RZ ;  /* 0x000000ffff827224 */ /* 0x000fe200078e00ff */
[----:B------:R-:W-:Y:S01]  /*0bb0*/  MOV R128, RZ ;  /* 0x000000ff00807202 */ /* 0x000fe20000000f00 */
[----:B------:R-:W-:Y:S01]  /*0bc0*/  CS2R R122, SRZ ;  /* 0x00000000007a7805 */ /* 0x000fe2000001ff00 */
[----:B------:R-:W-:Y:S01]  /*0bd0*/  STL [R1+0x3c], R15 ;  /* 0x00003c0f01007387 */ /* 0x000fe20000100800 */
[----:B------:R-:W-:Y:S01]  /*0be0*/  IMAD R49, R3, c[0x0][0x1d0], RZ ;  /* 0x0000740003317a24 */ /* 0x000fe200078e02ff */
        /* <DEDUP_REMOVED lines=11> */
[----:B-1----:R-:W-:Y:S01]  /*0ca0*/  IADD3 R4, R15, 0x7f, RZ ;  /* 0x0000007f0f047810 */ /* 0x002fe20007ffe0ff */
[----:B------:R-:W-:Y:S01]  /*0cb0*/  IMAD.MOV.U32 R5, RZ, RZ, 0x40 ;  /* 0x00000040ff057424 */ /* 0x000fe200078e00ff */
[----:B------:R-:W-:Y:S01]  /*0cc0*/  CS2R R94, SRZ ;  /* 0x00000000005e7805 */ /* 0x000fe2000001ff00 */
[----:B------:R-:W-:Y:S01]  /*0cd0*/  CS2R R92, SRZ ;  /* 0x00000000005c7805 */ /* 0x000fe2000001ff00 */
[----:B------:R-:W-:Y:S01]  /*0ce0*/  CS2R R98, SRZ ;  /* 0x0000000000627805 */ /* 0x000fe2000001ff00 */
[----:B------:R-:W-:Y:S01]  /*0cf0*/  @P4 IMAD.HI.U32 R0, R4, c[0x0][0x2c8], RZ ;  /* 0x0000b20004004a27 */ /* 0x000fe200078e00ff */
[----:B------:R-:W-:Y:S01]  /*0d00*/  IADD3 R5, R5, -c[0x0][0x168], RZ ;  /* 0x80005a0005057a10 */ /* 0x000fe20007ffe0ff */
[----:B------:R-:W-:Y:S01]  /*0d10*/  CS2R R96, SRZ ;  /* 0x0000000000607805 */ /* 0x000fe2000001ff00 */
[----:B------:R-:W-:Y:S01]  /*0d20*/  CS2R R90, SRZ ;  /* 0x00000000005a7805 */ /* 0x000fe2000001ff00 */
[----:B------:R-:W-:Y:S01]  /*0d30*/  CS2R R88, SRZ ;  /* 0x0000000000587805 */ /* 0x000fe2000001ff00 */
[----:B------:R-:W-:Y:S01]  /*0d40*/  @P4 SHF.R.U32.HI R4, RZ, c[0x0][0x2cc], R0 ;  /* 0x0000b300ff044a19 */ /* 0x000fe20000011600 */
[----:B------:R-:W-:Y:S01]  /*0d50*/  IMAD R3, R3, c[0x0][0x1d0], R5 ;  /* 0x0000740003037a24 */ /* 0x000fe200078e0205 */
[----:B------:R-:W-:Y:S01]  /*0d60*/  IADD3 R0, R49, 0x3f, RZ ;  /* 0x0000003f31007810 */ /* 0x000fe20007ffe0ff */
[----:B------:R-:W-:Y:S01]  /*0d70*/  CS2R R86, SRZ ;  /* 0x0000000000567805 */ /* 0x000fe2000001ff00 */
[----:B------:R-:W-:Y:S01]  /*0d80*/  CS2R R84, SRZ ;  /* 0x0000000000547805 */ /* 0x000fe2000001ff00 */
[----:B------:R-:W-:Y:S01]  /*0d90*/  IMAD.IADD R3, R3, 0x1, R4 ;  /* 0x0000000103037824 */ /* 0x000fe200078e0204 */
[----:B------:R-:W-:Y:S01]  /*0da0*/  SHF.R.S32.HI R4, RZ, 0x1f, R0 ;  /* 0x0000001fff047819 */ /* 0x000fe20000011400 */
[----:B------:R-:W-:Y:S01]  /*0db0*/  CS2R R78, SRZ ;  /* 0x00000000004e7805 */ /* 0x000fe2000001ff00 */
[----:B------:R-:W-:Y:S01]  /*0dc0*/  CS2R R76, SRZ ;  /* 0x00000000004c7805 */ /* 0x000fe2000001ff00 */
[----:B------:R-:W-:Y:S01]  /*0dd0*/  CS2R R82, SRZ ;  /* 0x0000000000527805 */ /* 0x000fe2000001ff00 */
[----:B------:R-:W-:Y:S01]  /*0de0*/  SHF.R.S32.HI R48, RZ, 0x1f, R3 ;  /* 0x0000001fff307819 */ /* 0x000fe20000011403 */
[----:B------:R-:W-:Y:S01]  /*0df0*/  CS2R R80, SRZ ;  /* 0x0000000000507805 */ /* 0x000fe2000001ff00 */
[----:B------:R-:W-:Y:S01]  /*0e00*/  LEA.HI R0, R4, R0, RZ, 0x6 ;  /* 0x0000000004007211 */ /* 0x000fe200078f30ff */
[----:B------:R-:W-:Y:S01]  /*0e10*/  CS2R R74, SRZ ;  /* 0x00000000004a7805 */ /* 0x000fe2000001ff00 */
[----:B------:R-:W-:Y:S01]  /*0e20*/  LEA.HI R48, R48, R3, RZ, 0x6 ;  /* 0x0000000330307211 */ /* 0x000fe200078f30ff */
[----:B------:R-:W-:Y:S01]  /*0e30*/  IMAD.MOV R3, RZ, RZ, -R14 ;  /* 0x000000ffff037224 */ /* 0x000fe200078e0a0e */
[----:B------:R-:W-:Y:S01]  /*0e40*/  SHF.R.S32.HI R0, RZ, 0x6, R0 ;  /* 0x00000006ff007819 */ /* 0x000fe20000011400 */
[----:B------:R-:W-:Y:S01]  /*0e50*/  CS2R R4, SRZ ;  /* 0x0000000000047805 */ /* 0x000fe2000001ff00 */
[----:B------:R-:W-:Y:S01]  /*0e60*/  SHF.R.S32.HI R48, RZ, 0x6, R48 ;  /* 0x00000006ff307819 */ /* 0x000fe20000011430 */
[--C-:B------:R-:W-:Y:S01]  /*0e70*/  IMAD R7, R3, c[0x0][0x548], R2.reuse ;  /* 0x0001520003077a24 */ /* 0x100fe200078e0202 */
[----:B------:R-:W-:Y:S01]  /*0e80*/  PRMT R2, RZ, 0x7610, R2 ;  /* 0x00007610ff027816 */ /* 0x000fe20000000002 */
[----:B------:R-:W-:Y:S01]  /*0e90*/  CS2R R72, SRZ ;  /* 0x0000000000487805 */ /* 0x000fe2000001ff00 */
[----:B------:R-:W-:Y:S01]  /*0ea0*/  IMNMX R48, R0, R48, PT ;  /* 0x0000003000307217 */ /* 0x000fe20003800200 */
[----:B------:R-:W-:Y:S01]  /*0eb0*/  CS2R R70, SRZ ;  /* 0x0000000000467805 */ /* 0x000fe2000001ff00 */
[----:B------:R-:W-:Y:S01]  /*0ec0*/  STL [R1+0x40], R7 ;  /* 0x0000400701007387 */ /* 0x000fe20000100800 */
[----:B------:R-:W-:Y:S01]  /*0ed0*/  CS2R R68, SRZ ;  /* 0x0000000000447805 */ /* 0x000fe2000001ff00 */
[----:B------:R-:W-:Y:S01]  /*0ee0*/  ISETP.GE.AND P0, PT, R48, 0x1, PT ;  /* 0x000000013000780c */ /* 0x000fe20003f06270 */
        /* <DEDUP_REMOVED lines=34> */
[----:B------:R-:W-:Y:S01]  /*1110*/  IMAD.MOV.U32 R10, RZ, RZ, RZ ;  /* 0x000000ffff0a7224 */ /* 0x000fe200078e00ff */
[----:B--2---:R1:W-:Y:S02]  /*1120*/  STL [R1+0x4c], R6 ;  /* 0x00004c0601007387 */ /* 0x0043e40000100800 */
[----:B-1----:R-:W-:Y:S01]  /*1130*/  IMAD.MOV.U32 R6, RZ, RZ, RZ ;  /* 0x000000ffff067224 */ /* 0x002fe200078e00ff */
[----:B------:R-:W-:Y:S05]  /*1140*/  @!P0 BRA `(.L_x_1616) ;  /* 0x0000fc0000008947 */ /* 0x000fea0003800000 */
[----:B------:R-:W2:Y:S01]  /*1150*/  LDL R8, [R1+0x4] ;  /* 0x0000040001087983 */ /* 0x000ea20000100800 */
[----:B------:R-:W-:-:S03]  /*1160*/  ISETP.NE.U32.AND P1, PT, RZ, c[0x0][0x340], PT ;  /* 0x0000d000ff007a0c */ /* 0x000fc60003f25070 */
[----:B------:R-:W3:Y:S01]  /*1170*/  LDL R11, [R1+0xc] ;  /* 0x00000c00010b7983 */ /* 0x000ee20000100800 */
[----:B------:R-:W-:-:S13]  /*1180*/  ISETP.NE.AND.EX P1, PT, RZ, c[0x0][0x344], PT, P1 ;  /* 0x0000d100ff007a0c */ /* 0x000fda0003f25310 */
[----:B------:R-:W-:-:S05]  /*1190*/  @P1 MOV R0, 0x4 ;  /* 0x0000000400001802 */ /* 0x000fca0000000f00 */
[----:B------:R-:W-:-:S05]  /*11a0*/  @P1 IMAD.WIDE R2, R14, R0, c[0x0][0x340] ;  /* 0x0000d0000e021625 */ /* 0x000fca00078e0200 */
[----:B------:R1:W5:Y:S01]  /*11b0*/  @P1 LDG.E R0, [R2.64] ;  /* 0x0000000602001981 */ /* 0x000362000c1e1900 */
[----:B------:R-:W-:Y:S02]  /*11c0*/  SHF.R.S32.HI R5, RZ, 0x1f, R14 ;  /* 0x0000001fff057819 */ /* 0x000fe4000001140e */
[----:B------:R-:W-:-:S03]  /*11d0*/  ISETP.GE.AND P3, PT, R250, c[0x0][0x198], PT ;  /* 0x00006600fa007a0c */ /* 0x000fc60003f66270 */
[----:B------:R-:W-:-:S04]  /*11e0*/  IMAD R5, R5, c[0x0][0x1c0], RZ ;  /* 0x0000700005057a24 */ /* 0x000fc800078e02ff */
[----:B------:R-:W-:Y:S01]  /*11f0*/  IMAD R5, R14, c[0x0][0x1c4], R5 ;  /* 0x000071000e057a24 */ /* 0x000fe200078e0205 */
[----:B-1----:R-:W-:-:S05]  /*1200*/  SHF.R.S32.HI R2, RZ, 0x1f, R7 ;  /* 0x0000001fff027819 */ /* 0x002fca0000011407 */
[----:B------:R-:W-:-:S04]  /*1210*/  IMAD R4, R2, c[0x0][0x1b8], RZ ;  /* 0x00006e0002047a24 */ /* 0x000fc800078e02ff */
[C---:B------:R-:W-:Y:S01]  /*1220*/  IMAD R4, R7.reuse, c[0x0][0x1bc], R4 ;  /* 0x00006f0007047a24 */ /* 0x040fe200078e0204 */
[----:B--2---:R-:W-:Y:S01]  /*1230*/  IADD3 R3, R8, R15, RZ ;  /* 0x0000000f08037210 */ /* 0x004fe20007ffe0ff */
[----:B------:R-:W-:Y:S01]  /*1240*/  IMAD.WIDE.U32 R8, R7, c[0x0][0x1b8], RZ ;  /* 0x00006e0007087a25 */ /* 0x000fe200078e00ff */
[----:B---3--:R-:W-:-:S03]  /*1250*/  ISETP.GE.AND P5, PT, R11, c[0x0][0x198], PT ;  /* 0x000066000b007a0c */ /* 0x008fc60003fa6270 */
[----:B------:R-:W-:Y:S01]  /*1260*/  @P4 IMAD.HI.U32 R6, R3, c[0x0][0x2c8], RZ ;  /* 0x0000b20003064a27 */ /* 0x000fe200078e00ff */
[----:B------:R-:W-:-:S03]  /*1270*/  IADD3 R9, R9, R4, RZ ;  /* 0x0000000409097210 */ /* 0x000fc60007ffe0ff */
[----:B------:R-:W-:Y:S01]  /*1280*/  IMAD.MOV.U32 R7, RZ, RZ, R3 ;  /* 0x000000ffff077224 */ /* 0x000fe200078e0003 */
[----:B------:R-:W-:Y:S01]  /*1290*/  @P4 SHF.R.U32.HI R7, RZ, c[0x0][0x2cc], R6 ;  /* 0x0000b300ff074a19 */ /* 0x000fe20000011606 */
[----:B------:R-:W-:-:S03]  /*12a0*/  IMAD.WIDE.U32 R8, R14, c[0x0][0x1c0], R8 ;  /* 0x000070000e087a25 */ /* 0x000fc600078e0008 */
[--C-:B------:R-:W-:Y:S01]  /*12b0*/  SHF.R.S32.HI R6, RZ, 0x1f, R7.reuse ;  /* 0x0000001fff067819 */ /* 0x100fe20000011407 */
[----:B------:R-:W-:Y:S01]  /*12c0*/  IMAD.MOV R4, RZ, RZ, -R7 ;  /* 0x000000ffff047224 */ /* 0x000fe200078e0a07 */
[----:B------:R-:W-:-:S03]  /*12d0*/  IADD3 R9, R9, R5, RZ ;  /* 0x0000000509097210 */ /* 0x000fc60007ffe0ff */
[----:B------:R-:W-:Y:S02]  /*12e0*/  IMAD R6, R6, c[0x0][0x1b0], RZ ;  /* 0x00006c0006067a24 */ /* 0x000fe400078e02ff */
[----:B------:R-:W-:Y:S02]  /*12f0*/  IMAD R4, R4, c[0x0][0x2c4], R3 ;  /* 0x0000b10004047a24 */ /* 0x000fe400078e0203 */
[C---:B------:R-:W-:Y:S02]  /*1300*/  IMAD R6, R7.reuse, c[0x0][0x1b4], R6 ;  /* 0x00006d0007067a24 */ /* 0x040fe400078e0206 */
[----:B------:R-:W-:Y:S01]  /*1310*/  IMAD.WIDE.U32 R8, R7, c[0x0][0x1b0], R8 ;  /* 0x00006c0007087a25 */ /* 0x000fe200078e0008 */
[----:B------:R-:W-:Y:S02]  /*1320*/  SHF.R.S32.HI R3, RZ, 0x1f, R4 ;  /* 0x0000001fff037819 */ /* 0x000fe40000011404 */
[----:B------:R-:W-:Y:S02]  /*1330*/  @!P1 MOV R0, R14 ;  /* 0x0000000e00009202 */ /* 0x000fe40000000f00 */
[----:B------:R-:W-:Y:S01]  /*1340*/  IADD3 R7, R9, R6, RZ ;  /* 0x0000000609077210 */ /* 0x000fe20007ffe0ff */
[----:B------:R-:W-:-:S02]  /*1350*/  IMAD R3, R3, c[0x0][0x1a8], RZ ;  /* 0x00006a0003037a24 */ /* 0x000fc400078e02ff */
[----:B------:R-:W-:Y:S02]  /*1360*/  IMAD.MOV.U32 R6, RZ, RZ, R8 ;  /* 0x000000ffff067224 */ /* 0x000fe400078e0008 */
[C---:B------:R-:W-:Y:S02]  /*1370*/  IMAD R3, R4.reuse, c[0x0][0x1ac], R3 ;  /* 0x00006b0004037a24 */ /* 0x040fe400078e0203 */
[----:B------:R-:W-:-:S05]  /*1380*/  IMAD.WIDE.U32 R6, R4, c[0x0][0x1a8], R6 ;  /* 0x00006a0004067a25 */ /* 0x000fca00078e0006 */
[----:B------:R-:W-:Y:S02]  /*1390*/  LEA R11, P0, R6, c[0x0][0x160], 0x1 ;  /* 0x00005800060b7a11 */ /* 0x000fe400078008ff */
[----:B------:R-:W-:-:S04]  /*13a0*/  IADD3 R3, R7, R3, RZ ;  /* 0x0000000307037210 */ /* 0x000fc80007ffe0ff */
[----:B------:R-:W-:Y:S01]  /*13b0*/  LEA.HI.X R10, R6, c[0x0][0x164], R3, 0x1, P0 ;  /* 0x00005900060a7a11 */ /* 0x000fe200000f0c03 */
[----:B------:R-:W-:Y:S05]  /*13c0*/  BRA.DIV ~URZ, `(.L_x_1617) ;  /* 0x000121027f007947 */ /* 0x000fea000b800000 */
[----:B------:R1:W2:Y:S02]  /*13d0*/  SHFL.IDX PT, R12, R10, RZ, 0x181f ;  /* 0x00181fff0a0c7589 */ /* 0x0002a400000e0000 */
.L_x_1723:
[----:B------:R-:W-:Y:S05]  /*13e0*/  BRA.DIV ~URZ, `(.L_x_1618) ;  /* 0x000121527f007947 */ /* 0x000fea000b800000 */
[----:B------:R3:W4:Y:S02]  /*13f0*/  SHFL.IDX PT, R4, R11, RZ, 0x181f ;  /* 0x00181fff0b047589 */ /* 0x00072400000e0000 */
.L_x_1724:
[----:B---3--:R-:W3:Y:S01]  /*1400*/  LDL R5, [R1+0x3c] ;  /* 0x00003c0001057983 */ /* 0x008ee20000100800 */
[----:B------:R-:W-:Y:S01]  /*1410*/  SHF.R.S32.HI R3, RZ, 0x1f, R247 ;  /* 0x0000001fff037819 */ /* 0x000fe200000114f7 */
[----:B------:R-:W-:Y:S01]  /*1420*/  IMAD.MOV.U32 R13, RZ, RZ, c[0x0][0x2c4] ;  /* 0x0000b100ff0d7624 */ /* 0x000fe200078e00ff */
[----:B------:R-:W-:Y:S02]  /*1430*/  BSSY B0, `(.L_x_1619) ;  /* 0x0000011000007945 */ /* 0x000fe40003800000 */
[----:B------:R-:W-:Y:S01]  /*1440*/  LEA.HI R3, R3, R247, RZ, 0x3 ;  /* 0x000000f703037211 */ /* 0x000fe200078f18ff */
[----:B------:R-:W-:-:S03]  /*1450*/  IMAD R13, R13, c[0x0][0x168], RZ ;  /* 0x00005a000d0d7a24 */ /* 0x000fc600078e02ff */
[----:B------:R-:W-:-:S05]  /*1460*/  SHF.R.S32.HI R3, RZ, 0x3, R3 ;  /* 0x00000003ff037819 */ /* 0x000fca0000011403 */
[----:B---3--:R-:W-:-:S05]  /*1470*/  IMAD.IADD R3, R3, 0x1, R5 ;  /* 0x0000000103037824 */ /* 0x008fca00078e0205 */
[----:B------:R-:W-:-:S13]  /*1480*/  ISETP.GE.AND P0, PT, R3, R13, PT ;  /* 0x0000000d0300720c */ /* 0x000fda0003f06270 */
[----:B------:R-:W-:Y:S05]  /*1490*/  @P0 BRA `(.L_x_1620) ;  /* 0x000000a000000947 */ /* 0x000fea0003800000 */
[----:B------:R-:W3:Y:S02]  /*14a0*/  LDL R8, [R1+0xc] ;  /* 0x00000c0001087983 */ /* 0x000ee40000100800 */
[-C--:B---34-:R-:W-:Y:S02]  /*14b0*/  LEA R6, P1, R8, R4.reuse, 0x1 ;  /* 0x0000000408067211 */ /* 0x098fe400078208ff */
[----:B------:R-:W-:Y:S02]  /*14c0*/  LEA R4, P0, R250, R4, 0x1 ;  /* 0x00000004fa047211 */ /* 0x000fe400078008ff */
[-C--:B--2---:R-:W-:Y:S02]  /*14d0*/  LEA.HI.X R7, R8, R12.reuse, R246, 0x1, P1 ;  /* 0x0000000c08077211 */ /* 0x084fe400008f0cf6 */
[----:B------:R-:W-:-:S03]  /*14e0*/  LEA.HI.X R5, R250, R12, R245, 0x1, P0 ;  /* 0x0000000cfa057211 */ /* 0x000fc600000f0cf5 */
[----:B------:R-:W-:Y:S01]  /*14f0*/  @!PT LDS RZ, [RZ] ;  /* 0x00000000fffff984 */ /* 0x000fe20000000800 */
[----:B------:R-:W-:Y:S01]  /*1500*/  @!PT LDS RZ, [RZ] ;  /* 0x00000000fffff984 */ /* 0x000fe20000000800 */
[----:B------:R-:W-:Y:S01]  /*1510*/  @!PT LDS RZ, [RZ] ;  /* 0x00000000fffff984 */ /* 0x000fe20000000800 */
[----:B------:R2:W-:Y:S04]  /*1520*/  LDGSTS.E.BYPASS.LTC128B.128 [R251+0x8100], [R6.64], !P5 ;  /* 0x0810000006fb7fae */ /* 0x0005e8000e901d46 */
[----:B------:R2:W-:Y:S02]  /*1530*/  LDGSTS.E.BYPASS.LTC128B.128 [R251+0xc100], [R4.64], !P3 ;  /* 0x0c10000004fb7fae */ /* 0x0005e4000d901d46 */
.L_x_1620:
[----:B------:R-:W-:Y:S05]  /*1540*/  BSYNC B0 ;  /* 0x0000000000007941 */ /* 0x000fea0003800000 */
.L_x_1619:
[----:B------:R-:W-:Y:S05]  /*1550*/  BRA.DIV ~URZ, `(.L_x_1621) ;  /* 0x000120527f007947 */ /* 0x000fea000b800000 */
[----:B--2---:R2:W3:Y:S04]  /*1560*/  SHFL.IDX PT, R12, R10, 0x1, 0x181f ;  /* 0x00381f000a0c7f89 */ /* 0x0044e800000e0000 */
[----:B----4-:R2:W4:Y:S02]  /*1570*/  SHFL.IDX PT, R4, R11, 0x1, 0x181f ;  /* 0x00381f000b047f89 */ /* 0x01052400000e0000 */
.L_x_1725:
[----:B------:R-:W-:Y:S01]  /*1580*/  IADD3 R5, R3, 0x10, RZ ;  /* 0x0000001003057810 */ /* 0x000fe20007ffe0ff */
[----:B------:R-:W-:Y:S03]  /*1590*/  BSSY B0, `(.L_x_1622) ;  /* 0x000000d000007945 */ /* 0x000fe60003800000 */
[----:B------:R-:W-:-:S13]  /*15a0*/  ISETP.GE.AND P0, PT, R5, R13, PT ;  /* 0x0000000d0500720c */ /* 0x000fda0003f06270 */
[----:B------:R-:W-:Y:S05]  /*15b0*/  @P0 BRA `(.L_x_1623) ;  /* 0x000000a000000947 */ /* 0x000fea0003800000 */
[----:B--2---:R-:W2:Y:S02]  /*15c0*/  LDL R8, [R1+0xc] ;  /* 0x00000c0001087983 */ /* 0x004ea40000100800 */
[-C--:B--2-4-:R-:W-:Y:S02]  /*15d0*/  LEA R6, P1, R8, R4.reuse, 0x1 ;  /* 0x0000000408067211 */ /* 0x094fe400078208ff */
[----:B------:R-:W-:Y:S02]  /*15e0*/  LEA R4, P0, R250, R4, 0x1 ;  /* 0x00000004fa047211 */ /* 0x000fe400078008ff */
[-C--:B---3--:R-:W-:Y:S02]  /*15f0*/  LEA.HI.X R7, R8, R12.reuse, R246, 0x1, P1 ;  /* 0x0000000c08077211 */ /* 0x088fe400008f0cf6 */
[----:B------:R-:W-:-:S03]  /*1600*/  LEA.HI.X R5, R250, R12, R245, 0x1, P0 ;  /* 0x0000000cfa057211 */ /* 0x000fc600000f0cf5 */
[----:B------:R-:W-:Y:S01]  /*1610*/  @!PT LDS RZ, [RZ] ;  /* 0x00000000fffff984 */ /* 0x000fe20000000800 */
[----:B------:R-:W-:Y:S01]  /*1620*/  @!PT LDS RZ, [RZ] ;  /* 0x00000000fffff984 */ /* 0x000fe20000000800 */
[----:B------:R-:W-:Y:S01]  /*1630*/  @!PT LDS RZ, [RZ] ;  /* 0x00000000fffff984 */ /* 0x000fe20000000800 */
[----:B------:R2:W-:Y:S04]  /*1640*/  LDGSTS.E.BYPASS.LTC128B.128 [R251+0x8900], [R6.64], !P5 ;  /* 0x0890000006fb7fae */ /* 0x0005e8000e901d46 */
[----:B------:R2:W-:Y:S02]  /*1650*/  LDGSTS.E.BYPASS.LTC128B.128 [R251+0xc900], [R4.64], !P3 ;  /* 0x0c90000004fb7fae */ /* 0x0005e4000d901d46 */
.L_x_1623:
[----:B------:R-:W-:Y:S05]  /*1660*/  BSYNC B0 ;  /* 0x0000000000007941 */ /* 0x000fea0003800000 */
.L_x_1622:
[----:B------:R-:W-:Y:S05]  /*1670*/  BRA.DIV ~URZ, `(.L_x_1624) ;  /* 0x000120027f007947 */ /* 0x000fea000b800000 */
[----:B---3--:R3:W1:Y:S02]  /*1680*/  SHFL.IDX PT, R12, R10, 0x2, 0x181f ;  /* 0x00581f000a0c7f89 */ /* 0x00866400000e0000 */
.L_x_1726:
[----:B------:R-:W-:Y:S05]  /*1690*/  BRA.DIV ~URZ, `(.L_x_1625) ;  /* 0x000120527f007947 */ /* 0x000fea000b800000 */
[----:B--2-4-:R2:W4:Y:S02]  /*16a0*/  SHFL.IDX PT, R4, R11, 0x2, 0x181f ;  /* 0x00581f000b047f89 */ /* 0x01452400000e0000 */
.L_x_1727:
[----:B------:R-:W-:Y:S01]  /*16b0*/  IADD3 R5, R3, 0x20, RZ ;  /* 0x0000002003057810 */ /* 0x000fe20007ffe0ff */
[----:B------:R-:W-:Y:S03]  /*16c0*/  BSSY B0, `(.L_x_1626) ;  /* 0x000000d000007945 */ /* 0x000fe60003800000 */
[----:B------:R-:W-:-:S13]  /*16d0*/  ISETP.GE.AND P0, PT, R5, R13, PT ;  /* 0x0000000d0500720c */ /* 0x000fda0003f06270 */
[----:B------:R-:W-:Y:S05]  /*16e0*/  @P0 BRA `(.L_x_1627) ;  /* 0x000000a000000947 */ /* 0x000fea0003800000 */
[----:B--2---:R-:W2:Y:S02]  /*16f0*/  LDL R8, [R1+0xc] ;  /* 0x00000c0001087983 */ /* 0x004ea40000100800 */
[-C--:B--2-4-:R-:W-:Y:S02]  /*1700*/  LEA R6, P1, R8, R4.reuse, 0x1 ;  /* 0x0000000408067211 */ /* 0x094fe400078208ff */
[----:B------:R-:W-:Y:S02]  /*1710*/  LEA R4, P0, R250, R4, 0x1 ;  /* 0x00000004fa047211 */ /* 0x000fe400078008ff */
[-C--:B-1----:R-:W-:Y:S02]  /*1720*/  LEA.HI.X R7, R8, R12.reuse, R246, 0x1, P1 ;  /* 0x0000000c08077211 */ /* 0x082fe400008f0cf6 */
[----:B------:R-:W-:-:S03]  /*1730*/  LEA.HI.X R5, R250, R12, R245, 0x1, P0 ;  /* 0x0000000cfa057211 */ /* 0x000fc600000f0cf5 */
[----:B------:R-:W-:Y:S01]  /*1740*/  @!PT LDS RZ, [RZ] ;  /* 0x00000000fffff984 */ /* 0x000fe20000000800 */
[----:B------:R-:W-:Y:S01]  /*1750*/  @!PT LDS RZ, [RZ] ;  /* 0x00000000fffff984 */ /* 0x000fe20000000800 */
[----:B------:R-:W-:Y:S01]  /*1760*/  @!PT LDS RZ, [RZ] ;  /* 0x00000000fffff984 */ /* 0x000fe20000000800 */
[----:B------:R1:W-:Y:S04]  /*1770*/  LDGSTS.E.BYPASS.LTC128B.128 [R251+0x9100], [R6.64], !P5 ;  /* 0x0910000006fb7fae */ /* 0x0003e8000e901d46 */
[----:B------:R1:W-:Y:S02]  /*1780*/  LDGSTS.E.BYPASS.LTC128B.128 [R251+0xd100], [R4.64], !P3 ;  /* 0x0d10000004fb7fae */ /* 0x0003e4000d901d46 */
.L_x_1627:
[----:B------:R-:W-:Y:S05]  /*1790*/  BSYNC B0 ;  /* 0x0000000000007941 */ /* 0x000fea0003800000 */
.L_x_1626:
[----:B------:R-:W-:Y:S05]  /*17a0*/  BRA.DIV ~URZ, `(.L_x_1628) ;  /* 0x00011fb27f007947 */ /* 0x000fea000b800000 */
[----:B-1----:R1:W2:Y:S04]  /*17b0*/  SHFL.IDX PT, R12, R10, 0x3, 0x181f ;  /* 0x00781f000a0c7f89 */ /* 0x0022a800000e0000 */
[----:B----4-:R1:W4:Y:S02]  /*17c0*/  SHFL.IDX PT, R4, R11, 0x3, 0x181f ;  /* 0x00781f000b047f89 */ /* 0x01032400000e0000 */
.L_x_1728:
[----:B------:R-:W-:Y:S01]  /*17d0*/  IADD3 R5, R3, 0x30, RZ ;  /* 0x0000003003057810 */ /* 0x000fe20007ffe0ff */
[----:B------:R-:W-:Y:S03]  /*17e0*/  BSSY B0, `(.L_x_1629) ;  /* 0x000000d000007945 */ /* 0x000fe60003800000 */
[----:B------:R-:W-:-:S13]  /*17f0*/  ISETP.GE.AND P0, PT, R5, R13, PT ;  /* 0x0000000d0500720c */ /* 0x000fda0003f06270 */
[----:B------:R-:W-:Y:S05]  /*1800*/  @P0 BRA `(.L_x_1630) ;  /* 0x000000a000000947 */ /* 0x000fea0003800000 */
[----:B---3--:R-:W3:Y:S02]  /*1810*/  LDL R8, [R1+0xc] ;  /* 0x00000c0001087983 */ /* 0x008ee40000100800 */
        /* <DEDUP_REMOVED lines=9> */
.L_x_1630:
[----:B------:R-:W-:Y:S05]  /*18b0*/  BSYNC B0 ;  /* 0x0000000000007941 */ /* 0x000fea0003800000 */
.L_x_1629:
[----:B------:R-:W-:Y:S05]  /*18c0*/  BRA.DIV ~URZ, `(.L_x_1631) ;  /* 0x00011f627f007947 */ /* 0x000fea000b800000 */
[----:B--2---:R2:W1:Y:S02]  /*18d0*/  SHFL.IDX PT, R12, R10, 0x4, 0x181f ;  /* 0x00981f000a0c7f89 */ /* 0x00446400000e0000 */
.L_x_1729:
[----:B------:R-:W-:Y:S05]  /*18e0*/  BRA.DIV ~URZ, `(.L_x_1632) ;  /* 0x00011fb27f007947 */ /* 0x000fea000b800000 */
[----:B----4-:R4:W2:Y:S02]  /*18f0*/  SHFL.IDX PT, R4, R11, 0x4, 0x181f ;  /* 0x00981f000b047f89 */ /* 0x0108a400000e0000 */
.L_x_1730:
[----:B------:R-:W-:Y:S01]  /*1900*/  IADD3 R5, R3, 0x40, RZ ;  /* 0x0000004003057810 */ /* 0x000fe20007ffe0ff */
[----:B------:R-:W-:Y:S03]  /*1910*/  BSSY B0, `(.L_x_1633) ;  /* 0x000000d000007945 */ /* 0x000fe60003800000 */
[----:B------:R-:W-:-:S13]  /*1920*/  ISETP.GE.AND P0, PT, R5, R13, PT ;  /* 0x0000000d0500720c */ /* 0x000fda0003f06270 */
[----:B------:R-:W-:Y:S05]  /*1930*/  @P0 BRA `(.L_x_1634) ;  /* 0x000000a000000947 */ /* 0x000fea0003800000 */
[----:B---3--:R-:W3:Y:S02]  /*1940*/  LDL R8, [R1+0xc] ;  /* 0x00000c0001087983 */ /* 0x008ee40000100800 */
[-C--:B--23--:R-:W-:Y:S02]  /*1950*/  LEA R6, P1, R8, R4.reuse, 0x1 ;  /* 0x0000000408067211 */ /* 0x08cfe400078208ff */
        /* <DEDUP_REMOVED lines=8> */
.L_x_1634:
[----:B------:R-:W-:Y:S05]  /*19e0*/  BSYNC B0 ;  /* 0x0000000000007941 */ /* 0x000fea0003800000 */
.L_x_1633:
[----:B------:R-:W-:Y:S05]  /*19f0*/  BRA.DIV ~URZ, `(.L_x_1635) ;  /* 0x00011f127f007947 */ /* 0x000fea000b800000 */
[----:B-1----:R1:W3:Y:S04]  /*1a00*/  SHFL.IDX PT, R12, R10, 0x5, 0x181f ;  /* 0x00b81f000a0c7f89 */ /* 0x0022e800000e0000 */
[----:B--2---:R1:W2:Y:S02]  /*1a10*/  SHFL.IDX PT, R4, R11, 0x5, 0x181f ;  /* 0x00b81f000b047f89 */ /* 0x0042a400000e0000 */
.L_x_1731:
[----:B------:R-:W-:Y:S01]  /*1a20*/  IADD3 R5, R3, 0x50, RZ ;  /* 0x0000005003057810 */ /* 0x000fe20007ffe0ff */
[----:B------:R-:W-:Y:S03]  /*1a30*/  BSSY B0, `(.L_x_1636) ;  /* 0x000000d000007945 */ /* 0x000fe60003800000 */
[----:B------:R-:W-:-:S13]  /*1a40*/  ISETP.GE.AND P0, PT, R5, R13, PT ;  /* 0x0000000d0500720c */ /* 0x000fda0003f06270 */
[----:B------:R-:W-:Y:S05]  /*1a50*/  @P0 BRA `(.L_x_1637) ;  /* 0x000000a000000947 */ /* 0x000fea0003800000 */
[----:B----4-:R-:W4:Y:S02]  /*1a60*/  LDL R8, [R1+0xc] ;  /* 0x00000c0001087983 */ /* 0x010f240000100800 */
        /* <DEDUP_REMOVED lines=9> */
.L_x_1637:
[----:B------:R-:W-:Y:S05]  /*1b00*/  BSYNC B0 ;  /* 0x0000000000007941 */ /* 0x000fea0003800000 */
.L_x_1636:
[----:B------:R-:W-:Y:S05]  /*1b10*/  BRA.DIV ~URZ, `(.L_x_1638) ;  /* 0x00011ec27f007947 */ /* 0x000fea000b800000 */
[----:B---3--:R3:W1:Y:S02]  /*1b20*/  SHFL.IDX PT, R12, R10, 0x6, 0x181f ;  /* 0x00d81f000a0c7f89 */ /* 0x00866400000e0000 */
.L_x_1732:
[----:B------:R-:W-:Y:S05]  /*1b30*/  BRA.DIV ~URZ, `(.L_x_1639) ;  /* 0x00011f127f007947 */ /* 0x000fea000b800000 */
[----:B--2---:R2:W3:Y:S02]  /*1b40*/  SHFL.IDX PT, R4, R11, 0x6, 0x181f ;  /* 0x00d81f000b047f89 */ /* 0x0044e400000e0000 */
.L_x_1733:
[----:B------:R-:W-:Y:S01]  /*1b50*/  IADD3 R5, R3, 0x60, RZ ;  /* 0x0000006003057810 */ /* 0x000fe20007ffe0ff */
[----:B------:R-:W-:Y:S03]  /*1b60*/  BSSY B0, `(.L_x_1640) ;  /* 0x000000d000007945 */ /* 0x000fe60003800000 */
[----:B------:R-:W-:-:S13]  /*1b70*/  ISETP.GE.AND P0, PT, R5, R13, PT ;  /* 0x0000000d0500720c */ /* 0x000fda0003f06270 */
[----:B------:R-:W-:Y:S05]  /*1b80*/  @P0 BRA `(.L_x_1641) ;  /* 0x000000a000000947 */ /* 0x000fea0003800000 */
[----:B--2---:R-:W2:Y:S02]  /*1b90*/  LDL R8, [R1+0xc] ;  /* 0x00000c0001087983 */ /* 0x004ea40000100800 */
        /* <DEDUP_REMOVED lines=9> */
.L_x_1641:
[----:B------:R-:W-:Y:S05]  /*1c30*/  BSYNC B0 ;  /* 0x0000000000007941 */ /* 0x000fea0003800000 */
.L_x_1640:
[----:B------:R-:W-:Y:S05]  /*1c40*/  BRA.DIV ~URZ, `(.L_x_1642) ;  /* 0x00011e727f007947 */ /* 0x000fea000b800000 */
[----:B-1-3--:R-:W1:Y:S04]  /*1c50*/  SHFL.IDX PT, R10, R10, 0x7, 0x181f ;  /* 0x00f81f000a0a7f89 */ /* 0x00ae6800000e0000 */
[----:B--2-4-:R-:W2:Y:S02]  /*1c60*/  SHFL.IDX PT, R11, R11, 0x7, 0x181f ;  /* 0x00f81f000b0b7f89 */ /* 0x014ea400000e0000 */
.L_x_1734:
[----:B------:R-:W3:Y:S01]  /*1c70*/  LDL R31, [R1+0xc] ;  /* 0x00000c00011f7983 */ /* 0x000ee20000100800 */
[----:B------:R-:W-:Y:S01]  /*1c80*/  IADD3 R3, R3, 0x70, RZ ;  /* 0x0000007003037810 */ /* 0x000fe20007ffe0ff */
[----:B-----5:R-:W-:-:S03]  /*1c90*/  IMAD.WIDE.U32 R142, R0, c[0x0][0x2b0], RZ ;  /* 0x0000ac00008e7a25 */ /* 0x020fc600078e00ff */
[----:B------:R-:W-:Y:S02]  /*1ca0*/  ISETP.GE.AND P2, PT, R3, R13, PT ;  /* 0x0000000d0300720c */ /* 0x000fe40003f46270 */
[----:B------:R-:W-:Y:S01]  /*1cb0*/  SHF.R.S32.HI R3, RZ, 0x1f, R0 ;  /* 0x0000001fff037819 */ /* 0x000fe20000011400 */
[----:B------:R4:W-:Y:S04]  /*1cc0*/  STL.64 [R1+0x68], R142 ;  /* 0x0000688e01007387 */ /* 0x0009e80000100a00 */
[----:B------:R-:W-:-:S04]  /*1cd0*/  IMAD R3, R3, c[0x0][0x2b0], RZ ;  /* 0x0000ac0003037a24 */ /* 0x000fc800078e02ff */
[----:B------:R-:W-:Y:S02]  /*1ce0*/  IMAD R3, R0, c[0x0][0x2b4], R3 ;  /* 0x0000ad0000037a24 */ /* 0x000fe400078e0203 */
[C---:B--2---:R-:W-:Y:S02]  /*1cf0*/  @!P2 LEA R6, P0, R250.reuse, R11, 0x1 ;  /* 0x0000000bfa06a211 */ /* 0x044fe400078008ff */
[----:B------:R-:W-:Y:S02]  /*1d00*/  IMAD.IADD R139, R143, 0x1, R3 ;  /* 0x000000018f8b7824 */ /* 0x000fe400078e0203 */
[----:B-1----:R-:W-:-:S03]  /*1d10*/  @!P2 LEA.HI.X R7, R250, R10, R245, 0x1, P0 ;  /* 0x0000000afa07a211 */ /* 0x002fc600000f0cf5 */
[----:B------:R4:W-:Y:S01]  /*1d20*/  STL [R1+0x38], R139 ;  /* 0x0000388b01007387 */ /* 0x0009e20000100800 */
[----:B---3--:R-:W-:-:S04]  /*1d30*/  @!P2 LEA R4, P1, R31, R11, 0x1 ;  /* 0x0000000b1f04a211 */ /* 0x008fc800078208ff */
[----:B------:R-:W-:-:S05]  /*1d40*/  @!P2 LEA.HI.X R5, R31, R10, R246, 0x1, P1 ;  /* 0x0000000a1f05a211 */ /* 0x000fca00008f0cf6 */
[----:B------:R-:W-:Y:S01]  /*1d50*/  @!PT LDS RZ, [RZ] ;  /* 0x00000000fffff984 */ /* 0x000fe20000000800 */
[----:B------:R-:W-:Y:S01]  /*1d60*/  @!PT LDS RZ, [RZ] ;  /* 0x00000000fffff984 */ /* 0x000fe20000000800 */
[----:B------:R-:W-:Y:S01]  /*1d70*/  @!PT LDS RZ, [RZ] ;  /* 0x00000000fffff984 */ /* 0x000fe20000000800 */
[----:B------:R4:W-:Y:S04]  /*1d80*/  @!P2 LDGSTS.E.BYPASS.LTC128B.128 [R251+0xb900], [R4.64], !P5 ;  /* 0x0b90000004fbafae */ /* 0x0009e8000e901d46 */
[----:B------:R4:W-:Y:S04]  /*1d90*/  @!P2 LDGSTS.E.BYPASS.LTC128B.128 [R251+0xf900], [R6.64], !P3 ;  /* 0x0f90000006fbafae */ /* 0x0009e8000d901d46 */
[----:B------:R-:W0:Y:S01]  /*1da0*/  LDGDEPBAR ;  /* 0x00000000000079af */ /* 0x000e220000000000 */
[----:B------:R-:W-:Y:S02]  /*1db0*/  WARPSYNC 0xffffffff ;  /* 0xffffffff00007948 */ /* 0x000fe40003800000 */
[----:B------:R-:W2:Y:S04]  /*1dc0*/  LDL R144, [R1+0x4] ;  /* 0x0000040001907983 */ /* 0x000ea80000100800 */
[----:B------:R-:W3:Y:S01]  /*1dd0*/  LDL R145, [R1+0x4c] ;  /* 0x00004c0001917983 */ /* 0x000ee20000100800 */
[----:B------:R-:W-:-:S03]  /*1de0*/  MOV R0, c[0x0][0x2b8] ;  /* 0x0000ae0000007a02 */ /* 0x000fc60000000f00 */
[----:B------:R-:W5:Y:S01]  /*1df0*/  LDL R19, [R1+0x40] ;  /* 0x0000400001137983 */ /* 0x000f620000100800 */
[----:B------:R-:W-:Y:S02]  /*1e00*/  ISETP.NE.AND P3, PT, R0, 0x1, PT ;  /* 0x000000010000780c */ /* 0x000fe40003f65270 */
[----:B------:R-:W-:Y:S01]  /*1e10*/  MOV R18, RZ ;  /* 0x000000ff00127202 */ /* 0x000fe20000000f00 */
[----:B------:R-:W-:Y:S01]  /*1e20*/  BAR.SYNC.DEFER_BLOCKING 0x0 ;  /* 0x0000000000007b1d */ /* 0x000fe20000010000 */
[----:B--2---:R-:W-:-:S05]  /*1e30*/  IMAD R3, R48, 0x40, R144 ;  /* 0x0000004030037824 */ /* 0x004fca00078e0290 */
[----:B------:R-:W-:-:S04]  /*1e40*/  IADD3 R3, R3, -0x40, RZ ;  /* 0xffffffc003037810 */ /* 0x000fc80007ffe0ff */
[C---:B------:R-:W-:Y:S02]  /*1e50*/  ISETP.GE.AND P1, PT, R3.reuse, R49, PT ;  /* 0x000000310300720c */ /* 0x040fe40003f26270 */
[----:B---3--:R-:W-:Y:S02]  /*1e60*/  IADD3 R0, R3, R145, RZ ;  /* 0x0000009103007210 */ /* 0x008fe40007ffe0ff */
[----:B------:R-:W-:-:S03]  /*1e70*/  ISETP.GT.OR P1, PT, R144, 0x3f, P1 ;  /* 0x0000003f9000780c */ /* 0x000fc60000f24670 */
[----:B----4-:R-:W-:-:S04]  /*1e80*/  @P3 IMAD.HI.U32 R4, R0, c[0x0][0x2bc], RZ ;  /* 0x0000af0000043a27 */ /* 0x010fc800078e00ff */
[----:B------:R-:W-:Y:S01]  /*1e90*/  IMAD.MOV.U32 R3, RZ, RZ, R0 ;  /* 0x000000ffff037224 */ /* 0x000fe200078e0000 */
[----:B------:R-:W-:-:S05]  /*1ea0*/  @P3 SHF.R.U32.HI R3, RZ, c[0x0][0x2c0], R4 ;  /* 0x0000b000ff033a19 */ /* 0x000fca0000011604 */
[----:B------:R-:W-:-:S04]  /*1eb0*/  @!P1 IADD3 R5, P0, R3, R142, RZ ;  /* 0x0000008e03059210 */ /* 0x000fc80007f1e0ff */
[----:B------:R-:W-:Y:S02]  /*1ec0*/  @!P1 LEA.HI.X.SX32 R4, R3, R139, 0x1, P0 ;  /* 0x0000008b03049211 */ /* 0x000fe400000f0eff */
[----:B------:R-:W-:-:S04]  /*1ed0*/  @!P1 LEA R6, P0, R5, c[0x0][0x2a0], 0x2 ;  /* 0x0000a80005069a11 */ /* 0x000fc800078010ff */
[----:B------:R-:W-:-:S05]  /*1ee0*/  @!P1 LEA.HI.X R7, R5, c[0x0][0x2a4], R4, 0x2, P0 ;  /* 0x0000a90005079a11 */ /* 0x000fca00000f1404 */
[----:B------:R1:W2:Y:S01]  /*1ef0*/  @!P1 LDG.E R18, [R6.64] ;  /* 0x0000000606129981 */ /* 0x0002a2000c1e1900 */
[----:B------:R-:W-:-:S04]  /*1f00*/  IMAD.MOV R3, RZ, RZ, -R3 ;  /* 0x000000ffff037224 */ /* 0x000fc800078e0a03 */
[----:B------:R-:W-:-:S05]  /*1f10*/  IMAD R24, R3, c[0x0][0x2b8], R0 ;  /* 0x0000ae0003187a24 */ /* 0x000fca00078e0200 */
[----:B------:R-:W-:-:S05]  /*1f20*/  SHF.R.S32.HI R13, RZ, 0x1f, R24 ;  /* 0x0000001fff0d7819 */ /* 0x000fca0000011418 */
[----:B------:R-:W-:-:S04]  /*1f30*/  IMAD R4, R13, c[0x0][0x1e0], RZ ;  /* 0x000078000d047a24 */ /* 0x000fc800078e02ff */
[C---:B------:R-:W-:Y:S02]  /*1f40*/  IMAD R4, R24.reuse, c[0x0][0x1e4], R4 ;  /* 0x0000790018047a24 */ /* 0x040fe400078e0204 */
[----:B-1----:R-:W-:-:S04]  /*1f50*/  IMAD.WIDE.U32 R6, R24, c[0x0][0x1e0], RZ ;  /* 0x0000780018067a25 */ /* 0x002fc800078e00ff */
[----:B------:R-:W-:Y:S01]  /*1f60*/  IMAD R0, R2, c[0x0][0x1e8], RZ ;  /* 0x00007a0002007a24 */ /* 0x000fe200078e02ff */
[----:B------:R-:W-:Y:S01]  /*1f70*/  IADD3 R5, R7, R4, RZ ;  /* 0x0000000407057210 */ /* 0x000fe20007ffe0ff */
[----:B------:R-:W-:Y:S02]  /*1f80*/  IMAD.MOV.U32 R4, RZ, RZ, R6 ;  /* 0x000000ffff047224 */ /* 0x000fe400078e0006 */
[----:B-----5:R-:W-:-:S04]  /*1f90*/  IMAD.WIDE.U32 R140, R19, c[0x0][0x1e8], RZ ;  /* 0x00007a00138c7a25 */ /* 0x020fc800078e00ff */
[----:B------:R-:W-:Y:S01]  /*1fa0*/  IMAD R0, R19, c[0x0][0x1ec], R0 ;  /* 0x00007b0013007a24 */ /* 0x000fe200078e0200 */
[----:B------:R-:W-:-:S04]  /*1fb0*/  SHF.R.S32.HI R8, RZ, 0x1f, R247 ;  /* 0x0000001fff087819 */ /* 0x000fc800000114f7 */
[----:B------:R-:W-:Y:S02]  /*1fc0*/  IADD3 R138, R141, R0, RZ ;  /* 0x000000008d8a7210 */ /* 0x000fe40007ffe0ff */
[----:B------:R-:W-:Y:S02]  /*1fd0*/  LEA R3, R48, 0xffffffc0, 0x6 ;  /* 0xffffffc030037811 */ /* 0x000fe400078e30ff */
[----:B------:R-:W-:-:S03]  /*1fe0*/  LEA.HI R8, R8, R247, RZ, 0x3 ;  /* 0x000000f708087211 */ /* 0x000fc600078f18ff */
[----:B------:R-:W-:Y:S01]  /*1ff0*/  IMAD.IADD R3, R49, 0x1, -R3 ;  /* 0x0000000131037824 */ /* 0x000fe200078e0a03 */
[----:B------:R-:W-:Y:S01]  /*2000*/  SHF.R.S32.HI R8, RZ, 0x3, R8 ;  /* 0x00000003ff087819 */ /* 0x000fe20000011408 */
[----:B------:R-:W-:Y:S02]  /*2010*/  IMAD R2, R2, c[0x0][0x210], RZ ;  /* 0x0000840002027a24 */ /* 0x000fe400078e02ff */
[----:B------:R-:W-:Y:S02]  /*2020*/  IMAD R13, R13, c[0x0][0x208], RZ ;  /* 0x000082000d0d7a24 */ /* 0x000fe400078e02ff */
[----:B------:R-:W-:Y:S02]  /*2030*/  IMAD R2, R19, c[0x0][0x214], R2 ;  /* 0x0000850013027a24 */ /* 0x000fe400078e0202 */
[----:B------:R-:W-:Y:S01]  /*2040*/  IMAD R13, R24, c[0x0][0x20c], R13 ;  /* 0x00008300180d7a24 */ /* 0x000fe200078e020d */
[----:B------:R-:W-:Y:S01]  /*2050*/  STL [R1+0x48], R24 ;  /* 0x0000481801007387 */ /* 0x000fe20000100800 */
[C---:B------:R-:W-:Y:S01]  /*2060*/  SHF.L.U32 R51, R31.reuse, 0x1, RZ ;  /* 0x000000011f337819 */ /* 0x040fe200000006ff */
[----:B------:R-:W-:Y:S01]  /*2070*/  IMAD.SHL.U32 R137, R250, 0x2, RZ ;  /* 0x00000002fa897824 */ /* 0x000fe200078e00ff */
[----:B------:R-:W-:-:S02]  /*2080*/  SHF.L.U64.HI R50, R31, 0x1, R246 ;  /* 0x000000011f327819 */ /* 0x000fc400000102f6 */
[----:B------:R-:W-:Y:S02]  /*2090*/  IADD3 R235, R243, 0x20, RZ ;  /* 0x00000020f3eb7810 */ /* 0x000fe40007ffe0ff */
[----:B------:R-:W-:Y:S02]  /*20a0*/  SHF.L.U64.HI R136, R250, 0x1, R245 ;  /* 0x00000001fa887819 */ /* 0x000fe400000102f5 */
[----:B--2---:R-:W-:Y:S01]  /*20b0*/  SHF.R.S32.HI R12, RZ, 0x1f, R18 ;  /* 0x0000001fff0c7819 */ /* 0x004fe20000011412 */
[----:B------:R-:W-:-:S04]  /*20c0*/  IMAD.WIDE.U32 R4, R18, c[0x0][0x1f0], R4 ;  /* 0x00007c0012047a25 */ /* 0x000fc800078e0004 */
[----:B------:R-:W-:Y:S01]  /*20d0*/  IMAD R9, R12, c[0x0][0x1f0], RZ ;  /* 0x00007c000c097a24 */ /* 0x000fe200078e02ff */
[----:B------:R-:W-:-:S03]  /*20e0*/  IADD3 R0, P0, R4, R140, RZ ;  /* 0x0000008c04007210 */ /* 0x000fc60007f1e0ff */
[----:B------:R-:W-:-:S05]  /*20f0*/  IMAD R9, R18, c[0x0][0x1f4], R9 ;  /* 0x00007d0012097a24 */ /* 0x000fca00078e0209 */
[----:B------:R-:W-:Y:S02]  /*2100*/  IADD3.X R9, R138, R5, R9, P0, !PT ;  /* 0x000000058a097210 */ /* 0x000fe400007fe409 */
[----:B------:R-:W-:-:S04]  /*2110*/  LEA R10, P0, R0, c[0x0][0x1c8], 0x1 ;  /* 0x00007200000a7a11 */ /* 0x000fc800078008ff */
[----:B------:R-:W-:Y:S01]  /*2120*/  LEA.HI.X R9, R0, c[0x0][0x1cc], R9, 0x1, P0 ;  /* 0x0000730000097a11 */ /* 0x000fe200000f0c09 */
[----:B------:R-:W1:Y:S01]  /*2130*/  SHFL.IDX PT, R16, R10, RZ, 0x181f ;  /* 0x00181fff0a107589 */ /* 0x000e6200000e0000 */
[----:B------:R-:W-:-:S03]  /*2140*/  IADD3 R0, -R8, R3, RZ ;  /* 0x0000000308007210 */ /* 0x000fc60007ffe1ff */
[----:B------:R-:W2:Y:S01]  /*2150*/  SHFL.IDX PT, R8, R9, RZ, 0x181f ;  /* 0x00181fff09087589 */ /* 0x000ea200000e0000 */
[----:B------:R-:W-:-:S03]  /*2160*/  ISETP.GE.AND P5, PT, R0, 0x1, PT ;  /* 0x000000010000780c */ /* 0x000fc60003fa6270 */
[----:B------:R-:W3:Y:S04]  /*2170*/  SHFL.IDX PT, R6, R10, 0x1, 0x181f ;  /* 0x00381f000a067f89 */ /* 0x000ee800000e0000 */
[----:B------:R-:W4:Y:S01]  /*2180*/  SHFL.IDX PT, R7, R9, 0x1, 0x181f ;  /* 0x00381f0009077f89 */ /* 0x000f2200000e0000 */
[----:B------:R-:W-:-:S05]  /*2190*/  ISETP.GE.AND P2, PT, R0, 0x11, PT ;  /* 0x000000110000780c */ /* 0x000fca0003f46270 */
[C---:B------:R-:W-:Y:S01]  /*21a0*/  @P5 ISETP.GE.AND P1, PT, R31.reuse, c[0x0][0x1d4], PT ;  /* 0x000075001f005a0c */ /* 0x040fe20003f26270 */
[----:B------:R-:W5:Y:S01]  /*21b0*/  SHFL.IDX PT, R4, R10, 0x2, 0x181f ;  /* 0x00581f000a047f89 */ /* 0x000f6200000e0000 */
[----:B-1----:R-:W-:-:S04]  /*21c0*/  @P5 LEA R14, P0, R31, R16, 0x1 ;  /* 0x000000101f0e5211 */ /* 0x002fc800078008ff */
[----:B--2---:R-:W-:Y:S01]  /*21d0*/  @P5 LEA.HI.X R15, R31, R8, R246, 0x1, P0 ;  /* 0x000000081f0f5211 */ /* 0x004fe200000f0cf6 */
[----:B------:R-:W1:Y:S06]  /*21e0*/  SHFL.IDX PT, R5, R9, 0x2, 0x181f ;  /* 0x00581f0009057f89 */ /* 0x000e6c00000e0000 */
[----:B------:R3:W-:Y:S01]  /*21f0*/  @P5 LDGSTS.E.BYPASS.LTC128B.128 [R251+0x4100], [R14.64], !P1 ;  /* 0x041000000efb5fae */ /* 0x0007e2000c901d46 */
[C---:B------:R-:W-:Y:S02]  /*2200*/  @P5 LEA R16, P1, R250.reuse, R16, 0x1 ;  /* 0x00000010fa105211 */ /* 0x040fe400078208ff */
[----:B------:R-:W-:-:S02]  /*2210*/  @P5 ISETP.GE.AND P0, PT, R250, c[0x0][0x1d4], PT ;  /* 0x00007500fa005a0c */ /* 0x000fc40003f06270 */
[----:B------:R-:W-:Y:S02]  /*2220*/  @P5 LEA.HI.X R17, R250, R8, R245, 0x1, P1 ;  /* 0x00000008fa115211 */ /* 0x000fe400008f0cf5 */
[C---:B------:R-:W-:Y:S01]  /*2230*/  @P2 ISETP.GE.AND P1, PT, R31.reuse, c[0x0][0x1d4], PT ;  /* 0x000075001f002a0c */ /* 0x040fe20003f26270 */
[----:B------:R-:W2:Y:S04]  /*2240*/  SHFL.IDX PT, R10, R10, 0x3, 0x181f ;  /* 0x00781f000a0a7f89 */ /* 0x000ea800000e0000 */
[----:B------:R-:W1:Y:S04]  /*2250*/  SHFL.IDX PT, R9, R9, 0x3, 0x181f ;  /* 0x00781f0009097f89 */ /* 0x000e6800000e0000 */
[----:B------:R1:W-:Y:S01]  /*2260*/  @P5 LDGSTS.E.BYPASS.LTC128B.128 [R251+0x6100], [R16.64], !P0 ;  /* 0x0610000010fb5fae */ /* 0x0003e2000c101d46 */
[----:B---3--:R-:W-:-:S04]  /*2270*/  @P2 LEA R14, P6, R31, R6, 0x1 ;  /* 0x000000061f0e2211 */ /* 0x008fc800078c08ff */
[-C--:B----4-:R-:W-:Y:S02]  /*2280*/  @P2 LEA.HI.X R15, R31, R7.reuse, R246, 0x1, P6 ;  /* 0x000000071f0f2211 */ /* 0x090fe400030f0cf6 */
[----:B------:R-:W-:Y:S02]  /*2290*/  ISETP.GE.AND P6, PT, R0, 0x21, PT ;  /* 0x000000210000780c */ /* 0x000fe40003fc6270 */
[C---:B------:R-:W-:Y:S01]  /*22a0*/  @P2 LEA R6, P0, R250.reuse, R6, 0x1 ;  /* 0x00000006fa062211 */ /* 0x040fe200078008ff */
[----:B------:R5:W-:Y:S01]  /*22b0*/  @P2 LDGSTS.E.BYPASS.LTC128B.128 [R251+0x4900], [R14.64], !P1 ;  /* 0x049000000efb2fae */ /* 0x000be2000c901d46 */
[C---:B------:R-:W-:Y:S02]  /*22c0*/  @P2 ISETP.GE.AND P1, PT, R250.reuse, c[0x0][0x1d4], PT ;  /* 0x00007500fa002a0c */ /* 0x040fe40003f26270 */
[----:B------:R-:W-:-:S07]  /*22d0*/  @P2 LEA.HI.X R7, R250, R7, R245, 0x1, P0 ;  /* 0x00000007fa072211 */ /* 0x000fce00000f0cf5 */
[----:B------:R-:W-:-:S04]  /*22e0*/  @P6 ISETP.GE.AND P0, PT, R31, c[0x0][0x1d4], PT ;  /* 0x000075001f006a0c */ /* 0x000fc80003f06270 */
[----:B------:R2:W-:Y:S01]  /*22f0*/  @P2 LDGSTS.E.BYPASS.LTC128B.128 [R251+0x6900], [R6.64], !P1 ;  /* 0x0690000006fb2fae */ /* 0x0005e2000c901d46 */
[----:B-----5:R-:W-:-:S04]  /*2300*/  @P6 LEA R14, P5, R31, R4, 0x1 ;  /* 0x000000041f0e6211 */ /* 0x020fc800078a08ff */
[-C--:B-1----:R-:W-:Y:S02]  /*2310*/  @P6 LEA.HI.X R15, R31, R5.reuse, R246, 0x1, P5 ;  /* 0x000000051f0f6211 */ /* 0x082fe400028f0cf6 */
[----:B------:R-:W-:Y:S02]  /*2320*/  ISETP.GE.AND P5, PT, R0, 0x31, PT ;  /* 0x000000310000780c */ /* 0x000fe40003fa6270 */
[C---:B------:R-:W-:Y:S01]  /*2330*/  @P6 LEA R4, P2, R250.reuse, R4, 0x1 ;  /* 0x00000004fa046211 */ /* 0x040fe200078408ff */
[----:B------:R1:W-:Y:S03]  /*2340*/  @P6 LDGSTS.E.BYPASS.LTC128B.128 [R251+0x5100], [R14.64], !P0 ;  /* 0x051000000efb6fae */ /* 0x0003e6000c101d46 */
[C---:B------:R-:W-:Y:S02]  /*2350*/  @P6 LEA.HI.X R5, R250.reuse, R5, R245, 0x1, P2 ;  /* 0x00000005fa056211 */ /* 0x040fe400010f0cf5 */
[----:B------:R-:W-:-:S05]  /*2360*/  @P6 ISETP.GE.AND P2, PT, R250, c[0x0][0x1d4], PT ;  /* 0x00007500fa006a0c */ /* 0x000fca0003f46270 */
[CC--:B--2---:R-:W-:Y:S02]  /*2370*/  @P5 LEA R6, P1, R31.reuse, R10.reuse, 0x1 ;  /* 0x0000000a1f065211 */ /* 0x0c4fe400078208ff */
[C---:B------:R-:W-:Y:S02]  /*2380*/  @P5 LEA R10, P0, R250.reuse, R10, 0x1 ;  /* 0x0000000afa0a5211 */ /* 0x040fe400078008ff */
[CC--:B------:R-:W-:Y:S02]  /*2390*/  @P5 LEA.HI.X R7, R31.reuse, R9.reuse, R246, 0x1, P1 ;  /* 0x000000091f075211 */ /* 0x0c0fe400008f0cf6 */
[----:B------:R-:W-:Y:S02]  /*23a0*/  @P5 ISETP.GE.AND P1, PT, R31, c[0x0][0x1d4], PT ;  /* 0x000075001f005a0c */ /* 0x000fe40003f26270 */
[C---:B------:R-:W-:Y:S01]  /*23b0*/  @P5 LEA.HI.X R11, R250.reuse, R9, R245, 0x1, P0 ;  /* 0x00000009fa0b5211 */ /* 0x040fe200000f0cf5 */
[----:B------:R2:W-:Y:S01]  /*23c0*/  @P6 LDGSTS.E.BYPASS.LTC128B.128 [R251+0x7100], [R4.64], !P2 ;  /* 0x0710000004fb6fae */ /* 0x0005e2000d101d46 */
[----:B------:R-:W-:-:S09]  /*23d0*/  @P5 ISETP.GE.AND P0, PT, R250, c[0x0][0x1d4], PT ;  /* 0x00007500fa005a0c */ /* 0x000fd20003f06270 */
[----:B------:R2:W-:Y:S04]  /*23e0*/  @P5 LDGSTS.E.BYPASS.LTC128B.128 [R251+0x5900], [R6.64], !P1 ;  /* 0x0590000006fb5fae */ /* 0x0005e8000c901d46 */
[----:B------:R3:W-:Y:S04]  /*23f0*/  @P5 LDGSTS.E.BYPASS.LTC128B.128 [R251+0x7900], [R10.64], !P0 ;  /* 0x079000000afb5fae */ /* 0x0007e8000c101d46 */
[----:B------:R-:W0:Y:S01]  /*2400*/  LDGDEPBAR ;  /* 0x00000000000079af */ /* 0x000e220000000000 */
[----:B------:R-:W-:-:S04]  /*2410*/  DEPBAR.LE SB0, 0x1 ;  /* 0x000080400000791a */ /* 0x000fc80000000000 */
[----:B------:R-:W-:-:S04]  /*2420*/  DEPBAR.LE SB0, 0x0 ;  /* 0x000080000000791a */ /* 0x000fc80000000000 */
[----:B------:R-:W-:Y:S01]  /*2430*/  BAR.SYNC.DEFER_BLOCKING 0x0 ;  /* 0x0000000000007b1d */ /* 0x000fe20000010000 */
[----:B------:R-:W-:Y:S01]  /*2440*/  IMAD.WIDE.U32 R16, R19, c[0x0][0x210], RZ ;  /* 0x0000840013107a25 */ /* 0x000fe200078e00ff */
[----:B------:R-:W-:-:S03]  /*2450*/  SHF.R.S32.HI R19, RZ, 0x1f, R247 ;  /* 0x0000001fff137819 */ /* 0x000fc600000114f7 */
[----:B-1----:R-:W-:Y:S01]  /*2460*/  IMAD.WIDE.U32 R14, R24, c[0x0][0x208], RZ ;  /* 0x00008200180e7a25 */ /* 0x002fe200078e00ff */
[----:B------:R-:W-:-:S03]  /*2470*/  LEA.HI R19, R19, R247, RZ, 0x3 ;  /* 0x000000f713137211 */ /* 0x000fc600078f18ff */
[----:B------:R-:W-:Y:S01]  /*2480*/  IMAD.IADD R15, R15, 0x1, R13 ;  /* 0x000000010f0f7824 */ /* 0x000fe200078e020d */
[----:B------:R-:W-:Y:S01]  /*2490*/  LOP3.LUT R19, R19, 0xfffffff8, RZ, 0xc0, !PT ;  /* 0xfffffff813137812 */ /* 0x000fe200078ec0ff */
[----:B------:R-:W-:Y:S01]  /*24a0*/  IMAD R30, R12, c[0x0][0x218], RZ ;  /* 0x000086000c1e7a24 */ /* 0x000fe200078e02ff */
[----:B------:R-:W-:Y:S04]  /*24b0*/  LDSM.16.M88.4 R52, [R244+0x2000] ;  /* 0x00200000f434783b */ /* 0x000fe80000000200 */
[----:B---3--:R-:W1:Y:S04]  /*24c0*/  LDSM.16.M88.4 R8, [R243+0x1800] ;  /* 0x00180000f308783b */ /* 0x008e680000000200 */
[----:B------:R-:W3:Y:S01]  /*24d0*/  LDSM.16.M88.4 R100, [R244] ;  /* 0x00000000f464783b */ /* 0x000ee20000000200 */
[----:B------:R-:W-:Y:S01]  /*24e0*/  IADD3 R19, -R19, R247, RZ ;  /* 0x000000f713137210 */ /* 0x000fe20007ffe1ff */
[----:B------:R-:W-:-:S02]  /*24f0*/  IMAD.WIDE.U32 R12, R18, c[0x0][0x218], R14 ;  /* 0x00008600120c7a25 */ /* 0x000fc400078e000e */
[----:B------:R-:W-:Y:S01]  /*2500*/  STL [R1+0x44], R18 ;  /* 0x0000441201007387 */ /* 0x000fe20000100800 */
[----:B------:R-:W-:Y:S01]  /*2510*/  R2P PR, R19, 0x6 ;  /* 0x0000000613007804 */ /* 0x000fe20000000000 */
[----:B------:R-:W-:Y:S01]  /*2520*/  IMAD.IADD R2, R17, 0x1, R2 ;  /* 0x0000000111027824 */ /* 0x000fe200078e0202 */
[----:B------:R-:W-:Y:S01]  /*2530*/  IADD3 R12, P0, R12, R16, RZ ;  /* 0x000000100c0c7210 */ /* 0x000fe20007f1e0ff */
[----:B------:R-:W-:Y:S01]  /*2540*/  IMAD R30, R18, c[0x0][0x21c], R30 ;  /* 0x00008700121e7a24 */ /* 0x000fe200078e021e */
[----:B------:R-:W-:Y:S04]  /*2550*/  STL.64 [R1+0x60], R140 ;  /* 0x0000608c01007387 */ /* 0x000fe80000100a00 */
[----:B------:R-:W-:Y:S01]  /*2560*/  STL [R1+0x34], R138 ;  /* 0x0000348a01007387 */ /* 0x000fe20000100800 */
[----:B------:R-:W-:-:S03]  /*2570*/  IADD3.X R30, R2, R13, R30, P0, !PT ;  /* 0x0000000d021e7210 */ /* 0x000fc600007fe41e */
[----:B------:R-:W-:Y:S04]  /*2580*/  STL.64 [R1+0x58], R16 ;  /* 0x0000581001007387 */ /* 0x000fe80000100a00 */
[----:B------:R4:W-:Y:S04]  /*2590*/  STL [R1+0x30], R2 ;  /* 0x0000300201007387 */ /* 0x0009e80000100800 */
[----:B------:R-:W-:Y:S04]  /*25a0*/  LDSM.16.M88.4 R36, [R243] ;  /* 0x00000000f324783b */ /* 0x000fe80000000200 */
[----:B------:R-:W-:Y:S04]  /*25b0*/  LDSM.16.M88.4 R68, [R243+0x800] ;  /* 0x00080000f344783b */ /* 0x000fe80000000200 */
[----:B------:R-:W-:Y:S04]  /*25c0*/  LDSM.16.M88.4 R108, [R243+0x1000] ;  /* 0x00100000f36c783b */ /* 0x000fe80000000200 */
[----:B------:R-:W-:Y:S01]  /*25d0*/  LDSM.16.M88.4 R24, [R242+0x2000] ;  /* 0x00200000f218783b */ /* 0x000fe20000000200 */
[----:B----4-:R-:W-:-:S04]  /*25e0*/  LEA R2, P0, R12, c[0x0][0x1f8], 0x1 ;  /* 0x00007e000c027a11 */ /* 0x010fc800078008ff */
[----:B------:R-:W-:Y:S01]  /*25f0*/  LEA.HI.X R30, R12, c[0x0][0x1fc], R30, 0x1, P0 ;  /* 0x00007f000c1e7a11 */ /* 0x000fe200000f0c1e */
[----:B------:R-:W4:Y:S04]  /*2600*/  SHFL.IDX PT, R44, R2, RZ, 0x181f ;  /* 0x00181fff022c7589 */ /* 0x000f2800000e0000 */
[----:B------:R-:W5:Y:S04]  /*2610*/  SHFL.IDX PT, R40, R2, 0x1, 0x181f ;  /* 0x00381f0002287f89 */ /* 0x000f6800000e0000 */
[----:B------:R-:W2:Y:S04]  /*2620*/  SHFL.IDX PT, R29, R30, RZ, 0x181f ;  /* 0x00181fff1e1d7589 */ /* 0x000ea800000e0000 */
[----:B------:R-:W2:Y:S04]  /*2630*/  SHFL.IDX PT, R32, R2, 0x2, 0x181f ;  /* 0x00581f0002207f89 */ /* 0x000ea800000e0000 */
[----:B------:R-:W2:Y:S01]  /*2640*/  SHFL.IDX PT, R28, R30, 0x1, 0x181f ;  /* 0x00381f001e1c7f89 */ /* 0x000ea200000e0000 */
[-C--:B-1----:R-:W-:Y:S03]  /*2650*/  HMMA.16816.F32 R56, R52, R8.reuse, RZ ;  /* 0x000000083438723c */ /* 0x082fe600000018ff */
[----:B------:R-:W-:Y:S05]  /*2660*/  SHFL.IDX PT, R2, R2, 0x3, 0x181f ;  /* 0x00781f0002027f89 */ /* 0x000fea00000e0000 */
[----:B---3--:R-:W-:Y:S01]  /*2670*/  HMMA.16816.F32 R104, R100, R8, RZ ;  /* 0x000000086468723c */ /* 0x008fe200000018ff */
[----:B------:R-:W1:Y:S04]  /*2680*/  SHFL.IDX PT, R8, R30, 0x2, 0x181f ;  /* 0x00581f001e087f89 */ /* 0x000e6800000e0000 */
[----:B------:R-:W3:Y:S01]  /*2690*/  SHFL.IDX PT, R30, R30, 0x3, 0x181f ;  /* 0x00781f001e1e7f89 */ /* 0x000ee200000e0000 */
[----:B----4-:R-:W-:-:S02]  /*26a0*/  IADD3 R46, P0, R44, R51, RZ ;  /* 0x000000332c2e7210 */ /* 0x010fc40007f1e0ff */
[----:B------:R-:W-:Y:S02]  /*26b0*/  IADD3 R44, P5, R44, R137, RZ ;  /* 0x000000892c2c7210 */ /* 0x000fe40007fbe0ff */
[----:B------:R-:W-:Y:S02]  /*26c0*/  @P1 IADD3 R235, R243, -0x20, RZ ;  /* 0xffffffe0f3eb1810 */ /* 0x000fe40007ffe0ff */
[C---:B-----5:R-:W-:Y:S02]  /*26d0*/  IADD3 R42, P1, R40.reuse, R51, RZ ;  /* 0x00000033282a7210 */ /* 0x060fe40007f3e0ff */
[CC--:B--2---:R-:W-:Y:S01]  /*26e0*/  IADD3.X R47, R29.reuse, R50.reuse, RZ, P0, !PT ;  /* 0x000000321d2f7210 */ /* 0x0c4fe200007fe4ff */
[--C-:B------:R-:W-:Y:S01]  /*26f0*/  IMAD.X R45, R29, 0x1, R136.reuse, P5 ;  /* 0x000000011d2d7824 */ /* 0x100fe200028e0688 */
[----:B------:R-:W-:Y:S02]  /*2700*/  IADD3 R40, P0, R40, R137, RZ ;  /* 0x0000008928287210 */ /* 0x000fe40007f1e0ff */
[----:B------:R-:W-:Y:S01]  /*2710*/  ISETP.GE.AND P6, PT, R31, c[0x0][0x1d4], PT ;  /* 0x000075001f007a0c */ /* 0x000fe20003fc6270 */
[----:B------:R-:W-:Y:S01]  /*2720*/  HMMA.16816.F32 R20, R52, R36, RZ ;  /* 0x000000243414723c */ /* 0x000fe200000018ff */
[----:B------:R-:W-:Y:S01]  /*2730*/  IADD3 R34, P5, R32, R51, RZ ;  /* 0x0000003320227210 */ /* 0x000fe20007fbe0ff */
[----:B------:R-:W2:Y:S01]  /*2740*/  LDSM.16.M88.4 R96, [R235] ;  /* 0x00000000eb60783b */ /* 0x000ea20000000200 */
[C---:B------:R-:W-:Y:S01]  /*2750*/  IADD3.X R43, R28.reuse, R50, RZ, P1, !PT ;  /* 0x000000321c2b7210 */ /* 0x040fe20000ffe4ff */
[----:B------:R-:W-:Y:S01]  /*2760*/  IMAD.X R41, R28, 0x1, R136, P0 ;  /* 0x000000011c297824 */ /* 0x000fe200000e0688 */
[----:B------:R-:W-:Y:S01]  /*2770*/  IADD3 R32, P1, R32, R137, RZ ;  /* 0x0000008920207210 */ /* 0x000fe20007f3e0ff */
[----:B------:R-:W4:Y:S01]  /*2780*/  LDSM.16.M88.4 R92, [R235+0x800] ;  /* 0x00080000eb5c783b */ /* 0x000f220000000200 */
[----:B------:R-:W-:-:S02]  /*2790*/  ISETP.LT.OR P0, PT, R0, 0x1, P6 ;  /* 0x000000010000780c */ /* 0x000fc40003701670 */
[CC--:B-1----:R-:W-:Y:S01]  /*27a0*/  IADD3.X R35, R8.reuse, R50.reuse, RZ, P5, !PT ;  /* 0x0000003208237210 */ /* 0x0c2fe20002ffe4ff */
[----:B------:R-:W-:Y:S01]  /*27b0*/  IMAD.X R33, R8, 0x1, R136, P1 ;  /* 0x0000000108217824 */ /* 0x000fe200008e0688 */
[----:B------:R-:W-:Y:S01]  /*27c0*/  IADD3 R28, P5, R2, R51, RZ ;  /* 0x00000033021c7210 */ /* 0x000fe20007fbe0ff */
[C---:B------:R-:W-:Y:S01]  /*27d0*/  HMMA.16816.F32 R76, R52.reuse, R68, RZ ;  /* 0x00000044344c723c */ /* 0x040fe200000018ff */
[----:B------:R-:W-:Y:S01]  /*27e0*/  ISETP.GE.AND P1, PT, R250, c[0x0][0x1d4], PT ;  /* 0x00007500fa007a0c */ /* 0x000fe20003f26270 */
[----:B------:R-:W1:Y:S01]  /*27f0*/  LDSM.16.M88.4 R16, [R235+0x1000] ;  /* 0x00100000eb10783b */ /* 0x000e620000000200 */
[----:B---3--:R-:W-:Y:S02]  /*2800*/  IADD3.X R29, R30, R50, RZ, P5, !PT ;  /* 0x000000321e1d7210 */ /* 0x008fe40002ffe4ff */
[C---:B------:R-:W-:Y:S01]  /*2810*/  ISETP.LT.OR P5, PT, R0.reuse, 0x1, P1 ;  /* 0x000000010000780c */ /* 0x040fe20000fa1670 */
[----:B------:R-:W3:Y:S02]  /*2820*/  LDSM.16.M88.4 R12, [R235+0x1800] ;  /* 0x00180000eb0c783b */ /* 0x000ee40000000200 */
[C---:B------:R-:W-:Y:S08]  /*2830*/  HMMA.16816.F32 R64, R52.reuse, R108, RZ ;  /* 0x0000006c3440723c */ /* 0x040ff000000018ff */
[C---:B------:R-:W-:Y:S08]  /*2840*/  HMMA.16816.F32 R84, R52.reuse, R38, RZ ;  /* 0x000000263454723c */ /* 0x040ff000000018ff */
[C---:B------:R-:W-:Y:S08]  /*2850*/  HMMA.16816.F32 R72, R52.reuse, R70, RZ ;  /* 0x000000463448723c */ /* 0x040ff000000018ff */
[----:B------:R-:W-:Y:S08]  /*2860*/  HMMA.16816.F32 R60, R52, R110, RZ ;  /* 0x0000006e343c723c */ /* 0x000ff000000018ff */
[C---:B------:R-:W-:Y:S08]  /*2870*/  HMMA.16816.F32 R4, R100.reuse, R36, RZ ;  /* 0x000000246404723c */ /* 0x040ff000000018ff */
[C---:B------:R-:W-:Y:S08]  /*2880*/  HMMA.16816.F32 R80, R100.reuse, R68, RZ ;  /* 0x000000446450723c */ /* 0x040ff000000018ff */
[C---:B------:R-:W-:Y:S08]  /*2890*/  HMMA.16816.F32 R112, R100.reuse, R108, RZ ;  /* 0x0000006c6470723c */ /* 0x040ff000000018ff */
[C---:B------:R-:W-:Y:S08]  /*28a0*/  HMMA.16816.F32 R36, R100.reuse, R38, RZ ;  /* 0x000000266424723c */ /* 0x040ff000000018ff */
[C---:B------:R-:W-:Y:S08]  /*28b0*/  HMMA.16816.F32 R68, R100.reuse, R70, RZ ;  /* 0x000000466444723c */ /* 0x040ff000000018ff */
[----:B------:R-:W-:Y:S08]  /*28c0*/  HMMA.16816.F32 R108, R100, R110, RZ ;  /* 0x0000006e646c723c */ /* 0x000ff000000018ff */
[-C--:B------:R-:W-:Y:S08]  /*28d0*/  HMMA.16816.F32 R52, R52, R10.reuse, RZ ;  /* 0x0000000a3434723c */ /* 0x080ff000000018ff */
[----:B------:R-:W-:Y:S01]  /*28e0*/  HMMA.16816.F32 R100, R100, R10, RZ ;  /* 0x0000000a6464723c */ /* 0x000fe200000018ff */
[----:B------:R-:W5:Y:S04]  /*28f0*/  LDSM.16.M88.4 R8, [R242] ;  /* 0x00000000f208783b */ /* 0x000f680000000200 */
[----:B------:R-:W-:Y:S01]  /*2900*/  @!PT LDS RZ, [RZ] ;  /* 0x00000000fffff984 */ /* 0x000fe20000000800 */
[----:B------:R-:W-:Y:S01]  /*2910*/  @!PT LDS RZ, [RZ] ;  /* 0x00000000fffff984 */ /* 0x000fe20000000800 */
[----:B------:R-:W-:Y:S01]  /*2920*/  @!PT LDS RZ, [RZ] ;  /* 0x00000000fffff984 */ /* 0x000fe20000000800 */
[----:B------:R1:W-:Y:S01]  /*2930*/  LDGSTS.E.BYPASS.LTC128B.128 [R251+0x100], [R46.64], !P0 ;  /* 0x001000002efb7fae */ /* 0x0003e2000c101d46 */
[----:B------:R-:W-:-:S03]  /*2940*/  ISETP.LT.OR P0, PT, R0, 0x11, P6 ;  /* 0x000000110000780c */ /* 0x000fc60003701670 */
[----:B------:R1:W-:Y:S01]  /*2950*/  LDGSTS.E.BYPASS.LTC128B.128 [R251+0x2100], [R44.64], !P5 ;  /* 0x021000002cfb7fae */ /* 0x0003e2000e901d46 */
[----:B------:R-:W-:-:S09]  /*2960*/  ISETP.LT.OR P5, PT, R0, 0x11, P1 ;  /* 0x000000110000780c */ /* 0x000fd20000fa1670 */
[----:B------:R1:W-:Y:S01]  /*2970*/  LDGSTS.E.BYPASS.LTC128B.128 [R251+0x900], [R42.64], !P0 ;  /* 0x009000002afb7fae */ /* 0x0003e2000c101d46 */
[----:B------:R-:W-:-:S03]  /*2980*/  ISETP.LT.OR P0, PT, R0, 0x21, P6 ;  /* 0x000000210000780c */ /* 0x000fc60003701670 */
[----:B------:R1:W-:Y:S01]  /*2990*/  LDGSTS.E.BYPASS.LTC128B.128 [R251+0x2900], [R40.64], !P5 ;  /* 0x0290000028fb7fae */ /* 0x0003e2000e901d46 */
[C---:B------:R-:W-:Y:S02]  /*29a0*/  ISETP.LT.OR P5, PT, R0.reuse, 0x31, P6 ;  /* 0x000000310000780c */ /* 0x040fe400037a1670 */
[C---:B------:R-:W-:Y:S02]  /*29b0*/  ISETP.LT.OR P6, PT, R0.reuse, 0x21, P1 ;  /* 0x000000210000780c */ /* 0x040fe40000fc1670 */
[----:B------:R-:W-:Y:S02]  /*29c0*/  ISETP.LT.OR P1, PT, R0, 0x31, P1 ;  /* 0x000000310000780c */ /* 0x000fe40000f21670 */
[----:B------:R-:W-:-:S03]  /*29d0*/  MOV R0, 0x40 ;  /* 0x0000004000007802 */ /* 0x000fc60000000f00 */
[----:B------:R1:W-:Y:S01]  /*29e0*/  LDGSTS.E.BYPASS.LTC128B.128 [R251+0x1100], [R34.64], !P0 ;  /* 0x0110000022fb7fae */ /* 0x0003e2000c101d46 */
[----:B------:R-:W-:-:S04]  /*29f0*/  SEL R0, R0, 0xffffffc0, !P2 ;  /* 0xffffffc000007807 */ /* 0x000fc80005000000 */
[----:B------:R-:W-:Y:S01]  /*2a00*/  IADD3 R234, R243, R0, RZ ;  /* 0x00000000f3ea7210 */ /* 0x000fe20007ffe0ff */
[----:B------:R3:W-:Y:S01]  /*2a10*/  LDGSTS.E.BYPASS.LTC128B.128 [R251+0x3100], [R32.64], !P6 ;  /* 0x0310000020fb7fae */ /* 0x0007e2000f101d46 */
[C---:B--2---:R-:W-:Y:S03]  /*2a20*/  HMMA.16816.F32 R20, R24.reuse, R96, R20 ;  /* 0x000000601814723c */ /* 0x044fe60000001814 */
[----:B------:R2:W-:Y:S05]  /*2a30*/  LDGSTS.E.BYPASS.LTC128B.128 [R251+0x1900], [R28.64], !P5 ;  /* 0x019000001cfb7fae */ /* 0x0005ea000e901d46 */
[----:B----4-:R-:W-:Y:S01]  /*2a40*/  HMMA.16816.F32 R76, R24, R92, R76 ;  /* 0x0000005c184c723c */ /* 0x010fe2000000184c */
[----:B-1----:R-:W-:-:S05]  /*2a50*/  IADD3 R34, P0, R2, R137, RZ ;  /* 0x0000008902227210 */ /* 0x002fca0007f1e0ff */
[----:B------:R-:W-:Y:S02]  /*2a60*/  IMAD.X R35, R30, 0x1, R136, P0 ;  /* 0x000000011e237824 */ /* 0x000fe400000e0688 */
[C---:B------:R-:W-:Y:S03]  /*2a70*/  HMMA.16816.F32 R64, R24.reuse, R16, R64 ;  /* 0x000000101840723c */ /* 0x040fe60000001840 */
[----:B------:R1:W-:Y:S05]  /*2a80*/  LDGSTS.E.BYPASS.LTC128B.128 [R251+0x3900], [R34.64], !P1 ;  /* 0x0390000022fb7fae */ /* 0x0003ea000c901d46 */
[C---:B---3--:R-:W-:Y:S01]  /*2a90*/  HMMA.16816.F32 R56, R24.reuse, R12, R56 ;  /* 0x0000000c1838723c */ /* 0x048fe20000001838 */
[----:B------:R-:W-:Y:S07]  /*2aa0*/  LDSM.16.M88.4 R88, [R234] ;  /* 0x00000000ea58783b */ /* 0x000fee0000000200 */
[C---:B------:R-:W-:Y:S08]  /*2ab0*/  HMMA.16816.F32 R84, R24.reuse, R98, R84 ;  /* 0x000000621854723c */ /* 0x040ff00000001854 */
[C---:B------:R-:W-:Y:S08]  /*2ac0*/  HMMA.16816.F32 R72, R24.reuse, R94, R72 ;  /* 0x0000005e1848723c */ /* 0x040ff00000001848 */
[C---:B------:R-:W-:Y:S08]  /*2ad0*/  HMMA.16816.F32 R60, R24.reuse, R18, R60 ;  /* 0x00000012183c723c */ /* 0x040ff0000000183c */
[----:B------:R-:W-:Y:S01]  /*2ae0*/  HMMA.16816.F32 R52, R24, R14, R52 ;  /* 0x0000000e1834723c */ /* 0x000fe20000001834 */
[----:B------:R-:W3:Y:S01]  /*2af0*/  LDSM.16.M88.4 R24, [R241] ;  /* 0x00000000f118783b */ /* 0x000ee20000000200 */
[----:B------:R-:W-:-:S03]  /*2b00*/  IADD3 R2, R235, 0x2000, RZ ;  /* 0x00002000eb027810 */ /* 0x000fc60007ffe0ff */
[----:B------:R-:W-:Y:S03]  /*2b10*/  LDSM.16.M88.4 R124, [R240] ;  /* 0x00000000f07c783b */ /* 0x000fe60000000200 */
[C---:B-----5:R-:W-:Y:S01]  /*2b20*/  HMMA.16816.F32 R4, R8.reuse, R96, R4 ;  /* 0x000000600804723c */ /* 0x060fe20000001804 */
[----:B------:R-:W-:Y:S01]  /*2b30*/  IADD3 R232, R2, R0, RZ ;  /* 0x0000000002e87210 */ /* 0x000fe20007ffe0ff */
[----:B------:R-:W-:Y:S04]  /*2b40*/  LDSM.16.M88.4 R44, [R241+0x2000] ;  /* 0x00200000f12c783b */ /* 0x000fe80000000200 */
[----:B------:R-:W-:Y:S02]  /*2b50*/  LDSM.16.M88.4 R40, [R234+0x800] ;  /* 0x00080000ea28783b */ /* 0x000fe40000000200 */
[C---:B------:R-:W-:Y:S02]  /*2b60*/  HMMA.16816.F32 R112, R8.reuse, R16, R112 ;  /* 0x000000100870723c */ /* 0x040fe40000001870 */
[----:B-1----:R-:W-:Y:S04]  /*2b70*/  LDSM.16.M88.4 R32, [R234+0x1000] ;  /* 0x00100000ea20783b */ /* 0x002fe80000000200 */
[----:B--2---:R-:W-:Y:S02]  /*2b80*/  LDSM.16.M88.4 R28, [R234+0x1800] ;  /* 0x00180000ea1c783b */ /* 0x004fe40000000200 */
[C---:B------:R-:W-:Y:S02]  /*2b90*/  HMMA.16816.F32 R108, R8.reuse, R18, R108 ;  /* 0x00000012086c723c */ /* 0x040fe4000000186c */
[----:B------:R-:W1:Y:S04]  /*2ba0*/  LDSM.16.M88.4 R16, [R232+-0x2000] ;  /* 0xffe00000e810783b */ /* 0x000e680000000200 */
[----:B------:R-:W-:Y:S02]  /*2bb0*/  LDSM.16.M88.4 R132, [R243+0x2000] ;  /* 0x00200000f384783b */ /* 0x000fe40000000200 */
[----:B------:R-:W-:Y:S02]  /*2bc0*/  HMMA.16816.F32 R36, R8, R98, R36 ;  /* 0x000000620824723c */ /* 0x000fe40000001824 */
[----:B------:R-:W2:Y:S04]  /*2bd0*/  LDSM.16.M88.4 R96, [R244+0x4000] ;  /* 0x00400000f460783b */ /* 0x000ea80000000200 */
[----:B------:R-:W-:Y:S02]  /*2be0*/  LDSM.16.M88.4 R128, [R235+0x2000] ;  /* 0x00200000eb80783b */ /* 0x000fe40000000200 */
[----:B---3--:R-:W-:Y:S02]  /*2bf0*/  HMMA.16816.F32 R4, R24, R88, R4 ;  /* 0x000000581804723c */ /* 0x008fe40000001804 */
[----:B------:R-:W-:Y:S04]  /*2c00*/  LDSM.16.M88.4 R120, [R232+-0x1000] ;  /* 0xfff00000e878783b */ /* 0x000fe80000000200 */
[----:B------:R-:W-:Y:S02]  /*2c10*/  LDSM.16.M88.4 R116, [R232+-0x800] ;  /* 0xfff80000e874783b */ /* 0x000fe40000000200 */
[C---:B------:R-:W-:Y:S02]  /*2c20*/  HMMA.16816.F32 R80, R8.reuse, R92, R80 ;  /* 0x0000005c0850723c */ /* 0x040fe40000001850 */
[----:B------:R-:W0:Y:S06]  /*2c30*/  LDGDEPBAR ;  /* 0x00000000000079af */ /* 0x000e2c0000000000 */
[----:B------:R-:W-:Y:S08]  /*2c40*/  HMMA.16816.F32 R104, R8, R12, R104 ;  /* 0x0000000c0868723c */ /* 0x000ff00000001868 */
[----:B-1----:R-:W-:Y:S08]  /*2c50*/  HMMA.16816.F32 R4, R124, R16, R4 ;  /* 0x000000107c04723c */ /* 0x002ff00000001804 */
[C---:B------:R-:W-:Y:S01]  /*2c60*/  HMMA.16816.F32 R68, R8.reuse, R94, R68 ;  /* 0x0000005e0844723c */ /* 0x040fe20000001844 */
[----:B------:R-:W-:Y:S07]  /*2c70*/  LDSM.16.M88.4 R92, [R244+0x6000] ;  /* 0x00600000f45c783b */ /* 0x000fee0000000200 */
[----:B------:R-:W-:Y:S01]  /*2c80*/  HMMA.16816.F32 R100, R8, R14, R100 ;  /* 0x0000000e0864723c */ /* 0x000fe20000001864 */
[----:B------:R-:W1:Y:S04]  /*2c90*/  LDSM.16.M88.4 R12, [R240+0x2000] ;  /* 0x00200000f00c783b */ /* 0x000e680000000200 */
[----:B------:R-:W-:Y:S03]  /*2ca0*/  LDSM.16.M88.4 R8, [R232+-0x1800] ;  /* 0xffe80000e808783b */ /* 0x000fe60000000200 */
        /* <DEDUP_REMOVED lines=31> */
[----:B------:R-:W1:Y:S07]  /*2ea0*/  LDSM.16.M88.4 R8, [R232] ;  /* 0x00000000e808783b */ /* 0x000e6e0000000200 */
        /* <DEDUP_REMOVED lines=18> */
[----:B------:R-:W-:Y:S08]  /*2fd0*/  HMMA.16816.F32 R36, R44, R130, R36 ;  /* 0x000000822c24723c */ /* 0x000ff00000001824 */
[C---:B------:R-:W-:Y:S08]  /*2fe0*/  HMMA.16816.F32 R104, R124.reuse, R116, R104 ;  /* 0x000000747c68723c */ /* 0x040ff00000001868 */
[----:B------:R-:W-:Y:S01]  /*2ff0*/  HMMA.16816.F32 R100, R124, R118, R100 ;  /* 0x000000767c64723c */ /* 0x000fe20000001864 */
[----:B------:R-:W1:Y:S07]  /*3000*/  LDSM.16.M88.4 R116, [R234+0x2800] ;  /* 0x00280000ea74783b */ /* 0x000e6e0000000200 */
[----:B------:R-:W-:Y:S01]  /*3010*/  HMMA.16816.F32 R84, R40, R130, R84 ;  /* 0x000000822854723c */ /* 0x000fe20000001854 */
[----:B------:R-:W-:-:S02]  /*3020*/  FMUL.FTZ R6, R6, c[0x0][0x320] ;  /* 0x0000c80006067a20 */ /* 0x000fc40000410000 */
[----:B------:R-:W-:-:S05]  /*3030*/  FMUL.FTZ R7, R7, c[0x0][0x320] ;  /* 0x0000c80007077a20 */ /* 0x000fca0000410000 */
[----:B--2---:R-:W-:Y:S01]  /*3040*/  HMMA.16816.F32 R80, R44, R120, R80 ;  /* 0x000000782c50723c */ /* 0x004fe20000001850 */
[----:B------:R-:W-:-:S07]  /*3050*/  FMUL.FTZ R0, R4, c[0x0][0x320] ;  /* 0x0000c80004007a20 */ /* 0x000fce0000410000 */
[----:B------:R-:W-:Y:S01]  /*3060*/  HMMA.16816.F32 R76, R40, R120, R76 ;  /* 0x00000078284c723c */ /* 0x000fe2000000184c */
[----:B------:R-:W-:-:S07]  /*3070*/  FMUL.FTZ R2, R5, c[0x0][0x320] ;  /* 0x0000c80005027a20 */ /* 0x000fce0000410000 */
[-C--:B------:R-:W-:Y:S01]  /*3080*/  HMMA.16816.F32 R68, R44, R122.reuse, R68 ;  /* 0x0000007a2c44723c */ /* 0x080fe20000001844 */
[----:B------:R-:W2:Y:S07]  /*3090*/  MUFU.TANH R88, R6 ;  /* 0x0000000600587308 */ /* 0x000eae0000002400 */
[----:B------:R-:W-:Y:S01]  /*30a0*/  HMMA.16816.F32 R72, R40, R122, R72 ;  /* 0x0000007a2848723c */ /* 0x000fe20000001848 */
[----:B------:R3:W4:Y:S07]  /*30b0*/  MUFU.TANH R89, R7 ;  /* 0x0000000700597308 */ /* 0x00072e0000002400 */
[----:B------:R-:W-:Y:S08]  /*30c0*/  HMMA.16816.F32 R20, R28, R24, R20 ;  /* 0x000000181c14723c */ /* 0x000ff00000001814 */
[-C--:B------:R-:W-:Y:S01]  /*30d0*/  HMMA.16816.F32 R36, R32, R26.reuse, R36 ;  /* 0x0000001a2024723c */ /* 0x080fe20000001824 */
[----:B---3--:R-:W3:Y:S07]  /*30e0*/  LDSM.16.M88.4 R4, [R232+0x800] ;  /* 0x00080000e804783b */ /* 0x008eee0000000200 */
[----:B------:R-:W-:Y:S01]  /*30f0*/  HMMA.16816.F32 R84, R28, R26, R84 ;  /* 0x0000001a1c54723c */ /* 0x000fe20000001854 */
[----:B------:R-:W-:Y:S07]  /*3100*/  LDSM.16.M88.4 R24, [R234+0x3000] ;  /* 0x00300000ea18783b */ /* 0x000fee0000000200 */
[-C--:B-1----:R-:W-:Y:S08]  /*3110*/  HMMA.16816.F32 R80, R32, R116.reuse, R80 ;  /* 0x000000742050723c */ /* 0x082ff00000001850 */
[----:B------:R-:W-:Y:S08]  /*3120*/  HMMA.16816.F32 R76, R28, R116, R76 ;  /* 0x000000741c4c723c */ /* 0x000ff0000000184c */
[-C--:B------:R-:W-:Y:S08]  /*3130*/  HMMA.16816.F32 R68, R32, R118.reuse, R68 ;  /* 0x000000762044723c */ /* 0x080ff00000001844 */
[----:B------:R-:W-:Y:S08]  /*3140*/  HMMA.16816.F32 R72, R28, R118, R72 ;  /* 0x000000761c48723c */ /* 0x000ff00000001848 */
[----:B------:R-:W-:Y:S08]  /*3150*/  HMMA.16816.F32 R20, R12, R8, R20 ;  /* 0x000000080c14723c */ /* 0x000ff00000001814 */
[-C--:B------:R-:W-:Y:S08]  /*3160*/  HMMA.16816.F32 R36, R16, R10.reuse, R36 ;  /* 0x0000000a1024723c */ /* 0x080ff00000001824 */
[----:B------:R-:W-:Y:S01]  /*3170*/  HMMA.16816.F32 R84, R12, R10, R84 ;  /* 0x0000000a0c54723c */ /* 0x000fe20000001854 */
[----:B------:R-:W1:Y:S07]  /*3180*/  LDSM.16.M88.4 R8, [R243+0x3000] ;  /* 0x00300000f308783b */ /* 0x000e6e0000000200 */
[----:B---3--:R-:W-:Y:S01]  /*3190*/  HMMA.16816.F32 R80, R16, R4, R80 ;  /* 0x000000041050723c */ /* 0x008fe20000001850 */
[----:B------:R-:W-:-:S02]  /*31a0*/  FMUL.FTZ R20, R20, c[0x0][0x320] ;  /* 0x0000c80014147a20 */ /* 0x000fc40000410000 */
[----:B------:R-:W-:Y:S02]  /*31b0*/  FMUL.FTZ R21, R21, c[0x0][0x320] ;  /* 0x0000c80015157a20 */ /* 0x000fe40000410000 */
[----:B------:R-:W-:-:S03]  /*31c0*/  FMUL.FTZ R22, R22, c[0x0][0x320] ;  /* 0x0000c80016167a20 */ /* 0x000fc60000410000 */
[----:B------:R-:W-:Y:S01]  /*31d0*/  HMMA.16816.F32 R76, R12, R4, R76 ;  /* 0x000000040c4c723c */ /* 0x000fe2000000184c */
[----:B------:R-:W-:-:S07]  /*31e0*/  FMUL.FTZ R23, R23, c[0x0][0x320] ;  /* 0x0000c80017177a20 */ /* 0x000fce0000410000 */
[-C--:B------:R-:W-:Y:S01]  /*31f0*/  HMMA.16816.F32 R68, R16, R6.reuse, R68 ;  /* 0x000000061044723c */ /* 0x080fe20000001844 */
[----:B------:R-:W3:Y:S07]  /*3200*/  MUFU.TANH R124, R20 ;  /* 0x00000014007c7308 */ /* 0x000eee0000002400 */
[----:B------:R-:W-:Y:S01]  /*3210*/  HMMA.16816.F32 R72, R12, R6, R72 ;  /* 0x000000060c48723c */ /* 0x000fe20000001848 */
[----:B------:R-:W5:Y:S01]  /*3220*/  LDSM.16.M88.4 R4, [R243+0x3800] ;  /* 0x00380000f304783b */ /* 0x000f620000000200 */
[----:B------:R-:W1:Y:S08]  /*3230*/  MUFU.TANH R120, R21 ;  /* 0x0000001500787308 */ /* 0x000e700000002400 */
[----:B------:R-:W1:Y:S08]  /*3240*/  MUFU.TANH R121, R22 ;  /* 0x0000001600797308 */ /* 0x000e700000002400 */
[----:B------:R1:W1:Y:S02]  /*3250*/  MUFU.TANH R125, R23 ;  /* 0x00000017007d7308 */ /* 0x0002640000002400 */
[----:B-1----:R-:W1:Y:S01]  /*3260*/  LDSM.16.M88.4 R20, [R235+0x3000] ;  /* 0x00300000eb14783b */ /* 0x002e620000000200 */
[-C--:B------:R-:W-:Y:S08]  /*3270*/  HMMA.16816.F32 R112, R96, R8.reuse, R112 ;  /* 0x000000086070723c */ /* 0x080ff00000001870 */
[----:B------:R-:W-:Y:S08]  /*3280*/  HMMA.16816.F32 R64, R92, R8, R64 ;  /* 0x000000085c40723c */ /* 0x000ff00000001840 */
[-C--:B------:R-:W-:Y:S08]  /*3290*/  HMMA.16816.F32 R108, R96, R10.reuse, R108 ;  /* 0x0000000a606c723c */ /* 0x080ff0000000186c */
[----:B------:R-:W-:Y:S01]  /*32a0*/  HMMA.16816.F32 R60, R92, R10, R60 ;  /* 0x0000000a5c3c723c */ /* 0x000fe2000000183c */
[----:B------:R-:W2:Y:S07]  /*32b0*/  LDSM.16.M88.4 R8, [R235+0x3800] ;  /* 0x00380000eb08783b */ /* 0x000eae0000000200 */
[C---:B-----5:R-:W-:Y:S08]  /*32c0*/  HMMA.16816.F32 R104, R96.reuse, R4, R104 ;  /* 0x000000046068723c */ /* 0x060ff00000001868 */
[-C--:B------:R-:W-:Y:S08]  /*32d0*/  HMMA.16816.F32 R100, R96, R6.reuse, R100 ;  /* 0x000000066064723c */ /* 0x080ff00000001864 */
[C---:B------:R-:W-:Y:S08]  /*32e0*/  HMMA.16816.F32 R52, R92.reuse, R6, R52 ;  /* 0x000000065c34723c */ /* 0x040ff00000001834 */
[----:B------:R-:W-:Y:S08]  /*32f0*/  HMMA.16816.F32 R56, R92, R4, R56 ;  /* 0x000000045c38723c */ /* 0x000ff00000001838 */
[-C--:B-1----:R-:W-:Y:S08]  /*3300*/  HMMA.16816.F32 R112, R44, R20.reuse, R112 ;  /* 0x000000142c70723c */ /* 0x082ff00000001870 */
[----:B------:R-:W-:Y:S08]  /*3310*/  HMMA.16816.F32 R64, R40, R20, R64 ;  /* 0x000000142840723c */ /* 0x000ff00000001840 */
[-C--:B------:R-:W-:Y:S08]  /*3320*/  HMMA.16816.F32 R108, R44, R22.reuse, R108 ;  /* 0x000000162c6c723c */ /* 0x080ff0000000186c */
[----:B------:R-:W-:Y:S01]  /*3330*/  HMMA.16816.F32 R60, R40, R22, R60 ;  /* 0x00000016283c723c */ /* 0x000fe2000000183c */
[----:B------:R-:W1:Y:S01]  /*3340*/  LDSM.16.M88.4 R20, [R234+0x3800] ;  /* 0x00380000ea14783b */ /* 0x000e620000000200 */
[----:B------:R-:W-:-:S02]  /*3350*/  FMUL.FTZ R36, R36, c[0x0][0x320] ;  /* 0x0000c80024247a20 */ /* 0x000fc40000410000 */
[----:B------:R-:W-:Y:S02]  /*3360*/  FMUL.FTZ R37, R37, c[0x0][0x320] ;  /* 0x0000c80025257a20 */ /* 0x000fe40000410000 */
[----:B------:R-:W-:Y:S02]  /*3370*/  FMUL.FTZ R38, R38, c[0x0][0x320] ;  /* 0x0000c80026267a20 */ /* 0x000fe40000410000 */
[----:B------:R-:W-:Y:S01]  /*3380*/  FMUL.FTZ R39, R39, c[0x0][0x320] ;  /* 0x0000c80027277a20 */ /* 0x000fe20000410000 */
[C---:B--2---:R-:W-:Y:S01]  /*3390*/  HMMA.16816.F32 R104, R44.reuse, R8, R104 ;  /* 0x000000082c68723c */ /* 0x044fe20000001868 */
[----:B------:R-:W2:Y:S07]  /*33a0*/  MUFU.TANH R126, R36 ;  /* 0x00000024007e7308 */ /* 0x000eae0000002400 */
[-C--:B------:R-:W-:Y:S01]  /*33b0*/  HMMA.16816.F32 R100, R44, R10.reuse, R100 ;  /* 0x0000000a2c64723c */ /* 0x080fe20000001864 */
[----:B------:R-:W1:Y:S07]  /*33c0*/  MUFU.TANH R90, R37 ;  /* 0x00000025005a7308 */ /* 0x000e6e0000002400 */
[C---:B------:R-:W-:Y:S01]  /*33d0*/  HMMA.16816.F32 R52, R40.reuse, R10, R52 ;  /* 0x0000000a2834723c */ /* 0x040fe20000001834 */
[----:B------:R-:W1:Y:S07]  /*33e0*/  MUFU.TANH R91, R38 ;  /* 0x00000026005b7308 */ /* 0x000e6e0000002400 */
[----:B------:R-:W-:Y:S01]  /*33f0*/  HMMA.16816.F32 R56, R40, R8, R56 ;  /* 0x000000082838723c */ /* 0x000fe20000001838 */
[----:B------:R5:W1:Y:S07]  /*3400*/  MUFU.TANH R116, R39 ;  /* 0x0000002700747308 */ /* 0x000a6e0000002400 */
[-C--:B------:R-:W-:Y:S01]  /*3410*/  HMMA.16816.F32 R112, R32, R24.reuse, R112 ;  /* 0x000000182070723c */ /* 0x080fe20000001870 */
[----:B-----5:R-:W5:Y:S07]  /*3420*/  LDSM.16.M88.4 R36, [R232+0x1000] ;  /* 0x00100000e824783b */ /* 0x020f6e0000000200 */
[----:B------:R-:W-:Y:S08]  /*3430*/  HMMA.16816.F32 R64, R28, R24, R64 ;  /* 0x000000181c40723c */ /* 0x000ff00000001840 */
[-C--:B------:R-:W-:Y:S08]  /*3440*/  HMMA.16816.F32 R108, R32, R26.reuse, R108 ;  /* 0x0000001a206c723c */ /* 0x080ff0000000186c */
[----:B------:R-:W-:Y:S01]  /*3450*/  HMMA.16816.F32 R60, R28, R26, R60 ;  /* 0x0000001a1c3c723c */ /* 0x000fe2000000183c */
[----:B------:R-:W2:Y:S01]  /*3460*/  LDSM.16.M88.4 R24, [R232+0x1800] ;  /* 0x00180000e818783b */ /* 0x000ea20000000200 */
[----:B------:R-:W-:Y:S01]  /*3470*/  FMUL.FTZ R80, R80, c[0x0][0x320] ;  /* 0x0000c80050507a20 */ /* 0x000fe20000410000 */
[----:B------:R-:W-:Y:S01]  /*3480*/  ISETP.GE.AND P0, PT, R48, 0x2, PT ;  /* 0x000000023000780c */ /* 0x000fe20003f06270 */
[----:B------:R-:W-:Y:S01]  /*3490*/  FMUL.FTZ R81, R81, c[0x0][0x320] ;  /* 0x0000c80051517a20 */ /* 0x000fe20000410000 */
[----:B------:R-:W2:Y:S01]  /*34a0*/  MUFU.TANH R0, R0 ;  /* 0x0000000000007308 */ /* 0x000ea20000002400 */
[----:B------:R-:W-:Y:S01]  /*34b0*/  FMUL.FTZ R78, R78, c[0x0][0x320] ;  /* 0x0000c8004e4e7a20 */ /* 0x000fe20000410000 */
[----:B------:R-:W-:-:S04]  /*34c0*/  DEPBAR.LE SB0, 0x0 ;  /* 0x000080000000791a */ /* 0x000fc80000000000 */
[C---:B-1----:R-:W-:Y:S08]  /*34d0*/  HMMA.16816.F32 R104, R32.reuse, R20, R104 ;  /* 0x000000142068723c */ /* 0x042ff00000001868 */
[-C--:B------:R-:W-:Y:S08]  /*34e0*/  HMMA.16816.F32 R100, R32, R22.reuse, R100 ;  /* 0x000000162064723c */ /* 0x080ff00000001864 */
[C---:B------:R-:W-:Y:S08]  /*34f0*/  HMMA.16816.F32 R52, R28.reuse, R22, R52 ;  /* 0x000000161c34723c */ /* 0x040ff00000001834 */
[----:B------:R-:W-:Y:S08]  /*3500*/  HMMA.16816.F32 R56, R28, R20, R56 ;  /* 0x000000141c38723c */ /* 0x000ff00000001838 */
[----:B-----5:R-:W-:Y:S08]  /*3510*/  HMMA.16816.F32 R64, R12, R36, R64 ;  /* 0x000000240c40723c */ /* 0x020ff00000001840 */
[-C--:B------:R-:W-:Y:S08]  /*3520*/  HMMA.16816.F32 R108, R16, R38.reuse, R108 ;  /* 0x00000026106c723c */ /* 0x080ff0000000186c */
[----:B------:R-:W-:Y:S08]  /*3530*/  HMMA.16816.F32 R60, R12, R38, R60 ;  /* 0x000000260c3c723c */ /* 0x000ff0000000183c */
[C---:B--2---:R-:W-:Y:S08]  /*3540*/  HMMA.16816.F32 R104, R16.reuse, R24, R104 ;  /* 0x000000181068723c */ /* 0x044ff00000001868 */
[-C--:B------:R-:W-:Y:S08]  /*3550*/  HMMA.16816.F32 R100, R16, R26.reuse, R100 ;  /* 0x0000001a1064723c */ /* 0x080ff00000001864 */
[----:B------:R-:W-:Y:S08]  /*3560*/  HMMA.16816.F32 R52, R12, R26, R52 ;  /* 0x0000001a0c34723c */ /* 0x000ff00000001834 */
[----:B------:R-:W-:Y:S08]  /*3570*/  HMMA.16816.F32 R112, R16, R36, R112 ;  /* 0x000000241070723c */ /* 0x000ff00000001870 */
[----:B------:R-:W-:Y:S01]  /*3580*/  HMMA.16816.F32 R56, R12, R24, R56 ;  /* 0x000000180c38723c */ /* 0x000fe20000001838 */
[----:B------:R-:W-:Y:S01]  /*3590*/  FMUL.FTZ R79, R79, c[0x0][0x320] ;  /* 0x0000c8004f4f7a20 */ /* 0x000fe20000410000 */
[----:B------:R1:W2:Y:S01]  /*35a0*/  MUFU.TANH R117, R80 ;  /* 0x0000005000757308 */ /* 0x0002a20000002400 */
[----:B------:R-:W-:-:S02]  /*35b0*/  FMUL.FTZ R68, R68, c[0x0][0x320] ;  /* 0x0000c80044447a20 */ /* 0x000fc40000410000 */
[----:B------:R-:W-:Y:S02]  /*35c0*/  FMUL.FTZ R69, R69, c[0x0][0x320] ;  /* 0x0000c80045457a20 */ /* 0x000fe40000410000 */
[----:B------:R-:W-:-:S03]  /*35d0*/  FMUL.FTZ R64, R64, c[0x0][0x320] ;  /* 0x0000c80040407a20 */ /* 0x000fc60000410000 */
[----:B------:R5:W2:Y:S01]  /*35e0*/  MUFU.TANH R122, R81 ;  /* 0x00000051007a7308 */ /* 0x000aa20000002400 */
[----:B------:R-:W-:Y:S02]  /*35f0*/  FMUL.FTZ R65, R65, c[0x0][0x320] ;  /* 0x0000c80041417a20 */ /* 0x000fe40000410000 */
[----:B------:R-:W-:Y:S02]  /*3600*/  FMUL.FTZ R66, R66, c[0x0][0x320] ;  /* 0x0000c80042427a20 */ /* 0x000fe40000410000 */
[----:B------:R-:W-:Y:S02]  /*3610*/  FMUL.FTZ R67, R67, c[0x0][0x320] ;  /* 0x0000c80043437a20 */ /* 0x000fe40000410000 */
[----:B-1----:R-:W-:Y:S02]  /*3620*/  FMUL.FTZ R80, R82, c[0x0][0x320] ;  /* 0x0000c80052507a20 */ /* 0x002fe40000410000 */
[----:B------:R-:W1:Y:S01]  /*3630*/  MUFU.TANH R82, R78 ;  /* 0x0000004e00527308 */ /* 0x000e620000002400 */
[----:B-----5:R-:W-:-:S07]  /*3640*/  FMUL.FTZ R81, R83, c[0x0][0x320] ;  /* 0x0000c80053517a20 */ /* 0x020fce0000410000 */
[----:B------:R-:W1:Y:S01]  /*3650*/  MUFU.TANH R83, R79 ;  /* 0x0000004f00537308 */ /* 0x000e620000002400 */
[----:B------:R-:W-:Y:S02]  /*3660*/  FMUL.FTZ R84, R84, c[0x0][0x320] ;  /* 0x0000c80054547a20 */ /* 0x000fe40000410000 */
[----:B------:R-:W-:-:S05]  /*3670*/  FMUL.FTZ R85, R85, c[0x0][0x320] ;  /* 0x0000c80055557a20 */ /* 0x000fca0000410000 */
[----:B------:R5:W1:Y:S01]  /*3680*/  MUFU.TANH R78, R68 ;  /* 0x00000044004e7308 */ /* 0x000a620000002400 */
[----:B------:R-:W-:Y:S02]  /*3690*/  FMUL.FTZ R86, R86, c[0x0][0x320] ;  /* 0x0000c80056567a20 */ /* 0x000fe40000410000 */
[----:B------:R-:W-:-:S05]  /*36a0*/  FMUL.FTZ R87, R87, c[0x0][0x320] ;  /* 0x0000c80057577a20 */ /* 0x000fca0000410000 */
[----:B------:R1:W1:Y:S01]  /*36b0*/  MUFU.TANH R79, R69 ;  /* 0x00000045004f7308 */ /* 0x0002620000002400 */
[----:B------:R-:W-:Y:S02]  /*36c0*/  FMUL.FTZ R76, R76, c[0x0][0x320] ;  /* 0x0000c8004c4c7a20 */ /* 0x000fe40000410000 */
[----:B------:R-:W-:Y:S02]  /*36d0*/  FMUL.FTZ R77, R77, c[0x0][0x320] ;  /* 0x0000c8004d4d7a20 */ /* 0x000fe40000410000 */
[----:B------:R-:W-:Y:S02]  /*36e0*/  FMUL.FTZ R36, R74, c[0x0][0x320] ;  /* 0x0000c8004a247a20 */ /* 0x000fe40000410000 */
[----:B-----5:R-:W-:Y:S01]  /*36f0*/  FMUL.FTZ R68, R70, c[0x0][0x320] ;  /* 0x0000c80046447a20 */ /* 0x020fe20000410000 */
[----:B------:R5:W2:Y:S01]  /*3700*/  MUFU.TANH R186, R66 ;  /* 0x0000004200ba7308 */ /* 0x000aa20000002400 */
[----:B------:R-:W-:Y:S02]  /*3710*/  FMUL.FTZ R70, R72, c[0x0][0x320] ;  /* 0x0000c80048467a20 */ /* 0x000fe40000410000 */
[----:B------:R-:W-:-:S02]  /*3720*/  FMUL.FTZ R37, R75, c[0x0][0x320] ;  /* 0x0000c8004b257a20 */ /* 0x000fc40000410000 */
[----:B-1----:R-:W-:-:S03]  /*3730*/  FMUL.FTZ R69, R71, c[0x0][0x320] ;  /* 0x0000c80047457a20 */ /* 0x002fc60000410000 */
[----:B------:R1:W1:Y:S01]  /*3740*/  MUFU.TANH R72, R64 ;  /* 0x0000004000487308 */ /* 0x0002620000002400 */
[----:B------:R-:W-:Y:S02]  /*3750*/  FMUL.FTZ R71, R73, c[0x0][0x320] ;  /* 0x0000c80049477a20 */ /* 0x000fe40000410000 */
[----:B------:R-:W-:Y:S02]  /*3760*/  FMUL.FTZ R111, R111, c[0x0][0x320] ;  /* 0x0000c8006f6f7a20 */ /* 0x000fe40000410000 */
[----:B------:R-:W-:Y:S02]  /*3770*/  FMUL.FTZ R21, R60, c[0x0][0x320] ;  /* 0x0000c8003c157a20 */ /* 0x000fe40000410000 */
[----:B------:R-:W-:Y:S01]  /*3780*/  FMUL.FTZ R20, R61, c[0x0][0x320] ;  /* 0x0000c8003d147a20 */ /* 0x000fe20000410000 */
[----:B------:R2:W2:Y:S01]  /*3790*/  MUFU.TANH R73, R65 ;  /* 0x0000004100497308 */ /* 0x0004a20000002400 */
[----:B------:R-:W-:Y:S02]  /*37a0*/  FMUL.FTZ R62, R62, c[0x0][0x320] ;  /* 0x0000c8003e3e7a20 */ /* 0x000fe40000410000 */
[----:B------:R-:W-:-:S02]  /*37b0*/  FMUL.FTZ R63, R63, c[0x0][0x320] ;  /* 0x0000c8003f3f7a20 */ /* 0x000fc40000410000 */
[----:B-----5:R-:W-:Y:S02]  /*37c0*/  FMUL.FTZ R66, R107, c[0x0][0x320] ;  /* 0x0000c8006b427a20 */ /* 0x020fe40000410000 */
[----:B------:R-:W-:Y:S01]  /*37d0*/  FMUL.FTZ R17, R52, c[0x0][0x320] ;  /* 0x0000c80034117a20 */ /* 0x000fe20000410000 */
[----:B------:R5:W3:Y:S01]  /*37e0*/  MUFU.TANH R179, R67 ;  /* 0x0000004300b37308 */ /* 0x000ae20000002400 */
[----:B-1----:R-:W-:Y:S02]  /*37f0*/  FMUL.FTZ R64, R103, c[0x0][0x320] ;  /* 0x0000c80067407a20 */ /* 0x002fe40000410000 */
[----:B------:R-:W-:Y:S02]  /*3800*/  FMUL.FTZ R16, R53, c[0x0][0x320] ;  /* 0x0000c80035107a20 */ /* 0x000fe40000410000 */
[----:B------:R-:W-:Y:S02]  /*3810*/  FMUL.FTZ R112, R112, c[0x0][0x320] ;  /* 0x0000c80070707a20 */ /* 0x000fe40000410000 */
[----:B--2---:R-:W-:-:S02]  /*3820*/  FMUL.FTZ R65, R102, c[0x0][0x320] ;  /* 0x0000c80066417a20 */ /* 0x004fc40000410000 */
[----:B------:R-:W-:Y:S02]  /*3830*/  FMUL.FTZ R113, R113, c[0x0][0x320] ;  /* 0x0000c80071717a20 */ /* 0x000fe40000410000 */
[----:B------:R-:W-:Y:S02]  /*3840*/  FMUL.FTZ R114, R114, c[0x0][0x320] ;  /* 0x0000c80072727a20 */ /* 0x000fe40000410000 */
[----:B------:R-:W-:Y:S02]  /*3850*/  FMUL.FTZ R115, R115, c[0x0][0x320] ;  /* 0x0000c80073737a20 */ /* 0x000fe40000410000 */
[----:B-----5:R-:W-:Y:S02]  /*3860*/  FMUL.FTZ R67, R106, c[0x0][0x320] ;  /* 0x0000c8006a437a20 */ /* 0x020fe40000410000 */
[----:B------:R-:W-:Y:S02]  /*3870*/  FMUL.FTZ R108, R108, c[0x0][0x320] ;  /* 0x0000c8006c6c7a20 */ /* 0x000fe40000410000 */
[----:B------:R-:W-:-:S02]  /*3880*/  FMUL.FTZ R109, R109, c[0x0][0x320] ;  /* 0x0000c8006d6d7a20 */ /* 0x000fc40000410000 */
[----:B------:R-:W-:Y:S02]  /*3890*/  FMUL.FTZ R110, R110, c[0x0][0x320] ;  /* 0x0000c8006e6e7a20 */ /* 0x000fe40000410000 */
[----:B------:R-:W-:Y:S02]  /*38a0*/  FMUL.FTZ R104, R104, c[0x0][0x320] ;  /* 0x0000c80068687a20 */ /* 0x000fe40000410000 */
[----:B------:R-:W-:Y:S02]  /*38b0*/  FMUL.FTZ R105, R105, c[0x0][0x320] ;  /* 0x0000c80069697a20 */ /* 0x000fe40000410000 */
[----:B------:R-:W-:Y:S02]  /*38c0*/  FMUL.FTZ R56, R56, c[0x0][0x320] ;  /* 0x0000c80038387a20 */ /* 0x000fe40000410000 */
[----:B------:R-:W-:Y:S02]  /*38d0*/  FMUL.FTZ R57, R57, c[0x0][0x320] ;  /* 0x0000c80039397a20 */ /* 0x000fe40000410000 */
[----:B------:R-:W-:-:S02]  /*38e0*/  FMUL.FTZ R58, R58, c[0x0][0x320] ;  /* 0x0000c8003a3a7a20 */ /* 0x000fc40000410000 */
[----:B------:R-:W-:Y:S02]  /*38f0*/  FMUL.FTZ R59, R59, c[0x0][0x320] ;  /* 0x0000c8003b3b7a20 */ /* 0x000fe40000410000 */
[----:B------:R-:W-:Y:S02]  /*3900*/  FMUL.FTZ R100, R100, c[0x0][0x320] ;  /* 0x0000c80064647a20 */ /* 0x000fe40000410000 */
[----:B------:R-:W-:Y:S02]  /*3910*/  FMUL.FTZ R101, R101, c[0x0][0x320] ;  /* 0x0000c80065657a20 */ /* 0x000fe40000410000 */
[----:B------:R-:W-:Y:S02]  /*3920*/  FMUL.FTZ R54, R54, c[0x0][0x320] ;  /* 0x0000c80036367a20 */ /* 0x000fe40000410000 */
[----:B------:R-:W-:Y:S01]  /*3930*/  FMUL.FTZ R55, R55, c[0x0][0x320] ;  /* 0x0000c80037377a20 */ /* 0x000fe20000410000 */
[----:B------:R1:W2:Y:S08]  /*3940*/  MUFU.TANH R215, R111 ;  /* 0x0000006f00d77308 */ /* 0x0002b00000002400 */
[----:B------:R1:W1:Y:S08]  /*3950*/  MUFU.TANH R177, R62 ;  /* 0x0000003e00b17308 */ /* 0x0002700000002400 */
[----:B------:R1:W1:Y:S08]  /*3960*/  MUFU.TANH R171, R63 ;  /* 0x0000003f00ab7308 */ /* 0x0002700000002400 */
        /* <DEDUP_REMOVED lines=25> */
[----:B------:R1:W1:Y:S08]  /*3b00*/  MUFU.TANH R199, R105 ;  /* 0x0000006900c77308 */ /* 0x0002700000002400 */
        /* <DEDUP_REMOVED lines=13> */
[----:B------:R1:W1:Y:S01]  /*3be0*/  MUFU.TANH R111, R55 ;  /* 0x00000037006f7308 */ /* 0x0002620000002400 */
[----:B------:R-:W-:Y:S01]  /*3bf0*/  BSSY B0, `(.L_x_1643) ;  /* 0x0000050000007945 */ /* 0x000fe20003800000 */
[----:B------:R-:W-:Y:S01]  /*3c00*/  BAR.SYNC.DEFER_BLOCKING 0x0 ;  /* 0x0000000000007b1d */ /* 0x000fe20000010000 */
[----:B------:R-:W-:-:S05]  /*3c10*/  ISETP.GT.AND P1, PT, R144, 0x3f, PT ;  /* 0x0000003f9000780c */ /* 0x000fca0003f24270 */
        /* <DEDUP_REMOVED lines=8> */
[----:B------:R-:W-:Y:S02]  /*3ca0*/  @!P1 LEA.HI.X.SX32 R6, R5, R139, 0x1, P0 ;  /* 0x0000008b05069211 */ /* 0x000fe400000f0eff */
[----:B------:R-:W-:-:S04]  /*3cb0*/  @!P1 LEA R8, P0, R7, c[0x0][0x2a0], 0x2 ;  /* 0x0000a80007089a11 */ /* 0x000fc800078010ff */
[----:B------:R-:W-:-:S05]  /*3cc0*/  @!P1 LEA.HI.X R9, R7, c[0x0][0x2a4], R6, 0x2, P0 ;  /* 0x0000a90007099a11 */ /* 0x000fca00000f1406 */
[----:B------:R-:W2:Y:S01]  /*3cd0*/  @!P1 LDG.E R11, [R8.64] ;  /* 0x00000006080b9981 */ /* 0x000ea2000c1e1900 */
[----:B------:R-:W-:-:S04]  /*3ce0*/  IMAD.MOV R5, RZ, RZ, -R5 ;  /* 0x000000ffff057224 */ /* 0x000fc800078e0a05 */
[----:B------:R-:W-:-:S04]  /*3cf0*/  IMAD R10, R5, c[0x0][0x2b8], R4 ;  /* 0x0000ae00050a7a24 */ /* 0x000fc800078e0204 */
[----:B------:R-:W-:Y:S01]  /*3d00*/  IMAD.WIDE.U32 R6, R10, c[0x0][0x1e0], RZ ;  /* 0x000078000a067a25 */ /* 0x000fe200078e00ff */
[----:B------:R-:W-:Y:S01]  /*3d10*/  SHF.R.S32.HI R4, RZ, 0x1f, R10 ;  /* 0x0000001fff047819 */ /* 0x000fe2000001140a */
[----:B------:R3:W-:Y:S04]  /*3d20*/  STL [R1+0x48], R10 ;  /* 0x0000480a01007387 */ /* 0x0007e80000100800 */
[----:B------:R-:W-:-:S04]  /*3d30*/  IMAD R4, R4, c[0x0][0x1e0], RZ ;  /* 0x0000780004047a24 */ /* 0x000fc800078e02ff */
[----:B------:R-:W-:-:S05]  /*3d40*/  IMAD R4, R10, c[0x0][0x1e4], R4 ;  /* 0x000079000a047a24 */ /* 0x000fca00078e0204 */
[----:B------:R-:W-:Y:S02]  /*3d50*/  IADD3 R7, R7, R4, RZ ;  /* 0x0000000407077210 */ /* 0x000fe40007ffe0ff */
[----:B--2---:R-:W-:-:S03]  /*3d60*/  SHF.R.S32.HI R4, RZ, 0x1f, R11 ;  /* 0x0000001fff047819 */ /* 0x004fc6000001140b */
[----:B------:R-:W-:Y:S01]  /*3d70*/  IMAD.WIDE.U32 R6, R11, c[0x0][0x1f0], R6 ;  /* 0x00007c000b067a25 */ /* 0x000fe200078e0006 */
[----:B------:R2:W-:Y:S03]  /*3d80*/  STL [R1+0x44], R11 ;  /* 0x0000440b01007387 */ /* 0x0005e60000100800 */
[----:B------:R-:W-:Y:S01]  /*3d90*/  IMAD R4, R4, c[0x0][0x1f0], RZ ;  /* 0x00007c0004047a24 */ /* 0x000fe200078e02ff */
[----:B---3--:R-:W-:-:S03]  /*3da0*/  IADD3 R10, P2, R140, R6, RZ ;  /* 0x000000068c0a7210 */ /* 0x008fc60007f5e0ff */
[----:B------:R-:W-:-:S05]  /*3db0*/  IMAD R4, R11, c[0x0][0x1f4], R4 ;  /* 0x00007d000b047a24 */ /* 0x000fca00078e0204 */
[----:B------:R-:W-:Y:S02]  /*3dc0*/  IADD3.X R4, R138, R7, R4, P2, !PT ;  /* 0x000000078a047210 */ /* 0x000fe400017fe404 */
[----:B--2---:R-:W-:-:S04]  /*3dd0*/  LEA R11, P0, R10, c[0x0][0x1c8], 0x1 ;  /* 0x000072000a0b7a11 */ /* 0x004fc800078008ff */
[----:B------:R-:W-:Y:S01]  /*3de0*/  LEA.HI.X R10, R10, c[0x0][0x1cc], R4, 0x1, P0 ;  /* 0x000073000a0a7a11 */ /* 0x000fe200000f0c04 */
[----:B------:R-:W-:Y:S06]  /*3df0*/  BRA.DIV ~URZ, `(.L_x_1645) ;  /* 0x0000fd927f007947 */ /* 0x000fec000b800000 */
[----:B------:R2:W3:Y:S02]  /*3e00*/  SHFL.IDX PT, R12, R10, RZ, 0x181f ;  /* 0x00181fff0a0c7589 */ /* 0x0004e400000e0000 */
.L_x_1735:
[----:B------:R-:W-:Y:S05]  /*3e10*/  BRA.DIV ~URZ, `(.L_x_1646) ;  /* 0x0000fde27f007947 */ /* 0x000fea000b800000 */
[----:B------:R-:W4:Y:S01]  /*3e20*/  LDL R9, [R1+0xc] ;  /* 0x00000c0001097983 */ /* 0x000f220000100800 */
[----:B------:R-:W-:-:S03]  /*3e30*/  ISETP.GE.AND P0, PT, R250, c[0x0][0x1d4], PT ;  /* 0x00007500fa007a0c */ /* 0x000fc60003f06270 */
[----:B------:R-:W5:Y:S04]  /*3e40*/  SHFL.IDX PT, R8, R11, RZ, 0x181f ;  /* 0x00181fff0b087589 */ /* 0x000f6800000e0000 */
[----:B------:R-:W2:Y:S04]  /*3e50*/  SHFL.IDX PT, R6, R11, 0x1, 0x181f ;  /* 0x00381f000b067f89 */ /* 0x000ea800000e0000 */
[----:B------:R-:W3:Y:S04]  /*3e60*/  SHFL.IDX PT, R7, R10, 0x1, 0x181f ;  /* 0x00381f000a077f89 */ /* 0x000ee800000e0000 */
[----:B------:R-:W1:Y:S04]  /*3e70*/  SHFL.IDX PT, R4, R11, 0x2, 0x181f ;  /* 0x00581f000b047f89 */ /* 0x000e6800000e0000 */
[----:B------:R-:W1:Y:S04]  /*3e80*/  SHFL.IDX PT, R5, R10, 0x2, 0x181f ;  /* 0x00581f000a057f89 */ /* 0x000e6800000e0000 */
[----:B--2---:R-:W2:Y:S01]  /*3e90*/  SHFL.IDX PT, R10, R10, 0x3, 0x181f ;  /* 0x00781f000a0a7f89 */ /* 0x004ea200000e0000 */
[----:B-----5:R-:W-:-:S03]  /*3ea0*/  IADD3 R14, P6, R8, R51, RZ ;  /* 0x00000033080e7210 */ /* 0x020fc60007fde0ff */
[----:B------:R-:W1:Y:S01]  /*3eb0*/  SHFL.IDX PT, R11, R11, 0x3, 0x181f ;  /* 0x00781f000b0b7f89 */ /* 0x000e6200000e0000 */
[----:B------:R-:W-:Y:S01]  /*3ec0*/  IADD3 R18, P5, R8, R137, RZ ;  /* 0x0000008908127210 */ /* 0x000fe20007fbe0ff */
[----:B---3--:R-:W-:Y:S01]  /*3ed0*/  IMAD.X R15, R12, 0x1, R50, P6 ;  /* 0x000000010c0f7824 */ /* 0x008fe200030e0632 */
[----:B------:R-:W-:-:S03]  /*3ee0*/  IADD3 R8, P6, R6, R51, RZ ;  /* 0x0000003306087210 */ /* 0x000fc60007fde0ff */
[----:B------:R-:W-:Y:S01]  /*3ef0*/  IMAD.X R19, R12, 0x1, R136, P5 ;  /* 0x000000010c137824 */ /* 0x000fe200028e0688 */
[----:B------:R-:W-:-:S05]  /*3f00*/  IADD3 R12, P5, R6, R137, RZ ;  /* 0x00000089060c7210 */ /* 0x000fca0007fbe0ff */
[----:B------:R-:W-:Y:S01]  /*3f10*/  IMAD.X R13, R7, 0x1, R136, P5 ;  /* 0x00000001070d7824 */ /* 0x000fe200028e0688 */
[----:B----4-:R-:W-:Y:S01]  /*3f20*/  ISETP.GE.AND P2, PT, R9, c[0x0][0x1d4], PT ;  /* 0x0000750009007a0c */ /* 0x010fe20003f46270 */
[----:B------:R-:W-:Y:S01]  /*3f30*/  IMAD.X R9, R7, 0x1, R50, P6 ;  /* 0x0000000107097824 */ /* 0x000fe200030e0632 */
[C---:B-1----:R-:W-:Y:S02]  /*3f40*/  IADD3 R6, P6, R4.reuse, R51, RZ ;  /* 0x0000003304067210 */ /* 0x042fe40007fde0ff */
[----:B------:R-:W-:-:S03]  /*3f50*/  IADD3 R4, P5, R4, R137, RZ ;  /* 0x0000008904047210 */ /* 0x000fc60007fbe0ff */
[C---:B------:R-:W-:Y:S02]  /*3f60*/  IMAD.X R7, R5.reuse, 0x1, R50, P6 ;  /* 0x0000000105077824 */ /* 0x040fe400030e0632 */
[----:B------:R-:W-:-:S04]  /*3f70*/  IMAD.X R5, R5, 0x1, R136, P5 ;  /* 0x0000000105057824 */ /* 0x000fc800028e0688 */
[----:B------:R1:W-:Y:S04]  /*3f80*/  LDGSTS.E.BYPASS.LTC128B.128 [R251+0x4100], [R14.64], !P2 ;  /* 0x041000000efb7fae */ /* 0x0003e8000d101d46 */
[----:B------:R3:W-:Y:S04]  /*3f90*/  LDGSTS.E.BYPASS.LTC128B.128 [R251+0x6100], [R18.64], !P0 ;  /* 0x0610000012fb7fae */ /* 0x0007e8000c101d46 */
[----:B------:R3:W-:Y:S04]  /*3fa0*/  LDGSTS.E.BYPASS.LTC128B.128 [R251+0x4900], [R8.64], !P2 ;  /* 0x0490000008fb7fae */ /* 0x0007e8000d101d46 */
[----:B------:R4:W-:Y:S04]  /*3fb0*/  LDGSTS.E.BYPASS.LTC128B.128 [R251+0x6900], [R12.64], !P0 ;  /* 0x069000000cfb7fae */ /* 0x0009e8000c101d46 */
[----:B------:R3:W-:Y:S04]  /*3fc0*/  LDGSTS.E.BYPASS.LTC128B.128 [R251+0x5100], [R6.64], !P2 ;  /* 0x0510000006fb7fae */ /* 0x0007e8000d101d46 */
[----:B------:R3:W-:Y:S01]  /*3fd0*/  LDGSTS.E.BYPASS.LTC128B.128 [R251+0x7100], [R4.64], !P0 ;  /* 0x0710000004fb7fae */ /* 0x0007e2000c101d46 */
[----:B-1----:R-:W-:-:S02]  /*3fe0*/  SEL R14, RZ, 0x10, P2 ;  /* 0x00000010ff0e7807 */ /* 0x002fc40001000000 */
[----:B----4-:R-:W-:Y:S02]  /*3ff0*/  SEL R13, RZ, 0x10, P0 ;  /* 0x00000010ff0d7807 */ /* 0x010fe40000000000 */
.L_x_1736:
[C---:B--23--:R-:W-:Y:S02]  /*4000*/  IADD3 R5, -R14.reuse, 0x10, RZ ;  /* 0x000000100e057810 */ /* 0x04cfe40007ffe1ff */
[----:B------:R-:W-:Y:S02]  /*4010*/  IADD3 R4, -R13, 0x10, RZ ;  /* 0x000000100d047810 */ /* 0x000fe40007ffe1ff */
[----:B------:R-:W-:Y:S02]  /*4020*/  LOP3.LUT R5, R5, 0xf, RZ, 0xc0, !PT ;  /* 0x0000000f05057812 */ /* 0x000fe400078ec0ff */
[----:B------:R-:W-:Y:S02]  /*4030*/  ISETP.NE.U32.AND P6, PT, R14, RZ, PT ;  /* 0x000000ff0e00720c */ /* 0x000fe40003fc5070 */
[----:B------:R-:W-:Y:S02]  /*4040*/  IADD3 R6, P2, P0, R5, R11, R51 ;  /* 0x0000000b05067210 */ /* 0x000fe4000785e033 */
[----:B------:R-:W-:-:S02]  /*4050*/  LOP3.LUT R4, R4, 0xf, RZ, 0xc0, !PT ;  /* 0x0000000f04047812 */ /* 0x000fc400078ec0ff */
        /* <DEDUP_REMOVED lines=9> */
.L_x_1644:
[----:B--234-:R-:W-:Y:S05]  /*40f0*/  BSYNC B0 ;  /* 0x0000000000007941 */ /* 0x01cfea0003800000 */
.L_x_1643:
[----:B-1----:R-:W2:Y:S01]  /*4100*/  LDL R4, [R1+0x3c] ;  /* 0x00003c0001047983 */ /* 0x002ea20000100800 */
[----:B------:R-:W-:Y:S02]  /*4110*/  MOV R6, 0xffffffc0 ;  /* 0xffffffc000067802 */ /* 0x000fe40000000f00 */
[----:B------:R-:W-:Y:S01]  /*4120*/  IADD3 R18, -R248, R3, RZ ;  /* 0x00000003f8127210 */ /* 0x000fe20007ffe1ff */
[----:B------:R-:W0:Y:S02]  /*4130*/  LDGDEPBAR ;  /* 0x00000000000079af */ /* 0x000e240000000000 */
[----:B------:R-:W-:Y:S01]  /*4140*/  IMAD R6, R48, R6, 0x41 ;  /* 0x0000004130067424 */ /* 0x000fe200078e0206 */
[----:B--2---:R-:W-:Y:S02]  /*4150*/  IADD3 R7, R252, R4, RZ ;  /* 0x00000004fc077210 */ /* 0x004fe40007ffe0ff */
[----:B------:R-:W-:-:S03]  /*4160*/  MOV R4, c[0x0][0x2ac] ;  /* 0x0000ab0000047a02 */ /* 0x000fc60000000f00 */
[----:B------:R-:W-:-:S04]  /*4170*/  @P4 IMAD.HI.U32 R5, R7, c[0x0][0x2c8], RZ ;  /* 0x0000b20007054a27 */ /* 0x000fc800078e00ff */
[----:B------:R-:W-:Y:S01]  /*4180*/  IMAD R4, R4, c[0x0][0x1d0], R6 ;  /* 0x0000740004047a24 */ /* 0x000fe200078e0206 */
[----:B------:R-:W-:-:S04]  /*4190*/  @P4 SHF.R.U32.HI R7, RZ, c[0x0][0x2cc], R5 ;  /* 0x0000b300ff074a19 */ /* 0x000fc80000011605 */
[----:B------:R-:W-:Y:S01]  /*41a0*/  IADD3 R3, R4, -c[0x0][0x168], -R248 ;  /* 0x80005a0004037a10 */ /* 0x000fe20007ffe8f8 */
[----:B------:R-:W-:Y:S05]  /*41b0*/  BRA.DIV ~URZ, `(.L_x_1647) ;  /* 0x0000ff827f007947 */ /* 0x000fea000b800000 */
[----:B------:R1:W2:Y:S02]  /*41c0*/  SHFL.IDX PT, R4, R7, RZ, 0x1c1f ;  /* 0x001c1fff07047589 */ /* 0x0002a400000e0000 */
.L_x_1737:
        /* <DEDUP_REMOVED lines=33> */
[----:B------:R-:W-:Y:S01]  /*43e0*/  FSEL R197, R197, -INF , P0 ;  /* 0xff800000c5c57808 */ /* 0x000fe20000000000 */
[----:B------:R-:W-:Y:S05]  /*43f0*/  BRA.DIV ~URZ, `(.L_x_1648) ;  /* 0x0000fda27f007947 */ /* 0x000fea000b800000 */
[----:B------:R-:W2:Y:S04]  /*4400*/  SHFL.IDX PT, R2, R7, 0x2, 0x1c1f ;  /* 0x005c1f0007027f89 */ /* 0x000ea800000e0000 */
[----:B------:R-:W3:Y:S04]  /*4410*/  SHFL.IDX PT, R0, R7, 0x1, 0x1c1f ;  /* 0x003c1f0007007f89 */ /* 0x000ee800000e0000 */
[----:B-1----:R-:W1:Y:S01]  /*4420*/  SHFL.IDX PT, R7, R7, 0x3, 0x1c1f ;  /* 0x007c1f0007077f89 */ /* 0x002e6200000e0000 */
[----:B--2---:R-:W-:-:S02]  /*4430*/  IMAD.IADD R2, R3, 0x1, R2 ;  /* 0x0000000103027824 */ /* 0x004fc400078e0202 */
[----:B---3--:R-:W-:-:S03]  /*4440*/  IMAD.IADD R0, R3, 0x1, R0 ;  /* 0x0000000103007824 */ /* 0x008fc600078e0200 */
[----:B------:R-:W-:Y:S01]  /*4450*/  IMNMX R2, R18, R2, PT ;  /* 0x0000000212027217 */ /* 0x000fe20003800200 */
[----:B-1----:R-:W-:-:S03]  /*4460*/  IMAD.IADD R3, R3, 0x1, R7 ;  /* 0x0000000103037824 */ /* 0x002fc600078e0207 */
[C---:B------:R-:W-:Y:S02]  /*4470*/  ISETP.GT.AND P6, PT, R2.reuse, RZ, PT ;  /* 0x000000ff0200720c */ /* 0x040fe40003fc4270 */
[C---:B------:R-:W-:Y:S02]  /*4480*/  ISETP.GT.AND P5, PT, R2.reuse, 0x1, PT ;  /* 0x000000010200780c */ /* 0x040fe40003fa4270 */
[----:B------:R-:W-:Y:S02]  /*4490*/  ISETP.GT.AND P2, PT, R2, 0x8, PT ;  /* 0x000000080200780c */ /* 0x000fe40003f44270 */
[----:B------:R-:W-:Y:S02]  /*44a0*/  FSEL R124, R124, -INF , P6 ;  /* 0xff8000007c7c7808 */ /* 0x000fe40003000000 */
[----:B------:R-:W-:Y:S02]  /*44b0*/  FSEL R120, R120, -INF , P5 ;  /* 0xff80000078787808 */ /* 0x000fe40002800000 */
[----:B------:R-:W-:-:S02]  /*44c0*/  ISETP.GT.AND P6, PT, R2, 0x10, PT ;  /* 0x000000100200780c */ /* 0x000fc40003fc4270 */
[C---:B------:R-:W-:Y:S02]  /*44d0*/  ISETP.GT.AND P5, PT, R2.reuse, 0x11, PT ;  /* 0x000000110200780c */ /* 0x040fe40003fa4270 */
[----:B------:R-:W-:Y:S02]  /*44e0*/  ISETP.GT.AND P0, PT, R2, 0x9, PT ;  /* 0x000000090200780c */ /* 0x000fe40003f04270 */
[----:B------:R-:W-:Y:S02]  /*44f0*/  FSEL R84, R84, -INF , P2 ;  /* 0xff80000054547808 */ /* 0x000fe40001000000 */
[----:B------:R-:W-:Y:S02]  /*4500*/  ISETP.GT.AND P2, PT, R2, 0x18, PT ;  /* 0x000000180200780c */ /* 0x000fe40003f44270 */
[----:B------:R-:W-:Y:S02]  /*4510*/  FSEL R11, R76, -INF , P6 ;  /* 0xff8000004c0b7808 */ /* 0x000fe40003000000 */
[----:B------:R-:W-:-:S02]  /*4520*/  FSEL R10, R77, -INF , P5 ;  /* 0xff8000004d0a7808 */ /* 0x000fc40002800000 */
[C---:B------:R-:W-:Y:S02]  /*4530*/  ISETP.GT.AND P6, PT, R2.reuse, 0x20, PT ;  /* 0x000000200200780c */ /* 0x040fe40003fc4270 */
[C---:B------:R-:W-:Y:S02]  /*4540*/  ISETP.GT.AND P5, PT, R2.reuse, 0x21, PT ;  /* 0x000000210200780c */ /* 0x040fe40003fa4270 */
[----:B------:R-:W-:Y:S02]  /*4550*/  FSEL R85, R85, -INF , P0 ;  /* 0xff80000055557808 */ /* 0x000fe40000000000 */
[----:B------:R-:W-:Y:S02]  /*4560*/  ISETP.GT.AND P0, PT, R2, 0x19, PT ;  /* 0x000000190200780c */ /* 0x000fe40003f04270 */
[----:B------:R-:W-:Y:S02]  /*4570*/  FSEL R70, R70, -INF , P2 ;  /* 0xff80000046467808 */ /* 0x000fe40001000000 */
[----:B------:R-:W-:-:S02]  /*4580*/  ISETP.GT.AND P2, PT, R2, 0x28, PT ;  /* 0x000000280200780c */ /* 0x000fc40003f44270 */
[----:B------:R-:W-:Y:S02]  /*4590*/  FSEL R108, R72, -INF , P6 ;  /* 0xff800000486c7808 */ /* 0x000fe40003000000 */
[----:B------:R-:W-:Y:S02]  /*45a0*/  FSEL R93, R73, -INF , P5 ;  /* 0xff800000495d7808 */ /* 0x000fe40002800000 */
[C---:B------:R-:W-:Y:S02]  /*45b0*/  ISETP.GT.AND P6, PT, R2.reuse, 0x30, PT ;  /* 0x000000300200780c */ /* 0x040fe40003fc4270 */
[----:B------:R-:W-:Y:S02]  /*45c0*/  ISETP.GT.AND P5, PT, R2, 0x31, PT ;  /* 0x000000310200780c */ /* 0x000fe40003fa4270 */
[----:B------:R-:W-:Y:S02]  /*45d0*/  IMNMX R0, R18, R0, PT ;  /* 0x0000000012007217 */ /* 0x000fe40003800200 */
[----:B------:R-:W-:-:S02]  /*45e0*/  FSEL R71, R71, -INF , P0 ;  /* 0xff80000047477808 */ /* 0x000fc40000000000 */
[C---:B------:R-:W-:Y:S02]  /*45f0*/  ISETP.GT.AND P0, PT, R2.reuse, 0x29, PT ;  /* 0x000000290200780c */ /* 0x040fe40003f04270 */
[----:B------:R-:W-:Y:S02]  /*4600*/  FSEL R79, R21, -INF , P2 ;  /* 0xff800000154f7808 */ /* 0x000fe40001000000 */
[----:B------:R-:W-:Y:S02]  /*4610*/  ISETP.GT.AND P2, PT, R2, 0x38, PT ;  /* 0x000000380200780c */ /* 0x000fe40003f44270 */
[----:B------:R-:W-:Y:S02]  /*4620*/  FSEL R63, R63, -INF , P6 ;  /* 0xff8000003f3f7808 */ /* 0x000fe40003000000 */
[----:B------:R-:W-:Y:S02]  /*4630*/  FSEL R62, R62, -INF , P5 ;  /* 0xff8000003e3e7808 */ /* 0x000fe40002800000 */
[----:B------:R-:W-:-:S02]  /*4640*/  ISETP.GT.AND P6, PT, R0, RZ, PT ;  /* 0x000000ff0000720c */ /* 0x000fc40003fc4270 */
[----:B------:R-:W-:Y:S02]  /*4650*/  ISETP.GT.AND P5, PT, R0, 0x1, PT ;  /* 0x000000010000780c */ /* 0x000fe40003fa4270 */
[----:B------:R-:W-:Y:S02]  /*4660*/  FSEL R78, R20, -INF , P0 ;  /* 0xff800000144e7808 */ /* 0x000fe40000000000 */
[----:B------:R-:W-:Y:S02]  /*4670*/  ISETP.GT.AND P0, PT, R2, 0x39, PT ;  /* 0x000000390200780c */ /* 0x000fe40003f04270 */
[----:B------:R-:W-:Y:S02]  /*4680*/  FSEL R77, R17, -INF , P2 ;  /* 0xff800000114d7808 */ /* 0x000fe40001000000 */
[----:B------:R-:W-:Y:S02]  /*4690*/  ISETP.GT.AND P2, PT, R0, 0x8, PT ;  /* 0x000000080000780c */ /* 0x000fe40003f44270 */
[----:B------:R-:W-:-:S02]  /*46a0*/  FSEL R88, R88, -INF , P6 ;  /* 0xff80000058587808 */ /* 0x000fc40003000000 */
[----:B------:R-:W-:Y:S02]  /*46b0*/  FSEL R89, R89, -INF , P5 ;  /* 0xff80000059597808 */ /* 0x000fe40002800000 */
[C---:B------:R-:W-:Y:S02]  /*46c0*/  ISETP.GT.AND P6, PT, R0.reuse, 0x10, PT ;  /* 0x000000100000780c */ /* 0x040fe40003fc4270 */
[----:B------:R-:W-:Y:S02]  /*46d0*/  ISETP.GT.AND P5, PT, R0, 0x11, PT ;  /* 0x000000110000780c */ /* 0x000fe40003fa4270 */
[----:B------:R-:W-:Y:S02]  /*46e0*/  FSEL R76, R16, -INF , P0 ;  /* 0xff800000104c7808 */ /* 0x000fe40000000000 */
[----:B------:R-:W-:Y:S02]  /*46f0*/  ISETP.GT.AND P0, PT, R0, 0x9, PT ;  /* 0x000000090000780c */ /* 0x000fe40003f04270 */
[----:B------:R-:W-:-:S02]  /*4700*/  FSEL R91, R91, -INF , P2 ;  /* 0xff8000005b5b7808 */ /* 0x000fc40001000000 */
[----:B------:R-:W-:Y:S02]  /*4710*/  ISETP.GT.AND P2, PT, R0, 0x18, PT ;  /* 0x000000180000780c */ /* 0x000fe40003f44270 */
[----:B------:R-:W-:Y:S02]  /*4720*/  FSEL R80, R80, -INF , P6 ;  /* 0xff80000050507808 */ /* 0x000fe40003000000 */
        /* <DEDUP_REMOVED lines=10> */
[----:B------:R-:W-:Y:S02]  /*47d0*/  ISETP.GT.AND P5, PT, R0, 0x31, PT ;  /* 0x000000310000780c */ /* 0x000fe40003fa4270 */
[----:B------:R-:W-:Y:S02]  /*47e0*/  IMNMX R18, R18, R3, PT ;  /* 0x0000000312127217 */ /* 0x000fe40003800200 */
[----:B------:R-:W-:Y:S02]  /*47f0*/  FSEL R69, R69, -INF , P0 ;  /* 0xff80000045457808 */ /* 0x000fe40000000000 */
[----:B------:R-:W-:Y:S02]  /*4800*/  ISETP.GT.AND P0, PT, R0, 0x29, PT ;  /* 0x000000290000780c */ /* 0x000fe40003f04270 */
[----:B------:R-:W-:Y:S02]  /*4810*/  FSEL R176, R176, -INF , P2 ;  /* 0xff800000b0b07808 */ /* 0x000fe40001000000 */
[----:B------:R-:W-:-:S02]  /*4820*/  ISETP.GT.AND P2, PT, R0, 0x38, PT ;  /* 0x000000380000780c */ /* 0x000fc40003f44270 */
[----:B------:R-:W-:Y:S02]  /*4830*/  FSEL R67, R67, -INF , P6 ;  /* 0xff80000043437808 */ /* 0x000fe40003000000 */
[----:B------:R-:W-:Y:S02]  /*4840*/  FSEL R66, R66, -INF , P5 ;  /* 0xff80000042427808 */ /* 0x000fe40002800000 */
[C---:B------:R-:W-:Y:S02]  /*4850*/  ISETP.GT.AND P6, PT, R18.reuse, RZ, PT ;  /* 0x000000ff1200720c */ /* 0x040fe40003fc4270 */
[----:B------:R-:W-:Y:S02]  /*4860*/  ISETP.GT.AND P5, PT, R18, 0x1, PT ;  /* 0x000000011200780c */ /* 0x000fe40003fa4270 */
[----:B------:R-:W-:Y:S02]  /*4870*/  FSEL R215, R215, -INF , P0 ;  /* 0xff800000d7d77808 */ /* 0x000fe40000000000 */
[----:B------:R-:W-:-:S02]  /*4880*/  ISETP.GT.AND P0, PT, R0, 0x39, PT ;  /* 0x000000390000780c */ /* 0x000fc40003f04270 */
[----:B------:R-:W-:Y:S02]  /*4890*/  FSEL R65, R65, -INF , P2 ;  /* 0xff80000041417808 */ /* 0x000fe40001000000 */
[----:B------:R-:W-:Y:S02]  /*48a0*/  FMNMX.FTZ R3, R15, R14, !PT ;  /* 0x0000000e0f037209 */ /* 0x000fe40007810000 */
[----:B------:R-:W-:Y:S02]  /*48b0*/  ISETP.GT.AND P2, PT, R18, 0x8, PT ;  /* 0x000000081200780c */ /* 0x000fe40003f44270 */
[----:B------:R-:W-:Y:S02]  /*48c0*/  FSEL R121, R121, -INF , P6 ;  /* 0xff80000079797808 */ /* 0x000fe40003000000 */
[----:B------:R-:W-:Y:S02]  /*48d0*/  FSEL R125, R125, -INF , P5 ;  /* 0xff8000007d7d7808 */ /* 0x000fe40002800000 */
[----:B------:R-:W-:-:S02]  /*48e0*/  FMNMX.FTZ R5, R88, R89, !PT ;  /* 0x0000005958057209 */ /* 0x000fc40007810000 */
[----:B------:R-:W-:Y:S02]  /*48f0*/  FMNMX.FTZ R4, R124, R120, !PT ;  /* 0x000000787c047209 */ /* 0x000fe40007810000 */
[----:B------:R-:W-:Y:S02]  /*4900*/  FSEL R64, R64, -INF , P0 ;  /* 0xff80000040407808 */ /* 0x000fe40000000000 */
[----:B------:R-:W-:Y:S02]  /*4910*/  FMNMX.FTZ R2, R126, R3, !PT ;  /* 0x000000037e027209 */ /* 0x000fe40007810000 */
[----:B------:R-:W-:Y:S02]  /*4920*/  ISETP.GT.AND P0, PT, R18, 0x9, PT ;  /* 0x000000091200780c */ /* 0x000fe40003f04270 */
[----:B------:R-:W-:Y:S02]  /*4930*/  FSEL R86, R86, -INF , P2 ;  /* 0xff80000056567808 */ /* 0x000fe40001000000 */
[----:B------:R-:W-:-:S02]  /*4940*/  FMNMX.FTZ R5, R91, R5, !PT ;  /* 0x000000055b057209 */ /* 0x000fc40007810000 */
[----:B------:R-:W-:Y:S02]  /*4950*/  FMNMX.FTZ R4, R84, R4, !PT ;  /* 0x0000000454047209 */ /* 0x000fe40007810000 */
[----:B------:R-:W-:Y:S02]  /*4960*/  FMNMX.FTZ R6, R121, R125, !PT ;  /* 0x0000007d79067209 */ /* 0x000fe40007810000 */
[----:B------:R-:W-:Y:S02]  /*4970*/  FMNMX.FTZ R2, R90, R2, !PT ;  /* 0x000000025a027209 */ /* 0x000fe40007810000 */
[----:B------:R-:W-:Y:S02]  /*4980*/  ISETP.GT.AND P6, PT, R18, 0x10, PT ;  /* 0x000000101200780c */ /* 0x000fe40003fc4270 */
[----:B------:R-:W-:Y:S02]  /*4990*/  FSEL R87, R87, -INF , P0 ;  /* 0xff80000057577808 */ /* 0x000fe40000000000 */
[----:B------:R-:W-:-:S02]  /*49a0*/  FMNMX.FTZ R5, R116, R5, !PT ;  /* 0x0000000574057209 */ /* 0x000fc40007810000 */
[----:B------:R-:W-:Y:S02]  /*49b0*/  FMNMX.FTZ R4, R85, R4, !PT ;  /* 0x0000000455047209 */ /* 0x000fe40007810000 */
[----:B------:R-:W-:Y:S02]  /*49c0*/  FMNMX.FTZ R6, R86, R6, !PT ;  /* 0x0000000656067209 */ /* 0x000fe40007810000 */
[----:B------:R-:W-:Y:S02]  /*49d0*/  ISETP.GT.AND P5, PT, R18, 0x11, PT ;  /* 0x000000111200780c */ /* 0x000fe40003fa4270 */
[----:B------:R-:W-:Y:S02]  /*49e0*/  FSEL R82, R82, -INF , P6 ;  /* 0xff80000052527808 */ /* 0x000fe40003000000 */
[----:B------:R-:W-:Y:S02]  /*49f0*/  FMNMX.FTZ R2, R117, R2, !PT ;  /* 0x0000000275027209 */ /* 0x000fe40007810000 */
        /* <DEDUP_REMOVED lines=63> */
[----:B------:R-:W-:Y:S02]  /*4df0*/  FMNMX.FTZ R7, R197, R7, !PT ;  /* 0x00000007c5077209 */ /* 0x000fe40007810000 */
[----:B------:R-:W-:Y:S02]  /*4e00*/  FMNMX.FTZ R5, R64, R5, !PT ;  /* 0x0000000540057209 */ /* 0x000fe40007810000 */
[----:B------:R-:W-:Y:S01]  /*4e10*/  FMNMX.FTZ R4, R76, R4, !PT ;  /* 0x000000044c047209 */ /* 0x000fe20007810000 */
[----:B------:R-:W1:Y:S01]  /*4e20*/  SHFL.BFLY PT, R3, R7, 0x2, 0x1f ;  /* 0x0c401f0007037f89 */ /* 0x000e6200000e0000 */
[----:B------:R-:W-:-:S02]  /*4e30*/  FSEL R111, R111, -INF , P0 ;  /* 0xff8000006f6f7808 */ /* 0x000fc40000000000 */
[----:B------:R-:W-:Y:S01]  /*4e40*/  FMNMX.FTZ R6, R168, R6, !PT ;  /* 0x00000006a8067209 */ /* 0x000fe20007810000 */
[----:B------:R-:W2:Y:S03]  /*4e50*/  SHFL.BFLY PT, R2, R5, 0x2, 0x1f ;  /* 0x0c401f0005027f89 */ /* 0x000ea600000e0000 */
[----:B------:R-:W-:Y:S01]  /*4e60*/  FMNMX.FTZ R6, R111, R6, !PT ;  /* 0x000000066f067209 */ /* 0x000fe20007810000 */
[----:B------:R-:W3:Y:S04]  /*4e70*/  SHFL.BFLY PT, R0, R4, 0x2, 0x1f ;  /* 0x0c401f0004007f89 */ /* 0x000ee800000e0000 */
[----:B------:R-:W4:Y:S01]  /*4e80*/  SHFL.BFLY PT, R196, R6, 0x2, 0x1f ;  /* 0x0c401f0006c47f89 */ /* 0x000f2200000e0000 */
[----:B-1----:R-:W-:-:S02]  /*4e90*/  FMNMX.FTZ R7, R3, R7, !PT ;  /* 0x0000000703077209 */ /* 0x002fc40007810000 */
[----:B--2---:R-:W-:-:S03]  /*4ea0*/  FMNMX.FTZ R5, R5, R2, !PT ;  /* 0x0000000205057209 */ /* 0x004fc60007810000 */
[----:B------:R-:W1:Y:S01]  /*4eb0*/  SHFL.BFLY PT, R3, R7, 0x1, 0x1f ;  /* 0x0c201f0007037f89 */ /* 0x000e6200000e0000 */
[----:B---3--:R-:W-:-:S03]  /*4ec0*/  FMNMX.FTZ R4, R4, R0, !PT ;  /* 0x0000000004047209 */ /* 0x008fc60007810000 */
[----:B------:R-:W2:Y:S01]  /*4ed0*/  SHFL.BFLY PT, R2, R5, 0x1, 0x1f ;  /* 0x0c201f0005027f89 */ /* 0x000ea200000e0000 */
[----:B----4-:R-:W-:-:S03]  /*4ee0*/  FMNMX.FTZ R196, R6, R196, !PT ;  /* 0x000000c406c47209 */ /* 0x010fc60007810000 */
[----:B------:R-:W3:Y:S04]  /*4ef0*/  SHFL.BFLY PT, R0, R4, 0x1, 0x1f ;  /* 0x0c201f0004007f89 */ /* 0x000ee800000e0000 */
[----:B------:R4:W4:Y:S01]  /*4f00*/  SHFL.BFLY PT, R6, R196, 0x1, 0x1f ;  /* 0x0c201f00c4067f89 */ /* 0x00092200000e0000 */
[----:B-1----:R-:W-:Y:S02]  /*4f10*/  FMNMX.FTZ R3, R7, R3, !PT ;  /* 0x0000000307037209 */ /* 0x002fe40007810000 */
[----:B--2---:R-:W-:Y:S02]  /*4f20*/  FMNMX.FTZ R2, R5, R2, !PT ;  /* 0x0000000205027209 */ /* 0x004fe40007810000 */
[----:B---3--:R-:W-:Y:S02]  /*4f30*/  FMNMX.FTZ R0, R4, R0, !PT ;  /* 0x0000000004007209 */ /* 0x008fe40007810000 */
.L_x_1738:
[C---:B------:R-:W-:Y:S01]  /*4f40*/  FMUL.FTZ R193, R3.reuse, c[0x0][0x2d0] ;  /* 0x0000b40003c17a20 */ /* 0x040fe20000410000 */
[----:B------:R-:W-:Y:S01]  /*4f50*/  FSETP.NEU.FTZ.AND P0, PT, R3, -INF , PT ;  /* 0xff8000000300780b */ /* 0x000fe20003f1d000 */
[----:B------:R-:W-:Y:S01]  /*4f60*/  FMUL.FTZ R192, R2, c[0x0][0x2d0] ;  /* 0x0000b40002c07a20 */ /* 0x000fe20000410000 */
[----:B------:R-:W2:Y:S01]  /*4f70*/  LDL R221, [R1+0x3c] ;  /* 0x00003c0001dd7983 */ /* 0x000ea20000100800 */
[----:B------:R-:W-:Y:S01]  /*4f80*/  FMUL.FTZ R187, R0, c[0x0][0x2d0] ;  /* 0x0000b40000bb7a20 */ /* 0x000fe20000410000 */
[----:B------:R-:W-:Y:S01]  /*4f90*/  FSEL R193, R193, RZ, P0 ;  /* 0x000000ffc1c17208 */ /* 0x000fe20000000000 */
[----:B------:R-:W-:Y:S01]  /*4fa0*/  WARPSYNC 0xffffffff ;  /* 0xffffffff00007948 */ /* 0x000fe20003800000 */
[----:B------:R-:W-:Y:S01]  /*4fb0*/  FSETP.NEU.FTZ.AND P0, PT, R2, -INF , PT ;  /* 0xff8000000200780b */ /* 0x000fe20003f1d000 */
[----:B------:R-:W1:Y:S01]  /*4fc0*/  LDSM.16.MT88.4 R24, [R236+0x2000] ;  /* 0x00200000ec18783b */ /* 0x000e620000004200 */
[----:B----4-:R-:W-:Y:S01]  /*4fd0*/  FMNMX.FTZ R196, R6, R196, !PT ;  /* 0x000000c406c47209 */ /* 0x010fe20007810000 */
[----:B------:R-:W-:Y:S01]  /*4fe0*/  FFMA.FTZ R185, R15, c[0x0][0x2d0], -R193 ;  /* 0x0000b4000fb97a23 */ /* 0x000fe200000108c1 */
[----:B------:R-:W-:Y:S01]  /*4ff0*/  FSEL R192, R192, RZ, P0 ;  /* 0x000000ffc0c07208 */ /* 0x000fe20000000000 */
[----:B------:R-:W3:Y:S01]  /*5000*/  LDSM.16.MT88.4 R156, [R239] ;  /* 0x00000000ef9c783b */ /* 0x000ee20000004200 */
[----:B------:R-:W-:Y:S01]  /*5010*/  FSETP.NEU.FTZ.AND P0, PT, R0, -INF , PT ;  /* 0xff8000000000780b */ /* 0x000fe20003f1d000 */
[----:B------:R-:W-:-:S02]  /*5020*/  FMUL.FTZ R110, R196, c[0x0][0x2d0] ;  /* 0x0000b400c46e7a20 */ /* 0x000fc40000410000 */
[--C-:B------:R-:W-:Y:S01]  /*5030*/  FFMA.FTZ R206, R80, c[0x0][0x2d0], -R192.reuse ;  /* 0x0000b40050ce7a23 */ /* 0x100fe200000108c0 */
[----:B------:R-:W-:Y:S01]  /*5040*/  FSEL R187, R187, RZ, P0 ;  /* 0x000000ffbbbb7208 */ /* 0x000fe20000000000 */
[----:B------:R-:W-:Y:S01]  /*5050*/  FFMA.FTZ R60, R81, c[0x0][0x2d0], -R192 ;  /* 0x0000b400513c7a23 */ /* 0x000fe200000108c0 */
[----:B------:R-:W-:Y:S01]  /*5060*/  FSETP.NEU.FTZ.AND P0, PT, R196, -INF , PT ;  /* 0xff800000c400780b */ /* 0x000fe20003f1d000 */
[----:B------:R-:W4:Y:S01]  /*5070*/  LDSM.16.MT88.4 R148, [R238] ;  /* 0x00000000ee94783b */ /* 0x000f220000004200 */
[--C-:B------:R-:W-:Y:S01]  /*5080*/  FFMA.FTZ R184, R14, c[0x0][0x2d0], -R193.reuse ;  /* 0x0000b4000eb87a23 */ /* 0x100fe200000108c1 */
[----:B------:R-:W-:Y:S01]  /*5090*/  MUFU.EX2 R185, R185 ;  /* 0x000000b900b97308 */ /* 0x000fe20000000800 */
[----:B------:R-:W-:Y:S01]  /*50a0*/  FSEL R110, R110, RZ, P0 ;  /* 0x000000ff6e6e7208 */ /* 0x000fe20000000000 */
[----:B------:R-:W5:Y:S01]  /*50b0*/  LDSM.16.MT88.4 R140, [R237] ;  /* 0x00000000ed8c783b */ /* 0x000f620000004200 */
[--C-:B------:R-:W-:Y:S02]  /*50c0*/  FFMA.FTZ R92, R126, c[0x0][0x2d0], -R193.reuse ;  /* 0x0000b4007e5c7a23 */ /* 0x100fe400000108c1 */
[----:B------:R-:W-:Y:S01]  /*50d0*/  FFMA.FTZ R213, R90, c[0x0][0x2d0], -R193 ;  /* 0x0000b4005ad57a23 */ /* 0x000fe200000108c1 */
[----:B------:R-:W1:Y:S01]  /*50e0*/  LDSM.16.MT88.4 R132, [R236] ;  /* 0x00000000ec84783b */ /* 0x000e620000004200 */
[--C-:B------:R-:W-:Y:S01]  /*50f0*/  FFMA.FTZ R57, R82, c[0x0][0x2d0], -R110.reuse ;  /* 0x0000b40052397a23 */ /* 0x100fe2000001086e */
[----:B------:R-:W3:Y:S01]  /*5100*/  MUFU.EX2 R184, R184 ;  /* 0x000000b800b87308 */ /* 0x000ee20000000800 */
[----:B------:R-:W-:Y:S01]  /*5110*/  FFMA.FTZ R52, R83, c[0x0][0x2d0], -R110 ;  /* 0x0000b40053347a23 */ /* 0x000fe2000001086e */
[----:B------:R-:W-:Y:S01]  /*5120*/  LDSM.16.MT88.4 R96, [R238+0x2000] ;  /* 0x00200000ee60783b */ /* 0x000fe20000004200 */
[----:B------:R-:W-:-:S02]  /*5130*/  FFMA.FTZ R109, R88, c[0x0][0x2d0], -R192 ;  /* 0x0000b400586d7a23 */ /* 0x000fc400000108c0 */
[--C-:B------:R-:W-:Y:S01]  /*5140*/  FFMA.FTZ R214, R89, c[0x0][0x2d0], -R192.reuse ;  /* 0x0000b40059d67a23 */ /* 0x100fe200000108c0 */
[----:B------:R-:W1:Y:S01]  /*5150*/  LDSM.16.MT88.4 R80, [R239+0x2000] ;  /* 0x00200000ef50783b */ /* 0x000e620000004200 */
[--C-:B------:R-:W-:Y:S01]  /*5160*/  FFMA.FTZ R212, R91, c[0x0][0x2d0], -R192.reuse ;  /* 0x0000b4005bd47a23 */ /* 0x100fe200000108c0 */
[----:B------:R-:W-:Y:S01]  /*5170*/  MUFU.EX2 R92, R92 ;  /* 0x0000005c005c7308 */ /* 0x000fe20000000800 */
[----:B------:R-:W-:Y:S01]  /*5180*/  FFMA.FTZ R208, R116, c[0x0][0x2d0], -R192 ;  /* 0x0000b40074d07a23 */ /* 0x000fe200000108c0 */
[----:B------:R-:W1:Y:S01]  /*5190*/  LDSM.16.MT88.4 R112, [R237+0x2000] ;  /* 0x00200000ed70783b */ /* 0x000e620000004200 */
[--C-:B------:R-:W-:Y:S02]  /*51a0*/  FFMA.FTZ R95, R124, c[0x0][0x2d0], -R187.reuse ;  /* 0x0000b4007c5f7a23 */ /* 0x100fe400000108bb */
[--C-:B------:R-:W-:Y:S01]  /*51b0*/  FFMA.FTZ R94, R120, c[0x0][0x2d0], -R187.reuse ;  /* 0x0000b400785e7a23 */ /* 0x100fe200000108bb */
[----:B------:R-:W-:Y:S01]  /*51c0*/  LDSM.16.MT88.4 R44, [R239+0x800] ;  /* 0x00080000ef2c783b */ /* 0x000fe20000004200 */
[--C-:B------:R-:W-:Y:S01]  /*51d0*/  FFMA.FTZ R211, R84, c[0x0][0x2d0], -R187.reuse ;  /* 0x0000b40054d37a23 */ /* 0x100fe200000108bb */
[----:B------:R-:W4:Y:S01]  /*51e0*/  MUFU.EX2 R213, R213 ;  /* 0x000000d500d57308 */ /* 0x000f220000000800 */
[--C-:B------:R-:W-:Y:S01]  /*51f0*/  FFMA.FTZ R205, R85, c[0x0][0x2d0], -R187.reuse ;  /* 0x0000b40055cd7a23 */ /* 0x100fe200000108bb */
[----:B------:R-:W-:Y:S01]  /*5200*/  LDSM.16.MT88.4 R40, [R238+0x800] ;  /* 0x00080000ee28783b */ /* 0x000fe20000004200 */
[--C-:B------:R-:W-:Y:S01]  /*5210*/  FFMA.FTZ R210, R121, c[0x0][0x2d0], -R110.reuse ;  /* 0x0000b40079d27a23 */ /* 0x100fe2000001086e */
[----:B---3--:R-:W-:Y:S01]  /*5220*/  F2FP.PACK_AB R128, R184, R185 ;  /* 0x000000b9b880723e */ /* 0x008fe200000000ff */
[--C-:B------:R-:W-:Y:S01]  /*5230*/  FFMA.FTZ R209, R125, c[0x0][0x2d0], -R110.reuse ;  /* 0x0000b4007dd17a23 */ /* 0x100fe2000001086e */
[----:B------:R-:W-:Y:S01]  /*5240*/  LDSM.16.MT88.4 R32, [R236+0x800] ;  /* 0x00080000ec20783b */ /* 0x000fe20000004200 */
[--C-:B------:R-:W-:Y:S01]  /*5250*/  FFMA.FTZ R203, R86, c[0x0][0x2d0], -R110.reuse ;  /* 0x0000b40056cb7a23 */ /* 0x100fe2000001086e */
[----:B------:R-:W-:Y:S01]  /*5260*/  MUFU.EX2 R109, R109 ;  /* 0x0000006d006d7308 */ /* 0x000fe20000000800 */
[----:B------:R-:W-:Y:S01]  /*5270*/  FFMA.FTZ R201, R87, c[0x0][0x2d0], -R110 ;  /* 0x0000b40057c97a23 */ /* 0x000fe2000001086e */
[----:B------:R-:W-:Y:S01]  /*5280*/  LDSM.16.MT88.4 R28, [R239+0x2800] ;  /* 0x00280000ef1c783b */ /* 0x000fe20000004200 */
[----:B------:R-:W-:-:S02]  /*5290*/  FFMA.FTZ R204, R11, c[0x0][0x2d0], -R187 ;  /* 0x0000b4000bcc7a23 */ /* 0x000fc400000108bb */
[----:B------:R-:W-:Y:S01]  /*52a0*/  FFMA.FTZ R58, R10, c[0x0][0x2d0], -R187 ;  /* 0x0000b4000a3a7a23 */ /* 0x000fe200000108bb */
[----:B------:R-:W-:Y:S01]  /*52b0*/  LDSM.16.MT88.4 R16, [R238+0x2800] ;  /* 0x00280000ee10783b */ /* 0x000fe20000004200 */
[--C-:B------:R-:W-:Y:S01]  /*52c0*/  FFMA.FTZ R61, R13, c[0x0][0x2d0], -R193.reuse ;  /* 0x0000b4000d3d7a23 */ /* 0x100fe200000108c1 */
[----:B------:R-:W3:Y:S01]  /*52d0*/  MUFU.EX2 R214, R214 ;  /* 0x000000d600d67308 */ /* 0x000ee20000000800 */
[--C-:B------:R-:W-:Y:S01]  /*52e0*/  FFMA.FTZ R56, R12, c[0x0][0x2d0], -R193.reuse ;  /* 0x0000b4000c387a23 */ /* 0x100fe200000108c1 */
[----:B------:R-:W5:Y:S01]  /*52f0*/  LDSM.16.MT88.4 R8, [R236+0x2800] ;  /* 0x00280000ec08783b */ /* 0x000f620000004200 */
[--C-:B------:R-:W-:Y:S01]  /*5300*/  FFMA.FTZ R51, R36, c[0x0][0x2d0], -R110.reuse ;  /* 0x0000b40024337a23 */ /* 0x100fe2000001086e */
[----:B----4-:R-:W-:Y:S01]  /*5310*/  F2FP.PACK_AB R130, R213, R92 ;  /* 0x0000005cd582723e */ /* 0x010fe200000000ff */
[----:B------:R-:W-:Y:S01]  /*5320*/  FFMA.FTZ R50, R37, c[0x0][0x2d0], -R110 ;  /* 0x0000b40025327a23 */ /* 0x000fe2000001086e */
[----:B------:R-:W-:Y:S01]  /*5330*/  LDSM.16.MT88.4 R12, [R237+0x2800] ;  /* 0x00280000ed0c783b */ /* 0x000fe20000004200 */
[--C-:B------:R-:W-:Y:S01]  /*5340*/  FFMA.FTZ R207, R117, c[0x0][0x2d0], -R193.reuse ;  /* 0x0000b40075cf7a23 */ /* 0x100fe200000108c1 */
[----:B------:R-:W-:Y:S01]  /*5350*/  MUFU.EX2 R212, R212 ;  /* 0x000000d400d47308 */ /* 0x000fe20000000800 */
[----:B------:R-:W-:Y:S01]  /*5360*/  FFMA.FTZ R202, R122, c[0x0][0x2d0], -R193 ;  /* 0x0000b4007aca7a23 */ /* 0x000fe200000108c1 */
[----:B------:R-:W4:Y:S01]  /*5370*/  LDSM.16.MT88.4 R36, [R237+0x800] ;  /* 0x00080000ed24783b */ /* 0x000f220000004200 */
[----:B------:R-:W-:-:S02]  /*5380*/  FFMA.FTZ R59, R68, c[0x0][0x2d0], -R192 ;  /* 0x0000b400443b7a23 */ /* 0x000fc400000108c0 */
[----:B------:R-:W-:Y:S02]  /*5390*/  FFMA.FTZ R55, R69, c[0x0][0x2d0], -R192 ;  /* 0x0000b40045377a23 */ /* 0x000fe400000108c0 */
[--C-:B------:R-:W-:Y:S01]  /*53a0*/  FFMA.FTZ R54, R70, c[0x0][0x2d0], -R187.reuse ;  /* 0x0000b40046367a23 */ /* 0x100fe200000108bb */
[----:B------:R-:W1:Y:S01]  /*53b0*/  MUFU.EX2 R208, R208 ;  /* 0x000000d000d07308 */ /* 0x000e620000000800 */
[----:B---3--:R-:W-:Y:S01]  /*53c0*/  F2FP.PACK_AB R129, R214, R109 ;  /* 0x0000006dd681723e */ /* 0x008fe200000000ff */
        /* <DEDUP_REMOVED lines=8> */
[----:B------:R-:W3:Y:S01]  /*5450*/  MUFU.EX2 R94, R94 ;  /* 0x0000005e005e7308 */ /* 0x000ee20000000800 */
[----:B-1----:R-:W-:Y:S01]  /*5460*/  F2FP.PACK_AB R131, R208, R212 ;  /* 0x000000d4d083723e */ /* 0x002fe200000000ff */
[--C-:B------:R-:W-:Y:S02]  /*5470*/  FFMA.FTZ R198, R198, c[0x0][0x2d0], -R193.reuse ;  /* 0x0000b400c6c67a23 */ /* 0x100fe400000108c1 */
[----:B------:R-:W-:Y:S02]  /*5480*/  FFMA.FTZ R197, R197, c[0x0][0x2d0], -R193 ;  /* 0x0000b400c5c57a23 */ /* 0x000fe400000108c1 */
[----:B------:R-:W-:-:S02]  /*5490*/  FFMA.FTZ R216, R216, c[0x0][0x2d0], -R192 ;  /* 0x0000b400d8d87a23 */ /* 0x000fc400000108c0 */
[----:B------:R-:W-:Y:S01]  /*54a0*/  MUFU.EX2 R211, R211 ;  /* 0x000000d300d37308 */ /* 0x000fe20000000800 */
[C---:B------:R-:W-:Y:S01]  /*54b0*/  HMMA.16816.F32 R116, R128.reuse, R24, RZ ;  /* 0x000000188074723c */ /* 0x040fe200000018ff */
[--C-:B------:R-:W-:Y:S02]  /*54c0*/  FFMA.FTZ R215, R215, c[0x0][0x2d0], -R192.reuse ;  /* 0x0000b400d7d77a23 */ /* 0x100fe400000108c0 */
[--C-:B------:R-:W-:Y:S02]  /*54d0*/  FFMA.FTZ R67, R67, c[0x0][0x2d0], -R192.reuse ;  /* 0x0000b40043437a23 */ /* 0x100fe400000108c0 */
[--C-:B------:R-:W-:Y:S02]  /*54e0*/  FFMA.FTZ R66, R66, c[0x0][0x2d0], -R192.reuse ;  /* 0x0000b40042427a23 */ /* 0x100fe400000108c0 */
[----:B------:R-:W1:Y:S01]  /*54f0*/  MUFU.EX2 R205, R205 ;  /* 0x000000cd00cd7308 */ /* 0x000e620000000800 */
[----:B---3--:R-:W-:Y:S01]  /*5500*/  F2FP.PACK_AB R20, R94, R95 ;  /* 0x0000005f5e14723e */ /* 0x008fe200000000ff */
[----:B------:R-:W-:Y:S01]  /*5510*/  HMMA.16816.F32 R160, R128, R156, RZ ;  /* 0x0000009c80a0723c */ /* 0x000fe200000018ff */
[----:B------:R-:W-:-:S02]  /*5520*/  FFMA.FTZ R65, R65, c[0x0][0x2d0], -R192 ;  /* 0x0000b40041417a23 */ /* 0x000fc400000108c0 */
[----:B------:R-:W-:Y:S02]  /*5530*/  FFMA.FTZ R64, R64, c[0x0][0x2d0], -R192 ;  /* 0x0000b40040407a23 */ /* 0x000fe400000108c0 */
[--C-:B------:R-:W-:Y:S01]  /*5540*/  FFMA.FTZ R63, R63, c[0x0][0x2d0], -R187.reuse ;  /* 0x0000b4003f3f7a23 */ /* 0x100fe200000108bb */
[----:B------:R-:W-:Y:S01]  /*5550*/  MUFU.EX2 R210, R210 ;  /* 0x000000d200d27308 */ /* 0x000fe20000000800 */
[----:B------:R-:W-:Y:S01]  /*5560*/  FFMA.FTZ R62, R62, c[0x0][0x2d0], -R187 ;  /* 0x0000b4003e3e7a23 */ /* 0x000fe200000108bb */
[----:B------:R-:W-:Y:S01]  /*5570*/  HMMA.16816.F32 R152, R128, R148, RZ ;  /* 0x000000948098723c */ /* 0x000fe200000018ff */
[----:B------:R-:W-:-:S04]  /*5580*/  FADD.FTZ R214, R109, R214 ;  /* 0x000000d66dd67221 */ /* 0x000fc80000010000 */
[----:B------:R-:W-:Y:S01]  /*5590*/  FADD.FTZ R214, R212, R214 ;  /* 0x000000d6d4d67221 */ /* 0x000fe20000010000 */
[----:B------:R-:W3:Y:S01]  /*55a0*/  MUFU.EX2 R209, R209 ;  /* 0x000000d100d17308 */ /* 0x000ee20000000800 */
[----:B-1----:R-:W-:Y:S01]  /*55b0*/  F2FP.PACK_AB R22, R205, R211 ;  /* 0x000000d3cd16723e */ /* 0x002fe200000000ff */
[----:B-----5:R-:W-:Y:S01]  /*55c0*/  HMMA.16816.F32 R144, R128, R140, RZ ;  /* 0x0000008c8090723c */ /* 0x020fe200000018ff */
[----:B------:R-:W-:-:S05]  /*55d0*/  FADD.FTZ R214, R208, R214 ;  /* 0x000000d6d0d67221 */ /* 0x000fca0000010000 */
[----:B------:R-:W1:Y:S02]  /*55e0*/  MUFU.EX2 R203, R203 ;  /* 0x000000cb00cb7308 */ /* 0x000e640000000800 */
[C---:B------:R-:W-:Y:S06]  /*55f0*/  HMMA.16816.F32 R136, R128.reuse, R132, RZ ;  /* 0x000000848088723c */ /* 0x040fec00000018ff */
[----:B------:R-:W5:Y:S01]  /*5600*/  MUFU.EX2 R201, R201 ;  /* 0x000000c900c97308 */ /* 0x000f620000000800 */
[----:B---3--:R-:W-:Y:S01]  /*5610*/  F2FP.PACK_AB R21, R209, R210 ;  /* 0x000000d2d115723e */ /* 0x008fe200000000ff */
[----:B------:R-:W-:Y:S01]  /*5620*/  HMMA.16816.F32 R68, R128, R80, RZ ;  /* 0x000000508044723c */ /* 0x000fe200000018ff */
[----:B------:R-:W-:-:S05]  /*5630*/  FADD.FTZ R209, R210, R209 ;  /* 0x000000d1d2d17221 */ /* 0x000fca0000010000 */
[----:B------:R-:W-:Y:S01]  /*5640*/  MUFU.EX2 R207, R207 ;  /* 0x000000cf00cf7308 */ /* 0x000fe20000000800 */
[----:B-1----:R-:W-:Y:S01]  /*5650*/  FADD.FTZ R209, R203, R209 ;  /* 0x000000d1cbd17221 */ /* 0x002fe20000010000 */
[----:B------:R-:W-:Y:S01]  /*5660*/  HMMA.16816.F32 R84, R128, R96, RZ ;  /* 0x000000608054723c */ /* 0x000fe200000018ff */
[----:B-----5:R-:W-:-:S05]  /*5670*/  F2FP.PACK_AB R23, R201, R203 ;  /* 0x000000cbc917723e */ /* 0x020fca00000000ff */
[----:B------:R-:W1:Y:S02]  /*5680*/  MUFU.EX2 R202, R202 ;  /* 0x000000ca00ca7308 */ /* 0x000e640000000800 */
[----:B------:R-:W-:Y:S01]  /*5690*/  HMMA.16816.F32 R100, R128, R112, RZ ;  /* 0x000000708064723c */ /* 0x000fe200000018ff */
[----:B------:R-:W-:-:S05]  /*56a0*/  FADD.FTZ R201, R201, R209 ;  /* 0x000000d1c9c97221 */ /* 0x000fca0000010000 */
[----:B------:R-:W-:Y:S02]  /*56b0*/  MUFU.EX2 R61, R61 ;  /* 0x0000003d003d7308 */ /* 0x000fe40000000800 */
[C---:B------:R-:W-:Y:S06]  /*56c0*/  HMMA.16816.F32 R120, R20.reuse, R24, RZ ;  /* 0x000000181478723c */ /* 0x040fec00000018ff */
[----:B------:R-:W3:Y:S02]  /*56d0*/  MUFU.EX2 R56, R56 ;  /* 0x0000003800387308 */ /* 0x000ee40000000800 */
[----:B------:R-:W-:Y:S01]  /*56e0*/  HMMA.16816.F32 R164, R20, R156, RZ ;  /* 0x0000009c14a4723c */ /* 0x000fe200000018ff */
[----:B-1----:R-:W-:Y:S01]  /*56f0*/  F2FP.PACK_AB R4, R202, R207 ;  /* 0x000000cfca04723e */ /* 0x002fe200000000ff */
[----:B------:R-:W-:-:S02]  /*5700*/  FFMA.FTZ R25, R168, c[0x0][0x2d0], -R110 ;  /* 0x0000b400a8197a23 */ /* 0x000fc4000001086e */
[----:B------:R-:W-:Y:S02]  /*5710*/  FFMA.FTZ R24, R111, c[0x0][0x2d0], -R110 ;  /* 0x0000b4006f187a23 */ /* 0x000fe4000001086e */
[----:B------:R-:W-:Y:S02]  /*5720*/  MUFU.EX2 R206, R206 ;  /* 0x000000ce00ce7308 */ /* 0x000fe40000000800 */
[C---:B------:R-:W-:Y:S06]  /*5730*/  HMMA.16816.F32 R172, R20.reuse, R148, RZ ;  /* 0x0000009414ac723c */ /* 0x040fec00000018ff */
[----:B------:R-:W1:Y:S02]  /*5740*/  MUFU.EX2 R60, R60 ;  /* 0x0000003c003c7308 */ /* 0x000e640000000800 */
[----:B------:R-:W-:Y:S01]  /*5750*/  HMMA.16816.F32 R180, R20, R140, RZ ;  /* 0x0000008c14b4723c */ /* 0x000fe200000018ff */
[----:B---3--:R-:W-:-:S05]  /*5760*/  F2FP.PACK_AB R6, R56, R61 ;  /* 0x0000003d3806723e */ /* 0x008fca00000000ff */
[----:B------:R-:W-:Y:S02]  /*5770*/  MUFU.EX2 R59, R59 ;  /* 0x0000003b003b7308 */ /* 0x000fe40000000800 */
[C---:B------:R-:W-:Y:S06]  /*5780*/  HMMA.16816.F32 R188, R20.reuse, R132, RZ ;  /* 0x0000008414bc723c */ /* 0x040fec00000018ff */
[----:B------:R-:W3:Y:S02]  /*5790*/  MUFU.EX2 R55, R55 ;  /* 0x0000003700377308 */ /* 0x000ee40000000800 */
[----:B------:R-:W-:Y:S01]  /*57a0*/  HMMA.16816.F32 R72, R20, R80, RZ ;  /* 0x000000501448723c */ /* 0x000fe200000018ff */
[----:B-1----:R-:W-:Y:S01]  /*57b0*/  F2FP.PACK_AB R5, R60, R206 ;  /* 0x000000ce3c05723e */ /* 0x002fe200000000ff */
[----:B------:R-:W-:-:S04]  /*57c0*/  FADD.FTZ R206, R206, R214 ;  /* 0x000000d6cece7221 */ /* 0x000fc80000010000 */
[----:B------:R-:W-:Y:S01]  /*57d0*/  FADD.FTZ R206, R60, R206 ;  /* 0x000000ce3cce7221 */ /* 0x000fe20000010000 */
[----:B------:R-:W-:Y:S01]  /*57e0*/  MUFU.EX2 R204, R204 ;  /* 0x000000cc00cc7308 */ /* 0x000fe20000000800 */
[C---:B------:R-:W-:Y:S07]  /*57f0*/  HMMA.16816.F32 R88, R20.reuse, R96, RZ ;  /* 0x000000601458723c */ /* 0x040fee00000018ff */
[----:B------:R-:W1:Y:S01]  /*5800*/  MUFU.EX2 R58, R58 ;  /* 0x0000003a003a7308 */ /* 0x000e620000000800 */
[----:B------:R-:W-:Y:S01]  /*5810*/  HMMA.16816.F32 R104, R20, R112, RZ ;  /* 0x000000701468723c */ /* 0x000fe200000018ff */
[----:B---3--:R-:W-:Y:S01]  /*5820*/  F2FP.PACK_AB R7, R55, R59 ;  /* 0x0000003b3707723e */ /* 0x008fe200000000ff */
[----:B------:R-:W-:-:S05]  /*5830*/  FADD.FTZ R59, R59, R206 ;  /* 0x000000ce3b3b7221 */ /* 0x000fca0000010000 */
[----:B------:R-:W-:Y:S01]  /*5840*/  MUFU.EX2 R54, R54 ;  /* 0x0000003600367308 */ /* 0x000fe20000000800 */
[C---:B------:R-:W-:Y:S07]  /*5850*/  HMMA.16816.F32 R116, R4.reuse, R8, R116 ;  /* 0x000000080474723c */ /* 0x040fee0000001874 */
[----:B------:R-:W3:Y:S01]  /*5860*/  MUFU.EX2 R53, R53 ;  /* 0x0000003500357308 */ /* 0x000ee20000000800 */
[----:B-1----:R-:W-:Y:S01]  /*5870*/  F2FP.PACK_AB R124, R58, R204 ;  /* 0x000000cc3a7c723e */ /* 0x002fe200000000ff */
[C---:B------:R-:W-:Y:S06]  /*5880*/  HMMA.16816.F32 R160, R4.reuse, R44, R160 ;  /* 0x0000002c04a0723c */ /* 0x040fec00000018a0 */
[----:B------:R-:W1:Y:S02]  /*5890*/  MUFU.EX2 R57, R57 ;  /* 0x0000003900397308 */ /* 0x000e640000000800 */
[C---:B------:R-:W-:Y:S06]  /*58a0*/  HMMA.16816.F32 R152, R4.reuse, R40, R152 ;  /* 0x000000280498723c */ /* 0x040fec0000001898 */
[----:B------:R-:W5:Y:S01]  /*58b0*/  MUFU.EX2 R52, R52 ;  /* 0x0000003400347308 */ /* 0x000f620000000800 */
[----:B---3--:R-:W-:Y:S01]  /*58c0*/  F2FP.PACK_AB R126, R53, R54 ;  /* 0x00000036357e723e */ /* 0x008fe200000000ff */
[C---:B----4-:R-:W-:Y:S06]  /*58d0*/  HMMA.16816.F32 R144, R4.reuse, R36, R144 ;  /* 0x000000240490723c */ /* 0x050fec0000001890 */
[----:B------:R-:W-:Y:S01]  /*58e0*/  MUFU.EX2 R51, R51 ;  /* 0x0000003300337308 */ /* 0x000fe20000000800 */
[----:B-1----:R-:W-:Y:S01]  /*58f0*/  FADD.FTZ R201, R57, R201 ;  /* 0x000000c939c97221 */ /* 0x002fe20000010000 */
[C---:B------:R-:W-:Y:S06]  /*5900*/  HMMA.16816.F32 R136, R4.reuse, R32, R136 ;  /* 0x000000200488723c */ /* 0x040fec0000001888 */
[----:B------:R-:W1:Y:S01]  /*5910*/  MUFU.EX2 R50, R50 ;  /* 0x0000003200327308 */ /* 0x000e620000000800 */
[----:B-----5:R-:W-:Y:S01]  /*5920*/  F2FP.PACK_AB R125, R52, R57 ;  /* 0x00000039347d723e */ /* 0x020fe200000000ff */
[C---:B------:R-:W-:Y:S06]  /*5930*/  HMMA.16816.F32 R68, R4.reuse, R28, R68 ;  /* 0x0000001c0444723c */ /* 0x040fec0000001844 */
[----:B------:R-:W-:Y:S02]  /*5940*/  MUFU.EX2 R200, R200 ;  /* 0x000000c800c87308 */ /* 0x000fe40000000800 */
[----:B------:R-:W-:Y:S01]  /*5950*/  HMMA.16816.F32 R84, R4, R16, R84 ;  /* 0x000000100454723c */ /* 0x000fe20000001854 */
[----:B-1----:R-:W-:-:S05]  /*5960*/  F2FP.PACK_AB R127, R50, R51 ;  /* 0x00000033327f723e */ /* 0x002fca00000000ff */
[----:B------:R-:W-:Y:S02]  /*5970*/  MUFU.EX2 R199, R199 ;  /* 0x000000c700c77308 */ /* 0x000fe40000000800 */
[----:B------:R-:W-:Y:S06]  /*5980*/  HMMA.16816.F32 R100, R4, R12, R100 ;  /* 0x0000000c0464723c */ /* 0x000fec0000001864 */
[----:B------:R-:W-:Y:S02]  /*5990*/  MUFU.EX2 R198, R198 ;  /* 0x000000c600c67308 */ /* 0x000fe40000000800 */
[C---:B------:R-:W-:Y:S07]  /*59a0*/  HMMA.16816.F32 R120, R124.reuse, R8, R120 ;  /* 0x000000087c78723c */ /* 0x040fee0000001878 */
[----:B------:R-:W-:Y:S01]  /*59b0*/  FADD.FTZ R8, R185, R184 ;  /* 0x000000b8b9087221 */ /* 0x000fe20000010000 */
[----:B------:R-:W-:Y:S01]  /*59c0*/  HMMA.16816.F32 R164, R124, R44, R164 ;  /* 0x0000002c7ca4723c */ /* 0x000fe200000018a4 */
[----:B------:R-:W-:Y:S01]  /*59d0*/  FADD.FTZ R9, R95, R94 ;  /* 0x0000005e5f097221 */ /* 0x000fe20000010000 */
[----:B------:R-:W-:Y:S01]  /*59e0*/  MUFU.EX2 R197, R197 ;  /* 0x000000c500c57308 */ /* 0x000fe20000000800 */
[----:B------:R-:W-:-:S02]  /*59f0*/  FADD.FTZ R8, R92, R8 ;  /* 0x000000085c087221 */ /* 0x000fc40000010000 */
[----:B------:R-:W-:Y:S02]  /*5a00*/  FADD.FTZ R211, R211, R9 ;  /* 0x00000009d3d37221 */ /* 0x000fe40000010000 */
[--C-:B------:R-:W-:Y:S01]  /*5a10*/  FFMA.FTZ R45, R77, c[0x0][0x2d0], -R187.reuse ;  /* 0x0000b4004d2d7a23 */ /* 0x100fe200000108bb */
[C---:B------:R-:W-:Y:S01]  /*5a20*/  HMMA.16816.F32 R172, R124.reuse, R40, R172 ;  /* 0x000000287cac723c */ /* 0x040fe200000018ac */
[----:B------:R-:W-:Y:S01]  /*5a30*/  FFMA.FTZ R44, R76, c[0x0][0x2d0], -R187 ;  /* 0x0000b4004c2c7a23 */ /* 0x000fe200000108bb */
[----:B------:R-:W-:Y:S01]  /*5a40*/  MUFU.EX2 R67, R67 ;  /* 0x0000004300437308 */ /* 0x000fe20000000800 */
[----:B------:R-:W-:Y:S02]  /*5a50*/  FADD.FTZ R213, R213, R8 ;  /* 0x00000008d5d57221 */ /* 0x000fe40000010000 */
[----:B------:R-:W-:Y:S02]  /*5a60*/  FADD.FTZ R211, R205, R211 ;  /* 0x000000d3cdd37221 */ /* 0x000fe40000010000 */
[--C-:B------:R-:W-:Y:S01]  /*5a70*/  FFMA.FTZ R41, R178, c[0x0][0x2d0], -R192.reuse ;  /* 0x0000b400b2297a23 */ /* 0x100fe200000108c0 */
[----:B------:R-:W-:Y:S01]  /*5a80*/  HMMA.16816.F32 R180, R124, R36, R180 ;  /* 0x000000247cb4723c */ /* 0x000fe200000018b4 */
[----:B------:R-:W-:Y:S01]  /*5a90*/  FFMA.FTZ R40, R176, c[0x0][0x2d0], -R192 ;  /* 0x0000b400b0287a23 */ /* 0x000fe200000108c0 */
        /* <DEDUP_REMOVED lines=24> */
[----:B------:R-:W-:Y:S05]  /*5c20*/  MUFU.EX2 R36, R36 ;  /* 0x0000002400247308 */ /* 0x000fea0000000800 */
[--C-:B------:R-:W-:Y:S01]  /*5c30*/  FFMA.FTZ R13, R186, c[0x0][0x2d0], -R110.reuse ;  /* 0x0000b400ba0d7a23 */ /* 0x100fe2000001086e */
[C---:B------:R-:W-:Y:S01]  /*5c40*/  HMMA.16816.F32 R168, R20.reuse, R158, RZ ;  /* 0x0000009e14a8723c */ /* 0x040fe200000018ff */
[----:B------:R-:W-:Y:S01]  /*5c50*/  FFMA.FTZ R12, R179, c[0x0][0x2d0], -R110 ;  /* 0x0000b400b30c7a23 */ /* 0x000fe2000001086e */
[----:B------:R-:W-:Y:S06]  /*5c60*/  MUFU.EX2 R33, R33 ;  /* 0x0000002100217308 */ /* 0x000fec0000000800 */
[C---:B------:R-:W-:Y:S02]  /*5c70*/  HMMA.16816.F32 R176, R20.reuse, R150, RZ ;  /* 0x0000009614b0723c */ /* 0x040fe400000018ff */
        /* <DEDUP_REMOVED lines=9> */
[----:B------:R-:W-:Y:S02]  /*5d10*/  HMMA.16816.F32 R108, R20, R114, RZ ;  /* 0x00000072146c723c */ /* 0x000fe400000018ff */
[----:B------:R-:W-:Y:S06]  /*5d20*/  MUFU.EX2 R45, R45 ;  /* 0x0000002d002d7308 */ /* 0x000fec0000000800 */
[C---:B------:R-:W-:Y:S02]  /*5d30*/  HMMA.16816.F32 R156, R128.reuse, R158, RZ ;  /* 0x0000009e809c723c */ /* 0x040fe400000018ff */
[----:B------:R-:W-:Y:S06]  /*5d40*/  MUFU.EX2 R44, R44 ;  /* 0x0000002c002c7308 */ /* 0x000fec0000000800 */
[C---:B------:R-:W-:Y:S02]  /*5d50*/  HMMA.16816.F32 R148, R128.reuse, R150, RZ ;  /* 0x000000968094723c */ /* 0x040fe400000018ff */
[----:B------:R-:W-:Y:S06]  /*5d60*/  MUFU.EX2 R202, R24 ;  /* 0x0000001800ca7308 */ /* 0x000fec0000000800 */
[C---:B------:R-:W-:Y:S08]  /*5d70*/  HMMA.16816.F32 R140, R128.reuse, R142, RZ ;  /* 0x0000008e808c723c */ /* 0x040ff000000018ff */
[C---:B------:R-:W-:Y:S08]  /*5d80*/  HMMA.16816.F32 R132, R128.reuse, R134, RZ ;  /* 0x000000868084723c */ /* 0x040ff000000018ff */
[C---:B------:R-:W-:Y:S08]  /*5d90*/  HMMA.16816.F32 R80, R128.reuse, R82, RZ ;  /* 0x000000528050723c */ /* 0x040ff000000018ff */
[C---:B------:R-:W-:Y:S08]  /*5da0*/  HMMA.16816.F32 R96, R128.reuse, R98, RZ ;  /* 0x000000628060723c */ /* 0x040ff000000018ff */
[----:B------:R-:W-:Y:S08]  /*5db0*/  HMMA.16816.F32 R112, R128, R114, RZ ;  /* 0x000000728070723c */ /* 0x000ff000000018ff */
[-C--:B------:R-:W-:Y:S08]  /*5dc0*/  HMMA.16816.F32 R20, R20, R26.reuse, RZ ;  /* 0x0000001a1414723c */ /* 0x080ff000000018ff */
[----:B------:R-:W-:Y:S08]  /*5dd0*/  HMMA.16816.F32 R128, R128, R26, RZ ;  /* 0x0000001a8080723c */ /* 0x000ff000000018ff */
[C---:B------:R-:W-:Y:S08]  /*5de0*/  HMMA.16816.F32 R168, R124.reuse, R46, R168 ;  /* 0x0000002e7ca8723c */ /* 0x040ff000000018a8 */
[C---:B------:R-:W-:Y:S08]  /*5df0*/  HMMA.16816.F32 R176, R124.reuse, R42, R176 ;  /* 0x0000002a7cb0723c */ /* 0x040ff000000018b0 */
[C---:B------:R-:W-:Y:S08]  /*5e00*/  HMMA.16816.F32 R184, R124.reuse, R38, R184 ;  /* 0x000000267cb8723c */ /* 0x040ff000000018b8 */
[C---:B------:R-:W-:Y:S08]  /*5e10*/  HMMA.16816.F32 R192, R124.reuse, R34, R192 ;  /* 0x000000227cc0723c */ /* 0x040ff000000018c0 */
[C---:B------:R-:W-:Y:S08]  /*5e20*/  HMMA.16816.F32 R76, R124.reuse, R30, R76 ;  /* 0x0000001e7c4c723c */ /* 0x040ff0000000184c */
[C---:B------:R-:W-:Y:S08]  /*5e30*/  HMMA.16816.F32 R92, R124.reuse, R18, R92 ;  /* 0x000000127c5c723c */ /* 0x040ff0000000185c */
[C---:B------:R-:W-:Y:S08]  /*5e40*/  HMMA.16816.F32 R108, R124.reuse, R14, R108 ;  /* 0x0000000e7c6c723c */ /* 0x040ff0000000186c */
[-C--:B------:R-:W-:Y:S01]  /*5e50*/  HMMA.16816.F32 R124, R124, R10.reuse, R20 ;  /* 0x0000000a7c7c723c */ /* 0x080fe20000001814 */
[----:B------:R-:W1:Y:S07]  /*5e60*/  MUFU.EX2 R22, R220 ;  /* 0x000000dc00167308 */ /* 0x000e6e0000000800 */
[C---:B------:R-:W-:Y:S01]  /*5e70*/  HMMA.16816.F32 R128, R4.reuse, R10, R128 ;  /* 0x0000000a0480723c */ /* 0x040fe20000001880 */
[----:B------:R-:W3:Y:S01]  /*5e80*/  LDSM.16.MT88.4 R8, [R239+0x1000] ;  /* 0x00100000ef08783b */ /* 0x000ee20000004200 */
[----:B------:R-:W4:Y:S06]  /*5e90*/  MUFU.EX2 R20, R219 ;  /* 0x000000db00147308 */ /* 0x000f2c0000000800 */
[C---:B------:R-:W-:Y:S01]  /*5ea0*/  HMMA.16816.F32 R156, R4.reuse, R46, R156 ;  /* 0x0000002e049c723c */ /* 0x040fe2000000189c */
[----:B-1----:R-:W-:Y:S01]  /*5eb0*/  FADD.FTZ R54, R22, R54 ;  /* 0x0000003616367221 */ /* 0x002fe20000010000 */
[----:B------:R-:W-:Y:S06]  /*5ec0*/  MUFU.EX2 R21, R216 ;  /* 0x000000d800157308 */ /* 0x000fec0000000800 */
[----:B------:R-:W-:Y:S02]  /*5ed0*/  HMMA.16816.F32 R148, R4, R42, R148 ;  /* 0x0000002a0494723c */ /* 0x000fe40000001894 */
[----:B------:R-:W1:Y:S01]  /*5ee0*/  MUFU.EX2 R43, R218 ;  /* 0x000000da002b7308 */ /* 0x000e620000000800 */
[----:B----4-:R-:W-:-:S05]  /*5ef0*/  FADD.FTZ R54, R20, R54 ;  /* 0x0000003614367221 */ /* 0x010fca0000010000 */
[C---:B------:R-:W-:Y:S02]  /*5f00*/  HMMA.16816.F32 R140, R4.reuse, R38, R140 ;  /* 0x00000026048c723c */ /* 0x040fe4000000188c */
[----:B------:R-:W4:Y:S06]  /*5f10*/  MUFU.EX2 R42, R217 ;  /* 0x000000d9002a7308 */ /* 0x000f2c0000000800 */
[----:B------:R-:W-:Y:S02]  /*5f20*/  HMMA.16816.F32 R132, R4, R34, R132 ;  /* 0x000000220484723c */ /* 0x000fe40000001884 */
[----:B------:R-:W5:Y:S01]  /*5f30*/  MUFU.EX2 R39, R215 ;  /* 0x000000d700277308 */ /* 0x000f620000000800 */
[----:B-1----:R-:W-:-:S05]  /*5f40*/  FADD.FTZ R54, R43, R54 ;  /* 0x000000362b367221 */ /* 0x002fca0000010000 */
[----:B------:R-:W-:Y:S02]  /*5f50*/  HMMA.16816.F32 R80, R4, R30, R80 ;  /* 0x0000001e0450723c */ /* 0x000fe40000001850 */
[----:B------:R1:W1:Y:S01]  /*5f60*/  MUFU.EX2 R23, R17 ;  /* 0x0000001100177308 */ /* 0x0002620000000800 */
[----:B----4-:R-:W-:-:S04]  /*5f70*/  FADD.FTZ R54, R42, R54 ;  /* 0x000000362a367221 */ /* 0x010fc80000010000 */
[----:B------:R-:W-:Y:S01]  /*5f80*/  F2FP.PACK_AB R30, R197, R198 ;  /* 0x000000c6c51e723e */ /* 0x000fe200000000ff */
[----:B------:R-:W-:Y:S01]  /*5f90*/  HMMA.16816.F32 R96, R4, R18, R96 ;  /* 0x000000120460723c */ /* 0x000fe20000001860 */
[----:B------:R-:W-:Y:S01]  /*5fa0*/  F2FP.PACK_AB R31, R64, R65 ;  /* 0x00000041401f723e */ /* 0x000fe200000000ff */
[----:B------:R4:W2:Y:S01]  /*5fb0*/  MUFU.EX2 R38, R16 ;  /* 0x0000001000267308 */ /* 0x0008a20000000800 */
[----:B------:R-:W-:-:S04]  /*5fc0*/  FADD.FTZ R54, R200, R54 ;  /* 0x00000036c8367221 */ /* 0x000fc80000010000 */
[----:B------:R-:W-:Y:S01]  /*5fd0*/  F2FP.PACK_AB R18, R42, R43 ;  /* 0x0000002b2a12723e */ /* 0x000fe200000000ff */
[----:B------:R-:W-:Y:S01]  /*5fe0*/  HMMA.16816.F32 R112, R4, R14, R112 ;  /* 0x0000000e0470723c */ /* 0x000fe20000001870 */
[----:B-----5:R-:W-:Y:S01]  /*5ff0*/  F2FP.PACK_AB R19, R39, R40 ;  /* 0x000000282713723e */ /* 0x020fe200000000ff */
[----:B------:R-:W-:Y:S01]  /*6000*/  MUFU.EX2 R35, R13 ;  /* 0x0000000d00237308 */ /* 0x000fe20000000800 */
[----:B-1----:R-:W-:Y:S01]  /*6010*/  F2FP.PACK_AB R17, R41, R21 ;  /* 0x000000152911723e */ /* 0x002fe200000000ff */
[----:B------:R-:W-:Y:S02]  /*6020*/  FADD.FTZ R53, R23, R53 ;  /* 0x0000003517357221 */ /* 0x000fe40000010000 */
[----:B------:R-:W-:Y:S01]  /*6030*/  FADD.FTZ R54, R199, R54 ;  /* 0x00000036c7367221 */ /* 0x000fe20000010000 */
[----:B------:R-:W-:Y:S02]  /*6040*/  F2FP.PACK_AB R6, R36, R37 ;  /* 0x000000252406723e */ /* 0x000fe400000000ff */
[----:B------:R-:W-:Y:S01]  /*6050*/  F2FP.PACK_AB R7, R32, R33 ;  /* 0x000000212007723e */ /* 0x000fe200000000ff */
[----:B------:R-:W1:Y:S01]  /*6060*/  MUFU.EX2 R34, R12 ;  /* 0x0000000c00227308 */ /* 0x000e620000000800 */
[----:B----4-:R-:W-:Y:S01]  /*6070*/  F2FP.PACK_AB R16, R20, R22 ;  /* 0x000000161410723e */ /* 0x010fe200000000ff */
[----:B------:R-:W-:Y:S01]  /*6080*/  FADD.FTZ R54, R198, R54 ;  /* 0x00000036c6367221 */ /* 0x000fe20000010000 */
[C---:B--2---:R-:W-:Y:S01]  /*6090*/  F2FP.PACK_AB R4, R38.reuse, R23 ;  /* 0x000000172604723e */ /* 0x044fe200000000ff */
[----:B------:R-:W-:-:S04]  /*60a0*/  FADD.FTZ R53, R38, R53 ;  /* 0x0000003526357221 */ /* 0x000fc80000010000 */
[----:B---3--:R-:W-:Y:S01]  /*60b0*/  HMMA.16816.F32 R160, R16, R8, R160 ;  /* 0x0000000810a0723c */ /* 0x008fe200000018a0 */
[----:B------:R2:W-:Y:S01]  /*60c0*/  MUFU.EX2 R46, R29 ;  /* 0x0000001d002e7308 */ /* 0x0005e20000000800 */
[----:B------:R-:W-:-:S04]  /*60d0*/  FADD.FTZ R53, R37, R53 ;  /* 0x0000003525357221 */ /* 0x000fc80000010000 */
[----:B------:R-:W-:Y:S01]  /*60e0*/  FADD.FTZ R53, R36, R53 ;  /* 0x0000003524357221 */ /* 0x000fe20000010000 */
[----:B-1----:R-:W-:Y:S01]  /*60f0*/  F2FP.PACK_AB R5, R34, R35 ;  /* 0x000000232205723e */ /* 0x002fe200000000ff */
[----:B------:R-:W-:Y:S01]  /*6100*/  HMMA.16816.F32 R156, R16, R10, R156 ;  /* 0x0000000a109c723c */ /* 0x000fe2000000189c */
[----:B------:R-:W1:Y:S01]  /*6110*/  LDSM.16.MT88.4 R12, [R237+0x3000] ;  /* 0x00300000ed0c783b */ /* 0x000e620000004200 */
[----:B------:R3:W4:Y:S01]  /*6120*/  MUFU.EX2 R47, R28 ;  /* 0x0000001c002f7308 */ /* 0x0007220000000800 */
[----:B------:R-:W-:-:S04]  /*6130*/  FADD.FTZ R53, R63, R53 ;  /* 0x000000353f357221 */ /* 0x000fc80000010000 */
[----:B------:R-:W-:Y:S01]  /*6140*/  FADD.FTZ R53, R62, R53 ;  /* 0x000000353e357221 */ /* 0x000fe20000010000 */
[----:B------:R-:W-:Y:S01]  /*6150*/  HMMA.16816.F32 R164, R4, R8, R164 ;  /* 0x0000000804a4723c */ /* 0x000fe200000018a4 */
[----:B--2---:R-:W-:Y:S02]  /*6160*/  F2FP.PACK_AB R29, R66, R67 ;  /* 0x00000043421d723e */ /* 0x004fe400000000ff */
[----:B------:R-:W-:-:S04]  /*6170*/  FADD.FTZ R53, R45, R53 ;  /* 0x000000352d357221 */ /* 0x000fc80000010000 */
[----:B------:R-:W-:Y:S01]  /*6180*/  FADD.FTZ R203, R44, R53 ;  /* 0x000000352ccb7221 */ /* 0x000fe20000010000 */
[----:B------:R-:W-:Y:S01]  /*6190*/  HMMA.16816.F32 R168, R4, R10, R168 ;  /* 0x0000000a04a8723c */ /* 0x000fe200000018a8 */
[----:B------:R-:W2:Y:S01]  /*61a0*/  LDSM.16.MT88.4 R8, [R238+0x1000] ;  /* 0x00100000ee08783b */ /* 0x000ea20000004200 */
[----:B---3--:R-:W-:-:S06]  /*61b0*/  F2FP.PACK_AB R28, R199, R200 ;  /* 0x000000c8c71c723e */ /* 0x008fcc00000000ff */
[C---:B-1----:R-:W-:Y:S08]  /*61c0*/  HMMA.16816.F32 R100, R16.reuse, R12, R100 ;  /* 0x0000000c1064723c */ /* 0x042ff00000001864 */
[C---:B------:R-:W-:Y:S08]  /*61d0*/  HMMA.16816.F32 R112, R16.reuse, R14, R112 ;  /* 0x0000000e1070723c */ /* 0x040ff00000001870 */
[-C--:B--2---:R-:W-:Y:S08]  /*61e0*/  HMMA.16816.F32 R152, R16, R8.reuse, R152 ;  /* 0x000000081098723c */ /* 0x084ff00000001898 */
[----:B------:R-:W-:Y:S08]  /*61f0*/  HMMA.16816.F32 R172, R4, R8, R172 ;  /* 0x0000000804ac723c */ /* 0x000ff000000018ac */
[-C--:B------:R-:W-:Y:S08]  /*6200*/  HMMA.16816.F32 R148, R16, R10.reuse, R148 ;  /* 0x0000000a1094723c */ /* 0x080ff00000001894 */
[C---:B------:R-:W-:Y:S01]  /*6210*/  HMMA.16816.F32 R176, R4.reuse, R10, R176 ;  /* 0x0000000a04b0723c */ /* 0x040fe200000018b0 */
[----:B------:R-:W1:Y:S07]  /*6220*/  LDSM.16.MT88.4 R8, [R237+0x1000] ;  /* 0x00100000ed08783b */ /* 0x000e6e0000004200 */
[C---:B------:R-:W-:Y:S08]  /*6230*/  HMMA.16816.F32 R104, R4.reuse, R12, R104 ;  /* 0x0000000c0468723c */ /* 0x040ff00000001868 */
[----:B------:R-:W-:Y:S01]  /*6240*/  HMMA.16816.F32 R108, R4, R14, R108 ;  /* 0x0000000e046c723c */ /* 0x000fe2000000186c */
[----:B------:R-:W2:Y:S07]  /*6250*/  LDSM.16.MT88.4 R12, [R238+0x1800] ;  /* 0x00180000ee0c783b */ /* 0x000eae0000004200 */
[-C--:B-1----:R-:W-:Y:S08]  /*6260*/  HMMA.16816.F32 R144, R16, R8.reuse, R144 ;  /* 0x000000081090723c */ /* 0x082ff00000001890 */
[----:B------:R-:W-:Y:S08]  /*6270*/  HMMA.16816.F32 R180, R4, R8, R180 ;  /* 0x0000000804b4723c */ /* 0x000ff000000018b4 */
[-C--:B------:R-:W-:Y:S08]  /*6280*/  HMMA.16816.F32 R140, R16, R10.reuse, R140 ;  /* 0x0000000a108c723c */ /* 0x080ff0000000188c */
[----:B------:R-:W-:Y:S01]  /*6290*/  HMMA.16816.F32 R184, R4, R10, R184 ;  /* 0x0000000a04b8723c */ /* 0x000fe200000018b8 */
[----:B------:R-:W1:Y:S07]  /*62a0*/  LDSM.16.MT88.4 R8, [R236+0x1000] ;  /* 0x00100000ec08783b */ /* 0x000e6e0000004200 */
[C---:B--2---:R-:W-:Y:S08]  /*62b0*/  HMMA.16816.F32 R152, R28.reuse, R12, R152 ;  /* 0x0000000c1c98723c */ /* 0x044ff00000001898 */
[----:B------:R-:W-:Y:S08]  /*62c0*/  HMMA.16816.F32 R148, R28, R14, R148 ;  /* 0x0000000e1c94723c */ /* 0x000ff00000001894 */
[-C--:B-1----:R-:W-:Y:S08]  /*62d0*/  HMMA.16816.F32 R136, R16, R8.reuse, R136 ;  /* 0x000000081088723c */ /* 0x082ff00000001888 */
[----:B------:R-:W-:Y:S08]  /*62e0*/  HMMA.16816.F32 R188, R4, R8, R188 ;  /* 0x0000000804bc723c */ /* 0x000ff000000018bc */
[-C--:B------:R-:W-:Y:S08]  /*62f0*/  HMMA.16816.F32 R132, R16, R10.reuse, R132 ;  /* 0x0000000a1084723c */ /* 0x080ff00000001884 */
[----:B------:R-:W-:Y:S01]  /*6300*/  HMMA.16816.F32 R192, R4, R10, R192 ;  /* 0x0000000a04c0723c */ /* 0x000fe200000018c0 */
[----:B------:R-:W1:Y:S07]  /*6310*/  LDSM.16.MT88.4 R8, [R239+0x3000] ;  /* 0x00300000ef08783b */ /* 0x000e6e0000004200 */
        /* <DEDUP_REMOVED lines=8> */
[C---:B------:R-:W-:Y:S01]  /*63a0*/  HMMA.16816.F32 R92, R4.reuse, R10, R92 ;  /* 0x0000000a045c723c */ /* 0x040fe2000000185c */
[----:B------:R-:W1:Y:S07]  /*63b0*/  LDSM.16.MT88.4 R8, [R236+0x3000] ;  /* 0x00300000ec08783b */ /* 0x000e6e0000004200 */
[C---:B-1----:R-:W-:Y:S08]  /*63c0*/  HMMA.16816.F32 R120, R4.reuse, R8, R120 ;  /* 0x000000080478723c */ /* 0x042ff00000001878 */
[----:B------:R-:W-:Y:S07]  /*63d0*/  HMMA.16816.F32 R124, R4, R10, R124 ;  /* 0x0000000a047c723c */ /* 0x000fee000000187c */
[----:B------:R-:W-:Y:S01]  /*63e0*/  FADD.FTZ R4, R52, R201 ;  /* 0x000000c934047221 */ /* 0x000fe20000010000 */
[----:B------:R-:W-:Y:S01]  /*63f0*/  HMMA.16816.F32 R116, R16, R8, R116 ;  /* 0x000000081074723c */ /* 0x000fe20000001874 */
[----:B------:R-:W-:Y:S01]  /*6400*/  F2FP.PACK_AB R6, R44, R45 ;  /* 0x0000002d2c06723e */ /* 0x000fe200000000ff */
[----:B------:R-:W-:Y:S01]  /*6410*/  FADD.FTZ R52, R55, R59 ;  /* 0x0000003b37347221 */ /* 0x000fe20000010000 */
[----:B----4-:R-:W-:Y:S01]  /*6420*/  F2FP.PACK_AB R5, R47, R46 ;  /* 0x0000002e2f05723e */ /* 0x010fe200000000ff */
[----:B------:R-:W-:-:S02]  /*6430*/  FADD.FTZ R4, R51, R4 ;  /* 0x0000000433047221 */ /* 0x000fc40000010000 */
[----:B------:R-:W1:Y:S01]  /*6440*/  MUFU.EX2 R51, R25 ;  /* 0x0000001900337308 */ /* 0x000e620000000800 */
[----:B------:R-:W-:Y:S01]  /*6450*/  FADD.FTZ R52, R21, R52 ;  /* 0x0000003415347221 */ /* 0x000fe20000010000 */
[----:B------:R-:W-:Y:S01]  /*6460*/  HMMA.16816.F32 R128, R16, R10, R128 ;  /* 0x0000000a1080723c */ /* 0x000fe20000001880 */
[----:B------:R-:W2:Y:S01]  /*6470*/  LDSM.16.MT88.4 R8, [R237+0x1800] ;  /* 0x00180000ed08783b */ /* 0x000ea20000004200 */
[----:B------:R-:W-:Y:S01]  /*6480*/  FADD.FTZ R50, R50, R4 ;  /* 0x0000000432327221 */ /* 0x000fe20000010000 */
[----:B------:R-:W-:Y:S01]  /*6490*/  F2FP.PACK_AB R4, R62, R63 ;  /* 0x0000003f3e04723e */ /* 0x000fe200000000ff */
[----:B------:R-:W-:Y:S01]  /*64a0*/  FADD.FTZ R52, R41, R52 ;  /* 0x0000003429347221 */ /* 0x000fe20000010000 */
[----:B------:R-:W3:Y:S01]  /*64b0*/  LDSM.16.MT88.4 R16, [R239+0x1800] ;  /* 0x00180000ef10783b */ /* 0x000ee20000004200 */
[----:B------:R-:W-:Y:S02]  /*64c0*/  FADD.FTZ R50, R35, R50 ;  /* 0x0000003223327221 */ /* 0x000fe40000010000 */
[----:B------:R-:W-:Y:S01]  /*64d0*/  FADD.FTZ R52, R40, R52 ;  /* 0x0000003428347221 */ /* 0x000fe20000010000 */
[----:B------:R-:W-:Y:S01]  /*64e0*/  LDSM.16.MT88.4 R20, [R239+0x3800] ;  /* 0x00380000ef14783b */ /* 0x000fe20000004200 */
[----:B------:R-:W-:-:S02]  /*64f0*/  FADD.FTZ R50, R34, R50 ;  /* 0x0000003222327221 */ /* 0x000fc40000010000 */
[----:B------:R-:W-:Y:S01]  /*6500*/  FADD.FTZ R52, R39, R52 ;  /* 0x0000003427347221 */ /* 0x000fe20000010000 */
[----:B-1----:R-:W-:Y:S01]  /*6510*/  F2FP.PACK_AB R7, R202, R51 ;  /* 0x00000033ca07723e */ /* 0x002fe200000000ff */
[----:B------:R-:W-:Y:S02]  /*6520*/  LDSM.16.MT88.4 R24, [R236+0x1800] ;  /* 0x00180000ec18783b */ /* 0x000fe40000004200 */
[----:B------:R-:W-:Y:S02]  /*6530*/  FADD.FTZ R52, R67, R52 ;  /* 0x0000003443347221 */ /* 0x000fe40000010000 */
[----:B------:R-:W-:Y:S02]  /*6540*/  FADD.FTZ R50, R33, R50 ;  /* 0x0000003221327221 */ /* 0x000fe40000010000 */
[----:B------:R-:W-:Y:S01]  /*6550*/  FADD.FTZ R52, R66, R52 ;  /* 0x0000003442347221 */ /* 0x000fe20000010000 */
[----:B------:R-:W-:Y:S01]  /*6560*/  HMMA.16816.F32 R172, R4, R12, R172 ;  /* 0x0000000c04ac723c */ /* 0x000fe200000018ac */
[----:B------:R-:W-:-:S02]  /*6570*/  FADD.FTZ R50, R32, R50 ;  /* 0x0000003220327221 */ /* 0x000fc40000010000 */
[----:B------:R-:W-:Y:S02]  /*6580*/  FADD.FTZ R52, R65, R52 ;  /* 0x0000003441347221 */ /* 0x000fe40000010000 */
[----:B------:R-:W-:-:S03]  /*6590*/  FADD.FTZ R50, R46, R50 ;  /* 0x000000322e327221 */ /* 0x000fc60000010000 */
[----:B------:R-:W-:Y:S01]  /*65a0*/  HMMA.16816.F32 R176, R4, R14, R176 ;  /* 0x0000000e04b0723c */ /* 0x000fe200000018b0 */
[----:B------:R-:W1:Y:S01]  /*65b0*/  LDSM.16.MT88.4 R12, [R237+0x3800] ;  /* 0x00380000ed0c783b */ /* 0x000e620000004200 */
[----:B------:R-:W-:-:S04]  /*65c0*/  FADD.FTZ R50, R47, R50 ;  /* 0x000000322f327221 */ /* 0x000fc80000010000 */
[----:B------:R-:W-:-:S04]  /*65d0*/  FADD.FTZ R50, R51, R50 ;  /* 0x0000003233327221 */ /* 0x000fc80000010000 */
[----:B------:R-:W-:Y:S01]  /*65e0*/  FADD.FTZ R202, R202, R50 ;  /* 0x00000032caca7221 */ /* 0x000fe20000010000 */
[-C--:B--2---:R-:W-:Y:S08]  /*65f0*/  HMMA.16816.F32 R144, R28, R8.reuse, R144 ;  /* 0x000000081c90723c */ /* 0x084ff00000001890 */
[----:B------:R-:W-:Y:S08]  /*6600*/  HMMA.16816.F32 R180, R4, R8, R180 ;  /* 0x0000000804b4723c */ /* 0x000ff000000018b4 */
[-C--:B------:R-:W-:Y:S08]  /*6610*/  HMMA.16816.F32 R140, R28, R10.reuse, R140 ;  /* 0x0000000a1c8c723c */ /* 0x080ff0000000188c */
[----:B------:R-:W-:Y:S01]  /*6620*/  HMMA.16816.F32 R184, R4, R10, R184 ;  /* 0x0000000a04b8723c */ /* 0x000fe200000018b8 */
[----:B------:R-:W2:Y:S07]  /*6630*/  LDSM.16.MT88.4 R8, [R236+0x3800] ;  /* 0x00380000ec08783b */ /* 0x000eae0000004200 */
[-C--:B---3--:R-:W-:Y:S08]  /*6640*/  HMMA.16816.F32 R160, R28, R16.reuse, R160 ;  /* 0x000000101ca0723c */ /* 0x088ff000000018a0 */
[----:B------:R-:W-:Y:S08]  /*6650*/  HMMA.16816.F32 R164, R4, R16, R164 ;  /* 0x0000001004a4723c */ /* 0x000ff000000018a4 */
[-C--:B------:R-:W-:Y:S08]  /*6660*/  HMMA.16816.F32 R156, R28, R18.reuse, R156 ;  /* 0x000000121c9c723c */ /* 0x080ff0000000189c */
[----:B------:R-:W-:Y:S01]  /*6670*/  HMMA.16816.F32 R168, R4, R18, R168 ;  /* 0x0000001204a8723c */ /* 0x000fe200000018a8 */
[----:B------:R-:W3:Y:S07]  /*6680*/  LDSM.16.MT88.4 R16, [R238+0x3800] ;  /* 0x00380000ee10783b */ /* 0x000eee0000004200 */
[-C--:B-1----:R-:W-:Y:S08]  /*6690*/  HMMA.16816.F32 R100, R28, R12.reuse, R100 ;  /* 0x0000000c1c64723c */ /* 0x082ff00000001864 */
[----:B------:R-:W-:Y:S07]  /*66a0*/  HMMA.16816.F32 R104, R4, R12, R104 ;  /* 0x0000000c0468723c */ /* 0x000fee0000001868 */
[----:B------:R-:W-:Y:S01]  /*66b0*/  @P4 IMAD.HI.U32 R12, R221, c[0x0][0x2c8], RZ ;  /* 0x0000b200dd0c4a27 */ /* 0x000fe200078e00ff */
[----:B------:R-:W-:Y:S01]  /*66c0*/  MOV R13, R221 ;  /* 0x000000dd000d7202 */ /* 0x000fe20000000f00 */
[----:B--2---:R-:W-:Y:S03]  /*66d0*/  HMMA.16816.F32 R116, R28, R8, R116 ;  /* 0x000000081c74723c */ /* 0x004fe60000001874 */
[----:B------:R-:W-:-:S04]  /*66e0*/  @P4 SHF.R.U32.HI R13, RZ, c[0x0][0x2cc], R12 ;  /* 0x0000b300ff0d4a19 */ /* 0x000fc8000001160c */
[----:B------:R-:W-:Y:S01]  /*66f0*/  IADD3 R49, R13, -c[0x0][0x168], R49 ;  /* 0x80005a000d317a10 */ /* 0x000fe20007ffe031 */
[----:B------:R-:W-:Y:S07]  /*6700*/  HMMA.16816.F32 R120, R4, R8, R120 ;  /* 0x000000080478723c */ /* 0x000fee0000001878 */
[----:B------:R-:W-:Y:S01]  /*6710*/  SHF.R.S32.HI R8, RZ, 0x1f, R49 ;  /* 0x0000001fff087819 */ /* 0x000fe20000011431 */
[----:B---3--:R-:W-:Y:S03]  /*6720*/  HMMA.16816.F32 R84, R28, R16, R84 ;  /* 0x000000101c54723c */ /* 0x008fe60000001854 */
[----:B------:R-:W-:-:S04]  /*6730*/  LEA.HI R49, R8, R49, RZ, 0x6 ;  /* 0x0000003108317211 */ /* 0x000fc800078f30ff */
[----:B------:R-:W-:Y:S01]  /*6740*/  SHF.R.S32.HI R49, RZ, 0x6, R49 ;  /* 0x00000006ff317819 */ /* 0x000fe20000011431 */
[C---:B------:R-:W-:Y:S07]  /*6750*/  HMMA.16816.F32 R88, R4.reuse, R16, R88 ;  /* 0x000000100458723c */ /* 0x040fee0000001858 */
[----:B------:R-:W-:Y:S01]  /*6760*/  IADD3 R16, R48, -0x2, RZ ;  /* 0xfffffffe30107810 */ /* 0x000fe20007ffe0ff */
[----:B------:R-:W-:Y:S01]  /*6770*/  HMMA.16816.F32 R188, R4, R24, R188 ;  /* 0x0000001804bc723c */ /* 0x000fe200000018bc */
[----:B------:R-:W-:-:S03]  /*6780*/  IMNMX R17, RZ, R49, !PT ;  /* 0x00000031ff117217 */ /* 0x000fc60007800200 */
[----:B------:R1:W-:Y:S01]  /*6790*/  STL [R1+0x78], R16 ;  /* 0x0000781001007387 */ /* 0x0003e20000100800 */
[----:B------:R-:W-:-:S03]  /*67a0*/  ISETP.GE.AND P0, PT, R16, R17, PT ;  /* 0x000000111000720c */ /* 0x000fc60003f06270 */
[C---:B------:R-:W-:Y:S01]  /*67b0*/  HMMA.16816.F32 R192, R4.reuse, R26, R192 ;  /* 0x0000001a04c0723c */ /* 0x040fe200000018c0 */
[----:B------:R1:W-:Y:S07]  /*67c0*/  STL [R1+0x7c], R17 ;  /* 0x00007c1101007387 */ /* 0x0003ee0000100800 */
[C---:B------:R-:W-:Y:S08]  /*67d0*/  HMMA.16816.F32 R72, R4.reuse, R20, R72 ;  /* 0x000000140448723c */ /* 0x040ff00000001848 */
[C---:B------:R-:W-:Y:S08]  /*67e0*/  HMMA.16816.F32 R76, R4.reuse, R22, R76 ;  /* 0x00000016044c723c */ /* 0x040ff0000000184c */
[C---:B------:R-:W-:Y:S08]  /*67f0*/  HMMA.16816.F32 R92, R4.reuse, R18, R92 ;  /* 0x00000012045c723c */ /* 0x040ff0000000185c */
[C---:B------:R-:W-:Y:S08]  /*6800*/  HMMA.16816.F32 R108, R4.reuse, R14, R108 ;  /* 0x0000000e046c723c */ /* 0x040ff0000000186c */
[----:B------:R-:W-:Y:S07]  /*6810*/  HMMA.16816.F32 R124, R4, R10, R124 ;  /* 0x0000000a047c723c */ /* 0x000fee000000187c */
[----:B------:R-:W-:Y:S01]  /*6820*/  FADD.FTZ R5, R197, R54 ;  /* 0x00000036c5057221 */ /* 0x000fe20000010000 */
[----:B------:R-:W-:Y:S01]  /*6830*/  HMMA.16816.F32 R136, R28, R24, R136 ;  /* 0x000000181c88723c */ /* 0x000fe20000001888 */
[----:B------:R-:W-:-:S03]  /*6840*/  FADD.FTZ R4, R64, R52 ;  /* 0x0000003440047221 */ /* 0x000fc60000010000 */
[----:B------:R1:W-:Y:S04]  /*6850*/  STL [R1+0x70], R5 ;  /* 0x0000700501007387 */ /* 0x0003e80000100800 */
[----:B------:R1:W-:Y:S01]  /*6860*/  STL [R1+0x74], R4 ;  /* 0x0000740401007387 */ /* 0x0003e20000100800 */
[C---:B------:R-:W-:Y:S08]  /*6870*/  HMMA.16816.F32 R132, R28.reuse, R26, R132 ;  /* 0x0000001a1c84723c */ /* 0x040ff00000001884 */
[C---:B------:R-:W-:Y:S08]  /*6880*/  HMMA.16816.F32 R68, R28.reuse, R20, R68 ;  /* 0x000000141c44723c */ /* 0x040ff00000001844 */
[C---:B------:R-:W-:Y:S08]  /*6890*/  HMMA.16816.F32 R80, R28.reuse, R22, R80 ;  /* 0x000000161c50723c */ /* 0x040ff00000001850 */
[C---:B------:R-:W-:Y:S08]  /*68a0*/  HMMA.16816.F32 R96, R28.reuse, R18, R96 ;  /* 0x000000121c60723c */ /* 0x040ff00000001860 */
[C---:B------:R-:W-:Y:S08]  /*68b0*/  HMMA.16816.F32 R112, R28.reuse, R14, R112 ;  /* 0x0000000e1c70723c */ /* 0x040ff00000001870 */
[----:B------:R-:W-:Y:S01]  /*68c0*/  HMMA.16816.F32 R128, R28, R10, R128 ;  /* 0x0000000a1c80723c */ /* 0x000fe20000001880 */
[----:B------:R-:W-:Y:S01]  /*68d0*/  @!UPT UIADD3 URZ, URZ, URZ, URZ ;  /* 0x0000003f3f3ff290 */ /* 0x000fe2000fffe03f */
[----:B------:R-:W-:Y:S11]  /*68e0*/  @!P0 BRA `(.L_x_1649) ;  /* 0x000051c000008947 */ /* 0x000ff60003800000 */
[----:B-1----:R-:W-:Y:S01]  /*68f0*/  MOV R197, R0 ;  /* 0x0000000000c57202 */ /* 0x002fe20000000f00 */
[----:B------:R-:W-:Y:S01]  /*6900*/  IMAD.MOV.U32 R0, RZ, RZ, R16 ;  /* 0x000000ffff007224 */ /* 0x000fe200078e0010 */
[----:B------:R-:W-:Y:S01]  /*6910*/  MOV R200, R2 ;  /* 0x0000000200c87202 */ /* 0x000fe20000000f00 */
[----:B------:R-:W-:Y:S01]  /*6920*/  IMAD.MOV.U32 R198, RZ, RZ, R196 ;  /* 0x000000ffffc67224 */ /* 0x000fe200078e00c4 */
[----:B------:R-:W-:-:S02]  /*6930*/  MOV R199, R3 ;  /* 0x0000000300c77202 */ /* 0x000fc40000000f00 */
[----:B------:R1:W-:Y:S05]  /*6940*/  STL [R1+0x78], R0 ;  /* 0x0000780001007387 */ /* 0x0003ea0000100800 */
.L_x_1660:
[----:B-1----:R-:W2:Y:S01]  /*6950*/  LDL R0, [R1+0x78] ;  /* 0x0000780001007983 */ /* 0x002ea20000100800 */
[----:B------:R-:W-:Y:S04]  /*6960*/  DEPBAR.LE SB0, 0x0 ;  /* 0x000080000000791a */ /* 0x000fe80000000000 */
[----:B------:R-:W-:Y:S01]  /*6970*/  WARPSYNC 0xffffffff ;  /* 0xffffffff00007948 */ /* 0x000fe20003800000 */
[----:B------:R-:W-:Y:S06]  /*6980*/  BAR.SYNC.DEFER_BLOCKING 0x0 ;  /* 0x0000000000007b1d */ /* 0x000fec0000010000 */
[----:B------:R1:W3:Y:S01]  /*6990*/  LDSM.16.M88.4 R64, [R244] ;  /* 0x00000000f440783b */ /* 0x0002e20000000200 */
[----:B------:R-:W-:Y:S03]  /*69a0*/  BSSY B0, `(.L_x_1650) ;  /* 0x0000057000007945 */ /* 0x000fe60003800000 */
[----:B------:R1:W4:Y:S04]  /*69b0*/  LDSM.16.M88.4 R60, [R244+0x2000] ;  /* 0x00200000f43c783b */ /* 0x0003280000000200 */
[----:B------:R1:W1:Y:S04]  /*69c0*/  LDSM.16.M88.4 R16, [R243] ;  /* 0x00000000f310783b */ /* 0x0002680000000200 */
[----:B------:R1:W1:Y:S04]  /*69d0*/  LDSM.16.M88.4 R32, [R243+0x800] ;  /* 0x00080000f320783b */ /* 0x0002680000000200 */
[----:B------:R1:W1:Y:S04]  /*69e0*/  LDSM.16.M88.4 R48, [R243+0x1000] ;  /* 0x00100000f330783b */ /* 0x0002680000000200 */
[----:B------:R1:W1:Y:S04]  /*69f0*/  LDSM.16.M88.4 R204, [R243+0x1800] ;  /* 0x00180000f3cc783b */ /* 0x0002680000000200 */
[----:B------:R1:W1:Y:S04]  /*6a00*/  LDSM.16.M88.4 R208, [R242] ;  /* 0x00000000f2d0783b */ /* 0x0002680000000200 */
[----:B------:R1:W1:Y:S04]  /*6a10*/  LDSM.16.M88.4 R216, [R242+0x2000] ;  /* 0x00200000f2d8783b */ /* 0x0002680000000200 */
[----:B------:R1:W1:Y:S04]  /*6a20*/  LDSM.16.M88.4 R212, [R235] ;  /* 0x00000000ebd4783b */ /* 0x0002680000000200 */
[----:B------:R1:W1:Y:S04]  /*6a30*/  LDSM.16.M88.4 R220, [R235+0x800] ;  /* 0x00080000ebdc783b */ /* 0x0002680000000200 */
[----:B------:R1:W1:Y:S04]  /*6a40*/  LDSM.16.M88.4 R224, [R235+0x1000] ;  /* 0x00100000ebe0783b */ /* 0x0002680000000200 */
[----:B------:R1:W1:Y:S01]  /*6a50*/  LDSM.16.M88.4 R228, [R235+0x1800] ;  /* 0x00180000ebe4783b */ /* 0x0002620000000200 */
[----:B--2---:R-:W-:Y:S11]  /*6a60*/  ISETP.GE.AND P0, PT, R0, RZ, PT ;  /* 0x000000ff0000720c */ /* 0x004ff60003f06270 */
[----:B------:R-:W-:Y:S02]  /*6a70*/  @!UPT UIADD3 URZ, URZ, URZ, URZ ;  /* 0x0000003f3f3ff290 */ /* 0x000fe4000fffe03f */
[----:B------:R-:W-:-:S05]  /*6a80*/  @!P0 BRA `(.L_x_1651) ;  /* 0x0000048000008947 */ /* 0x000fca0003800000 */
[----:B-1-34-:R-:W2:Y:S01]  /*6a90*/  LDL R9, [R1+0x48] ;  /* 0x0000480001097983 */ /* 0x01aea20000100800 */
[----:B------:R-:W-:Y:S03]  /*6aa0*/  SHF.L.U64.HI R10, R250, 0x1, R245 ;  /* 0x00000001fa0a7819 */ /* 0x000fe600000102f5 */
[----:B------:R-:W3:Y:S04]  /*6ab0*/  LDL R8, [R1+0x44] ;  /* 0x0000440001087983 */ /* 0x000ee80000100800 */
[----:B------:R-:W4:Y:S04]  /*6ac0*/  LDL.64 R6, [R1+0x58] ;  /* 0x0000580001067983 */ /* 0x000f280000100a00 */
[----:B------:R-:W5:Y:S04]  /*6ad0*/  LDL R5, [R1+0x30] ;  /* 0x0000300001057983 */ /* 0x000f680000100800 */
[----:B------:R-:W4:Y:S01]  /*6ae0*/  LDL R4, [R1+0xc] ;  /* 0x00000c0001047983 */ /* 0x000f220000100800 */
[----:B--2---:R-:W-:Y:S01]  /*6af0*/  IMAD.WIDE.U32 R2, R9, c[0x0][0x208], RZ ;  /* 0x0000820009027a25 */ /* 0x004fe200078e00ff */
[----:B------:R-:W-:Y:S02]  /*6b00*/  SHF.R.S32.HI R0, RZ, 0x1f, R9 ;  /* 0x0000001fff007819 */ /* 0x000fe40000011409 */
[----:B---3--:R-:W-:Y:S03]  /*6b10*/  SHF.R.S32.HI R11, RZ, 0x1f, R8 ;  /* 0x0000001fff0b7819 */ /* 0x008fe60000011408 */
[----:B------:R-:W-:Y:S02]  /*6b20*/  IMAD R0, R0, c[0x0][0x208], RZ ;  /* 0x0000820000007a24 */ /* 0x000fe400078e02ff */
[----:B------:R-:W-:Y:S02]  /*6b30*/  IMAD R11, R11, c[0x0][0x218], RZ ;  /* 0x000086000b0b7a24 */ /* 0x000fe400078e02ff */
[----:B------:R-:W-:Y:S02]  /*6b40*/  IMAD R0, R9, c[0x0][0x20c], R0 ;  /* 0x0000830009007a24 */ /* 0x000fe400078e0200 */
[C---:B------:R-:W-:Y:S02]  /*6b50*/  IMAD R11, R8.reuse, c[0x0][0x21c], R11 ;  /* 0x00008700080b7a24 */ /* 0x040fe400078e020b */
[----:B------:R-:W-:Y:S04]  /*6b60*/  IMAD.IADD R3, R3, 0x1, R0 ;  /* 0x0000000103037824 */ /* 0x000fe800078e0200 */
[----:B------:R-:W-:Y:S05]  /*6b70*/  IMAD.WIDE.U32 R2, R8, c[0x0][0x218], R2 ;  /* 0x0000860008027a25 */ /* 0x000fea00078e0002 */
[----:B----4-:R-:W-:Y:S02]  /*6b80*/  IADD3 R0, P0, R6, R2, RZ ;  /* 0x0000000206007210 */ /* 0x010fe40007f1e0ff */
[----:B------:R-:W-:Y:S02]  /*6b90*/  SHF.L.U64.HI R2, R4, 0x1, R246 ;  /* 0x0000000104027819 */ /* 0x000fe400000102f6 */
[----:B-----5:R-:W-:Y:S02]  /*6ba0*/  IADD3.X R11, R5, R3, R11, P0, !PT ;  /* 0x00000003050b7210 */ /* 0x020fe400007fe40b */
[----:B------:R-:W-:Y:S02]  /*6bb0*/  LEA R12, P0, R0, c[0x0][0x1f8], 0x1 ;  /* 0x00007e00000c7a11 */ /* 0x000fe400078008ff */
[----:B------:R-:W-:Y:S02]  /*6bc0*/  SHF.L.U32 R3, R250, 0x1, RZ ;  /* 0x00000001fa037819 */ /* 0x000fe400000006ff */
[----:B------:R-:W-:Y:S01]  /*6bd0*/  LEA.HI.X R11, R0, c[0x0][0x1fc], R11, 0x1, P0 ;  /* 0x00007f00000b7a11 */ /* 0x000fe200000f0c0b */
[----:B------:R-:W-:Y:S01]  /*6be0*/  IMAD.SHL.U32 R0, R4, 0x2, RZ ;  /* 0x0000000204007824 */ /* 0x000fe200078e00ff */
[----:B------:R-:W-:-:S05]  /*6bf0*/  BRA.DIV ~URZ, `(.L_x_1652) ;  /* 0x0000e3027f007947 */ /* 0x000fca000b800000 */
[----:B------:R1:W2:Y:S02]  /*6c00*/  SHFL.IDX PT, R13, R11, RZ, 0x181f ;  /* 0x00181fff0b0d7589 */ /* 0x0002a400000e0000 */
.L_x_1739:
[----:B------:R-:W-:-:S05]  /*6c10*/  BRA.DIV ~URZ, `(.L_x_1653) ;  /* 0x0000e3527f007947 */ /* 0x000fca000b800000 */
[----:B------:R-:W3:Y:S04]  /*6c20*/  LDL R4, [R1+0xc] ;  /* 0x00000c0001047983 */ /* 0x000ee80000100800 */
[----:B------:R-:W4:Y:S01]  /*6c30*/  SHFL.IDX PT, R6, R12, RZ, 0x181f ;  /* 0x00181fff0c067589 */ /* 0x000f2200000e0000 */
[----:B---3--:R-:W-:Y:S02]  /*6c40*/  ISETP.GE.AND P2, PT, R4, c[0x0][0x1d4], PT ;  /* 0x0000750004007a0c */ /* 0x008fe40003f46270 */
[CC--:B----4-:R-:W-:Y:S02]  /*6c50*/  IADD3 R4, P0, R6.reuse, R0.reuse, RZ ;  /* 0x0000000006047210 */ /* 0x0d0fe40007f1e0ff */
[-C--:B------:R-:W-:Y:S03]  /*6c60*/  IADD3 R8, P5, R6, R3.reuse, RZ ;  /* 0x0000000306087210 */ /* 0x080fe60007fbe0ff */
[C---:B--2---:R-:W-:Y:S01]  /*6c70*/  IMAD.X R5, R13.reuse, 0x1, R2, P0 ;  /* 0x000000010d057824 */ /* 0x044fe200000e0602 */
[----:B------:R-:W-:Y:S01]  /*6c80*/  ISETP.GE.AND P0, PT, R250, c[0x0][0x1d4], PT ;  /* 0x00007500fa007a0c */ /* 0x000fe20003f06270 */
[----:B------:R-:W-:Y:S04]  /*6c90*/  IMAD.X R9, R13, 0x1, R10, P5 ;  /* 0x000000010d097824 */ /* 0x000fe800028e060a */
[----:B------:R-:W-:Y:S01]  /*6ca0*/  @!PT LDS RZ, [RZ] ;  /* 0x00000000fffff984 */ /* 0x000fe20000000800 */
[----:B------:R-:W-:Y:S01]  /*6cb0*/  @!PT LDS RZ, [RZ] ;  /* 0x00000000fffff984 */ /* 0x000fe20000000800 */
[----:B------:R2:W-:Y:S08]  /*6cc0*/  LDGSTS.E.BYPASS.LTC128B.128 [R251+0x100], [R4.64], !P2 ;  /* 0x0010000004fb7fae */ /* 0x0005f0000d101d46 */
[----:B------:R3:W-:Y:S04]  /*6cd0*/  LDGSTS.E.BYPASS.LTC128B.128 [R251+0x2100], [R8.64], !P0 ;  /* 0x0210000008fb7fae */ /* 0x0007e8000c101d46 */
[----:B--2---:R-:W2:Y:S04]  /*6ce0*/  SHFL.IDX PT, R4, R12, 0x1, 0x181f ;  /* 0x00381f000c047f89 */ /* 0x004ea800000e0000 */
[----:B------:R-:W4:Y:S01]  /*6cf0*/  SHFL.IDX PT, R5, R11, 0x1, 0x181f ;  /* 0x00381f000b057f89 */ /* 0x000f2200000e0000 */
[CC--:B--2---:R-:W-:Y:S02]  /*6d00*/  IADD3 R6, P6, R4.reuse, R0.reuse, RZ ;  /* 0x0000000004067210 */ /* 0x0c4fe40007fde0ff */
[-C--:B------:R-:W-:Y:S02]  /*6d10*/  IADD3 R14, P5, R4, R3.reuse, RZ ;  /* 0x00000003040e7210 */ /* 0x080fe40007fbe0ff */
[----:B------:R-:W2:Y:S01]  /*6d20*/  SHFL.IDX PT, R4, R12, 0x2, 0x181f ;  /* 0x00581f000c047f89 */ /* 0x000ea200000e0000 */
[C---:B----4-:R-:W-:Y:S02]  /*6d30*/  IMAD.X R7, R5.reuse, 0x1, R2, P6 ;  /* 0x0000000105077824 */ /* 0x050fe400030e0602 */
[----:B------:R-:W-:Y:S02]  /*6d40*/  IMAD.X R15, R5, 0x1, R10, P5 ;  /* 0x00000001050f7824 */ /* 0x000fe400028e060a */
[----:B------:R-:W4:Y:S04]  /*6d50*/  SHFL.IDX PT, R5, R11, 0x2, 0x181f ;  /* 0x00581f000b057f89 */ /* 0x000f2800000e0000 */
[----:B------:R2:W-:Y:S04]  /*6d60*/  LDGSTS.E.BYPASS.LTC128B.128 [R251+0x900], [R6.64], !P2 ;  /* 0x0090000006fb7fae */ /* 0x0005e8000d101d46 */
[----:B------:R5:W-:Y:S04]  /*6d70*/  LDGSTS.E.BYPASS.LTC128B.128 [R251+0x2900], [R14.64], !P0 ;  /* 0x029000000efb7fae */ /* 0x000be8000c101d46 */
[----:B-1----:R-:W1:Y:S01]  /*6d80*/  SHFL.IDX PT, R11, R11, 0x3, 0x181f ;  /* 0x00781f000b0b7f89 */ /* 0x002e6200000e0000 */
[C---:B--2---:R-:W-:Y:S02]  /*6d90*/  IADD3 R6, P5, R4.reuse, R0, RZ ;  /* 0x0000000004067210 */ /* 0x044fe40007fbe0ff */
[----:B-----5:R-:W-:Y:S03]  /*6da0*/  SEL R15, RZ, 0x10, P2 ;  /* 0x00000010ff0f7807 */ /* 0x020fe60001000000 */
[C---:B----4-:R-:W-:Y:S01]  /*6db0*/  IMAD.X R7, R5.reuse, 0x1, R2, P5 ;  /* 0x0000000105077824 */ /* 0x050fe200028e0602 */
[----:B------:R-:W-:Y:S04]  /*6dc0*/  SEL R14, RZ, 0x10, P0 ;  /* 0x00000010ff0e7807 */ /* 0x000fe80000000000 */
[----:B------:R2:W-:Y:S02]  /*6dd0*/  LDGSTS.E.BYPASS.LTC128B.128 [R251+0x1100], [R6.64], !P2 ;  /* 0x0110000006fb7fae */ /* 0x0005e4000d101d46 */
[----:B--2---:R-:W-:Y:S05]  /*6de0*/  IADD3 R6, P5, R4, R3, RZ ;  /* 0x0000000304067210 */ /* 0x004fea0007fbe0ff */
[----:B------:R-:W-:Y:S02]  /*6df0*/  IMAD.X R7, R5, 0x1, R10, P5 ;  /* 0x0000000105077824 */ /* 0x000fe400028e060a */
[----:B------:R3:W2:Y:S04]  /*6e00*/  SHFL.IDX PT, R5, R12, 0x3, 0x181f ;  /* 0x00781f000c057f89 */ /* 0x0006a800000e0000 */
[----:B------:R3:W-:Y:S02]  /*6e10*/  LDGSTS.E.BYPASS.LTC128B.128 [R251+0x3100], [R6.64], !P0 ;  /* 0x0310000006fb7fae */ /* 0x0007e4000c101d46 */
.L_x_1740:
[C---:B-1----:R-:W-:Y:S02]  /*6e20*/  IADD3 R4, -R15.reuse, 0x10, RZ ;  /* 0x000000100f047810 */ /* 0x042fe40007ffe1ff */
[----:B------:R-:W-:Y:S02]  /*6e30*/  ISETP.NE.U32.AND P6, PT, R15, RZ, PT ;  /* 0x000000ff0f00720c */ /* 0x000fe40003fc5070 */
[----:B------:R-:W-:Y:S02]  /*6e40*/  LOP3.LUT R4, R4, 0xf, RZ, 0xc0, !PT ;  /* 0x0000000f04047812 */ /* 0x000fe400078ec0ff */
[----:B------:R-:W-:Y:S02]  /*6e50*/  ISETP.NE.U32.AND P5, PT, R14, RZ, PT ;  /* 0x000000ff0e00720c */ /* 0x000fe40003fa5070 */
[----:B--23--:R-:W-:Y:S02]  /*6e60*/  IADD3 R6, P2, P0, R4, R5, R0 ;  /* 0x0000000504067210 */ /* 0x00cfe4000785e000 */
[----:B------:R-:W-:Y:S02]  /*6e70*/  IADD3 R0, -R14, 0x10, RZ ;  /* 0x000000100e007810 */ /* 0x000fe40007ffe1ff */
[----:B------:R-:W-:Y:S02]  /*6e80*/  IADD3.X R7, RZ, R11, R2, P2, P0 ;  /* 0x0000000bff077210 */ /* 0x000fe400017e0402 */
[----:B------:R-:W-:Y:S03]  /*6e90*/  LOP3.LUT R0, R0, 0xf, RZ, 0xc0, !PT ;  /* 0x0000000f00007812 */ /* 0x000fe600078ec0ff */
[----:B------:R-:W-:Y:S01]  /*6ea0*/  @!PT LDS RZ, [RZ] ;  /* 0x00000000fffff984 */ /* 0x000fe20000000800 */
[----:B------:R-:W-:Y:S01]  /*6eb0*/  @!PT LDS RZ, [RZ] ;  /* 0x00000000fffff984 */ /* 0x000fe20000000800 */
[----:B------:R-:W-:Y:S01]  /*6ec0*/  @!PT LDS RZ, [RZ] ;  /* 0x00000000fffff984 */ /* 0x000fe20000000800 */
[----:B------:R1:W-:Y:S01]  /*6ed0*/  LDGSTS.E.BYPASS.LTC128B.128.ZFILL [R251+0x1900], [R6.64], P6 ;  /* 0x0190000006fb7fae */ /* 0x0003e2000b141d46 */
[----:B------:R-:W-:Y:S04]  /*6ee0*/  IADD3 R2, P2, P0, R0, R5, R3 ;  /* 0x0000000500027210 */ /* 0x000fe8000785e003 */
[----:B------:R-:W-:Y:S05]  /*6ef0*/  IADD3.X R3, RZ, R11, R10, P2, P0 ;  /* 0x0000000bff037210 */ /* 0x000fea00017e040a */
[----:B------:R1:W-:Y:S04]  /*6f00*/  LDGSTS.E.BYPASS.LTC128B.128.ZFILL [R251+0x3900], [R2.64], P5 ;  /* 0x0390000002fb7fae */ /* 0x0003e8000a941d46 */
.L_x_1651:
[----:B-1-34-:R-:W-:Y:S05]  /*6f10*/  BSYNC B0 ;  /* 0x0000000000007941 */ /* 0x01afea0003800000 */
.L_x_1650:
[----:B------:R-:W0:Y:S01]  /*6f20*/  LDGDEPBAR ;  /* 0x00000000000079af */ /* 0x000e220000000000 */
[----:B------:R-:W-:Y:S01]  /*6f30*/  WARPSYNC 0xffffffff ;  /* 0xffffffff00007948 */ /* 0x000fe20003800000 */
[-C--:B------:R-:W-:Y:S01]  /*6f40*/  HMMA.16816.F32 R4, R64, R16.reuse, RZ ;  /* 0x000000104004723c */ /* 0x080fe200000018ff */
[----:B------:R-:W-:Y:S07]  /*6f50*/  BSSY B0, `(.L_x_1654) ;  /* 0x0000182000007945 */ /* 0x000fee0003800000 */
        /* <DEDUP_REMOVED lines=15> */
[----:B------:R-:W-:Y:S07]  /*7050*/  LDSM.16.M88.4 R204, [R241] ;  /* 0x00000000f1cc783b */ /* 0x000fee0000000200 */
[-C--:B------:R-:W-:Y:S08]  /*7060*/  HMMA.16816.F32 R4, R208, R212.reuse, R4 ;  /* 0x000000d4d004723c */ /* 0x080ff00000001804 */
[C---:B------:R-:W-:Y:S08]  /*7070*/  HMMA.16816.F32 R8, R216.reuse, R212, R8 ;  /* 0x000000d4d808723c */ /* 0x040ff00000001808 */
[-C--:B------:R-:W-:Y:S08]  /*7080*/  HMMA.16816.F32 R12, R216, R214.reuse, R12 ;  /* 0x000000d6d80c723c */ /* 0x080ff0000000180c */
[C---:B------:R-:W-:Y:S01]  /*7090*/  HMMA.16816.F32 R16, R208.reuse, R214, R16 ;  /* 0x000000d6d010723c */ /* 0x040fe20000001810 */
[----:B------:R-:W1:Y:S07]  /*70a0*/  LDSM.16.M88.4 R212, [R234] ;  /* 0x00000000ead4783b */ /* 0x000e6e0000000200 */
        /* <DEDUP_REMOVED lines=20> */
[----:B------:R-:W-:Y:S07]  /*71f0*/  LDSM.16.M88.4 R212, [R232+-0x2000] ;  /* 0xffe00000e8d4783b */ /* 0x000fee0000000200 */
[-C--:B---3--:R-:W-:Y:S08]  /*7200*/  HMMA.16816.F32 R20, R204, R208.reuse, R20 ;  /* 0x000000d0cc14723c */ /* 0x088ff00000001814 */
        /* <DEDUP_REMOVED lines=12> */
[----:B------:R-:W-:Y:S07]  /*72d0*/  LDSM.16.M88.4 R220, [R232+-0x1000] ;  /* 0xfff00000e8dc783b */ /* 0x000fee0000000200 */
[----:B------:R-:W-:Y:S01]  /*72e0*/  HMMA.16816.F32 R64, R204, R226, R64 ;  /* 0x000000e2cc40723c */ /* 0x000fe20000001840 */
[----:B------:R-:W3:Y:S07]  /*72f0*/  LDSM.16.M88.4 R204, [R232+-0x1800] ;  /* 0xffe80000e8cc783b */ /* 0x000eee0000000200 */
[-C--:B-1----:R-:W-:Y:S01]  /*7300*/  HMMA.16816.F32 R4, R208, R212.reuse, R4 ;  /* 0x000000d4d004723c */ /* 0x082fe20000001804 */
[----:B------:R-:W1:Y:S07]  /*7310*/  LDSM.16.M88.4 R224, [R232+-0x800] ;  /* 0xfff80000e8e0783b */ /* 0x000e6e0000000200 */
        /* <DEDUP_REMOVED lines=39> */
[----:B------:R-:W-:Y:S07]  /*7590*/  LDSM.16.M88.4 R220, [R235+0x3000] ;  /* 0x00300000ebdc783b */ /* 0x000fee0000000200 */
[----:B------:R-:W-:Y:S01]  /*75a0*/  HMMA.16816.F32 R64, R204, R226, R64 ;  /* 0x000000e2cc40723c */ /* 0x000fe20000001840 */
[----:B------:R-:W2:Y:S07]  /*75b0*/  LDSM.16.M88.4 R204, [R235+0x2800] ;  /* 0x00280000ebcc783b */ /* 0x000eae0000000200 */
[-C--:B-1----:R-:W-:Y:S01]  /*75c0*/  HMMA.16816.F32 R4, R208, R212.reuse, R4 ;  /* 0x000000d4d004723c */ /* 0x082fe20000001804 */
[----:B------:R-:W1:Y:S07]  /*75d0*/  LDSM.16.M88.4 R224, [R235+0x3800] ;  /* 0x00380000ebe0783b */ /* 0x000e6e0000000200 */
        /* <DEDUP_REMOVED lines=30> */
[----:B------:R-:W1:Y:S07]  /*77c0*/  LDSM.16.M88.4 R216, [R232] ;  /* 0x00000000e8d8783b */ /* 0x000e6e0000000200 */
[-C--:B----4-:R-:W-:Y:S08]  /*77d0*/  HMMA.16816.F32 R36, R204, R208.reuse, R36 ;  /* 0x000000d0cc24723c */ /* 0x090ff00000001824 */
[C---:B------:R-:W-:Y:S08]  /*77e0*/  HMMA.16816.F32 R40, R220.reuse, R208, R40 ;  /* 0x000000d0dc28723c */ /* 0x040ff00000001828 */
[-C--:B------:R-:W-:Y:S08]  /*77f0*/  HMMA.16816.F32 R44, R220, R210.reuse, R44 ;  /* 0x000000d2dc2c723c */ /* 0x080ff0000000182c */
[C---:B------:R-:W-:Y:S01]  /*7800*/  HMMA.16816.F32 R48, R204.reuse, R210, R48 ;  /* 0x000000d2cc30723c */ /* 0x040fe20000001830 */
[----:B------:R-:W3:Y:S07]  /*7810*/  LDSM.16.M88.4 R208, [R233+0x6000] ;  /* 0x00600000e9d0783b */ /* 0x000eee0000000200 */
[-C--:B--2---:R-:W-:Y:S08]  /*7820*/  HMMA.16816.F32 R52, R204, R224.reuse, R52 ;  /* 0x000000e0cc34723c */ /* 0x084ff00000001834 */
[C---:B------:R-:W-:Y:S08]  /*7830*/  HMMA.16816.F32 R56, R220.reuse, R224, R56 ;  /* 0x000000e0dc38723c */ /* 0x040ff00000001838 */
[-C--:B------:R-:W-:Y:S01]  /*7840*/  HMMA.16816.F32 R60, R220, R226.reuse, R60 ;  /* 0x000000e2dc3c723c */ /* 0x080fe2000000183c */
[----:B------:R-:W2:Y:S07]  /*7850*/  LDL R220, [R1+0x78] ;  /* 0x0000780001dc7983 */ /* 0x000eae0000100800 */
[----:B------:R-:W-:Y:S08]  /*7860*/  HMMA.16816.F32 R64, R204, R226, R64 ;  /* 0x000000e2cc40723c */ /* 0x000ff00000001840 */
[-C--:B-1----:R-:W-:Y:S08]  /*7870*/  HMMA.16816.F32 R4, R212, R216.reuse, R4 ;  /* 0x000000d8d404723c */ /* 0x082ff00000001804 */
[C---:B---3--:R-:W-:Y:S08]  /*7880*/  HMMA.16816.F32 R8, R208.reuse, R216, R8 ;  /* 0x000000d8d008723c */ /* 0x048ff00000001808 */
[-C--:B------:R-:W-:Y:S08]  /*7890*/  HMMA.16816.F32 R12, R208, R218.reuse, R12 ;  /* 0x000000dad00c723c */ /* 0x080ff0000000180c */
[----:B------:R-:W-:Y:S01]  /*78a0*/  FMUL.FTZ R7, R7, c[0x0][0x320] ;  /* 0x0000c80007077a20 */ /* 0x000fe20000410000 */
[C---:B------:R-:W-:Y:S03]  /*78b0*/  HMMA.16816.F32 R16, R212.reuse, R218, R16 ;  /* 0x000000dad410723c */ /* 0x040fe60000001810 */
[----:B------:R1:W3:Y:S01]  /*78c0*/  MUFU.TANH R196, R7 ;  /* 0x0000000700c47308 */ /* 0x0002e20000002400 */
[----:B------:R-:W-:Y:S02]  /*78d0*/  FMUL.FTZ R0, R4, c[0x0][0x320] ;  /* 0x0000c80004007a20 */ /* 0x000fe40000410000 */
[----:B------:R-:W-:Y:S02]  /*78e0*/  FMUL.FTZ R2, R5, c[0x0][0x320] ;  /* 0x0000c80005027a20 */ /* 0x000fe40000410000 */
[----:B------:R-:W-:Y:S04]  /*78f0*/  FMUL.FTZ R3, R6, c[0x0][0x320] ;  /* 0x0000c80006037a20 */ /* 0x000fe80000410000 */
[----:B------:R-:W-:Y:S01]  /*7900*/  FMUL.FTZ R8, R8, c[0x0][0x320] ;  /* 0x0000c80008087a20 */ /* 0x000fe20000410000 */
[----:B------:R-:W4:Y:S01]  /*7910*/  MUFU.TANH R0, R0 ;  /* 0x0000000000007308 */ /* 0x000f220000002400 */
        /* <DEDUP_REMOVED lines=8> */
[----:B-1----:R-:W1:Y:S01]  /*79a0*/  LDSM.16.M88.4 R4, [R232+0x800] ;  /* 0x00080000e804783b */ /* 0x002e620000000200 */
[----:B------:R-:W-:Y:S02]  /*79b0*/  FMUL.FTZ R16, R16, c[0x0][0x320] ;  /* 0x0000c80010107a20 */ /* 0x000fe40000410000 */
[----:B------:R-:W-:Y:S02]  /*79c0*/  FMUL.FTZ R17, R17, c[0x0][0x320] ;  /* 0x0000c80011117a20 */ /* 0x000fe40000410000 */
[----:B------:R-:W-:Y:S01]  /*79d0*/  FMUL.FTZ R18, R18, c[0x0][0x320] ;  /* 0x0000c80012127a20 */ /* 0x000fe20000410000 */
[----:B------:R-:W1:Y:S01]  /*79e0*/  MUFU.TANH R204, R9 ;  /* 0x0000000900cc7308 */ /* 0x000e620000002400 */
[----:B------:R-:W-:Y:S09]  /*79f0*/  FMUL.FTZ R19, R19, c[0x0][0x320] ;  /* 0x0000c80013137a20 */ /* 0x000ff20000410000 */
[----:B------:R-:W1:Y:S10]  /*7a00*/  MUFU.TANH R205, R10 ;  /* 0x0000000a00cd7308 */ /* 0x000e740000002400 */
[----:B------:R5:W2:Y:S10]  /*7a10*/  MUFU.TANH R206, R11 ;  /* 0x0000000b00ce7308 */ /* 0x000ab40000002400 */
[----:B------:R-:W2:Y:S01]  /*7a20*/  MUFU.TANH R2, R2 ;  /* 0x0000000200027308 */ /* 0x000ea20000002400 */
[-C--:B-1----:R-:W-:Y:S09]  /*7a30*/  HMMA.16816.F32 R20, R212, R4.reuse, R20 ;  /* 0x00000004d414723c */ /* 0x082ff20000001814 */
[----:B------:R-:W1:Y:S01]  /*7a40*/  MUFU.TANH R3, R3 ;  /* 0x0000000300037308 */ /* 0x000e620000002400 */
[C---:B------:R-:W-:Y:S01]  /*7a50*/  HMMA.16816.F32 R24, R208.reuse, R4, R24 ;  /* 0x00000004d018723c */ /* 0x040fe20000001818 */
[----:B-----5:R-:W5:Y:S08]  /*7a60*/  LDSM.16.M88.4 R8, [R232+0x1000] ;  /* 0x00100000e808783b */ /* 0x020f700000000200 */
[----:B------:R-:W1:Y:S01]  /*7a70*/  MUFU.TANH R12, R12 ;  /* 0x0000000c000c7308 */ /* 0x000e620000002400 */
[-C--:B------:R-:W-:Y:S04]  /*7a80*/  HMMA.16816.F32 R28, R208, R6.reuse, R28 ;  /* 0x00000006d01c723c */ /* 0x080fe8000000181c */
[----:B------:R-:W-:Y:S04]  /*7a90*/  FMUL.FTZ R20, R20, c[0x0][0x320] ;  /* 0x0000c80014147a20 */ /* 0x000fe80000410000 */
[C---:B------:R-:W-:Y:S01]  /*7aa0*/  HMMA.16816.F32 R32, R212.reuse, R6, R32 ;  /* 0x00000006d420723c */ /* 0x040fe20000001820 */
[----:B------:R-:W1:Y:S01]  /*7ab0*/  MUFU.TANH R13, R13 ;  /* 0x0000000d000d7308 */ /* 0x000e620000002400 */
[----:B------:R-:W1:Y:S01]  /*7ac0*/  LDSM.16.M88.4 R4, [R232+0x1800] ;  /* 0x00180000e804783b */ /* 0x000e620000000200 */
[----:B------:R-:W-:Y:S04]  /*7ad0*/  DEPBAR.LE SB0, 0x0 ;  /* 0x000080000000791a */ /* 0x000fe80000000000 */
[----:B------:R-:W-:Y:S02]  /*7ae0*/  FMUL.FTZ R21, R21, c[0x0][0x320] ;  /* 0x0000c80015157a20 */ /* 0x000fe40000410000 */
[----:B------:R-:W-:Y:S02]  /*7af0*/  FMUL.FTZ R22, R22, c[0x0][0x320] ;  /* 0x0000c80016167a20 */ /* 0x000fe40000410000 */
[----:B------:R-:W1:Y:S01]  /*7b00*/  MUFU.TANH R14, R14 ;  /* 0x0000000e000e7308 */ /* 0x000e620000002400 */
[----:B------:R-:W-:Y:S01]  /*7b10*/  BAR.SYNC.DEFER_BLOCKING 0x0 ;  /* 0x0000000000007b1d */ /* 0x000fe20000010000 */
[----:B------:R-:W-:Y:S02]  /*7b20*/  FMUL.FTZ R23, R23, c[0x0][0x320] ;  /* 0x0000c80017177a20 */ /* 0x000fe40000410000 */
[----:B------:R-:W-:Y:S02]  /*7b30*/  FMUL.FTZ R24, R24, c[0x0][0x320] ;  /* 0x0000c80018187a20 */ /* 0x000fe40000410000 */
[----:B------:R-:W-:Y:S02]  /*7b40*/  FMUL.FTZ R25, R25, c[0x0][0x320] ;  /* 0x0000c80019197a20 */ /* 0x000fe40000410000 */
[----:B------:R-:W-:Y:S02]  /*7b50*/  FMUL.FTZ R26, R26, c[0x0][0x320] ;  /* 0x0000c8001a1a7a20 */ /* 0x000fe40000410000 */
[----:B------:R-:W1:Y:S01]  /*7b60*/  MUFU.TANH R15, R15 ;  /* 0x0000000f000f7308 */ /* 0x000e620000002400 */
[----:B------:R-:W-:Y:S02]  /*7b70*/  FMUL.FTZ R27, R27, c[0x0][0x320] ;  /* 0x0000c8001b1b7a20 */ /* 0x000fe40000410000 */
[----:B------:R-:W-:Y:S01]  /*7b80*/  FMUL.FTZ R28, R28, c[0x0][0x320] ;  /* 0x0000c8001c1c7a20 */ /* 0x000fe20000410000 */
[-C--:B-----5:R-:W-:Y:S05]  /*7b90*/  HMMA.16816.F32 R36, R212, R8.reuse, R36 ;  /* 0x00000008d424723c */ /* 0x0a0fea0000001824 */
[----:B------:R-:W-:Y:S01]  /*7ba0*/  FMUL.FTZ R29, R29, c[0x0][0x320] ;  /* 0x0000c8001d1d7a20 */ /* 0x000fe20000410000 */
[----:B------:R-:W1:Y:S01]  /*7bb0*/  MUFU.TANH R16, R16 ;  /* 0x0000001000107308 */ /* 0x000e620000002400 */
[----:B------:R-:W-:Y:S01]  /*7bc0*/  FMUL.FTZ R30, R30, c[0x0][0x320] ;  /* 0x0000c8001e1e7a20 */ /* 0x000fe20000410000 */
[C---:B------:R-:W-:Y:S04]  /*7bd0*/  HMMA.16816.F32 R40, R208.reuse, R8, R40 ;  /* 0x00000008d028723c */ /* 0x040fe80000001828 */
[----:B------:R-:W-:Y:S02]  /*7be0*/  FMUL.FTZ R31, R31, c[0x0][0x320] ;  /* 0x0000c8001f1f7a20 */ /* 0x000fe40000410000 */
[----:B------:R-:W-:Y:S02]  /*7bf0*/  FMUL.FTZ R32, R32, c[0x0][0x320] ;  /* 0x0000c80020207a20 */ /* 0x000fe40000410000 */
[----:B------:R-:W2:Y:S01]  /*7c00*/  MUFU.TANH R17, R17 ;  /* 0x0000001100117308 */ /* 0x000ea20000002400 */
[-C--:B------:R-:W-:Y:S03]  /*7c10*/  HMMA.16816.F32 R44, R208, R10.reuse, R44 ;  /* 0x0000000ad02c723c */ /* 0x080fe6000000182c */
[----:B------:R-:W-:Y:S02]  /*7c20*/  FMUL.FTZ R33, R33, c[0x0][0x320] ;  /* 0x0000c80021217a20 */ /* 0x000fe40000410000 */
[----:B------:R-:W-:Y:S02]  /*7c30*/  FMUL.FTZ R34, R34, c[0x0][0x320] ;  /* 0x0000c80022227a20 */ /* 0x000fe40000410000 */
[----:B------:R-:W-:Y:S01]  /*7c40*/  FMUL.FTZ R35, R35, c[0x0][0x320] ;  /* 0x0000c80023237a20 */ /* 0x000fe20000410000 */
[C---:B------:R-:W-:Y:S01]  /*7c50*/  HMMA.16816.F32 R48, R212.reuse, R10, R48 ;  /* 0x0000000ad430723c */ /* 0x040fe20000001830 */
[----:B------:R-:W2:Y:S03]  /*7c60*/  MUFU.TANH R18, R18 ;  /* 0x0000001200127308 */ /* 0x000ea60000002400 */
[----:B------:R-:W-:Y:S02]  /*7c70*/  FMUL.FTZ R36, R36, c[0x0][0x320] ;  /* 0x0000c80024247a20 */ /* 0x000fe40000410000 */
[----:B------:R-:W-:Y:S02]  /*7c80*/  FMUL.FTZ R37, R37, c[0x0][0x320] ;  /* 0x0000c80025257a20 */ /* 0x000fe40000410000 */
[-C--:B-1----:R-:W-:Y:S03]  /*7c90*/  HMMA.16816.F32 R52, R212, R4.reuse, R52 ;  /* 0x00000004d434723c */ /* 0x082fe60000001834 */
[----:B------:R-:W1:Y:S01]  /*7ca0*/  MUFU.TANH R19, R19 ;  /* 0x0000001300137308 */ /* 0x000e620000002400 */
[----:B------:R-:W-:Y:S02]  /*7cb0*/  FMUL.FTZ R38, R38, c[0x0][0x320] ;  /* 0x0000c80026267a20 */ /* 0x000fe40000410000 */
[----:B------:R-:W-:Y:S02]  /*7cc0*/  FMUL.FTZ R39, R39, c[0x0][0x320] ;  /* 0x0000c80027277a20 */ /* 0x000fe40000410000 */
[C---:B------:R-:W-:Y:S04]  /*7cd0*/  HMMA.16816.F32 R56, R208.reuse, R4, R56 ;  /* 0x00000004d038723c */ /* 0x040fe80000001838 */
[----:B------:R-:W-:Y:S01]  /*7ce0*/  FMUL.FTZ R40, R40, c[0x0][0x320] ;  /* 0x0000c80028287a20 */ /* 0x000fe20000410000 */
[----:B------:R-:W1:Y:S01]  /*7cf0*/  MUFU.TANH R20, R20 ;  /* 0x0000001400147308 */ /* 0x000e620000002400 */
[----:B------:R-:W-:Y:S02]  /*7d00*/  FMUL.FTZ R41, R41, c[0x0][0x320] ;  /* 0x0000c80029297a20 */ /* 0x000fe40000410000 */
[-C--:B------:R-:W-:Y:S04]  /*7d10*/  HMMA.16816.F32 R60, R208, R6.reuse, R60 ;  /* 0x00000006d03c723c */ /* 0x080fe8000000183c */
[----:B------:R-:W-:Y:S02]  /*7d20*/  FMUL.FTZ R51, R51, c[0x0][0x320] ;  /* 0x0000c80033337a20 */ /* 0x000fe40000410000 */
[----:B------:R-:W-:Y:S01]  /*7d30*/  FMUL.FTZ R42, R42, c[0x0][0x320] ;  /* 0x0000c8002a2a7a20 */ /* 0x000fe20000410000 */
[----:B------:R-:W1:Y:S01]  /*7d40*/  MUFU.TANH R21, R21 ;  /* 0x0000001500157308 */ /* 0x000e620000002400 */
[----:B------:R-:W-:Y:S04]  /*7d50*/  HMMA.16816.F32 R64, R212, R6, R64 ;  /* 0x00000006d440723c */ /* 0x000fe80000001840 */
[----:B------:R-:W-:Y:S02]  /*7d60*/  FMUL.FTZ R43, R43, c[0x0][0x320] ;  /* 0x0000c8002b2b7a20 */ /* 0x000fe40000410000 */
[----:B------:R-:W-:Y:S02]  /*7d70*/  FMUL.FTZ R10, R44, c[0x0][0x320] ;  /* 0x0000c8002c0a7a20 */ /* 0x000fe40000410000 */
[----:B------:R-:W-:Y:S01]  /*7d80*/  FMUL.FTZ R11, R45, c[0x0][0x320] ;  /* 0x0000c8002d0b7a20 */ /* 0x000fe20000410000 */
        /* <DEDUP_REMOVED lines=17> */
[----:B------:R5:W2:Y:S01]  /*7ea0*/  MUFU.TANH R218, R64 ;  /* 0x0000004000da7308 */ /* 0x000aa20000002400 */
[----:B------:R-:W-:Y:S02]  /*7eb0*/  FMUL.FTZ R56, R56, c[0x0][0x320] ;  /* 0x0000c80038387a20 */ /* 0x000fe40000410000 */
[----:B------:R-:W-:Y:S02]  /*7ec0*/  FMUL.FTZ R57, R57, c[0x0][0x320] ;  /* 0x0000c80039397a20 */ /* 0x000fe40000410000 */
[----:B------:R-:W-:Y:S02]  /*7ed0*/  FMUL.FTZ R58, R58, c[0x0][0x320] ;  /* 0x0000c8003a3a7a20 */ /* 0x000fe40000410000 */
[----:B------:R-:W-:Y:S02]  /*7ee0*/  FMUL.FTZ R60, R60, c[0x0][0x320] ;  /* 0x0000c8003c3c7a20 */ /* 0x000fe40000410000 */
[----:B------:R-:W-:Y:S01]  /*7ef0*/  FMUL.FTZ R66, R66, c[0x0][0x320] ;  /* 0x0000c80042427a20 */ /* 0x000fe20000410000 */
[----:B------:R-:W2:Y:S01]  /*7f00*/  MUFU.TANH R23, R23 ;  /* 0x0000001700177308 */ /* 0x000ea20000002400 */
[----:B-1----:R-:W-:Y:S09]  /*7f10*/  FMUL.FTZ R61, R63, c[0x0][0x320] ;  /* 0x0000c8003f3d7a20 */ /* 0x002ff20000410000 */
[----:B------:R-:W1:Y:S01]  /*7f20*/  MUFU.TANH R24, R24 ;  /* 0x0000001800187308 */ /* 0x000e620000002400 */
[----:B-----5:R-:W-:Y:S09]  /*7f30*/  FMUL.FTZ R64, R67, c[0x0][0x320] ;  /* 0x0000c80043407a20 */ /* 0x020ff20000410000 */
[----:B------:R-:W1:Y:S10]  /*7f40*/  MUFU.TANH R25, R25 ;  /* 0x0000001900197308 */ /* 0x000e740000002400 */
[----:B------:R-:W1:Y:S01]  /*7f50*/  MUFU.TANH R26, R26 ;  /* 0x0000001a001a7308 */ /* 0x000e620000002400 */
[----:B--2---:R-:W-:Y:S09]  /*7f60*/  ISETP.GE.AND P0, PT, R220, 0x1, PT ;  /* 0x00000001dc00780c */ /* 0x004ff20003f06270 */
        /* <DEDUP_REMOVED lines=33> */
[----:B------:R-:W1:Y:S10]  /*8180*/  MUFU.TANH R62, R62 ;  /* 0x0000003e003e7308 */ /* 0x000e740000002400 */
[----:B------:R-:W1:Y:S10]  /*8190*/  MUFU.TANH R61, R61 ;  /* 0x0000003d003d7308 */ /* 0x000e740000002400 */
[----:B------:R-:W1:Y:S10]  /*81a0*/  MUFU.TANH R51, R51 ;  /* 0x0000003300337308 */ /* 0x000e740000002400 */
[----:B------:R1:W1:Y:S10]  /*81b0*/  MUFU.TANH R214, R66 ;  /* 0x0000004200d67308 */ /* 0x0002740000002400 */
[----:B------:R-:W1:Y:S01]  /*81c0*/  MUFU.TANH R64, R64 ;  /* 0x0000004000407308 */ /* 0x000e620000002400 */
[----:B------:R-:W-:-:S05]  /*81d0*/  @!P0 BRA `(.L_x_1655) ;  /* 0x0000059000008947 */ /* 0x000fca0003800000 */
[----:B--234-:R-:W2:Y:S01]  /*81e0*/  LDL R219, [R1+0x4c] ;  /* 0x00004c0001db7983 */ /* 0x01cea20000100800 */
[----:B-1----:R-:W-:Y:S01]  /*81f0*/  IMAD.MOV.U32 R49, RZ, RZ, RZ ;  /* 0x000000ffff317224 */ /* 0x002fe200078e00ff */
[C---:B------:R-:W-:Y:S01]  /*8200*/  SHF.L.U64.HI R54, R250.reuse, 0x1, R245 ;  /* 0x00000001fa367819 */ /* 0x040fe200000102f5 */
[----:B------:R-:W-:Y:S01]  /*8210*/  IMAD.SHL.U32 R53, R250, 0x2, RZ ;  /* 0x00000002fa357824 */ /* 0x000fe200078e00ff */
[----:B------:R-:W3:Y:S04]  /*8220*/  LDL R225, [R1+0x4] ;  /* 0x0000040001e17983 */ /* 0x000ee80000100800 */
[----:B------:R-:W4:Y:S04]  /*8230*/  LDL.64 R8, [R1+0x68] ;  /* 0x0000680001087983 */ /* 0x000f280000100a00 */
[----:B------:R-:W5:Y:S04]  /*8240*/  LDL R230, [R1+0x38] ;  /* 0x0000380001e67983 */ /* 0x000f680000100800 */
[----:B------:R-:W2:Y:S04]  /*8250*/  LDL.64 R226, [R1+0x60] ;  /* 0x0000600001e27983 */ /* 0x000ea80000100a00 */
[----:B------:R-:W2:Y:S04]  /*8260*/  LDL R228, [R1+0x34] ;  /* 0x0000340001e47983 */ /* 0x000ea80000100800 */
[----:B------:R-:W2:Y:S02]  /*8270*/  LDL R229, [R1+0xc] ;  /* 0x00000c0001e57983 */ /* 0x000ea40000100800 */
[C---:B--2---:R-:W-:Y:S01]  /*8280*/  SHF.L.U64.HI R52, R229.reuse, 0x1, R246 ;  /* 0x00000001e5347819 */ /* 0x044fe200000102f6 */
[----:B------:R-:W-:Y:S01]  /*8290*/  IMAD R4, R220, 0x40, R219 ;  /* 0x00000040dc047824 */ /* 0x000fe200078e02db */
[----:B------:R-:W-:Y:S04]  /*82a0*/  SHF.L.U32 R50, R229, 0x1, RZ ;  /* 0x00000001e5327819 */ /* 0x000fe800000006ff */
[----:B---3--:R-:W-:Y:S05]  /*82b0*/  IADD3 R4, R4, -0x40, R225 ;  /* 0xffffffc004047810 */ /* 0x008fea0007ffe0e1 */
[----:B------:R-:W-:Y:S04]  /*82c0*/  @P3 IMAD.HI.U32 R6, R4, c[0x0][0x2bc], RZ ;  /* 0x0000af0004063a27 */ /* 0x000fe800078e00ff */
[----:B------:R-:W-:Y:S01]  /*82d0*/  IMAD.MOV.U32 R5, RZ, RZ, R4 ;  /* 0x000000ffff057224 */ /* 0x000fe200078e0004 */
[----:B------:R-:W-:Y:S04]  /*82e0*/  @P3 SHF.R.U32.HI R5, RZ, c[0x0][0x2c0], R6 ;  /* 0x0000b000ff053a19 */ /* 0x000fe80000011606 */
[C---:B----4-:R-:W-:Y:S04]  /*82f0*/  @!P1 IADD3 R7, P0, R5.reuse, R8, RZ ;  /* 0x0000000805079210 */ /* 0x050fe80007f1e0ff */
[----:B-----5:R-:W-:Y:S02]  /*8300*/  @!P1 LEA.HI.X.SX32 R6, R5, R230, 0x1, P0 ;  /* 0x000000e605069211 */ /* 0x020fe400000f0eff */
[----:B------:R-:W-:Y:S02]  /*8310*/  @!P1 LEA R8, P0, R7, c[0x0][0x2a0], 0x2 ;  /* 0x0000a80007089a11 */ /* 0x000fe400078010ff */
[----:B------:R-:W-:Y:S02]  /*8320*/  IADD3 R5, -R5, RZ, RZ ;  /* 0x000000ff05057210 */ /* 0x000fe40007ffe1ff */
[----:B------:R-:W-:Y:S03]  /*8330*/  @!P1 LEA.HI.X R9, R7, c[0x0][0x2a4], R6, 0x2, P0 ;  /* 0x0000a90007099a11 */ /* 0x000fe600000f1406 */
[----:B------:R-:W-:Y:S02]  /*8340*/  IMAD R48, R5, c[0x0][0x2b8], R4 ;  /* 0x0000ae0005307a24 */ /* 0x000fe400078e0204 */
[----:B------:R-:W2:Y:S02]  /*8350*/  @!P1 LDG.E R49, [R8.64] ;  /* 0x0000000608319981 */ /* 0x000ea4000c1e1900 */
[----:B------:R-:W-:Y:S01]  /*8360*/  IMAD.WIDE.U32 R4, R48, c[0x0][0x1e0], RZ ;  /* 0x0000780030047a25 */ /* 0x000fe200078e00ff */
[----:B------:R-:W-:Y:S01]  /*8370*/  SHF.R.S32.HI R6, RZ, 0x1f, R48 ;  /* 0x0000001fff067819 */ /* 0x000fe20000011430 */
[----:B------:R2:W-:Y:S04]  /*8380*/  STL [R1+0x48], R48 ;  /* 0x0000483001007387 */ /* 0x0005e80000100800 */
[----:B------:R-:W-:Y:S04]  /*8390*/  IMAD R6, R6, c[0x0][0x1e0], RZ ;  /* 0x0000780006067a24 */ /* 0x000fe800078e02ff */
[----:B------:R-:W-:Y:S04]  /*83a0*/  IMAD R6, R48, c[0x0][0x1e4], R6 ;  /* 0x0000790030067a24 */ /* 0x000fe800078e0206 */
[----:B------:R-:W-:Y:S01]  /*83b0*/  IMAD.IADD R5, R5, 0x1, R6 ;  /* 0x0000000105057824 */ /* 0x000fe200078e0206 */
[----:B--2---:R-:W-:Y:S01]  /*83c0*/  SHF.R.S32.HI R48, RZ, 0x1f, R49 ;  /* 0x0000001fff307819 */ /* 0x004fe20000011431 */
[----:B------:R1:W-:Y:S02]  /*83d0*/  STL [R1+0x44], R49 ;  /* 0x0000443101007387 */ /* 0x0003e40000100800 */
[C---:B------:R-:W-:Y:S04]  /*83e0*/  IMAD.WIDE.U32 R4, R49.reuse, c[0x0][0x1f0], R4 ;  /* 0x00007c0031047a25 */ /* 0x040fe800078e0004 */
[----:B------:R-:W-:Y:S01]  /*83f0*/  IMAD R48, R48, c[0x0][0x1f0], RZ ;  /* 0x00007c0030307a24 */ /* 0x000fe200078e02ff */
[----:B------:R-:W-:Y:S03]  /*8400*/  IADD3 R4, P0, R226, R4, RZ ;  /* 0x00000004e2047210 */ /* 0x000fe60007f1e0ff */
[----:B------:R-:W-:Y:S05]  /*8410*/  IMAD R48, R49, c[0x0][0x1f4], R48 ;  /* 0x00007d0031307a24 */ /* 0x000fea00078e0230 */
[----:B------:R-:W-:Y:S02]  /*8420*/  IADD3.X R48, R228, R5, R48, P0, !PT ;  /* 0x00000005e4307210 */ /* 0x000fe400007fe430 */
[C---:B-1----:R-:W-:Y:S04]  /*8430*/  LEA R49, P0, R4.reuse, c[0x0][0x1c8], 0x1 ;  /* 0x0000720004317a11 */ /* 0x042fe800078008ff */
[----:B------:R-:W-:Y:S01]  /*8440*/  LEA.HI.X R48, R4, c[0x0][0x1cc], R48, 0x1, P0 ;  /* 0x0000730004307a11 */ /* 0x000fe200000f0c30 */
[----:B------:R-:W-:-:S06]  /*8450*/  BRA.DIV ~URZ, `(.L_x_1656) ;  /* 0x0000d0427f007947 */ /* 0x000fcc000b800000 */
[----:B------:R1:W2:Y:S02]  /*8460*/  SHFL.IDX PT, R55, R48, RZ, 0x181f ;  /* 0x00181fff30377589 */ /* 0x0002a400000e0000 */
.L_x_1741:
        /* <DEDUP_REMOVED lines=33> */
.L_x_1742:
[C---:B-1----:R-:W-:Y:S02]  /*8680*/  IADD3 R4, -R57.reuse, 0x10, RZ ;  /* 0x0000001039047810 */ /* 0x042fe40007ffe1ff */
[----:B------:R-:W-:Y:S02]  /*8690*/  ISETP.NE.U32.AND P5, PT, R57, RZ, PT ;  /* 0x000000ff3900720c */ /* 0x000fe40003fa5070 */
[----:B------:R-:W-:Y:S04]  /*86a0*/  LOP3.LUT R4, R4, 0xf, RZ, 0xc0, !PT ;  /* 0x0000000f04047812 */ /* 0x000fe800078ec0ff */
[-C--:B--23--:R-:W-:Y:S02]  /*86b0*/  IADD3 R6, P2, P0, R4, R5.reuse, R50 ;  /* 0x0000000504067210 */ /* 0x08cfe4000785e032 */
[----:B------:R-:W-:Y:S02]  /*86c0*/  IADD3 R4, -R56, 0x10, RZ ;  /* 0x0000001038047810 */ /* 0x000fe40007ffe1ff */
[-C--:B------:R-:W-:Y:S02]  /*86d0*/  IADD3.X R7, RZ, R48.reuse, R52, P2, P0 ;  /* 0x00000030ff077210 */ /* 0x080fe400017e0434 */
[----:B------:R-:W-:Y:S03]  /*86e0*/  LOP3.LUT R4, R4, 0xf, RZ, 0xc0, !PT ;  /* 0x0000000f04047812 */ /* 0x000fe600078ec0ff */
[----:B------:R-:W-:Y:S01]  /*86f0*/  @!PT LDS RZ, [RZ] ;  /* 0x00000000fffff984 */ /* 0x000fe20000000800 */
[----:B------:R-:W-:Y:S01]  /*8700*/  @!PT LDS RZ, [RZ] ;  /* 0x00000000fffff984 */ /* 0x000fe20000000800 */
[----:B------:R-:W-:Y:S01]  /*8710*/  @!PT LDS RZ, [RZ] ;  /* 0x00000000fffff984 */ /* 0x000fe20000000800 */
[----:B------:R1:W-:Y:S01]  /*8720*/  LDGSTS.E.BYPASS.LTC128B.128.ZFILL [R251+0x5900], [R6.64], P5 ;  /* 0x0590000006fb7fae */ /* 0x0003e2000a941d46 */
[----:B------:R-:W-:Y:S02]  /*8730*/  ISETP.NE.U32.AND P5, PT, R56, RZ, PT ;  /* 0x000000ff3800720c */ /* 0x000fe40003fa5070 */
[----:B------:R-:W-:Y:S04]  /*8740*/  IADD3 R4, P2, P0, R4, R5, R53 ;  /* 0x0000000504047210 */ /* 0x000fe8000785e035 */
[----:B------:R-:W-:Y:S07]  /*8750*/  IADD3.X R5, RZ, R48, R54, P2, P0 ;  /* 0x00000030ff057210 */ /* 0x000fee00017e0436 */
[----:B------:R1:W-:Y:S02]  /*8760*/  LDGSTS.E.BYPASS.LTC128B.128.ZFILL [R251+0x7900], [R4.64], P5 ;  /* 0x0790000004fb7fae */ /* 0x0003e4000a941d46 */
.L_x_1655:
[----:B--234-:R-:W-:Y:S05]  /*8770*/  BSYNC B0 ;  /* 0x0000000000007941 */ /* 0x01cfea0003800000 */
.L_x_1654:
[----:B-1----:R-:W-:Y:S01]  /*8780*/  MOV R5, 0xffffffc0 ;  /* 0xffffffc000057802 */ /* 0x002fe20000000f00 */
[----:B------:R-:W2:Y:S04]  /*8790*/  LDL R4, [R1+0x3c] ;  /* 0x00003c0001047983 */ /* 0x000ea80000100800 */
[----:B------:R-:W3:Y:S04]  /*87a0*/  LDL R6, [R1+0x78] ;  /* 0x0000780001067983 */ /* 0x000ee80000100800 */
[----:B------:R-:W0:Y:S01]  /*87b0*/  LDGDEPBAR ;  /* 0x00000000000079af */ /* 0x000e220000000000 */
[----:B--2---:R-:W-:Y:S01]  /*87c0*/  IADD3 R7, R252, R4, RZ ;  /* 0x00000004fc077210 */ /* 0x004fe20007ffe0ff */
[----:B---3--:R-:W-:Y:S04]  /*87d0*/  IMAD R5, R6, R5, 0x1 ;  /* 0x0000000106057424 */ /* 0x008fe800078e0205 */
[----:B------:R-:W-:Y:S01]  /*87e0*/  @P4 IMAD.HI.U32 R4, R7, c[0x0][0x2c8], RZ ;  /* 0x0000b20007044a27 */ /* 0x000fe200078e00ff */
[----:B------:R-:W-:Y:S04]  /*87f0*/  IADD3 R5, -R248, R5, RZ ;  /* 0x00000005f8057210 */ /* 0x000fe80007ffe1ff */
[----:B------:R-:W-:Y:S02]  /*8800*/  @P4 SHF.R.U32.HI R7, RZ, c[0x0][0x2cc], R4 ;  /* 0x0000b300ff074a19 */ /* 0x000fe40000011604 */
[----:B------:R-:W-:Y:S05]  /*8810*/  MOV R4, c[0x0][0x2ac] ;  /* 0x0000ab0000047a02 */ /* 0x000fea0000000f00 */
[----:B------:R-:W-:Y:S05]  /*8820*/  IMAD R5, R4, c[0x0][0x1d0], R5 ;  /* 0x0000740004057a24 */ /* 0x000fea00078e0205 */
[----:B------:R-:W-:Y:S01]  /*8830*/  IADD3 R63, R5, -c[0x0][0x168], RZ ;  /* 0x80005a00053f7a10 */ /* 0x000fe20007ffe0ff */
[----:B------:R-:W-:-:S05]  /*8840*/  BRA.DIV ~URZ, `(.L_x_1658) ;  /* 0x0000d1f27f007947 */ /* 0x000fca000b800000 */
[----:B------:R1:W2:Y:S02]  /*8850*/  SHFL.IDX PT, R5, R7, RZ, 0x1c1f ;  /* 0x001c1fff07057589 */ /* 0x0002a400000e0000 */
.L_x_1743:
[----:B--2---:R-:W-:Y:S05]  /*8860*/  IMAD.IADD R5, R63, 0x1, R5 ;  /* 0x000000013f057824 */ /* 0x004fea00078e0205 */
[C---:B------:R-:W-:Y:S02]  /*8870*/  ISETP.GT.AND P6, PT, R5.reuse, RZ, PT ;  /* 0x000000ff0500720c */ /* 0x040fe40003fc4270 */
[C---:B------:R-:W-:Y:S02]  /*8880*/  ISETP.GT.AND P5, PT, R5.reuse, 0x1, PT ;  /* 0x000000010500780c */ /* 0x040fe40003fa4270 */
[C---:B------:R-:W-:Y:S02]  /*8890*/  ISETP.GT.AND P2, PT, R5.reuse, 0x8, PT ;  /* 0x000000080500780c */ /* 0x040fe40003f44270 */
        /* <DEDUP_REMOVED lines=30> */
[----:B------:R-:W2:Y:S08]  /*8a80*/  SHFL.IDX PT, R2, R7, 0x1, 0x1c1f ;  /* 0x003c1f0007027f89 */ /* 0x000eb000000e0000 */
[----:B------:R-:W3:Y:S08]  /*8a90*/  SHFL.IDX PT, R0, R7, 0x2, 0x1c1f ;  /* 0x005c1f0007007f89 */ /* 0x000ef000000e0000 */
[----:B-1----:R-:W1:Y:S01]  /*8aa0*/  SHFL.IDX PT, R7, R7, 0x3, 0x1c1f ;  /* 0x007c1f0007077f89 */ /* 0x002e6200000e0000 */
[C---:B--2---:R-:W-:Y:S05]  /*8ab0*/  IMAD.IADD R2, R63.reuse, 0x1, R2 ;  /* 0x000000013f027824 */ /* 0x044fea00078e0202 */
[C---:B------:R-:W-:Y:S02]  /*8ac0*/  ISETP.GT.AND P6, PT, R2.reuse, RZ, PT ;  /* 0x000000ff0200720c */ /* 0x040fe40003fc4270 */
[C---:B------:R-:W-:Y:S01]  /*8ad0*/  ISETP.GT.AND P5, PT, R2.reuse, 0x1, PT ;  /* 0x000000010200780c */ /* 0x040fe20003fa4270 */
[----:B---3--:R-:W-:Y:S01]  /*8ae0*/  IMAD.IADD R0, R63, 0x1, R0 ;  /* 0x000000013f007824 */ /* 0x008fe200078e0200 */
[C---:B------:R-:W-:Y:S02]  /*8af0*/  ISETP.GT.AND P2, PT, R2.reuse, 0x8, PT ;  /* 0x000000080200780c */ /* 0x040fe40003f44270 */
[C---:B------:R-:W-:Y:S02]  /*8b00*/  ISETP.GT.AND P0, PT, R2.reuse, 0x9, PT ;  /* 0x000000090200780c */ /* 0x040fe40003f04270 */
[----:B------:R-:W-:Y:S02]  /*8b10*/  FSEL R32, R3, -INF , P6 ;  /* 0xff80000003207808 */ /* 0x000fe40003000000 */
[----:B------:R-:W-:Y:S01]  /*8b20*/  ISETP.GT.AND P6, PT, R2, 0x10, PT ;  /* 0x000000100200780c */ /* 0x000fe20003fc4270 */
[----:B-1----:R-:W-:Y:S01]  /*8b30*/  IMAD.IADD R63, R63, 0x1, R7 ;  /* 0x000000013f3f7824 */ /* 0x002fe200078e0207 */
        /* <DEDUP_REMOVED lines=21> */
[----:B------:R-:W-:Y:S02]  /*8c90*/  ISETP.GT.AND P0, PT, R2, 0x39, PT ;  /* 0x000000390200780c */ /* 0x000fe40003f04270 */
[----:B------:R-:W-:Y:S02]  /*8ca0*/  FSEL R216, R224, -INF , P6 ;  /* 0xff800000e0d87808 */ /* 0x000fe40003000000 */
[C---:B------:R-:W-:Y:S02]  /*8cb0*/  ISETP.GT.AND P6, PT, R0.reuse, RZ, PT ;  /* 0x000000ff0000720c */ /* 0x040fe40003fc4270 */
        /* <DEDUP_REMOVED lines=30> */
[----:B------:R-:W-:Y:S02]  /*8ea0*/  FMNMX.FTZ R0, R52, R199, !PT ;  /* 0x000000c734007209 */ /* 0x000fe40007810000 */
[----:B------:R-:W-:Y:S02]  /*8eb0*/  FSEL R212, R207, -INF , P6 ;  /* 0xff800000cfd47808 */ /* 0x000fe40003000000 */
[----:B------:R-:W-:Y:S02]  /*8ec0*/  FMNMX.FTZ R0, R53, R0, !PT ;  /* 0x0000000035007209 */ /* 0x000fe40007810000 */
[----:B------:R-:W-:Y:S02]  /*8ed0*/  FSEL R211, R211, -INF , P5 ;  /* 0xff800000d3d37808 */ /* 0x000fe40002800000 */
[----:B------:R-:W-:Y:S02]  /*8ee0*/  FMNMX.FTZ R0, R54, R0, !PT ;  /* 0x0000000036007209 */ /* 0x000fe40007810000 */
[----:B------:R-:W-:Y:S02]  /*8ef0*/  FSEL R210, R210, -INF , P2 ;  /* 0xff800000d2d27808 */ /* 0x000fe40001000000 */
[----:B------:R-:W-:Y:S02]  /*8f00*/  FMNMX.FTZ R0, R56, R0, !PT ;  /* 0x0000000038007209 */ /* 0x000fe40007810000 */
[----:B------:R-:W-:Y:S02]  /*8f10*/  FSEL R12, R209, -INF , P0 ;  /* 0xff800000d10c7808 */ /* 0x000fe40000000000 */
[----:B------:R-:W-:Y:S02]  /*8f20*/  FMNMX.FTZ R0, R60, R0, !PT ;  /* 0x000000003c007209 */ /* 0x000fe40007810000 */
[----:B------:R-:W-:Y:S02]  /*8f30*/  ISETP.GT.AND P6, PT, R63, RZ, PT ;  /* 0x000000ff3f00720c */ /* 0x000fe40003fc4270 */
[----:B------:R-:W-:Y:S02]  /*8f40*/  FMNMX.FTZ R0, R59, R0, !PT ;  /* 0x000000003b007209 */ /* 0x000fe40007810000 */
[----:B------:R-:W-:Y:S02]  /*8f50*/  ISETP.GT.AND P5, PT, R63, 0x1, PT ;  /* 0x000000013f00780c */ /* 0x000fe40003fa4270 */
[----:B------:R-:W-:Y:S02]  /*8f60*/  FMNMX.FTZ R0, R220, R0, !PT ;  /* 0x00000000dc007209 */ /* 0x000fe40007810000 */
[----:B------:R-:W-:Y:S02]  /*8f70*/  FSEL R17, R205, -INF , P6 ;  /* 0xff800000cd117808 */ /* 0x000fe40003000000 */
        /* <DEDUP_REMOVED lines=18> */
[----:B------:R-:W-:Y:S01]  /*90a0*/  FSEL R27, R27, -INF , P5 ;  /* 0xff8000001b1b7808 */ /* 0x000fe20002800000 */
[----:B------:R-:W1:Y:S01]  /*90b0*/  SHFL.BFLY PT, R2, R0, 0x2, 0x1f ;  /* 0x0c401f0000027f89 */ /* 0x000e6200000e0000 */
        /* <DEDUP_REMOVED lines=12> */
[----:B-1----:R-:W-:Y:S02]  /*9180*/  FMNMX.FTZ R0, R2, R0, !PT ;  /* 0x0000000002007209 */ /* 0x002fe40007810000 */
[----:B------:R-:W-:Y:S02]  /*9190*/  FMNMX.FTZ R2, R32, R200, !PT ;  /* 0x000000c820027209 */ /* 0x000fe40007810000 */
[----:B------:R-:W-:Y:S01]  /*91a0*/  ISETP.GT.AND P5, PT, R63, 0x31, PT ;  /* 0x000000313f00780c */ /* 0x000fe20003fa4270 */
[----:B------:R-:W1:Y:S01]  /*91b0*/  SHFL.BFLY PT, R3, R0, 0x1, 0x1f ;  /* 0x0c201f0000037f89 */ /* 0x000e6200000e0000 */
        /* <DEDUP_REMOVED lines=11> */
[----:B------:R-:W-:Y:S02]  /*9270*/  FSEL R10, R61, -INF , P0 ;  /* 0xff8000003d0a7808 */ /* 0x000fe40000000000 */
[----:B------:R-:W-:Y:S02]  /*9280*/  FMNMX.FTZ R2, R35, R2, !PT ;  /* 0x0000000223027209 */ /* 0x000fe40007810000 */
[----:B-1----:R-:W-:Y:S02]  /*9290*/  FMNMX.FTZ R3, R0, R3, !PT ;  /* 0x0000000300037209 */ /* 0x002fe40007810000 */
[----:B------:R-:W-:Y:S04]  /*92a0*/  FMNMX.FTZ R2, R38, R2, !PT ;  /* 0x0000000226027209 */ /* 0x000fe80007810000 */
[----:B------:R-:W-:Y:S04]  /*92b0*/  FMNMX.FTZ R2, R39, R2, !PT ;  /* 0x0000000227027209 */ /* 0x000fe80007810000 */
[----:B------:R-:W-:Y:S04]  /*92c0*/  FMNMX.FTZ R2, R34, R2, !PT ;  /* 0x0000000222027209 */ /* 0x000fe80007810000 */
[----:B------:R-:W-:Y:S04]  /*92d0*/  FMNMX.FTZ R2, R33, R2, !PT ;  /* 0x0000000221027209 */ /* 0x000fe80007810000 */
[----:B------:R-:W-:Y:S04]  /*92e0*/  FMNMX.FTZ R2, R216, R2, !PT ;  /* 0x00000002d8027209 */ /* 0x000fe80007810000 */
[----:B------:R-:W-:Y:S04]  /*92f0*/  FMNMX.FTZ R2, R215, R2, !PT ;  /* 0x00000002d7027209 */ /* 0x000fe80007810000 */
[----:B------:R-:W-:Y:S04]  /*9300*/  FMNMX.FTZ R2, R214, R2, !PT ;  /* 0x00000002d6027209 */ /* 0x000fe80007810000 */
[----:B------:R-:W-:Y:S05]  /*9310*/  FMNMX.FTZ R2, R23, R2, !PT ;  /* 0x0000000217027209 */ /* 0x000fea0007810000 */
[----:B------:R-:W1:Y:S02]  /*9320*/  SHFL.BFLY PT, R0, R2, 0x2, 0x1f ;  /* 0x0c401f0002007f89 */ /* 0x000e6400000e0000 */
[----:B-1----:R-:W-:Y:S06]  /*9330*/  FMNMX.FTZ R0, R2, R0, !PT ;  /* 0x0000000002007209 */ /* 0x002fec0007810000 */
[----:B------:R-:W1:Y:S02]  /*9340*/  SHFL.BFLY PT, R2, R0, 0x1, 0x1f ;  /* 0x0c201f0000027f89 */ /* 0x000e6400000e0000 */
        /* <DEDUP_REMOVED lines=39> */
[----:B------:R1:W2:Y:S02]  /*95c0*/  SHFL.BFLY PT, R196, R4, 0x1, 0x1f ;  /* 0x0c201f0004c47f89 */ /* 0x0002a400000e0000 */
.L_x_1744:
[----:B------:R-:W3:Y:S01]  /*95d0*/  LDL.LU R7, [R1+0x70] ;  /* 0x0000700001077983 */ /* 0x000ee20000300800 */
[C---:B------:R-:W-:Y:S01]  /*95e0*/  FSETP.NEU.FTZ.AND P0, PT, R3.reuse, -INF , PT ;  /* 0xff8000000300780b */ /* 0x040fe20003f1d000 */
[C---:B------:R-:W-:Y:S01]  /*95f0*/  FMUL.FTZ R217, R3.reuse, c[0x0][0x2d0] ;  /* 0x0000b40003d97a20 */ /* 0x040fe20000410000 */
[----:B--2---:R-:W-:Y:S01]  /*9600*/  FMNMX.FTZ R196, R196, R4, !PT ;  /* 0x00000004c4c47209 */ /* 0x004fe20007810000 */
[----:B------:R-:W2:Y:S01]  /*9610*/  LDL.LU R6, [R1+0x74] ;  /* 0x0000740001067983 */ /* 0x000ea20000300800 */
[----:B-1----:R-:W-:Y:S01]  /*9620*/  FSEL R4, R3, RZ, P0 ;  /* 0x000000ff03047208 */ /* 0x002fe20000000000 */
[----:B------:R-:W-:Y:S01]  /*9630*/  FMUL.FTZ R213, R2, c[0x0][0x2d0] ;  /* 0x0000b40002d57a20 */ /* 0x000fe20000410000 */
[----:B------:R-:W-:Y:S01]  /*9640*/  FSEL R217, R217, RZ, P0 ;  /* 0x000000ffd9d97208 */ /* 0x000fe20000000000 */
[----:B------:R-:W-:Y:S01]  /*9650*/  FMUL.FTZ R209, R0, c[0x0][0x2d0] ;  /* 0x0000b40000d17a20 */ /* 0x000fe20000410000 */
[----:B------:R-:W-:Y:S01]  /*9660*/  FSETP.NEU.FTZ.AND P0, PT, R2, -INF , PT ;  /* 0xff8000000200780b */ /* 0x000fe20003f1d000 */
[----:B------:R-:W-:Y:S01]  /*9670*/  FADD.FTZ R4, -R4, R199 ;  /* 0x000000c704047221 */ /* 0x000fe20000010100 */
[----:B------:R-:W-:Y:S01]  /*9680*/  WARPSYNC 0xffffffff ;  /* 0xffffffff00007948 */ /* 0x000fe20003800000 */
[--C-:B------:R-:W-:Y:S01]  /*9690*/  FFMA.FTZ R52, R52, c[0x0][0x2d0], -R217.reuse ;  /* 0x0000b40034347a23 */ /* 0x100fe200000108d9 */
[----:B------:R-:W-:Y:S01]  /*96a0*/  FSEL R213, R213, RZ, P0 ;  /* 0x000000ffd5d57208 */ /* 0x000fe20000000000 */
[----:B------:R-:W-:Y:S01]  /*96b0*/  FMUL.FTZ R201, R4, c[0x0][0x2d0] ;  /* 0x0000b40004c97a20 */ /* 0x000fe20000410000 */
[----:B------:R-:W-:Y:S01]  /*96c0*/  FSEL R4, R2, RZ, P0 ;  /* 0x000000ff02047208 */ /* 0x000fe20000000000 */
[--C-:B------:R-:W-:Y:S01]  /*96d0*/  FFMA.FTZ R53, R53, c[0x0][0x2d0], -R217.reuse ;  /* 0x0000b40035357a23 */ /* 0x100fe200000108d9 */
[----:B------:R-:W-:Y:S01]  /*96e0*/  FSETP.NEU.FTZ.AND P0, PT, R0, -INF , PT ;  /* 0xff8000000000780b */ /* 0x000fe20003f1d000 */
[----:B------:R-:W-:Y:S01]  /*96f0*/  MUFU.EX2 R52, R52 ;  /* 0x0000003400347308 */ /* 0x000fe20000000800 */
[--C-:B------:R-:W-:Y:S02]  /*9700*/  FFMA.FTZ R5, R55, c[0x0][0x2d0], -R217.reuse ;  /* 0x0000b40037057a23 */ /* 0x100fe400000108d9 */
[----:B------:R-:W-:Y:S01]  /*9710*/  FADD.FTZ R4, -R4, R200 ;  /* 0x000000c804047221 */ /* 0x000fe20000010100 */
[----:B------:R-:W-:Y:S01]  /*9720*/  FSEL R209, R209, RZ, P0 ;  /* 0x000000ffd1d17208 */ /* 0x000fe20000000000 */
[----:B------:R-:W-:Y:S02]  /*9730*/  FFMA.FTZ R9, R54, c[0x0][0x2d0], -R217 ;  /* 0x0000b40036097a23 */ /* 0x000fe400000108d9 */
[----:B------:R-:W-:Y:S02]  /*9740*/  FMUL.FTZ R4, R4, c[0x0][0x2d0] ;  /* 0x0000b40004047a20 */ /* 0x000fe40000410000 */
[----:B------:R-:W-:Y:S01]  /*9750*/  FFMA.FTZ R36, R36, c[0x0][0x2d0], -R213 ;  /* 0x0000b40024247a23 */ /* 0x000fe200000108d5 */
[----:B------:R-:W-:Y:S01]  /*9760*/  MUFU.EX2 R201, R201 ;  /* 0x000000c900c97308 */ /* 0x000fe20000000800 */
[----:B------:R-:W-:Y:S02]  /*9770*/  FFMA.FTZ R56, R56, c[0x0][0x2d0], -R217 ;  /* 0x0000b40038387a23 */ /* 0x000fe400000108d9 */
[--C-:B------:R-:W-:Y:S02]  /*9780*/  FFMA.FTZ R32, R32, c[0x0][0x2d0], -R213.reuse ;  /* 0x0000b40020207a23 */ /* 0x100fe400000108d5 */
[--C-:B------:R-:W-:Y:S02]  /*9790*/  FFMA.FTZ R55, R39, c[0x0][0x2d0], -R213.reuse ;  /* 0x0000b40027377a23 */ /* 0x100fe400000108d5 */
[----:B------:R-:W-:Y:S02]  /*97a0*/  FFMA.FTZ R54, R34, c[0x0][0x2d0], -R213 ;  /* 0x0000b40022367a23 */ /* 0x000fe400000108d5 */
        /* <DEDUP_REMOVED lines=9> */
[----:B------:R-:W-:Y:S02]  /*9840*/  FFMA.FTZ R218, R218, c[0x0][0x2d0], -R217 ;  /* 0x0000b400dada7a23 */ /* 0x000fe400000108d9 */
[--C-:B------:R-:W-:Y:S02]  /*9850*/  FFMA.FTZ R207, R37, c[0x0][0x2d0], -R213.reuse ;  /* 0x0000b40025cf7a23 */ /* 0x100fe400000108d5 */
[----:B------:R-:W-:Y:S02]  /*9860*/  FFMA.FTZ R49, R49, c[0x0][0x2d0], -R213 ;  /* 0x0000b40031317a23 */ /* 0x000fe400000108d5 */
[--C-:B------:R-:W-:Y:S01]  /*9870*/  FFMA.FTZ R220, R220, c[0x0][0x2d0], -R217.reuse ;  /* 0x0000b400dcdc7a23 */ /* 0x100fe200000108d9 */
[----:B------:R-:W-:Y:S01]  /*9880*/  MUFU.EX2 R36, R36 ;  /* 0x0000002400247308 */ /* 0x000fe20000000800 */
[--C-:B------:R-:W-:Y:S02]  /*9890*/  FFMA.FTZ R219, R219, c[0x0][0x2d0], -R217.reuse ;  /* 0x0000b400dbdb7a23 */ /* 0x100fe400000108d9 */
[----:B------:R-:W-:Y:S02]  /*98a0*/  FFMA.FTZ R217, R51, c[0x0][0x2d0], -R217 ;  /* 0x0000b40033d97a23 */ /* 0x000fe400000108d9 */
[--C-:B-1----:R-:W-:Y:S02]  /*98b0*/  FFMA.FTZ R4, R16, c[0x0][0x2d0], -R209.reuse ;  /* 0x0000b40010047a23 */ /* 0x102fe400000108d1 */
[----:B------:R-:W-:Y:S02]  /*98c0*/  FFMA.FTZ R16, R21, c[0x0][0x2d0], -R209 ;  /* 0x0000b40015107a23 */ /* 0x000fe400000108d1 */
        /* <DEDUP_REMOVED lines=8> */
[----:B------:R-:W-:Y:S02]  /*9950*/  FFMA.FTZ R214, R214, c[0x0][0x2d0], -R213 ;  /* 0x0000b400d6d67a23 */ /* 0x000fe400000108d5 */
[--C-:B------:R-:W-:Y:S02]  /*9960*/  FFMA.FTZ R37, R19, c[0x0][0x2d0], -R209.reuse ;  /* 0x0000b40013257a23 */ /* 0x100fe400000108d1 */
        /* <DEDUP_REMOVED lines=8> */
[----:B------:R-:W-:Y:S01]  /*99f0*/  FFMA.FTZ R212, R212, c[0x0][0x2d0], -R209 ;  /* 0x0000b400d4d47a23 */ /* 0x000fe200000108d1 */
[----:B------:R-:W1:Y:S10]  /*9a00*/  MUFU.EX2 R56, R56 ;  /* 0x0000003800387308 */ /* 0x000e740000000800 */
[----:B------:R-:W-:Y:S10]  /*9a10*/  MUFU.EX2 R207, R207 ;  /* 0x000000cf00cf7308 */ /* 0x000ff40000000800 */
[----:B------:R-:W-:Y:S10]  /*9a20*/  MUFU.EX2 R226, R226 ;  /* 0x000000e200e27308 */ /* 0x000ff40000000800 */
[----:B------:R-:W-:Y:S10]  /*9a30*/  MUFU.EX2 R224, R224 ;  /* 0x000000e000e07308 */ /* 0x000ff40000000800 */
[----:B------:R-:W-:Y:S10]  /*9a40*/  MUFU.EX2 R216, R216 ;  /* 0x000000d800d87308 */ /* 0x000ff40000000800 */
[----:B------:R-:W-:Y:S10]  /*9a50*/  MUFU.EX2 R215, R215 ;  /* 0x000000d700d77308 */ /* 0x000ff40000000800 */
[----:B------:R-:W-:Y:S10]  /*9a60*/  MUFU.EX2 R214, R214 ;  /* 0x000000d600d67308 */ /* 0x000ff40000000800 */
[----:B------:R-:W-:Y:S01]  /*9a70*/  MUFU.EX2 R212, R212 ;  /* 0x000000d400d47308 */ /* 0x000fe20000000800 */
[----:B--2---:R-:W-:Y:S01]  /*9a80*/  FFMA.FTZ R6, R199, R6, R32 ;  /* 0x00000006c7067223 */ /* 0x004fe20000010020 */
[----:B------:R-:W-:Y:S01]  /*9a90*/  F2FP.PACK_AB R204, R53, R52 ;  /* 0x0000003435cc723e */ /* 0x000fe200000000ff */
[----:B---3--:R-:W-:Y:S01]  /*9aa0*/  FFMA.FTZ R8, R201, R7, R52 ;  /* 0x00000007c9087223 */ /* 0x008fe20000010034 */
[----:B------:R-:W-:Y:S01]  /*9ab0*/  MOV R52, R5 ;  /* 0x0000000500347202 */ /* 0x000fe20000000f00 */
[--C-:B------:R-:W-:Y:S01]  /*9ac0*/  FFMA.FTZ R7, R50, c[0x0][0x2d0], -R213.reuse ;  /* 0x0000b40032077a23 */ /* 0x100fe200000108d5 */
[----:B------:R-:W-:Y:S01]  /*9ad0*/  FSEL R5, R0, RZ, P0 ;  /* 0x000000ff00057208 */ /* 0x000fe20000000000 */
[----:B------:R-:W-:Y:S01]  /*9ae0*/  FADD.FTZ R8, R53, R8 ;  /* 0x0000000835087221 */ /* 0x000fe20000010000 */
[----:B------:R-:W-:Y:S01]  /*9af0*/  FSETP.NEU.FTZ.AND P0, PT, R196, -INF , PT ;  /* 0xff800000c400780b */ /* 0x000fe20003f1d000 */
[----:B------:R-:W-:Y:S01]  /*9b00*/  FFMA.FTZ R53, R38, c[0x0][0x2d0], -R213 ;  /* 0x0000b40026357a23 */ /* 0x000fe200000108d5 */
[----:B------:R-:W-:Y:S01]  /*9b10*/  F2FP.PACK_AB R205, R36, R32 ;  /* 0x0000002024cd723e */ /* 0x000fe200000000ff */
[----:B------:R-:W-:Y:S01]  /*9b20*/  FADD.FTZ R5, -R5, R197 ;  /* 0x000000c505057221 */ /* 0x000fe20000010100 */
[C---:B------:R-:W-:Y:S01]  /*9b30*/  FSEL R4, R196.reuse, RZ, P0 ;  /* 0x000000ffc4047208 */ /* 0x040fe20000000000 */
[----:B------:R-:W-:Y:S02]  /*9b40*/  FMUL.FTZ R197, R196, c[0x0][0x2d0] ;  /* 0x0000b400c4c57a20 */ /* 0x000fe40000410000 */
[----:B------:R-:W-:Y:S02]  /*9b50*/  FMUL.FTZ R5, R5, c[0x0][0x2d0] ;  /* 0x0000b40005057a20 */ /* 0x000fe40000410000 */
[----:B------:R-:W-:Y:S01]  /*9b60*/  FADD.FTZ R4, -R4, R198 ;  /* 0x000000c604047221 */ /* 0x000fe20000010100 */
[----:B------:R-:W-:Y:S01]  /*9b70*/  FSEL R197, R197, RZ, P0 ;  /* 0x000000ffc5c57208 */ /* 0x000fe20000000000 */
[----:B------:R-:W-:Y:S02]  /*9b80*/  FFMA.FTZ R213, R23, c[0x0][0x2d0], -R213 ;  /* 0x0000b40017d57a23 */ /* 0x000fe400000108d5 */
[----:B------:R-:W2:Y:S01]  /*9b90*/  MUFU.EX2 R5, R5 ;  /* 0x0000000500057308 */ /* 0x000ea20000000800 */
[----:B------:R-:W-:Y:S02]  /*9ba0*/  FMUL.FTZ R4, R4, c[0x0][0x2d0] ;  /* 0x0000b40004047a20 */ /* 0x000fe40000410000 */
[--C-:B------:R-:W-:Y:S02]  /*9bb0*/  FFMA.FTZ R23, R18, c[0x0][0x2d0], -R209.reuse ;  /* 0x0000b40012177a23 */ /* 0x100fe400000108d1 */
[--C-:B------:R-:W-:Y:S02]  /*9bc0*/  FFMA.FTZ R38, R20, c[0x0][0x2d0], -R209.reuse ;  /* 0x0000b40014267a23 */ /* 0x100fe400000108d1 */
[----:B------:R-:W-:Y:S02]  /*9bd0*/  FFMA.FTZ R18, R22, c[0x0][0x2d0], -R209 ;  /* 0x0000b40016127a23 */ /* 0x000fe400000108d1 */
[--C-:B------:R-:W-:Y:S01]  /*9be0*/  FFMA.FTZ R22, R17, c[0x0][0x2d0], -R197.reuse ;  /* 0x0000b40011167a23 */ /* 0x100fe200000108c5 */
[----:B------:R-:W3:Y:S01]  /*9bf0*/  MUFU.EX2 R20, R23 ;  /* 0x0000001700147308 */ /* 0x000ee20000000800 */
[--C-:B------:R-:W-:Y:S01]  /*9c00*/  FFMA.FTZ R32, R206, c[0x0][0x2d0], -R197.reuse ;  /* 0x0000b400ce207a23 */ /* 0x100fe200000108c5 */
[C---:B-1----:R-:W-:Y:S01]  /*9c10*/  F2FP.PACK_AB R206, R56.reuse, R9 ;  /* 0x0000000938ce723e */ /* 0x042fe200000000ff */
[----:B------:R-:W-:Y:S02]  /*9c20*/  FADD.FTZ R8, R9, R8 ;  /* 0x0000000809087221 */ /* 0x000fe40000010000 */
[--C-:B------:R-:W-:Y:S02]  /*9c30*/  FFMA.FTZ R17, R15, c[0x0][0x2d0], -R197.reuse ;  /* 0x0000b4000f117a23 */ /* 0x100fe400000108c5 */
[----:B------:R-:W-:Y:S02]  /*9c40*/  FADD.FTZ R35, R56, R8 ;  /* 0x0000000838237221 */ /* 0x000fe40000010000 */
[--C-:B------:R-:W-:Y:S01]  /*9c50*/  FFMA.FTZ R33, R26, c[0x0][0x2d0], -R197.reuse ;  /* 0x0000b4001a217a23 */ /* 0x100fe200000108c5 */
[----:B------:R-:W1:Y:S01]  /*9c60*/  MUFU.EX2 R4, R4 ;  /* 0x0000000400047308 */ /* 0x000e620000000800 */
[----:B------:R-:W-:Y:S02]  /*9c70*/  FFMA.FTZ R19, R14, c[0x0][0x2d0], -R197 ;  /* 0x0000b4000e137a23 */ /* 0x000fe400000108c5 */
[----:B------:R-:W-:Y:S02]  /*9c80*/  FFMA.FTZ R50, R24, c[0x0][0x2d0], -R209 ;  /* 0x0000b40018327a23 */ /* 0x000fe400000108d1 */
[C---:B--2---:R-:W-:Y:S02]  /*9c90*/  FMUL.FTZ R9, R5.reuse, R165 ;  /* 0x000000a505097220 */ /* 0x044fe40000410000 */
[C---:B------:R-:W-:Y:S02]  /*9ca0*/  FFMA.FTZ R203, R5.reuse, R203, R21 ;  /* 0x000000cb05cb7223 */ /* 0x040fe40000010015 */
[----:B------:R-:W-:Y:S01]  /*9cb0*/  FMUL.FTZ R8, R5, R164 ;  /* 0x000000a405087220 */ /* 0x000fe20000410000 */
[----:B------:R2:W4:Y:S01]  /*9cc0*/  MUFU.EX2 R165, R22 ;  /* 0x0000001600a57308 */ /* 0x0005220000000800 */
[----:B------:R-:W-:Y:S02]  /*9cd0*/  FFMA.FTZ R209, R12, c[0x0][0x2d0], -R209 ;  /* 0x0000b4000cd17a23 */ /* 0x000fe400000108d1 */
[--C-:B------:R-:W-:Y:S01]  /*9ce0*/  FFMA.FTZ R34, R27, c[0x0][0x2d0], -R197.reuse ;  /* 0x0000b4001b227a23 */ /* 0x100fe200000108c5 */
[----:B---3--:R-:W-:Y:S01]  /*9cf0*/  F2FP.PACK_AB R164, R20, R21 ;  /* 0x0000001514a4723e */ /* 0x008fe200000000ff */
[----:B------:R-:W-:Y:S02]  /*9d00*/  FFMA.FTZ R200, R13, c[0x0][0x2d0], -R197 ;  /* 0x0000b4000dc87a23 */ /* 0x000fe400000108c5 */
[C---:B------:R-:W-:Y:S02]  /*9d10*/  FMUL.FTZ R12, R5.reuse, R168 ;  /* 0x000000a8050c7220 */ /* 0x040fe40000410000 */
[C---:B------:R-:W-:Y:S01]  /*9d20*/  FMUL.FTZ R13, R5.reuse, R169 ;  /* 0x000000a9050d7220 */ /* 0x040fe20000410000 */
[----:B------:R-:W-:Y:S01]  /*9d30*/  MUFU.EX2 R168, R17 ;  /* 0x0000001100a87308 */ /* 0x000fe20000000800 */
[C---:B------:R-:W-:Y:S02]  /*9d40*/  FMUL.FTZ R24, R5.reuse, R172 ;  /* 0x000000ac05187220 */ /* 0x040fe40000410000 */
[C---:B------:R-:W-:Y:S02]  /*9d50*/  FMUL.FTZ R25, R5.reuse, R173 ;  /* 0x000000ad05197220 */ /* 0x040fe40000410000 */
[----:B-1----:R-:W-:Y:S02]  /*9d60*/  FMUL.FTZ R15, R4, R171 ;  /* 0x000000ab040f7220 */ /* 0x002fe40000410000 */
[----:B------:R-:W-:Y:S01]  /*9d70*/  FADD.FTZ R171, R20, R203 ;  /* 0x000000cb14ab7221 */ /* 0x000fe20000010000 */
[----:B------:R-:W-:Y:S01]  /*9d80*/  MOV R203, R65 ;  /* 0x0000004100cb7202 */ /* 0x000fe20000000f00 */
[C---:B------:R-:W-:Y:S01]  /*9d90*/  FMUL.FTZ R26, R4.reuse, R174 ;  /* 0x000000ae041a7220 */ /* 0x040fe20000410000 */
[----:B------:R-:W-:Y:S01]  /*9da0*/  MUFU.EX2 R169, R16 ;  /* 0x0000001000a97308 */ /* 0x000fe20000000800 */
[----:B------:R-:W-:Y:S02]  /*9db0*/  FMUL.FTZ R27, R4, R175 ;  /* 0x000000af041b7220 */ /* 0x000fe40000410000 */
[----:B------:R-:W-:Y:S01]  /*9dc0*/  FADD.FTZ R6, R36, R6 ;  /* 0x0000000624067221 */ /* 0x000fe20000010000 */
[----:B--2---:R-:W1:Y:S01]  /*9dd0*/  LDSM.16.MT88.4 R20, [R239] ;  /* 0x00000000ef14783b */ /* 0x004e620000004200 */
[--C-:B------:R-:W-:Y:S02]  /*9de0*/  FFMA.FTZ R208, R208, c[0x0][0x2d0], -R197.reuse ;  /* 0x0000b400d0d07a23 */ /* 0x100fe400000108c5 */
[C---:B------:R-:W-:Y:S01]  /*9df0*/  FMUL.FTZ R28, R5.reuse, R176 ;  /* 0x000000b0051c7220 */ /* 0x040fe20000410000 */
[----:B------:R-:W-:Y:S01]  /*9e00*/  MOV R176, R39 ;  /* 0x0000002700b07202 */ /* 0x000fe20000000f00 */
[C---:B------:R-:W-:Y:S01]  /*9e10*/  FMUL.FTZ R29, R5.reuse, R177 ;  /* 0x000000b1051d7220 */ /* 0x040fe20000410000 */
[----:B------:R-:W-:Y:S01]  /*9e20*/  MUFU.EX2 R174, R7 ;  /* 0x0000000700ae7308 */ /* 0x000fe20000000800 */
[C---:B------:R-:W-:Y:S01]  /*9e30*/  FMUL.FTZ R40, R5.reuse, R180 ;  /* 0x000000b405287220 */ /* 0x040fe20000410000 */
[----:B------:R-:W-:Y:S01]  /*9e40*/  MOV R177, R38 ;  /* 0x0000002600b17202 */ /* 0x000fe20000000f00 */
[C---:B------:R-:W-:Y:S01]  /*9e50*/  FMUL.FTZ R56, R5.reuse, R188 ;  /* 0x000000bc05387220 */ /* 0x040fe20000410000 */
[----:B------:R-:W-:Y:S01]  /*9e60*/  MOV R180, R37 ;  /* 0x0000002500b47202 */ /* 0x000fe20000000f00 */
[C---:B------:R-:W-:Y:S01]  /*9e70*/  FMUL.FTZ R57, R5.reuse, R189 ;  /* 0x000000bd05397220 */ /* 0x040fe20000410000 */
[----:B------:R-:W2:Y:S01]  /*9e80*/  LDSM.16.MT88.4 R36, [R238] ;  /* 0x00000000ee24783b */ /* 0x000ea20000004200 */
[C---:B------:R-:W-:Y:S01]  /*9e90*/  FMUL.FTZ R60, R5.reuse, R192 ;  /* 0x000000c0053c7220 */ /* 0x040fe20000410000 */
[----:B------:R-:W-:Y:S01]  /*9ea0*/  MOV R192, R52 ;  /* 0x0000003400c07202 */ /* 0x000fe20000000f00 */
[C---:B------:R-:W-:Y:S01]  /*9eb0*/  FMUL.FTZ R61, R5.reuse, R193 ;  /* 0x000000c1053d7220 */ /* 0x040fe20000410000 */
[----:B------:R-:W3:Y:S01]  /*9ec0*/  MUFU.EX2 R175, R32 ;  /* 0x0000002000af7308 */ /* 0x000ee20000000800 */
[C---:B------:R-:W-:Y:S01]  /*9ed0*/  FMUL.FTZ R72, R5.reuse, R72 ;  /* 0x0000004805487220 */ /* 0x040fe20000410000 */
[----:B------:R-:W-:Y:S01]  /*9ee0*/  MOV R189, R53 ;  /* 0x0000003500bd7202 */ /* 0x000fe20000000f00 */
[C---:B------:R-:W-:Y:S01]  /*9ef0*/  FMUL.FTZ R73, R5.reuse, R73 ;  /* 0x0000004905497220 */ /* 0x040fe20000410000 */
[----:B------:R-:W-:Y:S01]  /*9f00*/  MOV R188, R55 ;  /* 0x0000003700bc7202 */ /* 0x000fe20000000f00 */
[C---:B------:R-:W-:Y:S01]  /*9f10*/  FMUL.FTZ R76, R5.reuse, R76 ;  /* 0x0000004c054c7220 */ /* 0x040fe20000410000 */
[----:B------:R-:W-:Y:S01]  /*9f20*/  MOV R193, R67 ;  /* 0x0000004300c17202 */ /* 0x000fe20000000f00 */
        /* <DEDUP_REMOVED lines=10> */
[----:B------:R-:W-:Y:S02]  /*9fd0*/  FMUL.FTZ R109, R5, R109 ;  /* 0x0000006d056d7220 */ /* 0x000fe40000410000 */
        /* <DEDUP_REMOVED lines=23> */
[----:B------:R-:W-:Y:S02]  /*a150*/  FFMA.FTZ R227, R45, c[0x0][0x2d0], -R197 ;  /* 0x0000b4002de37a23 */ /* 0x000fe400000108c5 */
[C---:B------:R-:W-:Y:S01]  /*a160*/  FMUL.FTZ R45, R5.reuse, R185 ;  /* 0x000000b9052d7220 */ /* 0x040fe20000410000 */
[----:B------:R-:W-:Y:S01]  /*a170*/  MOV R185, R54 ;  /* 0x0000003600b97202 */ /* 0x000fe20000000f00 */
[C---:B------:R-:W-:Y:S01]  /*a180*/  FMUL.FTZ R41, R5.reuse, R181 ;  /* 0x000000b505297220 */ /* 0x040fe20000410000 */
[----:B------:R-:W1:Y:S01]  /*a190*/  LDSM.16.MT88.4 R52, [R237] ;  /* 0x00000000ed34783b */ /* 0x000e620000004200 */
[C---:B------:R-:W-:Y:S01]  /*a1a0*/  FMUL.FTZ R120, R5.reuse, R120 ;  /* 0x0000007805787220 */ /* 0x040fe20000410000 */
[----:B------:R-:W-:Y:S01]  /*a1b0*/  MOV R181, R48 ;  /* 0x0000003000b57202 */ /* 0x000fe20000000f00 */
[C---:B------:R-:W-:Y:S01]  /*a1c0*/  FMUL.FTZ R121, R5.reuse, R121 ;  /* 0x0000007905797220 */ /* 0x040fe20000410000 */
[----:B------:R-:W-:Y:S01]  /*a1d0*/  MUFU.EX2 R227, R227 ;  /* 0x000000e300e37308 */ /* 0x000fe20000000800 */
[C---:B------:R-:W-:Y:S02]  /*a1e0*/  FMUL.FTZ R124, R5.reuse, R124 ;  /* 0x0000007c057c7220 */ /* 0x040fe40000410000 */
[----:B------:R-:W-:Y:S02]  /*a1f0*/  FMUL.FTZ R125, R5, R125 ;  /* 0x0000007d057d7220 */ /* 0x000fe40000410000 */
[C---:B------:R-:W-:Y:S02]  /*a200*/  FMUL.FTZ R14, R4.reuse, R170 ;  /* 0x000000aa040e7220 */ /* 0x040fe40000410000 */
[C---:B------:R-:W-:Y:S01]  /*a210*/  FMUL.FTZ R46, R4.reuse, R186 ;  /* 0x000000ba042e7220 */ /* 0x040fe20000410000 */
[----:B------:R-:W-:Y:S01]  /*a220*/  MOV R186, R47 ;  /* 0x0000002f00ba7202 */ /* 0x000fe20000000f00 */
[C---:B------:R-:W-:Y:S01]  /*a230*/  FMUL.FTZ R47, R4.reuse, R187 ;  /* 0x000000bb042f7220 */ /* 0x040fe20000410000 */
[----:B------:R-:W-:Y:S01]  /*a240*/  MOV R187, R50 ;  /* 0x0000003200bb7202 */ /* 0x000fe20000000f00 */
[C---:B------:R-:W-:Y:S02]  /*a250*/  FMUL.FTZ R122, R4.reuse, R122 ;  /* 0x0000007a047a7220 */ /* 0x040fe40000410000 */
[C---:B------:R-:W-:Y:S02]  /*a260*/  FMUL.FTZ R123, R4.reuse, R123 ;  /* 0x0000007b047b7220 */ /* 0x040fe40000410000 */
[C---:B------:R-:W-:Y:S02]  /*a270*/  FMUL.FTZ R126, R4.reuse, R126 ;  /* 0x0000007e047e7220 */ /* 0x040fe40000410000 */
[C---:B------:R-:W-:Y:S02]  /*a280*/  FMUL.FTZ R127, R4.reuse, R127 ;  /* 0x0000007f047f7220 */ /* 0x040fe40000410000 */
[----:B----4-:R-:W-:Y:S01]  /*a290*/  FFMA.FTZ R202, R4, R202, R165 ;  /* 0x000000ca04ca7223 */ /* 0x010fe200000100a5 */
[----:B---3--:R-:W-:Y:S01]  /*a2a0*/  F2FP.PACK_AB R165, R175, R165 ;  /* 0x000000a5afa5723e */ /* 0x008fe200000000ff */
[----:B------:R-:W-:Y:S01]  /*a2b0*/  FADD.FTZ R170, R207, R6 ;  /* 0x00000006cfaa7221 */ /* 0x000fe20000010000 */
[----:B------:R-:W-:Y:S01]  /*a2c0*/  F2FP.PACK_AB R207, R174, R207 ;  /* 0x000000cfaecf723e */ /* 0x000fe200000000ff */
[C---:B------:R-:W-:Y:S02]  /*a2d0*/  FMUL.FTZ R6, R199.reuse, R162 ;  /* 0x000000a2c7067220 */ /* 0x040fe40000410000 */
[----:B------:R-:W-:Y:S02]  /*a2e0*/  FMUL.FTZ R7, R199, R163 ;  /* 0x000000a3c7077220 */ /* 0x000fe40000410000 */
[--C-:B------:R-:W-:Y:S02]  /*a2f0*/  FFMA.FTZ R225, R30, c[0x0][0x2d0], -R197.reuse ;  /* 0x0000b4001ee17a23 */ /* 0x100fe400000108c5 */
[C---:B------:R-:W-:Y:S01]  /*a300*/  FMUL.FTZ R30, R4.reuse, R178 ;  /* 0x000000b2041e7220 */ /* 0x040fe20000410000 */
[----:B------:R-:W-:Y:S01]  /*a310*/  MOV R178, R66 ;  /* 0x0000004200b27202 */ /* 0x000fe20000000f00 */
[--C-:B------:R-:W-:Y:S02]  /*a320*/  FFMA.FTZ R223, R31, c[0x0][0x2d0], -R197.reuse ;  /* 0x0000b4001fdf7a23 */ /* 0x100fe400000108c5 */
[----:B------:R-:W-:Y:S01]  /*a330*/  FMUL.FTZ R31, R4, R179 ;  /* 0x000000b3041f7220 */ /* 0x000fe20000410000 */
[----:B------:R-:W-:Y:S01]  /*a340*/  MOV R179, R35 ;  /* 0x0000002300b37202 */ /* 0x000fe20000000f00 */
[--C-:B------:R-:W-:Y:S01]  /*a350*/  FFMA.FTZ R230, R42, c[0x0][0x2d0], -R197.reuse ;  /* 0x0000b4002ae67a23 */ /* 0x100fe200000108c5 */
[----:B------:R-:W-:Y:S01]  /*a360*/  MUFU.EX2 R225, R225 ;  /* 0x000000e100e17308 */ /* 0x000fe20000000800 */
[C---:B------:R-:W-:Y:S01]  /*a370*/  FMUL.FTZ R42, R4.reuse, R182 ;  /* 0x000000b6042a7220 */ /* 0x040fe20000410000 */
[----:B------:R-:W-:Y:S01]  /*a380*/  MOV R182, R34 ;  /* 0x0000002200b67202 */ /* 0x000fe20000000f00 */
[--C-:B------:R-:W-:Y:S02]  /*a390*/  FFMA.FTZ R229, R43, c[0x0][0x2d0], -R197.reuse ;  /* 0x0000b4002be57a23 */ /* 0x100fe400000108c5 */
[----:B------:R-:W-:Y:S01]  /*a3a0*/  FMUL.FTZ R43, R4, R183 ;  /* 0x000000b7042b7220 */ /* 0x000fe20000410000 */
[----:B------:R-:W-:Y:S01]  /*a3b0*/  MOV R183, R33 ;  /* 0x0000002100b77202 */ /* 0x000fe20000000f00 */
[--C-:B------:R-:W-:Y:S02]  /*a3c0*/  FFMA.FTZ R228, R44, c[0x0][0x2d0], -R197.reuse ;  /* 0x0000b4002ce47a23 */ /* 0x100fe400000108c5 */
[----:B------:R-:W-:Y:S01]  /*a3d0*/  FMUL.FTZ R44, R5, R184 ;  /* 0x000000b8052c7220 */ /* 0x000fe20000410000 */
[----:B------:R-:W-:Y:S01]  /*a3e0*/  MOV R184, R51 ;  /* 0x0000003300b87202 */ /* 0x000fe20000000f00 */
[----:B------:R-:W-:Y:S01]  /*a3f0*/  FMUL.FTZ R5, R201, R161 ;  /* 0x000000a1c9057220 */ /* 0x000fe20000410000 */
[----:B------:R-:W-:Y:S01]  /*a400*/  MUFU.EX2 R163, R183 ;  /* 0x000000b700a37308 */ /* 0x000fe20000000800 */
[--C-:B------:R-:W-:Y:S02]  /*a410*/  FFMA.FTZ R198, R11, c[0x0][0x2d0], -R197.reuse ;  /* 0x0000b4000bc67a23 */ /* 0x100fe400000108c5 */
[----:B------:R-:W-:Y:S01]  /*a420*/  FMUL.FTZ R11, R4, R167 ;  /* 0x000000a7040b7220 */ /* 0x000fe20000410000 */
[----:B-----5:R-:W-:Y:S01]  /*a430*/  F2FP.PACK_AB R167, R168, R172 ;  /* 0x000000aca8a7723e */ /* 0x020fe200000000ff */
[----:B------:R-:W-:Y:S02]  /*a440*/  FFMA.FTZ R197, R10, c[0x0][0x2d0], -R197 ;  /* 0x0000b4000ac57a23 */ /* 0x000fe400000108c5 */
[----:B------:R-:W-:Y:S01]  /*a450*/  FMUL.FTZ R10, R4, R166 ;  /* 0x000000a6040a7220 */ /* 0x000fe20000410000 */
[----:B-1----:R-:W-:Y:S01]  /*a460*/  F2FP.PACK_AB R166, R169, R173 ;  /* 0x000000ada9a6723e */ /* 0x002fe200000000ff */
[----:B------:R-:W-:Y:S01]  /*a470*/  FMUL.FTZ R4, R201, R160 ;  /* 0x000000a0c9047220 */ /* 0x000fe20000410000 */
[----:B------:R-:W-:Y:S01]  /*a480*/  MOV R160, R64 ;  /* 0x0000004000a07202 */ /* 0x000fe20000000f00 */
[----:B------:R-:W-:Y:S01]  /*a490*/  FMUL.FTZ R19, R199, R159 ;  /* 0x0000009fc7137220 */ /* 0x000fe20000410000 */
[----:B------:R-:W-:Y:S01]  /*a4a0*/  MUFU.EX2 R161, R194 ;  /* 0x000000c200a17308 */ /* 0x000fe20000000800 */
[C---:B------:R-:W-:Y:S02]  /*a4b0*/  FMUL.FTZ R32, R201.reuse, R148 ;  /* 0x00000094c9207220 */ /* 0x040fe40000410000 */
[----:B------:R-:W-:Y:S01]  /*a4c0*/  FMUL.FTZ R33, R201, R149 ;  /* 0x00000095c9217220 */ /* 0x000fe20000410000 */
[-C--:B------:R-:W-:Y:S05]  /*a4d0*/  HMMA.16816.F32 R4, R204, R20.reuse, R4 ;  /* 0x00000014cc04723c */ /* 0x080fea0000001804 */
[C---:B------:R-:W-:Y:S01]  /*a4e0*/  FMUL.FTZ R34, R199.reuse, R150 ;  /* 0x00000096c7227220 */ /* 0x040fe20000410000 */
[----:B------:R-:W-:Y:S01]  /*a4f0*/  MUFU.EX2 R162, R182 ;  /* 0x000000b600a27308 */ /* 0x000fe20000000800 */
[----:B------:R-:W-:Y:S01]  /*a500*/  FMUL.FTZ R35, R199, R151 ;  /* 0x00000097c7237220 */ /* 0x000fe20000410000 */
[C---:B------:R-:W-:Y:S01]  /*a510*/  HMMA.16816.F32 R8, R164.reuse, R20, R8 ;  /* 0x00000014a408723c */ /* 0x040fe20000001808 */
[----:B------:R-:W-:Y:S03]  /*a520*/  LDSM.16.MT88.4 R148, [R237+0x800] ;  /* 0x00080000ed94783b */ /* 0x000fe60000004200 */
[C---:B------:R-:W-:Y:S02]  /*a530*/  FMUL.FTZ R48, R201.reuse, R140 ;  /* 0x0000008cc9307220 */ /* 0x040fe40000410000 */
[C---:B------:R-:W-:Y:S02]  /*a540*/  FMUL.FTZ R49, R201.reuse, R141 ;  /* 0x0000008dc9317220 */ /* 0x040fe40000410000 */
[-C--:B------:R-:W-:Y:S01]  /*a550*/  HMMA.16816.F32 R12, R164, R22.reuse, R12 ;  /* 0x00000016a40c723c */ /* 0x080fe2000000180c */
[----:B------:R-:W-:Y:S03]  /*a560*/  MUFU.EX2 R223, R223 ;  /* 0x000000df00df7308 */ /* 0x000fe60000000800 */
[C---:B------:R-:W-:Y:S02]  /*a570*/  FMUL.FTZ R16, R201.reuse, R156 ;  /* 0x0000009cc9107220 */ /* 0x040fe40000410000 */
[----:B------:R-:W-:Y:S02]  /*a580*/  FMUL.FTZ R17, R201, R157 ;  /* 0x0000009dc9117220 */ /* 0x000fe40000410000 */
[C---:B------:R-:W-:Y:S03]  /*a590*/  FMUL.FTZ R18, R199.reuse, R158 ;  /* 0x0000009ec7127220 */ /* 0x040fe60000410000 */
[----:B------:R-:W-:Y:S01]  /*a5a0*/  MUFU.EX2 R156, R178 ;  /* 0x000000b2009c7308 */ /* 0x000fe20000000800 */
[C---:B------:R-:W-:Y:S02]  /*a5b0*/  FMUL.FTZ R50, R199.reuse, R142 ;  /* 0x0000008ec7327220 */ /* 0x040fe40000410000 */
[----:B------:R-:W-:Y:S01]  /*a5c0*/  FMUL.FTZ R51, R199, R143 ;  /* 0x0000008fc7337220 */ /* 0x000fe20000410000 */
[C---:B------:R-:W-:Y:S01]  /*a5d0*/  HMMA.16816.F32 R16, R204.reuse, R22, R16 ;  /* 0x00000016cc10723c */ /* 0x040fe20000001810 */
[----:B------:R-:W1:Y:S03]  /*a5e0*/  LDSM.16.MT88.4 R140, [R236] ;  /* 0x00000000ec8c783b */ /* 0x000e660000004200 */
[C---:B------:R-:W-:Y:S02]  /*a5f0*/  FMUL.FTZ R20, R201.reuse, R152 ;  /* 0x00000098c9147220 */ /* 0x040fe40000410000 */
[----:B------:R-:W-:Y:S01]  /*a600*/  FMUL.FTZ R21, R201, R153 ;  /* 0x00000099c9157220 */ /* 0x000fe20000410000 */
[----:B------:R-:W3:Y:S01]  /*a610*/  MUFU.EX2 R152, R195 ;  /* 0x000000c300987308 */ /* 0x000ee20000000800 */
[C---:B------:R-:W-:Y:S04]  /*a620*/  FMUL.FTZ R23, R199.reuse, R155 ;  /* 0x0000009bc7177220 */ /* 0x040fe80000410000 */
[----:B------:R-:W-:Y:S02]  /*a630*/  FMUL.FTZ R22, R199, R154 ;  /* 0x0000009ac7167220 */ /* 0x000fe40000410000 */
[C---:B------:R-:W-:Y:S02]  /*a640*/  FMUL.FTZ R64, R201.reuse, R132 ;  /* 0x00000084c9407220 */ /* 0x040fe40000410000 */
[----:B------:R-:W-:Y:S01]  /*a650*/  FMUL.FTZ R65, R201, R133 ;  /* 0x00000085c9417220 */ /* 0x000fe20000410000 */
[----:B------:R-:W-:Y:S01]  /*a660*/  MUFU.EX2 R153, R187 ;  /* 0x000000bb00997308 */ /* 0x000fe20000000800 */
[C---:B------:R-:W-:Y:S01]  /*a670*/  FMUL.FTZ R66, R199.reuse, R134 ;  /* 0x00000086c7427220 */ /* 0x040fe20000410000 */
[-C--:B--2---:R-:W-:Y:S03]  /*a680*/  HMMA.16816.F32 R20, R204, R36.reuse, R20 ;  /* 0x00000024cc14723c */ /* 0x084fe60000001814 */
[----:B------:R-:W-:Y:S02]  /*a690*/  FMUL.FTZ R67, R199, R135 ;  /* 0x00000087c7437220 */ /* 0x000fe40000410000 */
[----:B------:R-:W2:Y:S01]  /*a6a0*/  LDSM.16.MT88.4 R132, [R239+0x2000] ;  /* 0x00200000ef84783b */ /* 0x000ea20000004200 */
[C---:B------:R-:W-:Y:S02]  /*a6b0*/  FMUL.FTZ R68, R201.reuse, R68 ;  /* 0x00000044c9447220 */ /* 0x040fe40000410000 */
[C---:B------:R-:W-:Y:S01]  /*a6c0*/  HMMA.16816.F32 R24, R164.reuse, R36, R24 ;  /* 0x00000024a418723c */ /* 0x040fe20000001818 */
[----:B------:R-:W-:Y:S03]  /*a6d0*/  MUFU.EX2 R158, R193 ;  /* 0x000000c1009e7308 */ /* 0x000fe60000000800 */
[----:B------:R-:W-:Y:S02]  /*a6e0*/  FMUL.FTZ R69, R201, R69 ;  /* 0x00000045c9457220 */ /* 0x000fe40000410000 */
[----:B------:R-:W-:Y:S02]  /*a6f0*/  FMUL.FTZ R70, R199, R70 ;  /* 0x00000046c7467220 */ /* 0x000fe40000410000 */
[-C--:B------:R-:W-:Y:S03]  /*a700*/  HMMA.16816.F32 R28, R164, R38.reuse, R28 ;  /* 0x00000026a41c723c */ /* 0x080fe6000000181c */
[----:B------:R-:W-:Y:S01]  /*a710*/  MUFU.EX2 R155, R192 ;  /* 0x000000c0009b7308 */ /* 0x000fe20000000800 */
[C---:B------:R-:W-:Y:S02]  /*a720*/  FMUL.FTZ R36, R201.reuse, R144 ;  /* 0x00000090c9247220 */ /* 0x040fe40000410000 */
[----:B------:R-:W-:Y:S02]  /*a730*/  FMUL.FTZ R37, R201, R145 ;  /* 0x00000091c9257220 */ /* 0x000fe40000410000 */
[C---:B------:R-:W-:Y:S04]  /*a740*/  HMMA.16816.F32 R32, R204.reuse, R38, R32 ;  /* 0x00000026cc20723c */ /* 0x040fe80000001820 */
[----:B------:R-:W-:Y:S01]  /*a750*/  FMUL.FTZ R71, R199, R71 ;  /* 0x00000047c7477220 */ /* 0x000fe20000410000 */
[----:B------:R-:W-:Y:S01]  /*a760*/  MUFU.EX2 R157, R231 ;  /* 0x000000e7009d7308 */ /* 0x000fe20000000800 */
[----:B------:R-:W-:Y:S02]  /*a770*/  FMUL.FTZ R80, R201, R80 ;  /* 0x00000050c9507220 */ /* 0x000fe40000410000 */
[C---:B------:R-:W-:Y:S04]  /*a780*/  FMUL.FTZ R38, R199.reuse, R146 ;  /* 0x00000092c7267220 */ /* 0x040fe80000410000 */
[----:B------:R-:W-:Y:S02]  /*a790*/  FMUL.FTZ R39, R199, R147 ;  /* 0x00000093c7277220 */ /* 0x000fe40000410000 */
[----:B------:R-:W-:Y:S01]  /*a7a0*/  LDSM.16.MT88.4 R144, [R238+0x800] ;  /* 0x00080000ee90783b */ /* 0x000fe20000004200 */
[----:B------:R-:W-:Y:S01]  /*a7b0*/  FMUL.FTZ R81, R201, R81 ;  /* 0x00000051c9517220 */ /* 0x000fe20000410000 */
[----:B------:R-:W-:Y:S01]  /*a7c0*/  MUFU.EX2 R231, R184 ;  /* 0x000000b800e77308 */ /* 0x000fe20000000800 */
[C---:B------:R-:W-:Y:S02]  /*a7d0*/  FMUL.FTZ R82, R199.reuse, R82 ;  /* 0x00000052c7527220 */ /* 0x040fe40000410000 */
[-C--:B------:R-:W-:Y:S03]  /*a7e0*/  HMMA.16816.F32 R36, R204, R52.reuse, R36 ;  /* 0x00000034cc24723c */ /* 0x080fe60000001824 */
[----:B------:R-:W-:Y:S02]  /*a7f0*/  FMUL.FTZ R83, R199, R83 ;  /* 0x00000053c7537220 */ /* 0x000fe40000410000 */
[C---:B------:R-:W-:Y:S02]  /*a800*/  FMUL.FTZ R84, R201.reuse, R84 ;  /* 0x00000054c9547220 */ /* 0x040fe40000410000 */
[----:B------:R-:W-:Y:S01]  /*a810*/  FMUL.FTZ R85, R201, R85 ;  /* 0x00000055c9557220 */ /* 0x000fe20000410000 */
[C---:B------:R-:W-:Y:S01]  /*a820*/  HMMA.16816.F32 R40, R164.reuse, R52, R40 ;  /* 0x00000034a428723c */ /* 0x040fe20000001828 */
[----:B------:R-:W-:Y:S03]  /*a830*/  MUFU.EX2 R178, R180 ;  /* 0x000000b400b27308 */ /* 0x000fe60000000800 */
[C---:B------:R-:W-:Y:S02]  /*a840*/  FMUL.FTZ R86, R199.reuse, R86 ;  /* 0x00000056c7567220 */ /* 0x040fe40000410000 */
[----:B------:R-:W-:Y:S02]  /*a850*/  FMUL.FTZ R87, R199, R87 ;  /* 0x00000057c7577220 */ /* 0x000fe40000410000 */
[-C--:B------:R-:W-:Y:S03]  /*a860*/  HMMA.16816.F32 R44, R164, R54.reuse, R44 ;  /* 0x00000036a42c723c */ /* 0x080fe6000000182c */
[----:B------:R-:W-:Y:S01]  /*a870*/  MUFU.EX2 R230, R230 ;  /* 0x000000e600e67308 */ /* 0x000fe20000000800 */
[C---:B------:R-:W-:Y:S02]  /*a880*/  FMUL.FTZ R52, R201.reuse, R136 ;  /* 0x00000088c9347220 */ /* 0x040fe40000410000 */
[C---:B------:R-:W-:Y:S02]  /*a890*/  FMUL.FTZ R53, R201.reuse, R137 ;  /* 0x00000089c9357220 */ /* 0x040fe40000410000 */
[C---:B------:R-:W-:Y:S04]  /*a8a0*/  HMMA.16816.F32 R48, R204.reuse, R54, R48 ;  /* 0x00000036cc30723c */ /* 0x040fe80000001830 */
[C---:B------:R-:W-:Y:S01]  /*a8b0*/  FMUL.FTZ R96, R201.reuse, R96 ;  /* 0x00000060c9607220 */ /* 0x040fe20000410000 */
[----:B------:R-:W4:Y:S01]  /*a8c0*/  MUFU.EX2 R136, R160 ;  /* 0x000000a000887308 */ /* 0x000f220000000800 */
[----:B------:R-:W-:Y:S02]  /*a8d0*/  FMUL.FTZ R97, R201, R97 ;  /* 0x00000061c9617220 */ /* 0x000fe40000410000 */
[C---:B------:R-:W-:Y:S04]  /*a8e0*/  FMUL.FTZ R54, R199.reuse, R138 ;  /* 0x0000008ac7367220 */ /* 0x040fe80000410000 */
[C---:B------:R-:W-:Y:S02]  /*a8f0*/  FMUL.FTZ R55, R199.reuse, R139 ;  /* 0x0000008bc7377220 */ /* 0x040fe40000410000 */
[C---:B------:R-:W-:Y:S01]  /*a900*/  FMUL.FTZ R98, R199.reuse, R98 ;  /* 0x00000062c7627220 */ /* 0x040fe20000410000 */
[----:B------:R-:W-:Y:S01]  /*a910*/  MUFU.EX2 R137, R219 ;  /* 0x000000db00897308 */ /* 0x000fe20000000800 */
[----:B------:R-:W-:Y:S02]  /*a920*/  FMUL.FTZ R99, R199, R99 ;  /* 0x00000063c7637220 */ /* 0x000fe40000410000 */
[C---:B------:R-:W-:Y:S01]  /*a930*/  FMUL.FTZ R100, R201.reuse, R100 ;  /* 0x00000064c9647220 */ /* 0x040fe20000410000 */
[-C--:B-1----:R-:W-:Y:S03]  /*a940*/  HMMA.16816.F32 R52, R204, R140.reuse, R52 ;  /* 0x0000008ccc34723c */ /* 0x082fe60000001834 */
[----:B------:R-:W-:Y:S02]  /*a950*/  FMUL.FTZ R101, R201, R101 ;  /* 0x00000065c9657220 */ /* 0x000fe40000410000 */
[C---:B------:R-:W-:Y:S01]  /*a960*/  FMUL.FTZ R102, R199.reuse, R102 ;  /* 0x00000066c7667220 */ /* 0x040fe20000410000 */
[----:B------:R-:W-:Y:S01]  /*a970*/  MUFU.EX2 R160, R186 ;  /* 0x000000ba00a07308 */ /* 0x000fe20000000800 */
[----:B------:R-:W-:Y:S01]  /*a980*/  FMUL.FTZ R103, R199, R103 ;  /* 0x00000067c7677220 */ /* 0x000fe20000410000 */
[C---:B------:R-:W-:Y:S04]  /*a990*/  HMMA.16816.F32 R56, R164.reuse, R140, R56 ;  /* 0x0000008ca438723c */ /* 0x040fe80000001838 */
[C---:B------:R-:W-:Y:S02]  /*a9a0*/  FMUL.FTZ R112, R201.reuse, R112 ;  /* 0x00000070c9707220 */ /* 0x040fe40000410000 */
[----:B------:R-:W-:Y:S02]  /*a9b0*/  FMUL.FTZ R113, R201, R113 ;  /* 0x00000071c9717220 */ /* 0x000fe40000410000 */
[-C--:B------:R-:W-:Y:S01]  /*a9c0*/  HMMA.16816.F32 R60, R164, R142.reuse, R60 ;  /* 0x0000008ea43c723c */ /* 0x080fe2000000183c */
[----:B------:R1:W5:Y:S03]  /*a9d0*/  MUFU.EX2 R139, R203 ;  /* 0x000000cb008b7308 */ /* 0x0003660000000800 */
[C---:B------:R-:W-:Y:S02]  /*a9e0*/  FMUL.FTZ R114, R199.reuse, R114 ;  /* 0x00000072c7727220 */ /* 0x040fe40000410000 */
[----:B------:R-:W-:Y:S02]  /*a9f0*/  FMUL.FTZ R115, R199, R115 ;  /* 0x00000073c7737220 */ /* 0x000fe40000410000 */
[C---:B------:R-:W-:Y:S01]  /*aa00*/  HMMA.16816.F32 R64, R204.reuse, R142, R64 ;  /* 0x0000008ecc40723c */ /* 0x040fe20000001840 */
[----:B------:R-:W-:Y:S02]  /*aa10*/  LDSM.16.MT88.4 R140, [R239+0x800] ;  /* 0x00080000ef8c783b */ /* 0x000fe40000004200 */
[----:B------:R-:W4:Y:S01]  /*aa20*/  MUFU.EX2 R138, R220 ;  /* 0x000000dc008a7308 */ /* 0x000f220000000800 */
[----:B------:R-:W-:Y:S02]  /*aa30*/  FADD.FTZ R171, R173, R171 ;  /* 0x000000abadab7221 */ /* 0x000fe40000010000 */
[----:B------:R-:W-:Y:S02]  /*aa40*/  FADD.FTZ R170, R174, R170 ;  /* 0x000000aaaeaa7221 */ /* 0x000fe40000010000 */
[-C--:B--2---:R-:W-:Y:S04]  /*aa50*/  HMMA.16816.F32 R68, R204, R132.reuse, R68 ;  /* 0x00000084cc44723c */ /* 0x084fe80000001844 */
[----:B---3--:R-:W-:Y:S01]  /*aa60*/  FADD.FTZ R170, R152, R170 ;  /* 0x000000aa98aa7221 */ /* 0x008fe20000010000 */
[----:B------:R-:W-:Y:S01]  /*aa70*/  MUFU.EX2 R173, R189 ;  /* 0x000000bd00ad7308 */ /* 0x000fe20000000800 */
[----:B------:R-:W-:Y:S02]  /*aa80*/  FMUL.FTZ R116, R201, R116 ;  /* 0x00000074c9747220 */ /* 0x000fe40000410000 */
[C---:B------:R-:W-:Y:S04]  /*aa90*/  HMMA.16816.F32 R72, R164.reuse, R132, R72 ;  /* 0x00000084a448723c */ /* 0x040fe80000001848 */
[----:B-1----:R-:W-:Y:S01]  /*aaa0*/  F2FP.PACK_AB R203, R213, R214 ;  /* 0x000000d6d5cb723e */ /* 0x002fe200000000ff */
[----:B------:R-:W-:Y:S02]  /*aab0*/  FMUL.FTZ R117, R201, R117 ;  /* 0x00000075c9757220 */ /* 0x000fe40000410000 */
[C---:B------:R-:W-:Y:S01]  /*aac0*/  FMUL.FTZ R118, R199.reuse, R118 ;  /* 0x00000076c7767220 */ /* 0x040fe20000410000 */
[-C--:B------:R-:W-:Y:S01]  /*aad0*/  HMMA.16816.F32 R76, R164, R134.reuse, R76 ;  /* 0x00000086a44c723c */ /* 0x080fe2000000184c */
[----:B------:R-:W-:Y:S03]  /*aae0*/  MUFU.EX2 R220, R191 ;  /* 0x000000bf00dc7308 */ /* 0x000fe60000000800 */
[----:B------:R-:W-:Y:S02]  /*aaf0*/  FMUL.FTZ R119, R199, R119 ;  /* 0x00000077c7777220 */ /* 0x000fe40000410000 */
[----:B----4-:R-:W-:Y:S01]  /*ab00*/  FADD.FTZ R154, R136, R179 ;  /* 0x000000b3889a7221 */ /* 0x010fe20000010000 */
[C---:B-----5:R-:W-:Y:S01]  /*ab10*/  F2FP.PACK_AB R136, R139.reuse, R136 ;  /* 0x000000888b88723e */ /* 0x060fe200000000ff */
[C---:B------:R-:W-:Y:S01]  /*ab20*/  HMMA.16816.F32 R80, R204.reuse, R134, R80 ;  /* 0x00000086cc50723c */ /* 0x040fe20000001850 */
[----:B------:R-:W1:Y:S02]  /*ab30*/  LDSM.16.MT88.4 R132, [R238+0x2000] ;  /* 0x00200000ee84783b */ /* 0x000e640000004200 */
[----:B------:R-:W2:Y:S01]  /*ab40*/  MUFU.EX2 R219, R190 ;  /* 0x000000be00db7308 */ /* 0x000ea20000000800 */
[----:B------:R-:W-:Y:S02]  /*ab50*/  FADD.FTZ R154, R139, R154 ;  /* 0x0000009a8b9a7221 */ /* 0x000fe40000010000 */
[----:B------:R-:W-:Y:S02]  /*ab60*/  FMUL.FTZ R128, R201, R128 ;  /* 0x00000080c9807220 */ /* 0x000fe40000410000 */
[----:B------:R-:W-:Y:S01]  /*ab70*/  FADD.FTZ R154, R138, R154 ;  /* 0x0000009a8a9a7221 */ /* 0x000fe20000010000 */
[C---:B------:R-:W-:Y:S03]  /*ab80*/  F2FP.PACK_AB R138, R137.reuse, R138 ;  /* 0x0000008a898a723e */ /* 0x040fe600000000ff */
[----:B------:R-:W-:Y:S01]  /*ab90*/  FADD.FTZ R154, R137, R154 ;  /* 0x0000009a899a7221 */ /* 0x000fe20000010000 */
[----:B------:R-:W-:Y:S01]  /*aba0*/  F2FP.PACK_AB R137, R161, R152 ;  /* 0x00000098a189723e */ /* 0x000fe200000000ff */
[----:B------:R-:W-:Y:S01]  /*abb0*/  FMUL.FTZ R129, R201, R129 ;  /* 0x00000081c9817220 */ /* 0x000fe20000410000 */
[----:B------:R-:W-:Y:S01]  /*abc0*/  F2FP.PACK_AB R201, R215, R216 ;  /* 0x000000d8d7c9723e */ /* 0x000fe200000000ff */
[C---:B------:R-:W-:Y:S01]  /*abd0*/  FMUL.FTZ R130, R199.reuse, R130 ;  /* 0x00000082c7827220 */ /* 0x040fe20000410000 */
[----:B------:R-:W-:Y:S01]  /*abe0*/  MUFU.EX2 R174, R181 ;  /* 0x000000b500ae7308 */ /* 0x000fe20000000800 */
[----:B------:R-:W-:Y:S02]  /*abf0*/  FMUL.FTZ R131, R199, R131 ;  /* 0x00000083c7837220 */ /* 0x000fe40000410000 */
[----:B------:R-:W-:Y:S04]  /*ac00*/  FADD.FTZ R202, R175, R202 ;  /* 0x000000caafca7221 */ /* 0x000fe80000010000 */
[----:B------:R-:W-:Y:S01]  /*ac10*/  FADD.FTZ R172, R172, R202 ;  /* 0x000000caacac7221 */ /* 0x000fe20000010000 */
[----:B--2---:R-:W-:Y:S02]  /*ac20*/  F2FP.PACK_AB R139, R219, R220 ;  /* 0x000000dcdb8b723e */ /* 0x004fe400000000ff */
[----:B------:R-:W-:Y:S01]  /*ac30*/  MUFU.EX2 R175, R188 ;  /* 0x000000bc00af7308 */ /* 0x000fe20000000800 */
[----:B------:R-:W-:Y:S04]  /*ac40*/  FADD.FTZ R172, R168, R172 ;  /* 0x000000aca8ac7221 */ /* 0x000fe80000010000 */
[----:B------:R-:W-:Y:S05]  /*ac50*/  FADD.FTZ R172, R163, R172 ;  /* 0x000000aca3ac7221 */ /* 0x000fea0000010000 */
[----:B------:R-:W-:Y:S01]  /*ac60*/  MUFU.EX2 R199, R185 ;  /* 0x000000b900c77308 */ /* 0x000fe20000000800 */
[-C--:B-1----:R-:W-:Y:S09]  /*ac70*/  HMMA.16816.F32 R84, R204, R132.reuse, R84 ;  /* 0x00000084cc54723c */ /* 0x082ff20000001854 */
[----:B------:R-:W-:Y:S01]  /*ac80*/  MUFU.EX2 R202, R218 ;  /* 0x000000da00ca7308 */ /* 0x000fe20000000800 */
[C---:B------:R-:W-:Y:S08]  /*ac90*/  HMMA.16816.F32 R88, R164.reuse, R132, R88 ;  /* 0x00000084a458723c */ /* 0x040ff00000001858 */
[-C--:B------:R-:W-:Y:S01]  /*aca0*/  HMMA.16816.F32 R92, R164, R134.reuse, R92 ;  /* 0x00000086a45c723c */ /* 0x080fe2000000185c */
[----:B------:R-:W-:Y:S07]  /*acb0*/  MUFU.EX2 R218, R210 ;  /* 0x000000d200da7308 */ /* 0x000fee0000000800 */
[C---:B------:R-:W-:Y:S01]  /*acc0*/  HMMA.16816.F32 R96, R204.reuse, R134, R96 ;  /* 0x00000086cc60723c */ /* 0x040fe20000001860 */
[----:B------:R-:W1:Y:S02]  /*acd0*/  LDSM.16.MT88.4 R132, [R237+0x2000] ;  /* 0x00200000ed84783b */ /* 0x000e640000004200 */
[----:B------:R-:W-:Y:S10]  /*ace0*/  MUFU.EX2 R168, R217 ;  /* 0x000000d900a87308 */ /* 0x000ff40000000800 */
[----:B------:R-:W2:Y:S10]  /*acf0*/  MUFU.EX2 R217, R211 ;  /* 0x000000d300d97308 */ /* 0x000eb40000000800 */
[----:B------:R-:W-:Y:S10]  /*ad00*/  MUFU.EX2 R229, R229 ;  /* 0x000000e500e57308 */ /* 0x000ff40000000800 */
[----:B------:R-:W-:Y:S01]  /*ad10*/  MUFU.EX2 R228, R228 ;  /* 0x000000e400e47308 */ /* 0x000fe20000000800 */
[-C--:B-1----:R-:W-:Y:S09]  /*ad20*/  HMMA.16816.F32 R100, R204, R132.reuse, R100 ;  /* 0x00000084cc64723c */ /* 0x082ff20000001864 */
[----:B------:R-:W-:Y:S01]  /*ad30*/  MUFU.EX2 R179, R200 ;  /* 0x000000c800b37308 */ /* 0x000fe20000000800 */
[C---:B------:R-:W-:Y:S09]  /*ad40*/  HMMA.16816.F32 R104, R164.reuse, R132, R104 ;  /* 0x00000084a468723c */ /* 0x040ff20000001868 */
[----:B------:R-:W-:Y:S01]  /*ad50*/  MUFU.EX2 R198, R198 ;  /* 0x000000c600c67308 */ /* 0x000fe20000000800 */
[-C--:B------:R-:W-:Y:S09]  /*ad60*/  HMMA.16816.F32 R108, R164, R134.reuse, R108 ;  /* 0x00000086a46c723c */ /* 0x080ff2000000186c */
[----:B------:R-:W1:Y:S01]  /*ad70*/  MUFU.EX2 R197, R197 ;  /* 0x000000c500c57308 */ /* 0x000e620000000800 */
[C---:B------:R-:W-:Y:S01]  /*ad80*/  HMMA.16816.F32 R112, R204.reuse, R134, R112 ;  /* 0x00000086cc70723c */ /* 0x040fe20000001870 */
[----:B------:R-:W3:Y:S07]  /*ad90*/  LDSM.16.MT88.4 R132, [R236+0x2000] ;  /* 0x00200000ec84783b */ /* 0x000eee0000004200 */
[-C--:B---3--:R-:W-:Y:S08]  /*ada0*/  HMMA.16816.F32 R116, R204, R132.reuse, R116 ;  /* 0x00000084cc74723c */ /* 0x088ff00000001874 */
[C---:B------:R-:W-:Y:S07]  /*adb0*/  HMMA.16816.F32 R120, R164.reuse, R132, R120 ;  /* 0x00000084a478723c */ /* 0x040fee0000001878 */
[----:B------:R-:W-:Y:S01]  /*adc0*/  F2FP.PACK_AB R132, R160, R153 ;  /* 0x00000099a084723e */ /* 0x000fe200000000ff */
[-C--:B------:R-:W-:Y:S01]  /*add0*/  HMMA.16816.F32 R124, R164, R134.reuse, R124 ;  /* 0x00000086a47c723c */ /* 0x080fe2000000187c */
[----:B------:R-:W-:Y:S03]  /*ade0*/  MUFU.EX2 R166, R222 ;  /* 0x000000de00a67308 */ /* 0x000fe60000000800 */
[----:B------:R-:W-:Y:S03]  /*adf0*/  F2FP.PACK_AB R133, R162, R163 ;  /* 0x000000a3a285723e */ /* 0x000fe600000000ff */
[----:B------:R-:W-:Y:S01]  /*ae00*/  FADD.FTZ R165, R169, R171 ;  /* 0x000000aba9a57221 */ /* 0x000fe20000010000 */
[----:B------:R-:W-:Y:S03]  /*ae10*/  HMMA.16816.F32 R128, R204, R134, R128 ;  /* 0x00000086cc80723c */ /* 0x000fe60000001880 */
[----:B------:R-:W3:Y:S01]  /*ae20*/  MUFU.EX2 R222, R208 ;  /* 0x000000d000de7308 */ /* 0x000ee20000000800 */
[----:B------:R-:W-:Y:S03]  /*ae30*/  FADD.FTZ R165, R153, R165 ;  /* 0x000000a599a57221 */ /* 0x000fe60000010000 */
[----:B------:R-:W-:Y:S01]  /*ae40*/  F2FP.PACK_AB R134, R224, R226 ;  /* 0x000000e2e086723e */ /* 0x000fe200000000ff */
[-C--:B------:R-:W-:Y:S05]  /*ae50*/  HMMA.16816.F32 R4, R136, R140.reuse, R4 ;  /* 0x0000008c8804723c */ /* 0x080fea0000001804 */
[----:B------:R-:W-:Y:S01]  /*ae60*/  F2FP.PACK_AB R135, R223, R225 ;  /* 0x000000e1df87723e */ /* 0x000fe200000000ff */
[----:B------:R-:W4:Y:S01]  /*ae70*/  MUFU.EX2 R167, R221 ;  /* 0x000000dd00a77308 */ /* 0x000f220000000800 */
[----:B--2---:R-:W-:Y:S02]  /*ae80*/  F2FP.PACK_AB R204, R217, R212 ;  /* 0x000000d4d9cc723e */ /* 0x004fe400000000ff */
[----:B-1----:R-:W-:Y:S03]  /*ae90*/  F2FP.PACK_AB R207, R197, R198 ;  /* 0x000000c6c5cf723e */ /* 0x002fe600000000ff */
[C---:B------:R-:W-:Y:S04]  /*aea0*/  HMMA.16816.F32 R8, R132.reuse, R140, R8 ;  /* 0x0000008c8408723c */ /* 0x040fe80000001808 */
[----:B------:R1:W2:Y:S01]  /*aeb0*/  MUFU.EX2 R221, R209 ;  /* 0x000000d100dd7308 */ /* 0x0002a20000000800 */
[----:B---3--:R-:W-:Y:S03]  /*aec0*/  F2FP.PACK_AB R205, R179, R222 ;  /* 0x000000deb3cd723e */ /* 0x008fe600000000ff */
[-C--:B------:R-:W-:Y:S08]  /*aed0*/  HMMA.16816.F32 R12, R132, R142.reuse, R12 ;  /* 0x0000008e840c723c */ /* 0x080ff0000000180c */
[C---:B------:R-:W-:Y:S01]  /*aee0*/  HMMA.16816.F32 R16, R136.reuse, R142, R16 ;  /* 0x0000008e8810723c */ /* 0x040fe20000001810 */
[----:B------:R-:W3:Y:S03]  /*aef0*/  LDSM.16.MT88.4 R140, [R236+0x800] ;  /* 0x00080000ec8c783b */ /* 0x000ee60000004200 */
[----:B----4-:R-:W-:Y:S04]  /*af00*/  F2FP.PACK_AB R200, R167, R166 ;  /* 0x000000a6a7c8723e */ /* 0x010fe800000000ff */
[-C--:B------:R-:W-:Y:S01]  /*af10*/  HMMA.16816.F32 R20, R136, R144.reuse, R20 ;  /* 0x000000908814723c */ /* 0x080fe20000001814 */
[----:B-1----:R-:W-:Y:S03]  /*af20*/  LDSM.16.MT88.4 R208, [R239+0x3800] ;  /* 0x00380000efd0783b */ /* 0x002fe60000004200 */
[----:B--2---:R-:W-:Y:S04]  /*af30*/  F2FP.PACK_AB R206, R221, R218 ;  /* 0x000000daddce723e */ /* 0x004fe800000000ff */
        /* <DEDUP_REMOVED lines=30> */
[C---:B------:R-:W-:Y:S07]  /*b120*/  HMMA.16816.F32 R120, R132.reuse, R144, R120 ;  /* 0x000000908478723c */ /* 0x040fee0000001878 */
[----:B------:R-:W-:Y:S01]  /*b130*/  FADD.FTZ R144, R156, R154 ;  /* 0x0000009a9c907221 */ /* 0x000fe20000010000 */
[-C--:B------:R-:W-:Y:S04]  /*b140*/  HMMA.16816.F32 R124, R132, R146.reuse, R124 ;  /* 0x00000092847c723c */ /* 0x080fe8000000187c */
[C---:B------:R-:W-:Y:S03]  /*b150*/  FADD.FTZ R144, R158.reuse, R144 ;  /* 0x000000909e907221 */ /* 0x040fe60000010000 */
[----:B------:R-:W-:Y:S01]  /*b160*/  F2FP.PACK_AB R132, R158, R156 ;  /* 0x0000009c9e84723e */ /* 0x000fe200000000ff */
[----:B------:R-:W-:Y:S04]  /*b170*/  HMMA.16816.F32 R128, R136, R146, R128 ;  /* 0x000000928880723c */ /* 0x000fe80000001880 */
[----:B------:R-:W-:Y:S01]  /*b180*/  F2FP.PACK_AB R134, R157, R155 ;  /* 0x0000009b9d86723e */ /* 0x000fe200000000ff */
[----:B------:R-:W-:Y:S01]  /*b190*/  FADD.FTZ R144, R155, R144 ;  /* 0x000000909b907221 */ /* 0x000fe20000010000 */
[----:B------:R-:W-:Y:S01]  /*b1a0*/  F2FP.PACK_AB R133, R175, R173 ;  /* 0x000000adaf85723e */ /* 0x000fe200000000ff */
[----:B------:R-:W-:Y:S01]  /*b1b0*/  LDSM.16.MT88.4 R152, [R239+0x3000] ;  /* 0x00300000ef98783b */ /* 0x000fe20000004200 */
[----:B------:R-:W-:Y:S01]  /*b1c0*/  F2FP.PACK_AB R135, R231, R199 ;  /* 0x000000c7e787723e */ /* 0x000fe200000000ff */
[----:B------:R-:W-:Y:S03]  /*b1d0*/  FADD.FTZ R164, R157, R144 ;  /* 0x000000909da47221 */ /* 0x000fe60000010000 */
[----:B------:R-:W-:Y:S01]  /*b1e0*/  F2FP.PACK_AB R136, R176, R174 ;  /* 0x000000aeb088723e */ /* 0x000fe200000000ff */
[----:B------:R-:W-:Y:S01]  /*b1f0*/  FADD.FTZ R164, R166, R164 ;  /* 0x000000a4a6a47221 */ /* 0x000fe20000010000 */
[----:B------:R-:W-:Y:S01]  /*b200*/  F2FP.PACK_AB R138, R178, R177 ;  /* 0x000000b1b28a723e */ /* 0x000fe200000000ff */
[-C--:B--2---:R-:W-:Y:S01]  /*b210*/  HMMA.16816.F32 R4, R132, R148.reuse, R4 ;  /* 0x000000948404723c */ /* 0x084fe20000001804 */
[----:B------:R-:W1:Y:S04]  /*b220*/  LDSM.16.MT88.4 R144, [R237+0x1000] ;  /* 0x00100000ed90783b */ /* 0x000e680000004200 */
[----:B------:R-:W-:Y:S02]  /*b230*/  F2FP.PACK_AB R137, R229, R230 ;  /* 0x000000e6e589723e */ /* 0x000fe400000000ff */
[----:B------:R-:W-:Y:S02]  /*b240*/  F2FP.PACK_AB R139, R227, R228 ;  /* 0x000000e4e38b723e */ /* 0x000fe400000000ff */
[----:B------:R-:W-:Y:S05]  /*b250*/  LDSM.16.MT88.4 R156, [R238+0x3000] ;  /* 0x00300000ee9c783b */ /* 0x000fea0000004200 */
        /* <DEDUP_REMOVED lines=18> */
[----:B------:R-:W-:Y:S07]  /*b380*/  LDSM.16.MT88.4 R148, [R238+0x1800] ;  /* 0x00180000ee94783b */ /* 0x000fee0000004200 */
[-C--:B------:R-:W-:Y:S08]  /*b390*/  HMMA.16816.F32 R68, R132, R152.reuse, R68 ;  /* 0x000000988444723c */ /* 0x080ff00000001844 */
[C---:B------:R-:W-:Y:S08]  /*b3a0*/  HMMA.16816.F32 R72, R136.reuse, R152, R72 ;  /* 0x000000988848723c */ /* 0x040ff00000001848 */
[-C--:B------:R-:W-:Y:S08]  /*b3b0*/  HMMA.16816.F32 R76, R136, R154.reuse, R76 ;  /* 0x0000009a884c723c */ /* 0x080ff0000000184c */
[C---:B------:R-:W-:Y:S08]  /*b3c0*/  HMMA.16816.F32 R80, R132.reuse, R154, R80 ;  /* 0x0000009a8450723c */ /* 0x040ff00000001850 */
[-C--:B------:R-:W-:Y:S08]  /*b3d0*/  HMMA.16816.F32 R84, R132, R156.reuse, R84 ;  /* 0x0000009c8454723c */ /* 0x080ff00000001854 */
[C---:B------:R-:W-:Y:S08]  /*b3e0*/  HMMA.16816.F32 R88, R136.reuse, R156, R88 ;  /* 0x0000009c8858723c */ /* 0x040ff00000001858 */
[-C--:B------:R-:W-:Y:S08]  /*b3f0*/  HMMA.16816.F32 R92, R136, R158.reuse, R92 ;  /* 0x0000009e885c723c */ /* 0x080ff0000000185c */
[C---:B------:R-:W-:Y:S01]  /*b400*/  HMMA.16816.F32 R96, R132.reuse, R158, R96 ;  /* 0x0000009e8460723c */ /* 0x040fe20000001860 */
[----:B------:R-:W2:Y:S07]  /*b410*/  LDSM.16.MT88.4 R156, [R239+0x1800] ;  /* 0x00180000ef9c783b */ /* 0x000eae0000004200 */
[-C--:B---3--:R-:W-:Y:S08]  /*b420*/  HMMA.16816.F32 R100, R132, R140.reuse, R100 ;  /* 0x0000008c8464723c */ /* 0x088ff00000001864 */
[C---:B------:R-:W-:Y:S07]  /*b430*/  HMMA.16816.F32 R104, R136.reuse, R140, R104 ;  /* 0x0000008c8868723c */ /* 0x040fee0000001868 */
[----:B------:R-:W-:Y:S01]  /*b440*/  FADD.FTZ R140, R167, R164 ;  /* 0x000000a4a78c7221 */ /* 0x000fe20000010000 */
[-C--:B------:R-:W-:Y:S04]  /*b450*/  HMMA.16816.F32 R108, R136, R142.reuse, R108 ;  /* 0x0000008e886c723c */ /* 0x080fe8000000186c */
[----:B------:R-:W-:Y:S01]  /*b460*/  FADD.FTZ R140, R202, R140 ;  /* 0x0000008cca8c7221 */ /* 0x000fe20000010000 */
[C---:B------:R-:W-:Y:S03]  /*b470*/  F2FP.PACK_AB R202, R168.reuse, R202 ;  /* 0x000000caa8ca723e */ /* 0x040fe600000000ff */
[C---:B------:R-:W-:Y:S08]  /*b480*/  HMMA.16816.F32 R112, R132.reuse, R142, R112 ;  /* 0x0000008e8470723c */ /* 0x040ff00000001870 */
[-C--:B-1----:R-:W-:Y:S08]  /*b490*/  HMMA.16816.F32 R116, R132, R144.reuse, R116 ;  /* 0x000000908474723c */ /* 0x082ff00000001874 */
[C---:B------:R-:W-:Y:S08]  /*b4a0*/  HMMA.16816.F32 R120, R136.reuse, R144, R120 ;  /* 0x000000908878723c */ /* 0x040ff00000001878 */
[-C--:B------:R-:W-:Y:S07]  /*b4b0*/  HMMA.16816.F32 R124, R136, R146.reuse, R124 ;  /* 0x00000092887c723c */ /* 0x080fee000000187c */
[----:B------:R-:W-:Y:S01]  /*b4c0*/  FADD.FTZ R136, R168, R140 ;  /* 0x0000008ca8887221 */ /* 0x000fe20000010000 */
[----:B------:R-:W-:Y:S01]  /*b4d0*/  HMMA.16816.F32 R128, R132, R146, R128 ;  /* 0x000000928480723c */ /* 0x000fe20000001880 */
[----:B------:R-:W1:Y:S03]  /*b4e0*/  LDSM.16.MT88.4 R140, [R237+0x1800] ;  /* 0x00180000ed8c783b */ /* 0x000e660000004200 */
[----:B------:R-:W-:Y:S02]  /*b4f0*/  FADD.FTZ R137, R161, R170 ;  /* 0x000000aaa1897221 */ /* 0x000fe40000010000 */
[----:B------:R-:W-:Y:S03]  /*b500*/  FADD.FTZ R138, R162, R172 ;  /* 0x000000aca28a7221 */ /* 0x000fe60000010000 */
[----:B------:R3:W-:Y:S04]  /*b510*/  STL [R1+0x70], R136 ;  /* 0x0000708801007387 */ /* 0x0007e80000100800 */
[----:B------:R-:W4:Y:S01]  /*b520*/  LDSM.16.MT88.4 R132, [R236+0x1800] ;  /* 0x00180000ec84783b */ /* 0x000f220000004200 */
[----:B---3--:R-:W-:Y:S02]  /*b530*/  FADD.FTZ R136, R160, R165 ;  /* 0x000000a5a0887221 */ /* 0x008fe40000010000 */
[-C--:B--2---:R-:W-:Y:S05]  /*b540*/  HMMA.16816.F32 R160, R200, R156.reuse, R4 ;  /* 0x0000009cc8a0723c */ /* 0x084fea0000001804 */
[----:B------:R-:W2:Y:S03]  /*b550*/  LDSM.16.MT88.4 R4, [R238+0x3800] ;  /* 0x00380000ee04783b */ /* 0x000ea60000004200 */
[C---:B------:R-:W-:Y:S05]  /*b560*/  HMMA.16816.F32 R164, R204.reuse, R156, R8 ;  /* 0x0000009ccca4723c */ /* 0x040fea0000001808 */
[----:B------:R-:W3:Y:S03]  /*b570*/  LDSM.16.MT88.4 R8, [R237+0x3800] ;  /* 0x00380000ed08783b */ /* 0x000ee60000004200 */
[-C--:B------:R-:W-:Y:S05]  /*b580*/  HMMA.16816.F32 R168, R204, R158.reuse, R12 ;  /* 0x0000009ecca8723c */ /* 0x080fea000000180c */
[----:B------:R-:W5:Y:S03]  /*b590*/  LDSM.16.MT88.4 R12, [R236+0x3800] ;  /* 0x00380000ec0c783b */ /* 0x000f660000004200 */
[C---:B------:R-:W-:Y:S07]  /*b5a0*/  HMMA.16816.F32 R156, R200.reuse, R158, R16 ;  /* 0x0000009ec89c723c */ /* 0x040fee0000001810 */
[----:B------:R-:W-:Y:S01]  /*b5b0*/  MOV R19, R179 ;  /* 0x000000b300137202 */ /* 0x000fe20000000f00 */
[-C--:B------:R-:W-:Y:S04]  /*b5c0*/  HMMA.16816.F32 R152, R200, R148.reuse, R20 ;  /* 0x00000094c898723c */ /* 0x080fe80000001814 */
[----:B------:R-:W-:Y:S02]  /*b5d0*/  MOV R18, R178 ;  /* 0x000000b200127202 */ /* 0x000fe40000000f00 */
[----:B------:R-:W-:Y:S02]  /*b5e0*/  MOV R17, R177 ;  /* 0x000000b100117202 */ /* 0x000fe40000000f00 */
[----:B------:R-:W-:Y:S04]  /*b5f0*/  MOV R23, R175 ;  /* 0x000000af00177202 */ /* 0x000fe80000000f00 */
[----:B------:R-:W-:Y:S02]  /*b600*/  MOV R21, R173 ;  /* 0x000000ad00157202 */ /* 0x000fe40000000f00 */
[----:B------:R-:W-:Y:S02]  /*b610*/  MOV R22, R174 ;  /* 0x000000ae00167202 */ /* 0x000fe40000000f00 */
[C---:B------:R-:W-:Y:S04]  /*b620*/  HMMA.16816.F32 R172, R204.reuse, R148, R24 ;  /* 0x00000094ccac723c */ /* 0x040fe80000001818 */
[----:B------:R-:W-:Y:S02]  /*b630*/  MOV R16, R176 ;  /* 0x000000b000107202 */ /* 0x000fe40000000f00 */
[----:B------:R-:W-:Y:S02]  /*b640*/  MOV R20, R138 ;  /* 0x0000008a00147202 */ /* 0x000fe40000000f00 */
[-C--:B------:R-:W-:Y:S04]  /*b650*/  HMMA.16816.F32 R176, R204, R150.reuse, R28 ;  /* 0x00000096ccb0723c */ /* 0x080fe8000000181c */
[----:B------:R-:W-:Y:S01]  /*b660*/  MOV R26, R137 ;  /* 0x00000089001a7202 */ /* 0x000fe20000000f00 */
[----:B------:R-:W-:Y:S01]  /*b670*/  FADD.FTZ R225, R225, R20 ;  /* 0x00000014e1e17221 */ /* 0x000fe20000010000 */
[----:B------:R-:W-:Y:S02]  /*b680*/  MOV R27, R136 ;  /* 0x00000088001b7202 */ /* 0x000fe40000000f00 */
[C---:B------:R-:W-:Y:S04]  /*b690*/  HMMA.16816.F32 R148, R200.reuse, R150, R32 ;  /* 0x00000096c894723c */ /* 0x040fe80000001820 */
[----:B------:R-:W-:Y:S02]  /*b6a0*/  FADD.FTZ R220, R220, R26 ;  /* 0x0000001adcdc7221 */ /* 0x000fe40000010000 */
[----:B------:R-:W-:Y:S02]  /*b6b0*/  FADD.FTZ R226, R226, R27 ;  /* 0x0000001be2e27221 */ /* 0x000fe40000010000 */
[-C--:B-1----:R-:W-:Y:S04]  /*b6c0*/  HMMA.16816.F32 R144, R200, R140.reuse, R36 ;  /* 0x0000008cc890723c */ /* 0x082fe80000001824 */
        /* <DEDUP_REMOVED lines=9> */
[----:B------:R-:W-:Y:S01]  /*b760*/  FADD.FTZ R220, R199, R220 ;  /* 0x000000dcc7dc7221 */ /* 0x000fe20000010000 */
[----:B------:R-:W-:Y:S01]  /*b770*/  MOV R199, R3 ;  /* 0x0000000300c77202 */ /* 0x000fe20000000f00 */
        /* <DEDUP_REMOVED lines=24> */
[----:B------:R-:W-:Y:S01]  /*b900*/  FADD.FTZ R225, R198, R225 ;  /* 0x000000e1c6e17221 */ /* 0x000fe20000010000 */
[----:B------:R-:W-:Y:S01]  /*b910*/  MOV R198, R196 ;  /* 0x000000c400c67202 */ /* 0x000fe20000000f00 */
[-C--:B--2---:R-:W-:Y:S08]  /*b920*/  HMMA.16816.F32 R84, R200, R4.reuse, R84 ;  /* 0x00000004c854723c */ /* 0x084ff00000001854 */
[C---:B------:R-:W-:Y:S01]  /*b930*/  HMMA.16816.F32 R88, R204.reuse, R4, R88 ;  /* 0x00000004cc58723c */ /* 0x040fe20000001858 */
[----:B------:R-:W2:Y:S04]  /*b940*/  LDL R5, [R1+0x7c] ;  /* 0x00007c0001057983 */ /* 0x000ea80000100800 */
[----:B------:R-:W2:Y:S03]  /*b950*/  LDL.LU R4, [R1+0x78] ;  /* 0x0000780001047983 */ /* 0x000ea60000300800 */
[-C--:B------:R-:W-:Y:S08]  /*b960*/  HMMA.16816.F32 R92, R204, R6.reuse, R92 ;  /* 0x00000006cc5c723c */ /* 0x080ff0000000185c */
[C---:B------:R-:W-:Y:S07]  /*b970*/  HMMA.16816.F32 R96, R200.reuse, R6, R96 ;  /* 0x00000006c860723c */ /* 0x040fee0000001860 */
[----:B------:R-:W-:Y:S01]  /*b980*/  FADD.FTZ R6, R213, R220 ;  /* 0x000000dcd5067221 */ /* 0x000fe20000010000 */
[-C--:B---3--:R-:W-:Y:S04]  /*b990*/  HMMA.16816.F32 R100, R200, R8.reuse, R100 ;  /* 0x00000008c864723c */ /* 0x088fe80000001864 */
[----:B------:R1:W-:Y:S04]  /*b9a0*/  STL [R1+0x74], R6 ;  /* 0x0000740601007387 */ /* 0x0003e80000100800 */
[C---:B------:R-:W-:Y:S08]  /*b9b0*/  HMMA.16816.F32 R104, R204.reuse, R8, R104 ;  /* 0x00000008cc68723c */ /* 0x040ff00000001868 */
[-C--:B------:R-:W-:Y:S08]  /*b9c0*/  HMMA.16816.F32 R108, R204, R10.reuse, R108 ;  /* 0x0000000acc6c723c */ /* 0x080ff0000000186c */
[C---:B------:R-:W-:Y:S08]  /*b9d0*/  HMMA.16816.F32 R112, R200.reuse, R10, R112 ;  /* 0x0000000ac870723c */ /* 0x040ff00000001870 */
[-C--:B-----5:R-:W-:Y:S08]  /*b9e0*/  HMMA.16816.F32 R116, R200, R12.reuse, R116 ;  /* 0x0000000cc874723c */ /* 0x0a0ff00000001874 */
[C---:B------:R-:W-:Y:S08]  /*b9f0*/  HMMA.16816.F32 R120, R204.reuse, R12, R120 ;  /* 0x0000000ccc78723c */ /* 0x040ff00000001878 */
[-C--:B------:R-:W-:Y:S08]  /*ba00*/  HMMA.16816.F32 R124, R204, R14.reuse, R124 ;  /* 0x0000000ecc7c723c */ /* 0x080ff0000000187c */
[----:B------:R-:W-:Y:S07]  /*ba10*/  HMMA.16816.F32 R128, R200, R14, R128 ;  /* 0x0000000ec880723c */ /* 0x000fee0000001880 */
[----:B------:R-:W-:Y:S01]  /*ba20*/  FADD.FTZ R203, R221, R226 ;  /* 0x000000e2ddcb7221 */ /* 0x000fe20000010000 */
[----:B------:R-:W-:Y:S01]  /*ba30*/  MOV R200, R2 ;  /* 0x0000000200c87202 */ /* 0x000fe20000000f00 */
[----:B------:R-:W-:Y:S03]  /*ba40*/  FADD.FTZ R202, R197, R225 ;  /* 0x000000e1c5ca7221 */ /* 0x000fe60000010000 */
[----:B------:R-:W-:Y:S02]  /*ba50*/  MOV R197, R0 ;  /* 0x0000000000c57202 */ /* 0x000fe40000000f00 */
[C---:B--2---:R-:W-:Y:S02]  /*ba60*/  ISETP.GT.AND P0, PT, R4.reuse, R5, PT ;  /* 0x000000050400720c */ /* 0x044fe40003f04270 */
[----:B------:R-:W-:Y:S05]  /*ba70*/  IADD3 R4, R4, -0x1, RZ ;  /* 0xffffffff04047810 */ /* 0x000fea0007ffe0ff */
[----:B------:R1:W-:Y:S04]  /*ba80*/  STL [R1+0x78], R4 ;  /* 0x0000780401007387 */ /* 0x0003e80000100800 */
[----:B------:R1:W-:Y:S02]  /*ba90*/  STL [R1+0x78], R4 ;  /* 0x0000780401007387 */ /* 0x0003e40000100800 */
[----:B-1----:R-:W-:-:S05]  /*baa0*/  @P0 BRA `(.L_x_1660) ;  /* 0xffffaea000000947 */ /* 0x002fca000383ffff */
.L_x_1649:
[----:B-1----:R-:W2:Y:S02]  /*bab0*/  LDL R4, [R1+0x78] ;  /* 0x0000780001047983 */ /* 0x002ea40000100800 */
[----:B--2---:R-:W-:-:S13]  /*bac0*/  ISETP.GE.AND P0, PT, R4, RZ, PT ;  /* 0x000000ff0400720c */ /* 0x004fda0003f06270 */
[----:B------:R-:W-:Y:S05]  /*bad0*/  @!P0 BRA `(.L_x_1661) ;  /* 0x000046e000008947 */ /* 0x000fea0003800000 */
[----:B------:R-:W-:Y:S01]  /*bae0*/  IMAD.MOV.U32 R200, RZ, RZ, R2 ;  /* 0x000000ffffc87224 */ /* 0x000fe200078e0002 */
[----:B------:R-:W-:Y:S01]  /*baf0*/  MOV R198, R196 ;  /* 0x000000c400c67202 */ /* 0x000fe20000000f00 */
[----:B------:R-:W-:Y:S01]  /*bb00*/  IMAD.MOV.U32 R199, RZ, RZ, R3 ;  /* 0x000000ffffc77224 */ /* 0x000fe200078e0003 */
[----:B------:R-:W-:Y:S02]  /*bb10*/  MOV R197, R0 ;  /* 0x0000000000c57202 */ /* 0x000fe40000000f00 */
.L_x_1668:
[----:B------:R-:W2:Y:S01]  /*bb20*/  LDL R4, [R1+0x48] ;  /* 0x0000480001047983 */ /* 0x000ea20000100800 */
[----:B------:R-:W-:Y:S04]  /*bb30*/  DEPBAR.LE SB0, 0x0 ;  /* 0x000080000000791a */ /* 0x000fe80000000000 */
[----:B------:R-:W3:Y:S01]  /*bb40*/  LDL R8, [R1+0x44] ;  /* 0x0000440001087983 */ /* 0x000ee20000100800 */
[----:B------:R-:W-:Y:S01]  /*bb50*/  WARPSYNC 0xffffffff ;  /* 0xffffffff00007948 */ /* 0x000fe20003800000 */
[----:B------:R-:W-:Y:S01]  /*bb60*/  IADD3 R196, R235, 0x2000, RZ ;  /* 0x00002000ebc47810 */ /* 0x000fe20007ffe0ff */
[C---:B------:R-:W-:Y:S01]  /*bb70*/  IMAD.SHL.U32 R45, R250.reuse, 0x2, RZ ;  /* 0x00000002fa2d7824 */ /* 0x040fe200078e00ff */
[----:B------:R-:W4:Y:S01]  /*bb80*/  LDL.64 R6, [R1+0x58] ;  /* 0x0000580001067983 */ /* 0x000f220000100a00 */
[----:B------:R-:W-:Y:S03]  /*bb90*/  SHF.L.U64.HI R52, R250, 0x1, R245 ;  /* 0x00000001fa347819 */ /* 0x000fe600000102f5 */
[----:B------:R-:W5:Y:S04]  /*bba0*/  LDL R5, [R1+0x30] ;  /* 0x0000300001057983 */ /* 0x000f680000100800 */
[----:B------:R-:W-:Y:S06]  /*bbb0*/  BAR.SYNC.DEFER_BLOCKING 0x0 ;  /* 0x0000000000007b1d */ /* 0x000fec0000010000 */
[----:B------:R1:W1:Y:S04]  /*bbc0*/  LDSM.16.M88.4 R64, [R244] ;  /* 0x00000000f440783b */ /* 0x0002680000000200 */
[----:B------:R1:W1:Y:S04]  /*bbd0*/  LDSM.16.M88.4 R60, [R244+0x2000] ;  /* 0x00200000f43c783b */ /* 0x0002680000000200 */
        /* <DEDUP_REMOVED lines=10> */
[----:B--2---:R-:W-:Y:S01]  /*bc80*/  SHF.R.S32.HI R0, RZ, 0x1f, R4 ;  /* 0x0000001fff007819 */ /* 0x004fe20000011404 */
[----:B------:R-:W-:Y:S01]  /*bc90*/  IMAD.WIDE.U32 R2, R4, c[0x0][0x208], RZ ;  /* 0x0000820004027a25 */ /* 0x000fe200078e00ff */
[----:B---3--:R-:W-:Y:S03]  /*bca0*/  SHF.R.S32.HI R53, RZ, 0x1f, R8 ;  /* 0x0000001fff357819 */ /* 0x008fe60000011408 */
[----:B------:R-:W-:Y:S04]  /*bcb0*/  IMAD R0, R0, c[0x0][0x208], RZ ;  /* 0x0000820000007a24 */ /* 0x000fe800078e02ff */
[----:B------:R-:W-:Y:S02]  /*bcc0*/  IMAD R0, R4, c[0x0][0x20c], R0 ;  /* 0x0000830004007a24 */ /* 0x000fe400078e0200 */
[----:B------:R-:W2:Y:S01]  /*bcd0*/  LDL R4, [R1+0xc] ;  /* 0x00000c0001047983 */ /* 0x000ea20000100800 */
[----:B------:R-:W-:Y:S02]  /*bce0*/  IMAD R53, R53, c[0x0][0x218], RZ ;  /* 0x0000860035357a24 */ /* 0x000fe400078e02ff */
[----:B------:R-:W-:Y:S02]  /*bcf0*/  IMAD.IADD R3, R3, 0x1, R0 ;  /* 0x0000000103037824 */ /* 0x000fe400078e0200 */
[C---:B------:R-:W-:Y:S02]  /*bd00*/  IMAD R53, R8.reuse, c[0x0][0x21c], R53 ;  /* 0x0000870008357a24 */ /* 0x040fe400078e0235 */
[----:B------:R-:W-:Y:S05]  /*bd10*/  IMAD.WIDE.U32 R2, R8, c[0x0][0x218], R2 ;  /* 0x0000860008027a25 */ /* 0x000fea00078e0002 */
[----:B----4-:R-:W-:Y:S02]  /*bd20*/  IADD3 R0, P0, R6, R2, RZ ;  /* 0x0000000206007210 */ /* 0x010fe40007f1e0ff */
[----:B------:R-:W-:Y:S02]  /*bd30*/  IADD3 R2, R235, 0x3000, RZ ;  /* 0x00003000eb027810 */ /* 0x000fe40007ffe0ff */
[----:B-----5:R-:W-:Y:S02]  /*bd40*/  IADD3.X R53, R5, R3, R53, P0, !PT ;  /* 0x0000000305357210 */ /* 0x020fe400007fe435 */
[C---:B------:R-:W-:Y:S02]  /*bd50*/  LEA R46, P0, R0.reuse, c[0x0][0x1f8], 0x1 ;  /* 0x00007e00002e7a11 */ /* 0x040fe400078008ff */
[C---:B------:R-:W-:Y:S02]  /*bd60*/  IADD3 R3, R235.reuse, 0x2800, RZ ;  /* 0x00002800eb037810 */ /* 0x040fe40007ffe0ff */
[----:B------:R-:W-:Y:S02]  /*bd70*/  LEA.HI.X R53, R0, c[0x0][0x1fc], R53, 0x1, P0 ;  /* 0x00007f0000357a11 */ /* 0x000fe400000f0c35 */
[----:B------:R-:W-:Y:S02]  /*bd80*/  IADD3 R0, R235, 0x3800, RZ ;  /* 0x00003800eb007810 */ /* 0x000fe40007ffe0ff */
[C---:B--2---:R-:W-:Y:S01]  /*bd90*/  SHF.L.U64.HI R44, R4.reuse, 0x1, R246 ;  /* 0x00000001042c7819 */ /* 0x044fe200000102f6 */
[----:B------:R-:W-:Y:S01]  /*bda0*/  IMAD.SHL.U32 R40, R4, 0x2, RZ ;  /* 0x0000000204287824 */ /* 0x000fe200078e00ff */
[----:B------:R-:W-:-:S05]  /*bdb0*/  BRA.DIV ~URZ, `(.L_x_1662) ;  /* 0x0000aa027f007947 */ /* 0x000fca000b800000 */
[----:B-1----:R1:W2:Y:S02]  /*bdc0*/  SHFL.IDX PT, R28, R53, RZ, 0x181f ;  /* 0x00181fff351c7589 */ /* 0x0022a400000e0000 */
.L_x_1745:
[-C--:B------:R-:W-:Y:S01]  /*bdd0*/  HMMA.16816.F32 R4, R64, R16.reuse, RZ ;  /* 0x000000104004723c */ /* 0x080fe200000018ff */
[----:B------:R-:W3:Y:S01]  /*bde0*/  LDL R20, [R1+0xc] ;  /* 0x00000c0001147983 */ /* 0x000ee20000100800 */
[----:B------:R-:W-:Y:S01]  /*bdf0*/  BSSY B0, `(.L_x_1663) ;  /* 0x00001a7000007945 */ /* 0x000fe20003800000 */
[----:B------:R-:W-:Y:S02]  /*be00*/  ISETP.GE.AND P0, PT, R250, c[0x0][0x1d4], PT ;  /* 0x00007500fa007a0c */ /* 0x000fe40003f06270 */
[----:B------:R-:W4:Y:S02]  /*be10*/  SHFL.IDX PT, R38, R46, RZ, 0x181f ;  /* 0x00181fff2e267589 */ /* 0x000f2400000e0000 */
[----:B------:R-:W-:Y:S01]  /*be20*/  SEL R47, RZ, 0x10, P0 ;  /* 0x00000010ff2f7807 */ /* 0x000fe20000000000 */
[C---:B------:R-:W-:Y:S05]  /*be30*/  HMMA.16816.F32 R8, R60.reuse, R16, RZ ;  /* 0x000000103c08723c */ /* 0x040fea00000018ff */
[----:B------:R-:W5:Y:S03]  /*be40*/  SHFL.IDX PT, R54, R46, 0x1, 0x181f ;  /* 0x00381f002e367f89 */ /* 0x000f6600000e0000 */
[-C--:B------:R-:W-:Y:S05]  /*be50*/  HMMA.16816.F32 R12, R60, R18.reuse, RZ ;  /* 0x000000123c0c723c */ /* 0x080fea00000018ff */
[----:B------:R-:W1:Y:S03]  /*be60*/  SHFL.IDX PT, R36, R53, 0x1, 0x181f ;  /* 0x00381f0035247f89 */ /* 0x000e6600000e0000 */
[C---:B------:R-:W-:Y:S05]  /*be70*/  HMMA.16816.F32 R16, R64.reuse, R18, RZ ;  /* 0x000000124010723c */ /* 0x040fea00000018ff */
[----:B------:R-:W2:Y:S08]  /*be80*/  SHFL.IDX PT, R41, R46, 0x2, 0x181f ;  /* 0x00581f002e297f89 */ /* 0x000eb000000e0000 */
[----:B------:R-:W1:Y:S08]  /*be90*/  SHFL.IDX PT, R42, R53, 0x2, 0x181f ;  /* 0x00581f00352a7f89 */ /* 0x000e7000000e0000 */
[----:B------:R-:W1:Y:S08]  /*bea0*/  SHFL.IDX PT, R46, R46, 0x3, 0x181f ;  /* 0x00781f002e2e7f89 */ /* 0x000e7000000e0000 */
[----:B-1----:R-:W1:Y:S01]  /*beb0*/  SHFL.IDX PT, R53, R53, 0x3, 0x181f ;  /* 0x00781f0035357f89 */ /* 0x002e6200000e0000 */
[----:B---3--:R-:W-:Y:S02]  /*bec0*/  ISETP.GE.AND P2, PT, R20, c[0x0][0x1d4], PT ;  /* 0x0000750014007a0c */ /* 0x008fe40003f46270 */
[-C--:B------:R-:W-:Y:S01]  /*bed0*/  HMMA.16816.F32 R20, R64, R32.reuse, RZ ;  /* 0x000000204014723c */ /* 0x080fe200000018ff */
[C---:B----4-:R-:W-:Y:S02]  /*bee0*/  IADD3 R30, P4, R38.reuse, R40, RZ ;  /* 0x00000028261e7210 */ /* 0x050fe40007f9e0ff */
[-C--:B------:R-:W-:Y:S02]  /*bef0*/  IADD3 R38, P5, R38, R45.reuse, RZ ;  /* 0x0000002d26267210 */ /* 0x080fe40007fbe0ff */
[C---:B--2---:R-:W-:Y:S02]  /*bf00*/  IADD3.X R31, R28.reuse, R44, RZ, P4, !PT ;  /* 0x0000002c1c1f7210 */ /* 0x044fe400027fe4ff */
[----:B------:R-:W-:Y:S01]  /*bf10*/  IADD3.X R39, R28, R52, RZ, P5, !PT ;  /* 0x000000341c277210 */ /* 0x000fe20002ffe4ff */
[C---:B------:R-:W-:Y:S01]  /*bf20*/  HMMA.16816.F32 R24, R60.reuse, R32, RZ ;  /* 0x000000203c18723c */ /* 0x040fe200000018ff */
[----:B------:R-:W-:Y:S02]  /*bf30*/  SEL R201, RZ, 0x10, P2 ;  /* 0x00000010ffc97807 */ /* 0x000fe40001000000 */
[----:B------:R2:W-:Y:S01]  /*bf40*/  LDGSTS.E.BYPASS.LTC128B.128 [R251+0x100], [R30.64], !P2 ;  /* 0x001000001efb7fae */ /* 0x0005e2000d101d46 */
[C---:B-----5:R-:W-:Y:S02]  /*bf50*/  IADD3 R56, P4, R54.reuse, R40, RZ ;  /* 0x0000002836387210 */ /* 0x060fe40007f9e0ff */
[-C--:B------:R-:W-:Y:S02]  /*bf60*/  IADD3 R54, P5, R54, R45.reuse, RZ ;  /* 0x0000002d36367210 */ /* 0x080fe40007fbe0ff */
[C---:B------:R-:W-:Y:S02]  /*bf70*/  IADD3.X R57, R36.reuse, R44, RZ, P4, !PT ;  /* 0x0000002c24397210 */ /* 0x040fe400027fe4ff */
[----:B------:R-:W-:Y:S01]  /*bf80*/  ISETP.NE.U32.AND P6, PT, R201, RZ, PT ;  /* 0x000000ffc900720c */ /* 0x000fe20003fc5070 */
[----:B------:R3:W-:Y:S01]  /*bf90*/  LDGSTS.E.BYPASS.LTC128B.128 [R251+0x2100], [R38.64], !P0 ;  /* 0x0210000026fb7fae */ /* 0x0007e2000c101d46 */
[----:B------:R-:W-:Y:S02]  /*bfa0*/  IADD3.X R55, R36, R52, RZ, P5, !PT ;  /* 0x0000003424377210 */ /* 0x000fe40002ffe4ff */
[C---:B------:R-:W-:Y:S02]  /*bfb0*/  ISETP.NE.U32.AND P5, PT, R47.reuse, RZ, PT ;  /* 0x000000ff2f00720c */ /* 0x040fe40003fa5070 */
[----:B------:R-:W-:Y:S03]  /*bfc0*/  IADD3 R47, -R47, 0x10, RZ ;  /* 0x000000102f2f7810 */ /* 0x000fe60007ffe1ff */
[----:B------:R4:W-:Y:S01]  /*bfd0*/  LDGSTS.E.BYPASS.LTC128B.128 [R251+0x900], [R56.64], !P2 ;  /* 0x0090000038fb7fae */ /* 0x0009e2000d101d46 */
[----:B------:R-:W-:Y:S07]  /*bfe0*/  LOP3.LUT R47, R47, 0xf, RZ, 0xc0, !PT ;  /* 0x0000000f2f2f7812 */ /* 0x000fee00078ec0ff */
[----:B------:R5:W-:Y:S01]  /*bff0*/  LDGSTS.E.BYPASS.LTC128B.128 [R251+0x2900], [R54.64], !P0 ;  /* 0x0290000036fb7fae */ /* 0x000be2000c101d46 */
[-C--:B--2---:R-:W-:Y:S08]  /*c000*/  HMMA.16816.F32 R28, R60, R34.reuse, RZ ;  /* 0x000000223c1c723c */ /* 0x084ff000000018ff */
[C---:B------:R-:W-:Y:S04]  /*c010*/  HMMA.16816.F32 R32, R64.reuse, R34, RZ ;  /* 0x000000224020723c */ /* 0x040fe800000018ff */
[C---:B---3--:R-:W-:Y:S04]  /*c020*/  IADD3 R38, P4, R41.reuse, R40, RZ ;  /* 0x0000002829267210 */ /* 0x048fe80007f9e0ff */
[C---:B------:R-:W-:Y:S05]  /*c030*/  IADD3.X R39, R42.reuse, R44, RZ, P4, !PT ;  /* 0x0000002c2a277210 */ /* 0x040fea00027fe4ff */
[----:B------:R2:W-:Y:S01]  /*c040*/  LDGSTS.E.BYPASS.LTC128B.128 [R251+0x1100], [R38.64], !P2 ;  /* 0x0110000026fb7fae */ /* 0x0005e2000d101d46 */
[----:B------:R-:W-:Y:S02]  /*c050*/  IADD3 R58, P2, R41, R45, RZ ;  /* 0x0000002d293a7210 */ /* 0x000fe40007f5e0ff */
[----:B-----5:R-:W-:Y:S02]  /*c060*/  IADD3 R54, -R201, 0x10, RZ ;  /* 0x00000010c9367810 */ /* 0x020fe40007ffe1ff */
[----:B------:R-:W-:Y:S02]  /*c070*/  IADD3.X R59, R42, R52, RZ, P2, !PT ;  /* 0x000000342a3b7210 */ /* 0x000fe400017fe4ff */
[----:B------:R-:W-:Y:S03]  /*c080*/  LOP3.LUT R54, R54, 0xf, RZ, 0xc0, !PT ;  /* 0x0000000f36367812 */ /* 0x000fe600078ec0ff */
[----:B------:R3:W-:Y:S01]  /*c090*/  LDGSTS.E.BYPASS.LTC128B.128 [R251+0x3100], [R58.64], !P0 ;  /* 0x031000003afb7fae */ /* 0x0007e2000c101d46 */
[-C--:B------:R-:W-:Y:S04]  /*c0a0*/  IADD3 R54, P4, P2, R54, R46.reuse, R40 ;  /* 0x0000002e36367210 */ /* 0x080fe80007a9e028 */
[-C--:B-1----:R-:W-:Y:S02]  /*c0b0*/  IADD3.X R55, RZ, R53.reuse, R44, P4, P2 ;  /* 0x00000035ff377210 */ /* 0x082fe400027e442c */
[----:B----4-:R-:W-:Y:S03]  /*c0c0*/  IADD3 R56, P4, P2, R47, R46, R45 ;  /* 0x0000002e2f387210 */ /* 0x010fe60007a9e02d */
[----:B------:R1:W-:Y:S01]  /*c0d0*/  LDGSTS.E.BYPASS.LTC128B.128.ZFILL [R251+0x1900], [R54.64], P6 ;  /* 0x0190000036fb7fae */ /* 0x0003e2000b141d46 */
[----:B------:R-:W-:Y:S01]  /*c0e0*/  IADD3.X R57, RZ, R53, R52, P4, P2 ;  /* 0x00000035ff397210 */ /* 0x000fe200027e4434 */
[-C--:B--2---:R-:W-:Y:S06]  /*c0f0*/  HMMA.16816.F32 R36, R64, R48.reuse, RZ ;  /* 0x000000304024723c */ /* 0x084fec00000018ff */
[----:B------:R3:W-:Y:S02]  /*c100*/  LDGSTS.E.BYPASS.LTC128B.128.ZFILL [R251+0x3900], [R56.64], P5 ;  /* 0x0390000038fb7fae */ /* 0x0007e4000a941d46 */
[C---:B------:R-:W-:Y:S06]  /*c110*/  HMMA.16816.F32 R40, R60.reuse, R48, RZ ;  /* 0x000000303c28723c */ /* 0x040fec00000018ff */
[----:B------:R-:W0:Y:S02]  /*c120*/  LDGDEPBAR ;  /* 0x00000000000079af */ /* 0x000e240000000000 */
[-C--:B------:R-:W-:Y:S08]  /*c130*/  HMMA.16816.F32 R44, R60, R50.reuse, RZ ;  /* 0x000000323c2c723c */ /* 0x080ff000000018ff */
[C---:B------:R-:W-:Y:S08]  /*c140*/  HMMA.16816.F32 R48, R64.reuse, R50, RZ ;  /* 0x000000324030723c */ /* 0x040ff000000018ff */
[-C--:B-1----:R-:W-:Y:S08]  /*c150*/  HMMA.16816.F32 R52, R64, R204.reuse, RZ ;  /* 0x000000cc4034723c */ /* 0x082ff000000018ff */
[C---:B---3--:R-:W-:Y:S08]  /*c160*/  HMMA.16816.F32 R56, R60.reuse, R204, RZ ;  /* 0x000000cc3c38723c */ /* 0x048ff000000018ff */
        /* <DEDUP_REMOVED lines=24> */
[-C--:B-1----:R-:W-:Y:S01]  /*c2f0*/  HMMA.16816.F32 R4, R204, R212.reuse, R4 ;  /* 0x000000d4cc04723c */ /* 0x082fe20000001804 */
[----:B------:R1:W-:Y:S07]  /*c300*/  LDSM.16.M88.4 R228, [R2] ;  /* 0x0000000002e4783b */ /* 0x0003ee0000000200 */
[C---:B--2---:R-:W-:Y:S08]  /*c310*/  HMMA.16816.F32 R8, R220.reuse, R212, R8 ;  /* 0x000000d4dc08723c */ /* 0x044ff00000001808 */
[-C--:B------:R-:W-:Y:S08]  /*c320*/  HMMA.16816.F32 R12, R220, R214.reuse, R12 ;  /* 0x000000d6dc0c723c */ /* 0x080ff0000000180c */
[C---:B------:R-:W-:Y:S01]  /*c330*/  HMMA.16816.F32 R16, R204.reuse, R214, R16 ;  /* 0x000000d6cc10723c */ /* 0x040fe20000001810 */
[----:B-1----:R-:W2:Y:S04]  /*c340*/  LDL R2, [R1+0x78] ;  /* 0x0000780001027983 */ /* 0x002ea80000100800 */
[----:B------:R-:W-:Y:S03]  /*c350*/  LDSM.16.M88.4 R212, [R232+-0x2000] ;  /* 0xffe00000e8d4783b */ /* 0x000fe60000000200 */
        /* <DEDUP_REMOVED lines=9> */
[----:B------:R-:W3:Y:S07]  /*c3f0*/  LDSM.16.M88.4 R216, [R240+0x2000] ;  /* 0x00200000f0d8783b */ /* 0x000eee0000000200 */
[-C--:B------:R-:W-:Y:S08]  /*c400*/  HMMA.16816.F32 R52, R204, R224.reuse, R52 ;  /* 0x000000e0cc34723c */ /* 0x080ff00000001834 */
[C---:B------:R-:W-:Y:S08]  /*c410*/  HMMA.16816.F32 R56, R220.reuse, R224, R56 ;  /* 0x000000e0dc38723c */ /* 0x040ff00000001838 */
[-C--:B------:R-:W-:Y:S01]  /*c420*/  HMMA.16816.F32 R60, R220, R226.reuse, R60 ;  /* 0x000000e2dc3c723c */ /* 0x080fe2000000183c */
[----:B------:R-:W-:Y:S07]  /*c430*/  LDSM.16.M88.4 R220, [R232+-0x1000] ;  /* 0xfff00000e8dc783b */ /* 0x000fee0000000200 */
[----:B------:R-:W-:Y:S01]  /*c440*/  HMMA.16816.F32 R64, R204, R226, R64 ;  /* 0x000000e2cc40723c */ /* 0x000fe20000001840 */
[----:B------:R-:W4:Y:S07]  /*c450*/  LDSM.16.M88.4 R204, [R232+-0x1800] ;  /* 0xffe80000e8cc783b */ /* 0x000f2e0000000200 */
[-C--:B-1----:R-:W-:Y:S01]  /*c460*/  HMMA.16816.F32 R4, R208, R212.reuse, R4 ;  /* 0x000000d4d004723c */ /* 0x082fe20000001804 */
[----:B------:R-:W1:Y:S07]  /*c470*/  LDSM.16.M88.4 R224, [R232+-0x800] ;  /* 0xfff80000e8e0783b */ /* 0x000e6e0000000200 */
        /* <DEDUP_REMOVED lines=14> */
[-C--:B-1----:R-:W-:Y:S08]  /*c560*/  HMMA.16816.F32 R52, R208, R224.reuse, R52 ;  /* 0x000000e0d034723c */ /* 0x082ff00000001834 */
[C---:B------:R-:W-:Y:S08]  /*c570*/  HMMA.16816.F32 R56, R216.reuse, R224, R56 ;  /* 0x000000e0d838723c */ /* 0x040ff00000001838 */
[-C--:B------:R-:W-:Y:S01]  /*c580*/  HMMA.16816.F32 R60, R216, R226.reuse, R60 ;  /* 0x000000e2d83c723c */ /* 0x080fe2000000183c */
[----:B------:R-:W-:Y:S07]  /*c590*/  LDSM.16.M88.4 R216, [R243+0x3000] ;  /* 0x00300000f3d8783b */ /* 0x000fee0000000200 */
[----:B------:R-:W-:Y:S01]  /*c5a0*/  HMMA.16816.F32 R64, R208, R226, R64 ;  /* 0x000000e2d040723c */ /* 0x000fe20000001840 */
[----:B------:R-:W1:Y:S07]  /*c5b0*/  LDSM.16.M88.4 R208, [R243+0x2800] ;  /* 0x00280000f3d0783b */ /* 0x000e6e0000000200 */
[-C--:B---3--:R-:W-:Y:S01]  /*c5c0*/  HMMA.16816.F32 R4, R204, R212.reuse, R4 ;  /* 0x000000d4cc04723c */ /* 0x088fe20000001804 */
[----:B------:R-:W3:Y:S07]  /*c5d0*/  LDSM.16.M88.4 R224, [R243+0x3800] ;  /* 0x00380000f3e0783b */ /* 0x000eee0000000200 */
[C---:B----4-:R-:W-:Y:S08]  /*c5e0*/  HMMA.16816.F32 R8, R220.reuse, R212, R8 ;  /* 0x000000d4dc08723c */ /* 0x050ff00000001808 */
        /* <DEDUP_REMOVED lines=8> */
[-C--:B------:R-:W-:Y:S03]  /*c670*/  HMMA.16816.F32 R36, R204, R216.reuse, R36 ;  /* 0x000000d8cc24723c */ /* 0x080fe60000001824 */
[----:B--2---:R-:W-:Y:S05]  /*c680*/  ISETP.GE.AND P2, PT, R2, 0x1, PT ;  /* 0x000000010200780c */ /* 0x004fea0003f46270 */
[C---:B------:R-:W-:Y:S08]  /*c690*/  HMMA.16816.F32 R40, R220.reuse, R216, R40 ;  /* 0x000000d8dc28723c */ /* 0x040ff00000001828 */
[-C--:B------:R-:W-:Y:S08]  /*c6a0*/  HMMA.16816.F32 R44, R220, R218.reuse, R44 ;  /* 0x000000dadc2c723c */ /* 0x080ff0000000182c */
[C---:B------:R-:W-:Y:S01]  /*c6b0*/  HMMA.16816.F32 R48, R204.reuse, R218, R48 ;  /* 0x000000dacc30723c */ /* 0x040fe20000001830 */
[----:B------:R-:W2:Y:S07]  /*c6c0*/  LDSM.16.M88.4 R216, [R242+0x6000] ;  /* 0x00600000f2d8783b */ /* 0x000eae0000000200 */
[-C--:B---3--:R-:W-:Y:S08]  /*c6d0*/  HMMA.16816.F32 R52, R204, R224.reuse, R52 ;  /* 0x000000e0cc34723c */ /* 0x088ff00000001834 */
[C---:B------:R-:W-:Y:S08]  /*c6e0*/  HMMA.16816.F32 R56, R220.reuse, R224, R56 ;  /* 0x000000e0dc38723c */ /* 0x040ff00000001838 */
[-C--:B------:R-:W-:Y:S01]  /*c6f0*/  HMMA.16816.F32 R60, R220, R226.reuse, R60 ;  /* 0x000000e2dc3c723c */ /* 0x080fe2000000183c */
[----:B------:R-:W3:Y:S07]  /*c700*/  LDSM.16.M88.4 R220, [R3] ;  /* 0x0000000003dc783b */ /* 0x000eee0000000200 */
[----:B------:R-:W-:Y:S01]  /*c710*/  HMMA.16816.F32 R64, R204, R226, R64 ;  /* 0x000000e2cc40723c */ /* 0x000fe20000001840 */
[----:B------:R-:W4:Y:S07]  /*c720*/  LDSM.16.M88.4 R204, [R0] ;  /* 0x0000000000cc783b */ /* 0x000f2e0000000200 */
[-C--:B-1----:R-:W-:Y:S01]  /*c730*/  HMMA.16816.F32 R4, R208, R212.reuse, R4 ;  /* 0x000000d4d004723c */ /* 0x082fe20000001804 */
[----:B------:R-:W-:Y:S07]  /*c740*/  LDSM.16.M88.4 R224, [R241+0x6000] ;  /* 0x00600000f1e0783b */ /* 0x000fee0000000200 */
        /* <DEDUP_REMOVED lines=14> */
[-C--:B----4-:R-:W-:Y:S08]  /*c830*/  HMMA.16816.F32 R52, R208, R204.reuse, R52 ;  /* 0x000000ccd034723c */ /* 0x090ff00000001834 */
[C---:B------:R-:W-:Y:S08]  /*c840*/  HMMA.16816.F32 R56, R216.reuse, R204, R56 ;  /* 0x000000ccd838723c */ /* 0x040ff00000001838 */
[-C--:B------:R-:W-:Y:S01]  /*c850*/  HMMA.16816.F32 R60, R216, R206.reuse, R60 ;  /* 0x000000ced83c723c */ /* 0x080fe2000000183c */
[----:B------:R-:W3:Y:S07]  /*c860*/  LDSM.16.M88.4 R216, [R234+0x3000] ;  /* 0x00300000ead8783b */ /* 0x000eee0000000200 */
[----:B------:R-:W-:Y:S01]  /*c870*/  HMMA.16816.F32 R64, R208, R206, R64 ;  /* 0x000000ced040723c */ /* 0x000fe20000001840 */
[----:B------:R-:W4:Y:S07]  /*c880*/  LDSM.16.M88.4 R204, [R234+0x3800] ;  /* 0x00380000eacc783b */ /* 0x000f2e0000000200 */
[-C--:B-1----:R-:W-:Y:S01]  /*c890*/  HMMA.16816.F32 R4, R212, R220.reuse, R4 ;  /* 0x000000dcd404723c */ /* 0x082fe20000001804 */
[----:B------:R-:W-:Y:S07]  /*c8a0*/  LDSM.16.M88.4 R208, [R240+0x4000] ;  /* 0x00400000f0d0783b */ /* 0x000fee0000000200 */
[C---:B------:R-:W-:Y:S08]  /*c8b0*/  HMMA.16816.F32 R8, R224.reuse, R220, R8 ;  /* 0x000000dce008723c */ /* 0x040ff00000001808 */
[-C--:B------:R-:W-:Y:S08]  /*c8c0*/  HMMA.16816.F32 R12, R224, R222.reuse, R12 ;  /* 0x000000dee00c723c */ /* 0x080ff0000000180c */
[C---:B------:R-:W-:Y:S01]  /*c8d0*/  HMMA.16816.F32 R16, R212.reuse, R222, R16 ;  /* 0x000000ded410723c */ /* 0x040fe20000001810 */
[----:B------:R-:W1:Y:S07]  /*c8e0*/  LDSM.16.M88.4 R220, [R232] ;  /* 0x00000000e8dc783b */ /* 0x000e6e0000000200 */
[-C--:B--2---:R-:W-:Y:S08]  /*c8f0*/  HMMA.16816.F32 R20, R212, R228.reuse, R20 ;  /* 0x000000e4d414723c */ /* 0x084ff00000001814 */
[C---:B------:R-:W-:Y:S08]  /*c900*/  HMMA.16816.F32 R24, R224.reuse, R228, R24 ;  /* 0x000000e4e018723c */ /* 0x040ff00000001818 */
[-C--:B------:R-:W-:Y:S08]  /*c910*/  HMMA.16816.F32 R28, R224, R230.reuse, R28 ;  /* 0x000000e6e01c723c */ /* 0x080ff0000000181c */
[C---:B------:R-:W-:Y:S01]  /*c920*/  HMMA.16816.F32 R32, R212.reuse, R230, R32 ;  /* 0x000000e6d420723c */ /* 0x040fe20000001820 */
[----:B------:R-:W2:Y:S07]  /*c930*/  LDSM.16.M88.4 R228, [R233+0x6000] ;  /* 0x00600000e9e4783b */ /* 0x000eae0000000200 */
[-C--:B---3--:R-:W-:Y:S08]  /*c940*/  HMMA.16816.F32 R36, R212, R216.reuse, R36 ;  /* 0x000000d8d424723c */ /* 0x088ff00000001824 */
[C---:B------:R-:W-:Y:S08]  /*c950*/  HMMA.16816.F32 R40, R224.reuse, R216, R40 ;  /* 0x000000d8e028723c */ /* 0x040ff00000001828 */
[-C--:B------:R-:W-:Y:S08]  /*c960*/  HMMA.16816.F32 R44, R224, R218.reuse, R44 ;  /* 0x000000dae02c723c */ /* 0x080ff0000000182c */
[C---:B------:R-:W-:Y:S08]  /*c970*/  HMMA.16816.F32 R48, R212.reuse, R218, R48 ;  /* 0x000000dad430723c */ /* 0x040ff00000001830 */
[-C--:B----4-:R-:W-:Y:S08]  /*c980*/  HMMA.16816.F32 R52, R212, R204.reuse, R52 ;  /* 0x000000ccd434723c */ /* 0x090ff00000001834 */
[C---:B------:R-:W-:Y:S08]  /*c990*/  HMMA.16816.F32 R56, R224.reuse, R204, R56 ;  /* 0x000000cce038723c */ /* 0x040ff00000001838 */
[-C--:B------:R-:W-:Y:S08]  /*c9a0*/  HMMA.16816.F32 R60, R224, R206.reuse, R60 ;  /* 0x000000cee03c723c */ /* 0x080ff0000000183c */
[----:B------:R-:W-:Y:S08]  /*c9b0*/  HMMA.16816.F32 R64, R212, R206, R64 ;  /* 0x000000ced440723c */ /* 0x000ff00000001840 */
[-C--:B-1----:R-:W-:Y:S08]  /*c9c0*/  HMMA.16816.F32 R4, R208, R220.reuse, R4 ;  /* 0x000000dcd004723c */ /* 0x082ff00000001804 */
[C---:B--2---:R-:W-:Y:S08]  /*c9d0*/  HMMA.16816.F32 R8, R228.reuse, R220, R8 ;  /* 0x000000dce408723c */ /* 0x044ff00000001808 */
        /* <DEDUP_REMOVED lines=18> */
[----:B------:R-:W-:Y:S03]  /*cb00*/  FMUL.FTZ R19, R19, c[0x0][0x320] ;  /* 0x0000c80013137a20 */ /* 0x000fe60000410000 */
[----:B------:R4:W1:Y:S10]  /*cb10*/  MUFU.TANH R214, R7 ;  /* 0x0000000700d67308 */ /* 0x0008740000002400 */
[----:B------:R-:W1:Y:S10]  /*cb20*/  MUFU.TANH R212, R8 ;  /* 0x0000000800d47308 */ /* 0x000e740000002400 */
[----:B------:R-:W1:Y:S01]  /*cb30*/  MUFU.TANH R225, R9 ;  /* 0x0000000900e17308 */ /* 0x000e620000002400 */
[----:B----4-:R-:W4:Y:S09]  /*cb40*/  LDSM.16.M88.4 R4, [R232+0x800] ;  /* 0x00080000e804783b */ /* 0x010f320000000200 */
[----:B------:R-:W1:Y:S10]  /*cb50*/  MUFU.TANH R206, R10 ;  /* 0x0000000a00ce7308 */ /* 0x000e740000002400 */
[----:B------:R5:W1:Y:S10]  /*cb60*/  MUFU.TANH R207, R11 ;  /* 0x0000000b00cf7308 */ /* 0x000a740000002400 */
[----:B------:R1:W1:Y:S10]  /*cb70*/  MUFU.TANH R222, R12 ;  /* 0x0000000c00de7308 */ /* 0x0002740000002400 */
[----:B------:R2:W2:Y:S01]  /*cb80*/  MUFU.TANH R223, R13 ;  /* 0x0000000d00df7308 */ /* 0x0004a20000002400 */
[----:B-----5:R-:W5:Y:S01]  /*cb90*/  LDSM.16.M88.4 R8, [R232+0x1000] ;  /* 0x00100000e808783b */ /* 0x020f620000000200 */
[-C--:B----4-:R-:W-:Y:S08]  /*cba0*/  HMMA.16816.F32 R20, R208, R4.reuse, R20 ;  /* 0x00000004d014723c */ /* 0x090ff00000001814 */
[----:B------:R-:W4:Y:S01]  /*cbb0*/  MUFU.TANH R218, R16 ;  /* 0x0000001000da7308 */ /* 0x000f220000002400 */
[C---:B------:R-:W-:Y:S04]  /*cbc0*/  HMMA.16816.F32 R24, R228.reuse, R4, R24 ;  /* 0x00000004e418723c */ /* 0x040fe80000001818 */
[----:B-1----:R-:W-:Y:S05]  /*cbd0*/  FMUL.FTZ R12, R14, c[0x0][0x320] ;  /* 0x0000c8000e0c7a20 */ /* 0x002fea0000410000 */
[----:B------:R-:W1:Y:S01]  /*cbe0*/  MUFU.TANH R219, R17 ;  /* 0x0000001100db7308 */ /* 0x000e620000002400 */
[-C--:B------:R-:W-:Y:S03]  /*cbf0*/  HMMA.16816.F32 R28, R228, R6.reuse, R28 ;  /* 0x00000006e41c723c */ /* 0x080fe6000000181c */
[----:B--2---:R-:W-:Y:S05]  /*cc00*/  FMUL.FTZ R13, R15, c[0x0][0x320] ;  /* 0x0000c8000f0d7a20 */ /* 0x004fea0000410000 */
[C---:B------:R-:W-:Y:S01]  /*cc10*/  HMMA.16816.F32 R32, R208.reuse, R6, R32 ;  /* 0x00000006d020723c */ /* 0x040fe20000001820 */
[----:B------:R2:W1:Y:S01]  /*cc20*/  MUFU.TANH R215, R18 ;  /* 0x0000001200d77308 */ /* 0x0004620000002400 */
[----:B------:R-:W1:Y:S01]  /*cc30*/  LDSM.16.M88.4 R4, [R232+0x1800] ;  /* 0x00180000e804783b */ /* 0x000e620000000200 */
[----:B------:R-:W-:Y:S04]  /*cc40*/  DEPBAR.LE SB0, 0x0 ;  /* 0x000080000000791a */ /* 0x000fe80000000000 */
[----:B------:R-:W-:Y:S02]  /*cc50*/  FMUL.FTZ R20, R20, c[0x0][0x320] ;  /* 0x0000c80014147a20 */ /* 0x000fe40000410000 */
[----:B------:R-:W-:Y:S02]  /*cc60*/  FMUL.FTZ R21, R21, c[0x0][0x320] ;  /* 0x0000c80015157a20 */ /* 0x000fe40000410000 */
[----:B------:R3:W1:Y:S01]  /*cc70*/  MUFU.TANH R216, R19 ;  /* 0x0000001300d87308 */ /* 0x0006620000002400 */
[----:B------:R-:W-:Y:S01]  /*cc80*/  BAR.SYNC.DEFER_BLOCKING 0x0 ;  /* 0x0000000000007b1d */ /* 0x000fe20000010000 */
[----:B------:R-:W-:Y:S01]  /*cc90*/  FMUL.FTZ R22, R22, c[0x0][0x320] ;  /* 0x0000c80016167a20 */ /* 0x000fe20000410000 */
[-C--:B-----5:R-:W-:Y:S05]  /*cca0*/  HMMA.16816.F32 R36, R208, R8.reuse, R36 ;  /* 0x00000008d024723c */ /* 0x0a0fea0000001824 */
[----:B------:R-:W-:Y:S02]  /*ccb0*/  FMUL.FTZ R28, R28, c[0x0][0x320] ;  /* 0x0000c8001c1c7a20 */ /* 0x000fe40000410000 */
[----:B------:R5:W1:Y:S01]  /*ccc0*/  MUFU.TANH R221, R20 ;  /* 0x0000001400dd7308 */ /* 0x000a620000002400 */
[----:B------:R-:W-:Y:S01]  /*ccd0*/  FMUL.FTZ R15, R26, c[0x0][0x320] ;  /* 0x0000c8001a0f7a20 */ /* 0x000fe20000410000 */
[C---:B------:R-:W-:Y:S04]  /*cce0*/  HMMA.16816.F32 R40, R228.reuse, R8, R40 ;  /* 0x00000008e428723c */ /* 0x040fe80000001828 */
[----:B--2---:R-:W-:Y:S02]  /*ccf0*/  FMUL.FTZ R18, R24, c[0x0][0x320] ;  /* 0x0000c80018127a20 */ /* 0x004fe40000410000 */
[----:B------:R-:W-:Y:S02]  /*cd00*/  FMUL.FTZ R14, R27, c[0x0][0x320] ;  /* 0x0000c8001b0e7a20 */ /* 0x000fe40000410000 */
[----:B------:R2:W2:Y:S01]  /*cd10*/  MUFU.TANH R220, R21 ;  /* 0x0000001500dc7308 */ /* 0x0004a20000002400 */
[-C--:B------:R-:W-:Y:S03]  /*cd20*/  HMMA.16816.F32 R44, R228, R10.reuse, R44 ;  /* 0x0000000ae42c723c */ /* 0x080fe6000000182c */
[----:B---3--:R-:W-:Y:S02]  /*cd30*/  FMUL.FTZ R19, R25, c[0x0][0x320] ;  /* 0x0000c80019137a20 */ /* 0x008fe40000410000 */
[----:B------:R-:W-:Y:S02]  /*cd40*/  FMUL.FTZ R17, R30, c[0x0][0x320] ;  /* 0x0000c8001e117a20 */ /* 0x000fe40000410000 */
[----:B------:R-:W-:Y:S01]  /*cd50*/  FMUL.FTZ R36, R36, c[0x0][0x320] ;  /* 0x0000c80024247a20 */ /* 0x000fe20000410000 */
[C---:B------:R-:W-:Y:S01]  /*cd60*/  HMMA.16816.F32 R48, R208.reuse, R10, R48 ;  /* 0x0000000ad030723c */ /* 0x040fe20000001830 */
[----:B------:R3:W3:Y:S03]  /*cd70*/  MUFU.TANH R226, R28 ;  /* 0x0000001c00e27308 */ /* 0x0006e60000002400 */
[----:B------:R-:W-:Y:S02]  /*cd80*/  FMUL.FTZ R16, R31, c[0x0][0x320] ;  /* 0x0000c8001f107a20 */ /* 0x000fe40000410000 */
[----:B-----5:R-:W-:Y:S02]  /*cd90*/  FMUL.FTZ R20, R29, c[0x0][0x320] ;  /* 0x0000c8001d147a20 */ /* 0x020fe40000410000 */
[-C--:B-1----:R-:W-:Y:S03]  /*cda0*/  HMMA.16816.F32 R52, R208, R4.reuse, R52 ;  /* 0x00000004d034723c */ /* 0x082fe60000001834 */
[----:B------:R-:W1:Y:S01]  /*cdb0*/  MUFU.TANH R224, R36 ;  /* 0x0000002400e07308 */ /* 0x000e620000002400 */
[----:B------:R-:W-:Y:S02]  /*cdc0*/  FMUL.FTZ R32, R32, c[0x0][0x320] ;  /* 0x0000c80020207a20 */ /* 0x000fe40000410000 */
[----:B------:R-:W-:Y:S02]  /*cdd0*/  FMUL.FTZ R33, R33, c[0x0][0x320] ;  /* 0x0000c80021217a20 */ /* 0x000fe40000410000 */
[C---:B------:R-:W-:Y:S04]  /*cde0*/  HMMA.16816.F32 R56, R228.reuse, R4, R56 ;  /* 0x00000004e438723c */ /* 0x040fe80000001838 */
[----:B------:R-:W-:Y:S01]  /*cdf0*/  FMUL.FTZ R47, R47, c[0x0][0x320] ;  /* 0x0000c8002f2f7a20 */ /* 0x000fe20000410000 */
[----:B------:R-:W1:Y:S01]  /*ce00*/  MUFU.TANH R12, R12 ;  /* 0x0000000c000c7308 */ /* 0x000e620000002400 */
[----:B--2---:R-:W-:Y:S02]  /*ce10*/  FMUL.FTZ R21, R23, c[0x0][0x320] ;  /* 0x0000c80017157a20 */ /* 0x004fe40000410000 */
[-C--:B------:R-:W-:Y:S04]  /*ce20*/  HMMA.16816.F32 R60, R228, R6.reuse, R60 ;  /* 0x00000006e43c723c */ /* 0x080fe8000000183c */
[----:B------:R-:W-:Y:S02]  /*ce30*/  FMUL.FTZ R29, R34, c[0x0][0x320] ;  /* 0x0000c800221d7a20 */ /* 0x000fe40000410000 */
[----:B---3--:R-:W-:Y:S01]  /*ce40*/  FMUL.FTZ R28, R35, c[0x0][0x320] ;  /* 0x0000c800231c7a20 */ /* 0x008fe20000410000 */
[----:B------:R2:W3:Y:S01]  /*ce50*/  MUFU.TANH R227, R47 ;  /* 0x0000002f00e37308 */ /* 0x0004e20000002400 */
[----:B------:R-:W-:Y:S04]  /*ce60*/  HMMA.16816.F32 R64, R208, R6, R64 ;  /* 0x00000006d040723c */ /* 0x000fe80000001840 */
[----:B------:R-:W-:Y:S02]  /*ce70*/  FMUL.FTZ R34, R37, c[0x0][0x320] ;  /* 0x0000c80025227a20 */ /* 0x000fe40000410000 */
[----:B------:R-:W-:Y:S02]  /*ce80*/  FMUL.FTZ R31, R38, c[0x0][0x320] ;  /* 0x0000c800261f7a20 */ /* 0x000fe40000410000 */
[----:B------:R-:W-:Y:S01]  /*ce90*/  FMUL.FTZ R30, R39, c[0x0][0x320] ;  /* 0x0000c800271e7a20 */ /* 0x000fe20000410000 */
[----:B------:R-:W1:Y:S03]  /*cea0*/  MUFU.TANH R13, R13 ;  /* 0x0000000d000d7308 */ /* 0x000e660000002400 */
        /* <DEDUP_REMOVED lines=9> */
[----:B--2---:R-:W-:Y:S01]  /*cf40*/  FMUL.FTZ R47, R49, c[0x0][0x320] ;  /* 0x0000c800312f7a20 */ /* 0x004fe20000410000 */
        /* <DEDUP_REMOVED lines=63> */
[----:B------:R-:W-:Y:S02]  /*d340*/  SHF.L.U64.HI R57, R250, 0x1, R245 ;  /* 0x00000001fa397819 */ /* 0x000fe400000102f5 */
[----:B------:R-:W3:Y:S04]  /*d350*/  LDL R3, [R1+0x4] ;  /* 0x0000040001037983 */ /* 0x000ee80000100800 */
[----:B------:R-:W4:Y:S04]  /*d360*/  LDL.64 R230, [R1+0x68] ;  /* 0x0000680001e67983 */ /* 0x000f280000100a00 */
[----:B------:R-:W5:Y:S04]  /*d370*/  LDL R5, [R1+0x38] ;  /* 0x0000380001057983 */ /* 0x000f680000100800 */
[----:B------:R-:W4:Y:S04]  /*d380*/  LDL.64 R8, [R1+0x60] ;  /* 0x0000600001087983 */ /* 0x000f280000100a00 */
[----:B------:R-:W5:Y:S04]  /*d390*/  LDL R217, [R1+0x34] ;  /* 0x0000340001d97983 */ /* 0x000f680000100800 */
[----:B------:R-:W5:Y:S01]  /*d3a0*/  LDL R196, [R1+0xc] ;  /* 0x00000c0001c47983 */ /* 0x000f620000100800 */
[----:B--2---:R-:W-:Y:S05]  /*d3b0*/  IMAD R0, R2, 0x40, R0 ;  /* 0x0000004002007824 */ /* 0x004fea00078e0200 */
[----:B---3--:R-:W-:Y:S05]  /*d3c0*/  IADD3 R0, R0, -0x40, R3 ;  /* 0xffffffc000007810 */ /* 0x008fea0007ffe003 */
[----:B------:R-:W-:Y:S04]  /*d3d0*/  @P3 IMAD.HI.U32 R3, R0, c[0x0][0x2bc], RZ ;  /* 0x0000af0000033a27 */ /* 0x000fe800078e00ff */
[--C-:B------:R-:W-:Y:S01]  /*d3e0*/  IMAD.MOV.U32 R2, RZ, RZ, R0.reuse ;  /* 0x000000ffff027224 */ /* 0x100fe200078e0000 */
        /* <DEDUP_REMOVED lines=13> */
[----:B------:R-:W-:Y:S02]  /*d4c0*/  IMAD.IADD R5, R5, 0x1, R0 ;  /* 0x0000000105057824 */ /* 0x000fe400078e0200 */
[----:B---3--:R-:W-:Y:S01]  /*d4d0*/  IMAD.SHL.U32 R56, R250, 0x2, RZ ;  /* 0x00000002fa387824 */ /* 0x008fe200078e00ff */
[----:B--2---:R-:W-:Y:S01]  /*d4e0*/  SHF.R.S32.HI R0, RZ, 0x1f, R55 ;  /* 0x0000001fff007819 */ /* 0x004fe20000011437 */
[----:B------:R2:W-:Y:S01]  /*d4f0*/  STL [R1+0x44], R55 ;  /* 0x0000443701007387 */ /* 0x0005e20000100800 */
[C---:B------:R-:W-:Y:S04]  /*d500*/  IMAD.WIDE.U32 R4, R55.reuse, c[0x0][0x1f0], R4 ;  /* 0x00007c0037047a25 */ /* 0x040fe800078e0004 */
[----:B------:R-:W-:Y:S01]  /*d510*/  IMAD R0, R0, c[0x0][0x1f0], RZ ;  /* 0x00007c0000007a24 */ /* 0x000fe200078e02ff */
[----:B------:R-:W-:Y:S03]  /*d520*/  IADD3 R3, P2, R8, R4, RZ ;  /* 0x0000000408037210 */ /* 0x000fe60007f5e0ff */
[----:B------:R-:W-:Y:S05]  /*d530*/  IMAD R0, R55, c[0x0][0x1f4], R0 ;  /* 0x00007d0037007a24 */ /* 0x000fea00078e0200 */
[----:B------:R-:W-:Y:S02]  /*d540*/  IADD3.X R0, R217, R5, R0, P2, !PT ;  /* 0x00000005d9007210 */ /* 0x000fe400017fe400 */
[C---:B------:R-:W-:Y:S04]  /*d550*/  LEA R2, P2, R3.reuse, c[0x0][0x1c8], 0x1 ;  /* 0x0000720003027a11 */ /* 0x040fe800078408ff */
[----:B------:R-:W-:Y:S02]  /*d560*/  LEA.HI.X R0, R3, c[0x0][0x1cc], R0, 0x1, P2 ;  /* 0x0000730003007a11 */ /* 0x000fe400010f0c00 */
[C---:B------:R-:W-:Y:S02]  /*d570*/  SHF.L.U32 R3, R196.reuse, 0x1, RZ ;  /* 0x00000001c4037819 */ /* 0x040fe400000006ff */
[----:B--2---:R-:W-:Y:S01]  /*d580*/  SHF.L.U64.HI R55, R196, 0x1, R246 ;  /* 0x00000001c4377819 */ /* 0x004fe200000102f6 */
[----:B------:R-:W-:-:S05]  /*d590*/  BRA.DIV ~URZ, `(.L_x_1665) ;  /* 0x000092927f007947 */ /* 0x000fca000b800000 */
[----:B------:R2:W3:Y:S02]  /*d5a0*/  SHFL.IDX PT, R58, R0, RZ, 0x181f ;  /* 0x00181fff003a7589 */ /* 0x0004e400000e0000 */
.L_x_1746:
[----:B------:R-:W-:-:S05]  /*d5b0*/  BRA.DIV ~URZ, `(.L_x_1666) ;  /* 0x000092e27f007947 */ /* 0x000fca000b800000 */
[----:B------:R-:W4:Y:S01]  /*d5c0*/  SHFL.IDX PT, R5, R2, RZ, 0x181f ;  /* 0x00181fff02057589 */ /* 0x000f2200000e0000 */
[C---:B------:R-:W-:Y:S02]  /*d5d0*/  IADD3 R4, -R201.reuse, 0x10, RZ ;  /* 0x00000010c9047810 */ /* 0x040fe40007ffe1ff */
[----:B------:R-:W-:Y:S02]  /*d5e0*/  ISETP.NE.U32.AND P2, PT, R201, RZ, PT ;  /* 0x000000ffc900720c */ /* 0x000fe40003f45070 */
[----:B------:R-:W-:Y:S04]  /*d5f0*/  LOP3.LUT R4, R4, 0xf, RZ, 0xc0, !PT ;  /* 0x0000000f04047812 */ /* 0x000fe800078ec0ff */
[----:B----4-:R-:W-:Y:S04]  /*d600*/  IADD3 R6, P5, P4, R4, R5, R3 ;  /* 0x0000000504067210 */ /* 0x010fe80007cbe003 */
[----:B---3--:R-:W-:Y:S05]  /*d610*/  IADD3.X R7, RZ, R58, R55, P5, P4 ;  /* 0x0000003aff077210 */ /* 0x008fea0002fe8437 */
[----:B------:R-:W-:Y:S01]  /*d620*/  @!PT LDS RZ, [RZ] ;  /* 0x00000000fffff984 */ /* 0x000fe20000000800 */
[----:B------:R-:W-:Y:S01]  /*d630*/  @!PT LDS RZ, [RZ] ;  /* 0x00000000fffff984 */ /* 0x000fe20000000800 */
[----:B------:R3:W-:Y:S02]  /*d640*/  LDGSTS.E.BYPASS.LTC128B.128.ZFILL [R251+0x4100], [R6.64], P2 ;  /* 0x0410000006fb7fae */ /* 0x0007e40009141d46 */
[----:B---3--:R-:W-:Y:S02]  /*d650*/  IADD3 R6, P4, R5, R56, RZ ;  /* 0x0000003805067210 */ /* 0x008fe40007f9e0ff */
[----:B------:R-:W3:Y:S03]  /*d660*/  SHFL.IDX PT, R5, R2, 0x1, 0x181f ;  /* 0x00381f0002057f89 */ /* 0x000ee600000e0000 */
[----:B------:R-:W-:Y:S05]  /*d670*/  IMAD.X R7, R58, 0x1, R57, P4 ;  /* 0x000000013a077824 */ /* 0x000fea00020e0639 */
[----:B------:R4:W-:Y:S01]  /*d680*/  LDGSTS.E.BYPASS.LTC128B.128 [R251+0x6100], [R6.64], !P0 ;  /* 0x0610000006fb7fae */ /* 0x0009e2000c101d46 */
[----:B---3--:R-:W-:Y:S03]  /*d690*/  IADD3 R8, P5, P4, R4, R5, R3 ;  /* 0x0000000504087210 */ /* 0x008fe60007cbe003 */
[----:B----4-:R-:W3:Y:S02]  /*d6a0*/  SHFL.IDX PT, R6, R0, 0x1, 0x181f ;  /* 0x00381f0000067f89 */ /* 0x010ee400000e0000 */
[----:B---3--:R-:W-:Y:S02]  /*d6b0*/  IADD3.X R9, RZ, R6, R55, P5, P4 ;  /* 0x00000006ff097210 */ /* 0x008fe40002fe8437 */
[----:B------:R-:W-:Y:S02]  /*d6c0*/  IADD3 R58, P4, R5, R56, RZ ;  /* 0x00000038053a7210 */ /* 0x000fe40007f9e0ff */
[----:B------:R-:W3:Y:S03]  /*d6d0*/  SHFL.IDX PT, R5, R2, 0x2, 0x181f ;  /* 0x00581f0002057f89 */ /* 0x000ee600000e0000 */
[----:B------:R-:W-:Y:S01]  /*d6e0*/  IMAD.X R59, R6, 0x1, R57, P4 ;  /* 0x00000001063b7824 */ /* 0x000fe200020e0639 */
[----:B------:R3:W-:Y:S04]  /*d6f0*/  LDGSTS.E.BYPASS.LTC128B.128.ZFILL [R251+0x4900], [R8.64], P2 ;  /* 0x0490000008fb7fae */ /* 0x0007e80009141d46 */
[----:B------:R-:W4:Y:S04]  /*d700*/  SHFL.IDX PT, R6, R0, 0x2, 0x181f ;  /* 0x00581f0000067f89 */ /* 0x000f2800000e0000 */
[----:B------:R2:W-:Y:S04]  /*d710*/  LDGSTS.E.BYPASS.LTC128B.128 [R251+0x6900], [R58.64], !P0 ;  /* 0x069000003afb7fae */ /* 0x0005e8000c101d46 */
[----:B--2---:R-:W2:Y:S01]  /*d720*/  SHFL.IDX PT, R0, R0, 0x3, 0x181f ;  /* 0x00781f0000007f89 */ /* 0x004ea200000e0000 */
[----:B---3--:R-:W-:Y:S04]  /*d730*/  IADD3 R8, P5, P4, R4, R5, R3 ;  /* 0x0000000504087210 */ /* 0x008fe80007cbe003 */
[----:B----4-:R-:W-:Y:S05]  /*d740*/  IADD3.X R9, RZ, R6, R55, P5, P4 ;  /* 0x00000006ff097210 */ /* 0x010fea0002fe8437 */
[----:B------:R3:W-:Y:S02]  /*d750*/  LDGSTS.E.BYPASS.LTC128B.128.ZFILL [R251+0x5100], [R8.64], P2 ;  /* 0x0510000008fb7fae */ /* 0x0007e40009141d46 */
[----:B---3--:R-:W-:Y:S02]  /*d760*/  IADD3 R8, P2, R5, R56, RZ ;  /* 0x0000003805087210 */ /* 0x008fe40007f5e0ff */
[----:B------:R3:W4:Y:S03]  /*d770*/  SHFL.IDX PT, R5, R2, 0x3, 0x181f ;  /* 0x00781f0002057f89 */ /* 0x00072600000e0000 */
[----:B------:R-:W-:Y:S05]  /*d780*/  IMAD.X R9, R6, 0x1, R57, P2 ;  /* 0x0000000106097824 */ /* 0x000fea00010e0639 */
[----:B------:R3:W-:Y:S03]  /*d790*/  LDGSTS.E.BYPASS.LTC128B.128 [R251+0x7100], [R8.64], !P0 ;  /* 0x0710000008fb7fae */ /* 0x0007e6000c101d46 */
.L_x_1747:
[C---:B--23--:R-:W-:Y:S02]  /*d7a0*/  IADD3 R2, -R201.reuse, 0x10, RZ ;  /* 0x00000010c9027810 */ /* 0x04cfe40007ffe1ff */
[----:B------:R-:W-:Y:S02]  /*d7b0*/  ISETP.NE.U32.AND P2, PT, R201, RZ, PT ;  /* 0x000000ffc900720c */ /* 0x000fe40003f45070 */
[----:B------:R-:W-:Y:S04]  /*d7c0*/  LOP3.LUT R2, R2, 0xf, RZ, 0xc0, !PT ;  /* 0x0000000f02027812 */ /* 0x000fe800078ec0ff */
[----:B----4-:R-:W-:Y:S04]  /*d7d0*/  IADD3 R2, P5, P4, R2, R5, R3 ;  /* 0x0000000502027210 */ /* 0x010fe80007cbe003 */
[----:B------:R-:W-:Y:S05]  /*d7e0*/  IADD3.X R3, RZ, R0, R55, P5, P4 ;  /* 0x00000000ff037210 */ /* 0x000fea0002fe8437 */
[----:B------:R-:W-:Y:S01]  /*d7f0*/  @!PT LDS RZ, [RZ] ;  /* 0x00000000fffff984 */ /* 0x000fe20000000800 */
[----:B------:R-:W-:Y:S01]  /*d800*/  @!PT LDS RZ, [RZ] ;  /* 0x00000000fffff984 */ /* 0x000fe20000000800 */
[----:B------:R-:W-:Y:S01]  /*d810*/  @!PT LDS RZ, [RZ] ;  /* 0x00000000fffff984 */ /* 0x000fe20000000800 */
[----:B------:R2:W-:Y:S01]  /*d820*/  LDGSTS.E.BYPASS.LTC128B.128.ZFILL [R251+0x5900], [R2.64], P2 ;  /* 0x0590000002fb7fae */ /* 0x0005e20009141d46 */
[----:B------:R-:W-:Y:S05]  /*d830*/  IADD3 R56, P2, R5, R56, RZ ;  /* 0x0000003805387210 */ /* 0x000fea0007f5e0ff */
[----:B------:R-:W-:Y:S05]  /*d840*/  IMAD.X R57, R0, 0x1, R57, P2 ;  /* 0x0000000100397824 */ /* 0x000fea00010e0639 */
[----:B------:R2:W-:Y:S03]  /*d850*/  LDGSTS.E.BYPASS.LTC128B.128 [R251+0x7900], [R56.64], !P0 ;  /* 0x0790000038fb7fae */ /* 0x0005e6000c101d46 */
.L_x_1664:
[----:B--234-:R-:W-:Y:S05]  /*d860*/  BSYNC B0 ;  /* 0x0000000000007941 */ /* 0x01cfea0003800000 */
.L_x_1663:
        /* <DEDUP_REMOVED lines=12> */
[----:B-1----:R-:W-:Y:S02]  /*d930*/  FMNMX.FTZ R7, R12, R7, !PT ;  /* 0x000000070c077209 */ /* 0x002fe40007810000 */
        /* <DEDUP_REMOVED lines=53> */
[----:B------:R-:W1:Y:S02]  /*dc90*/  SHFL.BFLY PT, R3, R4, 0x2, 0x1f ;  /* 0x0c401f0004037f89 */ /* 0x000e6400000e0000 */
[----:B-1----:R-:W-:Y:S05]  /*dca0*/  FMNMX.FTZ R4, R4, R3, !PT ;  /* 0x0000000304047209 */ /* 0x002fea0007810000 */
[----:B------:R-:W1:Y:S02]  /*dcb0*/  SHFL.BFLY PT, R3, R4, 0x1, 0x1f ;  /* 0x0c201f0004037f89 */ /* 0x000e6400000e0000 */
[----:B-1----:R-:W-:Y:S02]  /*dcc0*/  FMNMX.FTZ R3, R4, R3, !PT ;  /* 0x0000000304037209 */ /* 0x002fe40007810000 */
        /* <DEDUP_REMOVED lines=10> */
[----:B------:R1:W2:Y:S02]  /*dd70*/  SHFL.BFLY PT, R196, R4, 0x1, 0x1f ;  /* 0x0c201f0004c47f89 */ /* 0x0002a400000e0000 */
.L_x_1748:
[----:B------:R-:W3:Y:S01]  /*dd80*/  LDL.LU R5, [R1+0x70] ;  /* 0x0000700001057983 */ /* 0x000ee20000300800 */
[C---:B------:R-:W-:Y:S01]  /*dd90*/  FADD.FTZ R201, -R3.reuse, R199 ;  /* 0x000000c703c97221 */ /* 0x040fe20000010100 */
[----:B--2---:R-:W-:Y:S01]  /*dda0*/  FMNMX.FTZ R196, R196, R4, !PT ;  /* 0x00000004c4c47209 */ /* 0x004fe20007810000 */
[----:B------:R-:W-:Y:S01]  /*ddb0*/  FMUL.FTZ R217, R3, c[0x0][0x2d0] ;  /* 0x0000b40003d97a20 */ /* 0x000fe20000410000 */
[----:B------:R-:W2:Y:S01]  /*ddc0*/  LDL.LU R58, [R1+0x74] ;  /* 0x00007400013a7983 */ /* 0x000ea20000300800 */
[----:B------:R-:W-:Y:S01]  /*ddd0*/  FMUL.FTZ R201, R201, c[0x0][0x2d0] ;  /* 0x0000b400c9c97a20 */ /* 0x000fe20000410000 */
[----:B------:R-:W-:Y:S01]  /*dde0*/  WARPSYNC 0xffffffff ;  /* 0xffffffff00007948 */ /* 0x000fe20003800000 */
[--C-:B------:R-:W-:Y:S02]  /*ddf0*/  FFMA.FTZ R204, R204, c[0x0][0x2d0], -R217.reuse ;  /* 0x0000b400cccc7a23 */ /* 0x100fe400000108d9 */
[--C-:B------:R-:W-:Y:S02]  /*de00*/  FFMA.FTZ R213, R213, c[0x0][0x2d0], -R217.reuse ;  /* 0x0000b400d5d57a23 */ /* 0x100fe400000108d9 */
[----:B------:R-:W4:Y:S01]  /*de10*/  MUFU.EX2 R201, R201 ;  /* 0x000000c900c97308 */ /* 0x000f220000000800 */
[----:B-1----:R-:W-:Y:S02]  /*de20*/  FADD.FTZ R4, -R2, R200 ;  /* 0x000000c802047221 */ /* 0x002fe40000010100 */
[----:B------:R-:W-:Y:S02]  /*de30*/  FMUL.FTZ R209, R0, c[0x0][0x2d0] ;  /* 0x0000b40000d17a20 */ /* 0x000fe40000410000 */
[----:B------:R-:W-:Y:S02]  /*de40*/  FMUL.FTZ R4, R4, c[0x0][0x2d0] ;  /* 0x0000b40004047a20 */ /* 0x000fe40000410000 */
[----:B------:R-:W-:Y:S02]  /*de50*/  FFMA.FTZ R65, R33, c[0x0][0x2d0], -R217 ;  /* 0x0000b40021417a23 */ /* 0x000fe400000108d9 */
[--C-:B------:R-:W-:Y:S01]  /*de60*/  FFMA.FTZ R33, R223, c[0x0][0x2d0], -R209.reuse ;  /* 0x0000b400df217a23 */ /* 0x100fe200000108d1 */
[----:B------:R-:W-:Y:S01]  /*de70*/  MUFU.EX2 R204, R204 ;  /* 0x000000cc00cc7308 */ /* 0x000fe20000000800 */
        /* <DEDUP_REMOVED lines=8> */
[----:B------:R-:W-:Y:S02]  /*df00*/  FFMA.FTZ R48, R48, c[0x0][0x2d0], -R217 ;  /* 0x0000b40030307a23 */ /* 0x000fe400000108d9 */
[--C-:B------:R-:W-:Y:S02]  /*df10*/  FFMA.FTZ R211, R39, c[0x0][0x2d0], -R209.reuse ;  /* 0x0000b40027d37a23 */ /* 0x100fe400000108d1 */
[----:B------:R-:W-:Y:S01]  /*df20*/  FFMA.FTZ R231, R11, c[0x0][0x2d0], -R209 ;  /* 0x0000b4000be77a23 */ /* 0x000fe200000108d1 */
[----:B------:R1:W5:Y:S01]  /*df30*/  MUFU.EX2 R199, R4 ;  /* 0x0000000400c77308 */ /* 0x0003620000000800 */
[----:B------:R-:W-:Y:S01]  /*df40*/  MOV R39, R48 ;  /* 0x0000003000277202 */ /* 0x000fe20000000f00 */
[----:B------:R-:W-:Y:S02]  /*df50*/  FFMA.FTZ R60, R34, c[0x0][0x2d0], -R217 ;  /* 0x0000b400223c7a23 */ /* 0x000fe400000108d9 */
[----:B------:R-:W-:Y:S02]  /*df60*/  FFMA.FTZ R34, R222, c[0x0][0x2d0], -R209 ;  /* 0x0000b400de227a23 */ /* 0x000fe400000108d1 */
[--C-:B------:R-:W-:Y:S02]  /*df70*/  FFMA.FTZ R47, R47, c[0x0][0x2d0], -R217.reuse ;  /* 0x0000b4002f2f7a23 */ /* 0x100fe400000108d9 */
[--C-:B------:R-:W-:Y:S02]  /*df80*/  FFMA.FTZ R224, R49, c[0x0][0x2d0], -R217.reuse ;  /* 0x0000b40031e07a23 */ /* 0x100fe400000108d9 */
[----:B------:R-:W-:Y:S01]  /*df90*/  MUFU.EX2 R9, R9 ;  /* 0x0000000900097308 */ /* 0x000fe20000000800 */
[--C-:B------:R-:W-:Y:S02]  /*dfa0*/  FFMA.FTZ R218, R54, c[0x0][0x2d0], -R217.reuse ;  /* 0x0000b40036da7a23 */ /* 0x100fe400000108d9 */
[--C-:B------:R-:W-:Y:S02]  /*dfb0*/  FFMA.FTZ R220, R220, c[0x0][0x2d0], -R217.reuse ;  /* 0x0000b400dcdc7a23 */ /* 0x100fe400000108d9 */
[----:B------:R-:W-:Y:S02]  /*dfc0*/  FFMA.FTZ R217, R53, c[0x0][0x2d0], -R217 ;  /* 0x0000b40035d97a23 */ /* 0x000fe400000108d9 */
[--C-:B------:R-:W-:Y:S02]  /*dfd0*/  FFMA.FTZ R53, R25, c[0x0][0x2d0], -R209.reuse ;  /* 0x0000b40019357a23 */ /* 0x100fe400000108d1 */
[--C-:B------:R-:W-:Y:S01]  /*dfe0*/  FFMA.FTZ R210, R43, c[0x0][0x2d0], -R209.reuse ;  /* 0x0000b4002bd27a23 */ /* 0x100fe200000108d1 */
[----:B------:R-:W-:Y:S01]  /*dff0*/  MUFU.EX2 R223, R223 ;  /* 0x000000df00df7308 */ /* 0x000fe20000000800 */
[--C-:B------:R-:W-:Y:S02]  /*e000*/  FFMA.FTZ R226, R226, c[0x0][0x2d0], -R209.reuse ;  /* 0x0000b400e2e27a23 */ /* 0x100fe400000108d1 */
[--C-:B-1----:R-:W-:Y:S02]  /*e010*/  FFMA.FTZ R4, R212, c[0x0][0x2d0], -R209.reuse ;  /* 0x0000b400d4047a23 */ /* 0x102fe400000108d1 */
[----:B------:R-:W-:Y:S05]  /*e020*/  FFMA.FTZ R212, R40, c[0x0][0x2d0], -R209 ;  /* 0x0000b40028d47a23 */ /* 0x000fea00000108d1 */
[----:B------:R1:W-:Y:S10]  /*e030*/  MUFU.EX2 R20, R4 ;  /* 0x0000000400147308 */ /* 0x0003f40000000800 */
[----:B------:R-:W-:Y:S10]  /*e040*/  MUFU.EX2 R226, R226 ;  /* 0x000000e200e27308 */ /* 0x000ff40000000800 */
[----:B------:R-:W-:Y:S01]  /*e050*/  MUFU.EX2 R231, R231 ;  /* 0x000000e700e77308 */ /* 0x000fe20000000800 */
[----:B-1----:R-:W-:Y:S04]  /*e060*/  FADD.FTZ R4, -R196, R198 ;  /* 0x000000c6c4047221 */ /* 0x002fe80000010100 */
[----:B------:R-:W-:Y:S05]  /*e070*/  FMUL.FTZ R4, R4, c[0x0][0x2d0] ;  /* 0x0000b40004047a20 */ /* 0x000fea0000410000 */
[----:B------:R-:W-:Y:S10]  /*e080*/  MUFU.EX2 R212, R212 ;  /* 0x000000d400d47308 */ /* 0x000ff40000000800 */
[----:B------:R-:W1:Y:S01]  /*e090*/  MUFU.EX2 R4, R4 ;  /* 0x0000000400047308 */ /* 0x000e620000000800 */
[C---:B----4-:R-:W-:Y:S02]  /*e0a0*/  FMUL.FTZ R68, R201.reuse, R68 ;  /* 0x00000044c9447220 */ /* 0x050fe40000410000 */
[----:B------:R-:W-:Y:S02]  /*e0b0*/  FMUL.FTZ R69, R201, R69 ;  /* 0x00000045c9457220 */ /* 0x000fe40000410000 */
[C---:B-----5:R-:W-:Y:S02]  /*e0c0*/  FMUL.FTZ R70, R199.reuse, R70 ;  /* 0x00000046c7467220 */ /* 0x060fe40000410000 */
        /* <DEDUP_REMOVED lines=9> */
[C---:B-1----:R-:W-:Y:S02]  /*e160*/  FMUL.FTZ R74, R4.reuse, R74 ;  /* 0x0000004a044a7220 */ /* 0x042fe40000410000 */
        /* <DEDUP_REMOVED lines=36> */
[----:B---3--:R-:W-:Y:S01]  /*e3b0*/  FFMA.FTZ R8, R201, R5, R204 ;  /* 0x00000005c9087223 */ /* 0x008fe200000100cc */
[C---:B------:R-:W-:Y:S03]  /*e3c0*/  F2FP.PACK_AB R204, R213.reuse, R204 ;  /* 0x000000ccd5cc723e */ /* 0x040fe600000000ff */
[----:B------:R-:W-:Y:S02]  /*e3d0*/  FADD.FTZ R8, R213, R8 ;  /* 0x00000008d5087221 */ /* 0x000fe40000010000 */
[----:B------:R-:W-:Y:S02]  /*e3e0*/  FMUL.FTZ R213, R2, c[0x0][0x2d0] ;  /* 0x0000b40002d57a20 */ /* 0x000fe40000410000 */
[----:B------:R-:W-:Y:S02]  /*e3f0*/  FADD.FTZ R8, R9, R8 ;  /* 0x0000000809087221 */ /* 0x000fe40000010000 */
[--C-:B------:R-:W-:Y:S02]  /*e400*/  FFMA.FTZ R205, R205, c[0x0][0x2d0], -R213.reuse ;  /* 0x0000b400cdcd7a23 */ /* 0x100fe400000108d5 */
[--C-:B------:R-:W-:Y:S02]  /*e410*/  FFMA.FTZ R5, R214, c[0x0][0x2d0], -R213.reuse ;  /* 0x0000b400d6057a23 */ /* 0x100fe400000108d5 */
[----:B------:R-:W-:Y:S02]  /*e420*/  FFMA.FTZ R56, R21, c[0x0][0x2d0], -R213 ;  /* 0x0000b40015387a23 */ /* 0x000fe400000108d5 */
[----:B------:R-:W2:Y:S01]  /*e430*/  MUFU.EX2 R205, R205 ;  /* 0x000000cd00cd7308 */ /* 0x000ea20000000800 */
[----:B------:R-:W-:Y:S02]  /*e440*/  FFMA.FTZ R21, R225, c[0x0][0x2d0], -R209 ;  /* 0x0000b400e1157a23 */ /* 0x000fe400000108d1 */
[--C-:B------:R-:W-:Y:S02]  /*e450*/  FFMA.FTZ R50, R22, c[0x0][0x2d0], -R213.reuse ;  /* 0x0000b40016327a23 */ /* 0x100fe400000108d5 */
[--C-:B------:R-:W-:Y:S02]  /*e460*/  FFMA.FTZ R66, R30, c[0x0][0x2d0], -R213.reuse ;  /* 0x0000b4001e427a23 */ /* 0x100fe400000108d5 */
[----:B------:R-:W-:Y:S02]  /*e470*/  FMUL.FTZ R30, R4, R178 ;  /* 0x000000b2041e7220 */ /* 0x000fe40000410000 */
[--C-:B------:R-:W-:Y:S01]  /*e480*/  FFMA.FTZ R7, R215, c[0x0][0x2d0], -R213.reuse ;  /* 0x0000b400d7077a23 */ /* 0x100fe200000108d5 */
[----:B------:R-:W1:Y:S01]  /*e490*/  MUFU.EX2 R5, R5 ;  /* 0x0000000500057308 */ /* 0x000e620000000800 */
[--C-:B------:R-:W-:Y:S02]  /*e4a0*/  FFMA.FTZ R6, R216, c[0x0][0x2d0], -R213.reuse ;  /* 0x0000b400d8067a23 */ /* 0x100fe400000108d5 */
[--C-:B------:R-:W-:Y:S02]  /*e4b0*/  FFMA.FTZ R54, R41, c[0x0][0x2d0], -R213.reuse ;  /* 0x0000b40029367a23 */ /* 0x100fe400000108d5 */
[--C-:B------:R-:W-:Y:S02]  /*e4c0*/  FFMA.FTZ R67, R31, c[0x0][0x2d0], -R213.reuse ;  /* 0x0000b4001f437a23 */ /* 0x100fe400000108d5 */
[--C-:B------:R-:W-:Y:S02]  /*e4d0*/  FFMA.FTZ R214, R52, c[0x0][0x2d0], -R213.reuse ;  /* 0x0000b40034d67a23 */ /* 0x100fe400000108d5 */
[--C-:B------:R-:W-:Y:S01]  /*e4e0*/  FFMA.FTZ R62, R29, c[0x0][0x2d0], -R213.reuse ;  /* 0x0000b4001d3e7a23 */ /* 0x100fe200000108d5 */
[----:B------:R-:W3:Y:S01]  /*e4f0*/  MUFU.EX2 R22, R55 ;  /* 0x0000003700167308 */ /* 0x000ee20000000800 */
[--C-:B------:R-:W-:Y:S02]  /*e500*/  FFMA.FTZ R59, R28, c[0x0][0x2d0], -R213.reuse ;  /* 0x0000b4001c3b7a23 */ /* 0x100fe400000108d5 */
[----:B------:R-:W-:Y:S02]  /*e510*/  FFMA.FTZ R63, R42, c[0x0][0x2d0], -R213 ;  /* 0x0000b4002a3f7a23 */ /* 0x000fe400000108d5 */
[----:B--2---:R-:W-:Y:S02]  /*e520*/  FFMA.FTZ R32, R199, R58, R205 ;  /* 0x0000003ac7207223 */ /* 0x004fe400000100cd */
[----:B------:R-:W-:Y:S02]  /*e530*/  FMUL.FTZ R31, R4, R179 ;  /* 0x000000b3041f7220 */ /* 0x000fe40000410000 */
[--C-:B------:R-:W-:Y:S01]  /*e540*/  FFMA.FTZ R216, R45, c[0x0][0x2d0], -R213.reuse ;  /* 0x0000b4002dd87a23 */ /* 0x100fe200000108d5 */
[----:B------:R-:W-:Y:S01]  /*e550*/  MUFU.EX2 R21, R21 ;  /* 0x0000001500157308 */ /* 0x000fe20000000800 */
[--C-:B------:R-:W-:Y:S02]  /*e560*/  FFMA.FTZ R215, R44, c[0x0][0x2d0], -R213.reuse ;  /* 0x0000b4002cd77a23 */ /* 0x100fe400000108d5 */
[----:B------:R-:W-:Y:S01]  /*e570*/  FFMA.FTZ R213, R51, c[0x0][0x2d0], -R213 ;  /* 0x0000b40033d57a23 */ /* 0x000fe200000108d5 */
[C---:B-1----:R-:W-:Y:S01]  /*e580*/  F2FP.PACK_AB R205, R5.reuse, R205 ;  /* 0x000000cd05cd723e */ /* 0x042fe200000000ff */
[----:B------:R-:W-:Y:S02]  /*e590*/  FADD.FTZ R32, R5, R32 ;  /* 0x0000002005207221 */ /* 0x000fe40000010000 */
[----:B------:R-:W-:Y:S02]  /*e5a0*/  FADD.FTZ R5, -R0, R197 ;  /* 0x000000c500057221 */ /* 0x000fe40000010100 */
[----:B------:R-:W-:Y:S01]  /*e5b0*/  FMUL.FTZ R197, R196, c[0x0][0x2d0] ;  /* 0x0000b400c4c57a20 */ /* 0x000fe20000410000 */
[----:B------:R-:W-:Y:S01]  /*e5c0*/  MUFU.EX2 R213, R213 ;  /* 0x000000d500d57308 */ /* 0x000fe20000000800 */
[----:B------:R-:W-:Y:S02]  /*e5d0*/  FMUL.FTZ R5, R5, c[0x0][0x2d0] ;  /* 0x0000b40005057a20 */ /* 0x000fe40000410000 */
[--C-:B------:R-:W-:Y:S01]  /*e5e0*/  FFMA.FTZ R229, R23, c[0x0][0x2d0], -R197.reuse ;  /* 0x0000b40017e57a23 */ /* 0x100fe200000108c5 */
[----:B------:R-:W-:Y:S01]  /*e5f0*/  MOV R23, R57 ;  /* 0x0000003900177202 */ /* 0x000fe20000000f00 */
[----:B---3--:R-:W-:Y:S01]  /*e600*/  FADD.FTZ R222, R22, R8 ;  /* 0x0000000816de7221 */ /* 0x008fe20000010000 */
[----:B------:R-:W-:Y:S01]  /*e610*/  MOV R55, R47 ;  /* 0x0000002f00377202 */ /* 0x000fe20000000f00 */
[--C-:B------:R-:W-:Y:S01]  /*e620*/  FFMA.FTZ R11, R206, c[0x0][0x2d0], -R197.reuse ;  /* 0x0000b400ce0b7a23 */ /* 0x100fe200000108c5 */
[----:B------:R-:W-:Y:S01]  /*e630*/  F2FP.PACK_AB R206, R22, R9 ;  /* 0x0000000916ce723e */ /* 0x000fe200000000ff */
[--C-:B------:R-:W-:Y:S01]  /*e640*/  FFMA.FTZ R48, R14, c[0x0][0x2d0], -R197.reuse ;  /* 0x0000b4000e307a23 */ /* 0x100fe200000108c5 */
[----:B------:R-:W1:Y:S01]  /*e650*/  MUFU.EX2 R5, R5 ;  /* 0x0000000500057308 */ /* 0x000e620000000800 */
[----:B------:R-:W-:Y:S01]  /*e660*/  MOV R178, R23 ;  /* 0x0000001700b27202 */ /* 0x000fe20000000f00 */
[----:B------:R-:W-:Y:S02]  /*e670*/  FMUL.FTZ R14, R4, R170 ;  /* 0x000000aa040e7220 */ /* 0x000fe40000410000 */
[--C-:B------:R-:W-:Y:S02]  /*e680*/  FFMA.FTZ R16, R16, c[0x0][0x2d0], -R197.reuse ;  /* 0x0000b40010107a23 */ /* 0x100fe400000108c5 */
[----:B------:R-:W-:Y:S02]  /*e690*/  FFMA.FTZ R207, R207, c[0x0][0x2d0], -R197 ;  /* 0x0000b400cfcf7a23 */ /* 0x000fe400000108c5 */
[--C-:B------:R-:W-:Y:S01]  /*e6a0*/  FFMA.FTZ R51, R27, c[0x0][0x2d0], -R209.reuse ;  /* 0x0000b4001b337a23 */ /* 0x100fe200000108d1 */
[----:B------:R-:W-:Y:S01]  /*e6b0*/  MOV R179, R16 ;  /* 0x0000001000b37202 */ /* 0x000fe20000000f00 */
[----:B------:R-:W-:Y:S01]  /*e6c0*/  FMUL.FTZ R27, R4, R175 ;  /* 0x000000af041b7220 */ /* 0x000fe20000410000 */
[----:B------:R-:W-:Y:S01]  /*e6d0*/  MUFU.EX2 R16, R7 ;  /* 0x0000000700107308 */ /* 0x000fe20000000800 */
[--C-:B------:R-:W-:Y:S02]  /*e6e0*/  FFMA.FTZ R58, R18, c[0x0][0x2d0], -R209.reuse ;  /* 0x0000b400123a7a23 */ /* 0x100fe400000108d1 */
[----:B------:R-:W-:Y:S02]  /*e6f0*/  FFMA.FTZ R47, R19, c[0x0][0x2d0], -R209 ;  /* 0x0000b400132f7a23 */ /* 0x000fe400000108d1 */
[--C-:B------:R-:W-:Y:S02]  /*e700*/  FFMA.FTZ R19, R12, c[0x0][0x2d0], -R197.reuse ;  /* 0x0000b4000c137a23 */ /* 0x100fe400000108c5 */
[--C-:B------:R-:W-:Y:S02]  /*e710*/  FFMA.FTZ R18, R13, c[0x0][0x2d0], -R197.reuse ;  /* 0x0000b4000d127a23 */ /* 0x100fe400000108c5 */
[--C-:B------:R-:W-:Y:S01]  /*e720*/  FFMA.FTZ R49, R15, c[0x0][0x2d0], -R197.reuse ;  /* 0x0000b4000f317a23 */ /* 0x100fe200000108c5 */
[----:B------:R-:W-:Y:S01]  /*e730*/  MUFU.EX2 R175, R207 ;  /* 0x000000cf00af7308 */ /* 0x000fe20000000800 */
[----:B------:R-:W-:Y:S02]  /*e740*/  FFMA.FTZ R230, R24, c[0x0][0x2d0], -R197 ;  /* 0x0000b40018e67a23 */ /* 0x000fe400000108c5 */
[C---:B-1----:R-:W-:Y:S01]  /*e750*/  FFMA.FTZ R203, R5.reuse, R203, R20 ;  /* 0x000000cb05cb7223 */ /* 0x042fe20000010014 */
[----:B------:R-:W-:Y:S01]  /*e760*/  MOV R183, R49 ;  /* 0x0000003100b77202 */ /* 0x000fe20000000f00 */
[----:B------:R-:W-:Y:S01]  /*e770*/  FMUL.FTZ R8, R5, R164 ;  /* 0x000000a405087220 */ /* 0x000fe20000410000 */
[C---:B------:R-:W-:Y:S01]  /*e780*/  F2FP.PACK_AB R164, R21.reuse, R20 ;  /* 0x0000001415a4723e */ /* 0x040fe200000000ff */
[----:B------:R-:W-:Y:S01]  /*e790*/  FADD.FTZ R170, R21, R203 ;  /* 0x000000cb15aa7221 */ /* 0x000fe20000010000 */
[----:B------:R-:W-:Y:S01]  /*e7a0*/  MOV R203, R65 ;  /* 0x0000004100cb7202 */ /* 0x000fe20000000f00 */
[----:B------:R-:W1:Y:S01]  /*e7b0*/  LDSM.16.MT88.4 R20, [R239] ;  /* 0x00000000ef14783b */ /* 0x000e620000004200 */
[C---:B------:R-:W-:Y:S01]  /*e7c0*/  FMUL.FTZ R9, R5.reuse, R165 ;  /* 0x000000a505097220 */ /* 0x040fe20000410000 */
[----:B------:R-:W-:Y:S01]  /*e7d0*/  MUFU.EX2 R230, R230 ;  /* 0x000000e600e67308 */ /* 0x000fe20000000800 */
[C---:B------:R-:W-:Y:S02]  /*e7e0*/  FMUL.FTZ R25, R5.reuse, R173 ;  /* 0x000000ad05197220 */ /* 0x040fe40000410000 */
[C---:B------:R-:W-:Y:S02]  /*e7f0*/  FMUL.FTZ R12, R5.reuse, R168 ;  /* 0x000000a8050c7220 */ /* 0x040fe40000410000 */
[C---:B------:R-:W-:Y:S02]  /*e800*/  FMUL.FTZ R13, R5.reuse, R169 ;  /* 0x000000a9050d7220 */ /* 0x040fe40000410000 */
[----:B------:R-:W-:Y:S02]  /*e810*/  FMUL.FTZ R24, R5, R172 ;  /* 0x000000ac05187220 */ /* 0x000fe40000410000 */
[----:B------:R-:W-:Y:S01]  /*e820*/  FMUL.FTZ R15, R4, R171 ;  /* 0x000000ab040f7220 */ /* 0x000fe20000410000 */
[----:B------:R-:W-:Y:S01]  /*e830*/  MUFU.EX2 R165, R11 ;  /* 0x0000000b00a57308 */ /* 0x000fe20000000800 */
[----:B------:R-:W-:Y:S01]  /*e840*/  FFMA.FTZ R208, R36, c[0x0][0x2d0], -R197 ;  /* 0x0000b40024d07a23 */ /* 0x000fe200000108c5 */
[----:B------:R-:W-:Y:S01]  /*e850*/  MOV R36, R56 ;  /* 0x0000003800247202 */ /* 0x000fe20000000f00 */
[--C-:B------:R-:W-:Y:S02]  /*e860*/  FFMA.FTZ R52, R26, c[0x0][0x2d0], -R209.reuse ;  /* 0x0000b4001a347a23 */ /* 0x100fe400000108d1 */
[----:B------:R-:W-:Y:S02]  /*e870*/  FFMA.FTZ R209, R46, c[0x0][0x2d0], -R209 ;  /* 0x0000b4002ed17a23 */ /* 0x000fe400000108d1 */
[--C-:B------:R-:W-:Y:S01]  /*e880*/  FFMA.FTZ R225, R17, c[0x0][0x2d0], -R197.reuse ;  /* 0x0000b40011e17a23 */ /* 0x100fe200000108c5 */
[----:B------:R-:W-:Y:S01]  /*e890*/  MOV R17, R60 ;  /* 0x0000003c00117202 */ /* 0x000fe20000000f00 */
[----:B------:R-:W-:Y:S01]  /*e8a0*/  FFMA.FTZ R228, R10, c[0x0][0x2d0], -R197 ;  /* 0x0000b4000ae47a23 */ /* 0x000fe200000108c5 */
[----:B------:R-:W2:Y:S01]  /*e8b0*/  MUFU.EX2 R173, R6 ;  /* 0x0000000600ad7308 */ /* 0x000ea20000000800 */
        /* <DEDUP_REMOVED lines=17> */
[----:B------:R-:W-:Y:S01]  /*e9d0*/  LDSM.16.MT88.4 R52, [R237] ;  /* 0x00000000ed34783b */ /* 0x000fe20000004200 */
[C---:B------:R-:W-:Y:S01]  /*e9e0*/  FMUL.FTZ R76, R5.reuse, R76 ;  /* 0x0000004c054c7220 */ /* 0x040fe20000410000 */
[----:B------:R-:W3:Y:S01]  /*e9f0*/  MUFU.EX2 R169, R33 ;  /* 0x0000002100a97308 */ /* 0x000ee20000000800 */
[C---:B------:R-:W-:Y:S02]  /*ea00*/  FMUL.FTZ R77, R5.reuse, R77 ;  /* 0x0000004d054d7220 */ /* 0x040fe40000410000 */
[----:B------:R-:W-:Y:S01]  /*ea10*/  FMUL.FTZ R88, R5, R88 ;  /* 0x0000005805587220 */ /* 0x000fe20000410000 */
[----:B--2---:R-:W-:Y:S01]  /*ea20*/  F2FP.PACK_AB R207, R173, R16 ;  /* 0x00000010adcf723e */ /* 0x004fe200000000ff */
        /* <DEDUP_REMOVED lines=21> */
[----:B------:R-:W-:Y:S02]  /*eb80*/  FMUL.FTZ R125, R5, R125 ;  /* 0x0000007d057d7220 */ /* 0x000fe40000410000 */
[C---:B------:R-:W-:Y:S01]  /*eb90*/  FMUL.FTZ R10, R4.reuse, R166 ;  /* 0x000000a6040a7220 */ /* 0x040fe20000410000 */
[----:B---3--:R-:W-:Y:S01]  /*eba0*/  F2FP.PACK_AB R166, R169, R172 ;  /* 0x000000aca9a6723e */ /* 0x008fe200000000ff */
[C---:B------:R-:W-:Y:S02]  /*ebb0*/  FMUL.FTZ R11, R4.reuse, R167 ;  /* 0x000000a7040b7220 */ /* 0x040fe40000410000 */
        /* <DEDUP_REMOVED lines=14> */
[----:B------:R-:W-:Y:S01]  /*eca0*/  FFMA.FTZ R202, R4, R202, R165 ;  /* 0x000000ca04ca7223 */ /* 0x000fe200000100a5 */
[----:B------:R-:W-:Y:S01]  /*ecb0*/  F2FP.PACK_AB R165, R175, R165 ;  /* 0x000000a5afa5723e */ /* 0x000fe200000000ff */
[C---:B------:R-:W-:Y:S01]  /*ecc0*/  FMUL.FTZ R4, R201.reuse, R160 ;  /* 0x000000a0c9047220 */ /* 0x040fe20000410000 */
[----:B--2---:R-:W-:Y:S01]  /*ecd0*/  F2FP.PACK_AB R167, R168, R171 ;  /* 0x000000aba8a7723e */ /* 0x004fe200000000ff */
[----:B------:R-:W-:Y:S01]  /*ece0*/  FMUL.FTZ R5, R201, R161 ;  /* 0x000000a1c9057220 */ /* 0x000fe20000410000 */
[----:B------:R-:W-:Y:S01]  /*ecf0*/  MOV R160, R64 ;  /* 0x0000004000a07202 */ /* 0x000fe20000000f00 */
[C---:B------:R-:W-:Y:S01]  /*ed00*/  FMUL.FTZ R6, R199.reuse, R162 ;  /* 0x000000a2c7067220 */ /* 0x040fe20000410000 */
[----:B------:R-:W-:Y:S01]  /*ed10*/  MUFU.EX2 R161, R194 ;  /* 0x000000c200a17308 */ /* 0x000fe20000000800 */
[----:B------:R-:W-:Y:S02]  /*ed20*/  FMUL.FTZ R7, R199, R163 ;  /* 0x000000a3c7077220 */ /* 0x000fe40000410000 */
[--C-:B------:R-:W-:Y:S02]  /*ed30*/  FFMA.FTZ R198, R38, c[0x0][0x2d0], -R197.reuse ;  /* 0x0000b40026c67a23 */ /* 0x100fe400000108c5 */
[--C-:B------:R-:W-:Y:S02]  /*ed40*/  FFMA.FTZ R227, R227, c[0x0][0x2d0], -R197.reuse ;  /* 0x0000b400e3e37a23 */ /* 0x100fe400000108c5 */
[--C-:B------:R-:W-:Y:S01]  /*ed50*/  FFMA.FTZ R200, R35, c[0x0][0x2d0], -R197.reuse ;  /* 0x0000b40023c87a23 */ /* 0x100fe200000108c5 */
[-C--:B-1----:R-:W-:Y:S02]  /*ed60*/  HMMA.16816.F32 R4, R204, R20.reuse, R4 ;  /* 0x00000014cc04723c */ /* 0x082fe40000001804 */
[----:B------:R-:W-:Y:S03]  /*ed70*/  MUFU.EX2 R163, R183 ;  /* 0x000000b700a37308 */ /* 0x000fe60000000800 */
[----:B------:R-:W-:Y:S02]  /*ed80*/  FFMA.FTZ R197, R37, c[0x0][0x2d0], -R197 ;  /* 0x0000b40025c57a23 */ /* 0x000fe400000108c5 */
[----:B------:R-:W1:Y:S01]  /*ed90*/  LDSM.16.MT88.4 R36, [R238] ;  /* 0x00000000ee24783b */ /* 0x000e620000004200 */
[C---:B------:R-:W-:Y:S04]  /*eda0*/  HMMA.16816.F32 R8, R164.reuse, R20, R8 ;  /* 0x00000014a408723c */ /* 0x040fe80000001808 */
[----:B------:R-:W-:Y:S01]  /*edb0*/  FMUL.FTZ R19, R199, R159 ;  /* 0x0000009fc7137220 */ /* 0x000fe20000410000 */
[----:B------:R-:W-:Y:S01]  /*edc0*/  MUFU.EX2 R162, R182 ;  /* 0x000000b600a27308 */ /* 0x000fe20000000800 */
[C---:B------:R-:W-:Y:S02]  /*edd0*/  FMUL.FTZ R33, R201.reuse, R149 ;  /* 0x00000095c9217220 */ /* 0x040fe40000410000 */
[-C--:B------:R-:W-:Y:S04]  /*ede0*/  HMMA.16816.F32 R12, R164, R22.reuse, R12 ;  /* 0x00000016a40c723c */ /* 0x080fe8000000180c */
[----:B------:R-:W-:Y:S02]  /*edf0*/  FADD.FTZ R174, R16, R32 ;  /* 0x0000002010ae7221 */ /* 0x000fe40000010000 */
[C---:B------:R-:W-:Y:S01]  /*ee00*/  FMUL.FTZ R16, R201.reuse, R156 ;  /* 0x0000009cc9107220 */ /* 0x040fe20000410000 */
[----:B------:R-:W-:Y:S01]  /*ee10*/  MUFU.EX2 R177, R177 ;  /* 0x000000b100b17308 */ /* 0x000fe20000000800 */
[----:B------:R-:W-:Y:S04]  /*ee20*/  FMUL.FTZ R17, R201, R157 ;  /* 0x0000009dc9117220 */ /* 0x000fe80000410000 */
[----:B------:R-:W-:Y:S02]  /*ee30*/  FMUL.FTZ R18, R199, R158 ;  /* 0x0000009ec7127220 */ /* 0x000fe40000410000 */
[----:B------:R-:W-:Y:S02]  /*ee40*/  FMUL.FTZ R32, R201, R148 ;  /* 0x00000094c9207220 */ /* 0x000fe40000410000 */
[C---:B------:R-:W-:Y:S01]  /*ee50*/  FMUL.FTZ R34, R199.reuse, R150 ;  /* 0x00000096c7227220 */ /* 0x040fe20000410000 */
[----:B------:R-:W-:Y:S01]  /*ee60*/  MUFU.EX2 R156, R178 ;  /* 0x000000b2009c7308 */ /* 0x000fe20000000800 */
[----:B------:R-:W-:Y:S01]  /*ee70*/  FMUL.FTZ R35, R199, R151 ;  /* 0x00000097c7237220 */ /* 0x000fe20000410000 */
[C---:B------:R-:W-:Y:S01]  /*ee80*/  HMMA.16816.F32 R16, R204.reuse, R22, R16 ;  /* 0x00000016cc10723c */ /* 0x040fe20000001810 */
[----:B------:R-:W-:Y:S03]  /*ee90*/  LDSM.16.MT88.4 R148, [R237+0x800] ;  /* 0x00080000ed94783b */ /* 0x000fe60000004200 */
[C---:B------:R-:W-:Y:S02]  /*eea0*/  FMUL.FTZ R20, R201.reuse, R152 ;  /* 0x00000098c9147220 */ /* 0x040fe40000410000 */
[----:B------:R-:W-:Y:S02]  /*eeb0*/  FMUL.FTZ R21, R201, R153 ;  /* 0x00000099c9157220 */ /* 0x000fe40000410000 */
[C---:B------:R-:W-:Y:S01]  /*eec0*/  FMUL.FTZ R23, R199.reuse, R155 ;  /* 0x0000009bc7177220 */ /* 0x040fe20000410000 */
[----:B------:R-:W2:Y:S03]  /*eed0*/  MUFU.EX2 R152, R195 ;  /* 0x000000c300987308 */ /* 0x000ea60000000800 */
[----:B------:R-:W-:Y:S02]  /*eee0*/  FMUL.FTZ R22, R199, R154 ;  /* 0x0000009ac7167220 */ /* 0x000fe40000410000 */
[C---:B------:R-:W-:Y:S02]  /*eef0*/  FMUL.FTZ R48, R201.reuse, R140 ;  /* 0x0000008cc9307220 */ /* 0x040fe40000410000 */
[----:B------:R-:W-:Y:S02]  /*ef00*/  FMUL.FTZ R49, R201, R141 ;  /* 0x0000008dc9317220 */ /* 0x000fe40000410000 */
[C---:B------:R-:W-:Y:S01]  /*ef10*/  FMUL.FTZ R50, R199.reuse, R142 ;  /* 0x0000008ec7327220 */ /* 0x040fe20000410000 */
[-C--:B-1----:R-:W-:Y:S01]  /*ef20*/  HMMA.16816.F32 R20, R204, R36.reuse, R20 ;  /* 0x00000024cc14723c */ /* 0x082fe20000001814 */
[----:B------:R-:W-:Y:S02]  /*ef30*/  MUFU.EX2 R153, R187 ;  /* 0x000000bb00997308 */ /* 0x000fe40000000800 */
[----:B------:R-:W-:Y:S02]  /*ef40*/  FMUL.FTZ R51, R199, R143 ;  /* 0x0000008fc7337220 */ /* 0x000fe40000410000 */
[----:B------:R-:W1:Y:S01]  /*ef50*/  LDSM.16.MT88.4 R140, [R236] ;  /* 0x00000000ec8c783b */ /* 0x000e620000004200 */
[C---:B------:R-:W-:Y:S02]  /*ef60*/  FMUL.FTZ R64, R201.reuse, R132 ;  /* 0x00000084c9407220 */ /* 0x040fe40000410000 */
[C---:B------:R-:W-:Y:S03]  /*ef70*/  HMMA.16816.F32 R24, R164.reuse, R36, R24 ;  /* 0x00000024a418723c */ /* 0x040fe60000001818 */
[----:B------:R-:W-:Y:S01]  /*ef80*/  MUFU.EX2 R158, R193 ;  /* 0x000000c1009e7308 */ /* 0x000fe20000000800 */
[----:B------:R-:W-:Y:S02]  /*ef90*/  FMUL.FTZ R65, R201, R133 ;  /* 0x00000085c9417220 */ /* 0x000fe40000410000 */
[----:B------:R-:W-:Y:S02]  /*efa0*/  FMUL.FTZ R66, R199, R134 ;  /* 0x00000086c7427220 */ /* 0x000fe40000410000 */
[-C--:B------:R-:W-:Y:S04]  /*efb0*/  HMMA.16816.F32 R28, R164, R38.reuse, R28 ;  /* 0x00000026a41c723c */ /* 0x080fe8000000181c */
[C---:B------:R-:W-:Y:S01]  /*efc0*/  FMUL.FTZ R36, R201.reuse, R144 ;  /* 0x00000090c9247220 */ /* 0x040fe20000410000 */
[----:B------:R-:W-:Y:S01]  /*efd0*/  MUFU.EX2 R155, R192 ;  /* 0x000000c0009b7308 */ /* 0x000fe20000000800 */
[----:B------:R-:W-:Y:S02]  /*efe0*/  FMUL.FTZ R37, R201, R145 ;  /* 0x00000091c9257220 */ /* 0x000fe40000410000 */
[C---:B------:R-:W-:Y:S04]  /*eff0*/  HMMA.16816.F32 R32, R204.reuse, R38, R32 ;  /* 0x00000026cc20723c */ /* 0x040fe80000001820 */
[C---:B------:R-:W-:Y:S02]  /*f000*/  FMUL.FTZ R67, R199.reuse, R135 ;  /* 0x00000087c7437220 */ /* 0x040fe40000410000 */
[----:B------:R-:W3:Y:S01]  /*f010*/  LDSM.16.MT88.4 R132, [R239+0x2000] ;  /* 0x00200000ef84783b */ /* 0x000ee20000004200 */
[C---:B------:R-:W-:Y:S01]  /*f020*/  FMUL.FTZ R38, R199.reuse, R146 ;  /* 0x00000092c7267220 */ /* 0x040fe20000410000 */
[----:B------:R-:W-:Y:S01]  /*f030*/  MUFU.EX2 R157, R189 ;  /* 0x000000bd009d7308 */ /* 0x000fe20000000800 */
[----:B------:R-:W-:Y:S03]  /*f040*/  FMUL.FTZ R39, R199, R147 ;  /* 0x00000093c7277220 */ /* 0x000fe60000410000 */
[----:B------:R-:W-:Y:S02]  /*f050*/  FADD.FTZ R170, R172, R170 ;  /* 0x000000aaacaa7221 */ /* 0x000fe40000010000 */
[----:B------:R-:W-:Y:S01]  /*f060*/  LDSM.16.MT88.4 R144, [R238+0x800] ;  /* 0x00080000ee90783b */ /* 0x000fe20000004200 */
[----:B------:R-:W-:Y:S01]  /*f070*/  FADD.FTZ R174, R173, R174 ;  /* 0x000000aeadae7221 */ /* 0x000fe20000010000 */
[-C--:B------:R-:W-:Y:S02]  /*f080*/  HMMA.16816.F32 R36, R204, R52.reuse, R36 ;  /* 0x00000034cc24723c */ /* 0x080fe40000001824 */
[----:B------:R-:W-:Y:S01]  /*f090*/  MUFU.EX2 R172, R188 ;  /* 0x000000bc00ac7308 */ /* 0x000fe20000000800 */
[----:B--2---:R-:W-:Y:S02]  /*f0a0*/  FADD.FTZ R174, R152, R174 ;  /* 0x000000ae98ae7221 */ /* 0x004fe40000010000 */
[----:B------:R-:W-:Y:S03]  /*f0b0*/  FADD.FTZ R202, R175, R202 ;  /* 0x000000caafca7221 */ /* 0x000fe60000010000 */
[C---:B------:R-:W-:Y:S04]  /*f0c0*/  HMMA.16816.F32 R40, R164.reuse, R52, R40 ;  /* 0x00000034a428723c */ /* 0x040fe80000001828 */
[----:B------:R-:W-:Y:S01]  /*f0d0*/  MUFU.EX2 R175, R185 ;  /* 0x000000b900af7308 */ /* 0x000fe20000000800 */
[----:B------:R-:W-:Y:S02]  /*f0e0*/  FADD.FTZ R171, R171, R202 ;  /* 0x000000caabab7221 */ /* 0x000fe40000010000 */
[C---:B------:R-:W-:Y:S01]  /*f0f0*/  FMUL.FTZ R52, R201.reuse, R136 ;  /* 0x00000088c9347220 */ /* 0x040fe20000410000 */
[-C--:B------:R-:W-:Y:S04]  /*f100*/  HMMA.16816.F32 R44, R164, R54.reuse, R44 ;  /* 0x00000036a42c723c */ /* 0x080fe8000000182c */
[----:B------:R-:W-:Y:S02]  /*f110*/  FMUL.FTZ R53, R201, R137 ;  /* 0x00000089c9357220 */ /* 0x000fe40000410000 */
[----:B------:R-:W-:Y:S01]  /*f120*/  MUFU.EX2 R137, R203 ;  /* 0x000000cb00897308 */ /* 0x000fe20000000800 */
[----:B------:R-:W-:Y:S01]  /*f130*/  FADD.FTZ R171, R168, R171 ;  /* 0x000000aba8ab7221 */ /* 0x000fe20000010000 */
[C---:B------:R-:W-:Y:S04]  /*f140*/  HMMA.16816.F32 R48, R204.reuse, R54, R48 ;  /* 0x00000036cc30723c */ /* 0x040fe80000001830 */
[----:B------:R-:W-:Y:S03]  /*f150*/  FADD.FTZ R171, R163, R171 ;  /* 0x000000aba3ab7221 */ /* 0x000fe60000010000 */
[C---:B------:R-:W-:Y:S01]  /*f160*/  FMUL.FTZ R54, R199.reuse, R138 ;  /* 0x0000008ac7367220 */ /* 0x040fe20000410000 */
[----:B------:R-:W2:Y:S01]  /*f170*/  MUFU.EX2 R136, R160 ;  /* 0x000000a000887308 */ /* 0x000ea20000000800 */
[----:B------:R-:W-:Y:S07]  /*f180*/  FMUL.FTZ R55, R199, R139 ;  /* 0x0000008bc7377220 */ /* 0x000fee0000410000 */
[-C--:B-1----:R-:W-:Y:S02]  /*f190*/  HMMA.16816.F32 R52, R204, R140.reuse, R52 ;  /* 0x0000008ccc34723c */ /* 0x082fe40000001834 */
[----:B------:R-:W-:Y:S06]  /*f1a0*/  MUFU.EX2 R160, R186 ;  /* 0x000000ba00a07308 */ /* 0x000fec0000000800 */
[C---:B------:R-:W-:Y:S04]  /*f1b0*/  HMMA.16816.F32 R56, R164.reuse, R140, R56 ;  /* 0x0000008ca438723c */ /* 0x040fe80000001838 */
[----:B------:R-:W-:Y:S04]  /*f1c0*/  MUFU.EX2 R199, R184 ;  /* 0x000000b800c77308 */ /* 0x000fe80000000800 */
[-C--:B------:R-:W-:Y:S04]  /*f1d0*/  HMMA.16816.F32 R60, R164, R142.reuse, R60 ;  /* 0x0000008ea43c723c */ /* 0x080fe8000000183c */
[----:B--2---:R-:W-:Y:S02]  /*f1e0*/  FADD.FTZ R154, R136, R222 ;  /* 0x000000de889a7221 */ /* 0x004fe40000010000 */
[----:B------:R-:W-:Y:S02]  /*f1f0*/  MUFU.EX2 R178, R181 ;  /* 0x000000b500b27308 */ /* 0x000fe40000000800 */
[C---:B------:R-:W-:Y:S01]  /*f200*/  HMMA.16816.F32 R64, R204.reuse, R142, R64 ;  /* 0x0000008ecc40723c */ /* 0x040fe20000001840 */
[----:B------:R-:W-:Y:S07]  /*f210*/  LDSM.16.MT88.4 R140, [R239+0x800] ;  /* 0x00080000ef8c783b */ /* 0x000fee0000004200 */
[-C--:B---3--:R-:W-:Y:S01]  /*f220*/  HMMA.16816.F32 R68, R204, R132.reuse, R68 ;  /* 0x00000084cc44723c */ /* 0x088fe20000001844 */
[----:B------:R-:W-:Y:S07]  /*f230*/  MUFU.EX2 R202, R218 ;  /* 0x000000da00ca7308 */ /* 0x000fee0000000800 */
[C---:B------:R-:W-:Y:S03]  /*f240*/  HMMA.16816.F32 R72, R164.reuse, R132, R72 ;  /* 0x00000084a448723c */ /* 0x040fe60000001848 */
[----:B------:R-:W-:Y:S05]  /*f250*/  MUFU.EX2 R218, R210 ;  /* 0x000000d200da7308 */ /* 0x000fea0000000800 */
[-C--:B------:R-:W-:Y:S05]  /*f260*/  HMMA.16816.F32 R76, R164, R134.reuse, R76 ;  /* 0x00000086a44c723c */ /* 0x080fea000000184c */
[----:B------:R-:W-:Y:S03]  /*f270*/  MUFU.EX2 R168, R217 ;  /* 0x000000d900a87308 */ /* 0x000fe60000000800 */
[C---:B------:R-:W-:Y:S01]  /*f280*/  HMMA.16816.F32 R80, R204.reuse, R134, R80 ;  /* 0x00000086cc50723c */ /* 0x040fe20000001850 */
[----:B------:R-:W1:Y:S06]  /*f290*/  LDSM.16.MT88.4 R132, [R238+0x2000] ;  /* 0x00200000ee84783b */ /* 0x000e6c0000004200 */
[----:B------:R-:W-:Y:S10]  /*f2a0*/  MUFU.EX2 R217, R211 ;  /* 0x000000d300d97308 */ /* 0x000ff40000000800 */
[----:B------:R-:W2:Y:S10]  /*f2b0*/  MUFU.EX2 R139, R220 ;  /* 0x000000dc008b7308 */ /* 0x000eb40000000800 */
[----:B------:R-:W3:Y:S10]  /*f2c0*/  MUFU.EX2 R138, R219 ;  /* 0x000000db008a7308 */ /* 0x000ef40000000800 */
[----:B------:R-:W-:Y:S01]  /*f2d0*/  MUFU.EX2 R220, R191 ;  /* 0x000000bf00dc7308 */ /* 0x000fe20000000800 */
[-C--:B-1----:R-:W-:Y:S03]  /*f2e0*/  HMMA.16816.F32 R84, R204, R132.reuse, R84 ;  /* 0x00000084cc54723c */ /* 0x082fe60000001854 */
[C---:B--2---:R-:W-:Y:S01]  /*f2f0*/  F2FP.PACK_AB R136, R139.reuse, R136 ;  /* 0x000000888b88723e */ /* 0x044fe200000000ff */
[----:B------:R-:W-:Y:S05]  /*f300*/  FADD.FTZ R154, R139, R154 ;  /* 0x0000009a8b9a7221 */ /* 0x000fea0000010000 */
[----:B------:R-:W1:Y:S01]  /*f310*/  MUFU.EX2 R219, R190 ;  /* 0x000000be00db7308 */ /* 0x000e620000000800 */
[C---:B------:R-:W-:Y:S04]  /*f320*/  HMMA.16816.F32 R88, R164.reuse, R132, R88 ;  /* 0x00000084a458723c */ /* 0x040fe80000001858 */
[----:B---3--:R-:W-:Y:S01]  /*f330*/  FADD.FTZ R154, R138, R154 ;  /* 0x0000009a8a9a7221 */ /* 0x008fe20000010000 */
[C---:B------:R-:W-:Y:S03]  /*f340*/  F2FP.PACK_AB R138, R137.reuse, R138 ;  /* 0x0000008a898a723e */ /* 0x040fe600000000ff */
[-C--:B------:R-:W-:Y:S01]  /*f350*/  HMMA.16816.F32 R92, R164, R134.reuse, R92 ;  /* 0x00000086a45c723c */ /* 0x080fe2000000185c */
[----:B------:R-:W-:Y:S03]  /*f360*/  MUFU.EX2 R222, R179 ;  /* 0x000000b300de7308 */ /* 0x000fe60000000800 */
[----:B------:R-:W-:Y:S01]  /*f370*/  FADD.FTZ R154, R137, R154 ;  /* 0x0000009a899a7221 */ /* 0x000fe20000010000 */
[----:B------:R-:W-:Y:S03]  /*f380*/  F2FP.PACK_AB R137, R161, R152 ;  /* 0x00000098a189723e */ /* 0x000fe600000000ff */
[C---:B------:R-:W-:Y:S01]  /*f390*/  HMMA.16816.F32 R96, R204.reuse, R134, R96 ;  /* 0x00000086cc60723c */ /* 0x040fe20000001860 */
[----:B------:R-:W2:Y:S02]  /*f3a0*/  LDSM.16.MT88.4 R132, [R237+0x2000] ;  /* 0x00200000ed84783b */ /* 0x000ea40000004200 */
[----:B------:R-:W-:Y:S01]  /*f3b0*/  MUFU.EX2 R173, R180 ;  /* 0x000000b400ad7308 */ /* 0x000fe20000000800 */
[----:B-1----:R-:W-:Y:S09]  /*f3c0*/  F2FP.PACK_AB R139, R219, R220 ;  /* 0x000000dcdb8b723e */ /* 0x002ff200000000ff */
[----:B------:R-:W-:Y:S10]  /*f3d0*/  MUFU.EX2 R229, R229 ;  /* 0x000000e500e57308 */ /* 0x000ff40000000800 */
[----:B------:R-:W-:Y:S10]  /*f3e0*/  MUFU.EX2 R228, R228 ;  /* 0x000000e400e47308 */ /* 0x000ff40000000800 */
[----:B------:R-:W-:Y:S01]  /*f3f0*/  MUFU.EX2 R227, R227 ;  /* 0x000000e300e37308 */ /* 0x000fe20000000800 */
[-C--:B--2---:R-:W-:Y:S09]  /*f400*/  HMMA.16816.F32 R100, R204, R132.reuse, R100 ;  /* 0x00000084cc64723c */ /* 0x084ff20000001864 */
[----:B------:R-:W-:Y:S01]  /*f410*/  MUFU.EX2 R216, R216 ;  /* 0x000000d800d87308 */ /* 0x000fe20000000800 */
[C---:B------:R-:W-:Y:S09]  /*f420*/  HMMA.16816.F32 R104, R164.reuse, R132, R104 ;  /* 0x00000084a468723c */ /* 0x040ff20000001868 */
[----:B------:R-:W1:Y:S01]  /*f430*/  MUFU.EX2 R215, R215 ;  /* 0x000000d700d77308 */ /* 0x000e620000000800 */
[-C--:B------:R-:W-:Y:S09]  /*f440*/  HMMA.16816.F32 R108, R164, R134.reuse, R108 ;  /* 0x00000086a46c723c */ /* 0x080ff2000000186c */
[----:B------:R-:W2:Y:S01]  /*f450*/  MUFU.EX2 R214, R214 ;  /* 0x000000d600d67308 */ /* 0x000ea20000000800 */
[C---:B------:R-:W-:Y:S01]  /*f460*/  HMMA.16816.F32 R112, R204.reuse, R134, R112 ;  /* 0x00000086cc70723c */ /* 0x040fe20000001870 */
[----:B------:R-:W3:Y:S08]  /*f470*/  LDSM.16.MT88.4 R132, [R236+0x2000] ;  /* 0x00200000ec84783b */ /* 0x000ef00000004200 */
[----:B------:R-:W-:Y:S03]  /*f480*/  MUFU.EX2 R179, R200 ;  /* 0x000000c800b37308 */ /* 0x000fe60000000800 */
[----:B-1----:R-:W-:Y:S07]  /*f490*/  F2FP.PACK_AB R201, R215, R216 ;  /* 0x000000d8d7c9723e */ /* 0x002fee00000000ff */
[----:B------:R-:W-:Y:S01]  /*f4a0*/  MUFU.EX2 R198, R198 ;  /* 0x000000c600c67308 */ /* 0x000fe20000000800 */
[----:B--2---:R-:W-:Y:S09]  /*f4b0*/  F2FP.PACK_AB R203, R213, R214 ;  /* 0x000000d6d5cb723e */ /* 0x004ff200000000ff */
[----:B------:R-:W1:Y:S01]  /*f4c0*/  MUFU.EX2 R197, R197 ;  /* 0x000000c500c57308 */ /* 0x000e620000000800 */
        /* <DEDUP_REMOVED lines=8> */
[----:B------:R-:W2:Y:S01]  /*f550*/  MUFU.EX2 R224, R208 ;  /* 0x000000d000e07308 */ /* 0x000ea20000000800 */
[----:B------:R-:W-:Y:S03]  /*f560*/  FADD.FTZ R165, R153, R165 ;  /* 0x000000a599a57221 */ /* 0x000fe60000010000 */
[----:B------:R-:W-:Y:S01]  /*f570*/  F2FP.PACK_AB R134, R223, R226 ;  /* 0x000000e2df86723e */ /* 0x000fe200000000ff */
[-C--:B------:R-:W-:Y:S05]  /*f580*/  HMMA.16816.F32 R4, R136, R140.reuse, R4 ;  /* 0x0000008c8804723c */ /* 0x080fea0000001804 */
[----:B------:R-:W-:Y:S01]  /*f590*/  F2FP.PACK_AB R135, R222, R225 ;  /* 0x000000e1de87723e */ /* 0x000fe200000000ff */
[----:B------:R-:W3:Y:S01]  /*f5a0*/  MUFU.EX2 R167, R221 ;  /* 0x000000dd00a77308 */ /* 0x000ee20000000800 */
[----:B------:R-:W-:Y:S02]  /*f5b0*/  F2FP.PACK_AB R204, R217, R212 ;  /* 0x000000d4d9cc723e */ /* 0x000fe400000000ff */
[----:B-1----:R-:W-:Y:S03]  /*f5c0*/  F2FP.PACK_AB R207, R197, R198 ;  /* 0x000000c6c5cf723e */ /* 0x002fe600000000ff */
[C---:B------:R-:W-:Y:S04]  /*f5d0*/  HMMA.16816.F32 R8, R132.reuse, R140, R8 ;  /* 0x0000008c8408723c */ /* 0x040fe80000001808 */
[----:B------:R1:W4:Y:S01]  /*f5e0*/  MUFU.EX2 R221, R209 ;  /* 0x000000d100dd7308 */ /* 0x0003220000000800 */
[----:B--2---:R-:W-:Y:S03]  /*f5f0*/  F2FP.PACK_AB R205, R179, R224 ;  /* 0x000000e0b3cd723e */ /* 0x004fe600000000ff */
[-C--:B------:R-:W-:Y:S08]  /*f600*/  HMMA.16816.F32 R12, R132, R142.reuse, R12 ;  /* 0x0000008e840c723c */ /* 0x080ff0000000180c */
[C---:B------:R-:W-:Y:S01]  /*f610*/  HMMA.16816.F32 R16, R136.reuse, R142, R16 ;  /* 0x0000008e8810723c */ /* 0x040fe20000001810 */
[----:B------:R-:W2:Y:S03]  /*f620*/  LDSM.16.MT88.4 R140, [R236+0x800] ;  /* 0x00080000ec8c783b */ /* 0x000ea60000004200 */
[----:B---3--:R-:W-:Y:S04]  /*f630*/  F2FP.PACK_AB R200, R167, R166 ;  /* 0x000000a6a7c8723e */ /* 0x008fe800000000ff */
[-C--:B------:R-:W-:Y:S01]  /*f640*/  HMMA.16816.F32 R20, R136, R144.reuse, R20 ;  /* 0x000000908814723c */ /* 0x080fe20000001814 */
[----:B-1----:R-:W-:Y:S03]  /*f650*/  LDSM.16.MT88.4 R208, [R239+0x3800] ;  /* 0x00380000efd0783b */ /* 0x002fe60000004200 */
[----:B----4-:R-:W-:Y:S04]  /*f660*/  F2FP.PACK_AB R206, R221, R218 ;  /* 0x000000daddce723e */ /* 0x010fe800000000ff */
        /* <DEDUP_REMOVED lines=45> */
[-C--:B---3--:R-:W-:Y:S01]  /*f940*/  HMMA.16816.F32 R4, R132, R148.reuse, R4 ;  /* 0x000000948404723c */ /* 0x088fe20000001804 */
[----:B------:R-:W1:Y:S04]  /*f950*/  LDSM.16.MT88.4 R144, [R237+0x1000] ;  /* 0x00100000ed90783b */ /* 0x000e680000004200 */
[----:B------:R-:W-:Y:S02]  /*f960*/  F2FP.PACK_AB R137, R229, R230 ;  /* 0x000000e6e589723e */ /* 0x000fe400000000ff */
[----:B------:R-:W-:Y:S02]  /*f970*/  F2FP.PACK_AB R139, R227, R228 ;  /* 0x000000e4e38b723e */ /* 0x000fe400000000ff */
[----:B------:R-:W-:Y:S05]  /*f980*/  LDSM.16.MT88.4 R156, [R238+0x3000] ;  /* 0x00300000ee9c783b */ /* 0x000fea0000004200 */
        /* <DEDUP_REMOVED lines=45> */
[----:B--2---:R-:W-:Y:S02]  /*fc60*/  FADD.FTZ R136, R160, R165 ;  /* 0x000000a5a0887221 */ /* 0x004fe40000010000 */
[-C--:B---3--:R-:W-:Y:S05]  /*fc70*/  HMMA.16816.F32 R160, R200, R156.reuse, R4 ;  /* 0x0000009cc8a0723c */ /* 0x088fea0000001804 */
        /* <DEDUP_REMOVED lines=63> */
[----:B------:R-:W2:Y:S06]  /*10070*/  LDL.LU R4, [R1+0x78] ;  /* 0x0000780001047983 */ /* 0x000eac0000300800 */
[----:B------:R-:W-:Y:S01]  /*10080*/  FADD.FTZ R5, R213, R220 ;  /* 0x000000dcd5057221 */ /* 0x000fe20000010000 */
[-C--:B------:R-:W-:Y:S04]  /*10090*/  HMMA.16816.F32 R92, R204, R6.reuse, R92 ;  /* 0x00000006cc5c723c */ /* 0x080fe8000000185c */
[----:B------:R1:W-:Y:S04]  /*100a0*/  STL [R1+0x74], R5 ;  /* 0x0000740501007387 */ /* 0x0003e80000100800 */
[C---:B------:R-:W-:Y:S08]  /*100b0*/  HMMA.16816.F32 R96, R200.reuse, R6, R96 ;  /* 0x00000006c860723c */ /* 0x040ff00000001860 */
[-C--:B---3--:R-:W-:Y:S08]  /*100c0*/  HMMA.16816.F32 R100, R200, R8.reuse, R100 ;  /* 0x00000008c864723c */ /* 0x088ff00000001864 */
[C---:B------:R-:W-:Y:S08]  /*100d0*/  HMMA.16816.F32 R104, R204.reuse, R8, R104 ;  /* 0x00000008cc68723c */ /* 0x040ff00000001868 */
[-C--:B------:R-:W-:Y:S08]  /*100e0*/  HMMA.16816.F32 R108, R204, R10.reuse, R108 ;  /* 0x0000000acc6c723c */ /* 0x080ff0000000186c */
[C---:B------:R-:W-:Y:S08]  /*100f0*/  HMMA.16816.F32 R112, R200.reuse, R10, R112 ;  /* 0x0000000ac870723c */ /* 0x040ff00000001870 */
[-C--:B-----5:R-:W-:Y:S08]  /*10100*/  HMMA.16816.F32 R116, R200, R12.reuse, R116 ;  /* 0x0000000cc874723c */ /* 0x0a0ff00000001874 */
[C---:B------:R-:W-:Y:S08]  /*10110*/  HMMA.16816.F32 R120, R204.reuse, R12, R120 ;  /* 0x0000000ccc78723c */ /* 0x040ff00000001878 */
[-C--:B------:R-:W-:Y:S08]  /*10120*/  HMMA.16816.F32 R124, R204, R14.reuse, R124 ;  /* 0x0000000ecc7c723c */ /* 0x080ff0000000187c */
[----:B------:R-:W-:Y:S07]  /*10130*/  HMMA.16816.F32 R128, R200, R14, R128 ;  /* 0x0000000ec880723c */ /* 0x000fee0000001880 */
[----:B------:R-:W-:Y:S01]  /*10140*/  MOV R200, R2 ;  /* 0x0000000200c87202 */ /* 0x000fe20000000f00 */
[----:B------:R-:W-:Y:S04]  /*10150*/  FADD.FTZ R203, R221, R226 ;  /* 0x000000e2ddcb7221 */ /* 0x000fe80000010000 */
[----:B------:R-:W-:Y:S01]  /*10160*/  FADD.FTZ R202, R197, R225 ;  /* 0x000000e1c5ca7221 */ /* 0x000fe20000010000 */
[----:B------:R-:W-:Y:S02]  /*10170*/  MOV R197, R0 ;  /* 0x0000000000c57202 */ /* 0x000fe40000000f00 */
[C---:B--2---:R-:W-:Y:S02]  /*10180*/  ISETP.GT.AND P0, PT, R4.reuse, RZ, PT ;  /* 0x000000ff0400720c */ /* 0x044fe40003f04270 */
[----:B------:R-:W-:Y:S05]  /*10190*/  IADD3 R4, R4, -0x1, RZ ;  /* 0xffffffff04047810 */ /* 0x000fea0007ffe0ff */
[----:B------:R1:W-:Y:S06]  /*101a0*/  STL [R1+0x78], R4 ;  /* 0x0000780401007387 */ /* 0x0003ec0000100800 */
[----:B-1----:R-:W-:-:S05]  /*101b0*/  @P0 BRA `(.L_x_1668) ;  /* 0xffffb96000000947 */ /* 0x002fca000383ffff */
.L_x_1661:
[----:B------:R-:W-:Y:S05]  /*101c0*/  BRA.DIV ~URZ, `(.L_x_1669) ;  /* 0x00006dc27f007947 */ /* 0x000fea000b800000 */
[----:B------:R-:W2:Y:S04]  /*101d0*/  LDL R4, [R1+0x70] ;  /* 0x0000700001047983 */ /* 0x000ea80000100800 */
[----:B--2---:R1:W2:Y:S02]  /*101e0*/  SHFL.BFLY PT, R7, R4, 0x2, 0x1f ;  /* 0x0c401f0004077f89 */ /* 0x0042a400000e0000 */
.L_x_1749:
[----:B-1----:R-:W3:Y:S02]  /*101f0*/  LDL.LU R4, [R1+0x70] ;  /* 0x0000700001047983 */ /* 0x002ee40000300800 */
[----:B--23--:R-:W-:Y:S01]  /*10200*/  FADD.FTZ R7, R7, R4 ;  /* 0x0000000407077221 */ /* 0x00cfe20000010000 */
[----:B------:R-:W-:Y:S05]  /*10210*/  BRA.DIV ~URZ, `(.L_x_1670) ;  /* 0x00006dd27f007947 */ /* 0x000fea000b800000 */
[----:B------:R-:W2:Y:S04]  /*10220*/  LDL.LU R8, [R1+0x74] ;  /* 0x0000740001087983 */ /* 0x000ea80000300800 */
[----:B------:R-:W1:Y:S04]  /*10230*/  SHFL.BFLY PT, R4, R203, 0x2, 0x1f ;  /* 0x0c401f00cb047f89 */ /* 0x000e6800000e0000 */
[----:B------:R-:W3:Y:S01]  /*10240*/  SHFL.BFLY PT, R5, R202, 0x2, 0x1f ;  /* 0x0c401f00ca057f89 */ /* 0x000ee200000e0000 */
[----:B-1----:R-:W-:-:S02]  /*10250*/  FADD.FTZ R203, R4, R203 ;  /* 0x000000cb04cb7221 */ /* 0x002fc40000010000 */
[----:B---3--:R-:W-:-:S03]  /*10260*/  FADD.FTZ R202, R5, R202 ;  /* 0x000000ca05ca7221 */ /* 0x008fc60000010000 */
[----:B------:R-:W1:Y:S04]  /*10270*/  SHFL.BFLY PT, R11, R203, 0x1, 0x1f ;  /* 0x0c201f00cb0b7f89 */ /* 0x000e6800000e0000 */
[----:B------:R-:W-:Y:S01]  /*10280*/  SHFL.BFLY PT, R6, R202, 0x1, 0x1f ;  /* 0x0c201f00ca067f89 */ /* 0x000fe200000e0000 */
[----:B-1----:R-:W-:-:S03]  /*10290*/  FADD.FTZ R11, R203, R11 ;  /* 0x0000000bcb0b7221 */ /* 0x002fc60000010000 */
[----:B--2---:R-:W1:Y:S02]  /*102a0*/  SHFL.BFLY PT, R10, R8, 0x2, 0x1f ;  /* 0x0c401f00080a7f89 */ /* 0x004e6400000e0000 */
[----:B-1----:R-:W-:Y:S02]  /*102b0*/  FADD.FTZ R10, R10, R8 ;  /* 0x000000080a0a7221 */ /* 0x002fe40000010000 */
[----:B------:R-:W1:Y:S04]  /*102c0*/  SHFL.BFLY PT, R8, R7, 0x1, 0x1f ;  /* 0x0c201f0007087f89 */ /* 0x000e6800000e0000 */
[----:B------:R-:W2:Y:S01]  /*102d0*/  SHFL.BFLY PT, R4, R10, 0x1, 0x1f ;  /* 0x0c201f000a047f89 */ /* 0x000ea200000e0000 */
[----:B-1----:R-:W-:Y:S02]  /*102e0*/  FADD.FTZ R7, R7, R8 ;  /* 0x0000000807077221 */ /* 0x002fe40000010000 */
[----:B--2---:R-:W-:-:S03]  /*102f0*/  FADD.FTZ R10, R10, R4 ;  /* 0x000000040a0a7221 */ /* 0x004fc60000010000 */
.L_x_1750:
[----:B------:R-:W-:Y:S01]  /*10300*/  FSETP.NE.FTZ.AND P3, PT, R7, RZ, PT ;  /* 0x000000ff0700720b */ /* 0x000fe20003f75000 */
[----:B------:R-:W-:Y:S01]  /*10310*/  FADD.FTZ R202, R6, R202 ;  /* 0x000000ca06ca7221 */ /* 0x000fe20000010000 */
[----:B------:R-:W-:Y:S01]  /*10320*/  CS2R R4, SRZ ;  /* 0x0000000000047805 */ /* 0x000fe2000001ff00 */
[----:B------:R-:W-:-:S02]  /*10330*/  FSETP.NE.FTZ.AND P1, PT, R11, RZ, PT ;  /* 0x000000ff0b00720b */ /* 0x000fc40003f35000 */
[----:B------:R-:W-:Y:S02]  /*10340*/  FSETP.NE.FTZ.AND P2, PT, R10, RZ, PT ;  /* 0x000000ff0a00720b */ /* 0x000fe40003f55000 */
[----:B------:R-:W-:Y:S02]  /*10350*/  FSETP.NE.FTZ.AND P0, PT, R202, RZ, PT ;  /* 0x000000ffca00720b */ /* 0x000fe40003f15000 */
[----:B------:R-:W-:Y:S02]  /*10360*/  MOV R9, RZ ;  /* 0x000000ff00097202 */ /* 0x000fe40000000f00 */
[----:B------:R-:W-:Y:S02]  /*10370*/  MOV R6, RZ ;  /* 0x000000ff00067202 */ /* 0x000fe40000000f00 */
[----:B------:R-:W1:Y:S01]  /*10380*/  @P3 MUFU.RCP R5, R7 ;  /* 0x0000000700053308 */ /* 0x000e620000001000 */
[----:B------:R-:W-:Y:S02]  /*10390*/  @P3 MOV R15, 0x3f317218 ;  /* 0x3f317218000f3802 */ /* 0x000fe40000000f00 */
[----:B------:R-:W-:-:S02]  /*103a0*/  MOV R13, 0xff800000 ;  /* 0xff800000000d7802 */ /* 0x000fc40000000f00 */
[----:B------:R-:W-:Y:S01]  /*103b0*/  @P2 MOV R14, 0x3f317218 ;  /* 0x3f317218000e2802 */ /* 0x000fe20000000f00 */
[----:B------:R-:W-:Y:S01]  /*103c0*/  @P3 FMUL.FTZ R15, R15, c[0x0][0x2d0] ;  /* 0x0000b4000f0f3a20 */ /* 0x000fe20000410000 */
[----:B------:R-:W-:Y:S01]  /*103d0*/  MOV R12, 0xff800000 ;  /* 0xff800000000c7802 */ /* 0x000fe20000000f00 */
[----:B------:R-:W2:Y:S02]  /*103e0*/  @P3 MUFU.LG2 R7, R7 ;  /* 0x0000000700073308 */ /* 0x000ea40000000c00 */
[----:B------:R-:W-:-:S06]  /*103f0*/  @P2 FMUL.FTZ R14, R14, c[0x0][0x2d0] ;  /* 0x0000b4000e0e2a20 */ /* 0x000fcc0000410000 */
[----:B------:R-:W3:Y:S01]  /*10400*/  @P1 MUFU.LG2 R16, R11 ;  /* 0x0000000b00101308 */ /* 0x000ee20000000c00 */
[C---:B-1----:R-:W-:Y:S02]  /*10410*/  FMUL.FTZ R160, R5.reuse, R160 ;  /* 0x000000a005a07220 */ /* 0x042fe40000410000 */
[C---:B------:R-:W-:Y:S02]  /*10420*/  FMUL.FTZ R161, R5.reuse, R161 ;  /* 0x000000a105a17220 */ /* 0x040fe40000410000 */
[C---:B------:R-:W-:Y:S02]  /*10430*/  FMUL.FTZ R156, R5.reuse, R156 ;  /* 0x0000009c059c7220 */ /* 0x040fe40000410000 */
[----:B------:R-:W-:Y:S01]  /*10440*/  FMUL.FTZ R157, R5, R157 ;  /* 0x0000009d059d7220 */ /* 0x000fe20000410000 */
[----:B------:R-:W1:Y:S01]  /*10450*/  @P2 MUFU.LG2 R8, R10 ;  /* 0x0000000a00082308 */ /* 0x000e620000000c00 */
[----:B--2---:R-:W-:Y:S02]  /*10460*/  @P3 FMUL.FTZ R7, R7, 0.69314718246459960938 ;  /* 0x3f31721807073820 */ /* 0x004fe40000410000 */
[----:B------:R-:W-:-:S02]  /*10470*/  FMUL.FTZ R152, R5, R152 ;  /* 0x0000009805987220 */ /* 0x000fc40000410000 */
[C---:B------:R-:W-:Y:S02]  /*10480*/  FMUL.FTZ R153, R5.reuse, R153 ;  /* 0x0000009905997220 */ /* 0x040fe40000410000 */
[C---:B------:R-:W-:Y:S01]  /*10490*/  FMUL.FTZ R148, R5.reuse, R148 ;  /* 0x0000009405947220 */ /* 0x040fe20000410000 */
[----:B------:R-:W-:Y:S01]  /*104a0*/  @P0 MUFU.RCP R9, R202 ;  /* 0x000000ca00090308 */ /* 0x000fe20000001000 */
[----:B---3--:R-:W-:Y:S02]  /*104b0*/  @P1 FMUL.FTZ R16, R16, 0.69314718246459960938 ;  /* 0x3f31721810101820 */ /* 0x008fe40000410000 */
[C---:B------:R-:W-:Y:S02]  /*104c0*/  FMUL.FTZ R149, R5.reuse, R149 ;  /* 0x0000009505957220 */ /* 0x040fe40000410000 */
[C---:B------:R-:W-:Y:S02]  /*104d0*/  FMUL.FTZ R144, R5.reuse, R144 ;  /* 0x0000009005907220 */ /* 0x040fe40000410000 */
[----:B------:R-:W-:Y:S01]  /*104e0*/  FMUL.FTZ R145, R5, R145 ;  /* 0x0000009105917220 */ /* 0x000fe20000410000 */
[----:B------:R-:W2:Y:S01]  /*104f0*/  @P0 MUFU.LG2 R202, R202 ;  /* 0x000000ca00ca0308 */ /* 0x000ea20000000c00 */
[----:B-1----:R-:W-:-:S02]  /*10500*/  @P2 FMUL.FTZ R8, R8, 0.69314718246459960938 ;  /* 0x3f31721808082820 */ /* 0x002fc40000410000 */
[C---:B------:R-:W-:Y:S02]  /*10510*/  FMUL.FTZ R140, R5.reuse, R140 ;  /* 0x0000008c058c7220 */ /* 0x040fe40000410000 */
[C---:B------:R-:W-:Y:S02]  /*10520*/  FMUL.FTZ R141, R5.reuse, R141 ;  /* 0x0000008d058d7220 */ /* 0x040fe40000410000 */
[C---:B------:R-:W-:Y:S01]  /*10530*/  FMUL.FTZ R136, R5.reuse, R136 ;  /* 0x0000008805887220 */ /* 0x040fe20000410000 */
[----:B------:R1:W3:Y:S01]  /*10540*/  @P2 MUFU.RCP R4, R10 ;  /* 0x0000000a00042308 */ /* 0x0002e20000001000 */
[C---:B------:R-:W-:Y:S02]  /*10550*/  FMUL.FTZ R137, R5.reuse, R137 ;  /* 0x0000008905897220 */ /* 0x040fe40000410000 */
[C---:B------:R-:W-:Y:S02]  /*10560*/  FMUL.FTZ R132, R5.reuse, R132 ;  /* 0x0000008405847220 */ /* 0x040fe40000410000 */
[----:B------:R-:W-:-:S02]  /*10570*/  FMUL.FTZ R133, R5, R133 ;  /* 0x0000008505857220 */ /* 0x000fc40000410000 */
[C---:B------:R-:W-:Y:S01]  /*10580*/  FMUL.FTZ R68, R5.reuse, R68 ;  /* 0x0000004405447220 */ /* 0x040fe20000410000 */
[----:B------:R4:W5:Y:S01]  /*10590*/  @P1 MUFU.RCP R6, R11 ;  /* 0x0000000b00061308 */ /* 0x0009620000001000 */
[----:B--2---:R-:W-:Y:S02]  /*105a0*/  @P0 FMUL.FTZ R202, R202, 0.69314718246459960938 ;  /* 0x3f317218caca0820 */ /* 0x004fe40000410000 */
[C---:B------:R-:W-:Y:S02]  /*105b0*/  FMUL.FTZ R69, R5.reuse, R69 ;  /* 0x0000004505457220 */ /* 0x040fe40000410000 */
[C---:B------:R-:W-:Y:S02]  /*105c0*/  FMUL.FTZ R80, R5.reuse, R80 ;  /* 0x0000005005507220 */ /* 0x040fe40000410000 */
[----:B------:R-:W-:Y:S01]  /*105d0*/  FMUL.FTZ R81, R5, R81 ;  /* 0x0000005105517220 */ /* 0x000fe20000410000 */
[----:B-1----:R-:W-:Y:S01]  /*105e0*/  MOV R10, 0xff800000 ;  /* 0xff800000000a7802 */ /* 0x002fe20000000f00 */
[----:B------:R-:W-:Y:S01]  /*105f0*/  @P3 FFMA.FTZ R10, R15, R3, R7 ;  /* 0x000000030f0a3223 */ /* 0x000fe20000010007 */
[----:B------:R-:W-:Y:S01]  /*10600*/  @P0 MOV R3, 0x3f317218 ;  /* 0x3f31721800030802 */ /* 0x000fe20000000f00 */
[----:B------:R-:W-:-:S02]  /*10610*/  FMUL.FTZ R84, R5, R84 ;  /* 0x0000005405547220 */ /* 0x000fc40000410000 */
[----:B------:R-:W-:Y:S02]  /*10620*/  FMUL.FTZ R85, R5, R85 ;  /* 0x0000005505557220 */ /* 0x000fe40000410000 */
[----:B------:R-:W-:Y:S01]  /*10630*/  @P0 FMUL.FTZ R3, R3, c[0x0][0x2d0] ;  /* 0x0000b40003030a20 */ /* 0x000fe20000410000 */
[----:B----4-:R-:W-:Y:S01]  /*10640*/  @P1 MOV R11, 0x3f317218 ;  /* 0x3f317218000b1802 */ /* 0x010fe20000000f00 */
[C---:B------:R-:W-:Y:S02]  /*10650*/  FMUL.FTZ R96, R5.reuse, R96 ;  /* 0x0000006005607220 */ /* 0x040fe40000410000 */
[----:B------:R-:W-:Y:S02]  /*10660*/  FMUL.FTZ R97, R5, R97 ;  /* 0x0000006105617220 */ /* 0x000fe40000410000 */
[----:B------:R-:W-:Y:S02]  /*10670*/  @P1 FMUL.FTZ R11, R11, c[0x0][0x2d0] ;  /* 0x0000b4000b0b1a20 */ /* 0x000fe40000410000 */
[----:B------:R-:W-:-:S02]  /*10680*/  FMUL.FTZ R100, R5, R100 ;  /* 0x0000006405647220 */ /* 0x000fc40000410000 */
[----:B------:R-:W-:Y:S01]  /*10690*/  @P1 FFMA.FTZ R13, R11, R0, R16 ;  /* 0x000000000b0d1223 */ /* 0x000fe20000010010 */
[----:B------:R-:W-:Y:S01]  /*106a0*/  MOV R0, 0xff800000 ;  /* 0xff80000000007802 */ /* 0x000fe20000000f00 */
[C---:B------:R-:W-:Y:S02]  /*106b0*/  FMUL.FTZ R101, R5.reuse, R101 ;  /* 0x0000006505657220 */ /* 0x040fe40000410000 */
[C---:B------:R-:W-:Y:S02]  /*106c0*/  FMUL.FTZ R112, R5.reuse, R112 ;  /* 0x0000007005707220 */ /* 0x040fe40000410000 */
[C---:B------:R-:W-:Y:S02]  /*106d0*/  FMUL.FTZ R113, R5.reuse, R113 ;  /* 0x0000007105717220 */ /* 0x040fe40000410000 */
[C---:B------:R-:W-:Y:S02]  /*106e0*/  FMUL.FTZ R116, R5.reuse, R116 ;  /* 0x0000007405747220 */ /* 0x040fe40000410000 */
[----:B------:R-:W-:-:S02]  /*106f0*/  FMUL.FTZ R117, R5, R117 ;  /* 0x0000007505757220 */ /* 0x000fc40000410000 */
[----:B------:R-:W-:Y:S02]  /*10700*/  FMUL.FTZ R128, R5, R128 ;  /* 0x0000008005807220 */ /* 0x000fe40000410000 */
        /* <DEDUP_REMOVED lines=30> */
[----:B------:R-:W-:Y:S02]  /*108f0*/  FMUL.FTZ R130, R4, R130 ;  /* 0x0000008204827220 */ /* 0x000fe40000410000 */
[C---:B-----5:R-:W-:Y:S02]  /*10900*/  FMUL.FTZ R164, R6.reuse, R164 ;  /* 0x000000a406a47220 */ /* 0x060fe40000410000 */
        /* <DEDUP_REMOVED lines=30> */
[----:B------:R-:W-:Y:S01]  /*10af0*/  @P2 FFMA.FTZ R12, R14, R2, R8 ;  /* 0x000000020e0c2223 */ /* 0x000fe20000010008 */
        /* <DEDUP_REMOVED lines=31> */
[----:B------:R-:W-:Y:S02]  /*10cf0*/  FMUL.FTZ R126, R9, R126 ;  /* 0x0000007e097e7220 */ /* 0x000fe40000410000 */
[----:B------:R-:W-:-:S02]  /*10d00*/  FMUL.FTZ R5, R5, R129 ;  /* 0x0000008105057220 */ /* 0x000fc40000410000 */
[----:B------:R-:W-:Y:S02]  /*10d10*/  FMUL.FTZ R4, R4, R131 ;  /* 0x0000008304047220 */ /* 0x000fe40000410000 */
[----:B------:R-:W-:Y:S02]  /*10d20*/  FMUL.FTZ R6, R6, R125 ;  /* 0x0000007d06067220 */ /* 0x000fe40000410000 */
[----:B------:R-:W-:Y:S02]  /*10d30*/  FMUL.FTZ R9, R9, R127 ;  /* 0x0000007f09097220 */ /* 0x000fe40000410000 */
[----:B------:R-:W-:Y:S02]  /*10d40*/  @P0 FFMA.FTZ R0, R3, R196, R202 ;  /* 0x000000c403000223 */ /* 0x000fe400000100ca */
.L_x_1616:
[----:B------:R1:W5:Y:S01]  /*10d50*/  LDL R11, [R1+0x10] ;  /* 0x00001000010b7983 */ /* 0x0003620000100800 */
[----:B------:R-:W-:Y:S01]  /*10d60*/  LOP3.LUT P4, RZ, R247, 0x7f, RZ, 0xc0, !PT ;  /* 0x0000007ff7ff7812 */ /* 0x000fe2000788c0ff */
[----:B------:R-:W-:-:S12]  /*10d70*/  BSSY B0, `(.L_x_1671) ;  /* 0x0000010000007945 */ /* 0x000fd80003800000 */
[----:B------:R-:W-:Y:S05]  /*10d80*/  @P4 BRA `(.L_x_1672) ;  /* 0x000000e000004947 */ /* 0x000fea0003800000 */
[----:B------:R-:W2:Y:S01]  /*10d90*/  S2R R3, SR_LANEID ;  /* 0x0000000000037919 */ /* 0x000ea20000000000 */
[----:B------:R-:W-:Y:S01]  /*10da0*/  VOTEU.ANY UR4, UPT, PT ;  /* 0x0000000000047886 */ /* 0x000fe200038e0100 */
[----:B------:R-:W-:Y:S01]  /*10db0*/  IMAD.MOV.U32 R14, RZ, RZ, c[0x0][0x580] ;  /* 0x00016000ff0e7624 */ /* 0x000fe200078e00ff */
[----:B------:R-:W2:Y:S01]  /*10dc0*/  FLO.U32 R8, UR4 ;  /* 0x0000000400087d00 */ /* 0x000ea200080e0000 */
[----:B------:R-:W-:-:S07]  /*10dd0*/  IMAD.MOV.U32 R15, RZ, RZ, c[0x0][0x584] ;  /* 0x00016100ff0f7624 */ /* 0x000fce00078e00ff */
[----:B------:R-:W3:Y:S01]  /*10de0*/  POPC R7, UR4 ;  /* 0x0000000400077d09 */ /* 0x000ee20008000000 */
[----:B--2---:R-:W-:-:S13]  /*10df0*/  ISETP.EQ.U32.AND P0, PT, R8, R3, PT ;  /* 0x000000030800720c */ /* 0x004fda0003f02070 */
[----:B---3--:R-:W2:Y:S04]  /*10e00*/  @P0 ATOMG.E.ADD.STRONG.GPU PT, R7, [R14.64], R7 ;  /* 0x000000070e0709a8 */ /* 0x008ea800081ee1c6 */
[----:B------:R-:W3:Y:S02]  /*10e10*/  S2R R3, SR_LTMASK ;  /* 0x0000000000037919 */ /* 0x000ee40000003900 */
[----:B---3--:R-:W-:-:S06]  /*10e20*/  LOP3.LUT R3, R3, UR4, RZ, 0xc0, !PT ;  /* 0x0000000403037c12 */ /* 0x008fcc000f8ec0ff */
[----:B------:R-:W3:Y:S01]  /*10e30*/  POPC R3, R3 ;  /* 0x0000000300037309 */ /* 0x000ee20000000000 */
[----:B--2---:R-:W3:Y:S02]  /*10e40*/  SHFL.IDX PT, R7, R7, R8, 0x1f ;  /* 0x00001f0807077589 */ /* 0x004ee400000e0000 */
[----:B---3-5:R-:W-:-:S05]  /*10e50*/  IADD3 R11, R7, c[0x0][0xc], R3 ;  /* 0x00000300070b7a10 */ /* 0x028fca0007ffe003 */
[----:B------:R2:W-:Y:S02]  /*10e60*/  STL [R1+0x10], R11 ;  /* 0x0000100b01007387 */ /* 0x0005e40000100800 */
.L_x_1672:
[----:B------:R-:W-:Y:S05]  /*10e70*/  BSYNC B0 ;  /* 0x0000000000007941 */ /* 0x000fea0003800000 */
.L_x_1671:
[----:B------:R-:W-:Y:S01]  /*10e80*/  PRMT R2, R2, 0x9910, RZ ;  /* 0x0000991002027816 */ /* 0x000fe200000000ff */
[----:B------:R-:W-:Y:S03]  /*10e90*/  BSSY B1, `(.L_x_1673) ;  /* 0x000024f000017945 */ /* 0x000fe60003800000 */
[----:B------:R-:W-:Y:S01]  /*10ea0*/  ISETP.NE.AND P0, PT, R2, RZ, PT ;  /* 0x000000ff0200720c */ /* 0x000fe20003f05270 */
[----:B-----5:R-:W-:-:S12]  /*10eb0*/  IMAD.MOV.U32 R2, RZ, RZ, R11 ;  /* 0x000000ffff027224 */ /* 0x020fd800078e000b */
[----:B------:R-:W-:Y:S05]  /*10ec0*/  @!P0 BRA `(.L_x_1674) ;  /* 0x0000177000008947 */ /* 0x000fea0003800000 */
[----:B------:R-:W3:Y:S04]  /*10ed0*/  LDL R16, [R1+0x8] ;  /* 0x0000080001107983 */ /* 0x000ee80000100800 */
[----:B------:R-:W4:Y:S04]  /*10ee0*/  LDL R15, [R1+0x24] ;  /* 0x00002400010f7983 */ /* 0x000f280000100800 */
[----:B------:R-:W5:Y:S04]  /*10ef0*/  LDL R14, [R1+0x18] ;  /* 0x00001800010e7983 */ /* 0x000f680000100800 */
[----:B--2---:R-:W2:Y:S04]  /*10f00*/  LDL R11, [R1+0x20] ;  /* 0x00002000010b7983 */ /* 0x004ea80000100800 */
[----:B------:R-:W2:Y:S04]  /*10f10*/  LDL R8, [R1+0x2c] ;  /* 0x00002c0001087983 */ /* 0x000ea80000100800 */
[----:B------:R-:W2:Y:S04]  /*10f20*/  LDL R7, [R1+0x1c] ;  /* 0x00001c0001077983 */ /* 0x000ea80000100800 */
[----:B------:R-:W2:Y:S01]  /*10f30*/  LDL R3, [R1+0x28] ;  /* 0x0000280001037983 */ /* 0x000ea20000100800 */
        /* <DEDUP_REMOVED lines=65> */
[----:B------:R-:W-:Y:S01]  /*11350*/  F2FP.PACK_AB R9, R9, R126 ;  /* 0x0000007e0909723e */ /* 0x000fe200000000ff */
[----:B---3--:R3:W-:Y:S04]  /*11360*/  STS [R16], R160 ;  /* 0x000000a010007388 */ /* 0x0087e80000000800 */
[----:B------:R3:W-:Y:S04]  /*11370*/  STS [R16+0x400], R162 ;  /* 0x000400a210007388 */ /* 0x0007e80000000800 */
[----:B------:R3:W-:Y:S04]  /*11380*/  STS [R249], R156 ;  /* 0x0000009cf9007388 */ /* 0x0007e80000000800 */
[----:B------:R3:W-:Y:S04]  /*11390*/  STS [R249+0x400], R158 ;  /* 0x0004009ef9007388 */ /* 0x0007e80000000800 */
[----:B------:R3:W-:Y:S04]  /*113a0*/  STS [R16+0x2000], R164 ;  /* 0x002000a410007388 */ /* 0x0007e80000000800 */
[----:B------:R3:W-:Y:S04]  /*113b0*/  STS [R16+0x2400], R166 ;  /* 0x002400a610007388 */ /* 0x0007e80000000800 */
[----:B------:R3:W-:Y:S04]  /*113c0*/  STS [R249+0x2000], R168 ;  /* 0x002000a8f9007388 */ /* 0x0007e80000000800 */
[----:B------:R3:W-:Y:S04]  /*113d0*/  STS [R249+0x2400], R170 ;  /* 0x002400aaf9007388 */ /* 0x0007e80000000800 */
[----:B----4-:R3:W-:Y:S04]  /*113e0*/  STS [R15], R152 ;  /* 0x000000980f007388 */ /* 0x0107e80000000800 */
[----:B------:R3:W-:Y:S04]  /*113f0*/  STS [R15+0x400], R154 ;  /* 0x0004009a0f007388 */ /* 0x0007e80000000800 */
[----:B-----5:R3:W-:Y:S04]  /*11400*/  STS [R14], R148 ;  /* 0x000000940e007388 */ /* 0x0207e80000000800 */
[----:B------:R3:W-:Y:S04]  /*11410*/  STS [R14+0x400], R150 ;  /* 0x000400960e007388 */ /* 0x0007e80000000800 */
[----:B------:R3:W-:Y:S04]  /*11420*/  STS [R15+0x2000], R172 ;  /* 0x002000ac0f007388 */ /* 0x0007e80000000800 */
[----:B------:R3:W-:Y:S04]  /*11430*/  STS [R15+0x2400], R174 ;  /* 0x002400ae0f007388 */ /* 0x0007e80000000800 */
[----:B------:R3:W-:Y:S04]  /*11440*/  STS [R14+0x2000], R176 ;  /* 0x002000b00e007388 */ /* 0x0007e80000000800 */
[----:B------:R3:W-:Y:S04]  /*11450*/  STS [R14+0x2400], R178 ;  /* 0x002400b20e007388 */ /* 0x0007e80000000800 */
[----:B--2---:R3:W-:Y:S04]  /*11460*/  STS [R11], R144 ;  /* 0x000000900b007388 */ /* 0x0047e80000000800 */
[----:B------:R3:W-:Y:S04]  /*11470*/  STS [R11+0x400], R146 ;  /* 0x000400920b007388 */ /* 0x0007e80000000800 */
[----:B------:R3:W-:Y:S04]  /*11480*/  STS [R8], R140 ;  /* 0x0000008c08007388 */ /* 0x0007e80000000800 */
[----:B------:R3:W-:Y:S04]  /*11490*/  STS [R8+0x400], R142 ;  /* 0x0004008e08007388 */ /* 0x0007e80000000800 */
[----:B------:R3:W-:Y:S04]  /*114a0*/  STS [R11+0x2000], R180 ;  /* 0x002000b40b007388 */ /* 0x0007e80000000800 */
[----:B------:R3:W-:Y:S04]  /*114b0*/  STS [R11+0x2400], R182 ;  /* 0x002400b60b007388 */ /* 0x0007e80000000800 */
[----:B------:R3:W-:Y:S04]  /*114c0*/  STS [R8+0x2000], R184 ;  /* 0x002000b808007388 */ /* 0x0007e80000000800 */
        /* <DEDUP_REMOVED lines=43> */
[----:B---3--:R-:W-:Y:S01]  /*11780*/  SHF.R.S32.HI R3, RZ, 0x1f, R247 ;  /* 0x0000001fff037819 */ /* 0x008fe200000114f7 */
[----:B------:R-:W-:Y:S01]  /*11790*/  IMAD.MOV.U32 R6, RZ, RZ, RZ ;  /* 0x000000ffff067224 */ /* 0x000fe200078e00ff */
[----:B------:R-:W-:Y:S01]  /*117a0*/  MOV R4, 0x11800 ;  /* 0x0001180000047802 */ /* 0x000fe20000000f00 */
[----:B------:R-:W-:Y:S01]  /*117b0*/  IMAD.MOV.U32 R5, RZ, RZ, 0x1f ;  /* 0x0000001fff057424 */ /* 0x000fe200078e00ff */
[----:B------:R-:W-:-:S04]  /*117c0*/  LEA.HI R3, R3, R247, RZ, 0x7 ;  /* 0x000000f703037211 */ /* 0x000fc800078f38ff */
[----:B------:R-:W-:-:S05]  /*117d0*/  SHF.R.S32.HI R3, RZ, 0x7, R3 ;  /* 0x00000007ff037819 */ /* 0x000fca0000011403 */
[----:B------:R-:W-:Y:S02]  /*117e0*/  IMAD.MOV.U32 R7, RZ, RZ, R3 ;  /* 0x000000ffff077224 */ /* 0x000fe400078e0003 */
[----:B-1----:R-:W-:Y:S05]  /*117f0*/  CALL.REL.NOINC `($__internal_5_$__cuda_sm70_shflsync_idx_p) ;  /* 0x000061c000007944 */ /* 0x002fea0003c00000 */
.L_x_1675:
[----:B---3--:R-:W2:Y:S04]  /*11800*/  LDL.LU R11, [R1+0x40] ;  /* 0x00004000010b7983 */ /* 0x008ea80000300800 */
[----:B------:R-:W3:Y:S04]  /*11810*/  LDL.LU R18, [R1+0x50] ;  /* 0x0000500001127983 */ /* 0x000ee80000300800 */
[----:B------:R-:W4:Y:S04]  /*11820*/  LDL R16, [R1+0x4] ;  /* 0x0000040001107983 */ /* 0x000f280000100800 */
[----:B------:R-:W3:Y:S01]  /*11830*/  LDL.LU R64, [R1+0x3c] ;  /* 0x00003c0001407983 */ /* 0x000ee20000300800 */
[----:B------:R-:W-:-:S03]  /*11840*/  IMAD.MOV.U32 R3, RZ, RZ, 0x1 ;  /* 0x00000001ff037424 */ /* 0x000fc600078e00ff */
[----:B------:R-:W4:Y:S02]  /*11850*/  LDL R17, [R1] ;  /* 0x0000000001117983 */ /* 0x000f240000100800 */
[----:B------:R-:W-:Y:S02]  /*11860*/  ISETP.NE.AND P1, PT, R3, c[0x0][0x4e8], PT ;  /* 0x00013a0003007a0c */ /* 0x000fe40003f25270 */
[----:B------:R1:W5:Y:S01]  /*11870*/  LDL R71, [R1+0xc] ;  /* 0x00000c0001477983 */ /* 0x0003620000100800 */
[----:B------:R-:W-:Y:S02]  /*11880*/  ULDC UR5, c[0x0][0x4e8] ;  /* 0x00013a0000057ab9 */ /* 0x000fe40000000800 */
[----:B------:R-:W-:Y:S02]  /*11890*/  ULDC UR4, c[0x0][0x388] ;  /* 0x0000e20000047ab9 */ /* 0x000fe40000000800 */
[----:B------:R-:W-:Y:S01]  /*118a0*/  UIMAD UR4, UR5, UR4, URZ ;  /* 0x00000004050472a4 */ /* 0x000fe2000f8e023f */
[----:B------:R-:W-:-:S04]  /*118b0*/  SHF.R.S32.HI R61, RZ, 0x1f, R247 ;  /* 0x0000001fff3d7819 */ /* 0x000fc800000114f7 */
[----:B------:R-:W-:-:S04]  /*118c0*/  LEA.HI R61, R61, R247, RZ, 0x3 ;  /* 0x000000f73d3d7211 */ /* 0x000fc800078f18ff */
[----:B------:R-:W-:Y:S01]  /*118d0*/  SHF.R.S32.HI R61, RZ, 0x3, R61 ;  /* 0x00000003ff3d7819 */ /* 0x000fe2000001143d */
[----:B------:R-:W-:Y:S01]  /*118e0*/  BSSY B0, `(.L_x_1676) ;  /* 0x000006c000007945 */ /* 0x000fe20003800000 */
[----:B--2---:R-:W-:Y:S01]  /*118f0*/  SHF.R.S32.HI R6, RZ, 0x1f, R11 ;  /* 0x0000001fff067819 */ /* 0x004fe2000001140b */
[----:B------:R-:W-:-:S04]  /*11900*/  IMAD.WIDE.U32 R8, R11, c[0x0][0x490], RZ ;  /* 0x000124000b087a25 */ /* 0x000fc800078e00ff */
[C---:B------:R-:W-:Y:S02]  /*11910*/  IMAD R4, R6.reuse, c[0x0][0x490], RZ ;  /* 0x0001240006047a24 */ /* 0x040fe400078e02ff */
[----:B------:R-:W-:Y:S02]  /*11920*/  IMAD R6, R6, c[0x0][0x3e8], RZ ;  /* 0x0000fa0006067a24 */ /* 0x000fe400078e02ff */
[C---:B------:R-:W-:Y:S02]  /*11930*/  IMAD R4, R11.reuse, c[0x0][0x494], R4 ;  /* 0x000125000b047a24 */ /* 0x040fe400078e0204 */
[----:B------:R-:W-:Y:S02]  /*11940*/  IMAD R6, R11, c[0x0][0x3ec], R6 ;  /* 0x0000fb000b067a24 */ /* 0x000fe400078e0206 */
[----:B---3--:R-:W-:Y:S02]  /*11950*/  IMAD.IADD R3, R252, 0x1, R64 ;  /* 0x00000001fc037824 */ /* 0x008fe400078e0240 */
[----:B------:R-:W-:Y:S01]  /*11960*/  IMAD.IADD R9, R9, 0x1, R4 ;  /* 0x0000000109097824 */ /* 0x000fe200078e0204 */
[----:B------:R-:W-:Y:S01]  /*11970*/  SHF.R.S32.HI R4, RZ, 0x1f, R18 ;  /* 0x0000001fff047819 */ /* 0x000fe20000011412 */
[----:B------:R-:W-:Y:S01]  /*11980*/  @P1 IMAD.HI.U32 R5, R3, c[0x0][0x4ec], RZ ;  /* 0x00013b0003051a27 */ /* 0x000fe200078e00ff */
[----:B------:R-:W-:-:S03]  /*11990*/  MOV R7, R3 ;  /* 0x0000000300077202 */ /* 0x000fc60000000f00 */
[----:B------:R-:W-:Y:S01]  /*119a0*/  IMAD.WIDE.U32 R14, R11, c[0x0][0x3e8], RZ ;  /* 0x0000fa000b0e7a25 */ /* 0x000fe200078e00ff */
[----:B------:R-:W-:-:S05]  /*119b0*/  @P1 SHF.R.U32.HI R7, RZ, c[0x0][0x4f0], R5 ;  /* 0x00013c00ff071a19 */ /* 0x000fca0000011605 */
[----:B------:R-:W-:Y:S02]  /*119c0*/  IMAD.MOV R5, RZ, RZ, -R7 ;  /* 0x000000ffff057224 */ /* 0x000fe400078e0a07 */
[----:B------:R-:W-:Y:S02]  /*119d0*/  IMAD R11, R4, c[0x0][0x498], RZ ;  /* 0x00012600040b7a24 */ /* 0x000fe400078e02ff */
[----:B------:R-:W-:Y:S02]  /*119e0*/  IMAD R5, R5, c[0x0][0x4e8], R3 ;  /* 0x00013a0005057a24 */ /* 0x000fe400078e0203 */
[C---:B------:R-:W-:Y:S01]  /*119f0*/  IMAD.WIDE.U32 R8, R18.reuse, c[0x0][0x498], R8 ;  /* 0x0001260012087a25 */ /* 0x040fe200078e0008 */
[----:B------:R-:W-:Y:S02]  /*11a00*/  IADD3 R15, R15, R6, RZ ;  /* 0x000000060f0f7210 */ /* 0x000fe40007ffe0ff */
[----:B------:R-:W-:Y:S01]  /*11a10*/  SHF.R.S32.HI R3, RZ, 0x1f, R7 ;  /* 0x0000001fff037819 */ /* 0x000fe20000011407 */
[----:B------:R-:W-:Y:S01]  /*11a20*/  IMAD R11, R18, c[0x0][0x49c], R11 ;  /* 0x00012700120b7a24 */ /* 0x000fe200078e020b */
[----:B------:R-:W-:-:S02]  /*11a30*/  IADD3 R8, P0, R7, R8, RZ ;  /* 0x0000000807087210 */ /* 0x000fc40007f1e0ff */
[----:B------:R-:W-:Y:S01]  /*11a40*/  SHF.R.S32.HI R6, RZ, 0x1f, R5 ;  /* 0x0000001fff067819 */ /* 0x000fe20000011405 */
[----:B------:R-:W-:Y:S01]  /*11a50*/  IMAD R4, R4, c[0x0][0x3f0], RZ ;  /* 0x0000fc0004047a24 */ /* 0x000fe200078e02ff */
[----:B------:R-:W-:Y:S01]  /*11a60*/  IADD3.X R9, R3, R9, R11, P0, !PT ;  /* 0x0000000903097210 */ /* 0x000fe200007fe40b */
[----:B----4-:R-:W-:Y:S01]  /*11a70*/  IMAD.IADD R3, R16, 0x1, R64 ;  /* 0x0000000110037824 */ /* 0x010fe200078e0240 */
[----:B------:R-:W-:Y:S01]  /*11a80*/  SHF.R.S32.HI R16, RZ, 0x1f, R247 ;  /* 0x0000001fff107819 */ /* 0x000fe200000114f7 */
[----:B------:R-:W-:Y:S02]  /*11a90*/  IMAD R6, R6, c[0x0][0x488], RZ ;  /* 0x0001220006067a24 */ /* 0x000fe400078e02ff */
[----:B------:R-:W-:Y:S01]  /*11aa0*/  IMAD R4, R18, c[0x0][0x3f4], R4 ;  /* 0x0000fd0012047a24 */ /* 0x000fe200078e0204 */
[----:B------:R-:W-:Y:S01]  /*11ab0*/  LEA.HI R16, R16, R247, RZ, 0x5 ;  /* 0x000000f710107211 */ /* 0x000fe200078f28ff */
[----:B------:R-:W-:-:S04]  /*11ac0*/  IMAD.WIDE.U32 R14, R18, c[0x0][0x3f0], R14 ;  /* 0x0000fc00120e7a25 */ /* 0x000fc800078e000e */
[C---:B------:R-:W-:Y:S02]  /*11ad0*/  IMAD R6, R5.reuse, c[0x0][0x48c], R6 ;  /* 0x0001230005067a24 */ /* 0x040fe400078e0206 */
[----:B------:R-:W-:Y:S01]  /*11ae0*/  IMAD.WIDE.U32 R8, R5, c[0x0][0x488], R8 ;  /* 0x0001220005087a25 */ /* 0x000fe200078e0008 */
[----:B------:R-:W-:-:S03]  /*11af0*/  LOP3.LUT R16, R16, 0xffffffe0, RZ, 0xc0, !PT ;  /* 0xffffffe010107812 */ /* 0x000fc600078ec0ff */
[----:B------:R-:W-:Y:S01]  /*11b00*/  @P1 IMAD.HI.U32 R5, R3, c[0x0][0x4ec], RZ ;  /* 0x00013b0003051a27 */ /* 0x000fe200078e00ff */
[----:B------:R-:W-:-:S03]  /*11b10*/  IADD3 R6, R9, R6, RZ ;  /* 0x0000000609067210 */ /* 0x000fc60007ffe0ff */
[----:B------:R-:W-:Y:S01]  /*11b20*/  IMAD.IADD R21, R15, 0x1, R4 ;  /* 0x000000010f157824 */ /* 0x000fe200078e0204 */
[C---:B------:R-:W-:Y:S02]  /*11b30*/  LEA R4, P0, R8.reuse, c[0x0][0x450], 0x2 ;  /* 0x0001140008047a11 */ /* 0x040fe400078010ff */
[----:B------:R-:W-:Y:S02]  /*11b40*/  MOV R11, R3 ;  /* 0x00000003000b7202 */ /* 0x000fe40000000f00 */
[----:B------:R-:W-:Y:S02]  /*11b50*/  @P1 SHF.R.U32.HI R11, RZ, c[0x0][0x4f0], R5 ;  /* 0x00013c00ff0b1a19 */ /* 0x000fe40000011605 */
[----:B------:R-:W-:Y:S02]  /*11b60*/  LEA.HI.X R5, R8, c[0x0][0x454], R6, 0x2, P0 ;  /* 0x0001150008057a11 */ /* 0x000fe400000f1406 */
[----:B------:R-:W-:Y:S01]  /*11b70*/  IADD3 R16, -R16, R247, RZ ;  /* 0x000000f710107210 */ /* 0x000fe20007ffe1ff */
[----:B------:R-:W-:Y:S01]  /*11b80*/  IMAD.IADD R6, R17, 0x1, R64 ;  /* 0x0000000111067824 */ /* 0x000fe200078e0240 */
[----:B------:R-:W-:Y:S01]  /*11b90*/  SHF.R.S32.HI R62, RZ, 0x1f, R11 ;  /* 0x0000001fff3e7819 */ /* 0x000fe2000001140b */
[----:B------:R-:W-:Y:S01]  /*11ba0*/  SHFL.IDX PT, R18, R4, RZ, 0x1c1f ;  /* 0x001c1fff04127589 */ /* 0x000fe200000e0000 */
[----:B------:R-:W-:-:S03]  /*11bb0*/  LOP3.LUT P0, RZ, R16, 0x3, RZ, 0xc0, !PT ;  /* 0x0000000310ff7812 */ /* 0x000fc6000780c0ff */
[----:B------:R-:W2:Y:S01]  /*11bc0*/  SHFL.IDX PT, R19, R5, RZ, 0x1c1f ;  /* 0x001c1fff05137589 */ /* 0x000ea200000e0000 */
[----:B------:R-:W-:-:S03]  /*11bd0*/  IMAD.MOV.U32 R20, RZ, RZ, R14 ;  /* 0x000000ffff147224 */ /* 0x000fc600078e000e */
[----:B------:R-:W-:Y:S01]  /*11be0*/  SHFL.IDX PT, R16, R4, 0x1, 0x1c1f ;  /* 0x003c1f0004107f89 */ /* 0x000fe200000e0000 */
[----:B------:R-:W-:-:S03]  /*11bf0*/  IMAD R62, R62, c[0x0][0x3e0], RZ ;  /* 0x0000f8003e3e7a24 */ /* 0x000fc600078e02ff */
[----:B------:R-:W3:Y:S04]  /*11c00*/  SHFL.IDX PT, R17, R5, 0x1, 0x1c1f ;  /* 0x003c1f0005117f89 */ /* 0x000ee800000e0000 */
[----:B------:R-:W-:Y:S04]  /*11c10*/  SHFL.IDX PT, R8, R4, 0x2, 0x1c1f ;  /* 0x005c1f0004087f89 */ /* 0x000fe800000e0000 */
[----:B------:R-:W4:Y:S04]  /*11c20*/  SHFL.IDX PT, R9, R5, 0x2, 0x1c1f ;  /* 0x005c1f0005097f89 */ /* 0x000f2800000e0000 */
[----:B------:R-:W-:Y:S04]  /*11c30*/  SHFL.IDX PT, R4, R4, 0x3, 0x1c1f ;  /* 0x007c1f0004047f89 */ /* 0x000fe800000e0000 */
[----:B------:R-:W1:Y:S01]  /*11c40*/  SHFL.IDX PT, R5, R5, 0x3, 0x1c1f ;  /* 0x007c1f0005057f89 */ /* 0x000e6200000e0000 */
[C---:B------:R-:W-:Y:S01]  /*11c50*/  IADD3 R7, -R11.reuse, RZ, RZ ;  /* 0x000000ff0b077210 */ /* 0x040fe20007ffe1ff */
[C---:B------:R-:W-:Y:S01]  /*11c60*/  IMAD R62, R11.reuse, c[0x0][0x3e4], R62 ;  /* 0x0000f9000b3e7a24 */ /* 0x040fe200078e023e */
[C---:B------:R-:W-:Y:S01]  /*11c70*/  IADD3 R14, R6.reuse, 0x8, RZ ;  /* 0x00000008060e7810 */ /* 0x040fe20007ffe0ff */
[----:B------:R-:W-:Y:S01]  /*11c80*/  IMAD.WIDE.U32 R20, R11, c[0x0][0x3e0], R20 ;  /* 0x0000f8000b147a25 */ /* 0x000fe200078e0014 */
[----:B------:R-:W-:-:S02]  /*11c90*/  ISETP.GE.OR P3, PT, R6, UR4, P0 ;  /* 0x0000000406007c0c */ /* 0x000fc40008766670 */
[C---:B------:R-:W-:Y:S02]  /*11ca0*/  IADD3 R11, R6.reuse, 0x40, RZ ;  /* 0x00000040060b7810 */ /* 0x040fe40007ffe0ff */
[----:B------:R-:W-:Y:S01]  /*11cb0*/  IADD3 R6, R6, 0x48, RZ ;  /* 0x0000004806067810 */ /* 0x000fe20007ffe0ff */
[----:B------:R-:W-:Y:S01]  /*11cc0*/  IMAD R3, R7, c[0x0][0x4e8], R3 ;  /* 0x00013a0007037a24 */ /* 0x000fe200078e0203 */
[----:B------:R-:W-:Y:S02]  /*11cd0*/  ISETP.GE.OR P2, PT, R14, UR4, P0 ;  /* 0x000000040e007c0c */ /* 0x000fe40008746670 */
[----:B------:R-:W-:Y:S02]  /*11ce0*/  ISETP.GE.OR P1, PT, R11, UR4, P0 ;  /* 0x000000040b007c0c */ /* 0x000fe40008726670 */
[----:B------:R-:W-:Y:S02]  /*11cf0*/  ISETP.GE.OR P0, PT, R6, UR4, P0 ;  /* 0x0000000406007c0c */ /* 0x000fe40008706670 */
[----:B------:R-:W-:Y:S01]  /*11d00*/  SHF.R.S32.HI R6, RZ, 0x1f, R3 ;  /* 0x0000001fff067819 */ /* 0x000fe20000011403 */
[----:B--2---:R2:W-:Y:S04]  /*11d10*/  @!P3 ST.E [R18.64], R10 ;  /* 0x0000000a1200b985 */ /* 0x0045e8000c101906 */
[----:B------:R-:W-:-:S02]  /*11d20*/  IMAD R6, R6, c[0x0][0x3d8], RZ ;  /* 0x0000f60006067a24 */ /* 0x000fc400078e02ff */
[----:B---3--:R2:W-:Y:S01]  /*11d30*/  @!P2 ST.E [R16.64], R12 ;  /* 0x0000000c1000a985 */ /* 0x0085e2000c101906 */
[----:B------:R-:W-:Y:S01]  /*11d40*/  IMAD.IADD R63, R21, 0x1, R62 ;  /* 0x00000001153f7824 */ /* 0x000fe200078e023e */
[----:B------:R-:W-:Y:S01]  /*11d50*/  MOV R62, R20 ;  /* 0x00000014003e7202 */ /* 0x000fe20000000f00 */
[C---:B------:R-:W-:Y:S01]  /*11d60*/  IMAD R60, R3.reuse, c[0x0][0x3dc], R6 ;  /* 0x0000f700033c7a24 */ /* 0x040fe200078e0206 */
[----:B----4-:R2:W-:Y:S04]  /*11d70*/  @!P1 ST.E [R8.64], R13 ;  /* 0x0000000d08009985 */ /* 0x0105e8000c101906 */
[----:B-1----:R2:W-:Y:S04]  /*11d80*/  @!P0 ST.E [R4.64], R0 ;  /* 0x0000000004008985 */ /* 0x0025e8000c101906 */
        /* <DEDUP_REMOVED lines=14> */
[----:B------:R-:W-:Y:S01]  /*11e70*/  IMAD.WIDE.U32 R62, R3, c[0x0][0x3d8], R62 ;  /* 0x0000f600033e7a25 */ /* 0x000fe200078e003e */
[----:B------:R-:W-:-:S03]  /*11e80*/  IADD3 R70, R61, R64, RZ ;  /* 0x000000403d467210 */ /* 0x000fc60007ffe0ff */
[----:B------:R-:W-:Y:S01]  /*11e90*/  IMAD.IADD R60, R63, 0x1, R60 ;  /* 0x000000013f3c7824 */ /* 0x000fe200078e023c */
[----:B------:R-:W-:-:S04]  /*11ea0*/  LEA R69, P0, R62, c[0x0][0x380], 0x1 ;  /* 0x0000e0003e457a11 */ /* 0x000fc800078008ff */
[----:B------:R-:W-:Y:S02]  /*11eb0*/  LEA.HI.X R68, R62, c[0x0][0x384], R60, 0x1, P0 ;  /* 0x0000e1003e447a11 */ /* 0x000fe400000f0c3c */
[----:B------:R-:W-:Y:S01]  /*11ec0*/  ISETP.GE.AND P0, PT, R70, UR4, PT ;  /* 0x0000000446007c0c */ /* 0x000fe2000bf06270 */
[----:B------:R2:W1:Y:S04]  /*11ed0*/  SHFL.IDX PT, R0, R69, RZ, 0x181f ;  /* 0x00181fff45007589 */ /* 0x00046800000e0000 */
[----:B------:R2:W1:Y:S08]  /*11ee0*/  SHFL.IDX PT, R3, R68, RZ, 0x181f ;  /* 0x00181fff44037589 */ /* 0x00047000000e0000 */
[----:B------:R-:W-:Y:S05]  /*11ef0*/  @P0 BRA `(.L_x_1677) ;  /* 0x000000a000000947 */ /* 0x000fea0003800000 */
[----:B---34-:R-:W3:Y:S01]  /*11f00*/  LDS.128 R64, [R251+0x80] ;  /* 0x00008000fb407984 */ /* 0x018ee20000000c00 */
[----:B-----5:R-:W-:-:S02]  /*11f10*/  ISETP.GE.AND P3, PT, R71, c[0x0][0x3c8], PT ;  /* 0x0000f20047007a0c */ /* 0x020fc40003f66270 */
[----:B------:R-:W-:Y:S01]  /*11f20*/  ISETP.GE.AND P2, PT, R250, c[0x0][0x3c8], PT ;  /* 0x0000f200fa007a0c */ /* 0x000fe20003f46270 */
[----:B------:R-:W4:Y:S10]  /*11f30*/  LDS.128 R60, [R251+0x4080] ;  /* 0x00408000fb3c7984 */ /* 0x000f340000000c00 */
[----:B-1----:R-:W-:-:S02]  /*11f40*/  @!P3 LEA R72, P1, R71, R0, 0x1 ;  /* 0x000000004748b211 */ /* 0x002fc400078208ff */
[C---:B------:R-:W-:Y:S02]  /*11f50*/  @!P2 LEA R74, P0, R250.reuse, R0, 0x1 ;  /* 0x00000000fa4aa211 */ /* 0x040fe400078008ff */
[-C--:B------:R-:W-:Y:S02]  /*11f60*/  @!P3 LEA.HI.X R73, R71, R3.reuse, R246, 0x1, P1 ;  /* 0x000000034749b211 */ /* 0x080fe400008f0cf6 */
[----:B------:R-:W-:-:S03]  /*11f70*/  @!P2 LEA.HI.X R75, R250, R3, R245, 0x1, P0 ;  /* 0x00000003fa4ba211 */ /* 0x000fc600000f0cf5 */
[----:B---3--:R1:W-:Y:S04]  /*11f80*/  @!P3 ST.E.128 [R72.64], R64 ;  /* 0x000000404800b985 */ /* 0x0083e8000c101d06 */
[----:B----4-:R1:W-:Y:S02]  /*11f90*/  @!P2 ST.E.128 [R74.64], R60 ;  /* 0x0000003c4a00a985 */ /* 0x0103e4000c101d06 */
.L_x_1677:
[----:B---34-:R-:W-:Y:S05]  /*11fa0*/  BSYNC B0 ;  /* 0x0000000000007941 */ /* 0x018fea0003800000 */
.L_x_1676:
[----:B-1----:R-:W-:Y:S01]  /*11fb0*/  IADD3 R60, R70, 0x10, RZ ;  /* 0x00000010463c7810 */ /* 0x002fe20007ffe0ff */
[----:B------:R1:W3:Y:S01]  /*11fc0*/  SHFL.IDX PT, R3, R68, 0x1, 0x181f ;  /* 0x00381f0044037f89 */ /* 0x0002e200000e0000 */
[----:B------:R-:W-:Y:S02]  /*11fd0*/  BSSY B0, `(.L_x_1678) ;  /* 0x000000c000007945 */ /* 0x000fe40003800000 */
[----:B------:R-:W-:Y:S01]  /*11fe0*/  ISETP.GE.AND P0, PT, R60, UR4, PT ;  /* 0x000000043c007c0c */ /* 0x000fe2000bf06270 */
[----:B--2---:R1:W2:-:S12]  /*11ff0*/  SHFL.IDX PT, R0, R69, 0x1, 0x181f ;  /* 0x00381f0045007f89 */ /* 0x00429800000e0000 */
[----:B------:R-:W-:Y:S05]  /*12000*/  @P0 BRA `(.L_x_1679) ;  /* 0x0000008000000947 */ /* 0x000fea0003800000 */
[----:B-----5:R-:W-:Y:S02]  /*12010*/  ISETP.GE.AND P1, PT, R71, c[0x0][0x3c8], PT ;  /* 0x0000f20047007a0c */ /* 0x020fe40003f26270 */
[----:B------:R-:W-:-:S11]  /*12020*/  ISETP.GE.AND P0, PT, R250, c[0x0][0x3c8], PT ;  /* 0x0000f200fa007a0c */ /* 0x000fd60003f06270 */
[CC--:B--2---:R-:W-:Y:S02]  /*12030*/  @!P1 LEA R60, P3, R71.reuse, R0.reuse, 0x1 ;  /* 0x00000000473c9211 */ /* 0x0c4fe400078608ff */
[C---:B------:R-:W-:Y:S02]  /*12040*/  @!P0 LEA R62, P2, R250.reuse, R0, 0x1 ;  /* 0x00000000fa3e8211 */ /* 0x040fe400078408ff */
[-C--:B---3--:R-:W-:Y:S02]  /*12050*/  @!P1 LEA.HI.X R61, R71, R3.reuse, R246, 0x1, P3 ;  /* 0x00000003473d9211 */ /* 0x088fe400018f0cf6 */
[----:B------:R-:W-:-:S03]  /*12060*/  @!P0 LEA.HI.X R63, R250, R3, R245, 0x1, P2 ;  /* 0x00000003fa3f8211 */ /* 0x000fc600010f0cf5 */
[----:B------:R2:W-:Y:S04]  /*12070*/  @!P1 ST.E.128 [R60.64], R56 ;  /* 0x000000383c009985 */ /* 0x0005e8000c101d06 */
[----:B------:R2:W-:Y:S02]  /*12080*/  @!P0 ST.E.128 [R62.64], R28 ;  /* 0x0000001c3e008985 */ /* 0x0005e4000c101d06 */
.L_x_1679:
[----:B------:R-:W-:Y:S05]  /*12090*/  BSYNC B0 ;  /* 0x0000000000007941 */ /* 0x000fea0003800000 */
.L_x_1678:
[----:B--2---:R-:W-:Y:S01]  /*120a0*/  IADD3 R28, R70, 0x20, RZ ;  /* 0x00000020461c7810 */ /* 0x004fe20007ffe0ff */
[----:B---3--:R2:W3:Y:S01]  /*120b0*/  SHFL.IDX PT, R3, R68, 0x2, 0x181f ;  /* 0x00581f0044037f89 */ /* 0x0084e200000e0000 */
[----:B------:R-:W-:Y:S02]  /*120c0*/  BSSY B0, `(.L_x_1680) ;  /* 0x000000c000007945 */ /* 0x000fe40003800000 */
[----:B------:R-:W-:Y:S01]  /*120d0*/  ISETP.GE.AND P0, PT, R28, UR4, PT ;  /* 0x000000041c007c0c */ /* 0x000fe2000bf06270 */
[----:B------:R2:W4:-:S12]  /*120e0*/  SHFL.IDX PT, R0, R69, 0x2, 0x181f ;  /* 0x00581f0045007f89 */ /* 0x00051800000e0000 */
[----:B------:R-:W-:Y:S05]  /*120f0*/  @P0 BRA `(.L_x_1681) ;  /* 0x0000008000000947 */ /* 0x000fea0003800000 */
[----:B-----5:R-:W-:Y:S02]  /*12100*/  ISETP.GE.AND P1, PT, R71, c[0x0][0x3c8], PT ;  /* 0x0000f20047007a0c */ /* 0x020fe40003f26270 */
[----:B------:R-:W-:-:S11]  /*12110*/  ISETP.GE.AND P0, PT, R250, c[0x0][0x3c8], PT ;  /* 0x0000f200fa007a0c */ /* 0x000fd60003f06270 */
[CC--:B----4-:R-:W-:Y:S02]  /*12120*/  @!P1 LEA R28, P3, R71.reuse, R0.reuse, 0x1 ;  /* 0x00000000471c9211 */ /* 0x0d0fe400078608ff */
[C---:B------:R-:W-:Y:S02]  /*12130*/  @!P0 LEA R30, P2, R250.reuse, R0, 0x1 ;  /* 0x00000000fa1e8211 */ /* 0x040fe400078408ff */
[-C--:B---3--:R-:W-:Y:S02]  /*12140*/  @!P1 LEA.HI.X R29, R71, R3.reuse, R246, 0x1, P3 ;  /* 0x00000003471d9211 */ /* 0x088fe400018f0cf6 */
[----:B------:R-:W-:-:S03]  /*12150*/  @!P0 LEA.HI.X R31, R250, R3, R245, 0x1, P2 ;  /* 0x00000003fa1f8211 */ /* 0x000fc600010f0cf5 */
[----:B------:R3:W-:Y:S04]  /*12160*/  @!P1 ST.E.128 [R28.64], R52 ;  /* 0x000000341c009985 */ /* 0x0007e8000c101d06 */
[----:B------:R3:W-:Y:S02]  /*12170*/  @!P0 ST.E.128 [R30.64], R24 ;  /* 0x000000181e008985 */ /* 0x0007e4000c101d06 */
.L_x_1681:
[----:B------:R-:W-:Y:S05]  /*12180*/  BSYNC B0 ;  /* 0x0000000000007941 */ /* 0x000fea0003800000 */
.L_x_1680:
[----:B---3--:R-:W-:Y:S01]  /*12190*/  IADD3 R24, R70, 0x30, RZ ;  /* 0x0000003046187810 */ /* 0x008fe20007ffe0ff */
[----:B------:R3:W1:Y:S01]  /*121a0*/  SHFL.IDX PT, R3, R68, 0x3, 0x181f ;  /* 0x00781f0044037f89 */ /* 0x00066200000e0000 */
[----:B------:R-:W-:Y:S02]  /*121b0*/  BSSY B0, `(.L_x_1682) ;  /* 0x000000c000007945 */ /* 0x000fe40003800000 */
[----:B------:R-:W-:Y:S01]  /*121c0*/  ISETP.GE.AND P0, PT, R24, UR4, PT ;  /* 0x0000000418007c0c */ /* 0x000fe2000bf06270 */
[----:B----4-:R3:W4:-:S12]  /*121d0*/  SHFL.IDX PT, R0, R69, 0x3, 0x181f ;  /* 0x00781f0045007f89 */ /* 0x01071800000e0000 */
[----:B------:R-:W-:Y:S05]  /*121e0*/  @P0 BRA `(.L_x_1683) ;  /* 0x0000008000000947 */ /* 0x000fea0003800000 */
[----:B-----5:R-:W-:Y:S02]  /*121f0*/  ISETP.GE.AND P1, PT, R71, c[0x0][0x3c8], PT ;  /* 0x0000f20047007a0c */ /* 0x020fe40003f26270 */
[----:B------:R-:W-:-:S11]  /*12200*/  ISETP.GE.AND P0, PT, R250, c[0x0][0x3c8], PT ;  /* 0x0000f200fa007a0c */ /* 0x000fd60003f06270 */
[CC--:B----4-:R-:W-:Y:S02]  /*12210*/  @!P1 LEA R24, P3, R71.reuse, R0.reuse, 0x1 ;  /* 0x0000000047189211 */ /* 0x0d0fe400078608ff */
[C---:B------:R-:W-:Y:S02]  /*12220*/  @!P0 LEA R26, P2, R250.reuse, R0, 0x1 ;  /* 0x00000000fa1a8211 */ /* 0x040fe400078408ff */
[-C--:B-1----:R-:W-:Y:S02]  /*12230*/  @!P1 LEA.HI.X R25, R71, R3.reuse, R246, 0x1, P3 ;  /* 0x0000000347199211 */ /* 0x082fe400018f0cf6 */
[----:B------:R-:W-:-:S03]  /*12240*/  @!P0 LEA.HI.X R27, R250, R3, R245, 0x1, P2 ;  /* 0x00000003fa1b8211 */ /* 0x000fc600010f0cf5 */
[----:B------:R1:W-:Y:S04]  /*12250*/  @!P1 ST.E.128 [R24.64], R48 ;  /* 0x0000003018009985 */ /* 0x0003e8000c101d06 */
[----:B------:R1:W-:Y:S02]  /*12260*/  @!P0 ST.E.128 [R26.64], R20 ;  /* 0x000000141a008985 */ /* 0x0003e4000c101d06 */
.L_x_1683:
[----:B------:R-:W-:Y:S05]  /*12270*/  BSYNC B0 ;  /* 0x0000000000007941 */ /* 0x000fea0003800000 */
.L_x_1682:
[----:B-1----:R-:W-:Y:S01]  /*12280*/  IADD3 R20, R70, 0x40, RZ ;  /* 0x0000004046147810 */ /* 0x002fe20007ffe0ff */
[----:B------:R1:W2:Y:S01]  /*12290*/  SHFL.IDX PT, R3, R68, 0x4, 0x181f ;  /* 0x00981f0044037f89 */ /* 0x0002a200000e0000 */
        /* <DEDUP_REMOVED lines=8> */
[-C--:B--2---:R-:W-:Y:S02]  /*12320*/  @!P1 LEA.HI.X R21, R71, R3.reuse, R246, 0x1, P3 ;  /* 0x0000000347159211 */ /* 0x084fe400018f0cf6 */
[----:B------:R-:W-:-:S03]  /*12330*/  @!P0 LEA.HI.X R23, R250, R3, R245, 0x1, P2 ;  /* 0x00000003fa178211 */ /* 0x000fc600010f0cf5 */
[----:B------:R2:W-:Y:S04]  /*12340*/  @!P1 ST.E.128 [R20.64], R44 ;  /* 0x0000002c14009985 */ /* 0x0005e8000c101d06 */
[----:B------:R2:W-:Y:S02]  /*12350*/  @!P0 ST.E.128 [R22.64], R16 ;  /* 0x0000001016008985 */ /* 0x0005e4000c101d06 */
.L_x_1685:
[----:B------:R-:W-:Y:S05]  /*12360*/  BSYNC B0 ;  /* 0x0000000000007941 */ /* 0x000fea0003800000 */
.L_x_1684:
[----:B--2---:R-:W-:Y:S01]  /*12370*/  IADD3 R16, R70, 0x50, RZ ;  /* 0x0000005046107810 */ /* 0x004fe20007ffe0ff */
        /* <DEDUP_REMOVED lines=13> */
.L_x_1687:
[----:B------:R-:W-:Y:S05]  /*12450*/  BSYNC B0 ;  /* 0x0000000000007941 */ /* 0x000fea0003800000 */
.L_x_1686:
        /* <DEDUP_REMOVED lines=14> */
.L_x_1689:
[----:B------:R-:W-:Y:S05]  /*12540*/  BSYNC B0 ;  /* 0x0000000000007941 */ /* 0x000fea0003800000 */
.L_x_1688:
[----:B------:R-:W-:Y:S01]  /*12550*/  IADD3 R70, R70, 0x70, RZ ;  /* 0x0000007046467810 */ /* 0x000fe20007ffe0ff */
[----:B-123--:R-:W1:Y:S03]  /*12560*/  SHFL.IDX PT, R68, R68, 0x7, 0x181f ;  /* 0x00f81f0044447f89 */ /* 0x00ee6600000e0000 */
[----:B------:R-:W-:Y:S01]  /*12570*/  ISETP.GE.AND P0, PT, R70, UR4, PT ;  /* 0x0000000446007c0c */ /* 0x000fe2000bf06270 */
[----:B------:R-:W2:-:S12]  /*12580*/  SHFL.IDX PT, R69, R69, 0x7, 0x181f ;  /* 0x00f81f0045457f89 */ /* 0x000e9800000e0000 */
[----:B------:R-:W-:Y:S05]  /*12590*/  @P0 BRA `(.L_x_1690) ;  /* 0x00000de000000947 */ /* 0x000fea0003800000 */
[----:B-----5:R-:W-:-:S13]  /*125a0*/  ISETP.GE.AND P0, PT, R71, c[0x0][0x3c8], PT ;  /* 0x0000f20047007a0c */ /* 0x020fda0003f06270 */
[----:B--2---:R-:W-:-:S04]  /*125b0*/  @!P0 LEA R8, P1, R71, R69, 0x1 ;  /* 0x0000004547088211 */ /* 0x004fc800078208ff */
        /* <DEDUP_REMOVED lines=8> */
.L_x_1674:
[----:B--2---:R-:W2:Y:S04]  /*12640*/  LDL R11, [R1+0x40] ;  /* 0x00004000010b7983 */ /* 0x004ea80000100800 */
[----:B------:R-:W3:Y:S04]  /*12650*/  LDL R10, [R1+0x50] ;  /* 0x00005000010a7983 */ /* 0x000ee80000100800 */
[----:B------:R4:W5:Y:S01]  /*12660*/  LDL R12, [R1+0x3c] ;  /* 0x00003c00010c7983 */ /* 0x0009620000100800 */
[----:B------:R-:W-:Y:S01]  /*12670*/  ISETP.GE.AND P0, PT, R247, 0x80, PT ;  /* 0x00000080f700780c */ /* 0x000fe20003f06270 */
[----:B------:R-:W-:Y:S01]  /*12680*/  BSSY B0, `(.L_x_1691) ;  /* 0x0000022000007945 */ /* 0x000fe20003800000 */
[----:B--2---:R-:W-:-:S02]  /*12690*/  SHF.R.S32.HI R3, RZ, 0x1f, R11 ;  /* 0x0000001fff037819 */ /* 0x004fc4000001140b */
[----:B---3--:R-:W-:-:S09]  /*126a0*/  SHF.R.S32.HI R0, RZ, 0x1f, R10 ;  /* 0x0000001fff007819 */ /* 0x008fd2000001140a */
[----:B------:R-:W-:Y:S05]  /*126b0*/  @P0 BRA `(.L_x_1692) ;  /* 0x000001e000000947 */ /* 0x000fea0003800000 */
[----:B----4-:R-:W-:Y:S02]  /*126c0*/  MOV R6, c[0x0][0x4e8] ;  /* 0x00013a0000067a02 */ /* 0x010fe40000000f00 */
[----:B-----5:R-:W-:-:S03]  /*126d0*/  IADD3 R4, R12, R247, RZ ;  /* 0x000000f70c047210 */ /* 0x020fc60007ffe0ff */
[----:B------:R-:W-:-:S05]  /*126e0*/  IMAD R5, R6, c[0x0][0x388], RZ ;  /* 0x0000e20006057a24 */ /* 0x000fca00078e02ff */
[----:B------:R-:W-:-:S13]  /*126f0*/  ISETP.GE.AND P0, PT, R4, R5, PT ;  /* 0x000000050400720c */ /* 0x000fda0003f06270 */
[----:B------:R-:W-:Y:S05]  /*12700*/  @P0 BRA `(.L_x_1692) ;  /* 0x0000019000000947 */ /* 0x000fea0003800000 */
[----:B------:R-:W-:Y:S01]  /*12710*/  ISETP.NE.AND P0, PT, R6, 0x1, PT ;  /* 0x000000010600780c */ /* 0x000fe20003f05270 */
[----:B------:R-:W-:Y:S01]  /*12720*/  IMAD R5, R3, c[0x0][0x490], RZ ;  /* 0x0001240003057a24 */ /* 0x000fe200078e02ff */
[----:B------:R-:W-:Y:S01]  /*12730*/  MOV R7, R4 ;  /* 0x0000000400077202 */ /* 0x000fe20000000f00 */
[----:B------:R-:W-:-:S04]  /*12740*/  IMAD.WIDE.U32 R8, R11, c[0x0][0x490], RZ ;  /* 0x000124000b087a25 */ /* 0x000fc800078e00ff */
[----:B------:R-:W-:-:S05]  /*12750*/  IMAD R5, R11, c[0x0][0x494], R5 ;  /* 0x000125000b057a24 */ /* 0x000fca00078e0205 */
[----:B------:R-:W-:Y:S01]  /*12760*/  IADD3 R9, R9, R5, RZ ;  /* 0x0000000509097210 */ /* 0x000fe20007ffe0ff */
[----:B------:R-:W-:-:S04]  /*12770*/  @P0 IMAD.HI.U32 R6, R4, c[0x0][0x4ec], RZ ;  /* 0x00013b0004060a27 */ /* 0x000fc800078e00ff */
[----:B------:R-:W-:Y:S01]  /*12780*/  IMAD.WIDE.U32 R8, R10, c[0x0][0x498], R8 ;  /* 0x000126000a087a25 */ /* 0x000fe200078e0008 */
[----:B------:R-:W-:-:S03]  /*12790*/  @P0 SHF.R.U32.HI R7, RZ, c[0x0][0x4f0], R6 ;  /* 0x00013c00ff070a19 */ /* 0x000fc60000011606 */
[----:B------:R-:W-:Y:S01]  /*127a0*/  IMAD R6, R0, c[0x0][0x498], RZ ;  /* 0x0001260000067a24 */ /* 0x000fe200078e02ff */
[C---:B------:R-:W-:Y:S02]  /*127b0*/  IADD3 R5, -R7.reuse, RZ, RZ ;  /* 0x000000ff07057210 */ /* 0x040fe40007ffe1ff */
[----:B------:R-:W-:Y:S01]  /*127c0*/  IADD3 R8, P0, R7, R8, RZ ;  /* 0x0000000807087210 */ /* 0x000fe20007f1e0ff */
        /* <DEDUP_REMOVED lines=13> */
.L_x_1692:
[----:B----4-:R-:W-:Y:S05]  /*128a0*/  BSYNC B0 ;  /* 0x0000000000007941 */ /* 0x010fea0003800000 */
.L_x_1691:
[----:B------:R-:W3:Y:S01]  /*128b0*/  LDL R5, [R1+0x4] ;  /* 0x0000040001057983 */ /* 0x000ee20000100800 */
[----:B--2---:R-:W-:Y:S01]  /*128c0*/  MOV R4, c[0x0][0x4e8] ;  /* 0x00013a0000047a02 */ /* 0x004fe20000000f00 */
[----:B------:R-:W-:-:S03]  /*128d0*/  IMAD.WIDE.U32 R6, R11, c[0x0][0x3e8], RZ ;  /* 0x0000fa000b067a25 */ /* 0x000fc600078e00ff */
[----:B------:R-:W-:Y:S01]  /*128e0*/  ISETP.NE.AND P0, PT, R4, 0x1, PT ;  /* 0x000000010400780c */ /* 0x000fe20003f05270 */
[----:B------:R-:W-:Y:S02]  /*128f0*/  IMAD R4, R3, c[0x0][0x3e8], RZ ;  /* 0x0000fa0003047a24 */ /* 0x000fe400078e02ff */
[----:B------:R-:W-:Y:S02]  /*12900*/  IMAD R0, R0, c[0x0][0x3f0], RZ ;  /* 0x0000fc0000007a24 */ /* 0x000fe400078e02ff */
[----:B------:R-:W-:Y:S02]  /*12910*/  IMAD R4, R11, c[0x0][0x3ec], R4 ;  /* 0x0000fb000b047a24 */ /* 0x000fe400078e0204 */
[----:B------:R-:W-:-:S03]  /*12920*/  IMAD R0, R10, c[0x0][0x3f4], R0 ;  /* 0x0000fd000a007a24 */ /* 0x000fc600078e0200 */
[----:B------:R-:W-:-:S05]  /*12930*/  IADD3 R7, R7, R4, RZ ;  /* 0x0000000407077210 */ /* 0x000fca0007ffe0ff */
[----:B------:R-:W-:-:S05]  /*12940*/  IMAD.WIDE.U32 R6, R10, c[0x0][0x3f0], R6 ;  /* 0x0000fc000a067a25 */ /* 0x000fca00078e0006 */
[----:B------:R-:W-:Y:S02]  /*12950*/  IADD3 R7, R7, R0, RZ ;  /* 0x0000000007077210 */ /* 0x000fe40007ffe0ff */
[----:B---3-5:R-:W-:-:S04]  /*12960*/  IADD3 R3, R5, R12, RZ ;  /* 0x0000000c05037210 */ /* 0x028fc80007ffe0ff */
[----:B------:R-:W-:Y:S01]  /*12970*/  MOV R8, R3 ;  /* 0x0000000300087202 */ /* 0x000fe20000000f00 */
[----:B------:R-:W-:-:S05]  /*12980*/  @P0 IMAD.HI.U32 R5, R3, c[0x0][0x4ec], RZ ;  /* 0x00013b0003050a27 */ /* 0x000fca00078e00ff */
[----:B------:R-:W-:-:S04]  /*12990*/  @P0 SHF.R.U32.HI R8, RZ, c[0x0][0x4f0], R5 ;  /* 0x00013c00ff080a19 */ /* 0x000fc80000011605 */
[----:B------:R-:W-:Y:S01]  /*129a0*/  SHF.R.S32.HI R5, RZ, 0x1f, R8 ;  /* 0x0000001fff057819 */ /* 0x000fe20000011408 */
[C---:B------:R-:W-:Y:S01]  /*129b0*/  IMAD.WIDE.U32 R6, R8.reuse, c[0x0][0x3e0], R6 ;  /* 0x0000f80008067a25 */ /* 0x040fe200078e0006 */
[----:B------:R-:W-:-:S03]  /*129c0*/  IADD3 R4, -R8, RZ, RZ ;  /* 0x000000ff08047210 */ /* 0x000fc60007ffe1ff */
[----:B------:R-:W-:Y:S02]  /*129d0*/  IMAD R5, R5, c[0x0][0x3e0], RZ ;  /* 0x0000f80005057a24 */ /* 0x000fe400078e02ff */
[----:B------:R-:W-:Y:S02]  /*129e0*/  IMAD R4, R4, c[0x0][0x4e8], R3 ;  /* 0x00013a0004047a24 */ /* 0x000fe400078e0203 */
[----:B------:R-:W-:-:S03]  /*129f0*/  IMAD R5, R8, c[0x0][0x3e4], R5 ;  /* 0x0000f90008057a24 */ /* 0x000fc600078e0205 */
[----:B------:R-:W-:Y:S02]  /*12a00*/  SHF.R.S32.HI R0, RZ, 0x1f, R4 ;  /* 0x0000001fff007819 */ /* 0x000fe40000011404 */
[----:B------:R-:W-:-:S03]  /*12a10*/  IADD3 R7, R7, R5, RZ ;  /* 0x0000000507077210 */ /* 0x000fc60007ffe0ff */
[----:B------:R-:W-:Y:S02]  /*12a20*/  IMAD R0, R0, c[0x0][0x3d8], RZ ;  /* 0x0000f60000007a24 */ /* 0x000fe400078e02ff */
[----:B------:R-:W-:-:S04]  /*12a30*/  IMAD.WIDE.U32 R6, R4, c[0x0][0x3d8], R6 ;  /* 0x0000f60004067a25 */ /* 0x000fc800078e0006 */
[----:B------:R-:W-:Y:S01]  /*12a40*/  IMAD R0, R4, c[0x0][0x3dc], R0 ;  /* 0x0000f70004007a24 */ /* 0x000fe200078e0200 */
[----:B------:R-:W-:-:S04]  /*12a50*/  LEA R10, P0, R6, c[0x0][0x380], 0x1 ;  /* 0x0000e000060a7a11 */ /* 0x000fc800078008ff */
[----:B------:R-:W-:-:S04]  /*12a60*/  IADD3 R0, R7, R0, RZ ;  /* 0x0000000007007210 */ /* 0x000fc80007ffe0ff */
[----:B------:R-:W-:Y:S01]  /*12a70*/  LEA.HI.X R3, R6, c[0x0][0x384], R0, 0x1, P0 ;  /* 0x0000e10006037a11 */ /* 0x000fe200000f0c00 */
[----:B------:R-:W-:Y:S05]  /*12a80*/  BRA.DIV ~URZ, `(.L_x_1693) ;  /* 0x000047a27f007947 */ /* 0x000fea000b800000 */
[----:B------:R2:W3:Y:S02]  /*12a90*/  SHFL.IDX PT, R11, R3, RZ, 0x181f ;  /* 0x00181fff030b7589 */ /* 0x0004e400000e0000 */
.L_x_1751:
[----:B------:R-:W-:Y:S05]  /*12aa0*/  BRA.DIV ~URZ, `(.L_x_1694) ;  /* 0x000047f27f007947 */ /* 0x000fea000b800000 */
[----:B------:R4:W1:Y:S02]  /*12ab0*/  SHFL.IDX PT, R4, R10, RZ, 0x181f ;  /* 0x00181fff0a047589 */ /* 0x00086400000e0000 */
.L_x_1752:
[----:B------:R-:W5:Y:S01]  /*12ac0*/  LDL.LU R6, [R1+0x3c] ;  /* 0x00003c0001067983 */ /* 0x000f620000300800 */
[----:B------:R-:W-:Y:S01]  /*12ad0*/  SHF.R.S32.HI R5, RZ, 0x1f, R247 ;  /* 0x0000001fff057819 */ /* 0x000fe200000114f7 */
[----:B------:R-:W-:Y:S01]  /*12ae0*/  IMAD.MOV.U32 R0, RZ, RZ, c[0x0][0x4e8] ;  /* 0x00013a00ff007624 */ /* 0x000fe200078e00ff */
[----:B------:R-:W-:Y:S02]  /*12af0*/  BSSY B0, `(.L_x_1695) ;  /* 0x0000010000007945 */ /* 0x000fe40003800000 */
[----:B------:R-:W-:Y:S01]  /*12b00*/  LEA.HI R5, R5, R247, RZ, 0x3 ;  /* 0x000000f705057211 */ /* 0x000fe200078f18ff */
[----:B------:R-:W-:-:S03]  /*12b10*/  IMAD R0, R0, c[0x0][0x388], RZ ;  /* 0x0000e20000007a24 */ /* 0x000fc600078e02ff */
[----:B------:R-:W-:-:S05]  /*12b20*/  SHF.R.S32.HI R5, RZ, 0x3, R5 ;  /* 0x00000003ff057819 */ /* 0x000fca0000011405 */
[----:B-----5:R-:W-:-:S05]  /*12b30*/  IMAD.IADD R12, R5, 0x1, R6 ;  /* 0x00000001050c7824 */ /* 0x020fca00078e0206 */
[----:B------:R-:W-:-:S13]  /*12b40*/  ISETP.GE.AND P0, PT, R12, R0, PT ;  /* 0x000000000c00720c */ /* 0x000fda0003f06270 */
[----:B------:R-:W-:Y:S05]  /*12b50*/  @P0 BRA `(.L_x_1696) ;  /* 0x0000009000000947 */ /* 0x000fea0003800000 */
[----:B------:R-:W5:Y:S01]  /*12b60*/  LDL R8, [R1+0xc] ;  /* 0x00000c0001087983 */ /* 0x000f620000100800 */
[----:B------:R-:W-:Y:S02]  /*12b70*/  ISETP.GE.AND P0, PT, R250, c[0x0][0x3c8], PT ;  /* 0x0000f200fa007a0c */ /* 0x000fe40003f06270 */
[----:B-----5:R-:W-:-:S13]  /*12b80*/  ISETP.GE.AND P1, PT, R8, c[0x0][0x3c8], PT ;  /* 0x0000f20008007a0c */ /* 0x020fda0003f26270 */
[-C--:B-1----:R-:W-:Y:S02]  /*12b90*/  @!P1 LEA R6, P3, R8, R4.reuse, 0x1 ;  /* 0x0000000408069211 */ /* 0x082fe400078608ff */
[----:B------:R-:W-:Y:S02]  /*12ba0*/  @!P0 LEA R4, P2, R250, R4, 0x1 ;  /* 0x00000004fa048211 */ /* 0x000fe400078408ff */
[-C--:B---3--:R-:W-:Y:S02]  /*12bb0*/  @!P1 LEA.HI.X R7, R8, R11.reuse, R246, 0x1, P3 ;  /* 0x0000000b08079211 */ /* 0x088fe400018f0cf6 */
[----:B------:R-:W-:-:S03]  /*12bc0*/  @!P0 LEA.HI.X R5, R250, R11, R245, 0x1, P2 ;  /* 0x0000000bfa058211 */ /* 0x000fc600010f0cf5 */
[----:B------:R1:W-:Y:S04]  /*12bd0*/  @!P1 ST.E.128 [R6.64], RZ ;  /* 0x000000ff06009985 */ /* 0x0003e8000c101d06 */
[----:B------:R1:W-:Y:S02]  /*12be0*/  @!P0 ST.E.128 [R4.64], RZ ;  /* 0x000000ff04008985 */ /* 0x0003e4000c101d06 */
.L_x_1696:
[----:B------:R-:W-:Y:S05]  /*12bf0*/  BSYNC B0 ;  /* 0x0000000000007941 */ /* 0x000fea0003800000 */
.L_x_1695:
[----:B------:R-:W-:Y:S05]  /*12c00*/  BRA.DIV ~URZ, `(.L_x_1697) ;  /* 0x000047027f007947 */ /* 0x000fea000b800000 */
[----:B---3--:R3:W2:Y:S04]  /*12c10*/  SHFL.IDX PT, R11, R3, 0x1, 0x181f ;  /* 0x00381f00030b7f89 */ /* 0x0086a800000e0000 */
[----:B-1----:R3:W1:Y:S02]  /*12c20*/  SHFL.IDX PT, R4, R10, 0x1, 0x181f ;  /* 0x00381f000a047f89 */ /* 0x00266400000e0000 */
.L_x_1753:
[----:B------:R-:W-:Y:S01]  /*12c30*/  IADD3 R5, R12, 0x10, RZ ;  /* 0x000000100c057810 */ /* 0x000fe20007ffe0ff */
[----:B------:R-:W-:Y:S03]  /*12c40*/  BSSY B0, `(.L_x_1698) ;  /* 0x000000c000007945 */ /* 0x000fe60003800000 */
[----:B------:R-:W-:-:S13]  /*12c50*/  ISETP.GE.AND P0, PT, R5, R0, PT ;  /* 0x000000000500720c */ /* 0x000fda0003f06270 */
[----:B------:R-:W-:Y:S05]  /*12c60*/  @P0 BRA `(.L_x_1699) ;  /* 0x0000009000000947 */ /* 0x000fea0003800000 */
[----:B------:R-:W5:Y:S01]  /*12c70*/  LDL R8, [R1+0xc] ;  /* 0x00000c0001087983 */ /* 0x000f620000100800 */
[----:B------:R-:W-:Y:S02]  /*12c80*/  ISETP.GE.AND P0, PT, R250, c[0x0][0x3c8], PT ;  /* 0x0000f200fa007a0c */ /* 0x000fe40003f06270 */
[----:B-----5:R-:W-:-:S13]  /*12c90*/  ISETP.GE.AND P1, PT, R8, c[0x0][0x3c8], PT ;  /* 0x0000f20008007a0c */ /* 0x020fda0003f26270 */
[-C--:B-1----:R-:W-:Y:S02]  /*12ca0*/  @!P1 LEA R6, P3, R8, R4.reuse, 0x1 ;  /* 0x0000000408069211 */ /* 0x082fe400078608ff */
[----:B------:R-:W-:Y:S02]  /*12cb0*/  @!P0 LEA R4, P2, R250, R4, 0x1 ;  /* 0x00000004fa048211 */ /* 0x000fe400078408ff */
[-C--:B--2---:R-:W-:Y:S02]  /*12cc0*/  @!P1 LEA.HI.X R7, R8, R11.reuse, R246, 0x1, P3 ;  /* 0x0000000b08079211 */ /* 0x084fe400018f0cf6 */
[----:B------:R-:W-:-:S03]  /*12cd0*/  @!P0 LEA.HI.X R5, R250, R11, R245, 0x1, P2 ;  /* 0x0000000bfa058211 */ /* 0x000fc600010f0cf5 */
[----:B------:R1:W-:Y:S04]  /*12ce0*/  @!P1 ST.E.128 [R6.64], RZ ;  /* 0x000000ff06009985 */ /* 0x0003e8000c101d06 */
[----:B------:R1:W-:Y:S02]  /*12cf0*/  @!P0 ST.E.128 [R4.64], RZ ;  /* 0x000000ff04008985 */ /* 0x0003e4000c101d06 */
.L_x_1699:
[----:B------:R-:W-:Y:S05]  /*12d00*/  BSYNC B0 ;  /* 0x0000000000007941 */ /* 0x000fea0003800000 */
.L_x_1698:
[----:B------:R-:W-:Y:S05]  /*12d10*/  BRA.DIV ~URZ, `(.L_x_1700) ;  /* 0x000046c27f007947 */ /* 0x000fea000b800000 */
[----:B--2---:R2:W3:Y:S02]  /*12d20*/  SHFL.IDX PT, R11, R3, 0x2, 0x181f ;  /* 0x00581f00030b7f89 */ /* 0x0044e400000e0000 */
.L_x_1754:
[----:B------:R-:W-:Y:S05]  /*12d30*/  BRA.DIV ~URZ, `(.L_x_1701) ;  /* 0x000047127f007947 */ /* 0x000fea000b800000 */
[----:B-1----:R1:W2:Y:S02]  /*12d40*/  SHFL.IDX PT, R4, R10, 0x2, 0x181f ;  /* 0x00581f000a047f89 */ /* 0x0022a400000e0000 */
.L_x_1755:
[----:B------:R-:W-:Y:S01]  /*12d50*/  IADD3 R5, R12, 0x20, RZ ;  /* 0x000000200c057810 */ /* 0x000fe20007ffe0ff */
[----:B------:R-:W-:Y:S03]  /*12d60*/  BSSY B0, `(.L_x_1702) ;  /* 0x000000c000007945 */ /* 0x000fe60003800000 */
[----:B------:R-:W-:-:S13]  /*12d70*/  ISETP.GE.AND P0, PT, R5, R0, PT ;  /* 0x000000000500720c */ /* 0x000fda0003f06270 */
[----:B------:R-:W-:Y:S05]  /*12d80*/  @P0 BRA `(.L_x_1703) ;  /* 0x0000009000000947 */ /* 0x000fea0003800000 */
[----:B------:R-:W5:Y:S01]  /*12d90*/  LDL R8, [R1+0xc] ;  /* 0x00000c0001087983 */ /* 0x000f620000100800 */
[----:B------:R-:W-:Y:S02]  /*12da0*/  ISETP.GE.AND P0, PT, R250, c[0x0][0x3c8], PT ;  /* 0x0000f200fa007a0c */ /* 0x000fe40003f06270 */
[----:B-----5:R-:W-:-:S13]  /*12db0*/  ISETP.GE.AND P1, PT, R8, c[0x0][0x3c8], PT ;  /* 0x0000f20008007a0c */ /* 0x020fda0003f26270 */
[-C--:B--2---:R-:W-:Y:S02]  /*12dc0*/  @!P1 LEA R6, P3, R8, R4.reuse, 0x1 ;  /* 0x0000000408069211 */ /* 0x084fe400078608ff */
[----:B------:R-:W-:Y:S02]  /*12dd0*/  @!P0 LEA R4, P2, R250, R4, 0x1 ;  /* 0x00000004fa048211 */ /* 0x000fe400078408ff */
[-C--:B---3--:R-:W-:Y:S02]  /*12de0*/  @!P1 LEA.HI.X R7, R8, R11.reuse, R246, 0x1, P3 ;  /* 0x0000000b08079211 */ /* 0x088fe400018f0cf6 */
[----:B------:R-:W-:-:S03]  /*12df0*/  @!P0 LEA.HI.X R5, R250, R11, R245, 0x1, P2 ;  /* 0x0000000bfa058211 */ /* 0x000fc600010f0cf5 */
[----:B------:R2:W-:Y:S04]  /*12e00*/  @!P1 ST.E.128 [R6.64], RZ ;  /* 0x000000ff06009985 */ /* 0x0005e8000c101d06 */
[----:B------:R2:W-:Y:S02]  /*12e10*/  @!P0 ST.E.128 [R4.64], RZ ;  /* 0x000000ff04008985 */ /* 0x0005e4000c101d06 */
.L_x_1703:
[----:B------:R-:W-:Y:S05]  /*12e20*/  BSYNC B0 ;  /* 0x0000000000007941 */ /* 0x000fea0003800000 */
.L_x_1702:
[----:B------:R-:W-:Y:S05]  /*12e30*/  BRA.DIV ~URZ, `(.L_x_1704) ;  /* 0x000046827f007947 */ /* 0x000fea000b800000 */
[----:B---3--:R3:W1:Y:S04]  /*12e40*/  SHFL.IDX PT, R11, R3, 0x3, 0x181f ;  /* 0x00781f00030b7f89 */ /* 0x00866800000e0000 */
[----:B--2---:R3:W2:Y:S02]  /*12e50*/  SHFL.IDX PT, R4, R10, 0x3, 0x181f ;  /* 0x00781f000a047f89 */ /* 0x0046a400000e0000 */
.L_x_1756:
        /* <DEDUP_REMOVED lines=9> */
[-C--:B-1----:R-:W-:Y:S02]  /*12ef0*/  @!P1 LEA.HI.X R7, R8, R11.reuse, R246, 0x1, P3 ;  /* 0x0000000b08079211 */ /* 0x082fe400018f0cf6 */
[----:B------:R-:W-:-:S03]  /*12f00*/  @!P0 LEA.HI.X R5, R250, R11, R245, 0x1, P2 ;  /* 0x0000000bfa058211 */ /* 0x000fc600010f0cf5 */
[----:B------:R1:W-:Y:S04]  /*12f10*/  @!P1 ST.E.128 [R6.64], RZ ;  /* 0x000000ff06009985 */ /* 0x0003e8000c101d06 */
[----:B------:R1:W-:Y:S02]  /*12f20*/  @!P0 ST.E.128 [R4.64], RZ ;  /* 0x000000ff04008985 */ /* 0x0003e4000c101d06 */
.L_x_1706:
[----:B------:R-:W-:Y:S05]  /*12f30*/  BSYNC B0 ;  /* 0x0000000000007941 */ /* 0x000fea0003800000 */
.L_x_1705:
[----:B------:R-:W-:Y:S05]  /*12f40*/  BRA.DIV ~URZ, `(.L_x_1707) ;  /* 0x000046427f007947 */ /* 0x000fea000b800000 */
[----:B-1----:R1:W3:Y:S02]  /*12f50*/  SHFL.IDX PT, R11, R3, 0x4, 0x181f ;  /* 0x00981f00030b7f89 */ /* 0x0022e400000e0000 */
.L_x_1757:
[----:B------:R-:W-:Y:S05]  /*12f60*/  BRA.DIV ~URZ, `(.L_x_1708) ;  /* 0x000046927f007947 */ /* 0x000fea000b800000 */
[----:B--2---:R2:W1:Y:S02]  /*12f70*/  SHFL.IDX PT, R4, R10, 0x4, 0x181f ;  /* 0x00981f000a047f89 */ /* 0x00446400000e0000 */
.L_x_1758:
        /* <DEDUP_REMOVED lines=13> */
.L_x_1710:
[----:B------:R-:W-:Y:S05]  /*13050*/  BSYNC B0 ;  /* 0x0000000000007941 */ /* 0x000fea0003800000 */
.L_x_1709:
[----:B------:R-:W-:Y:S05]  /*13060*/  BRA.DIV ~URZ, `(.L_x_1711) ;  /* 0x000046027f007947 */ /* 0x000fea000b800000 */
[----:B---3--:R3:W2:Y:S04]  /*13070*/  SHFL.IDX PT, R11, R3, 0x5, 0x181f ;  /* 0x00b81f00030b7f89 */ /* 0x0086a800000e0000 */
[----:B-1----:R3:W1:Y:S02]  /*13080*/  SHFL.IDX PT, R4, R10, 0x5, 0x181f ;  /* 0x00b81f000a047f89 */ /* 0x00266400000e0000 */
.L_x_1759:
        /* <DEDUP_REMOVED lines=13> */
.L_x_1713:
[----:B------:R-:W-:Y:S05]  /*13160*/  BSYNC B0 ;  /* 0x0000000000007941 */ /* 0x000fea0003800000 */
.L_x_1712:
[----:B------:R-:W-:Y:S05]  /*13170*/  BRA.DIV ~URZ, `(.L_x_1714) ;  /* 0x000045c27f007947 */ /* 0x000fea000b800000 */
[----:B--2---:R2:W3:Y:S02]  /*13180*/  SHFL.IDX PT, R11, R3, 0x6, 0x181f ;  /* 0x00d81f00030b7f89 */ /* 0x0044e400000e0000 */
.L_x_1760:
[----:B------:R-:W-:Y:S05]  /*13190*/  BRA.DIV ~URZ, `(.L_x_1715) ;  /* 0x000046127f007947 */ /* 0x000fea000b800000 */
[----:B-1----:R1:W2:Y:S02]  /*131a0*/  SHFL.IDX PT, R4, R10, 0x6, 0x181f ;  /* 0x00d81f000a047f89 */ /* 0x0022a400000e0000 */
.L_x_1761:
        /* <DEDUP_REMOVED lines=13> */
.L_x_1717:
[----:B------:R-:W-:Y:S05]  /*13280*/  BSYNC B0 ;  /* 0x0000000000007941 */ /* 0x000fea0003800000 */
.L_x_1716:
[----:B------:R-:W-:Y:S05]  /*13290*/  BRA.DIV ~URZ, `(.L_x_1718) ;  /* 0x000045827f007947 */ /* 0x000fea000b800000 */
[----:B--23--:R-:W2:Y:S04]  /*132a0*/  SHFL.IDX PT, R3, R3, 0x7, 0x181f ;  /* 0x00f81f0003037f89 */ /* 0x00cea800000e0000 */
[----:B-1--4-:R-:W1:Y:S02]  /*132b0*/  SHFL.IDX PT, R10, R10, 0x7, 0x181f ;  /* 0x00f81f000a0a7f89 */ /* 0x012e6400000e0000 */
.L_x_1762:
[----:B------:R-:W-:-:S04]  /*132c0*/  IADD3 R12, R12, 0x70, RZ ;  /* 0x000000700c0c7810 */ /* 0x000fc80007ffe0ff */
[----:B------:R-:W-:-:S13]  /*132d0*/  ISETP.GE.AND P0, PT, R12, R0, PT ;  /* 0x000000000c00720c */ /* 0x000fda0003f06270 */
[----:B------:R-:W-:Y:S05]  /*132e0*/  @P0 BRA `(.L_x_1690) ;  /* 0x0000009000000947 */ /* 0x000fea0003800000 */
[----:B------:R-:W3:Y:S01]  /*132f0*/  LDL R6, [R1+0xc] ;  /* 0x00000c0001067983 */ /* 0x000ee20000100800 */
[----:B------:R-:W-:Y:S02]  /*13300*/  ISETP.GE.AND P0, PT, R250, c[0x0][0x3c8], PT ;  /* 0x0000f200fa007a0c */ /* 0x000fe40003f06270 */
[----:B---3--:R-:W-:-:S13]  /*13310*/  ISETP.GE.AND P1, PT, R6, c[0x0][0x3c8], PT ;  /* 0x0000f20006007a0c */ /* 0x008fda0003f26270 */
[-C--:B-1----:R-:W-:Y:S02]  /*13320*/  @!P1 LEA R4, P3, R6, R10.reuse, 0x1 ;  /* 0x0000000a06049211 */ /* 0x082fe400078608ff */
[----:B------:R-:W-:Y:S02]  /*13330*/  @!P0 LEA R10, P2, R250, R10, 0x1 ;  /* 0x0000000afa0a8211 */ /* 0x000fe400078408ff */
[-C--:B--2---:R-:W-:Y:S02]  /*13340*/  @!P1 LEA.HI.X R5, R6, R3.reuse, R246, 0x1, P3 ;  /* 0x0000000306059211 */ /* 0x084fe400018f0cf6 */
[----:B------:R-:W-:-:S03]  /*13350*/  @!P0 LEA.HI.X R11, R250, R3, R245, 0x1, P2 ;  /* 0x00000003fa0b8211 */ /* 0x000fc600010f0cf5 */
[----:B------:R1:W-:Y:S04]  /*13360*/  @!P1 ST.E.128 [R4.64], RZ ;  /* 0x000000ff04009985 */ /* 0x0003e8000c101d06 */
[----:B------:R1:W-:Y:S02]  /*13370*/  @!P0 ST.E.128 [R10.64], RZ ;  /* 0x000000ff0a008985 */ /* 0x0003e4000c101d06 */
.L_x_1690:
[----:B------:R-:W-:Y:S05]  /*13380*/  BSYNC B1 ;  /* 0x0000000000017941 */ /* 0x000fea0003800000 */
.L_x_1673:
[----:B----4-:R-:W3:Y:S02]  /*13390*/  LDL R0, [R1+0x14] ;  /* 0x0000140001007983 */ /* 0x010ee40000100800 */
        /* <DEDUP_REMOVED lines=8> */
[----:B-1----:R1:W4:Y:S02]  /*13420*/  SHFL.IDX PT, R5, R2, RZ, 0x1f ;  /* 0x00001fff02057589 */ /* 0x00232400000e0000 */
.L_x_1763:
[----:B------:R-:W-:Y:S01]  /*13430*/  WARPSYNC 0xffffffff ;  /* 0xffffffff00007948 */ /* 0x000fe20003800000 */
[----:B------:R-:W-:Y:S06]  /*13440*/  BAR.SYNC.DEFER_BLOCKING 0x4, 0x80 ;  /* 0x0102000000007b1d */ /* 0x000fec0000010000 */
[----:B----4-:R4:W-:Y:S04]  /*13450*/  STL [R1+0x10], R5 ;  /* 0x0000100501007387 */ /* 0x0109e80000100800 */
[----:B------:R4:W-:Y:S04]  /*13460*/  @!P4 STS [0x10100], R2 ;  /* 0x01010002ff00c388 */ /* 0x0009e80000000800 */
[----:B------:R-:W-:Y:S06]  /*13470*/  BAR.ARV 0x5, 0x80 ;  /* 0x0142000000007b1d */ /* 0x000fec0000002000 */
.L_x_1719:
[----:B---3--:R-:W3:Y:S02]  /*13480*/  LDL R0, [R1+0x10] ;  /* 0x0000100001007983 */ /* 0x008ee40000100800 */
[----:B---3--:R-:W-:-:S13]  /*13490*/  ISETP.GE.AND P0, PT, R0, c[0x0][0x538], PT ;  /* 0x00014e0000007a0c */ /* 0x008fda0003f06270 */
[----:B-12-45:R-:W-:Y:S01]  /*134a0*/  @P0 CALL.REL.NOINC `(.L_x_1721) ;  /* 0x0000001000000944 */ /* 0x036fe20003c00000 */
[----:B------:R-:W-:Y:S05]  /*134b0*/  BRA `(.L_x_1722) ;  /* 0xfffed3d000007947 */ /* 0x000fea000383ffff */
.L_x_1721:
[----:B------:R-:W-:Y:S05]  /*134c0*/  EXIT ;  /* 0x000000000000794d */ /* 0x000fea0003800000 */
.L_x_1617:
[----:B------:R-:W-:Y:S01]  /*134d0*/  IMAD.MOV.U32 R7, RZ, RZ, R10 ;  /* 0x000000ffff077224 */ /* 0x000fe200078e000a */
[----:B------:R-:W-:Y:S01]  /*134e0*/  MOV R6, RZ ;  /* 0x000000ff00067202 */ /* 0x000fe20000000f00 */
[----:B------:R-:W-:Y:S01]  /*134f0*/  IMAD.MOV.U32 R5, RZ, RZ, 0x181f ;  /* 0x0000181fff057424 */ /* 0x000fe200078e00ff */
[----:B------:R-:W-:Y:S02]  /*13500*/  MOV R4, 0x13520 ;  /* 0x0001352000047802 */ /* 0x000fe40000000f00 */
[----:B-----5:R-:W-:Y:S05]  /*13510*/  CALL.REL.NOINC `($__internal_5_$__cuda_sm70_shflsync_idx_p) ;  /* 0x000044a000007944 */ /* 0x020fea0003c00000 */
[----:B------:R-:W-:Y:S01]  /*13520*/  MOV R12, R5 ;  /* 0x00000005000c7202 */ /* 0x000fe20000000f00 */
[----:B------:R-:W-:Y:S05]  /*13530*/  BRA `(.L_x_1723) ;  /* 0xfffedea000007947 */ /* 0x000fea000383ffff */
.L_x_1618:
[----:B------:R-:W-:Y:S01]  /*13540*/  IMAD.MOV.U32 R7, RZ, RZ, R11 ;  /* 0x000000ffff077224 */ /* 0x000fe200078e000b */
[----:B------:R-:W-:Y:S01]  /*13550*/  MOV R6, RZ ;  /* 0x000000ff00067202 */ /* 0x000fe20000000f00 */
[----:B------:R-:W-:Y:S01]  /*13560*/  IMAD.MOV.U32 R5, RZ, RZ, 0x181f ;  /* 0x0000181fff057424 */ /* 0x000fe200078e00ff */
[----:B------:R-:W-:Y:S02]  /*13570*/  MOV R4, 0x13590 ;  /* 0x0001359000047802 */ /* 0x000fe40000000f00 */
[----:B-12--5:R-:W-:Y:S05]  /*13580*/  CALL.REL.NOINC `($__internal_5_$__cuda_sm70_shflsync_idx_p) ;  /* 0x0000443000007944 */ /* 0x026fea0003c00000 */
[----:B------:R-:W-:Y:S01]  /*13590*/  MOV R4, R5 ;  /* 0x0000000500047202 */ /* 0x000fe20000000f00 */
[----:B------:R-:W-:Y:S05]  /*135a0*/  BRA `(.L_x_1724) ;  /* 0xfffede5000007947 */ /* 0x000fea000383ffff */
.L_x_1621:
[----:B--2---:R-:W-:Y:S01]  /*135b0*/  IMAD.MOV.U32 R7, RZ, RZ, R10 ;  /* 0x000000ffff077224 */ /* 0x004fe200078e000a */
[----:B------:R-:W-:Y:S01]  /*135c0*/  MOV R6, 0x1 ;  /* 0x0000000100067802 */ /* 0x000fe20000000f00 */
[----:B------:R-:W-:Y:S01]  /*135d0*/  IMAD.MOV.U32 R5, RZ, RZ, 0x181f ;  /* 0x0000181fff057424 */ /* 0x000fe200078e00ff */
[----:B----4-:R-:W-:-:S02]  /*135e0*/  MOV R4, 0x13600 ;  /* 0x0001360000047802 */ /* 0x010fc40000000f00 */
[----:B-1---5:R-:W-:Y:S05]  /*135f0*/  CALL.REL.NOINC `($__internal_5_$__cuda_sm70_shflsync_idx_p) ;  /* 0x000043c000007944 */ /* 0x022fea0003c00000 */
[----:B------:R-:W-:Y:S01]  /*13600*/  IMAD.MOV.U32 R12, RZ, RZ, R5 ;  /* 0x000000ffff0c7224 */ /* 0x000fe200078e0005 */
[----:B------:R-:W-:Y:S01]  /*13610*/  MOV R6, 0x1 ;  /* 0x0000000100067802 */ /* 0x000fe20000000f00 */
[----:B------:R-:W-:Y:S01]  /*13620*/  IMAD.MOV.U32 R7, RZ, RZ, R11 ;  /* 0x000000ffff077224 */ /* 0x000fe200078e000b */
[----:B------:R-:W-:-:S02]  /*13630*/  MOV R5, 0x181f ;  /* 0x0000181f00057802 */ /* 0x000fc40000000f00 */
[----:B------:R-:W-:Y:S02]  /*13640*/  MOV R4, 0x13660 ;  /* 0x0001366000047802 */ /* 0x000fe40000000f00 */
[----:B------:R-:W-:Y:S05]  /*13650*/  CALL.REL.NOINC `($__internal_5_$__cuda_sm70_shflsync_idx_p) ;  /* 0x0000436000007944 */ /* 0x000fea0003c00000 */
[----:B------:R-:W-:Y:S01]  /*13660*/  MOV R4, R5 ;  /* 0x0000000500047202 */ /* 0x000fe20000000f00 */
[----:B------:R-:W-:Y:S05]  /*13670*/  BRA `(.L_x_1725) ;  /* 0xfffedf0000007947 */ /* 0x000fea000383ffff */
.L_x_1624:
[----:B--2---:R-:W-:Y:S01]  /*13680*/  IMAD.MOV.U32 R7, RZ, RZ, R10 ;  /* 0x000000ffff077224 */ /* 0x004fe200078e000a */
[----:B------:R-:W-:Y:S01]  /*13690*/  MOV R6, 0x2 ;  /* 0x0000000200067802 */ /* 0x000fe20000000f00 */
[----:B------:R-:W-:Y:S01]  /*136a0*/  IMAD.MOV.U32 R5, RZ, RZ, 0x181f ;  /* 0x0000181fff057424 */ /* 0x000fe200078e00ff */
[----:B----4-:R-:W-:Y:S02]  /*136b0*/  MOV R4, 0x136d0 ;  /* 0x000136d000047802 */ /* 0x010fe40000000f00 */
[----:B-1-3-5:R-:W-:Y:S05]  /*136c0*/  CALL.REL.NOINC `($__internal_5_$__cuda_sm70_shflsync_idx_p) ;  /* 0x000042f000007944 */ /* 0x02afea0003c00000 */
[----:B------:R-:W-:Y:S01]  /*136d0*/  MOV R12, R5 ;  /* 0x00000005000c7202 */ /* 0x000fe20000000f00 */
[----:B------:R-:W-:Y:S05]  /*136e0*/  BRA `(.L_x_1726) ;  /* 0xfffedfa000007947 */ /* 0x000fea000383ffff */
.L_x_1625:
[----:B--2---:R-:W-:Y:S01]  /*136f0*/  IMAD.MOV.U32 R7, RZ, RZ, R11 ;  /* 0x000000ffff077224 */ /* 0x004fe200078e000b */
[----:B------:R-:W-:Y:S01]  /*13700*/  MOV R6, 0x2 ;  /* 0x0000000200067802 */ /* 0x000fe20000000f00 */
[----:B------:R-:W-:Y:S01]  /*13710*/  IMAD.MOV.U32 R5, RZ, RZ, 0x181f ;  /* 0x0000181fff057424 */ /* 0x000fe200078e00ff */
[----:B----4-:R-:W-:Y:S02]  /*13720*/  MOV R4, 0x13740 ;  /* 0x0001374000047802 */ /* 0x010fe40000000f00 */
[----:B-1-3-5:R-:W-:Y:S05]  /*13730*/  CALL.REL.NOINC `($__internal_5_$__cuda_sm70_shflsync_idx_p) ;  /* 0x0000428000007944 */ /* 0x02afea0003c00000 */
[----:B------:R-:W-:Y:S01]  /*13740*/  MOV R4, R5 ;  /* 0x0000000500047202 */ /* 0x000fe20000000f00 */
[----:B------:R-:W-:Y:S05]  /*13750*/  BRA `(.L_x_1727) ;  /* 0xfffedf5000007947 */ /* 0x000fea000383ffff */
.L_x_1628:
[----:B-1----:R-:W-:Y:S01]  /*13760*/  IMAD.MOV.U32 R7, RZ, RZ, R10 ;  /* 0x000000ffff077224 */ /* 0x002fe200078e000a */
[----:B------:R-:W-:Y:S01]  /*13770*/  MOV R6, 0x3 ;  /* 0x0000000300067802 */ /* 0x000fe20000000f00 */
[----:B------:R-:W-:Y:S01]  /*13780*/  IMAD.MOV.U32 R5, RZ, RZ, 0x181f ;  /* 0x0000181fff057424 */ /* 0x000fe200078e00ff */
[----:B----4-:R-:W-:-:S02]  /*13790*/  MOV R4, 0x137b0 ;  /* 0x000137b000047802 */ /* 0x010fc40000000f00 */
[----:B--23-5:R-:W-:Y:S05]  /*137a0*/  CALL.REL.NOINC `($__internal_5_$__cuda_sm70_shflsync_idx_p) ;  /* 0x0000421000007944 */ /* 0x02cfea0003c00000 */
        /* <DEDUP_REMOVED lines=8> */
.L_x_1631:
[----:B--2---:R-:W-:Y:S01]  /*13830*/  IMAD.MOV.U32 R7, RZ, RZ, R10 ;  /* 0x000000ffff077224 */ /* 0x004fe200078e000a */
[----:B------:R-:W-:Y:S01]  /*13840*/  MOV R6, 0x4 ;  /* 0x0000000400067802 */ /* 0x000fe20000000f00 */
[----:B------:R-:W-:Y:S01]  /*13850*/  IMAD.MOV.U32 R5, RZ, RZ, 0x181f ;  /* 0x0000181fff057424 */ /* 0x000fe200078e00ff */
[----:B----4-:R-:W-:Y:S02]  /*13860*/  MOV R4, 0x13880 ;  /* 0x0001388000047802 */ /* 0x010fe40000000f00 */
[----:B-1-3-5:R-:W-:Y:S05]  /*13870*/  CALL.REL.NOINC `($__internal_5_$__cuda_sm70_shflsync_idx_p) ;  /* 0x0000414000007944 */ /* 0x02afea0003c00000 */
[----:B------:R-:W-:Y:S01]  /*13880*/  MOV R12, R5 ;  /* 0x00000005000c7202 */ /* 0x000fe20000000f00 */
[----:B------:R-:W-:Y:S05]  /*13890*/  BRA `(.L_x_1729) ;  /* 0xfffee04000007947 */ /* 0x000fea000383ffff */
.L_x_1632:
[----:B------:R-:W-:Y:S01]  /*138a0*/  IMAD.MOV.U32 R7, RZ, RZ, R11 ;  /* 0x000000ffff077224 */ /* 0x000fe200078e000b */
[----:B------:R-:W-:Y:S01]  /*138b0*/  MOV R6, 0x4 ;  /* 0x0000000400067802 */ /* 0x000fe20000000f00 */
[----:B------:R-:W-:Y:S01]  /*138c0*/  IMAD.MOV.U32 R5, RZ, RZ, 0x181f ;  /* 0x0000181fff057424 */ /* 0x000fe200078e00ff */
[----:B----4-:R-:W-:Y:S02]  /*138d0*/  MOV R4, 0x138f0 ;  /* 0x000138f000047802 */ /* 0x010fe40000000f00 */
[----:B-123-5:R-:W-:Y:S05]  /*138e0*/  CALL.REL.NOINC `($__internal_5_$__cuda_sm70_shflsync_idx_p) ;  /* 0x000040d000007944 */ /* 0x02efea0003c00000 */
[----:B------:R-:W-:Y:S01]  /*138f0*/  MOV R4, R5 ;  /* 0x0000000500047202 */ /* 0x000fe20000000f00 */
[----:B------:R-:W-:Y:S05]  /*13900*/  BRA `(.L_x_1730) ;  /* 0xfffedff000007947 */ /* 0x000fea000383ffff */
.L_x_1635:
[----:B-1----:R-:W-:Y:S01]  /*13910*/  IMAD.MOV.U32 R7, RZ, RZ, R10 ;  /* 0x000000ffff077224 */ /* 0x002fe200078e000a */
[----:B------:R-:W-:Y:S01]  /*13920*/  MOV R6, 0x5 ;  /* 0x0000000500067802 */ /* 0x000fe20000000f00 */
[----:B------:R-:W-:Y:S01]  /*13930*/  IMAD.MOV.U32 R5, RZ, RZ, 0x181f ;  /* 0x0000181fff057424 */ /* 0x000fe200078e00ff */
[----:B--2---:R-:W-:-:S02]  /*13940*/  MOV R4, 0x13960 ;  /* 0x0001396000047802 */ /* 0x004fc40000000f00 */
[----:B---345:R-:W-:Y:S05]  /*13950*/  CALL.REL.NOINC `($__internal_5_$__cuda_sm70_shflsync_idx_p) ;  /* 0x0000406000007944 */ /* 0x038fea0003c00000 */
        /* <DEDUP_REMOVED lines=8> */
.L_x_1638:
[----:B--2---:R-:W-:Y:S01]  /*139e0*/  IMAD.MOV.U32 R7, RZ, RZ, R10 ;  /* 0x000000ffff077224 */ /* 0x004fe200078e000a */
[----:B------:R-:W-:Y:S01]  /*139f0*/  MOV R6, 0x6 ;  /* 0x0000000600067802 */ /* 0x000fe20000000f00 */
[----:B------:R-:W-:Y:S01]  /*13a00*/  IMAD.MOV.U32 R5, RZ, RZ, 0x181f ;  /* 0x0000181fff057424 */ /* 0x000fe200078e00ff */
[----:B------:R-:W-:Y:S02]  /*13a10*/  MOV R4, 0x13a30 ;  /* 0x00013a3000047802 */ /* 0x000fe40000000f00 */
[----:B-1-345:R-:W-:Y:S05]  /*13a20*/  CALL.REL.NOINC `($__internal_5_$__cuda_sm70_shflsync_idx_p) ;  /* 0x00003f9000007944 */ /* 0x03afea0003c00000 */
[----:B------:R-:W-:Y:S01]  /*13a30*/  MOV R12, R5 ;  /* 0x00000005000c7202 */ /* 0x000fe20000000f00 */
[----:B------:R-:W-:Y:S05]  /*13a40*/  BRA `(.L_x_1732) ;  /* 0xfffee0e000007947 */ /* 0x000fea000383ffff */
.L_x_1639:
[----:B--2---:R-:W-:Y:S01]  /*13a50*/  IMAD.MOV.U32 R7, RZ, RZ, R11 ;  /* 0x000000ffff077224 */ /* 0x004fe200078e000b */
[----:B------:R-:W-:Y:S01]  /*13a60*/  MOV R6, 0x6 ;  /* 0x0000000600067802 */ /* 0x000fe20000000f00 */
[----:B------:R-:W-:Y:S01]  /*13a70*/  IMAD.MOV.U32 R5, RZ, RZ, 0x181f ;  /* 0x0000181fff057424 */ /* 0x000fe200078e00ff */
[----:B------:R-:W-:Y:S02]  /*13a80*/  MOV R4, 0x13aa0 ;  /* 0x00013aa000047802 */ /* 0x000fe40000000f00 */
[----:B-1-345:R-:W-:Y:S05]  /*13a90*/  CALL.REL.NOINC `($__internal_5_$__cuda_sm70_shflsync_idx_p) ;  /* 0x00003f2000007944 */ /* 0x03afea0003c00000 */
[----:B------:R-:W-:Y:S01]  /*13aa0*/  MOV R4, R5 ;  /* 0x0000000500047202 */ /* 0x000fe20000000f00 */
[----:B------:R-:W-:Y:S05]  /*13ab0*/  BRA `(.L_x_1733) ;  /* 0xfffee09000007947 */ /* 0x000fea000383ffff */
.L_x_1642:
[----:B-1----:R-:W-:Y:S01]  /*13ac0*/  IMAD.MOV.U32 R7, RZ, RZ, R10 ;  /* 0x000000ffff077224 */ /* 0x002fe200078e000a */
[----:B------:R-:W-:Y:S01]  /*13ad0*/  MOV R6, 0x7 ;  /* 0x0000000700067802 */ /* 0x000fe20000000f00 */
[----:B------:R-:W-:Y:S01]  /*13ae0*/  IMAD.MOV.U32 R5, RZ, RZ, 0x181f ;  /* 0x0000181fff057424 */ /* 0x000fe200078e00ff */
[----:B---3--:R-:W-:-:S02]  /*13af0*/  MOV R4, 0x13b10 ;  /* 0x00013b1000047802 */ /* 0x008fc40000000f00 */
        /* <DEDUP_REMOVED lines=9> */
.L_x_1645:
[----:B------:R-:W-:Y:S01]  /*13b90*/  IMAD.MOV.U32 R7, RZ, RZ, R10 ;  /* 0x000000ffff077224 */ /* 0x000fe200078e000a */
[----:B------:R-:W-:Y:S01]  /*13ba0*/  MOV R6, RZ ;  /* 0x000000ff00067202 */ /* 0x000fe20000000f00 */
[----:B------:R-:W-:Y:S01]  /*13bb0*/  IMAD.MOV.U32 R5, RZ, RZ, 0x181f ;  /* 0x0000181fff057424 */ /* 0x000fe200078e00ff */
[----:B------:R-:W-:Y:S02]  /*13bc0*/  MOV R4, 0x13be0 ;  /* 0x00013be000047802 */ /* 0x000fe40000000f00 */
[----:B-1----:R-:W-:Y:S05]  /*13bd0*/  CALL.REL.NOINC `($__internal_5_$__cuda_sm70_shflsync_idx_p) ;  /* 0x00003de000007944 */ /* 0x002fea0003c00000 */
[----:B------:R-:W-:Y:S01]  /*13be0*/  MOV R12, R5 ;  /* 0x00000005000c7202 */ /* 0x000fe20000000f00 */
[----:B------:R-:W-:Y:S05]  /*13bf0*/  BRA `(.L_x_1735) ;  /* 0xffff021000007947 */ /* 0x000fea000383ffff */
.L_x_1646:
[----:B------:R-:W-:Y:S01]  /*13c00*/  IMAD.MOV.U32 R7, RZ, RZ, R11 ;  /* 0x000000ffff077224 */ /* 0x000fe200078e000b */
[----:B------:R-:W-:Y:S01]  /*13c10*/  MOV R6, RZ ;  /* 0x000000ff00067202 */ /* 0x000fe20000000f00 */
[----:B------:R-:W-:Y:S01]  /*13c20*/  IMAD.MOV.U32 R5, RZ, RZ, 0x181f ;  /* 0x0000181fff057424 */ /* 0x000fe200078e00ff */
[----:B------:R-:W-:Y:S02]  /*13c30*/  MOV R4, 0x13c50 ;  /* 0x00013c5000047802 */ /* 0x000fe40000000f00 */
[----:B-123--:R-:W-:Y:S05]  /*13c40*/  CALL.REL.NOINC `($__internal_5_$__cuda_sm70_shflsync_idx_p) ;  /* 0x00003d7000007944 */ /* 0x00efea0003c00000 */
[----:B------:R-:W2:Y:S01]  /*13c50*/  LDL R4, [R1+0xc] ;  /* 0x00000c0001047983 */ /* 0x000ea20000100800 */
[----:B------:R-:W-:Y:S02]  /*13c60*/  ISETP.GE.AND P0, PT, R250, c[0x0][0x1d4], PT ;  /* 0x00007500fa007a0c */ /* 0x000fe40003f06270 */
[----:B------:R-:W-:-:S02]  /*13c70*/  IADD3 R6, P5, R5, R137, RZ ;  /* 0x0000008905067210 */ /* 0x000fc40007fbe0ff */
[----:B------:R-:W-:-:S03]  /*13c80*/  SEL R13, RZ, 0x10, P0 ;  /* 0x00000010ff0d7807 */ /* 0x000fc60000000000 */
[----:B------:R-:W-:Y:S01]  /*13c90*/  IMAD.X R7, R12, 0x1, R136, P5 ;  /* 0x000000010c077824 */ /* 0x000fe200028e0688 */
[----:B--2---:R-:W-:Y:S02]  /*13ca0*/  ISETP.GE.AND P2, PT, R4, c[0x0][0x1d4], PT ;  /* 0x0000750004007a0c */ /* 0x004fe40003f46270 */
[----:B------:R-:W-:Y:S02]  /*13cb0*/  IADD3 R4, P6, R5, R51, RZ ;  /* 0x0000003305047210 */ /* 0x000fe40007fde0ff */
[----:B------:R-:W-:-:S03]  /*13cc0*/  SEL R14, RZ, 0x10, P2 ;  /* 0x00000010ff0e7807 */ /* 0x000fc60001000000 */
[----:B------:R-:W-:-:S06]  /*13cd0*/  IMAD.X R5, R12, 0x1, R50, P6 ;  /* 0x000000010c057824 */ /* 0x000fcc00030e0632 */
[----:B------:R-:W-:Y:S01]  /*13ce0*/  @!PT LDS RZ, [RZ] ;  /* 0x00000000fffff984 */ /* 0x000fe20000000800 */
[----:B------:R-:W-:Y:S01]  /*13cf0*/  @!PT LDS RZ, [RZ] ;  /* 0x00000000fffff984 */ /* 0x000fe20000000800 */
[----:B------:R-:W-:Y:S01]  /*13d00*/  @!PT LDS RZ, [RZ] ;  /* 0x00000000fffff984 */ /* 0x000fe20000000800 */
[----:B------:R1:W-:Y:S04]  /*13d10*/  LDGSTS.E.BYPASS.LTC128B.128 [R251+0x4100], [R4.64], !P2 ;  /* 0x0410000004fb7fae */ /* 0x0003e8000d101d46 */
[----:B------:R2:W-:Y:S01]  /*13d20*/  LDGSTS.E.BYPASS.LTC128B.128 [R251+0x6100], [R6.64], !P0 ;  /* 0x0610000006fb7fae */ /* 0x0005e2000c101d46 */
[----:B-1----:R-:W-:Y:S01]  /*13d30*/  IMAD.MOV.U32 R5, RZ, RZ, 0x181f ;  /* 0x0000181fff057424 */ /* 0x002fe200078e00ff */
[----:B------:R-:W-:Y:S01]  /*13d40*/  MOV R4, 0x13d80 ;  /* 0x00013d8000047802 */ /* 0x000fe20000000f00 */
[----:B--2---:R-:W-:Y:S02]  /*13d50*/  IMAD.MOV.U32 R7, RZ, RZ, R10 ;  /* 0x000000ffff077224 */ /* 0x004fe400078e000a */
[----:B------:R-:W-:Y:S02]  /*13d60*/  IMAD.MOV.U32 R6, RZ, RZ, 0x1 ;  /* 0x00000001ff067424 */ /* 0x000fe400078e00ff */
[----:B------:R-:W-:Y:S05]  /*13d70*/  CALL.REL.NOINC `($__internal_5_$__cuda_sm70_shflsync_idx_p) ;  /* 0x00003c4000007944 */ /* 0x000fea0003c00000 */
[----:B------:R-:W-:Y:S01]  /*13d80*/  IMAD.MOV.U32 R12, RZ, RZ, R5 ;  /* 0x000000ffff0c7224 */ /* 0x000fe200078e0005 */
[----:B------:R-:W-:Y:S01]  /*13d90*/  MOV R6, 0x1 ;  /* 0x0000000100067802 */ /* 0x000fe20000000f00 */
[----:B------:R-:W-:Y:S01]  /*13da0*/  IMAD.MOV.U32 R7, RZ, RZ, R11 ;  /* 0x000000ffff077224 */ /* 0x000fe200078e000b */
[----:B------:R-:W-:-:S02]  /*13db0*/  MOV R5, 0x181f ;  /* 0x0000181f00057802 */ /* 0x000fc40000000f00 */
[----:B------:R-:W-:Y:S02]  /*13dc0*/  MOV R4, 0x13de0 ;  /* 0x00013de000047802 */ /* 0x000fe40000000f00 */
[----:B------:R-:W-:Y:S05]  /*13dd0*/  CALL.REL.NOINC `($__internal_5_$__cuda_sm70_shflsync_idx_p) ;  /* 0x00003be000007944 */ /* 0x000fea0003c00000 */
[----:B------:R-:W-:Y:S02]  /*13de0*/  IADD3 R6, -R14, 0x10, RZ ;  /* 0x000000100e067810 */ /* 0x000fe40007ffe1ff */
        /* <DEDUP_REMOVED lines=13> */
[----:B------:R2:W-:Y:S01]  /*13ec0*/  LDGSTS.E.BYPASS.LTC128B.128.ZFILL [R251+0x6900], [R4.64], P5 ;  /* 0x0690000004fb7fae */ /* 0x0005e2000a941d46 */
[----:B-1----:R-:W-:Y:S02]  /*13ed0*/  IMAD.MOV.U32 R7, RZ, RZ, R10 ;  /* 0x000000ffff077224 */ /* 0x002fe400078e000a */
[----:B------:R-:W-:Y:S02]  /*13ee0*/  IMAD.MOV.U32 R6, RZ, RZ, 0x2 ;  /* 0x00000002ff067424 */ /* 0x000fe400078e00ff */
[----:B--2---:R-:W-:Y:S01]  /*13ef0*/  IMAD.MOV.U32 R5, RZ, RZ, 0x181f ;  /* 0x0000181fff057424 */ /* 0x004fe200078e00ff */
[----:B------:R-:W-:Y:S02]  /*13f00*/  MOV R4, 0x13f20 ;  /* 0x00013f2000047802 */ /* 0x000fe40000000f00 */
[----:B------:R-:W-:Y:S05]  /*13f10*/  CALL.REL.NOINC `($__internal_5_$__cuda_sm70_shflsync_idx_p) ;  /* 0x00003aa000007944 */ /* 0x000fea0003c00000 */
[----:B------:R-:W-:Y:S01]  /*13f20*/  IMAD.MOV.U32 R12, RZ, RZ, R5 ;  /* 0x000000ffff0c7224 */ /* 0x000fe200078e0005 */
[----:B------:R-:W-:Y:S01]  /*13f30*/  MOV R6, 0x2 ;  /* 0x0000000200067802 */ /* 0x000fe20000000f00 */
[----:B------:R-:W-:Y:S01]  /*13f40*/  IMAD.MOV.U32 R7, RZ, RZ, R11 ;  /* 0x000000ffff077224 */ /* 0x000fe200078e000b */
[----:B------:R-:W-:Y:S02]  /*13f50*/  MOV R5, 0x181f ;  /* 0x0000181f00057802 */ /* 0x000fe40000000f00 */
[----:B------:R-:W-:-:S02]  /*13f60*/  MOV R4, 0x13f80 ;  /* 0x00013f8000047802 */ /* 0x000fc40000000f00 */
[----:B------:R-:W-:Y:S05]  /*13f70*/  CALL.REL.NOINC `($__internal_5_$__cuda_sm70_shflsync_idx_p) ;  /* 0x00003a4000007944 */ /* 0x000fea0003c00000 */
[----:B------:R-:W-:Y:S02]  /*13f80*/  IADD3 R6, -R14, 0x10, RZ ;  /* 0x000000100e067810 */ /* 0x000fe40007ffe1ff */
[----:B------:R-:W-:-:S02]  /*13f90*/  IADD3 R4, -R13, 0x10, RZ ;  /* 0x000000100d047810 */ /* 0x000fc40007ffe1ff */
[----:B------:R-:W-:Y:S02]  /*13fa0*/  LOP3.LUT R6, R6, 0xf, RZ, 0xc0, !PT ;  /* 0x0000000f06067812 */ /* 0x000fe400078ec0ff */
[----:B------:R-:W-:Y:S02]  /*13fb0*/  ISETP.NE.U32.AND P6, PT, R14, RZ, PT ;  /* 0x000000ff0e00720c */ /* 0x000fe40003fc5070 */
[----:B------:R-:W-:Y:S02]  /*13fc0*/  IADD3 R6, P2, P0, R6, R5, R51 ;  /* 0x0000000506067210 */ /* 0x000fe4000785e033 */
[----:B------:R-:W-:Y:S02]  /*13fd0*/  LOP3.LUT R4, R4, 0xf, RZ, 0xc0, !PT ;  /* 0x0000000f04047812 */ /* 0x000fe400078ec0ff */
[----:B------:R-:W-:Y:S02]  /*13fe0*/  ISETP.NE.U32.AND P5, PT, R13, RZ, PT ;  /* 0x000000ff0d00720c */ /* 0x000fe40003fa5070 */
[----:B------:R-:W-:-:S02]  /*13ff0*/  IADD3.X R7, RZ, R12, R50, P2, P0 ;  /* 0x0000000cff077210 */ /* 0x000fc400017e0432 */
        /* <DEDUP_REMOVED lines=18> */
[----:B------:R-:W-:Y:S01]  /*14120*/  MOV R11, R5 ;  /* 0x00000005000b7202 */ /* 0x000fe20000000f00 */
[----:B------:R-:W-:Y:S05]  /*14130*/  BRA `(.L_x_1736) ;  /* 0xfffefec000007947 */ /* 0x000fea000383ffff */
.L_x_1647:
[----:B------:R-:W-:Y:S01]  /*14140*/  IMAD.MOV.U32 R6, RZ, RZ, RZ ;  /* 0x000000ffff067224 */ /* 0x000fe200078e00ff */
[----:B------:R-:W-:-:S02]  /*14150*/  MOV R5, 0x1c1f ;  /* 0x00001c1f00057802 */ /* 0x000fc40000000f00 */
[----:B------:R-:W-:Y:S02]  /*14160*/  MOV R4, 0x14180 ;  /* 0x0001418000047802 */ /* 0x000fe40000000f00 */
[----:B------:R-:W-:Y:S05]  /*14170*/  CALL.REL.NOINC `($__internal_5_$__cuda_sm70_shflsync_idx_p) ;  /* 0x0000384000007944 */ /* 0x000fea0003c00000 */
[----:B------:R-:W-:Y:S01]  /*14180*/  MOV R4, R5 ;  /* 0x0000000500047202 */ /* 0x000fe20000000f00 */
[----:B------:R-:W-:Y:S05]  /*14190*/  BRA `(.L_x_1737) ;  /* 0xffff003000007947 */ /* 0x000fea000383ffff */
.L_x_1648:
[----:B------:R-:W-:Y:S01]  /*141a0*/  IMAD.MOV.U32 R6, RZ, RZ, 0x1 ;  /* 0x00000001ff067424 */ /* 0x000fe200078e00ff */
[----:B------:R-:W-:Y:S02]  /*141b0*/  MOV R5, 0x1c1f ;  /* 0x00001c1f00057802 */ /* 0x000fe40000000f00 */
[----:B------:R-:W-:Y:S02]  /*141c0*/  MOV R4, 0x141e0 ;  /* 0x000141e000047802 */ /* 0x000fe40000000f00 */
[----:B-1----:R-:W-:Y:S05]  /*141d0*/  CALL.REL.NOINC `($__internal_5_$__cuda_sm70_shflsync_idx_p) ;  /* 0x000037e000007944 */ /* 0x002fea0003c00000 */
[----:B------:R-:W-:Y:S01]  /*141e0*/  IMAD.IADD R0, R3, 0x1, R5 ;  /* 0x0000000103007824 */ /* 0x000fe200078e0205 */
[----:B------:R-:W-:Y:S01]  /*141f0*/  MOV R4, 0x14440 ;  /* 0x0001444000047802 */ /* 0x000fe20000000f00 */
[----:B------:R-:W-:Y:S02]  /*14200*/  IMAD.MOV.U32 R6, RZ, RZ, 0x2 ;  /* 0x00000002ff067424 */ /* 0x000fe400078e00ff */
[----:B------:R-:W-:Y:S01]  /*14210*/  IMAD.MOV.U32 R5, RZ, RZ, 0x1c1f ;  /* 0x00001c1fff057424 */ /* 0x000fe200078e00ff */
        /* <DEDUP_REMOVED lines=33> */
[----:B------:R-:W-:Y:S05]  /*14430*/  CALL.REL.NOINC `($__internal_5_$__cuda_sm70_shflsync_idx_p) ;  /* 0x0000358000007944 */ /* 0x000fea0003c00000 */
        /* <DEDUP_REMOVED lines=39> */
[----:B------:R-:W-:Y:S01]  /*146b0*/  FMNMX.FTZ R2, R15, R14, !PT ;  /* 0x0000000e0f027209 */ /* 0x000fe20007810000 */
[----:B------:R-:W-:Y:S01]  /*146c0*/  IMAD.MOV.U32 R6, RZ, RZ, 0x2 ;  /* 0x00000002ff067424 */ /* 0x000fe200078e00ff */
[----:B------:R-:W-:Y:S02]  /*146d0*/  FMNMX.FTZ R0, R88, R89, !PT ;  /* 0x0000005958007209 */ /* 0x000fe40007810000 */
[----:B------:R-:W-:Y:S02]  /*146e0*/  IMNMX R18, R18, R3, PT ;  /* 0x0000000312127217 */ /* 0x000fe40003800200 */
[----:B------:R-:W-:Y:S02]  /*146f0*/  FMNMX.FTZ R3, R126, R2, !PT ;  /* 0x000000027e037209 */ /* 0x000fe40007810000 */
[----:B------:R-:W-:-:S02]  /*14700*/  ISETP.GT.AND P6, PT, R18, RZ, PT ;  /* 0x000000ff1200720c */ /* 0x000fc40003fc4270 */
[C---:B------:R-:W-:Y:S02]  /*14710*/  ISETP.GT.AND P5, PT, R18.reuse, 0x1, PT ;  /* 0x000000011200780c */ /* 0x040fe40003fa4270 */
[C---:B------:R-:W-:Y:S02]  /*14720*/  ISETP.GT.AND P2, PT, R18.reuse, 0x8, PT ;  /* 0x000000081200780c */ /* 0x040fe40003f44270 */
[----:B------:R-:W-:Y:S02]  /*14730*/  FSEL R121, R121, -INF , P6 ;  /* 0xff80000079797808 */ /* 0x000fe40003000000 */
[----:B------:R-:W-:Y:S02]  /*14740*/  FSEL R125, R125, -INF , P5 ;  /* 0xff8000007d7d7808 */ /* 0x000fe40002800000 */
[----:B------:R-:W-:Y:S02]  /*14750*/  ISETP.GT.AND P0, PT, R18, 0x9, PT ;  /* 0x000000091200780c */ /* 0x000fe40003f04270 */
[----:B------:R-:W-:-:S02]  /*14760*/  FSEL R86, R86, -INF , P2 ;  /* 0xff80000056567808 */ /* 0x000fc40001000000 */
[----:B------:R-:W-:Y:S02]  /*14770*/  FMNMX.FTZ R4, R124, R120, !PT ;  /* 0x000000787c047209 */ /* 0x000fe40007810000 */
[----:B------:R-:W-:Y:S02]  /*14780*/  FMNMX.FTZ R196, R121, R125, !PT ;  /* 0x0000007d79c47209 */ /* 0x000fe40007810000 */
[----:B------:R-:W-:Y:S02]  /*14790*/  FMNMX.FTZ R2, R91, R0, !PT ;  /* 0x000000005b027209 */ /* 0x000fe40007810000 */
[----:B------:R-:W-:Y:S02]  /*147a0*/  FMNMX.FTZ R3, R90, R3, !PT ;  /* 0x000000035a037209 */ /* 0x000fe40007810000 */
[----:B------:R-:W-:Y:S02]  /*147b0*/  ISETP.GT.AND P6, PT, R18, 0x10, PT ;  /* 0x000000101200780c */ /* 0x000fe40003fc4270 */
[----:B------:R-:W-:-:S02]  /*147c0*/  FSEL R87, R87, -INF , P0 ;  /* 0xff80000057577808 */ /* 0x000fc40000000000 */
        /* <DEDUP_REMOVED lines=69> */
[----:B------:R-:W-:Y:S02]  /*14c20*/  FSEL R111, R111, -INF , P0 ;  /* 0xff8000006f6f7808 */ /* 0x000fe40000000000 */
[----:B------:R-:W-:Y:S01]  /*14c30*/  FMNMX.FTZ R2, R65, R2, !PT ;  /* 0x0000000241027209 */ /* 0x000fe20007810000 */
[----:B------:R-:W-:Y:S01]  /*14c40*/  IMAD.MOV.U32 R4, RZ, RZ, R3 ;  /* 0x000000ffff047224 */ /* 0x000fe200078e0003 */
[----:B------:R-:W-:-:S02]  /*14c50*/  FMNMX.FTZ R0, R77, R0, !PT ;  /* 0x000000004d007209 */ /* 0x000fc40007810000 */
[----:B------:R-:W-:Y:S02]  /*14c60*/  FMNMX.FTZ R196, R168, R196, !PT ;  /* 0x000000c4a8c47209 */ /* 0x000fe40007810000 */
[----:B------:R-:W-:Y:S02]  /*14c70*/  FMNMX.FTZ R2, R64, R2, !PT ;  /* 0x0000000240027209 */ /* 0x000fe40007810000 */
[----:B------:R-:W-:Y:S02]  /*14c80*/  FMNMX.FTZ R0, R76, R0, !PT ;  /* 0x000000004c007209 */ /* 0x000fe40007810000 */
[----:B------:R-:W-:Y:S02]  /*14c90*/  FMNMX.FTZ R196, R111, R196, !PT ;  /* 0x000000c46fc47209 */ /* 0x000fe40007810000 */
[----:B------:R-:W-:Y:S02]  /*14ca0*/  MOV R5, 0x14cc0 ;  /* 0x00014cc000057802 */ /* 0x000fe40000000f00 */
[----:B------:R-:W-:Y:S05]  /*14cb0*/  CALL.REL.NOINC `($__internal_4_$__cuda_sm70_shflsync_bfly_p) ;  /* 0x00002c9000007944 */ /* 0x000fea0003c00000 */
[----:B------:R-:W-:Y:S01]  /*14cc0*/  FMNMX.FTZ R3, R3, R6, !PT ;  /* 0x0000000603037209 */ /* 0x000fe20007810000 */
[----:B------:R-:W-:Y:S01]  /*14cd0*/  IMAD.MOV.U32 R6, RZ, RZ, 0x1 ;  /* 0x00000001ff067424 */ /* 0x000fe200078e00ff */
[----:B------:R-:W-:-:S03]  /*14ce0*/  MOV R5, 0x14d10 ;  /* 0x00014d1000057802 */ /* 0x000fc60000000f00 */
[----:B------:R-:W-:Y:S02]  /*14cf0*/  IMAD.MOV.U32 R4, RZ, RZ, R3 ;  /* 0x000000ffff047224 */ /* 0x000fe400078e0003 */
[----:B------:R-:W-:Y:S05]  /*14d00*/  CALL.REL.NOINC `($__internal_4_$__cuda_sm70_shflsync_bfly_p) ;  /* 0x00002c4000007944 */ /* 0x000fea0003c00000 */
[----:B------:R-:W-:Y:S01]  /*14d10*/  FMNMX.FTZ R3, R3, R6, !PT ;  /* 0x0000000603037209 */ /* 0x000fe20007810000 */
[----:B------:R-:W-:Y:S01]  /*14d20*/  IMAD.MOV.U32 R4, RZ, RZ, R2 ;  /* 0x000000ffff047224 */ /* 0x000fe200078e0002 */
[----:B------:R-:W-:Y:S01]  /*14d30*/  MOV R5, 0x14d60 ;  /* 0x00014d6000057802 */ /* 0x000fe20000000f00 */
[----:B------:R-:W-:Y:S02]  /*14d40*/  IMAD.MOV.U32 R6, RZ, RZ, 0x2 ;  /* 0x00000002ff067424 */ /* 0x000fe400078e00ff */
        /* <DEDUP_REMOVED lines=26> */
[----:B------:R-:W-:Y:S05]  /*14ef0*/  BRA `(.L_x_1738) ;  /* 0xffff004000007947 */ /* 0x000fea000383ffff */
.L_x_1652:
[----:B------:R-:W-:Y:S01]  /*14f00*/  MOV R6, RZ ;  /* 0x000000ff00067202 */ /* 0x000fe20000000f00 */
[----:B------:R-:W-:Y:S01]  /*14f10*/  IMAD.MOV.U32 R7, RZ, RZ, R11 ;  /* 0x000000ffff077224 */ /* 0x000fe200078e000b */
[----:B------:R-:W-:Y:S01]  /*14f20*/  MOV R4, 0x14f50 ;  /* 0x00014f5000047802 */ /* 0x000fe20000000f00 */
[----:B------:R-:W-:Y:S02]  /*14f30*/  IMAD.MOV.U32 R5, RZ, RZ, 0x181f ;  /* 0x0000181fff057424 */ /* 0x000fe400078e00ff */
[----:B------:R-:W-:Y:S05]  /*14f40*/  CALL.REL.NOINC `($__internal_5_$__cuda_sm70_shflsync_idx_p) ;  /* 0x00002a7000007944 */ /* 0x000fea0003c00000 */
[----:B------:R-:W-:Y:S01]  /*14f50*/  MOV R13, R5 ;  /* 0x00000005000d7202 */ /* 0x000fe20000000f00 */
[----:B------:R-:W-:-:S05]  /*14f60*/  BRA `(.L_x_1739) ;  /* 0xffff1ca000007947 */ /* 0x000fca000383ffff */
.L_x_1653:
[----:B------:R-:W-:Y:S01]  /*14f70*/  MOV R6, RZ ;  /* 0x000000ff00067202 */ /* 0x000fe20000000f00 */
[----:B------:R-:W-:Y:S01]  /*14f80*/  IMAD.MOV.U32 R7, RZ, RZ, R12 ;  /* 0x000000ffff077224 */ /* 0x000fe200078e000c */
[----:B------:R-:W-:Y:S01]  /*14f90*/  MOV R4, 0x14fc0 ;  /* 0x00014fc000047802 */ /* 0x000fe20000000f00 */
[----:B------:R-:W-:Y:S02]  /*14fa0*/  IMAD.MOV.U32 R5, RZ, RZ, 0x181f ;  /* 0x0000181fff057424 */ /* 0x000fe400078e00ff */
[----:B-12---:R-:W-:Y:S05]  /*14fb0*/  CALL.REL.NOINC `($__internal_5_$__cuda_sm70_shflsync_idx_p) ;  /* 0x00002a0000007944 */ /* 0x006fea0003c00000 */
[----:B------:R-:W-:Y:S01]  /*14fc0*/  IADD3 R6, P2, R5, R0, RZ ;  /* 0x0000000005067210 */ /* 0x000fe20007f5e0ff */
[----:B------:R-:W2:Y:S01]  /*14fd0*/  LDL R4, [R1+0xc] ;  /* 0x00000c0001047983 */ /* 0x000ea20000100800 */
[----:B------:R-:W-:Y:S03]  /*14fe0*/  ISETP.GE.AND P0, PT, R250, c[0x0][0x1d4], PT ;  /* 0x00007500fa007a0c */ /* 0x000fe60003f06270 */
[----:B------:R-:W-:Y:S01]  /*14ff0*/  IMAD.X R7, R13, 0x1, R2, P2 ;  /* 0x000000010d077824 */ /* 0x000fe200010e0602 */
[----:B------:R-:W-:Y:S02]  /*15000*/  SEL R14, RZ, 0x10, P0 ;  /* 0x00000010ff0e7807 */ /* 0x000fe40000000000 */
[----:B--2---:R-:W-:Y:S02]  /*15010*/  ISETP.GE.AND P5, PT, R4, c[0x0][0x1d4], PT ;  /* 0x0000750004007a0c */ /* 0x004fe40003fa6270 */
[----:B------:R-:W-:Y:S02]  /*15020*/  IADD3 R4, P2, R5, R3, RZ ;  /* 0x0000000305047210 */ /* 0x000fe40007f5e0ff */
[----:B------:R-:W-:Y:S03]  /*15030*/  SEL R15, RZ, 0x10, P5 ;  /* 0x00000010ff0f7807 */ /* 0x000fe60002800000 */
[----:B------:R-:W-:Y:S06]  /*15040*/  IMAD.X R5, R13, 0x1, R10, P2 ;  /* 0x000000010d057824 */ /* 0x000fec00010e060a */
[----:B------:R-:W-:Y:S01]  /*15050*/  @!PT LDS RZ, [RZ] ;  /* 0x00000000fffff984 */ /* 0x000fe20000000800 */
[----:B------:R-:W-:Y:S01]  /*15060*/  @!PT LDS RZ, [RZ] ;  /* 0x00000000fffff984 */ /* 0x000fe20000000800 */
[----:B------:R-:W-:Y:S01]  /*15070*/  @!PT LDS RZ, [RZ] ;  /* 0x00000000fffff984 */ /* 0x000fe20000000800 */
[----:B------:R1:W-:Y:S04]  /*15080*/  LDGSTS.E.BYPASS.LTC128B.128 [R251+0x100], [R6.64], !P5 ;  /* 0x0010000006fb7fae */ /* 0x0003e8000e901d46 */
[----:B------:R2:W-:Y:S01]  /*15090*/  LDGSTS.E.BYPASS.LTC128B.128 [R251+0x2100], [R4.64], !P0 ;  /* 0x0210000004fb7fae */ /* 0x0005e2000c101d46 */
[----:B-1----:R-:W-:Y:S02]  /*150a0*/  IMAD.MOV.U32 R7, RZ, RZ, R11 ;  /* 0x000000ffff077224 */ /* 0x002fe400078e000b */
[----:B------:R-:W-:Y:S01]  /*150b0*/  IMAD.MOV.U32 R6, RZ, RZ, 0x1 ;  /* 0x00000001ff067424 */ /* 0x000fe200078e00ff */
[----:B--2---:R-:W-:Y:S01]  /*150c0*/  MOV R4, 0x150f0 ;  /* 0x000150f000047802 */ /* 0x004fe20000000f00 */
[----:B------:R-:W-:Y:S02]  /*150d0*/  IMAD.MOV.U32 R5, RZ, RZ, 0x181f ;  /* 0x0000181fff057424 */ /* 0x000fe400078e00ff */
[----:B------:R-:W-:Y:S05]  /*150e0*/  CALL.REL.NOINC `($__internal_5_$__cuda_sm70_shflsync_idx_p) ;  /* 0x000028d000007944 */ /* 0x000fea0003c00000 */
[----:B------:R-:W-:Y:S01]  /*150f0*/  MOV R6, 0x1 ;  /* 0x0000000100067802 */ /* 0x000fe20000000f00 */
[----:B------:R-:W-:Y:S01]  /*15100*/  IMAD.MOV.U32 R13, RZ, RZ, R5 ;  /* 0x000000ffff0d7224 */ /* 0x000fe200078e0005 */
[----:B------:R-:W-:Y:S01]  /*15110*/  MOV R5, 0x181f ;  /* 0x0000181f00057802 */ /* 0x000fe20000000f00 */
[----:B------:R-:W-:Y:S01]  /*15120*/  IMAD.MOV.U32 R7, RZ, RZ, R12 ;  /* 0x000000ffff077224 */ /* 0x000fe200078e000c */
[----:B------:R-:W-:Y:S02]  /*15130*/  MOV R4, 0x15150 ;  /* 0x0001515000047802 */ /* 0x000fe40000000f00 */
[----:B------:R-:W-:Y:S05]  /*15140*/  CALL.REL.NOINC `($__internal_5_$__cuda_sm70_shflsync_idx_p) ;  /* 0x0000287000007944 */ /* 0x000fea0003c00000 */
[C---:B------:R-:W-:Y:S02]  /*15150*/  IADD3 R4, -R15.reuse, 0x10, RZ ;  /* 0x000000100f047810 */ /* 0x040fe40007ffe1ff */
[----:B------:R-:W-:Y:S02]  /*15160*/  ISETP.NE.U32.AND P5, PT, R15, RZ, PT ;  /* 0x000000ff0f00720c */ /* 0x000fe40003fa5070 */
[----:B------:R-:W-:Y:S04]  /*15170*/  LOP3.LUT R4, R4, 0xf, RZ, 0xc0, !PT ;  /* 0x0000000f04047812 */ /* 0x000fe800078ec0ff */
[----:B------:R-:W-:Y:S02]  /*15180*/  IADD3 R6, P2, P0, R4, R5, R0 ;  /* 0x0000000504067210 */ /* 0x000fe4000785e000 */
[----:B------:R-:W-:Y:S02]  /*15190*/  IADD3 R4, -R14, 0x10, RZ ;  /* 0x000000100e047810 */ /* 0x000fe40007ffe1ff */
[----:B------:R-:W-:Y:S02]  /*151a0*/  IADD3.X R7, RZ, R13, R2, P2, P0 ;  /* 0x0000000dff077210 */ /* 0x000fe400017e0402 */
        /* <DEDUP_REMOVED lines=8> */
[----:B------:R2:W-:Y:S01]  /*15230*/  LDGSTS.E.BYPASS.LTC128B.128.ZFILL [R251+0x2900], [R4.64], P5 ;  /* 0x0290000004fb7fae */ /* 0x0005e2000a941d46 */
        /* <DEDUP_REMOVED lines=37> */
[----:B------:R-:W-:-:S05]  /*15490*/  BRA `(.L_x_1740) ;  /* 0xffff198000007947 */ /* 0x000fca000383ffff */
.L_x_1656:
[----:B------:R-:W-:Y:S01]  /*154a0*/  MOV R6, RZ ;  /* 0x000000ff00067202 */ /* 0x000fe20000000f00 */
[----:B------:R-:W-:Y:S01]  /*154b0*/  IMAD.MOV.U32 R7, RZ, RZ, R48 ;  /* 0x000000ffff077224 */ /* 0x000fe200078e0030 */
[----:B------:R-:W-:Y:S01]  /*154c0*/  MOV R4, 0x154f0 ;  /* 0x000154f000047802 */ /* 0x000fe20000000f00 */
[----:B------:R-:W-:Y:S02]  /*154d0*/  IMAD.MOV.U32 R5, RZ, RZ, 0x181f ;  /* 0x0000181fff057424 */ /* 0x000fe400078e00ff */
[----:B------:R-:W-:Y:S05]  /*154e0*/  CALL.REL.NOINC `($__internal_5_$__cuda_sm70_shflsync_idx_p) ;  /* 0x000024d000007944 */ /* 0x000fea0003c00000 */
[----:B------:R-:W-:Y:S01]  /*154f0*/  MOV R55, R5 ;  /* 0x0000000500377202 */ /* 0x000fe20000000f00 */
[----:B------:R-:W-:-:S05]  /*15500*/  BRA `(.L_x_1741) ;  /* 0xffff2f6000007947 */ /* 0x000fca000383ffff */
.L_x_1657:
        /* <DEDUP_REMOVED lines=83> */
.L_x_1658:
[----:B------:R-:W-:Y:S01]  /*15a40*/  MOV R5, 0x1c1f ;  /* 0x00001c1f00057802 */ /* 0x000fe20000000f00 */
[----:B------:R-:W-:Y:S01]  /*15a50*/  IMAD.MOV.U32 R6, RZ, RZ, RZ ;  /* 0x000000ffff067224 */ /* 0x000fe200078e00ff */
[----:B------:R-:W-:Y:S02]  /*15a60*/  MOV R4, 0x15a80 ;  /* 0x00015a8000047802 */ /* 0x000fe40000000f00 */
[----:B------:R-:W-:Y:S05]  /*15a70*/  CALL.REL.NOINC `($__internal_5_$__cuda_sm70_shflsync_idx_p) ;  /* 0x00001f4000007944 */ /* 0x000fea0003c00000 */
[----:B------:R-:W-:-:S05]  /*15a80*/  BRA `(.L_x_1743) ;  /* 0xffff2dd000007947 */ /* 0x000fca000383ffff */
.L_x_1659:
[----:B------:R-:W-:Y:S01]  /*15a90*/  MOV R5, 0x1c1f ;  /* 0x00001c1f00057802 */ /* 0x000fe20000000f00 */
[----:B------:R-:W-:Y:S01]  /*15aa0*/  IMAD.MOV.U32 R6, RZ, RZ, 0x1 ;  /* 0x00000001ff067424 */ /* 0x000fe200078e00ff */
[----:B------:R-:W-:Y:S02]  /*15ab0*/  MOV R4, 0x15ad0 ;  /* 0x00015ad000047802 */ /* 0x000fe40000000f00 */
[----:B-1----:R-:W-:Y:S05]  /*15ac0*/  CALL.REL.NOINC `($__internal_5_$__cuda_sm70_shflsync_idx_p) ;  /* 0x00001ef000007944 */ /* 0x002fea0003c00000 */
[----:B------:R-:W-:Y:S01]  /*15ad0*/  MOV R4, 0x15d20 ;  /* 0x00015d2000047802 */ /* 0x000fe20000000f00 */
[----:B------:R-:W-:Y:S02]  /*15ae0*/  IMAD.IADD R5, R63, 0x1, R5 ;  /* 0x000000013f057824 */ /* 0x000fe400078e0205 */
[----:B------:R-:W-:Y:S03]  /*15af0*/  IMAD.MOV.U32 R6, RZ, RZ, 0x2 ;  /* 0x00000002ff067424 */ /* 0x000fe600078e00ff */
[C---:B------:R-:W-:Y:S02]  /*15b00*/  ISETP.GT.AND P6, PT, R5.reuse, RZ, PT ;  /* 0x000000ff0500720c */ /* 0x040fe40003fc4270 */
[C---:B------:R-:W-:Y:S02]  /*15b10*/  ISETP.GT.AND P5, PT, R5.reuse, 0x1, PT ;  /* 0x000000010500780c */ /* 0x040fe40003fa4270 */
[C---:B------:R-:W-:Y:S02]  /*15b20*/  ISETP.GT.AND P2, PT, R5.reuse, 0x8, PT ;  /* 0x000000080500780c */ /* 0x040fe40003f44270 */
        /* <DEDUP_REMOVED lines=24> */
[----:B------:R-:W-:Y:S01]  /*15cb0*/  ISETP.GT.AND P0, PT, R5, 0x39, PT ;  /* 0x000000390500780c */ /* 0x000fe20003f04270 */
[----:B------:R-:W-:Y:S01]  /*15cc0*/  IMAD.MOV.U32 R5, RZ, RZ, 0x1c1f ;  /* 0x00001c1fff057424 */ /* 0x000fe200078e00ff */
[----:B------:R-:W-:Y:S02]  /*15cd0*/  FSEL R216, R224, -INF , P6 ;  /* 0xff800000e0d87808 */ /* 0x000fe40003000000 */
[----:B------:R-:W-:Y:S02]  /*15ce0*/  FSEL R215, R223, -INF , P5 ;  /* 0xff800000dfd77808 */ /* 0x000fe40002800000 */
[----:B------:R-:W-:Y:S02]  /*15cf0*/  FSEL R214, R214, -INF , P2 ;  /* 0xff800000d6d67808 */ /* 0x000fe40001000000 */
[----:B------:R-:W-:Y:S02]  /*15d00*/  FSEL R23, R64, -INF , P0 ;  /* 0xff80000040177808 */ /* 0x000fe40000000000 */
[----:B------:R-:W-:Y:S05]  /*15d10*/  CALL.REL.NOINC `($__internal_5_$__cuda_sm70_shflsync_idx_p) ;  /* 0x00001ca000007944 */ /* 0x000fea0003c00000 */
        /* <DEDUP_REMOVED lines=37> */
[----:B------:R-:W-:Y:S01]  /*15f70*/  FMNMX.FTZ R3, R52, R199, !PT ;  /* 0x000000c734037209 */ /* 0x000fe20007810000 */
[----:B------:R-:W-:Y:S01]  /*15f80*/  IMAD.IADD R5, R63, 0x1, R5 ;  /* 0x000000013f057824 */ /* 0x000fe200078e0205 */
[----:B------:R-:W-:Y:S01]  /*15f90*/  FMNMX.FTZ R2, R32, R200, !PT ;  /* 0x000000c820027209 */ /* 0x000fe20007810000 */
[----:B------:R-:W-:Y:S01]  /*15fa0*/  IMAD.MOV.U32 R6, RZ, RZ, 0x2 ;  /* 0x00000002ff067424 */ /* 0x000fe200078e00ff */
[----:B------:R-:W-:Y:S02]  /*15fb0*/  FMNMX.FTZ R0, R16, R197, !PT ;  /* 0x000000c510007209 */ /* 0x000fe40007810000 */
[C---:B------:R-:W-:Y:S02]  /*15fc0*/  ISETP.GT.AND P6, PT, R5.reuse, RZ, PT ;  /* 0x000000ff0500720c */ /* 0x040fe40003fc4270 */
[----:B------:R-:W-:Y:S02]  /*15fd0*/  ISETP.GT.AND P5, PT, R5, 0x1, PT ;  /* 0x000000010500780c */ /* 0x000fe40003fa4270 */
[----:B------:R-:W-:Y:S02]  /*15fe0*/  FSEL R17, R205, -INF , P6 ;  /* 0xff800000cd117808 */ /* 0x000fe40003000000 */
[----:B------:R-:W-:Y:S02]  /*15ff0*/  ISETP.GT.AND P2, PT, R5, 0x8, PT ;  /* 0x000000080500780c */ /* 0x000fe40003f44270 */
[----:B------:R-:W-:Y:S02]  /*16000*/  FSEL R206, R206, -INF , P5 ;  /* 0xff800000cece7808 */ /* 0x000fe40002800000 */
[----:B------:R-:W-:Y:S02]  /*16010*/  FMNMX.FTZ R7, R17, R198, !PT ;  /* 0x000000c611077209 */ /* 0x000fe40007810000 */
[----:B------:R-:W-:Y:S02]  /*16020*/  ISETP.GT.AND P0, PT, R5, 0x9, PT ;  /* 0x000000090500780c */ /* 0x000fe40003f04270 */
[----:B------:R-:W-:Y:S02]  /*16030*/  FSEL R14, R14, -INF , P2 ;  /* 0xff8000000e0e7808 */ /* 0x000fe40001000000 */
[----:B------:R-:W-:Y:S02]  /*16040*/  FMNMX.FTZ R3, R53, R3, !PT ;  /* 0x0000000335037209 */ /* 0x000fe40007810000 */
[----:B------:R-:W-:Y:S02]  /*16050*/  FMNMX.FTZ R2, R36, R2, !PT ;  /* 0x0000000224027209 */ /* 0x000fe40007810000 */
[----:B------:R-:W-:Y:S02]  /*16060*/  FMNMX.FTZ R0, R18, R0, !PT ;  /* 0x0000000012007209 */ /* 0x000fe40007810000 */
        /* <DEDUP_REMOVED lines=61> */
[C---:B------:R-:W-:Y:S02]  /*16440*/  ISETP.GT.AND P2, PT, R5.reuse, 0x38, PT ;  /* 0x000000380500780c */ /* 0x040fe40003f44270 */
        /* <DEDUP_REMOVED lines=24> */
[----:B------:R-:W-:Y:S02]  /*165d0*/  MOV R5, 0x165f0 ;  /* 0x000165f000057802 */ /* 0x000fe40000000f00 */
        /* <DEDUP_REMOVED lines=28> */
[----:B------:R-:W-:Y:S01]  /*167a0*/  MOV R196, R6 ;  /* 0x0000000600c47202 */ /* 0x000fe20000000f00 */
[----:B------:R-:W-:-:S05]  /*167b0*/  BRA `(.L_x_1744) ;  /* 0xffff2e1000007947 */ /* 0x000fca000383ffff */
.L_x_1662:
[----:B-1----:R-:W-:Y:S01]  /*167c0*/  MOV R6, RZ ;  /* 0x000000ff00067202 */ /* 0x002fe20000000f00 */
[----:B------:R-:W-:Y:S01]  /*167d0*/  IMAD.MOV.U32 R7, RZ, RZ, R53 ;  /* 0x000000ffff077224 */ /* 0x000fe200078e0035 */
[----:B------:R-:W-:Y:S01]  /*167e0*/  MOV R4, 0x16810 ;  /* 0x0001681000047802 */ /* 0x000fe20000000f00 */
[----:B------:R-:W-:Y:S02]  /*167f0*/  IMAD.MOV.U32 R5, RZ, RZ, 0x181f ;  /* 0x0000181fff057424 */ /* 0x000fe400078e00ff */
[----:B------:R-:W-:Y:S05]  /*16800*/  CALL.REL.NOINC `($__internal_5_$__cuda_sm70_shflsync_idx_p) ;  /* 0x000011b000007944 */ /* 0x000fea0003c00000 */
[----:B------:R-:W-:Y:S01]  /*16810*/  MOV R28, R5 ;  /* 0x00000005001c7202 */ /* 0x000fe20000000f00 */
[----:B------:R-:W-:-:S05]  /*16820*/  BRA `(.L_x_1745) ;  /* 0xffff55a000007947 */ /* 0x000fca000383ffff */
.L_x_1665:
[----:B------:R-:W-:Y:S01]  /*16830*/  MOV R6, RZ ;  /* 0x000000ff00067202 */ /* 0x000fe20000000f00 */
[----:B------:R-:W-:Y:S01]  /*16840*/  IMAD.MOV.U32 R7, RZ, RZ, R0 ;  /* 0x000000ffff077224 */ /* 0x000fe200078e0000 */
[----:B------:R-:W-:Y:S01]  /*16850*/  MOV R4, 0x16880 ;  /* 0x0001688000047802 */ /* 0x000fe20000000f00 */
[----:B------:R-:W-:Y:S02]  /*16860*/  IMAD.MOV.U32 R5, RZ, RZ, 0x181f ;  /* 0x0000181fff057424 */ /* 0x000fe400078e00ff */
[----:B-1----:R-:W-:Y:S05]  /*16870*/  CALL.REL.NOINC `($__internal_5_$__cuda_sm70_shflsync_idx_p) ;  /* 0x0000114000007944 */ /* 0x002fea0003c00000 */
[----:B------:R-:W-:Y:S01]  /*16880*/  MOV R58, R5 ;  /* 0x00000005003a7202 */ /* 0x000fe20000000f00 */
[----:B------:R-:W-:-:S05]  /*16890*/  BRA `(.L_x_1746) ;  /* 0xffff6d1000007947 */ /* 0x000fca000383ffff */
.L_x_1666:
[----:B------:R-:W-:Y:S01]  /*168a0*/  MOV R6, RZ ;  /* 0x000000ff00067202 */ /* 0x000fe20000000f00 */
[----:B------:R-:W-:Y:S01]  /*168b0*/  IMAD.MOV.U32 R7, RZ, RZ, R2 ;  /* 0x000000ffff077224 */ /* 0x000fe200078e0002 */
[----:B------:R-:W-:Y:S01]  /*168c0*/  MOV R4, 0x168f0 ;  /* 0x000168f000047802 */ /* 0x000fe20000000f00 */
[----:B------:R-:W-:Y:S02]  /*168d0*/  IMAD.MOV.U32 R5, RZ, RZ, 0x181f ;  /* 0x0000181fff057424 */ /* 0x000fe400078e00ff */
[----:B-123--:R-:W-:Y:S05]  /*168e0*/  CALL.REL.NOINC `($__internal_5_$__cuda_sm70_shflsync_idx_p) ;  /* 0x000010d000007944 */ /* 0x00efea0003c00000 */
[C---:B------:R-:W-:Y:S02]  /*168f0*/  IADD3 R4, -R201.reuse, 0x10, RZ ;  /* 0x00000010c9047810 */ /* 0x040fe40007ffe1ff */
[----:B------:R-:W-:Y:S02]  /*16900*/  ISETP.NE.U32.AND P2, PT, R201, RZ, PT ;  /* 0x000000ffc900720c */ /* 0x000fe40003f45070 */
[----:B------:R-:W-:Y:S04]  /*16910*/  LOP3.LUT R4, R4, 0xf, RZ, 0xc0, !PT ;  /* 0x0000000f04047812 */ /* 0x000fe800078ec0ff */
[----:B------:R-:W-:Y:S04]  /*16920*/  IADD3 R6, P5, P4, R4, R5, R3 ;  /* 0x0000000504067210 */ /* 0x000fe80007cbe003 */
[----:B------:R-:W-:Y:S02]  /*16930*/  IADD3.X R7, RZ, R58, R55, P5, P4 ;  /* 0x0000003aff077210 */ /* 0x000fe40002fe8437 */
[----:B------:R-:W-:Y:S03]  /*16940*/  IADD3 R4, P4, R5, R56, RZ ;  /* 0x0000003805047210 */ /* 0x000fe60007f9e0ff */
[----:B------:R-:W-:Y:S01]  /*16950*/  @!PT LDS RZ, [RZ] ;  /* 0x00000000fffff984 */ /* 0x000fe20000000800 */
[----:B------:R-:W-:Y:S01]  /*16960*/  @!PT LDS RZ, [RZ] ;  /* 0x00000000fffff984 */ /* 0x000fe20000000800 */
[----:B------:R-:W-:Y:S01]  /*16970*/  @!PT LDS RZ, [RZ] ;  /* 0x00000000fffff984 */ /* 0x000fe20000000800 */
[----:B------:R1:W-:Y:S02]  /*16980*/  LDGSTS.E.BYPASS.LTC128B.128.ZFILL [R251+0x4100], [R6.64], P2 ;  /* 0x0410000006fb7fae */ /* 0x0003e40009141d46 */
[----:B------:R-:W-:Y:S05]  /*16990*/  IMAD.X R5, R58, 0x1, R57, P4 ;  /* 0x000000013a057824 */ /* 0x000fea00020e0639 */
        /* <DEDUP_REMOVED lines=59> */
.L_x_1667:
[----:B------:R-:W-:Y:S02]  /*16d50*/  MOV R6, 0x2 ;  /* 0x0000000200067802 */ /* 0x000fe40000000f00 */
        /* <DEDUP_REMOVED lines=35> */
.L_x_1669:
[----:B------:R1:W5:Y:S01]  /*16f90*/  LDL R4, [R1+0x70] ;  /* 0x0000700001047983 */ /* 0x0003620000100800 */
[----:B------:R-:W-:-:S02]  /*16fa0*/  MOV R6, 0x2 ;  /* 0x0000000200067802 */ /* 0x000fc40000000f00 */
[----:B------:R-:W-:Y:S02]  /*16fb0*/  MOV R5, 0x16fd0 ;  /* 0x00016fd000057802 */ /* 0x000fe40000000f00 */
[----:B-1---5:R-:W-:Y:S05]  /*16fc0*/  CALL.REL.NOINC `($__internal_4_$__cuda_sm70_shflsync_bfly_p) ;  /* 0x0000098000007944 */ /* 0x022fea0003c00000 */
[----:B------:R-:W-:Y:S01]  /*16fd0*/  MOV R7, R6 ;  /* 0x0000000600077202 */ /* 0x000fe20000000f00 */
[----:B------:R-:W-:Y:S05]  /*16fe0*/  BRA `(.L_x_1749) ;  /* 0xffff920000007947 */ /* 0x000fea000383ffff */
.L_x_1670:
[----:B------:R-:W-:Y:S01]  /*16ff0*/  IMAD.MOV.U32 R4, RZ, RZ, R7 ;  /* 0x000000ffff047224 */ /* 0x000fe200078e0007 */
[----:B------:R-:W-:Y:S02]  /*17000*/  MOV R6, 0x1 ;  /* 0x0000000100067802 */ /* 0x000fe40000000f00 */
[----:B------:R-:W-:Y:S02]  /*17010*/  MOV R5, 0x17030 ;  /* 0x0001703000057802 */ /* 0x000fe40000000f00 */
[----:B------:R-:W-:Y:S05]  /*17020*/  CALL.REL.NOINC `($__internal_4_$__cuda_sm70_shflsync_bfly_p) ;  /* 0x0000092000007944 */ /* 0x000fea0003c00000 */
[----:B------:R1:W5:Y:S01]  /*17030*/  LDL R4, [R1+0x74] ;  /* 0x0000740001047983 */ /* 0x0003620000100800 */
[----:B------:R-:W-:Y:S01]  /*17040*/  FADD.FTZ R7, R7, R6 ;  /* 0x0000000607077221 */ /* 0x000fe20000010000 */
[----:B------:R-:W-:Y:S02]  /*17050*/  MOV R6, 0x2 ;  /* 0x0000000200067802 */ /* 0x000fe40000000f00 */
[----:B------:R-:W-:Y:S02]  /*17060*/  MOV R5, 0x17080 ;  /* 0x0001708000057802 */ /* 0x000fe40000000f00 */
[----:B-1---5:R-:W-:Y:S05]  /*17070*/  CALL.REL.NOINC `($__internal_4_$__cuda_sm70_shflsync_bfly_p) ;  /* 0x000008d000007944 */ /* 0x022fea0003c00000 */
[----:B------:R-:W2:Y:S01]  /*17080*/  LDL.LU R4, [R1+0x74] ;  /* 0x0000740001047983 */ /* 0x000ea20000300800 */
[----:B------:R-:W-:Y:S01]  /*17090*/  MOV R5, 0x170e0 ;  /* 0x000170e000057802 */ /* 0x000fe20000000f00 */
[----:B--2---:R-:W-:Y:S01]  /*170a0*/  FADD.FTZ R10, R4, R6 ;  /* 0x00000006040a7221 */ /* 0x004fe20000010000 */
[----:B------:R-:W-:-:S04]  /*170b0*/  MOV R6, 0x1 ;  /* 0x0000000100067802 */ /* 0x000fc80000000f00 */
[----:B------:R-:W-:Y:S02]  /*170c0*/  MOV R4, R10 ;  /* 0x0000000a00047202 */ /* 0x000fe40000000f00 */
[----:B------:R-:W-:Y:S05]  /*170d0*/  CALL.REL.NOINC `($__internal_4_$__cuda_sm70_shflsync_bfly_p) ;  /* 0x0000087000007944 */ /* 0x000fea0003c00000 */
[----:B------:R-:W-:Y:S01]  /*170e0*/  FADD.FTZ R10, R10, R6 ;  /* 0x000000060a0a7221 */ /* 0x000fe20000010000 */
[----:B------:R-:W-:Y:S02]  /*170f0*/  MOV R4, R203 ;  /* 0x000000cb00047202 */ /* 0x000fe40000000f00 */
[----:B------:R-:W-:Y:S02]  /*17100*/  MOV R6, 0x2 ;  /* 0x0000000200067802 */ /* 0x000fe40000000f00 */
[----:B------:R-:W-:Y:S02]  /*17110*/  MOV R5, 0x17130 ;  /* 0x0001713000057802 */ /* 0x000fe40000000f00 */
[----:B------:R-:W-:Y:S05]  /*17120*/  CALL.REL.NOINC `($__internal_4_$__cuda_sm70_shflsync_bfly_p) ;  /* 0x0000082000007944 */ /* 0x000fea0003c00000 */
[----:B------:R-:W-:Y:S01]  /*17130*/  FADD.FTZ R11, R203, R6 ;  /* 0x00000006cb0b7221 */ /* 0x000fe20000010000 */
[----:B------:R-:W-:Y:S02]  /*17140*/  MOV R6, 0x1 ;  /* 0x0000000100067802 */ /* 0x000fe40000000f00 */
[----:B------:R-:W-:Y:S02]  /*17150*/  MOV R5, 0x17180 ;  /* 0x0001718000057802 */ /* 0x000fe40000000f00 */
[----:B------:R-:W-:-:S02]  /*17160*/  MOV R4, R11 ;  /* 0x0000000b00047202 */ /* 0x000fc40000000f00 */
[----:B------:R-:W-:Y:S05]  /*17170*/  CALL.REL.NOINC `($__internal_4_$__cuda_sm70_shflsync_bfly_p) ;  /* 0x000007d000007944 */ /* 0x000fea0003c00000 */
[----:B------:R-:W-:Y:S01]  /*17180*/  FADD.FTZ R11, R11, R6 ;  /* 0x000000060b0b7221 */ /* 0x000fe20000010000 */
[----:B------:R-:W-:-:S02]  /*17190*/  MOV R4, R202 ;  /* 0x000000ca00047202 */ /* 0x000fc40000000f00 */
[----:B------:R-:W-:Y:S02]  /*171a0*/  MOV R6, 0x2 ;  /* 0x0000000200067802 */ /* 0x000fe40000000f00 */
[----:B------:R-:W-:Y:S02]  /*171b0*/  MOV R5, 0x171d0 ;  /* 0x000171d000057802 */ /* 0x000fe40000000f00 */
[----:B------:R-:W-:Y:S05]  /*171c0*/  CALL.REL.NOINC `($__internal_4_$__cuda_sm70_shflsync_bfly_p) ;  /* 0x0000078000007944 */ /* 0x000fea0003c00000 */
[----:B------:R-:W-:Y:S01]  /*171d0*/  FADD.FTZ R202, R202, R6 ;  /* 0x00000006caca7221 */ /* 0x000fe20000010000 */
[----:B------:R-:W-:Y:S02]  /*171e0*/  MOV R6, 0x1 ;  /* 0x0000000100067802 */ /* 0x000fe40000000f00 */
[----:B------:R-:W-:Y:S02]  /*171f0*/  MOV R5, 0x17220 ;  /* 0x0001722000057802 */ /* 0x000fe40000000f00 */
[----:B------:R-:W-:Y:S02]  /*17200*/  MOV R4, R202 ;  /* 0x000000ca00047202 */ /* 0x000fe40000000f00 */
[----:B------:R-:W-:Y:S05]  /*17210*/  CALL.REL.NOINC `($__internal_4_$__cuda_sm70_shflsync_bfly_p) ;  /* 0x0000073000007944 */ /* 0x000fea0003c00000 */
[----:B------:R-:W-:Y:S05]  /*17220*/  BRA `(.L_x_1750) ;  /* 0xffff90d000007947 */ /* 0x000fea000383ffff */
.L_x_1693:
[----:B------:R-:W-:Y:S01]  /*17230*/  IMAD.MOV.U32 R7, RZ, RZ, R3 ;  /* 0x000000ffff077224 */ /* 0x000fe200078e0003 */
[----:B------:R-:W-:Y:S01]  /*17240*/  MOV R6, RZ ;  /* 0x000000ff00067202 */ /* 0x000fe20000000f00 */
[----:B------:R-:W-:Y:S01]  /*17250*/  IMAD.MOV.U32 R5, RZ, RZ, 0x181f ;  /* 0x0000181fff057424 */ /* 0x000fe200078e00ff */
[----:B------:R-:W-:-:S02]  /*17260*/  MOV R4, 0x17280 ;  /* 0x0001728000047802 */ /* 0x000fc40000000f00 */
[----:B-1----:R-:W-:Y:S05]  /*17270*/  CALL.REL.NOINC `($__internal_5_$__cuda_sm70_shflsync_idx_p) ;  /* 0x0000074000007944 */ /* 0x002fea0003c00000 */
[----:B------:R-:W-:Y:S01]  /*17280*/  MOV R11, R5 ;  /* 0x00000005000b7202 */ /* 0x000fe20000000f00 */
[----:B------:R-:W-:Y:S05]  /*17290*/  BRA `(.L_x_1751) ;  /* 0xffffb80000007947 */ /* 0x000fea000383ffff */
.L_x_1694:
[----:B------:R-:W-:Y:S01]  /*172a0*/  IMAD.MOV.U32 R7, RZ, RZ, R10 ;  /* 0x000000ffff077224 */ /* 0x000fe200078e000a */
[----:B------:R-:W-:Y:S01]  /*172b0*/  MOV R6, RZ ;  /* 0x000000ff00067202 */ /* 0x000fe20000000f00 */
[----:B------:R-:W-:Y:S01]  /*172c0*/  IMAD.MOV.U32 R5, RZ, RZ, 0x181f ;  /* 0x0000181fff057424 */ /* 0x000fe200078e00ff */
[----:B------:R-:W-:-:S02]  /*172d0*/  MOV R4, 0x172f0 ;  /* 0x000172f000047802 */ /* 0x000fc40000000f00 */
[----:B-123--:R-:W-:Y:S05]  /*172e0*/  CALL.REL.NOINC `($__internal_5_$__cuda_sm70_shflsync_idx_p) ;  /* 0x000006d000007944 */ /* 0x00efea0003c00000 */
[----:B------:R-:W-:Y:S01]  /*172f0*/  MOV R4, R5 ;  /* 0x0000000500047202 */ /* 0x000fe20000000f00 */
[----:B------:R-:W-:Y:S05]  /*17300*/  BRA `(.L_x_1752) ;  /* 0xffffb7b000007947 */ /* 0x000fea000383ffff */
.L_x_1697:
[----:B-1----:R-:W-:Y:S01]  /*17310*/  IMAD.MOV.U32 R7, RZ, RZ, R3 ;  /* 0x000000ffff077224 */ /* 0x002fe200078e0003 */
[----:B------:R-:W-:Y:S01]  /*17320*/  MOV R6, 0x1 ;  /* 0x0000000100067802 */ /* 0x000fe20000000f00 */
[----:B------:R-:W-:Y:S01]  /*17330*/  IMAD.MOV.U32 R5, RZ, RZ, 0x181f ;  /* 0x0000181fff057424 */ /* 0x000fe200078e00ff */
[----:B------:R-:W-:-:S02]  /*17340*/  MOV R4, 0x17360 ;  /* 0x0001736000047802 */ /* 0x000fc40000000f00 */
[----:B--234-:R-:W-:Y:S05]  /*17350*/  CALL.REL.NOINC `($__internal_5_$__cuda_sm70_shflsync_idx_p) ;  /* 0x0000066000007944 */ /* 0x01cfea0003c00000 */
        /* <DEDUP_REMOVED lines=8> */
.L_x_1700:
[----:B-1----:R-:W-:Y:S01]  /*173e0*/  IMAD.MOV.U32 R7, RZ, RZ, R3 ;  /* 0x000000ffff077224 */ /* 0x002fe200078e0003 */
[----:B------:R-:W-:Y:S01]  /*173f0*/  MOV R6, 0x2 ;  /* 0x0000000200067802 */ /* 0x000fe20000000f00 */
[----:B------:R-:W-:Y:S01]  /*17400*/  IMAD.MOV.U32 R5, RZ, RZ, 0x181f ;  /* 0x0000181fff057424 */ /* 0x000fe200078e00ff */
[----:B------:R-:W-:Y:S02]  /*17410*/  MOV R4, 0x17430 ;  /* 0x0001743000047802 */ /* 0x000fe40000000f00 */
[----:B--234-:R-:W-:Y:S05]  /*17420*/  CALL.REL.NOINC `($__internal_5_$__cuda_sm70_shflsync_idx_p) ;  /* 0x0000059000007944 */ /* 0x01cfea0003c00000 */
[----:B------:R-:W-:Y:S01]  /*17430*/  MOV R11, R5 ;  /* 0x00000005000b7202 */ /* 0x000fe20000000f00 */
[----:B------:R-:W-:Y:S05]  /*17440*/  BRA `(.L_x_1754) ;  /* 0xffffb8e000007947 */ /* 0x000fea000383ffff */
.L_x_1701:
[----:B-1----:R-:W-:Y:S01]  /*17450*/  IMAD.MOV.U32 R7, RZ, RZ, R10 ;  /* 0x000000ffff077224 */ /* 0x002fe200078e000a */
[----:B------:R-:W-:Y:S01]  /*17460*/  MOV R6, 0x2 ;  /* 0x0000000200067802 */ /* 0x000fe20000000f00 */
[----:B------:R-:W-:Y:S01]  /*17470*/  IMAD.MOV.U32 R5, RZ, RZ, 0x181f ;  /* 0x0000181fff057424 */ /* 0x000fe200078e00ff */
[----:B------:R-:W-:Y:S02]  /*17480*/  MOV R4, 0x174a0 ;  /* 0x000174a000047802 */ /* 0x000fe40000000f00 */
[----:B--234-:R-:W-:Y:S05]  /*17490*/  CALL.REL.NOINC `($__internal_5_$__cuda_sm70_shflsync_idx_p) ;  /* 0x0000052000007944 */ /* 0x01cfea0003c00000 */
[----:B------:R-:W-:Y:S01]  /*174a0*/  MOV R4, R5 ;  /* 0x0000000500047202 */ /* 0x000fe20000000f00 */
[----:B------:R-:W-:Y:S05]  /*174b0*/  BRA `(.L_x_1755) ;  /* 0xffffb89000007947 */ /* 0x000fea000383ffff */
.L_x_1704:
[----:B--2---:R-:W-:Y:S01]  /*174c0*/  IMAD.MOV.U32 R7, RZ, RZ, R3 ;  /* 0x000000ffff077224 */ /* 0x004fe200078e0003 */
[----:B------:R-:W-:Y:S01]  /*174d0*/  MOV R6, 0x3 ;  /* 0x0000000300067802 */ /* 0x000fe20000000f00 */
[----:B------:R-:W-:Y:S01]  /*174e0*/  IMAD.MOV.U32 R5, RZ, RZ, 0x181f ;  /* 0x0000181fff057424 */ /* 0x000fe200078e00ff */
[----:B------:R-:W-:-:S02]  /*174f0*/  MOV R4, 0x17510 ;  /* 0x0001751000047802 */ /* 0x000fc40000000f00 */
[----:B-1-34-:R-:W-:Y:S05]  /*17500*/  CALL.REL.NOINC `($__internal_5_$__cuda_sm70_shflsync_idx_p) ;  /* 0x000004b000007944 */ /* 0x01afea0003c00000 */
        /* <DEDUP_REMOVED lines=8> */
.L_x_1707:
[----:B-1----:R-:W-:Y:S01]  /*17590*/  IMAD.MOV.U32 R7, RZ, RZ, R3 ;  /* 0x000000ffff077224 */ /* 0x002fe200078e0003 */
[----:B------:R-:W-:Y:S01]  /*175a0*/  MOV R6, 0x4 ;  /* 0x0000000400067802 */ /* 0x000fe20000000f00 */
[----:B------:R-:W-:Y:S01]  /*175b0*/  IMAD.MOV.U32 R5, RZ, RZ, 0x181f ;  /* 0x0000181fff057424 */ /* 0x000fe200078e00ff */
[----:B--2---:R-:W-:Y:S02]  /*175c0*/  MOV R4, 0x175e0 ;  /* 0x000175e000047802 */ /* 0x004fe40000000f00 */
[----:B---34-:R-:W-:Y:S05]  /*175d0*/  CALL.REL.NOINC `($__internal_5_$__cuda_sm70_shflsync_idx_p) ;  /* 0x000003e000007944 */ /* 0x018fea0003c00000 */
[----:B------:R-:W-:Y:S01]  /*175e0*/  MOV R11, R5 ;  /* 0x00000005000b7202 */ /* 0x000fe20000000f00 */
[----:B------:R-:W-:Y:S05]  /*175f0*/  BRA `(.L_x_1757) ;  /* 0xffffb96000007947 */ /* 0x000fea000383ffff */
.L_x_1708:
[----:B------:R-:W-:Y:S01]  /*17600*/  IMAD.MOV.U32 R7, RZ, RZ, R10 ;  /* 0x000000ffff077224 */ /* 0x000fe200078e000a */
[----:B------:R-:W-:Y:S01]  /*17610*/  MOV R6, 0x4 ;  /* 0x0000000400067802 */ /* 0x000fe20000000f00 */
[----:B------:R-:W-:Y:S01]  /*17620*/  IMAD.MOV.U32 R5, RZ, RZ, 0x181f ;  /* 0x0000181fff057424 */ /* 0x000fe200078e00ff */
[----:B--2---:R-:W-:Y:S02]  /*17630*/  MOV R4, 0x17650 ;  /* 0x0001765000047802 */ /* 0x004fe40000000f00 */
[----:B-1-34-:R-:W-:Y:S05]  /*17640*/  CALL.REL.NOINC `($__internal_5_$__cuda_sm70_shflsync_idx_p) ;  /* 0x0000037000007944 */ /* 0x01afea0003c00000 */
[----:B------:R-:W-:Y:S01]  /*17650*/  MOV R4, R5 ;  /* 0x0000000500047202 */ /* 0x000fe20000000f00 */
[----:B------:R-:W-:Y:S05]  /*17660*/  BRA `(.L_x_1758) ;  /* 0xffffb91000007947 */ /* 0x000fea000383ffff */
.L_x_1711:
        /* <DEDUP_REMOVED lines=13> */
.L_x_1714:
[----:B-1----:R-:W-:Y:S01]  /*17740*/  IMAD.MOV.U32 R7, RZ, RZ, R3 ;  /* 0x000000ffff077224 */ /* 0x002fe200078e0003 */
[----:B------:R-:W-:Y:S01]  /*17750*/  MOV R6, 0x6 ;  /* 0x0000000600067802 */ /* 0x000fe20000000f00 */
[----:B------:R-:W-:Y:S01]  /*17760*/  IMAD.MOV.U32 R5, RZ, RZ, 0x181f ;  /* 0x0000181fff057424 */ /* 0x000fe200078e00ff */
[----:B------:R-:W-:Y:S02]  /*17770*/  MOV R4, 0x17790 ;  /* 0x0001779000047802 */ /* 0x000fe40000000f00 */
[----:B--234-:R-:W-:Y:S05]  /*17780*/  CALL.REL.NOINC `($__internal_5_$__cuda_sm70_shflsync_idx_p) ;  /* 0x0000023000007944 */ /* 0x01cfea0003c00000 */
[----:B------:R-:W-:Y:S01]  /*17790*/  MOV R11, R5 ;  /* 0x00000005000b7202 */ /* 0x000fe20000000f00 */
[----:B------:R-:W-:Y:S05]  /*177a0*/  BRA `(.L_x_1760) ;  /* 0xffffb9e000007947 */ /* 0x000fea000383ffff */
.L_x_1715:
[----:B-1----:R-:W-:Y:S01]  /*177b0*/  IMAD.MOV.U32 R7, RZ, RZ, R10 ;  /* 0x000000ffff077224 */ /* 0x002fe200078e000a */
[----:B------:R-:W-:Y:S01]  /*177c0*/  MOV R6, 0x6 ;  /* 0x0000000600067802 */ /* 0x000fe20000000f00 */
[----:B------:R-:W-:Y:S01]  /*177d0*/  IMAD.MOV.U32 R5, RZ, RZ, 0x181f ;  /* 0x0000181fff057424 */ /* 0x000fe200078e00ff */
[----:B------:R-:W-:Y:S02]  /*177e0*/  MOV R4, 0x17800 ;  /* 0x0001780000047802 */ /* 0x000fe40000000f00 */
[----:B--234-:R-:W-:Y:S05]  /*177f0*/  CALL.REL.NOINC `($__internal_5_$__cuda_sm70_shflsync_idx_p) ;  /* 0x000001c000007944 */ /* 0x01cfea0003c00000 */
[----:B------:R-:W-:Y:S01]  /*17800*/  MOV R4, R5 ;  /* 0x0000000500047202 */ /* 0x000fe20000000f00 */
[----:B------:R-:W-:Y:S05]  /*17810*/  BRA `(.L_x_1761) ;  /* 0xffffb99000007947 */ /* 0x000fea000383ffff */
.L_x_1718:
        /* <DEDUP_REMOVED lines=13> */
.L_x_1720:
[----:B-1----:R-:W-:Y:S01]  /*178f0*/  IMAD.MOV.U32 R7, RZ, RZ, R2 ;  /* 0x000000ffff077224 */ /* 0x002fe200078e0002 */
[----:B------:R-:W-:Y:S01]  /*17900*/  MOV R6, RZ ;  /* 0x000000ff00067202 */ /* 0x000fe20000000f00 */
[----:B------:R-:W-:Y:S01]  /*17910*/  IMAD.MOV.U32 R5, RZ, RZ, 0x1f ;  /* 0x0000001fff057424 */ /* 0x000fe200078e00ff */
[----:B------:R-:W-:Y:S02]  /*17920*/  MOV R4, 0x17940 ;  /* 0x0001794000047802 */ /* 0x000fe40000000f00 */
[----:B--23-5:R-:W-:Y:S05]  /*17930*/  CALL.REL.NOINC `($__internal_5_$__cuda_sm70_shflsync_idx_p) ;  /* 0x0000008000007944 */ /* 0x02cfea0003c00000 */
[----:B------:R-:W-:Y:S05]  /*17940*/  BRA `(.L_x_1763) ;  /* 0xffffbae000007947 */ /* 0x000fea000383ffff */
        .weak           $__internal_4_$__cuda_sm70_shflsync_bfly_p
        .type           $__internal_4_$__cuda_sm70_shflsync_bfly_p,@function
        .size           $__internal_4_$__cuda_sm70_shflsync_bfly_p,($__internal_5_$__cuda_sm70_shflsync_idx_p - $__internal_4_$__cuda_sm70_shflsync_bfly_p)
$__internal_4_$__cuda_sm70_shflsync_bfly_p:
[----:B------:R-:W-:Y:S02]  /*17950*/  IMAD.MOV.U32 R9, RZ, RZ, -0x1 ;  /* 0xffffffffff097424 */ /* 0x000fe400078e00ff */
[----:B------:R-:W-:Y:S02]  /*17960*/  IMAD.MOV.U32 R8, RZ, RZ, 0x1f ;  /* 0x0000001fff087424 */ /* 0x000fe400078e00ff */
[----:B------:R-:W-:Y:S04]  /*17970*/  WARPSYNC R9 ;  /* 0x0000000900007348 */ /* 0x000fe80003800000 */
[----:B------:R1:W2:Y:S02]  /*17980*/  SHFL.BFLY PT, R6, R4, R6, R8 ;  /* 0x0c00000604067389 */ /* 0x0002a400000e0008 */
[----:B-1----:R-:W-:-:S02]  /*17990*/  MOV R8, R5 ;  /* 0x0000000500087202 */ /* 0x002fc40000000f00 */
[----:B------:R-:W-:-:S04]  /*179a0*/  MOV R9, 0x0 ;  /* 0x0000000000097802 */ /* 0x000fc80000000f00 */
[----:B--2---:R-:W-:Y:S05]  /*179b0*/  RET.REL.NODEC R8 `(_ZN7cutlass13device_kernelIN5flash19enable_sm80_to_sm89INS1_16FlashAttnFwdSm80INS1_25CollectiveMainloopFwdSm80ILi4ELi1ELb0EN4cute5tupleIJNS5_1CILi128EEENS7_ILi64EEES8_EEELi128ENS_6half_tEfNS_4arch4Sm80ELb1ELb0ELb1ELb0ELb1ELb0ELb1ELb0EEENS1_21CollectiveEpilogueFwdINS6_IJS8_S8_S9_EEENS6_IJNS7_ILi1EEESH_SH_EEESB_SD_Li128ELb0ELb1ELb0ELb0EEENS1_30DynamicPersistentTileSchedulerILi128ELi128ELb0ELb1ELb0EEEEEEEEEvNT_6ParamsE) ;  /* 0xfffe864008007950 */ /* 0x004fea0003c3ffff */
        .weak           $__internal_5_$__cuda_sm70_shflsync_idx_p
        .type           $__internal_5_$__cuda_sm70_shflsync_idx_p,@function
        .size           $__internal_5_$__cuda_sm70_shflsync_idx_p,(.L_x_2185 - $__internal_5_$__cuda_sm70_shflsync_idx_p)
$__internal_5_$__cuda_sm70_shflsync_idx_p:
[----:B------:R-:W-:Y:S02]  /*179c0*/  MOV R8, 0xffffffff ;  /* 0xffffffff00087802 */ /* 0x000fe40000000f00 */
[----:B------:R-:W-:Y:S02]  /*179d0*/  MOV R9, 0x0 ;  /* 0x0000000000097802 */ /* 0x000fe40000000f00 */
[----:B------:R-:W-:Y:S04]  /*179e0*/  WARPSYNC R8 ;  /* 0x0000000800007348 */ /* 0x000fe80003800000 */
[----:B------:R1:W2:Y:S02]  /*179f0*/  SHFL.IDX PT, R5, R7, R6, R5 ;  /* 0x0000000607057389 */ /* 0x0002a400000e0005 */
[----:B-1----:R-:W-:-:S04]  /*17a00*/  MOV R8, R4 ;  /* 0x0000000400087202 */ /* 0x002fc80000000f00 */
[----:B--2---:R-:W-:Y:S05]  /*17a10*/  RET.REL.NODEC R8 `(_ZN7cutlass13device_kernelIN5flash19enable_sm80_to_sm89INS1_16FlashAttnFwdSm80INS1_25CollectiveMainloopFwdSm80ILi4ELi1ELb0EN4cute5tupleIJNS5_1CILi128EEENS7_ILi64EEES8_EEELi128ENS_6half_tEfNS_4arch4Sm80ELb1ELb0ELb1ELb0ELb1ELb0ELb1ELb0EEENS1_21CollectiveEpilogueFwdINS6_IJS8_S8_S9_EEENS6_IJNS7_ILi1EEESH_SH_EEESB_SD_Li128ELb0ELb1ELb0ELb0EEENS1_30DynamicPersistentTileSchedulerILi128ELi128ELb0ELb1ELb0EEEEEEEEEvNT_6ParamsE) ;  /* 0xfffe85e008007950 */ /* 0x004fea0003c3ffff */
.L_x_1764:
        /* <DEDUP_REMOVED lines=14> */
.L_x_2185:


//--------------------- .text._ZN7cutlass13device_kernelIN5flash19enable_sm80_to_sm89INS1_16FlashAttnFwdSm80INS1_25CollectiveMainloopFwdSm80ILi4ELi1ELb0EN4cute5tupleIJNS5_1CILi128EEENS7_ILi64EEES8_EEELi128ENS_6half_tEfNS_4arch4Sm80ELb1ELb0ELb1ELb1ELb1ELb0ELb1ELb0EEENS1_21CollectiveEpilogueFwdINS6_IJS8_S8_S9_EEENS6_IJNS7_ILi1EEESH_SH_EEESB_SD_Li128ELb1ELb1ELb0ELb0EEENS1_19SingleTileSchedulerILb1ELb0ELb1ELi128EEEEEEEEEvNT_6ParamsE --------------------------
	.section	.text._ZN7cutlass13device_kernelIN5flash19enable_sm80_to_sm89INS1_16FlashAttnFwdSm80INS1_25CollectiveMainloopFwdSm80ILi4ELi1ELb0EN4cute5tupleIJNS5_1CILi128EEENS7_ILi64EEES8_EEELi128ENS_6half_tEfNS_4arch4Sm80ELb1ELb0ELb1ELb1ELb1ELb0ELb1ELb0EEENS1_21CollectiveEpilogueFwdINS6_IJS8_S8_S9_EEENS6_IJNS7_ILi1EEESH_SH_EEESB_SD_Li128ELb1ELb1ELb0ELb0EEENS1_19SingleTileSchedulerILb1ELb0ELb1ELi128EEEEEEEEEvNT_6ParamsE,"ax",@progbits
	.sectioninfo	@"SHI_REGISTERS=255"
	.align	128
.text._ZN7cutlass13device_kernelIN5flash19enable_sm80_to_sm89INS1_16FlashAttnFwdSm80INS1_25CollectiveMainloopFwdSm80ILi4ELi1ELb0EN4cute5tupleIJNS5_1CILi128EEENS7_ILi64EEES8_EEELi128ENS_6half_tEfNS_4arch4Sm80ELb1ELb0ELb1ELb1ELb1ELb0ELb1ELb0EEENS1_21CollectiveEpilogueFwdINS6_IJS8_S8_S9_EEENS6_IJNS7_ILi1EEESH_SH_EEESB_SD_Li128ELb1ELb1ELb0ELb0EEENS1_19SingleTileSchedulerILb1ELb0ELb1ELi128EEEEEEEEEvNT_6ParamsE:
        .type           _ZN7cutlass13device_kernelIN5flash19enable_sm80_to_sm89INS1_16FlashAttnFwdSm80INS1_25CollectiveMainloopFwdSm80ILi4ELi1ELb0EN4cute5tupleIJNS5_1CILi128EEENS7_ILi64EEES8_EEELi128ENS_6half_tEfNS_4arch4Sm80ELb1ELb0ELb1ELb1ELb1ELb0ELb1ELb0EEENS1_21CollectiveEpilogueFwdINS6_IJS8_S8_S9_EEENS6_IJNS7_ILi1EEESH_SH_EEESB_SD_Li128ELb1ELb1ELb0ELb0EEENS1_19SingleTileSchedulerILb1ELb0ELb1ELi128EEEEEEEEEvNT_6ParamsE,@function
        .size           _ZN7cutlass13device_kernelIN5flash19enable_sm80_to_sm89INS1_16FlashAttnFwdSm80INS1_25CollectiveMainloopFwdSm80ILi4ELi1ELb0EN4cute5tupleIJNS5_1CILi128EEENS7_ILi64EEES8_EEELi128ENS_6half_tEfNS_4arch4Sm80ELb1ELb0ELb1ELb1ELb1ELb0ELb1ELb0EEENS1_21CollectiveEpilogueFwdINS6_IJS8_S8_S9_EEENS6_IJNS7_ILi1EEESH_SH_EEESB_SD_Li128ELb1ELb1ELb0ELb0EEENS1_19SingleTileSchedulerILb1ELb0ELb1ELi128EEEEEEEEEvNT_6ParamsE,(.L_x_2188 - _ZN7cutlass13device_kernelIN5flash19enable_sm80_to_sm89INS1_16FlashAttnFwdSm80INS1_25CollectiveMainloopFwdSm80ILi4ELi1ELb0EN4cute5tupleIJNS5_1CILi128EEENS7_ILi64EEES8_EEELi128ENS_6half_tEfNS_4arch4Sm80ELb1ELb0ELb1ELb1ELb1ELb0ELb1ELb0EEENS1_21CollectiveEpilogueFwdINS6_IJS8_S8_S9_EEENS6_IJNS7_ILi1EEESH_SH_EEESB_SD_Li128ELb1ELb1ELb0ELb0EEENS1_19SingleTileSchedulerILb1ELb0ELb1ELi128EEEEEEEEEvNT_6ParamsE)
        .other          _ZN7cutlass13device_kernelIN5flash19enable_sm80_to_sm89INS1_16FlashAttnFwdSm80INS1_25CollectiveMainloopFwdSm80ILi4ELi1ELb0EN4cute5tupleIJNS5_1CILi128EEENS7_ILi64EEES8_EEELi128ENS_6half_tEfNS_4arch4Sm80ELb1ELb0ELb1ELb1ELb1ELb0ELb1ELb0EEENS1_21CollectiveEpilogueFwdINS6_IJS8_S8_S9_EEENS6_IJNS7_ILi1EEESH_SH_EEESB_SD_Li128ELb1ELb1ELb0ELb0EEENS1_19SingleTileSchedulerILb1ELb0ELb1ELi128EEEEEEEEEvNT_6ParamsE,@"STO_CUDA_ENTRY STV_DEFAULT"
_ZN7cutlass13device_kernelIN5flash19enable_sm80_to_sm89INS1_16FlashAttnFwdSm80INS1_25CollectiveMainloopFwdSm80ILi4ELi1ELb0EN4cute5tupleIJNS5_1CILi128EEENS7_ILi64EEES8_EEELi128ENS_6half_tEfNS_4arch4Sm80ELb1ELb0ELb1ELb1ELb1ELb0ELb1ELb0EEENS1_21CollectiveEpilogueFwdINS6_IJS8_S8_S9_EEENS6_IJNS7_ILi1EEESH_SH_EEESB_SD_Li128ELb1ELb1ELb0ELb0EEENS1_19SingleTileSchedulerILb1ELb0ELb1ELi128EEEEEEEEEvNT_6ParamsE:
        /* <DEDUP_REMOVED lines=21> */
.L_x_1766:
        /* <DEDUP_REMOVED lines=13> */
.L_x_1768:
[----:B------:R-:W-:Y:S02]  /*0220*/  ULDC UR5, c[0x0][0x54c] ;  /* 0x0001530000057ab9 */ /* 0x000fe40000000800 */
.L_x_1767:
[----:B------:R-:W-:Y:S02]  /*0230*/  ULDC UR4, c[0x0][0x548] ;  /* 0x0001520000047ab9 */ /* 0x000fe40000000800 */
[----:B------:R-:W-:-:S02]  /*0240*/  USHF.L.U32 UR10, UR10, 0x7, URZ ;  /* 0x000000070a0a7899 */ /* 0x000fc4000800063f */
[----:B------:R-:W-:-:S04]  /*0250*/  UIMAD UR4, UR5, UR4, URZ ;  /* 0x00000004050472a4 */ /* 0x000fc8000f8e023f */
[----:B------:R-:W-:-:S04]  /*0260*/  UISETP.GE.AND UP0, UPT, UR10, UR4, UPT ;  /* 0x000000040a00728c */ /* 0x000fc8000bf06270 */
[----:B------:R-:W-:Y:S01]  /*0270*/  USEL UR13, UR13, 0xffffffff, !UP0 ;  /* 0xffffffff0d0d7887 */ /* 0x000fe2000c000000 */
[----:B------:R-:W-:Y:S05]  /*0280*/  BRA `(.L_x_1769) ;  /* 0x000001b000007947 */ /* 0x000fea0003800000 */
.L_x_1765:
        /* <DEDUP_REMOVED lines=8> */
.L_x_1770:
        /* <DEDUP_REMOVED lines=13> */
.L_x_1772:
[----:B------:R-:W-:Y:S02]  /*03e0*/  ULDC UR5, c[0x0][0x54c] ;  /* 0x0001530000057ab9 */ /* 0x000fe40000000800 */
.L_x_1771:
[----:B------:R-:W-:Y:S02]  /*03f0*/  ULDC UR4, c[0x0][0x548] ;  /* 0x0001520000047ab9 */ /* 0x000fe40000000800 */
[----:B------:R-:W-:-:S02]  /*0400*/  USHF.L.U32 UR10, UR10, 0x7, URZ ;  /* 0x000000070a0a7899 */ /* 0x000fc4000800063f */
[----:B------:R-:W-:-:S04]  /*0410*/  UIMAD UR4, UR5, UR4, URZ ;  /* 0x00000004050472a4 */ /* 0x000fc8000f8e023f */
[----:B------:R-:W-:-:S04]  /*0420*/  UISETP.GE.AND UP0, UPT, UR10, UR4, UPT ;  /* 0x000000040a00728c */ /* 0x000fc8000bf06270 */
[----:B------:R-:W-:-:S06]  /*0430*/  USEL UR13, UR13, 0xffffffff, !UP0 ;  /* 0xffffffff0d0d7887 */ /* 0x000fcc000c000000 */
.L_x_1769:
        /* <DEDUP_REMOVED lines=47> */
.L_x_1773:
        /* <DEDUP_REMOVED lines=10> */
.L_x_1774:
        /* <DEDUP_REMOVED lines=12> */
.L_x_1775:
[----:B------:R-:W-:Y:S01]  /*0890*/  ULDC UR4, c[0x0][0x2c4] ;  /* 0x0000b10000047ab9 */ /* 0x000fe20000000800 */
[----:B------:R-:W-:Y:S01]  /*08a0*/  PLOP3.LUT P4, PT, PT, PT, PT, 0x80, 0x0 ;  /* 0x000000000000781c */ /* 0x000fe20003f8f070 */
[----:B------:R-:W-:Y:S01]  /*08b0*/  UISETP.NE.AND UP1, UPT, UR4, 0x1, UPT ;  /* 0x000000010400788c */ /* 0x000fe2000bf25270 */
[----:B------:R-:W-:Y:S01]  /*08c0*/  CS2R R14, SRZ ;  /* 0x00000000000e7805 */ /* 0x000fe2000001ff00 */
[----:B------:R-:W-:Y:S01]  /*08d0*/  UIADD3 UR7, -UR11, UR7, URZ ;  /* 0x000000070b077290 */ /* 0x000fe2000fffe13f */
[----:B------:R-:W-:Y:S01]  /*08e0*/  IMAD.MOV.U32 R126, RZ, RZ, RZ ;  /* 0x000000ffff7e7224 */ /* 0x000fe200078e00ff */
[----:B------:R-:W-:Y:S01]  /*08f0*/  ULDC.64 UR4, c[0x0][0x2c8] ;  /* 0x0000b20000047ab9 */ /* 0x000fe20000000a00 */
[----:B------:R-:W-:Y:S01]  /*0900*/  IMAD.MOV.U32 R124, RZ, RZ, RZ ;  /* 0x000000ffff7c7224 */ /* 0x000fe200078e00ff */
[----:B---3--:R-:W-:Y:S01]  /*0910*/  UIADD3 UR6, UR7, 0x40, -UR12 ;  /* 0x0000004007067890 */ /* 0x008fe2000fffe80c */
[----:B------:R-:W-:Y:S01]  /*0920*/  CS2R R130, SRZ ;  /* 0x0000000000827805 */ /* 0x000fe2000001ff00 */
[----:B------:R-:W-:Y:S01]  /*0930*/  CS2R R128, SRZ ;  /* 0x0000000000807805 */ /* 0x000fe2000001ff00 */
[----:B------:R-:W-:Y:S01]  /*0940*/  CS2R R16, SRZ ;  /* 0x0000000000107805 */ /* 0x000fe2000001ff00 */
[----:B------:R-:W-:Y:S01]  /*0950*/  MOV R122, RZ ;  /* 0x000000ff007a7202 */ /* 0x000fe20000000f00 */
[----:B------:R-:W-:Y:S01]  /*0960*/  @UP1 UIADD3 UR18, UR10, 0x7f, URZ ;  /* 0x0000007f0a121890 */ /* 0x000fe2000fffe03f */
[----:B------:R-:W-:Y:S01]  /*0970*/  IMAD.MOV.U32 R11, RZ, RZ, RZ ;  /* 0x000000ffff0b7224 */ /* 0x000fe200078e00ff */
[----:B------:R-:W-:Y:S01]  /*0980*/  MOV R120, RZ ;  /* 0x000000ff00787202 */ /* 0x000fe20000000f00 */
[----:B------:R-:W-:Y:S01]  /*0990*/  CS2R R12, SRZ ;  /* 0x00000000000c7805 */ /* 0x000fe2000001ff00 */
[----:B------:R-:W-:Y:S01]  /*09a0*/  UIMAD.WIDE.U32 UR18, UR18, UR4, URZ ;  /* 0x00000004121272a5 */ /* 0x000fe2000f8e003f */
[----:B------:R-:W-:Y:S01]  /*09b0*/  IMAD.MOV.U32 R118, RZ, RZ, RZ ;  /* 0x000000ffff767224 */ /* 0x000fe200078e00ff */
[----:B------:R-:W-:Y:S01]  /*09c0*/  UIADD3 UR4, UR10, 0x7f, URZ ;  /* 0x0000007f0a047890 */ /* 0x000fe2000fffe03f */
[----:B------:R-:W-:Y:S01]  /*09d0*/  MOV R116, RZ ;  /* 0x000000ff00747202 */ /* 0x000fe20000000f00 */
[----:B------:R-:W-:Y:S01]  /*09e0*/  @UP1 USHF.R.U32.HI UR4, URZ, UR5, UR19 ;  /* 0x000000053f041299 */ /* 0x000fe20008011613 */
[----:B------:R-:W-:Y:S01]  /*09f0*/  IMAD.MOV.U32 R110, RZ, RZ, RZ ;  /* 0x000000ffff6e7224 */ /* 0x000fe200078e00ff */
[----:B------:R-:W-:Y:S01]  /*0a00*/  UIADD3 UR5, UR7, 0x3f, URZ ;  /* 0x0000003f07057890 */ /* 0x000fe2000fffe03f */
[----:B------:R-:W-:Y:S01]  /*0a10*/  CS2R R18, SRZ ;  /* 0x0000000000127805 */ /* 0x000fe2000001ff00 */
[----:B------:R-:W-:Y:S01]  /*0a20*/  UIADD3 UR6, UR6, UR4, URZ ;  /* 0x0000000406067290 */ /* 0x000fe2000fffe03f */
[----:B------:R-:W-:Y:S01]  /*0a30*/  MOV R108, RZ ;  /* 0x000000ff006c7202 */ /* 0x000fe20000000f00 */
[----:B------:R-:W-:Y:S01]  /*0a40*/  USHF.R.S32.HI UR18, URZ, 0x1f, UR5 ;  /* 0x0000001f3f127899 */ /* 0x000fe20008011405 */
[----:B------:R-:W-:Y:S01]  /*0a50*/  IMAD.MOV.U32 R114, RZ, RZ, RZ ;  /* 0x000000ffff727224 */ /* 0x000fe200078e00ff */
[----:B------:R-:W-:Y:S01]  /*0a60*/  USHF.R.S32.HI UR4, URZ, 0x1f, UR6 ;  /* 0x0000001f3f047899 */ /* 0x000fe20008011406 */
[----:B------:R-:W-:Y:S01]  /*0a70*/  CS2R R20, SRZ ;  /* 0x0000000000147805 */ /* 0x000fe2000001ff00 */
[----:B------:R-:W-:Y:S01]  /*0a80*/  ULEA.HI UR18, UR18, UR5, URZ, 0x6 ;  /* 0x0000000512127291 */ /* 0x000fe2000f8f303f */
[----:B------:R-:W-:Y:S01]  /*0a90*/  MOV R112, RZ ;  /* 0x000000ff00707202 */ /* 0x000fe20000000f00 */
[----:B------:R-:W-:Y:S01]  /*0aa0*/  ULEA.HI UR4, UR4, UR6, URZ, 0x6 ;  /* 0x0000000604047291 */ /* 0x000fe2000f8f303f */
[----:B------:R-:W-:Y:S01]  /*0ab0*/  IMAD.MOV.U32 R106, RZ, RZ, RZ ;  /* 0x000000ffff6a7224 */ /* 0x000fe200078e00ff */
[----:B------:R-:W-:Y:S01]  /*0ac0*/  USHF.R.S32.HI UR18, URZ, 0x6, UR18 ;  /* 0x000000063f127899 */ /* 0x000fe20008011412 */
[----:B------:R-:W-:Y:S01]  /*0ad0*/  CS2R R22, SRZ ;  /* 0x0000000000167805 */ /* 0x000fe2000001ff00 */
[----:B------:R-:W-:Y:S01]  /*0ae0*/  USHF.R.S32.HI UR4, URZ, 0x6, UR4 ;  /* 0x000000063f047899 */ /* 0x000fe20008011404 */
[----:B------:R-:W-:Y:S01]  /*0af0*/  MOV R104, RZ ;  /* 0x000000ff00687202 */ /* 0x000fe20000000f00 */
[----:B------:R-:W-:Y:S01]  /*0b00*/  IMAD.MOV.U32 R102, RZ, RZ, RZ ;  /* 0x000000ffff667224 */ /* 0x000fe200078e00ff */
[----:B------:R-:W-:Y:S01]  /*0b10*/  CS2R R24, SRZ ;  /* 0x0000000000187805 */ /* 0x000fe2000001ff00 */
[----:B------:R-:W-:Y:S01]  /*0b20*/  UISETP.LT.AND UP0, UPT, UR18, UR4, UPT ;  /* 0x000000041200728c */ /* 0x000fe2000bf01270 */
[----:B------:R-:W-:Y:S01]  /*0b30*/  MOV R100, RZ ;  /* 0x000000ff00647202 */ /* 0x000fe20000000f00 */
[----:B------:R-:W-:Y:S01]  /*0b40*/  IMAD.MOV.U32 R94, RZ, RZ, RZ ;  /* 0x000000ffff5e7224 */ /* 0x000fe200078e00ff */
[----:B------:R-:W-:Y:S01]  /*0b50*/  CS2R R26, SRZ ;  /* 0x00000000001a7805 */ /* 0x000fe2000001ff00 */
[----:B------:R-:W-:Y:S01]  /*0b60*/  USEL UR6, UR18, UR4, UP0 ;  /* 0x0000000412067287 */ /* 0x000fe20008000000 */
[----:B------:R-:W-:Y:S01]  /*0b70*/  MOV R92, RZ ;  /* 0x000000ff005c7202 */ /* 0x000fe20000000f00 */
[----:B------:R-:W-:Y:S01]  /*0b80*/  IMAD.MOV.U32 R98, RZ, RZ, RZ ;  /* 0x000000ffff627224 */ /* 0x000fe200078e00ff */
[----:B------:R-:W-:Y:S01]  /*0b90*/  MOV R28, RZ ;  /* 0x000000ff001c7202 */ /* 0x000fe20000000f00 */
[----:B------:R-:W-:Y:S01]  /*0ba0*/  UISETP.GE.AND UP0, UPT, UR6, 0x1, UPT ;  /* 0x000000010600788c */ /* 0x000fe2000bf06270 */
[----:B------:R-:W-:Y:S01]  /*0bb0*/  IMAD.MOV.U32 R96, RZ, RZ, RZ ;  /* 0x000000ffff607224 */ /* 0x000fe200078e00ff */
[----:B------:R-:W-:Y:S01]  /*0bc0*/  CS2R R90, SRZ ;  /* 0x00000000005a7805 */ /* 0x000fe2000001ff00 */
[----:B------:R-:W-:Y:S01]  /*0bd0*/  CS2R R30, SRZ ;  /* 0x00000000001e7805 */ /* 0x000fe2000001ff00 */
[----:B------:R-:W-:Y:S01]  /*0be0*/  MOV R88, RZ ;  /* 0x000000ff00587202 */ /* 0x000fe20000000f00 */
        /* <DEDUP_REMOVED lines=79> */
[----:B------:R-:W-:Y:S01]  /*10e0*/  BSSY B0, `(.L_x_1777) ;  /* 0x0000054000007945 */ /* 0x000fe20003800000 */
[----:B------:R-:W-:-:S02]  /*10f0*/  ULDC.64 UR4, c[0x0][0x1b8] ;  /* 0x00006e0000047ab9 */ /* 0x000fc40000000a00 */
[----:B------:R-:W-:Y:S02]  /*1100*/  UIADD3 UR19, UR19, UR17, URZ ;  /* 0x0000001113137290 */ /* 0x000fe4000fffe03f */
[----:B------:R-:W-:Y:S02]  /*1110*/  USHF.R.S32.HI UR17, URZ, 0x1f, UR13 ;  /* 0x0000001f3f117899 */ /* 0x000fe4000801140d */
[----:B------:R-:W-:Y:S02]  /*1120*/  UIMAD UR16, UR8, UR4, URZ ;  /* 0x00000004081072a4 */ /* 0x000fe4000f8e023f */
[----:B------:R-:W-:Y:S02]  /*1130*/  USEL UR17, UR17, URZ, !UP2 ;  /* 0x0000003f11117287 */ /* 0x000fe4000d000000 */
[----:B------:R-:W-:Y:S02]  /*1140*/  UIMAD UR16, UR9, UR5, UR16 ;  /* 0x00000005091072a4 */ /* 0x000fe4000f8e0210 */
[----:B------:R-:W-:-:S02]  /*1150*/  UIMAD.WIDE.U32 UR20, UR9, UR4, UR18 ;  /* 0x00000004091472a5 */ /* 0x000fc4000f8e0012 */
[----:B------:R-:W-:Y:S02]  /*1160*/  USEL UR18, UR13, URZ, !UP2 ;  /* 0x0000003f0d127287 */ /* 0x000fe4000d000000 */
[----:B------:R-:W-:Y:S01]  /*1170*/  ULDC.64 UR4, c[0x0][0x1c0] ;  /* 0x0000700000047ab9 */ /* 0x000fe20000000a00 */
[----:B-1----:R-:W-:Y:S01]  /*1180*/  LEA.HI R2, R160, R165, RZ, 0x3 ;  /* 0x000000a5a0027211 */ /* 0x002fe200078f18ff */
[----:B------:R-:W-:Y:S02]  /*1190*/  UIMAD UR17, UR17, UR4, URZ ;  /* 0x00000004111172a4 */ /* 0x000fe4000f8e023f */
[----:B------:R-:W-:Y:S01]  /*11a0*/  UIADD3 UR21, UR21, UR16, URZ ;  /* 0x0000001015157290 */ /* 0x000fe2000fffe03f */
[----:B------:R-:W-:Y:S01]  /*11b0*/  LOP3.LUT R0, R2, 0xfffffff8, RZ, 0xc0, !PT ;  /* 0xfffffff802007812 */ /* 0x000fe200078ec0ff */
[----:B------:R-:W-:Y:S01]  /*11c0*/  UIMAD UR5, UR18, UR5, UR17 ;  /* 0x00000005120572a4 */ /* 0x000fe2000f8e0211 */
[----:B------:R-:W-:Y:S01]  /*11d0*/  SHF.R.S32.HI R19, RZ, 0x3, R2 ;  /* 0x00000003ff137819 */ /* 0x000fe20000011402 */
[----:B------:R-:W-:-:S02]  /*11e0*/  UIMAD.WIDE.U32 UR18, UR18, UR4, UR20 ;  /* 0x00000004121272a5 */ /* 0x000fc4000f8e0014 */
[----:B------:R-:W-:Y:S01]  /*11f0*/  IMAD.IADD R49, R165, 0x1, -R0 ;  /* 0x00000001a5317824 */ /* 0x000fe200078e0a00 */
[----:B------:R-:W-:Y:S02]  /*1200*/  ULDC UR16, c[0x0][0x2c4] ;  /* 0x0000b10000107ab9 */ /* 0x000fe40000000800 */
[----:B------:R-:W-:Y:S01]  /*1210*/  UIADD3 UR5, UR19, UR5, URZ ;  /* 0x0000000513057290 */ /* 0x000fe2000fffe03f */
[C---:B------:R-:W-:Y:S01]  /*1220*/  IMAD R167, R49.reuse, 0x10, R19 ;  /* 0x0000001031a77824 */ /* 0x040fe200078e0213 */
[----:B------:R-:W-:Y:S01]  /*1230*/  UIMAD UR16, UR12, UR16, URZ ;  /* 0x000000100c1072a4 */ /* 0x000fe2000f8e023f */
[----:B------:R-:W-:Y:S02]  /*1240*/  IMAD.U32 R3, RZ, RZ, UR19 ;  /* 0x00000013ff037e24 */ /* 0x000fe4000f8e00ff */
[----:B------:R-:W-:Y:S01]  /*1250*/  IMAD.SHL.U32 R164, R49, 0x8, RZ ;  /* 0x0000000831a47824 */ /* 0x000fe200078e00ff */
[----:B------:R-:W-:Y:S01]  /*1260*/  IADD3 R4, R167, UR10, RZ ;  /* 0x0000000aa7047c10 */ /* 0x000fe2000fffe0ff */
[----:B------:R-:W-:Y:S01]  /*1270*/  IMAD.U32 R3, RZ, RZ, UR5 ;  /* 0x00000005ff037e24 */ /* 0x000fe2000f8e00ff */
[----:B------:R1:W-:Y:S02]  /*1280*/  STL [R1+0x68], R167 ;  /* 0x000068a701007387 */ /* 0x0003e40000100800 */
[----:B------:R-:W-:Y:S01]  /*1290*/  IADD3 R24, R164, 0x40, RZ ;  /* 0x00000040a4187810 */ /* 0x000fe20007ffe0ff */
[----:B------:R-:W-:Y:S01]  /*12a0*/  @P1 IMAD.HI.U32 R2, R4, c[0x0][0x2c8], RZ ;  /* 0x0000b20004021a27 */ /* 0x000fe200078e00ff */
[----:B------:R1:W-:Y:S01]  /*12b0*/  STL [R1+0x60], R164 ;  /* 0x000060a401007387 */ /* 0x0003e20000100800 */
[----:B------:R-:W-:-:S02]  /*12c0*/  ISETP.GE.AND P3, PT, R164, c[0x0][0x198], PT ;  /* 0x00006600a4007a0c */ /* 0x000fc40003f66270 */
[----:B------:R-:W-:Y:S01]  /*12d0*/  IMAD.MOV.U32 R0, RZ, RZ, R4 ;  /* 0x000000ffff007224 */ /* 0x000fe200078e0004 */
[----:B------:R-:W-:Y:S01]  /*12e0*/  @P0 SHF.R.U32.HI R0, RZ, c[0x0][0x2cc], R2 ;  /* 0x0000b300ff000a19 */ /* 0x000fe20000011602 */
[----:B------:R-:W-:-:S03]  /*12f0*/  IMAD.U32 R2, RZ, RZ, UR18 ;  /* 0x00000012ff027e24 */ /* 0x000fc6000f8e00ff */
        /* <DEDUP_REMOVED lines=8> */
[----:B------:R-:W-:Y:S01]  /*1380*/  IMAD R0, R5, c[0x0][0x1a8], RZ ;  /* 0x00006a0005007a24 */ /* 0x000fe200078e02ff */
[----:B------:R-:W-:Y:S01]  /*1390*/  IADD3 R5, R19, UR10, RZ ;  /* 0x0000000a13057c10 */ /* 0x000fe2000fffe0ff */
[----:B------:R-:W-:-:S03]  /*13a0*/  IMAD.WIDE.U32 R2, R4, c[0x0][0x1a8], R2 ;  /* 0x00006a0004027a25 */ /* 0x000fc600078e0002 */
[----:B------:R-:W-:Y:S01]  /*13b0*/  ISETP.GE.AND P4, PT, R5, UR16, PT ;  /* 0x0000001005007c0c */ /* 0x000fe2000bf86270 */
[----:B------:R-:W-:Y:S01]  /*13c0*/  IMAD R0, R4, c[0x0][0x1ac], R0 ;  /* 0x00006b0004007a24 */ /* 0x000fe200078e0200 */
[----:B------:R-:W-:Y:S01]  /*13d0*/  LEA R12, P0, R2, c[0x0][0x160], 0x1 ;  /* 0x00005800020c7a11 */ /* 0x000fe200078008ff */
[----:B------:R-:W-:Y:S02]  /*13e0*/  IMAD.SHL.U32 R4, R19, 0x40, RZ ;  /* 0x0000004013047824 */ /* 0x000fe400078e00ff */
[----:B------:R-:W-:Y:S01]  /*13f0*/  IMAD.IADD R0, R3, 0x1, R0 ;  /* 0x0000000103007824 */ /* 0x000fe200078e0200 */
[----:B------:R-:W-:Y:S01]  /*1400*/  LOP3.LUT R3, R14, 0xfffffff0, RZ, 0xc0, !PT ;  /* 0xfffffff00e037812 */ /* 0x000fe200078ec0ff */
[----:B------:R1:W3:Y:S03]  /*1410*/  SHFL.IDX PT, R6, R12, RZ, 0x181f ;  /* 0x00181fff0c067589 */ /* 0x0002e600000e0000 */
[----:B------:R-:W-:Y:S01]  /*1420*/  LEA.HI.X R11, R2, c[0x0][0x164], R0, 0x1, P0 ;  /* 0x00005900020b7a11 */ /* 0x000fe200000f0c00 */
[----:B------:R-:W-:Y:S01]  /*1430*/  IMAD.IADD R0, R165, 0x1, -R3 ;  /* 0x00000001a5007824 */ /* 0x000fe200078e0a03 */
[----:B------:R-:W-:-:S02]  /*1440*/  LOP3.LUT R2, R4, 0x1c0, RZ, 0xc0, !PT ;  /* 0x000001c004027812 */ /* 0x000fc400078ec0ff */
[----:B------:R-:W-:Y:S02]  /*1450*/  ISETP.GE.AND P0, PT, R24, c[0x0][0x198], PT ;  /* 0x0000660018007a0c */ /* 0x000fe40003f06270 */
[----:B------:R-:W-:Y:S02]  /*1460*/  SHF.R.S32.HI R4, RZ, 0x1f, R0 ;  /* 0x0000001fff047819 */ /* 0x000fe40000011400 */
[----:B------:R-:W-:Y:S02]  /*1470*/  SHF.R.U32.HI R3, RZ, 0x3, R2 ;  /* 0x00000003ff037819 */ /* 0x000fe40000011602 */
[----:B------:R-:W-:Y:S02]  /*1480*/  LOP3.LUT R2, R2, 0x38, R164, 0xf8, !PT ;  /* 0x0000003802027812 */ /* 0x000fe400078ef8a4 */
[----:B------:R-:W-:Y:S02]  /*1490*/  LEA.HI R21, R4, R0, RZ, 0x3 ;  /* 0x0000000004157211 */ /* 0x000fe400078f18ff */
[----:B------:R-:W-:-:S02]  /*14a0*/  LOP3.LUT R3, R2, R3, RZ, 0x3c, !PT ;  /* 0x0000000302037212 */ /* 0x000fc400078e3cff */
[----:B------:R-:W-:Y:S02]  /*14b0*/  LOP3.LUT R2, R21, 0xfffffff8, RZ, 0xc0, !PT ;  /* 0xfffffff815027812 */ /* 0x000fe400078ec0ff */
[----:B------:R-:W-:-:S03]  /*14c0*/  LEA.HI R4, R160, R165, RZ, 0x6 ;  /* 0x000000a5a0047211 */ /* 0x000fc600078f30ff */
[----:B------:R-:W-:Y:S02]  /*14d0*/  IMAD.IADD R20, R0, 0x1, -R2 ;  /* 0x0000000100147824 */ /* 0x000fe400078e0a02 */
[----:B------:R-:W-:Y:S02]  /*14e0*/  IMAD.SHL.U32 R0, R4, 0x8, RZ ;  /* 0x0000000804007824 */ /* 0x000fe400078e00ff */
[----:B------:R-:W-:Y:S02]  /*14f0*/  IMAD.MOV.U32 R4, RZ, RZ, 0x10 ;  /* 0x00000010ff047424 */ /* 0x000fe400078e00ff */
[----:B------:R-:W-:Y:S01]  /*1500*/  IMAD.MOV.U32 R2, RZ, RZ, 0x20 ;  /* 0x00000020ff027424 */ /* 0x000fe200078e00ff */
[----:B------:R-:W-:Y:S01]  /*1510*/  LOP3.LUT R10, R3, 0xfffffe00, R0, 0xf8, !PT ;  /* 0xfffffe00030a7812 */ /* 0x000fe200078ef800 */
[----:B--2---:R2:W4:Y:S01]  /*1520*/  @P2 R2UR UR20, R7 ;  /* 0x00000000071423c2 */ /* 0x00452200000e0000 */
[----:B------:R-:W-:Y:S01]  /*1530*/  R2P PR, R20, 0x6 ;  /* 0x0000000614007804 */ /* 0x000fe20000000000 */
[----:B----4-:R-:W-:-:S04]  /*1540*/  @!UP0 UMOV UR20, UR13 ;  /* 0x0000000d00148c82 */ /* 0x010fc80008000000 */
[----:B------:R-:W-:Y:S02]  /*1550*/  SEL R4, R4, 0xfffffff0, !P1 ;  /* 0xfffffff004047807 */ /* 0x000fe40004800000 */
[----:B------:R-:W-:Y:S01]  /*1560*/  SEL R2, R2, 0xffffffe0, !P2 ;  /* 0xffffffe002027807 */ /* 0x000fe20005000000 */
[----:B--2---:R1:W2:Y:S01]  /*1570*/  SHFL.IDX PT, R7, R11, RZ, 0x181f ;  /* 0x00181fff0b077589 */ /* 0x0042a200000e0000 */
[----:B------:R-:W-:Y:S05]  /*1580*/  @P4 BRA `(.L_x_1778) ;  /* 0x0000009000004947 */ /* 0x000fea0003800000 */
[----:B---3--:R-:W-:Y:S01]  /*1590*/  SHF.R.S32.HI R0, RZ, 0x1f, R24 ;  /* 0x0000001fff007819 */ /* 0x008fe20000011418 */
[----:B--2---:R-:W-:-:S03]  /*15a0*/  IMAD.WIDE R8, R164, 0x2, R6 ;  /* 0x00000002a4087825 */ /* 0x004fc600078e0206 */
[----:B------:R-:W-:-:S04]  /*15b0*/  LEA.HI R0, R0, R24, RZ, 0x3 ;  /* 0x0000001800007211 */ /* 0x000fc800078f18ff */
[----:B------:R-:W-:Y:S02]  /*15c0*/  LOP3.LUT R3, R0, 0xfffffff8, RZ, 0xc0, !PT ;  /* 0xfffffff800037812 */ /* 0x000fe400078ec0ff */
[----:B------:R-:W-:-:S03]  /*15d0*/  SHF.L.U32 R0, R10, 0x1, RZ ;  /* 0x000000010a007819 */ /* 0x000fc600000006ff */
[----:B------:R-:W-:Y:S02]  /*15e0*/  IMAD.WIDE R6, R3, 0x2, R6 ;  /* 0x0000000203067825 */ /* 0x000fe400078e0206 */
[----:B------:R-:W-:Y:S01]  /*15f0*/  @!PT LDS RZ, [RZ] ;  /* 0x00000000fffff984 */ /* 0x000fe20000000800 */
[----:B------:R2:W-:Y:S04]  /*1600*/  LDGSTS.E.BYPASS.LTC128B.128 [R0+0x8100], [R8.64], !P3 ;  /* 0x0810000008007fae */ /* 0x0005e8000d901d4e */
[----:B------:R2:W-:Y:S02]  /*1610*/  LDGSTS.E.BYPASS.LTC128B.128 [R0+0xc100], [R6.64], !P0 ;  /* 0x0c10000006007fae */ /* 0x0005e4000c101d4e */
.L_x_1778:
[----:B---3--:R-:W-:Y:S05]  /*1620*/  BSYNC B0 ;  /* 0x0000000000007941 */ /* 0x008fea0003800000 */
.L_x_1777:
[----:B--2---:R-:W-:Y:S01]  /*1630*/  IADD3 R0, R5, 0x10, RZ ;  /* 0x0000001005007810 */ /* 0x004fe20007ffe0ff */
[----:B------:R2:W3:Y:S01]  /*1640*/  SHFL.IDX PT, R7, R11, 0x1, 0x181f ;  /* 0x00381f000b077f89 */ /* 0x0004e200000e0000 */
[----:B------:R-:W-:Y:S02]  /*1650*/  BSSY B0, `(.L_x_1779) ;  /* 0x000000d000007945 */ /* 0x000fe40003800000 */
[----:B------:R-:W-:Y:S01]  /*1660*/  ISETP.GE.AND P1, PT, R0, UR16, PT ;  /* 0x0000001000007c0c */ /* 0x000fe2000bf26270 */
[----:B------:R2:W4:-:S12]  /*1670*/  SHFL.IDX PT, R6, R12, 0x1, 0x181f ;  /* 0x00381f000c067f89 */ /* 0x00051800000e0000 */
        /* <DEDUP_REMOVED lines=10> */
.L_x_1780:
[----:B------:R-:W-:Y:S05]  /*1720*/  BSYNC B0 ;  /* 0x0000000000007941 */ /* 0x000fea0003800000 */
.L_x_1779:
[----:B---3--:R-:W-:Y:S01]  /*1730*/  IADD3 R0, R5, 0x20, RZ ;  /* 0x0000002005007810 */ /* 0x008fe20007ffe0ff */
[----:B------:R3:W1:Y:S01]  /*1740*/  SHFL.IDX PT, R7, R11, 0x2, 0x181f ;  /* 0x00581f000b077f89 */ /* 0x00066200000e0000 */
[----:B------:R-:W-:Y:S02]  /*1750*/  BSSY B0, `(.L_x_1781) ;  /* 0x000000d000007945 */ /* 0x000fe40003800000 */
[----:B------:R-:W-:Y:S01]  /*1760*/  ISETP.GE.AND P1, PT, R0, UR16, PT ;  /* 0x0000001000007c0c */ /* 0x000fe2000bf26270 */
[----:B----4-:R3:W4:-:S12]  /*1770*/  SHFL.IDX PT, R6, R12, 0x2, 0x181f ;  /* 0x00581f000c067f89 */ /* 0x01071800000e0000 */
        /* <DEDUP_REMOVED lines=10> */
.L_x_1782:
[----:B------:R-:W-:Y:S05]  /*1820*/  BSYNC B0 ;  /* 0x0000000000007941 */ /* 0x000fea0003800000 */
.L_x_1781:
[----:B-1----:R-:W-:Y:S01]  /*1830*/  IADD3 R0, R5, 0x30, RZ ;  /* 0x0000003005007810 */ /* 0x002fe20007ffe0ff */
[----:B------:R1:W2:Y:S01]  /*1840*/  SHFL.IDX PT, R7, R11, 0x3, 0x181f ;  /* 0x00781f000b077f89 */ /* 0x0002a200000e0000 */
[----:B------:R-:W-:Y:S02]  /*1850*/  BSSY B0, `(.L_x_1783) ;  /* 0x000000d000007945 */ /* 0x000fe40003800000 */
[----:B------:R-:W-:Y:S01]  /*1860*/  ISETP.GE.AND P1, PT, R0, UR16, PT ;  /* 0x0000001000007c0c */ /* 0x000fe2000bf26270 */
[----:B----4-:R1:W4:-:S12]  /*1870*/  SHFL.IDX PT, R6, R12, 0x3, 0x181f ;  /* 0x00781f000c067f89 */ /* 0x01031800000e0000 */
        /* <DEDUP_REMOVED lines=10> */
.L_x_1784:
[----:B------:R-:W-:Y:S05]  /*1920*/  BSYNC B0 ;  /* 0x0000000000007941 */ /* 0x000fea0003800000 */
.L_x_1783:
[----:B--2---:R-:W-:Y:S01]  /*1930*/  IADD3 R0, R5, 0x40, RZ ;  /* 0x0000004005007810 */ /* 0x004fe20007ffe0ff */
        /* <DEDUP_REMOVED lines=14> */
.L_x_1786:
[----:B------:R-:W-:Y:S05]  /*1a20*/  BSYNC B0 ;  /* 0x0000000000007941 */ /* 0x000fea0003800000 */
.L_x_1785:
        /* <DEDUP_REMOVED lines=15> */
.L_x_1788:
[----:B------:R-:W-:Y:S05]  /*1b20*/  BSYNC B0 ;  /* 0x0000000000007941 */ /* 0x000fea0003800000 */
.L_x_1787:
        /* <DEDUP_REMOVED lines=15> */
.L_x_1790:
[----:B------:R-:W-:Y:S05]  /*1c20*/  BSYNC B0 ;  /* 0x0000000000007941 */ /* 0x000fea0003800000 */
.L_x_1789:
[----:B-1----:R-:W-:Y:S01]  /*1c30*/  IMAD.U32 R0, RZ, RZ, UR6 ;  /* 0x00000006ff007e24 */ /* 0x002fe2000f8e00ff */
[----:B----4-:R-:W-:Y:S01]  /*1c40*/  SHFL.IDX PT, R6, R12, 0x7, 0x181f ;  /* 0x00f81f000c067f89 */ /* 0x010fe200000e0000 */
[----:B------:R-:W-:Y:S01]  /*1c50*/  IMAD.MOV.U32 R3, RZ, RZ, c[0x0][0x2b8] ;  /* 0x0000ae00ff037624 */ /* 0x000fe200078e00ff */
[----:B------:R-:W-:Y:S01]  /*1c60*/  IADD3 R5, R5, 0x70, RZ ;  /* 0x0000007005057810 */ /* 0x000fe20007ffe0ff */
[----:B------:R-:W-:Y:S01]  /*1c70*/  IMAD R0, R0, 0x40, R167 ;  /* 0x0000004000007824 */ /* 0x000fe200078e02a7 */
[----:B------:R-:W1:Y:S01]  /*1c80*/  SHFL.IDX PT, R7, R11, 0x7, 0x181f ;  /* 0x00f81f000b077f89 */ /* 0x000e6200000e0000 */
[----:B------:R-:W-:Y:S01]  /*1c90*/  SHF.R.S32.HI R8, RZ, 0x1f, R24 ;  /* 0x0000001fff087819 */ /* 0x000fe20000011418 */
[----:B------:R-:W-:Y:S01]  /*1ca0*/  IMAD.SHL.U32 R161, R10, 0x2, RZ ;  /* 0x000000020aa17824 */ /* 0x000fe200078e00ff */
[----:B------:R-:W-:Y:S01]  /*1cb0*/  ISETP.NE.AND P4, PT, R3, 0x1, PT ;  /* 0x000000010300780c */ /* 0x000fe20003f85270 */
[----:B------:R-:W-:Y:S01]  /*1cc0*/  USHF.R.S32.HI UR17, URZ, 0x1f, UR20 ;  /* 0x0000001f3f117899 */ /* 0x000fe20008011414 */
[----:B------:R-:W-:Y:S01]  /*1cd0*/  IADD3 R0, R0, -0x40, RZ ;  /* 0xffffffc000007810 */ /* 0x000fe20007ffe0ff */
[----:B------:R-:W-:Y:S01]  /*1ce0*/  ULDC.64 UR4, c[0x0][0x2b0] ;  /* 0x0000ac0000047ab9 */ /* 0x000fe20000000a00 */
[----:B------:R-:W-:Y:S01]  /*1cf0*/  ISETP.GE.AND P2, PT, R5, UR16, PT ;  /* 0x0000001005007c0c */ /* 0x000fe2000bf46270 */
[----:B------:R-:W-:Y:S01]  /*1d00*/  UIMAD UR17, UR17, UR4, URZ ;  /* 0x00000004111172a4 */ /* 0x000fe2000f8e023f */
[C---:B------:R-:W-:Y:S01]  /*1d10*/  IADD3 R3, R0.reuse, UR11, RZ ;  /* 0x0000000b00037c10 */ /* 0x040fe2000fffe0ff */
[----:B------:R-:W-:Y:S01]  /*1d20*/  UIMAD.WIDE.U32 UR18, UR20, UR4, URZ ;  /* 0x00000004141272a5 */ /* 0x000fe2000f8e003f */
[----:B------:R-:W-:Y:S01]  /*1d30*/  ISETP.GE.AND P5, PT, R0, UR7, PT ;  /* 0x0000000700007c0c */ /* 0x000fe2000bfa6270 */
[----:B------:R-:W-:Y:S01]  /*1d40*/  UIMAD UR5, UR20, UR5, UR17 ;  /* 0x00000005140572a4 */ /* 0x000fe2000f8e0211 */
[----:B------:R-:W-:Y:S01]  /*1d50*/  IMAD.MOV.U32 R27, RZ, RZ, RZ ;  /* 0x000000ffff1b7224 */ /* 0x000fe200078e00ff */
[----:B------:R-:W-:Y:S01]  /*1d60*/  ISETP.GE.AND P6, PT, R164, c[0x0][0x1d4], PT ;  /* 0x00007500a4007a0c */ /* 0x000fe20003fc6270 */
[----:B------:R-:W-:Y:S01]  /*1d70*/  IMAD.MOV.U32 R0, RZ, RZ, R3 ;  /* 0x000000ffff007224 */ /* 0x000fe200078e0003 */
[----:B------:R-:W-:Y:S01]  /*1d80*/  ISETP.GT.OR P5, PT, R167, 0x3f, P5 ;  /* 0x0000003fa700780c */ /* 0x000fe20002fa4670 */
[----:B------:R-:W-:Y:S01]  /*1d90*/  @P4 IMAD.HI.U32 R5, R3, c[0x0][0x2bc], RZ ;  /* 0x0000af0003054a27 */ /* 0x000fe200078e00ff */
[----:B------:R-:W-:Y:S01]  /*1da0*/  UIADD3 UR16, UR19, UR5, URZ ;  /* 0x0000000513107290 */ /* 0x000fe2000fffe03f */
[----:B------:R-:W-:Y:S01]  /*1db0*/  SHF.R.S32.HI R18, RZ, 0x4, R14 ;  /* 0x00000004ff127819 */ /* 0x000fe2000001140e */
[----:B------:R-:W-:Y:S01]  /*1dc0*/  STL [R1+0x3c], R161 ;  /* 0x00003ca101007387 */ /* 0x000fe20000100800 */
[----:B------:R-:W-:Y:S01]  /*1dd0*/  ULDC.64 UR4, c[0x0][0x1e8] ;  /* 0x00007a0000047ab9 */ /* 0x000fe20000000a00 */
[----:B------:R-:W-:-:S02]  /*1de0*/  @P4 SHF.R.U32.HI R0, RZ, c[0x0][0x2c0], R5 ;  /* 0x0000b000ff004a19 */ /* 0x000fc40000011605 */
[----:B------:R-:W-:Y:S01]  /*1df0*/  LEA.HI R5, R8, R24, RZ, 0x3 ;  /* 0x0000001808057211 */ /* 0x000fe200078f18ff */
[----:B-123--:R-:W-:-:S03]  /*1e00*/  @!P2 IMAD.WIDE R10, R164, 0x2, R6 ;  /* 0x00000002a40aa825 */ /* 0x00efc600078e0206 */
[----:B------:R-:W-:Y:S02]  /*1e10*/  LOP3.LUT R163, R5, 0xfffffff8, RZ, 0xc0, !PT ;  /* 0xfffffff805a37812 */ /* 0x000fe400078ec0ff */
[----:B------:R-:W-:Y:S01]  /*1e20*/  @!PT LDS RZ, [RZ] ;  /* 0x00000000fffff984 */ /* 0x000fe20000000800 */
[----:B------:R1:W-:Y:S01]  /*1e30*/  @!P2 LDGSTS.E.BYPASS.LTC128B.128 [R161+0xb900], [R10.64], !P3 ;  /* 0x0b9000000aa1afae */ /* 0x0003e2000d901d4e */
[C---:B------:R-:W-:Y:S02]  /*1e40*/  @!P5 IADD3 R9, P1, R0.reuse, UR18, RZ ;  /* 0x000000120009dc10 */ /* 0x040fe4000ff3e0ff */
[----:B------:R-:W-:Y:S01]  /*1e50*/  @!P2 IMAD.WIDE R6, R163, 0x2, R6 ;  /* 0x00000002a306a825 */ /* 0x000fe200078e0206 */
[----:B------:R-:W-:Y:S01]  /*1e60*/  UIMAD UR17, UR8, UR4, URZ ;  /* 0x00000004081172a4 */ /* 0x000fe2000f8e023f */
[----:B------:R-:W-:Y:S01]  /*1e70*/  @!P5 LEA.HI.X.SX32 R5, R0, UR16, 0x1, P1 ;  /* 0x000000100005dc11 */ /* 0x000fe200088f0eff */
[----:B------:R-:W-:Y:S01]  /*1e80*/  UIMAD.WIDE.U32 UR22, UR9, UR4, URZ ;  /* 0x00000004091672a5 */ /* 0x000fe2000f8e003f */
[C---:B------:R-:W-:Y:S01]  /*1e90*/  @!P5 LEA R8, P1, R9.reuse, c[0x0][0x2a0], 0x2 ;  /* 0x0000a8000908da11 */ /* 0x040fe200078210ff */
[----:B------:R2:W-:Y:S03]  /*1ea0*/  @!P2 LDGSTS.E.BYPASS.LTC128B.128 [R161+0xf900], [R6.64], !P0 ;  /* 0x0f90000006a1afae */ /* 0x0005e6000c101d4e */
[----:B------:R-:W-:Y:S01]  /*1eb0*/  @!P5 LEA.HI.X R9, R9, c[0x0][0x2a4], R5, 0x2, P1 ;  /* 0x0000a9000909da11 */ /* 0x000fe200008f1405 */
[----:B------:R-:W0:Y:S04]  /*1ec0*/  LDGDEPBAR ;  /* 0x00000000000079af */ /* 0x000e280000000000 */
[----:B------:R-:W-:Y:S01]  /*1ed0*/  BAR.SYNC.DEFER_BLOCKING 0x0 ;  /* 0x0000000000007b1d */ /* 0x000fe20000010000 */
[----:B------:R-:W-:-:S04]  /*1ee0*/  ULEA UR20, UR6, 0xffffffc0, 0x6 ;  /* 0xffffffc006147891 */ /* 0x000fc8000f8e303f */
[----:B------:R-:W-:Y:S01]  /*1ef0*/  UIADD3 UR20, UR7, -UR20, URZ ;  /* 0x8000001407147290 */ /* 0x000fe2000fffe03f */
[----:B------:R-:W-:Y:S01]  /*1f00*/  LEA.HI R159, R160, R165, RZ, 0x5 ;  /* 0x000000a5a09f7211 */ /* 0x000fe200078f28ff */
[----:B------:R-:W-:Y:S04]  /*1f10*/  STL [R1+0x84], R163 ;  /* 0x000084a301007387 */ /* 0x000fe80000100800 */
[----:B------:R-:W-:-:S04]  /*1f20*/  IADD3 R48, -R19, UR20, RZ ;  /* 0x0000001413307c10 */ /* 0x000fc8000fffe1ff */
[C---:B------:R-:W-:Y:S02]  /*1f30*/  ISETP.GE.AND P3, PT, R48.reuse, 0x1, PT ;  /* 0x000000013000780c */ /* 0x040fe40003f66270 */
[C---:B------:R-:W-:Y:S02]  /*1f40*/  ISETP.GE.AND P2, PT, R48.reuse, 0x11, PT ;  /* 0x000000113000780c */ /* 0x040fe40003f46270 */
[----:B------:R-:W-:Y:S02]  /*1f50*/  ISETP.GE.AND P1, PT, R48, 0x21, PT ;  /* 0x000000213000780c */ /* 0x000fe40003f26270 */
[----:B------:R-:W-:Y:S01]  /*1f60*/  SHF.R.S32.HI R158, RZ, 0x5, R159 ;  /* 0x00000005ff9e7819 */ /* 0x000fe2000001149f */
[----:B------:R-:W3:Y:S01]  /*1f70*/  @!P5 LDG.E R27, [R8.64] ;  /* 0x0000000e081bd981 */ /* 0x000ee2000c1e1900 */
[----:B------:R-:W-:Y:S01]  /*1f80*/  IMAD.MOV R0, RZ, RZ, -R0 ;  /* 0x000000ffff007224 */ /* 0x000fe200078e0a00 */
[----:B------:R-:W-:Y:S01]  /*1f90*/  UIMAD UR17, UR9, UR5, UR17 ;  /* 0x00000005091172a4 */ /* 0x000fe2000f8e0211 */
[----:B------:R-:W-:Y:S01]  /*1fa0*/  ISETP.GE.AND P5, PT, R24, c[0x0][0x1d4], PT ;  /* 0x0000750018007a0c */ /* 0x000fe20003fa6270 */
[----:B------:R-:W-:Y:S01]  /*1fb0*/  IMAD.SHL.U32 R5, R21, 0x40, RZ ;  /* 0x0000004015057824 */ /* 0x000fe200078e00ff */
[----:B------:R-:W-:Y:S01]  /*1fc0*/  ULDC.64 UR4, c[0x0][0x210] ;  /* 0x0000840000047ab9 */ /* 0x000fe20000000a00 */
[----:B------:R-:W-:Y:S01]  /*1fd0*/  IMAD R28, R0, c[0x0][0x2b8], R3 ;  /* 0x0000ae00001c7a24 */ /* 0x000fe200078e0203 */
[----:B------:R-:W-:Y:S01]  /*1fe0*/  UIADD3 UR17, UR23, UR17, URZ ;  /* 0x0000001117117290 */ /* 0x000fe2000fffe03f */
[----:B------:R-:W-:Y:S01]  /*1ff0*/  SHF.R.S32.HI R166, RZ, 0x1f, R164 ;  /* 0x0000001fffa67819 */ /* 0x000fe200000114a4 */
[----:B------:R-:W-:Y:S01]  /*2000*/  UIMAD UR8, UR8, UR4, URZ ;  /* 0x00000004080872a4 */ /* 0x000fe2000f8e023f */
[C---:B--2---:R-:W-:Y:S01]  /*2010*/  IMAD.WIDE.U32 R6, R28.reuse, c[0x0][0x1e0], RZ ;  /* 0x000078001c067a25 */ /* 0x044fe200078e00ff */
[----:B------:R-:W-:Y:S01]  /*2020*/  SHF.R.S32.HI R25, RZ, 0x1f, R28 ;  /* 0x0000001fff197819 */ /* 0x000fe2000001141c */
[----:B------:R-:W-:Y:S01]  /*2030*/  UIMAD.WIDE.U32 UR24, UR9, UR4, URZ ;  /* 0x00000004091872a5 */ /* 0x000fe2000f8e003f */
[----:B------:R-:W-:Y:S01]  /*2040*/  LOP3.LUT R157, R5, 0xfffffe00, RZ, 0xc0, !PT ;  /* 0xfffffe00059d7812 */ /* 0x000fe200078ec0ff */
[----:B------:R-:W-:Y:S01]  /*2050*/  UIMAD UR8, UR9, UR5, UR8 ;  /* 0x00000005090872a4 */ /* 0x000fe2000f8e0208 */
[----:B------:R-:W-:Y:S01]  /*2060*/  STL [R1+0x58], R28 ;  /* 0x0000581c01007387 */ /* 0x000fe20000100800 */
[----:B------:R-:W-:Y:S01]  /*2070*/  IMAD R0, R25, c[0x0][0x1e0], RZ ;  /* 0x0000780019007a24 */ /* 0x000fe200078e02ff */
[----:B------:R-:W-:Y:S01]  /*2080*/  UISETP.GE.AND UP0, UPT, UR6, 0x2, UPT ;  /* 0x000000020600788c */ /* 0x000fe2000bf06270 */
[----:B------:R-:W-:Y:S01]  /*2090*/  SEL R162, RZ, 0x10, P5 ;  /* 0x00000010ffa27807 */ /* 0x000fe20002800000 */
[----:B------:R-:W-:Y:S01]  /*20a0*/  UIADD3 UR8, UR25, UR8, URZ ;  /* 0x0000000819087290 */ /* 0x000fe2000fffe03f */
[----:B------:R-:W-:-:S04]  /*20b0*/  IMAD R0, R28, c[0x0][0x1e4], R0 ;  /* 0x000079001c007a24 */ /* 0x000fc800078e0200 */
[----:B------:R-:W-:Y:S01]  /*20c0*/  IMAD.IADD R7, R7, 0x1, R0 ;  /* 0x0000000107077824 */ /* 0x000fe200078e0200 */
[----:B---3--:R-:W-:-:S03]  /*20d0*/  SHF.R.S32.HI R26, RZ, 0x1f, R27 ;  /* 0x0000001fff1a7819 */ /* 0x008fc6000001141b */
[C---:B------:R-:W-:Y:S01]  /*20e0*/  IMAD.WIDE.U32 R6, R27.reuse, c[0x0][0x1f0], R6 ;  /* 0x00007c001b067a25 */ /* 0x040fe200078e0006 */
[----:B------:R-:W-:Y:S03]  /*20f0*/  STL [R1+0x4c], R27 ;  /* 0x00004c1b01007387 */ /* 0x000fe60000100800 */
[----:B------:R-:W-:Y:S01]  /*2100*/  IMAD R3, R26, c[0x0][0x1f0], RZ ;  /* 0x00007c001a037a24 */ /* 0x000fe200078e02ff */
[----:B------:R-:W-:Y:S01]  /*2110*/  IADD3 R0, P0, R6, UR22, RZ ;  /* 0x0000001606007c10 */ /* 0x000fe2000ff1e0ff */
[----:B------:R-:W-:Y:S02]  /*2120*/  STL [R1+0x5c], R166 ;  /* 0x00005ca601007387 */ /* 0x000fe40000100800 */
[----:B------:R-:W-:-:S05]  /*2130*/  IMAD R3, R27, c[0x0][0x1f4], R3 ;  /* 0x00007d001b037a24 */ /* 0x000fca00078e0203 */
[----:B------:R-:W-:Y:S01]  /*2140*/  IADD3.X R6, R7, UR17, R3, P0, !PT ;  /* 0x0000001107067c10 */ /* 0x000fe200087fe403 */
[----:B------:R-:W-:Y:S01]  /*2150*/  IMAD.SHL.U32 R3, R20, 0x40, RZ ;  /* 0x0000004014037824 */ /* 0x000fe200078e00ff */
[----:B------:R-:W-:-:S04]  /*2160*/  LEA R8, P0, R0, c[0x0][0x1c8], 0x1 ;  /* 0x0000720000087a11 */ /* 0x000fc800078008ff */
[----:B------:R-:W-:Y:S01]  /*2170*/  LEA.HI.X R0, R0, c[0x0][0x1cc], R6, 0x1, P0 ;  /* 0x0000730000007a11 */ /* 0x000fe200000f0c06 */
[----:B------:R-:W-:Y:S01]  /*2180*/  SHFL.IDX PT, R12, R8, RZ, 0x181f ;  /* 0x00181fff080c7589 */ /* 0x000fe200000e0000 */
[----:B------:R-:W-:Y:S02]  /*2190*/  ISETP.GT.AND P0, PT, R48, 0x30, PT ;  /* 0x000000303000780c */ /* 0x000fe40003f04270 */
[----:B------:R-:W-:Y:S01]  /*21a0*/  LOP3.LUT R3, R3, 0x1c0, RZ, 0xc0, !PT ;  /* 0x000001c003037812 */ /* 0x000fe200078ec0ff */
[----:B------:R-:W2:Y:S04]  /*21b0*/  SHFL.IDX PT, R13, R0, RZ, 0x181f ;  /* 0x00181fff000d7589 */ /* 0x000ea800000e0000 */
[----:B------:R-:W-:Y:S04]  /*21c0*/  SHFL.IDX PT, R6, R8, 0x1, 0x181f ;  /* 0x00381f0008067f89 */ /* 0x000fe800000e0000 */
[----:B------:R-:W3:Y:S04]  /*21d0*/  SHFL.IDX PT, R7, R0, 0x1, 0x181f ;  /* 0x00381f0000077f89 */ /* 0x000ee800000e0000 */
[----:B-1----:R-:W-:Y:S04]  /*21e0*/  SHFL.IDX PT, R10, R8, 0x2, 0x181f ;  /* 0x00581f00080a7f89 */ /* 0x002fe800000e0000 */
[----:B------:R-:W1:Y:S04]  /*21f0*/  SHFL.IDX PT, R11, R0, 0x2, 0x181f ;  /* 0x00581f00000b7f89 */ /* 0x000e6800000e0000 */
[----:B------:R-:W-:Y:S04]  /*2200*/  SHFL.IDX PT, R8, R8, 0x3, 0x181f ;  /* 0x00781f0008087f89 */ /* 0x000fe800000e0000 */
[----:B------:R4:W5:Y:S01]  /*2210*/  SHFL.IDX PT, R9, R0, 0x3, 0x181f ;  /* 0x00781f0000097f89 */ /* 0x00096200000e0000 */
[----:B--2---:R-:W-:-:S05]  /*2220*/  @P3 IMAD.WIDE R16, R164, 0x2, R12 ;  /* 0x00000002a4103825 */ /* 0x004fca00078e020c */
[----:B------:R2:W-:Y:S01]  /*2230*/  @P3 LDGSTS.E.BYPASS.LTC128B.128 [R161+0x4100], [R16.64], !P6 ;  /* 0x0410000010a13fae */ /* 0x0005e2000f101d4e */
[----:B----4-:R-:W-:Y:S01]  /*2240*/  LEA.HI R0, R14, R18, RZ, 0x1 ;  /* 0x000000120e007211 */ /* 0x010fe200078f08ff */
[----:B------:R-:W-:-:S03]  /*2250*/  @P3 IMAD.WIDE R14, R163, 0x2, R12 ;  /* 0x00000002a30e3825 */ /* 0x000fc600078e020c */
[----:B------:R-:W-:Y:S01]  /*2260*/  LOP3.LUT R0, R0, 0xfffffffe, RZ, 0xc0, !PT ;  /* 0xfffffffe00007812 */ /* 0x000fe200078ec0ff */
[----:B---3--:R-:W-:Y:S01]  /*2270*/  @P2 IMAD.WIDE R12, R164, 0x2, R6 ;  /* 0x00000002a40c2825 */ /* 0x008fe200078e0206 */
[----:B------:R1:W-:Y:S03]  /*2280*/  @P3 LDGSTS.E.BYPASS.LTC128B.128 [R161+0x6100], [R14.64], !P5 ;  /* 0x061000000ea13fae */ /* 0x0003e6000e901d4e */
[----:B------:R-:W-:Y:S01]  /*2290*/  IMAD.IADD R18, R18, 0x1, -R0 ;  /* 0x0000000112127824 */ /* 0x000fe200078e0a00 */
[----:B------:R3:W-:Y:S01]  /*22a0*/  @P2 LDGSTS.E.BYPASS.LTC128B.128 [R161+0x4900], [R12.64], !P6 ;  /* 0x049000000ca12fae */ /* 0x0007e2000f101d4e */
[----:B------:R-:W-:-:S05]  /*22b0*/  IMAD.SHL.U32 R0, R49, 0x40, RZ ;  /* 0x0000004031007824 */ /* 0x000fca00078e00ff */
[----:B------:R-:W-:Y:S01]  /*22c0*/  LOP3.LUT R0, R0, 0x1c0, RZ, 0xc0, !PT ;  /* 0x000001c000007812 */ /* 0x000fe200078ec0ff */
[----:B-1----:R-:W-:-:S04]  /*22d0*/  @P1 IMAD.WIDE R14, R164, 0x2, R10 ;  /* 0x00000002a40e1825 */ /* 0x002fc800078e020a */
[----:B---3--:R-:W-:-:S04]  /*22e0*/  @P2 IMAD.WIDE R12, R163, 0x2, R6 ;  /* 0x00000002a30c2825 */ /* 0x008fc800078e0206 */
[C---:B------:R-:W-:Y:S01]  /*22f0*/  @P1 IMAD.WIDE R10, R163.reuse, 0x2, R10 ;  /* 0x00000002a30a1825 */ /* 0x040fe200078e020a */
[----:B------:R1:W-:Y:S01]  /*2300*/  @P2 LDGSTS.E.BYPASS.LTC128B.128 [R161+0x6900], [R12.64], !P5 ;  /* 0x069000000ca12fae */ /* 0x0003e2000e901d4e */
[----:B------:R-:W-:Y:S02]  /*2310*/  ISETP.GE.AND P2, PT, R24, c[0x0][0x1d4], PT ;  /* 0x0000750018007a0c */ /* 0x000fe40003f46270 */
[--C-:B-----5:R-:W-:Y:S01]  /*2320*/  @P0 IMAD.WIDE R6, R164, 0x2, R8.reuse ;  /* 0x00000002a4060825 */ /* 0x120fe200078e0208 */
[----:B------:R3:W-:Y:S03]  /*2330*/  @P1 LDGSTS.E.BYPASS.LTC128B.128 [R161+0x5100], [R14.64], !P6 ;  /* 0x051000000ea11fae */ /* 0x0007e6000f101d4e */
[----:B------:R-:W-:Y:S01]  /*2340*/  @P0 IMAD.WIDE R8, R163, 0x2, R8 ;  /* 0x00000002a3080825 */ /* 0x000fe200078e0208 */
[----:B------:R4:W-:Y:S04]  /*2350*/  @P1 LDGSTS.E.BYPASS.LTC128B.128 [R161+0x7100], [R10.64], !P5 ;  /* 0x071000000aa11fae */ /* 0x0009e8000e901d4e */
[----:B------:R5:W-:Y:S04]  /*2360*/  @P0 LDGSTS.E.BYPASS.LTC128B.128 [R161+0x5900], [R6.64], !P6 ;  /* 0x0590000006a10fae */ /* 0x000be8000f101d4e */
[----:B------:R4:W-:Y:S04]  /*2370*/  @P0 LDGSTS.E.BYPASS.LTC128B.128 [R161+0x7900], [R8.64], !P5 ;  /* 0x0790000008a10fae */ /* 0x0009e8000e901d4e */
[----:B------:R-:W0:Y:S01]  /*2380*/  LDGDEPBAR ;  /* 0x00000000000079af */ /* 0x000e220000000000 */
[----:B-----5:R-:W-:-:S02]  /*2390*/  IMAD.SHL.U32 R7, R19, 0x8, RZ ;  /* 0x0000000813077824 */ /* 0x020fc400078e00ff */
[----:B------:R-:W-:Y:S01]  /*23a0*/  IMAD.SHL.U32 R6, R18, 0x8, RZ ;  /* 0x0000000812067824 */ /* 0x000fe200078e00ff */
[----:B------:R-:W-:-:S04]  /*23b0*/  DEPBAR.LE SB0, 0x1 ;  /* 0x000080400000791a */ /* 0x000fc80000000000 */
[----:B------:R-:W-:-:S04]  /*23c0*/  DEPBAR.LE SB0, 0x0 ;  /* 0x000080000000791a */ /* 0x000fc80000000000 */
[----:B------:R-:W-:Y:S02]  /*23d0*/  LOP3.LUT R7, R0, 0x8, R7, 0xf8, !PT ;  /* 0x0000000800077812 */ /* 0x000fe400078ef807 */
[----:B------:R-:W-:Y:S02]  /*23e0*/  SHF.R.U32.HI R0, RZ, 0x3, R0 ;  /* 0x00000003ff007819 */ /* 0x000fe40000011600 */
[----:B------:R-:W-:Y:S02]  /*23f0*/  LOP3.LUT R5, R3, 0x8, R6, 0xf8, !PT ;  /* 0x0000000803057812 */ /* 0x000fe400078ef806 */
[----:B------:R-:W-:Y:S02]  /*2400*/  SHF.R.U32.HI R3, RZ, 0x3, R3 ;  /* 0x00000003ff037819 */ /* 0x000fe40000011603 */
[----:B------:R-:W-:Y:S01]  /*2410*/  LOP3.LUT R0, R7, R0, RZ, 0x3c, !PT ;  /* 0x0000000007007212 */ /* 0x000fe200078e3cff */
[----:B------:R-:W-:Y:S01]  /*2420*/  IMAD.WIDE.U32 R6, R28, c[0x0][0x208], RZ ;  /* 0x000082001c067a25 */ /* 0x000fe200078e00ff */
[----:B------:R-:W-:-:S03]  /*2430*/  LOP3.LUT R156, R5, R3, RZ, 0x3c, !PT ;  /* 0x00000003059c7212 */ /* 0x000fc600078e3cff */
[----:B------:R-:W-:Y:S02]  /*2440*/  IMAD R3, R158, 0x400, R157 ;  /* 0x000004009e037824 */ /* 0x000fe400078e029d */
[----:B------:R-:W-:Y:S02]  /*2450*/  IMAD R0, R18, 0x200, R0 ;  /* 0x0000020012007824 */ /* 0x000fe400078e0200 */
[----:B------:R-:W-:Y:S02]  /*2460*/  IMAD.IADD R3, R156, 0x1, R3 ;  /* 0x000000019c037824 */ /* 0x000fe400078e0203 */
[----:B------:R-:W-:Y:S01]  /*2470*/  IMAD.SHL.U32 R236, R0, 0x2, RZ ;  /* 0x0000000200ec7824 */ /* 0x000fe200078e00ff */
[----:B------:R-:W-:Y:S01]  /*2480*/  BAR.SYNC.DEFER_BLOCKING 0x0 ;  /* 0x0000000000007b1d */ /* 0x000fe20000010000 */
[----:B------:R-:W-:Y:S02]  /*2490*/  IMAD.SHL.U32 R243, R3, 0x2, RZ ;  /* 0x0000000203f37824 */ /* 0x000fe400078e00ff */
[----:B------:R-:W-:Y:S01]  /*24a0*/  IMAD R0, R25, c[0x0][0x208], RZ ;  /* 0x0000820019007a24 */ /* 0x000fe200078e02ff */
[----:B------:R-:W-:Y:S01]  /*24b0*/  IADD3 R247, R236, 0x4120, RZ ;  /* 0x00004120ecf77810 */ /* 0x000fe20007ffe0ff */
[----:B------:R-:W-:-:S02]  /*24c0*/  IMAD R3, R26, c[0x0][0x218], RZ ;  /* 0x000086001a037a24 */ /* 0x000fc400078e02ff */
[----:B------:R-:W-:Y:S02]  /*24d0*/  IMAD R0, R28, c[0x0][0x20c], R0 ;  /* 0x000083001c007a24 */ /* 0x000fe400078e0200 */
[----:B------:R-:W-:Y:S02]  /*24e0*/  IMAD R3, R27, c[0x0][0x21c], R3 ;  /* 0x000087001b037a24 */ /* 0x000fe400078e0203 */
[----:B------:R-:W-:Y:S02]  /*24f0*/  IMAD.IADD R7, R7, 0x1, R0 ;  /* 0x0000000107077824 */ /* 0x000fe400078e0200 */
[----:B------:R-:W-:Y:S02]  /*2500*/  IMAD R245, R4, 0x2, R243 ;  /* 0x0000000204f57824 */ /* 0x000fe400078e02f3 */
[----:B------:R-:W-:-:S04]  /*2510*/  IMAD.WIDE.U32 R6, R27, c[0x0][0x218], R6 ;  /* 0x000086001b067a25 */ /* 0x000fc800078e0006 */
[----:B------:R-:W-:Y:S01]  /*2520*/  IMAD R244, R2, 0x2, R243 ;  /* 0x0000000202f47824 */ /* 0x000fe200078e02f3 */
[----:B------:R-:W-:Y:S01]  /*2530*/  IADD3 R0, P0, R6, UR24, RZ ;  /* 0x0000001806007c10 */ /* 0x000fe2000ff1e0ff */
[----:B------:R-:W-:Y:S02]  /*2540*/  IMAD R246, R2, 0x2, R245 ;  /* 0x0000000202f67824 */ /* 0x000fe400078e02f5 */
[----:B------:R-:W-:Y:S01]  /*2550*/  IMAD R248, R4, 0x2, R244 ;  /* 0x0000000204f87824 */ /* 0x000fe200078e02f4 */
[----:B----4-:R-:W-:Y:S01]  /*2560*/  LDSM.16.M88.4 R8, [R243+0xa100] ;  /* 0x00a10000f308783b */ /* 0x010fe20000000200 */
[----:B------:R-:W-:Y:S02]  /*2570*/  IADD3.X R6, R7, UR8, R3, P0, !PT ;  /* 0x0000000807067c10 */ /* 0x000fe400087fe403 */
[C---:B------:R-:W-:Y:S01]  /*2580*/  LEA R3, P0, R0.reuse, c[0x0][0x1f8], 0x1 ;  /* 0x00007e0000037a11 */ /* 0x040fe200078008ff */
[----:B------:R-:W4:Y:S03]  /*2590*/  LDSM.16.M88.4 R20, [R236+0x4100] ;  /* 0x00410000ec14783b */ /* 0x000f260000000200 */
[----:B------:R-:W-:Y:S01]  /*25a0*/  LEA.HI.X R0, R0, c[0x0][0x1fc], R6, 0x1, P0 ;  /* 0x00007f0000007a11 */ /* 0x000fe200000f0c06 */
[----:B------:R-:W5:Y:S01]  /*25b0*/  LDSM.16.M88.4 R36, [R236+0x4900] ;  /* 0x00490000ec24783b */ /* 0x000f620000000200 */
[----:B------:R-:W-:Y:S01]  /*25c0*/  LOP3.LUT P0, RZ, R49, 0x2, RZ, 0xc0, !PT ;  /* 0x0000000231ff7812 */ /* 0x000fe2000780c0ff */
[----:B------:R-:W-:-:S02]  /*25d0*/  IMAD.WIDE R6, R163, 0x2, RZ ;  /* 0x00000002a3067825 */ /* 0x000fc400078e02ff */
[----:B------:R-:W5:Y:S04]  /*25e0*/  LDSM.16.M88.4 R56, [R236+0x5100] ;  /* 0x00510000ec38783b */ /* 0x000f680000000200 */
[----:B------:R-:W5:Y:S04]  /*25f0*/  LDSM.16.M88.4 R60, [R236+0x5900] ;  /* 0x00590000ec3c783b */ /* 0x000f680000000200 */
[----:B--2---:R-:W2:Y:S04]  /*2600*/  LDSM.16.M88.4 R16, [R243+0x8100] ;  /* 0x00810000f310783b */ /* 0x004ea80000000200 */
[----:B-1----:R-:W1:Y:S04]  /*2610*/  SHFL.IDX PT, R13, R3, 0x2, 0x181f ;  /* 0x00581f00030d7f89 */ /* 0x002e6800000e0000 */
[----:B------:R-:W-:Y:S04]  /*2620*/  SHFL.IDX PT, R35, R0, 0x2, 0x181f ;  /* 0x00581f0000237f89 */ /* 0x000fe800000e0000 */
[----:B------:R-:W1:Y:S04]  /*2630*/  SHFL.IDX PT, R5, R3, RZ, 0x181f ;  /* 0x00181fff03057589 */ /* 0x000e6800000e0000 */
[----:B------:R-:W1:Y:S04]  /*2640*/  SHFL.IDX PT, R12, R3, 0x1, 0x181f ;  /* 0x00381f00030c7f89 */ /* 0x000e6800000e0000 */
[----:B---3--:R-:W3:Y:S04]  /*2650*/  SHFL.IDX PT, R14, R0, RZ, 0x181f ;  /* 0x00181fff000e7589 */ /* 0x008ee800000e0000 */
[----:B------:R-:W1:Y:S01]  /*2660*/  SHFL.IDX PT, R3, R3, 0x3, 0x181f ;  /* 0x00781f0003037f89 */ /* 0x000e6200000e0000 */
[C---:B----4-:R-:W-:Y:S03]  /*2670*/  HMMA.16816.F32 R64, R8.reuse, R20, RZ ;  /* 0x000000140840723c */ /* 0x050fe600000018ff */
[----:B------:R-:W4:Y:S04]  /*2680*/  SHFL.IDX PT, R15, R0, 0x1, 0x181f ;  /* 0x00381f00000f7f89 */ /* 0x000f2800000e0000 */
[----:B------:R1:W2:Y:S01]  /*2690*/  SHFL.IDX PT, R34, R0, 0x3, 0x181f ;  /* 0x00781f0000227f89 */ /* 0x0002a200000e0000 */
[C---:B-----5:R-:W-:Y:S08]  /*26a0*/  HMMA.16816.F32 R76, R8.reuse, R36, RZ ;  /* 0x00000024084c723c */ /* 0x060ff000000018ff */
[C---:B------:R-:W-:Y:S08]  /*26b0*/  HMMA.16816.F32 R84, R8.reuse, R56, RZ ;  /* 0x000000380854723c */ /* 0x040ff000000018ff */
[----:B------:R-:W-:Y:S01]  /*26c0*/  HMMA.16816.F32 R92, R8, R60, RZ ;  /* 0x0000003c085c723c */ /* 0x000fe200000018ff */
[----:B-1----:R-:W-:-:S07]  /*26d0*/  IADD3 R0, R236, 0x4100, RZ ;  /* 0x00004100ec007810 */ /* 0x002fce0007ffe0ff */
[----:B------:R-:W-:Y:S01]  /*26e0*/  HMMA.16816.F32 R104, R8, R22, RZ ;  /* 0x000000160868723c */ /* 0x000fe200000018ff */
[----:B------:R-:W-:Y:S01]  /*26f0*/  @P0 IADD3 R247, R0, -0x20, RZ ;  /* 0xffffffe000f70810 */ /* 0x000fe20007ffe0ff */
[----:B------:R-:W-:-:S03]  /*2700*/  IMAD.MOV.U32 R0, RZ, RZ, 0x40 ;  /* 0x00000040ff007424 */ /* 0x000fc600078e00ff */
[C---:B------:R-:W-:Y:S01]  /*2710*/  IADD3 R252, R247.reuse, 0x2000, RZ ;  /* 0x00002000f7fc7810 */ /* 0x040fe20007ffe0ff */
[----:B------:R-:W-:Y:S02]  /*2720*/  LDSM.16.M88.4 R52, [R247] ;  /* 0x00000000f734783b */ /* 0x000fe40000000200 */
[C---:B------:R-:W-:Y:S01]  /*2730*/  HMMA.16816.F32 R120, R8.reuse, R38, RZ ;  /* 0x000000260878723c */ /* 0x040fe200000018ff */
[C---:B------:R-:W-:Y:S01]  /*2740*/  IADD3 R251, R247.reuse, 0x2800, RZ ;  /* 0x00002800f7fb7810 */ /* 0x040fe20007ffe0ff */
[----:B------:R-:W-:Y:S01]  /*2750*/  LDSM.16.M88.4 R44, [R247+0x800] ;  /* 0x00080000f72c783b */ /* 0x000fe20000000200 */
[C---:B------:R-:W-:Y:S02]  /*2760*/  IADD3 R250, R247.reuse, 0x3000, RZ ;  /* 0x00003000f7fa7810 */ /* 0x040fe40007ffe0ff */
[----:B------:R-:W-:Y:S01]  /*2770*/  IADD3 R249, R247, 0x3800, RZ ;  /* 0x00003800f7f97810 */ /* 0x000fe20007ffe0ff */
[----:B------:R-:W-:Y:S02]  /*2780*/  LDSM.16.M88.4 R40, [R247+0x1000] ;  /* 0x00100000f728783b */ /* 0x000fe40000000200 */
[C---:B------:R-:W-:Y:S08]  /*2790*/  HMMA.16816.F32 R124, R8.reuse, R58, RZ ;  /* 0x0000003a087c723c */ /* 0x040ff000000018ff */
[----:B------:R-:W-:Y:S07]  /*27a0*/  HMMA.16816.F32 R128, R8, R62, RZ ;  /* 0x0000003e0880723c */ /* 0x000fee00000018ff */
[----:B------:R-:W-:Y:S01]  /*27b0*/  IMAD.WIDE R8, R164, 0x2, RZ ;  /* 0x00000002a4087825 */ /* 0x000fe200078e02ff */
[----:B--2---:R-:W-:Y:S04]  /*27c0*/  HMMA.16816.F32 R132, R16, R20, RZ ;  /* 0x000000141084723c */ /* 0x004fe800000018ff */
[----:B------:R-:W-:-:S02]  /*27d0*/  IADD3 R26, P1, R8, R13, RZ ;  /* 0x0000000d081a7210 */ /* 0x000fc40007f3e0ff */
[----:B------:R-:W-:Y:S02]  /*27e0*/  IADD3 R30, P0, R5, R8, RZ ;  /* 0x00000008051e7210 */ /* 0x000fe40007f1e0ff */
[----:B------:R-:W-:Y:S01]  /*27f0*/  IADD3 R28, P3, R8, R12, RZ ;  /* 0x0000000c081c7210 */ /* 0x000fe20007f7e0ff */
[----:B------:R-:W-:Y:S01]  /*2800*/  IMAD.X R27, R9, 0x1, R35, P1 ;  /* 0x00000001091b7824 */ /* 0x000fe200008e0623 */
[----:B------:R-:W-:Y:S01]  /*2810*/  IADD3 R24, P1, R5, R6, RZ ;  /* 0x0000000605187210 */ /* 0x000fe20007f3e0ff */
[----:B---3--:R-:W-:Y:S01]  /*2820*/  IMAD.X R31, R14, 0x1, R9, P0 ;  /* 0x000000010e1f7824 */ /* 0x008fe200000e0609 */
[----:B------:R-:W-:Y:S01]  /*2830*/  IADD3 R32, P0, R8, R3, RZ ;  /* 0x0000000308207210 */ /* 0x000fe20007f1e0ff */
[C---:B----4-:R-:W-:Y:S01]  /*2840*/  IMAD.X R29, R9.reuse, 0x1, R15, P3 ;  /* 0x00000001091d7824 */ /* 0x050fe200018e060f */
[----:B------:R-:W-:Y:S01]  /*2850*/  ISETP.GE.AND P3, PT, R164, c[0x0][0x1d4], PT ;  /* 0x00007500a4007a0c */ /* 0x000fe20003f66270 */
[----:B------:R-:W-:Y:S01]  /*2860*/  IMAD.X R25, R14, 0x1, R7, P1 ;  /* 0x000000010e197824 */ /* 0x000fe200008e0607 */
[----:B------:R-:W-:Y:S01]  /*2870*/  IADD3 R20, P1, R6, R13, RZ ;  /* 0x0000000d06147210 */ /* 0x000fe20007f3e0ff */
[----:B------:R-:W-:Y:S01]  /*2880*/  HMMA.16816.F32 R108, R16, R22, RZ ;  /* 0x00000016106c723c */ /* 0x000fe200000018ff */
[----:B------:R-:W-:Y:S01]  /*2890*/  IMAD.X R33, R9, 0x1, R34, P0 ;  /* 0x0000000109217824 */ /* 0x000fe200000e0622 */
[----:B------:R-:W-:Y:S01]  /*28a0*/  IADD3 R5, R247, 0x1000, RZ ;  /* 0x00001000f7057810 */ /* 0x000fe20007ffe0ff */
[----:B------:R-:W-:Y:S01]  /*28b0*/  LDSM.16.M88.4 R8, [R245+0x8100] ;  /* 0x00810000f508783b */ /* 0x000fe20000000200 */
[----:B------:R-:W-:Y:S01]  /*28c0*/  IMAD.X R21, R7, 0x1, R35, P1 ;  /* 0x0000000107157824 */ /* 0x000fe200008e0623 */
[----:B------:R-:W-:-:S02]  /*28d0*/  ISETP.LT.OR P1, PT, R48, 0x1, P3 ;  /* 0x000000013000780c */ /* 0x000fc40001f21670 */
[C---:B------:R-:W-:Y:S01]  /*28e0*/  IADD3 R22, P0, R6.reuse, R12, RZ ;  /* 0x0000000c06167210 */ /* 0x040fe20007f1e0ff */
[C---:B------:R-:W-:Y:S04]  /*28f0*/  HMMA.16816.F32 R100, R16.reuse, R36, RZ ;  /* 0x000000241064723c */ /* 0x040fe800000018ff */
[----:B------:R-:W-:Y:S01]  /*2900*/  IMAD.X R23, R7, 0x1, R15, P0 ;  /* 0x0000000107177824 */ /* 0x000fe200000e060f */
[----:B------:R-:W-:Y:S01]  /*2910*/  IADD3 R6, P0, R6, R3, RZ ;  /* 0x0000000306067210 */ /* 0x000fe20007f1e0ff */
[----:B------:R-:W1:Y:S01]  /*2920*/  LDSM.16.M88.4 R12, [R245+0xa100] ;  /* 0x00a10000f50c783b */ /* 0x000e620000000200 */
[----:B------:R-:W-:Y:S01]  /*2930*/  IADD3 R3, R161, 0x100, RZ ;  /* 0x00000100a1037810 */ /* 0x000fe20007ffe0ff */
[C---:B------:R-:W-:Y:S02]  /*2940*/  HMMA.16816.F32 R96, R16.reuse, R38, RZ ;  /* 0x000000261060723c */ /* 0x040fe400000018ff */
[----:B------:R-:W-:Y:S01]  /*2950*/  IMAD.X R7, R7, 0x1, R34, P0 ;  /* 0x0000000107077824 */ /* 0x000fe200000e0622 */
[C---:B------:R-:W-:Y:S01]  /*2960*/  ISETP.LT.OR P0, PT, R48.reuse, 0x1, P2 ;  /* 0x000000013000780c */ /* 0x040fe20001701670 */
[----:B------:R-:W2:Y:S04]  /*2970*/  LDSM.16.M88.4 R36, [R247+0x1800] ;  /* 0x00180000f724783b */ /* 0x000ea80000000200 */
[----:B------:R-:W-:Y:S01]  /*2980*/  @!PT LDS RZ, [RZ] ;  /* 0x00000000fffff984 */ /* 0x000fe20000000800 */
[----:B------:R-:W-:Y:S01]  /*2990*/  @!PT LDS RZ, [RZ] ;  /* 0x00000000fffff984 */ /* 0x000fe20000000800 */
[----:B------:R-:W-:Y:S01]  /*29a0*/  @!PT LDS RZ, [RZ] ;  /* 0x00000000fffff984 */ /* 0x000fe20000000800 */
[----:B------:R3:W-:Y:S01]  /*29b0*/  LDGSTS.E.BYPASS.LTC128B.128 [R161+0x100], [R30.64], !P1 ;  /* 0x001000001ea17fae */ /* 0x0007e2000c901d4e */
[C---:B------:R-:W-:Y:S01]  /*29c0*/  ISETP.LT.OR P1, PT, R48.reuse, 0x11, P3 ;  /* 0x000000113000780c */ /* 0x040fe20001f21670 */
[C---:B------:R-:W-:Y:S02]  /*29d0*/  HMMA.16816.F32 R72, R16.reuse, R60, RZ ;  /* 0x0000003c1048723c */ /* 0x040fe400000018ff */
[----:B------:R4:W-:Y:S04]  /*29e0*/  STL [R1+0x50], R3 ;  /* 0x0000500301007387 */ /* 0x0009e80000100800 */
[----:B------:R5:W-:Y:S01]  /*29f0*/  LDGSTS.E.BYPASS.LTC128B.128 [R161+0x2100], [R24.64], !P0 ;  /* 0x0210000018a17fae */ /* 0x000be2000c101d4e */
[C---:B------:R-:W-:Y:S01]  /*2a00*/  ISETP.LT.OR P0, PT, R48.reuse, 0x11, P2 ;  /* 0x000000113000780c */ /* 0x040fe20001701670 */
[----:B------:R-:W-:Y:S04]  /*2a10*/  HMMA.16816.F32 R68, R16, R62, RZ ;  /* 0x0000003e1044723c */ /* 0x000fe800000018ff */
[----:B------:R3:W-:Y:S01]  /*2a20*/  LDGSTS.E.BYPASS.LTC128B.128 [R161+0x900], [R28.64], !P1 ;  /* 0x009000001ca17fae */ /* 0x0007e2000c901d4e */
[----:B------:R-:W-:-:S02]  /*2a30*/  ISETP.LT.OR P1, PT, R48, 0x21, P3 ;  /* 0x000000213000780c */ /* 0x000fc40001f21670 */
[C---:B------:R-:W-:Y:S01]  /*2a40*/  ISETP.LT.OR P3, PT, R48.reuse, 0x31, P3 ;  /* 0x000000313000780c */ /* 0x040fe20001f61670 */
[C---:B------:R-:W-:Y:S04]  /*2a50*/  HMMA.16816.F32 R88, R16.reuse, R56, RZ ;  /* 0x000000381058723c */ /* 0x040fe800000018ff */
[----:B------:R2:W-:Y:S01]  /*2a60*/  LDGSTS.E.BYPASS.LTC128B.128 [R161+0x2900], [R22.64], !P0 ;  /* 0x0290000016a17fae */ /* 0x0005e2000c101d4e */
[C---:B------:R-:W-:Y:S02]  /*2a70*/  ISETP.LT.OR P0, PT, R48.reuse, 0x21, P2 ;  /* 0x000000213000780c */ /* 0x040fe40001701670 */
[----:B------:R-:W-:Y:S01]  /*2a80*/  ISETP.LT.OR P2, PT, R48, 0x31, P2 ;  /* 0x000000313000780c */ /* 0x000fe20001741670 */
[----:B------:R-:W-:Y:S02]  /*2a90*/  HMMA.16816.F32 R80, R16, R58, RZ ;  /* 0x0000003a1050723c */ /* 0x000fe400000018ff */
[----:B------:R5:W-:Y:S01]  /*2aa0*/  LDGSTS.E.BYPASS.LTC128B.128 [R161+0x1100], [R26.64], !P1 ;  /* 0x011000001aa17fae */ /* 0x000be2000c901d4e */
[----:B------:R-:W-:-:S02]  /*2ab0*/  LOP3.LUT P1, RZ, R49, 0x4, RZ, 0xc0, !PT ;  /* 0x0000000431ff7812 */ /* 0x000fc4000782c0ff */
[----:B----4-:R-:W-:Y:S02]  /*2ac0*/  IADD3 R3, R247, 0x800, RZ ;  /* 0x00000800f7037810 */ /* 0x010fe40007ffe0ff */
[----:B------:R-:W-:Y:S01]  /*2ad0*/  SEL R0, R0, 0xffffffc0, !P1 ;  /* 0xffffffc000007807 */ /* 0x000fe20004800000 */
[C---:B-1----:R-:W-:Y:S02]  /*2ae0*/  HMMA.16816.F32 R16, R12.reuse, R44, R76 ;  /* 0x0000002c0c10723c */ /* 0x042fe4000000184c */
[----:B------:R1:W-:Y:S01]  /*2af0*/  LDGSTS.E.BYPASS.LTC128B.128 [R161+0x3100], [R20.64], !P0 ;  /* 0x0310000014a17fae */ /* 0x0003e2000c101d4e */
[----:B------:R-:W-:Y:S01]  /*2b00*/  PLOP3.LUT P0, PT, PT, PT, UP0, 0x80, 0x0 ;  /* 0x000000000000781c */ /* 0x000fe20003f0f008 */
[----:B------:R-:W-:Y:S02]  /*2b10*/  IMAD.IADD R242, R236, 0x1, R0 ;  /* 0x00000001ecf27824 */ /* 0x000fe400078e0200 */
[----:B------:R4:W-:Y:S01]  /*2b20*/  LDGSTS.E.BYPASS.LTC128B.128 [R161+0x1900], [R32.64], !P3 ;  /* 0x0190000020a17fae */ /* 0x0009e2000d901d4e */
[----:B------:R-:W-:Y:S01]  /*2b30*/  IMAD.IADD R241, R0, 0x1, R247 ;  /* 0x0000000100f17824 */ /* 0x000fe200078e02f7 */
[----:B---3--:R-:W-:Y:S01]  /*2b40*/  HMMA.16816.F32 R28, R12, R52, R64 ;  /* 0x000000340c1c723c */ /* 0x008fe20000001840 */
[----:B------:R-:W-:Y:S01]  /*2b50*/  LOP3.LUT R0, R156, R157, RZ, 0xfc, !PT ;  /* 0x0000009d9c007212 */ /* 0x000fe200078efcff */
[----:B------:R3:W-:Y:S01]  /*2b60*/  LDGSTS.E.BYPASS.LTC128B.128 [R161+0x3900], [R6.64], !P2 ;  /* 0x0390000006a17fae */ /* 0x0007e2000d101d4e */
[----:B------:R-:W-:-:S03]  /*2b70*/  ISETP.GT.AND P3, PT, R167, 0x3f, PT ;  /* 0x0000003fa700780c */ /* 0x000fc60003f64270 */
[----:B------:R-:W-:Y:S02]  /*2b80*/  LDSM.16.M88.4 R64, [R242+0x4100] ;  /* 0x00410000f240783b */ /* 0x000fe40000000200 */
[C---:B------:R-:W-:Y:S02]  /*2b90*/  HMMA.16816.F32 R76, R12.reuse, R40, R84 ;  /* 0x000000280c4c723c */ /* 0x040fe40000001854 */
[----:B------:R-:W-:Y:S04]  /*2ba0*/  LDSM.16.M88.4 R60, [R242+0x4900] ;  /* 0x00490000f23c783b */ /* 0x000fe80000000200 */
[----:B------:R-:W-:Y:S02]  /*2bb0*/  LDSM.16.M88.4 R56, [R242+0x5100] ;  /* 0x00510000f238783b */ /* 0x000fe40000000200 */
[C---:B--2---:R-:W-:Y:S02]  /*2bc0*/  HMMA.16816.F32 R84, R12.reuse, R36, R92 ;  /* 0x000000240c54723c */ /* 0x044fe4000000185c */
[----:B------:R-:W-:Y:S04]  /*2bd0*/  LDSM.16.M88.4 R48, [R242+0x5900] ;  /* 0x00590000f230783b */ /* 0x000fe80000000200 */
[----:B-1----:R-:W1:Y:S02]  /*2be0*/  LDSM.16.M88.4 R20, [R244+0xa100] ;  /* 0x00a10000f414783b */ /* 0x002e640000000200 */
[C---:B------:R-:W-:Y:S02]  /*2bf0*/  HMMA.16816.F32 R92, R12.reuse, R54, R104 ;  /* 0x000000360c5c723c */ /* 0x040fe40000001868 */
[----:B----4-:R-:W-:Y:S04]  /*2c00*/  LDSM.16.M88.4 R32, [R241] ;  /* 0x00000000f120783b */ /* 0x010fe80000000200 */
[----:B-----5:R-:W-:Y:S02]  /*2c10*/  LDSM.16.M88.4 R24, [R241+0x1000] ;  /* 0x00100000f118783b */ /* 0x020fe40000000200 */
[C---:B------:R-:W-:Y:S02]  /*2c20*/  HMMA.16816.F32 R120, R12.reuse, R46, R120 ;  /* 0x0000002e0c78723c */ /* 0x040fe40000001878 */
[----:B------:R-:W0:Y:S04]  /*2c30*/  LDGDEPBAR ;  /* 0x00000000000079af */ /* 0x000e280000000000 */
[----:B------:R2:W-:Y:S02]  /*2c40*/  STL [R1+0x8], R3 ;  /* 0x0000080301007387 */ /* 0x0005e40000100800 */
[C---:B------:R-:W-:Y:S08]  /*2c50*/  HMMA.16816.F32 R124, R12.reuse, R42, R124 ;  /* 0x0000002a0c7c723c */ /* 0x040ff0000000187c */
[----:B------:R-:W-:Y:S01]  /*2c60*/  HMMA.16816.F32 R128, R12, R38, R128 ;  /* 0x000000260c80723c */ /* 0x000fe20000001880 */
[----:B------:R-:W4:Y:S07]  /*2c70*/  LDSM.16.M88.4 R12, [R244+0x8100] ;  /* 0x00810000f40c783b */ /* 0x000f2e0000000200 */
[----:B------:R-:W-:Y:S01]  /*2c80*/  HMMA.16816.F32 R140, R8, R40, R88 ;  /* 0x00000028088c723c */ /* 0x000fe20000001858 */
[----:B--2---:R-:W-:-:S07]  /*2c90*/  IADD3 R3, R247, 0x1800, RZ ;  /* 0x00001800f7037810 */ /* 0x004fce0007ffe0ff */
[C---:B------:R-:W-:Y:S08]  /*2ca0*/  HMMA.16816.F32 R132, R8.reuse, R52, R132 ;  /* 0x000000340884723c */ /* 0x040ff00000001884 */
[C---:B------:R-:W-:Y:S08]  /*2cb0*/  HMMA.16816.F32 R88, R8.reuse, R54, R108 ;  /* 0x000000360858723c */ /* 0x040ff0000000186c */
[C---:B------:R-:W-:Y:S08]  /*2cc0*/  HMMA.16816.F32 R136, R8.reuse, R44, R100 ;  /* 0x0000002c0888723c */ /* 0x040ff00000001864 */
[C---:B------:R-:W-:Y:S08]  /*2cd0*/  HMMA.16816.F32 R144, R8.reuse, R36, R72 ;  /* 0x000000240890723c */ /* 0x040ff00000001848 */
[C---:B------:R-:W-:Y:S08]  /*2ce0*/  HMMA.16816.F32 R108, R8.reuse, R46, R96 ;  /* 0x0000002e086c723c */ /* 0x040ff00000001860 */
[C---:B------:R-:W-:Y:S01]  /*2cf0*/  HMMA.16816.F32 R112, R8.reuse, R42, R80 ;  /* 0x0000002a0870723c */ /* 0x040fe20000001850 */
[----:B------:R-:W-:Y:S07]  /*2d00*/  LDSM.16.M88.4 R40, [R241+0x1800] ;  /* 0x00180000f128783b */ /* 0x000fee0000000200 */
[----:B------:R-:W-:Y:S01]  /*2d10*/  HMMA.16816.F32 R104, R8, R38, R68 ;  /* 0x000000260868723c */ /* 0x000fe20000001844 */
[----:B------:R-:W2:Y:S07]  /*2d20*/  LDSM.16.M88.4 R8, [R246+0xa100] ;  /* 0x00a10000f608783b */ /* 0x000eae0000000200 */
[C---:B-1----:R-:W-:Y:S01]  /*2d30*/  HMMA.16816.F32 R100, R20.reuse, R64, R28 ;  /* 0x000000401464723c */ /* 0x042fe2000000181c */
[----:B------:R-:W1:Y:S07]  /*2d40*/  LDSM.16.M88.4 R28, [R241+0x800] ;  /* 0x00080000f11c783b */ /* 0x000e6e0000000200 */
[C---:B------:R-:W-:Y:S01]  /*2d50*/  HMMA.16816.F32 R116, R20.reuse, R60, R16 ;  /* 0x0000003c1474723c */ /* 0x040fe20000001810 */
[----:B------:R-:W5:Y:S07]  /*2d60*/  LDSM.16.M88.4 R16, [R246+0x8100] ;  /* 0x00810000f610783b */ /* 0x000f6e0000000200 */
[C---:B------:R-:W-:Y:S08]  /*2d70*/  HMMA.16816.F32 R96, R20.reuse, R56, R76 ;  /* 0x000000381460723c */ /* 0x040ff0000000184c */
[C---:B------:R-:W-:Y:S08]  /*2d80*/  HMMA.16816.F32 R52, R20.reuse, R48, R84 ;  /* 0x000000301434723c */ /* 0x040ff00000001854 */
[C---:B------:R-:W-:Y:S08]  /*2d90*/  HMMA.16816.F32 R80, R20.reuse, R66, R92 ;  /* 0x000000421450723c */ /* 0x040ff0000000185c */
[C---:B------:R-:W-:Y:S08]  /*2da0*/  HMMA.16816.F32 R72, R20.reuse, R62, R120 ;  /* 0x0000003e1448723c */ /* 0x040ff00000001878 */
[C---:B------:R-:W-:Y:S08]  /*2db0*/  HMMA.16816.F32 R68, R20.reuse, R58, R124 ;  /* 0x0000003a1444723c */ /* 0x040ff0000000187c */
        /* <DEDUP_REMOVED lines=8> */
[----:B------:R-:W-:Y:S01]  /*2e40*/  HMMA.16816.F32 R48, R12, R50, R104 ;  /* 0x000000320c30723c */ /* 0x000fe20000001868 */
[----:B------:R-:W-:Y:S07]  /*2e50*/  LDSM.16.M88.4 R12, [R243+0xe100] ;  /* 0x00e10000f30c783b */ /* 0x000fee0000000200 */
[C---:B--2---:R-:W-:Y:S08]  /*2e60*/  HMMA.16816.F32 R88, R8.reuse, R32, R100 ;  /* 0x000000200858723c */ /* 0x044ff00000001864 */
[C---:B------:R-:W-:Y:S08]  /*2e70*/  HMMA.16816.F32 R104, R8.reuse, R34, R80 ;  /* 0x000000220868723c */ /* 0x040ff00000001850 */
[C---:B-1----:R-:W-:Y:S08]  /*2e80*/  HMMA.16816.F32 R124, R8.reuse, R28, R116 ;  /* 0x0000001c087c723c */ /* 0x042ff00000001874 */
[C---:B------:R-:W-:Y:S08]  /*2e90*/  HMMA.16816.F32 R136, R8.reuse, R26, R68 ;  /* 0x0000001a0888723c */ /* 0x040ff00000001844 */
[----:B------:R-:W-:Y:S01]  /*2ea0*/  HMMA.16816.F32 R128, R8, R42, R44 ;  /* 0x0000002a0880723c */ /* 0x000fe2000000182c */
[----:B------:R-:W1:Y:S07]  /*2eb0*/  LDSM.16.M88.4 R44, [R236+0x6900] ;  /* 0x00690000ec2c783b */ /* 0x000e6e0000000200 */
[C---:B-----5:R-:W-:Y:S08]  /*2ec0*/  HMMA.16816.F32 R84, R16.reuse, R32, R84 ;  /* 0x000000201054723c */ /* 0x060ff00000001854 */
[C---:B------:R-:W-:Y:S01]  /*2ed0*/  HMMA.16816.F32 R68, R16.reuse, R34, R76 ;  /* 0x000000221044723c */ /* 0x040fe2000000184c */
[----:B------:R-:W-:Y:S07]  /*2ee0*/  LDSM.16.M88.4 R32, [R247+0x2000] ;  /* 0x00200000f720783b */ /* 0x000fee0000000200 */
[C---:B------:R-:W-:Y:S08]  /*2ef0*/  HMMA.16816.F32 R120, R16.reuse, R28, R64 ;  /* 0x0000001c1078723c */ /* 0x040ff00000001840 */
[C---:B------:R-:W-:Y:S08]  /*2f00*/  HMMA.16816.F32 R116, R16.reuse, R30, R60 ;  /* 0x0000001e1074723c */ /* 0x040ff0000000183c */
[C---:B------:R-:W-:Y:S01]  /*2f10*/  HMMA.16816.F32 R112, R16.reuse, R24, R36 ;  /* 0x000000181070723c */ /* 0x040fe20000001824 */
[----:B------:R-:W-:Y:S07]  /*2f20*/  LDSM.16.M88.4 R36, [R236+0x7100] ;  /* 0x00710000ec24783b */ /* 0x000fee0000000200 */
[C---:B------:R-:W-:Y:S01]  /*2f30*/  HMMA.16816.F32 R92, R16.reuse, R26, R56 ;  /* 0x0000001a105c723c */ /* 0x040fe20000001838 */
[----:B------:R-:W-:Y:S07]  /*2f40*/  LDSM.16.M88.4 R56, [R247+0x3800] ;  /* 0x00380000f738783b */ /* 0x000fee0000000200 */
[C---:B------:R-:W-:Y:S01]  /*2f50*/  HMMA.16816.F32 R100, R16.reuse, R40, R20 ;  /* 0x000000281064723c */ /* 0x040fe20000001814 */
[----:B------:R-:W-:Y:S07]  /*2f60*/  LDSM.16.M88.4 R20, [R236+0x7900] ;  /* 0x00790000ec14783b */ /* 0x000fee0000000200 */
[----:B------:R-:W-:Y:S01]  /*2f70*/  HMMA.16816.F32 R80, R16, R42, R48 ;  /* 0x0000002a1050723c */ /* 0x000fe20000001830 */
[----:B------:R-:W2:Y:S04]  /*2f80*/  LDSM.16.M88.4 R16, [R243+0xc100] ;  /* 0x00c10000f310783b */ /* 0x000ea80000000200 */
[----:B------:R-:W-:Y:S03]  /*2f90*/  LDSM.16.M88.4 R48, [R247+0x3000] ;  /* 0x00300000f730783b */ /* 0x000fe60000000200 */
[C---:B------:R-:W-:Y:S01]  /*2fa0*/  HMMA.16816.F32 R108, R8.reuse, R30, R72 ;  /* 0x0000001e086c723c */ /* 0x040fe20000001848 */
[----:B------:R-:W-:Y:S07]  /*2fb0*/  LDSM.16.M88.4 R28, [R247+0x2800] ;  /* 0x00280000f71c783b */ /* 0x000fee0000000200 */
[C---:B------:R-:W-:Y:S01]  /*2fc0*/  HMMA.16816.F32 R132, R8.reuse, R40, R52 ;  /* 0x000000280884723c */ /* 0x040fe20000001834 */
[----:B------:R-:W4:Y:S07]  /*2fd0*/  LDSM.16.M88.4 R52, [R236+0x6100] ;  /* 0x00610000ec34783b */ /* 0x000f2e0000000200 */
[----:B------:R-:W-:Y:S01]  /*2fe0*/  HMMA.16816.F32 R96, R8, R24, R96 ;  /* 0x000000180860723c */ /* 0x000fe20000001860 */
[----:B------:R-:W5:Y:S04]  /*2ff0*/  LDSM.16.M88.4 R24, [R245+0xc100] ;  /* 0x00c10000f518783b */ /* 0x000f680000000200 */
[----:B------:R-:W3:Y:S03]  /*3000*/  LDSM.16.M88.4 R8, [R245+0xe100] ;  /* 0x00e10000f508783b */ /* 0x000ee60000000200 */
[C---:B-1----:R-:W-:Y:S08]  /*3010*/  HMMA.16816.F32 R64, R12.reuse, R44, R124 ;  /* 0x0000002c0c40723c */ /* 0x042ff0000000187c */
[----:B------:R-:W-:Y:S08]  /*3020*/  HMMA.16816.F32 R60, R12, R46, R108 ;  /* 0x0000002e0c3c723c */ /* 0x000ff0000000186c */
[C---:B--2---:R-:W-:Y:S08]  /*3030*/  HMMA.16816.F32 R40, R16.reuse, R44, R120 ;  /* 0x0000002c1028723c */ /* 0x044ff00000001878 */
[----:B------:R-:W-:Y:S08]  /*3040*/  HMMA.16816.F32 R44, R16, R46, R116 ;  /* 0x0000002e102c723c */ /* 0x000ff00000001874 */
[C---:B----4-:R-:W-:Y:S08]  /*3050*/  HMMA.16816.F32 R76, R12.reuse, R52, R88 ;  /* 0x000000340c4c723c */ /* 0x050ff00000001858 */
[----:B------:R-:W-:Y:S08]  /*3060*/  HMMA.16816.F32 R72, R12, R54, R104 ;  /* 0x000000360c48723c */ /* 0x000ff00000001868 */
[C---:B------:R-:W-:Y:S08]  /*3070*/  HMMA.16816.F32 R84, R16.reuse, R52, R84 ;  /* 0x000000341054723c */ /* 0x040ff00000001854 */
[----:B------:R-:W-:Y:S01]  /*3080*/  HMMA.16816.F32 R68, R16, R54, R68 ;  /* 0x000000361044723c */ /* 0x000fe20000001844 */
[----:B------:R-:W-:Y:S07]  /*3090*/  LDSM.16.M88.4 R52, [R242+0x6100] ;  /* 0x00610000f234783b */ /* 0x000fee0000000200 */
        /* <DEDUP_REMOVED lines=8> */
[----:B------:R-:W-:Y:S01]  /*3120*/  HMMA.16816.F32 R80, R16, R22, R80 ;  /* 0x000000161050723c */ /* 0x000fe20000001850 */
[----:B------:R-:W1:Y:S04]  /*3130*/  LDSM.16.M88.4 R20, [R244+0xe100] ;  /* 0x00e10000f414783b */ /* 0x000e680000000200 */
[----:B------:R-:W2:Y:S03]  /*3140*/  LDSM.16.M88.4 R16, [R244+0xc100] ;  /* 0x00c10000f410783b */ /* 0x000ea60000000200 */
[C---:B-----5:R-:W-:Y:S01]  /*3150*/  HMMA.16816.F32 R116, R24.reuse, R30, R44 ;  /* 0x0000001e1874723c */ /* 0x060fe2000000182c */
[----:B------:R-:W4:Y:S07]  /*3160*/  LDSM.16.M88.4 R44, [R242+0x6900] ;  /* 0x00690000f22c783b */ /* 0x000f2e0000000200 */
[-C--:B------:R-:W-:Y:S01]  /*3170*/  HMMA.16816.F32 R124, R24, R28.reuse, R40 ;  /* 0x0000001c187c723c */ /* 0x080fe20000001828 */
[----:B------:R-:W5:Y:S07]  /*3180*/  LDSM.16.M88.4 R40, [R242+0x7100] ;  /* 0x00710000f228783b */ /* 0x000f6e0000000200 */
[C---:B---3--:R-:W-:Y:S08]  /*3190*/  HMMA.16816.F32 R148, R8.reuse, R28, R64 ;  /* 0x0000001c0894723c */ /* 0x048ff00000001840 */
[C---:B------:R-:W-:Y:S01]  /*31a0*/  HMMA.16816.F32 R144, R8.reuse, R30, R60 ;  /* 0x0000001e0890723c */ /* 0x040fe2000000183c */
[----:B------:R-:W-:Y:S07]  /*31b0*/  LDSM.16.M88.4 R28, [R241+0x3000] ;  /* 0x00300000f11c783b */ /* 0x000fee0000000200 */
[C---:B------:R-:W-:Y:S08]  /*31c0*/  HMMA.16816.F32 R120, R8.reuse, R32, R76 ;  /* 0x000000200878723c */ /* 0x040ff0000000184c */
[----:B------:R-:W-:Y:S08]  /*31d0*/  HMMA.16816.F32 R152, R8, R34, R72 ;  /* 0x000000220898723c */ /* 0x000ff00000001848 */
[C---:B------:R-:W-:Y:S08]  /*31e0*/  HMMA.16816.F32 R64, R24.reuse, R32, R84 ;  /* 0x000000201840723c */ /* 0x040ff00000001854 */
[----:B------:R-:W-:Y:S01]  /*31f0*/  HMMA.16816.F32 R60, R24, R34, R68 ;  /* 0x00000022183c723c */ /* 0x000fe20000001844 */
[----:B------:R-:W-:Y:S07]  /*3200*/  LDSM.16.M88.4 R32, [R241+0x2800] ;  /* 0x00280000f120783b */ /* 0x000fee0000000200 */
[C---:B------:R-:W-:Y:S08]  /*3210*/  HMMA.16816.F32 R140, R8.reuse, R48, R96 ;  /* 0x00000030088c723c */ /* 0x040ff00000001860 */
[C---:B------:R-:W-:Y:S08]  /*3220*/  HMMA.16816.F32 R136, R8.reuse, R50, R108 ;  /* 0x000000320888723c */ /* 0x040ff0000000186c */
[C---:B------:R-:W-:Y:S08]  /*3230*/  HMMA.16816.F32 R132, R8.reuse, R56, R104 ;  /* 0x000000380884723c */ /* 0x040ff00000001868 */
[----:B------:R-:W-:Y:S01]  /*3240*/  HMMA.16816.F32 R128, R8, R58, R88 ;  /* 0x0000003a0880723c */ /* 0x000fe20000001858 */
[----:B------:R-:W3:Y:S07]  /*3250*/  LDSM.16.M88.4 R8, [R248+0xe100] ;  /* 0x00e10000f808783b */ /* 0x000eee0000000200 */
[C---:B------:R-:W-:Y:S01]  /*3260*/  HMMA.16816.F32 R112, R24.reuse, R48, R12 ;  /* 0x000000301870723c */ /* 0x040fe2000000180c */
[----:B------:R-:W2:Y:S07]  /*3270*/  LDSM.16.M88.4 R12, [R246+0xc100] ;  /* 0x00c10000f60c783b */ /* 0x000eae0000000200 */
[C---:B------:R-:W-:Y:S01]  /*3280*/  HMMA.16816.F32 R108, R24.reuse, R50, R92 ;  /* 0x00000032186c723c */ /* 0x040fe2000000185c */
[----:B------:R-:W3:Y:S07]  /*3290*/  LDSM.16.M88.4 R48, [R241+0x2000] ;  /* 0x00200000f130783b */ /* 0x000eee0000000200 */
[C---:B------:R-:W-:Y:S08]  /*32a0*/  HMMA.16816.F32 R76, R24.reuse, R56, R100 ;  /* 0x00000038184c723c */ /* 0x040ff00000001864 */
[----:B------:R-:W-:Y:S01]  /*32b0*/  HMMA.16816.F32 R72, R24, R58, R80 ;  /* 0x0000003a1848723c */ /* 0x000fe20000001850 */
[----:B------:R-:W3:Y:S01]  /*32c0*/  LDSM.16.M88.4 R24, [R241+0x3800] ;  /* 0x00380000f118783b */ /* 0x000ee20000000200 */
[----:B------:R-:W-:-:S06]  /*32d0*/  DEPBAR.LE SB0, 0x0 ;  /* 0x000080000000791a */ /* 0x000fcc0000000000 */
[C---:B-1----:R-:W-:Y:S08]  /*32e0*/  HMMA.16816.F32 R104, R20.reuse, R52, R120 ;  /* 0x000000341468723c */ /* 0x042ff00000001878 */
[----:B------:R-:W-:Y:S08]  /*32f0*/  HMMA.16816.F32 R100, R20, R54, R152 ;  /* 0x000000361464723c */ /* 0x000ff00000001898 */
[C---:B--2---:R-:W-:Y:S08]  /*3300*/  HMMA.16816.F32 R64, R16.reuse, R52, R64 ;  /* 0x000000341040723c */ /* 0x044ff00000001840 */
[----:B------:R-:W-:Y:S08]  /*3310*/  HMMA.16816.F32 R60, R16, R54, R60 ;  /* 0x00000036103c723c */ /* 0x000ff0000000183c */
[C---:B----4-:R-:W-:Y:S08]  /*3320*/  HMMA.16816.F32 R96, R20.reuse, R44, R148 ;  /* 0x0000002c1460723c */ /* 0x050ff00000001894 */
[----:B------:R-:W-:Y:S08]  /*3330*/  HMMA.16816.F32 R92, R20, R46, R144 ;  /* 0x0000002e145c723c */ /* 0x000ff00000001890 */
[C---:B------:R-:W-:Y:S08]  /*3340*/  HMMA.16816.F32 R56, R16.reuse, R44, R124 ;  /* 0x0000002c1038723c */ /* 0x040ff0000000187c */
[----:B------:R-:W-:Y:S08]  /*3350*/  HMMA.16816.F32 R52, R16, R46, R116 ;  /* 0x0000002e1034723c */ /* 0x000ff00000001874 */
[C---:B-----5:R-:W-:Y:S08]  /*3360*/  HMMA.16816.F32 R88, R20.reuse, R40, R140 ;  /* 0x000000281458723c */ /* 0x060ff0000000188c */
[C---:B------:R-:W-:Y:S08]  /*3370*/  HMMA.16816.F32 R84, R20.reuse, R42, R136 ;  /* 0x0000002a1454723c */ /* 0x040ff00000001888 */
[C---:B------:R-:W-:Y:S08]  /*3380*/  HMMA.16816.F32 R80, R20.reuse, R36, R132 ;  /* 0x000000241450723c */ /* 0x040ff00000001884 */
[----:B------:R-:W-:Y:S08]  /*3390*/  HMMA.16816.F32 R68, R20, R38, R128 ;  /* 0x000000261444723c */ /* 0x000ff00000001880 */
[C---:B------:R-:W-:Y:S08]  /*33a0*/  HMMA.16816.F32 R44, R16.reuse, R40, R112 ;  /* 0x00000028102c723c */ /* 0x040ff00000001870 */
[C---:B------:R-:W-:Y:S08]  /*33b0*/  HMMA.16816.F32 R40, R16.reuse, R42, R108 ;  /* 0x0000002a1028723c */ /* 0x040ff0000000186c */
[C---:B------:R-:W-:Y:S08]  /*33c0*/  HMMA.16816.F32 R20, R16.reuse, R36, R76 ;  /* 0x000000241014723c */ /* 0x040ff0000000184c */
[----:B------:R-:W-:Y:S08]  /*33d0*/  HMMA.16816.F32 R16, R16, R38, R72 ;  /* 0x000000261010723c */ /* 0x000ff00000001848 */
[C---:B---3--:R-:W-:Y:S08]  /*33e0*/  HMMA.16816.F32 R96, R8.reuse, R32, R96 ;  /* 0x000000200860723c */ /* 0x048ff00000001860 */
[C---:B------:R-:W-:Y:S08]  /*33f0*/  HMMA.16816.F32 R92, R8.reuse, R34, R92 ;  /* 0x00000022085c723c */ /* 0x040ff0000000185c */
        /* <DEDUP_REMOVED lines=10> */
[----:B------:R-:W-:Y:S01]  /*34a0*/  SHF.R.S32.HI R12, RZ, 0x1f, R163 ;  /* 0x0000001fff0c7819 */ /* 0x000fe200000114a3 */
[C---:B------:R-:W-:Y:S04]  /*34b0*/  HMMA.16816.F32 R104, R8.reuse, R48, R104 ;  /* 0x000000300868723c */ /* 0x040fe80000001868 */
[----:B------:R1:W-:Y:S04]  /*34c0*/  STL [R1+0x8c], R12 ;  /* 0x00008c0c01007387 */ /* 0x0003e80000100800 */
[----:B------:R1:W-:Y:S01]  /*34d0*/  STL [R1+0x4], R5 ;  /* 0x0000040501007387 */ /* 0x0003e20000100800 */
[C---:B------:R-:W-:Y:S03]  /*34e0*/  HMMA.16816.F32 R100, R8.reuse, R50, R100 ;  /* 0x000000320864723c */ /* 0x040fe60000001864 */
[----:B------:R1:W-:Y:S05]  /*34f0*/  STL [R1], R3 ;  /* 0x0000000301007387 */ /* 0x0003ea0000100800 */
[C---:B------:R-:W-:Y:S08]  /*3500*/  HMMA.16816.F32 R80, R8.reuse, R24, R80 ;  /* 0x000000180850723c */ /* 0x040ff00000001850 */
[----:B------:R-:W-:Y:S01]  /*3510*/  HMMA.16816.F32 R68, R8, R26, R68 ;  /* 0x0000001a0844723c */ /* 0x000fe20000001844 */
[----:B------:R-:W-:Y:S06]  /*3520*/  BAR.SYNC.DEFER_BLOCKING 0x0 ;  /* 0x0000000000007b1d */ /* 0x000fec0000010000 */
[----:B------:R-:W-:Y:S05]  /*3530*/  @!P0 BRA `(.L_x_1791) ;  /* 0x0000048000008947 */ /* 0x000fea0003800000 */
[----:B------:R-:W-:Y:S01]  /*3540*/  ULEA UR4, UR6, UR11, 0x6 ;  /* 0x0000000b06047291 */ /* 0x000fe2000f8e303f */
[----:B------:R-:W-:-:S05]  /*3550*/  IMAD.MOV.U32 R9, RZ, RZ, RZ ;  /* 0x000000ffff097224 */ /* 0x000fca00078e00ff */
[----:B-1----:R-:W-:-:S05]  /*3560*/  IMAD.U32 R3, RZ, RZ, UR4 ;  /* 0x00000004ff037e24 */ /* 0x002fca000f8e00ff */
        /* <DEDUP_REMOVED lines=14> */
[----:B------:R-:W-:-:S04]  /*3650*/  IADD3 R13, -R25, 0x10, RZ ;  /* 0x00000010190d7810 */ /* 0x000fc80007ffe1ff */
        /* <DEDUP_REMOVED lines=16> */
[----:B------:R-:W1:Y:S01]  /*3760*/  SHFL.IDX PT, R7, R5, RZ, 0x181f ;  /* 0x00181fff05077589 */ /* 0x000e6200000e0000 */
[----:B------:R-:W-:-:S03]  /*3770*/  SHF.L.U64.HI R6, R164, 0x1, R166 ;  /* 0x00000001a4067819 */ /* 0x000fc600000102a6 */
[----:B------:R-:W2:Y:S04]  /*3780*/  SHFL.IDX PT, R9, R3, RZ, 0x181f ;  /* 0x00181fff03097589 */ /* 0x000ea800000e0000 */
[----:B------:R-:W3:Y:S04]  /*3790*/  SHFL.IDX PT, R8, R5, 0x1, 0x181f ;  /* 0x00381f0005087f89 */ /* 0x000ee800000e0000 */
[----:B------:R-:W-:Y:S04]  /*37a0*/  SHFL.IDX PT, R11, R5, 0x2, 0x181f ;  /* 0x00581f00050b7f89 */ /* 0x000fe800000e0000 */
[----:B------:R-:W4:Y:S04]  /*37b0*/  SHFL.IDX PT, R10, R3, 0x1, 0x181f ;  /* 0x00381f00030a7f89 */ /* 0x000f2800000e0000 */
[----:B------:R5:W5:Y:S04]  /*37c0*/  SHFL.IDX PT, R22, R5, 0x3, 0x181f ;  /* 0x00781f0005167f89 */ /* 0x000b6800000e0000 */
[----:B------:R-:W5:Y:S01]  /*37d0*/  SHFL.IDX PT, R24, R3, 0x2, 0x181f ;  /* 0x00581f0003187f89 */ /* 0x000f6200000e0000 */
[----:B-1----:R-:W-:-:S03]  /*37e0*/  IADD3 R20, P0, R7, R26, RZ ;  /* 0x0000001a07147210 */ /* 0x002fc60007f1e0ff */
[----:B------:R1:W1:Y:S02]  /*37f0*/  SHFL.IDX PT, R23, R3, 0x3, 0x181f ;  /* 0x00781f0003177f89 */ /* 0x00026400000e0000 */
[----:B--2---:R-:W-:Y:S01]  /*3800*/  IMAD.X R21, R9, 0x1, R6, P0 ;  /* 0x0000000109157824 */ /* 0x004fe200000e0606 */
[----:B---3--:R-:W-:-:S04]  /*3810*/  IADD3 R16, P1, R8, R26, RZ ;  /* 0x0000001a08107210 */ /* 0x008fc80007f3e0ff */
[----:B------:R2:W-:Y:S01]  /*3820*/  LDGSTS.E.BYPASS.LTC128B.128 [R161+0x4100], [R20.64], !P6 ;  /* 0x0410000014a17fae */ /* 0x0005e2000f101d4e */
[----:B----4-:R-:W-:Y:S01]  /*3830*/  IMAD.X R17, R10, 0x1, R6, P1 ;  /* 0x000000010a117824 */ /* 0x010fe200008e0606 */
[C---:B-----5:R-:W-:Y:S01]  /*3840*/  SHF.L.U64.HI R5, R163.reuse, 0x1, R12 ;  /* 0x00000001a3057819 */ /* 0x060fe2000001020c */
[----:B-1----:R-:W-:-:S05]  /*3850*/  IMAD.SHL.U32 R3, R163, 0x2, RZ ;  /* 0x00000002a3037824 */ /* 0x002fca00078e00ff */
[-C--:B------:R-:W-:Y:S02]  /*3860*/  IADD3 R18, P2, R7, R3.reuse, RZ ;  /* 0x0000000307127210 */ /* 0x080fe40007f5e0ff */
[-C--:B------:R-:W-:Y:S02]  /*3870*/  IADD3 R14, P0, R8, R3.reuse, RZ ;  /* 0x00000003080e7210 */ /* 0x080fe40007f1e0ff */
[----:B------:R-:W-:Y:S01]  /*3880*/  LOP3.LUT R7, R27, 0xf, RZ, 0xc0, !PT ;  /* 0x0000000f1b077812 */ /* 0x000fe200078ec0ff */
[--C-:B------:R-:W-:Y:S01]  /*3890*/  IMAD.X R19, R9, 0x1, R5.reuse, P2 ;  /* 0x0000000109137824 */ /* 0x100fe200010e0605 */
[----:B------:R-:W-:Y:S01]  /*38a0*/  IADD3 R12, P2, R11, R26, RZ ;  /* 0x0000001a0b0c7210 */ /* 0x000fe20007f5e0ff */
[----:B------:R-:W-:Y:S01]  /*38b0*/  IMAD.X R15, R10, 0x1, R5, P0 ;  /* 0x000000010a0f7824 */ /* 0x000fe200000e0605 */
[----:B------:R-:W-:Y:S02]  /*38c0*/  IADD3 R8, P1, P0, R13, R22, R26 ;  /* 0x000000160d087210 */ /* 0x000fe4000783e01a */
[----:B------:R2:W-:Y:S01]  /*38d0*/  LDGSTS.E.BYPASS.LTC128B.128 [R161+0x6100], [R18.64], !P5 ;  /* 0x0610000012a17fae */ /* 0x0005e2000e901d4e */
[----:B------:R-:W-:Y:S01]  /*38e0*/  IMAD.X R13, R24, 0x1, R6, P2 ;  /* 0x00000001180d7824 */ /* 0x000fe200010e0606 */
[----:B------:R-:W-:-:S02]  /*38f0*/  IADD3 R10, P2, R11, R3, RZ ;  /* 0x000000030b0a7210 */ /* 0x000fc40007f5e0ff */
[-C--:B------:R-:W-:Y:S01]  /*3900*/  IADD3.X R9, RZ, R23.reuse, R6, P1, P0 ;  /* 0x00000017ff097210 */ /* 0x080fe20000fe0406 */
[----:B------:R2:W-:Y:S01]  /*3910*/  LDGSTS.E.BYPASS.LTC128B.128 [R161+0x4900], [R16.64], !P6 ;  /* 0x0490000010a17fae */ /* 0x0005e2000f101d4e */
[----:B------:R-:W-:Y:S01]  /*3920*/  IADD3 R6, P1, P0, R7, R22, R3 ;  /* 0x0000001607067210 */ /* 0x000fe2000783e003 */
[--C-:B------:R-:W-:Y:S01]  /*3930*/  IMAD.X R11, R24, 0x1, R5.reuse, P2 ;  /* 0x00000001180b7824 */ /* 0x100fe200010e0605 */
[----:B------:R-:W-:Y:S01]  /*3940*/  ISETP.NE.U32.AND P2, PT, R25, RZ, PT ;  /* 0x000000ff1900720c */ /* 0x000fe20003f45070 */
[----:B------:R2:W-:Y:S01]  /*3950*/  LDGSTS.E.BYPASS.LTC128B.128 [R161+0x6900], [R14.64], !P5 ;  /* 0x069000000ea17fae */ /* 0x0005e2000e901d4e */
[----:B------:R-:W-:Y:S02]  /*3960*/  IADD3.X R7, RZ, R23, R5, P1, P0 ;  /* 0x00000017ff077210 */ /* 0x000fe40000fe0405 */
[----:B------:R-:W-:Y:S01]  /*3970*/  ISETP.NE.U32.AND P0, PT, R162, RZ, PT ;  /* 0x000000ffa200720c */ /* 0x000fe20003f05070 */
[----:B------:R2:W-:Y:S04]  /*3980*/  LDGSTS.E.BYPASS.LTC128B.128 [R161+0x5100], [R12.64], !P6 ;  /* 0x051000000ca17fae */ /* 0x0005e8000f101d4e */
[----:B------:R2:W-:Y:S04]  /*3990*/  LDGSTS.E.BYPASS.LTC128B.128 [R161+0x7100], [R10.64], !P5 ;  /* 0x071000000aa17fae */ /* 0x0005e8000e901d4e */
[----:B------:R2:W-:Y:S04]  /*39a0*/  LDGSTS.E.BYPASS.LTC128B.128.ZFILL [R161+0x5900], [R8.64], P2 ;  /* 0x0590000008a17fae */ /* 0x0005e80009141d4e */
[----:B------:R2:W-:Y:S02]  /*39b0*/  LDGSTS.E.BYPASS.LTC128B.128.ZFILL [R161+0x7900], [R6.64], P0 ;  /* 0x0790000006a17fae */ /* 0x0005e40008141d4e */
.L_x_1791:
[----:B-1----:R-:W-:Y:S01]  /*39c0*/  FMUL.FTZ R3, R64, c[0x0][0x320] ;  /* 0x0000c80040037a20 */ /* 0x002fe20000410000 */
[----:B--2---:R-:W-:Y:S01]  /*39d0*/  SHF.R.S32.HI R7, RZ, 0x1f, R158 ;  /* 0x0000001fff077819 */ /* 0x004fe2000001149e */
[----:B------:R-:W-:Y:S01]  /*39e0*/  FMUL.FTZ R5, R30, c[0x0][0x320] ;  /* 0x0000c8001e057a20 */ /* 0x000fe20000410000 */
[----:B------:R-:W-:Y:S01]  /*39f0*/  LEA.HI R6, R160, R165, RZ, 0x2 ;  /* 0x000000a5a0067211 */ /* 0x000fe200078f10ff */
[----:B------:R1:W2:Y:S01]  /*3a00*/  MUFU.TANH R12, R3 ;  /* 0x00000003000c7308 */ /* 0x0002a20000002400 */
[----:B------:R-:W-:Y:S01]  /*3a10*/  FMUL.FTZ R8, R31, c[0x0][0x320] ;  /* 0x0000c8001f087a20 */ /* 0x000fe20000410000 */
[----:B------:R-:W-:Y:S01]  /*3a20*/  PLOP3.LUT P1, PT, PT, PT, UP1, 0x80, 0x0 ;  /* 0x000000000000781c */ /* 0x000fe20003f2f018 */
[----:B------:R-:W-:Y:S01]  /*3a30*/  FMUL.FTZ R10, R80, c[0x0][0x320] ;  /* 0x0000c800500a7a20 */ /* 0x000fe20000410000 */
[----:B------:R-:W-:Y:S01]  /*3a40*/  LOP3.LUT R6, R6, 0xfffffffc, RZ, 0xc0, !PT ;  /* 0xfffffffc06067812 */ /* 0x000fe200078ec0ff */
[----:B------:R-:W-:Y:S01]  /*3a50*/  UMOV UR4, 0xffffffc0 ;  /* 0xffffffc000047882 */ /* 0x000fe20000000000 */
[----:B------:R-:W-:Y:S01]  /*3a60*/  PLOP3.LUT P0, PT, PT, PT, UP1, 0x80, 0x0 ;  /* 0x000000000000781c */ /* 0x000fe20003f0f018 */
[----:B------:R-:W-:Y:S01]  /*3a70*/  UIMAD UR4, UR6, UR4, 0x41 ;  /* 0x00000041060474a4 */ /* 0x000fe2000f8e0204 */
[----:B------:R3:W-:Y:S01]  /*3a80*/  MUFU.TANH R39, R5 ;  /* 0x0000000500277308 */ /* 0x0007e20000002400 */
[----:B------:R-:W-:Y:S01]  /*3a90*/  IMAD.IADD R6, R165, 0x1, -R6 ;  /* 0x00000001a5067824 */ /* 0x000fe200078e0a06 */
[----:B------:R-:W-:Y:S01]  /*3aa0*/  STL [R1+0xbc], R251 ;  /* 0x0000bcfb01007387 */ /* 0x000fe20000100800 */
[----:B------:R-:W-:-:S02]  /*3ab0*/  FMUL.FTZ R22, R103, c[0x0][0x320] ;  /* 0x0000c80067167a20 */ /* 0x000fc40000410000 */
[----:B------:R-:W-:Y:S01]  /*3ac0*/  FMUL.FTZ R17, R71, c[0x0][0x320] ;  /* 0x0000c80047117a20 */ /* 0x000fe20000410000 */
[----:B------:R-:W-:Y:S01]  /*3ad0*/  STL [R1+0xb8], R250 ;  /* 0x0000b8fa01007387 */ /* 0x000fe20000100800 */
[----:B------:R-:W-:Y:S01]  /*3ae0*/  IMAD.SHL.U32 R237, R0, 0x2, RZ ;  /* 0x0000000200ed7824 */ /* 0x000fe200078e00ff */
[----:B------:R-:W-:Y:S01]  /*3af0*/  MUFU.TANH R36, R8 ;  /* 0x0000000800247308 */ /* 0x000fe20000002400 */
[----:B-1----:R-:W-:Y:S01]  /*3b00*/  FMUL.FTZ R3, R65, c[0x0][0x320] ;  /* 0x0000c80041037a20 */ /* 0x002fe20000410000 */
[----:B------:R-:W-:Y:S01]  /*3b10*/  STL [R1+0xb4], R249 ;  /* 0x0000b4f901007387 */ /* 0x000fe20000100800 */
[----:B------:R-:W-:Y:S01]  /*3b20*/  IMAD R240, R2, 0x2, R237 ;  /* 0x0000000202f07824 */ /* 0x000fe200078e02ed */
[----:B------:R-:W-:Y:S02]  /*3b30*/  LEA R238, R4, R237, 0x1 ;  /* 0x000000ed04ee7211 */ /* 0x000fe400078e08ff */
[----:B------:R-:W-:Y:S02]  /*3b40*/  STL [R1+0xb0], R248 ;  /* 0x0000b0f801007387 */ /* 0x000fe40000100800 */
[----:B------:R1:W4:Y:S01]  /*3b50*/  MUFU.TANH R13, R3 ;  /* 0x00000003000d7308 */ /* 0x0003220000002400 */
[----:B---3--:R-:W-:Y:S01]  /*3b60*/  LEA.HI R5, R7, R158, RZ, 0x2 ;  /* 0x0000009e07057211 */ /* 0x008fe200078f10ff */
[----:B------:R-:W-:Y:S01]  /*3b70*/  STL [R1+0xac], R247 ;  /* 0x0000acf701007387 */ /* 0x000fe20000100800 */
[----:B------:R-:W-:-:S02]  /*3b80*/  LEA R239, R2, R238, 0x1 ;  /* 0x000000ee02ef7211 */ /* 0x000fc400078e08ff */
[----:B------:R-:W-:Y:S01]  /*3b90*/  LOP3.LUT R5, R5, 0xffffffc, RZ, 0xc0, !PT ;  /* 0x0ffffffc05057812 */ /* 0x000fe200078ec0ff */
[----:B------:R-:W-:Y:S02]  /*3ba0*/  STL [R1+0xa8], R246 ;  /* 0x0000a8f601007387 */ /* 0x000fe40000100800 */
[----:B------:R-:W-:Y:S01]  /*3bb0*/  MUFU.TANH R22, R22 ;  /* 0x0000001600167308 */ /* 0x000fe20000002400 */
[----:B------:R-:W-:Y:S01]  /*3bc0*/  IADD3 R9, -R5, R158, RZ ;  /* 0x0000009e05097210 */ /* 0x000fe20007ffe1ff */
[----:B------:R-:W-:Y:S01]  /*3bd0*/  STL [R1+0xa4], R245 ;  /* 0x0000a4f501007387 */ /* 0x000fe20000100800 */
[----:B------:R-:W-:-:S03]  /*3be0*/  LEA.HI R5, R6, R6, RZ, 0x1 ;  /* 0x0000000606057211 */ /* 0x000fc600078f08ff */
[----:B------:R-:W-:Y:S01]  /*3bf0*/  STL [R1+0xa0], R244 ;  /* 0x0000a0f401007387 */ /* 0x000fe20000100800 */
[----:B-1----:R-:W-:-:S03]  /*3c00*/  FMUL.FTZ R3, R60, c[0x0][0x320] ;  /* 0x0000c8003c037a20 */ /* 0x002fc60000410000 */
[----:B------:R-:W-:Y:S01]  /*3c10*/  STL [R1+0x9c], R243 ;  /* 0x00009cf301007387 */ /* 0x000fe20000100800 */
[----:B------:R1:W3:Y:S03]  /*3c20*/  MUFU.TANH R14, R3 ;  /* 0x00000003000e7308 */ /* 0x0002e60000002400 */
[----:B------:R-:W-:Y:S04]  /*3c30*/  STL [R1+0x98], R242 ;  /* 0x000098f201007387 */ /* 0x000fe80000100800 */
[----:B------:R-:W-:Y:S04]  /*3c40*/  STL [R1+0x94], R241 ;  /* 0x000094f101007387 */ /* 0x000fe80000100800 */
[----:B------:R-:W-:Y:S04]  /*3c50*/  STL [R1+0x90], R236 ;  /* 0x000090ec01007387 */ /* 0x000fe80000100800 */
[----:B------:R-:W-:Y:S01]  /*3c60*/  LDSM.16.MT88.4 R76, [R240+0x100] ;  /* 0x00010000f04c783b */ /* 0x000fe20000004200 */
[----:B-1----:R-:W-:-:S03]  /*3c70*/  FMUL.FTZ R3, R61, c[0x0][0x320] ;  /* 0x0000c8003d037a20 */ /* 0x002fc60000410000 */
[----:B------:R-:W0:Y:S01]  /*3c80*/  LDGDEPBAR ;  /* 0x00000000000079af */ /* 0x000e220000000000 */
        /* <DEDUP_REMOVED lines=76> */
[----:B------:R1:W-:Y:S02]  /*4150*/  MUFU.TANH R41, R3 ;  /* 0x0000000300297308 */ /* 0x0003e40000002400 */
[----:B-1----:R-:W-:-:S06]  /*4160*/  FMUL.FTZ R3, R43, c[0x0][0x320] ;  /* 0x0000c8002b037a20 */ /* 0x002fcc0000410000 */
[----:B------:R1:W-:Y:S08]  /*4170*/  MUFU.TANH R43, R10 ;  /* 0x0000000a002b7308 */ /* 0x0003f00000002400 */
[----:B------:R2:W-:Y:S01]  /*4180*/  MUFU.TANH R40, R3 ;  /* 0x0000000300287308 */ /* 0x0005e20000002400 */
[----:B-1----:R-:W-:-:S07]  /*4190*/  FMUL.FTZ R10, R81, c[0x0][0x320] ;  /* 0x0000c800510a7a20 */ /* 0x002fce0000410000 */
[----:B------:R-:W-:Y:S01]  /*41a0*/  MUFU.TANH R42, R10 ;  /* 0x0000000a002a7308 */ /* 0x000fe20000002400 */
[----:B--2---:R-:W-:-:S07]  /*41b0*/  FMUL.FTZ R3, R84, c[0x0][0x320] ;  /* 0x0000c80054037a20 */ /* 0x004fce0000410000 */
[----:B------:R1:W-:Y:S02]  /*41c0*/  MUFU.TANH R170, R3 ;  /* 0x0000000300aa7308 */ /* 0x0003e40000002400 */
[----:B-1----:R-:W-:-:S06]  /*41d0*/  FMUL.FTZ R3, R85, c[0x0][0x320] ;  /* 0x0000c80055037a20 */ /* 0x002fcc0000410000 */
[----:B------:R1:W-:Y:S02]  /*41e0*/  MUFU.TANH R171, R3 ;  /* 0x0000000300ab7308 */ /* 0x0003e40000002400 */
[----:B-1----:R-:W-:-:S06]  /*41f0*/  FMUL.FTZ R3, R86, c[0x0][0x320] ;  /* 0x0000c80056037a20 */ /* 0x002fcc0000410000 */
[----:B------:R1:W-:Y:S02]  /*4200*/  MUFU.TANH R133, R3 ;  /* 0x0000000300857308 */ /* 0x0003e40000002400 */
[----:B-1----:R-:W-:Y:S02]  /*4210*/  FMUL.FTZ R3, R87, c[0x0][0x320] ;  /* 0x0000c80057037a20 */ /* 0x002fe40000410000 */
[----:B------:R-:W-:Y:S04]  /*4220*/  LDSM.16.MT88.4 R84, [R240+0x2900] ;  /* 0x00290000f054783b */ /* 0x000fe80000004200 */
[----:B------:R1:W-:Y:S02]  /*4230*/  MUFU.TANH R132, R3 ;  /* 0x0000000300847308 */ /* 0x0003e40000002400 */
[----:B-1----:R-:W-:-:S06]  /*4240*/  FMUL.FTZ R3, R63, c[0x0][0x320] ;  /* 0x0000c8003f037a20 */ /* 0x002fcc0000410000 */
[----:B------:R1:W2:Y:S02]  /*4250*/  MUFU.TANH R18, R3 ;  /* 0x0000000300127308 */ /* 0x0002a40000002400 */
[----:B-1----:R-:W-:-:S06]  /*4260*/  FMUL.FTZ R3, R100, c[0x0][0x320] ;  /* 0x0000c80064037a20 */ /* 0x002fcc0000410000 */
[----:B------:R1:W-:Y:S02]  /*4270*/  MUFU.TANH R44, R3 ;  /* 0x00000003002c7308 */ /* 0x0003e40000002400 */
[----:B-1----:R-:W-:-:S05]  /*4280*/  LOP3.LUT R3, R159, 0xffffffe0, RZ, 0xc0, !PT ;  /* 0xffffffe09f037812 */ /* 0x002fca00078ec0ff */
[----:B------:R-:W-:-:S05]  /*4290*/  IMAD.IADD R3, R165, 0x1, -R3 ;  /* 0x00000001a5037824 */ /* 0x000fca00078e0a03 */
[----:B------:R-:W-:-:S04]  /*42a0*/  SHF.R.S32.HI R7, RZ, 0x1f, R3 ;  /* 0x0000001fff077819 */ /* 0x000fc80000011403 */
[----:B------:R-:W-:-:S04]  /*42b0*/  LEA.HI R7, R7, R3, RZ, 0x2 ;  /* 0x0000000307077211 */ /* 0x000fc800078f10ff */
[----:B------:R-:W-:-:S05]  /*42c0*/  LEA.HI.SX32 R8, R7, UR10, 0x1e ;  /* 0x0000000a07087c11 */ /* 0x000fca000f8ff2ff */
[----:B------:R-:W-:Y:S01]  /*42d0*/  IMAD R11, R9, 0x10, R8 ;  /* 0x00000010090b7824 */ /* 0x000fe200078e0208 */
[C---:B------:R-:W-:Y:S01]  /*42e0*/  LOP3.LUT R9, R5.reuse, 0x1ffffffe, RZ, 0xc0, !PT ;  /* 0x1ffffffe05097812 */ /* 0x040fe200078ec0ff */
[----:B------:R-:W-:-:S03]  /*42f0*/  IMAD.SHL.U32 R8, R5, 0x20, RZ ;  /* 0x0000002005087824 */ /* 0x000fc600078e00ff */
[----:B------:R-:W-:Y:S01]  /*4300*/  IADD3 R6, R6, -R9, RZ ;  /* 0x8000000906067210 */ /* 0x000fe20007ffe0ff */
[----:B------:R-:W-:Y:S01]  /*4310*/  FMUL.FTZ R9, R35, c[0x0][0x320] ;  /* 0x0000c80023097a20 */ /* 0x000fe20000410000 */
[----:B------:R-:W-:-:S03]  /*4320*/  LOP3.LUT R5, R8, 0xffffffc0, RZ, 0xc0, !PT ;  /* 0xffffffc008057812 */ /* 0x000fc600078ec0ff */
[----:B------:R1:W-:Y:S02]  /*4330*/  MUFU.TANH R19, R9 ;  /* 0x0000000900137308 */ /* 0x0003e40000002400 */
[----:B------:R-:W-:-:S04]  /*4340*/  IMAD.IADD R5, R5, 0x1, R11 ;  /* 0x0000000105057824 */ /* 0x000fc800078e020b */
[----:B------:R-:W-:Y:S02]  /*4350*/  IMAD R15, R6, 0x8, R5 ;  /* 0x00000008060f7824 */ /* 0x000fe400078e0205 */
[----:B------:R-:W-:Y:S02]  /*4360*/  FMUL.FTZ R5, R82, c[0x0][0x320] ;  /* 0x0000c80052057a20 */ /* 0x000fe40000410000 */
[----:B------:R-:W-:Y:S01]  /*4370*/  @P1 IMAD.HI.U32 R8, R15, c[0x0][0x2c8], RZ ;  /* 0x0000b2000f081a27 */ /* 0x000fe200078e00ff */
[----:B------:R-:W-:Y:S01]  /*4380*/  MOV R6, R15 ;  /* 0x0000000f00067202 */ /* 0x000fe20000000f00 */
[----:B------:R2:W-:Y:S01]  /*4390*/  MUFU.TANH R47, R5 ;  /* 0x00000005002f7308 */ /* 0x0005e20000002400 */
[----:B------:R3:W-:Y:S02]  /*43a0*/  STL [R1+0x7c], R15 ;  /* 0x00007c0f01007387 */ /* 0x0007e40000100800 */
[----:B------:R-:W-:Y:S01]  /*43b0*/  @P0 SHF.R.U32.HI R6, RZ, c[0x0][0x2cc], R8 ;  /* 0x0000b300ff060a19 */ /* 0x000fe20000011608 */
[----:B------:R-:W-:-:S04]  /*43c0*/  FMUL.FTZ R8, R101, c[0x0][0x320] ;  /* 0x0000c80065087a20 */ /* 0x000fc80000410000 */
[----:B------:R-:W4:Y:S01]  /*43d0*/  SHFL.IDX PT, R10, R6, RZ, 0x1c1f ;  /* 0x001c1fff060a7589 */ /* 0x000f2200000e0000 */
[----:B------:R-:W-:Y:S03]  /*43e0*/  MUFU.TANH R31, R8 ;  /* 0x00000008001f7308 */ /* 0x000fe60000002400 */
[----:B-1----:R-:W1:Y:S01]  /*43f0*/  SHFL.IDX PT, R9, R6, 0x3, 0x1c1f ;  /* 0x007c1f0006097f89 */ /* 0x002e6200000e0000 */
[----:B--2---:R-:W-:-:S04]  /*4400*/  FMUL.FTZ R5, R83, c[0x0][0x320] ;  /* 0x0000c80053057a20 */ /* 0x004fc80000410000 */
[----:B------:R2:W-:Y:S01]  /*4410*/  MUFU.TANH R46, R5 ;  /* 0x00000005002e7308 */ /* 0x0005e20000002400 */
[----:B---3--:R-:W-:Y:S01]  /*4420*/  FMUL.FTZ R15, R70, c[0x0][0x320] ;  /* 0x0000c800460f7a20 */ /* 0x008fe20000410000 */
[----:B--2---:R-:W-:Y:S01]  /*4430*/  LOP3.LUT R5, R7, 0x7ffffffc, RZ, 0xc0, !PT ;  /* 0x7ffffffc07057812 */ /* 0x004fe200078ec0ff */
[----:B------:R-:W-:Y:S01]  /*4440*/  IMAD.U32 R7, RZ, RZ, UR4 ;  /* 0x00000004ff077e24 */ /* 0x000fe2000f8e00ff */
[----:B------:R-:W-:-:S03]  /*4450*/  ULDC.64 UR4, c[0x0][0x2c8] ;  /* 0x0000b20000047ab9 */ /* 0x000fc60000000a00 */
[----:B------:R-:W-:Y:S02]  /*4460*/  IMAD.IADD R5, R3, 0x1, -R5 ;  /* 0x0000000103057824 */ /* 0x000fe400078e0a05 */
[----:B------:R-:W-:-:S03]  /*4470*/  FMUL.FTZ R3, R102, c[0x0][0x320] ;  /* 0x0000c80066037a20 */ /* 0x000fc60000410000 */
[----:B------:R-:W-:Y:S01]  /*4480*/  SHF.L.U32 R11, R5, 0x1, RZ ;  /* 0x00000001050b7819 */ /* 0x000fe200000006ff */
[----:B------:R2:W-:Y:S01]  /*4490*/  MUFU.TANH R38, R3 ;  /* 0x0000000300267308 */ /* 0x0005e20000002400 */
[----:B------:R-:W-:Y:S02]  /*44a0*/  FMUL.FTZ R5, R34, c[0x0][0x320] ;  /* 0x0000c80022057a20 */ /* 0x000fe40000410000 */
[C---:B------:R-:W-:Y:S01]  /*44b0*/  IADD3 R8, -R11.reuse, UR20, RZ ;  /* 0x000000140b087c10 */ /* 0x040fe2000fffe1ff */
[----:B------:R3:W-:Y:S04]  /*44c0*/  STL [R1+0x80], R11 ;  /* 0x0000800b01007387 */ /* 0x0007e80000100800 */
[----:B------:R1:W1:Y:S01]  /*44d0*/  MUFU.TANH R21, R5 ;  /* 0x0000000500157308 */ /* 0x0002620000002400 */
[----:B--2---:R-:W-:-:S04]  /*44e0*/  IADD3 R3, -R11, UR7, R7 ;  /* 0x000000070b037c10 */ /* 0x004fc8000fffe107 */
[----:B------:R-:W-:Y:S01]  /*44f0*/  IADD3 R7, R3, -UR12, RZ ;  /* 0x8000000c03077c10 */ /* 0x000fe2000fffe0ff */
[----:B-1----:R-:W1:Y:S04]  /*4500*/  SHFL.IDX PT, R5, R6, 0x1, 0x1c1f ;  /* 0x003c1f0006057f89 */ /* 0x002e6800000e0000 */
[----:B----4-:R-:W-:Y:S02]  /*4510*/  IMAD.IADD R3, R7, 0x1, R10 ;  /* 0x0000000107037824 */ /* 0x010fe400078e020a */
[----:B------:R-:W-:Y:S02]  /*4520*/  FMUL.FTZ R10, R68, c[0x0][0x320] ;  /* 0x0000c800440a7a20 */ /* 0x000fe40000410000 */
[----:B---3--:R-:W-:Y:S01]  /*4530*/  FMUL.FTZ R11, R69, c[0x0][0x320] ;  /* 0x0000c800450b7a20 */ /* 0x008fe20000410000 */
[----:B------:R-:W-:Y:S01]  /*4540*/  IMNMX R3, R8, R3, PT ;  /* 0x0000000308037217 */ /* 0x000fe20003800200 */
[----:B------:R-:W-:Y:S01]  /*4550*/  IMAD.IADD R9, R7, 0x1, R9 ;  /* 0x0000000107097824 */ /* 0x000fe200078e0209 */
[----:B------:R-:W-:Y:S02]  /*4560*/  LDSM.16.MT88.4 R68, [R237+0x2100] ;  /* 0x00210000ed44783b */ /* 0x000fe40000004200 */
[----:B------:R-:W-:-:S02]  /*4570*/  ISETP.GT.AND P0, PT, R3, RZ, PT ;  /* 0x000000ff0300720c */ /* 0x000fc40003f04270 */
[C---:B------:R-:W-:Y:S02]  /*4580*/  ISETP.GT.AND P2, PT, R3.reuse, 0x1, PT ;  /* 0x000000010300780c */ /* 0x040fe40003f44270 */
[----:B------:R-:W-:Y:S02]  /*4590*/  ISETP.GT.AND P1, PT, R3, 0x8, PT ;  /* 0x000000080300780c */ /* 0x000fe40003f24270 */
[----:B------:R-:W-:Y:S02]  /*45a0*/  FSEL R12, R12, -INF , P0 ;  /* 0xff8000000c0c7808 */ /* 0x000fe40000000000 */
[----:B------:R-:W-:Y:S02]  /*45b0*/  FSEL R13, R13, -INF , P2 ;  /* 0xff8000000d0d7808 */ /* 0x000fe40001000000 */
[----:B------:R-:W-:Y:S02]  /*45c0*/  ISETP.GT.AND P0, PT, R3, 0x9, PT ;  /* 0x000000090300780c */ /* 0x000fe40003f04270 */
[----:B------:R-:W-:-:S02]  /*45d0*/  FSEL R14, R14, -INF , P1 ;  /* 0xff8000000e0e7808 */ /* 0x000fc40000800000 */
[----:B------:R-:W-:Y:S01]  /*45e0*/  FMNMX.FTZ R139, R12, R13, !PT ;  /* 0x0000000d0c8b7209 */ /* 0x000fe20007810000 */
[----:B-1----:R-:W-:Y:S01]  /*45f0*/  IMAD.IADD R5, R7, 0x1, R5 ;  /* 0x0000000107057824 */ /* 0x002fe200078e0205 */
[C---:B------:R-:W-:Y:S02]  /*4600*/  ISETP.GT.AND P2, PT, R3.reuse, 0x10, PT ;  /* 0x000000100300780c */ /* 0x040fe40003f44270 */
[----:B------:R-:W-:Y:S02]  /*4610*/  FSEL R16, R16, -INF , P0 ;  /* 0xff80000010107808 */ /* 0x000fe40000000000 */
[----:B------:R-:W-:Y:S02]  /*4620*/  FMNMX.FTZ R139, R14, R139, !PT ;  /* 0x0000008b0e8b7209 */ /* 0x000fe40007810000 */
[----:B------:R-:W-:Y:S02]  /*4630*/  ISETP.GT.AND P1, PT, R3, 0x11, PT ;  /* 0x000000110300780c */ /* 0x000fe40003f24270 */
[----:B------:R-:W-:-:S02]  /*4640*/  FSEL R20, R20, -INF , P2 ;  /* 0xff80000014147808 */ /* 0x000fc40001000000 */
[----:B------:R-:W-:Y:S02]  /*4650*/  FMNMX.FTZ R139, R16, R139, !PT ;  /* 0x0000008b108b7209 */ /* 0x000fe40007810000 */
[----:B------:R-:W-:Y:S02]  /*4660*/  ISETP.GT.AND P0, PT, R3, 0x18, PT ;  /* 0x000000180300780c */ /* 0x000fe40003f04270 */
[----:B------:R-:W-:Y:S02]  /*4670*/  FSEL R23, R23, -INF , P1 ;  /* 0xff80000017177808 */ /* 0x000fe40000800000 */
[C---:B------:R-:W-:Y:S02]  /*4680*/  ISETP.GT.AND P2, PT, R3.reuse, 0x19, PT ;  /* 0x000000190300780c */ /* 0x040fe40003f44270 */
[----:B------:R-:W-:Y:S02]  /*4690*/  ISETP.GT.AND P1, PT, R3, 0x20, PT ;  /* 0x000000200300780c */ /* 0x000fe40003f24270 */
[----:B------:R-:W-:-:S02]  /*46a0*/  FMNMX.FTZ R139, R20, R139, !PT ;  /* 0x0000008b148b7209 */ /* 0x000fc40007810000 */
[----:B------:R-:W-:Y:S02]  /*46b0*/  FSEL R27, R27, -INF , P0 ;  /* 0xff8000001b1b7808 */ /* 0x000fe40000000000 */
[----:B------:R-:W-:Y:S02]  /*46c0*/  ISETP.GT.AND P0, PT, R3, 0x21, PT ;  /* 0x000000210300780c */ /* 0x000fe40003f04270 */
[----:B------:R-:W-:Y:S02]  /*46d0*/  FSEL R34, R37, -INF , P2 ;  /* 0xff80000025227808 */ /* 0x000fe40001000000 */
[----:B------:R-:W-:Y:S01]  /*46e0*/  FSEL R176, R28, -INF , P1 ;  /* 0xff8000001cb07808 */ /* 0x000fe20000800000 */
[----:B------:R1:W2:Y:S01]  /*46f0*/  MUFU.TANH R37, R10 ;  /* 0x0000000a00257308 */ /* 0x0002a20000002400 */
[C---:B------:R-:W-:Y:S02]  /*4700*/  ISETP.GT.AND P2, PT, R3.reuse, 0x28, PT ;  /* 0x000000280300780c */ /* 0x040fe40003f44270 */
[----:B------:R-:W-:-:S02]  /*4710*/  ISETP.GT.AND P1, PT, R3, 0x29, PT ;  /* 0x000000290300780c */ /* 0x000fc40003f24270 */
[----:B------:R-:W-:Y:S02]  /*4720*/  FMNMX.FTZ R139, R23, R139, !PT ;  /* 0x0000008b178b7209 */ /* 0x000fe40007810000 */
[----:B------:R-:W-:Y:S02]  /*4730*/  FSEL R177, R177, -INF , P0 ;  /* 0xff800000b1b17808 */ /* 0x000fe40000000000 */
[----:B------:R-:W-:Y:S02]  /*4740*/  ISETP.GT.AND P0, PT, R3, 0x30, PT ;  /* 0x000000300300780c */ /* 0x000fe40003f04270 */
[----:B------:R-:W-:Y:S02]  /*4750*/  FSEL R178, R178, -INF , P2 ;  /* 0xff800000b2b27808 */ /* 0x000fe40001000000 */
[----:B------:R-:W-:Y:S02]  /*4760*/  FSEL R179, R179, -INF , P1 ;  /* 0xff800000b3b37808 */ /* 0x000fe40000800000 */
[----:B------:R-:W-:Y:S01]  /*4770*/  FMNMX.FTZ R139, R27, R139, !PT ;  /* 0x0000008b1b8b7209 */ /* 0x000fe20007810000 */
[----:B-1----:R-:W1:Y:S01]  /*4780*/  SHFL.IDX PT, R10, R6, 0x2, 0x1c1f ;  /* 0x005c1f00060a7f89 */ /* 0x002e6200000e0000 */
[----:B------:R-:W-:-:S02]  /*4790*/  ISETP.GT.AND P2, PT, R3, 0x31, PT ;  /* 0x000000310300780c */ /* 0x000fc40003f44270 */
[C---:B------:R-:W-:Y:S02]  /*47a0*/  ISETP.GT.AND P1, PT, R3.reuse, 0x38, PT ;  /* 0x000000380300780c */ /* 0x040fe40003f24270 */
[----:B------:R-:W-:Y:S02]  /*47b0*/  IMNMX R5, R8, R5, PT ;  /* 0x0000000508057217 */ /* 0x000fe40003800200 */
[----:B------:R-:W-:Y:S02]  /*47c0*/  FSEL R165, R48, -INF , P0 ;  /* 0xff80000030a57808 */ /* 0x000fe40000000000 */
[----:B------:R-:W-:Y:S02]  /*47d0*/  FMNMX.FTZ R139, R34, R139, !PT ;  /* 0x0000008b228b7209 */ /* 0x000fe40007810000 */
[----:B------:R-:W-:Y:S02]  /*47e0*/  ISETP.GT.AND P0, PT, R3, 0x39, PT ;  /* 0x000000390300780c */ /* 0x000fe40003f04270 */
[----:B------:R-:W-:-:S02]  /*47f0*/  FSEL R167, R52, -INF , P2 ;  /* 0xff80000034a77808 */ /* 0x000fc40001000000 */
[----:B------:R-:W-:Y:S02]  /*4800*/  FSEL R166, R50, -INF , P1 ;  /* 0xff80000032a67808 */ /* 0x000fe40000800000 */
[C---:B------:R-:W-:Y:S02]  /*4810*/  ISETP.GT.AND P2, PT, R5.reuse, RZ, PT ;  /* 0x000000ff0500720c */ /* 0x040fe40003f44270 */
[----:B------:R-:W-:Y:S02]  /*4820*/  ISETP.GT.AND P1, PT, R5, 0x1, PT ;  /* 0x000000010500780c */ /* 0x000fe40003f24270 */
[----:B------:R-:W-:Y:S02]  /*4830*/  FMNMX.FTZ R139, R176, R139, !PT ;  /* 0x0000008bb08b7209 */ /* 0x000fe40007810000 */
[----:B------:R-:W-:Y:S02]  /*4840*/  FSEL R106, R29, -INF , P0 ;  /* 0xff8000001d6a7808 */ /* 0x000fe40000000000 */
[----:B------:R-:W-:-:S02]  /*4850*/  ISETP.GT.AND P0, PT, R5, 0x8, PT ;  /* 0x000000080500780c */ /* 0x000fc40003f04270 */
[----:B------:R-:W-:Y:S02]  /*4860*/  FSEL R24, R24, -INF , P2 ;  /* 0xff80000018187808 */ /* 0x000fe40001000000 */
        /* <DEDUP_REMOVED lines=8> */
[----:B------:R-:W-:Y:S01]  /*48f0*/  FMNMX.FTZ R3, R29, R3, !PT ;  /* 0x000000031d037209 */ /* 0x000fe20007810000 */
[----:B------:R3:W4:Y:S01]  /*4900*/  MUFU.TANH R18, R11 ;  /* 0x0000000b00127308 */ /* 0x0007220000002400 */
        /* <DEDUP_REMOVED lines=20> */
[----:B---3--:R-:W3:Y:S01]  /*4a50*/  SHFL.BFLY PT, R11, R139, 0x2, 0x1f ;  /* 0x0c401f008b0b7f89 */ /* 0x008ee200000e0000 */
[----:B------:R-:W-:Y:S02]  /*4a60*/  FMNMX.FTZ R3, R32, R3, !PT ;  /* 0x0000000320037209 */ /* 0x000fe40007810000 */
[----:B------:R-:W-:-:S02]  /*4a70*/  ISETP.GT.AND P0, PT, R5, 0x28, PT ;  /* 0x000000280500780c */ /* 0x000fc40003f04270 */
[----:B------:R-:W-:Y:S02]  /*4a80*/  FSEL R175, R175, -INF , P1 ;  /* 0xff800000afaf7808 */ /* 0x000fe40000800000 */
[----:B------:R-:W-:Y:S02]  /*4a90*/  FMNMX.FTZ R3, R174, R3, !PT ;  /* 0x00000003ae037209 */ /* 0x000fe40007810000 */
[----:B------:R-:W-:Y:S02]  /*4aa0*/  ISETP.GT.AND P1, PT, R5, 0x29, PT ;  /* 0x000000290500780c */ /* 0x000fe40003f24270 */
[----:B------:R-:W-:Y:S02]  /*4ab0*/  FSEL R173, R41, -INF , P0 ;  /* 0xff80000029ad7808 */ /* 0x000fe40000000000 */
[----:B------:R-:W-:Y:S01]  /*4ac0*/  FMNMX.FTZ R3, R175, R3, !PT ;  /* 0x00000003af037209 */ /* 0x000fe20007810000 */
[----:B------:R2:W2:Y:S01]  /*4ad0*/  MUFU.TANH R41, R15 ;  /* 0x0000000f00297308 */ /* 0x0004a20000002400 */
[----:B------:R-:W-:-:S02]  /*4ae0*/  FSEL R172, R40, -INF , P1 ;  /* 0xff80000028ac7808 */ /* 0x000fc40000800000 */
[----:B------:R-:W-:Y:S02]  /*4af0*/  FMNMX.FTZ R3, R173, R3, !PT ;  /* 0x00000003ad037209 */ /* 0x000fe40007810000 */
[----:B-1----:R-:W-:Y:S02]  /*4b00*/  IADD3 R10, R7, R10, RZ ;  /* 0x0000000a070a7210 */ /* 0x002fe40007ffe0ff */
[C---:B------:R-:W-:Y:S01]  /*4b10*/  ISETP.GT.AND P0, PT, R5.reuse, 0x30, PT ;  /* 0x000000300500780c */ /* 0x040fe20003f04270 */
[----:B------:R1:W1:Y:S01]  /*4b20*/  MUFU.TANH R40, R17 ;  /* 0x0000001100287308 */ /* 0x0002620000002400 */
[----:B------:R-:W-:Y:S02]  /*4b30*/  ISETP.GT.AND P1, PT, R5, 0x31, PT ;  /* 0x000000310500780c */ /* 0x000fe40003f24270 */
[----:B------:R-:W-:Y:S02]  /*4b40*/  FMNMX.FTZ R6, R172, R3, !PT ;  /* 0x00000003ac067209 */ /* 0x000fe40007810000 */
[----:B------:R-:W-:-:S02]  /*4b50*/  IMNMX R3, R8, R10, PT ;  /* 0x0000000a08037217 */ /* 0x000fc40003800200 */
[----:B------:R-:W-:Y:S02]  /*4b60*/  FSEL R107, R39, -INF , P0 ;  /* 0xff800000276b7808 */ /* 0x000fe40000000000 */
[----:B------:R-:W-:Y:S02]  /*4b70*/  FSEL R104, R36, -INF , P1 ;  /* 0xff80000024687808 */ /* 0x000fe40000800000 */
[C---:B------:R-:W-:Y:S02]  /*4b80*/  ISETP.GT.AND P0, PT, R5.reuse, 0x38, PT ;  /* 0x000000380500780c */ /* 0x040fe40003f04270 */
[----:B------:R-:W-:Y:S02]  /*4b90*/  ISETP.GT.AND P1, PT, R5, 0x39, PT ;  /* 0x000000390500780c */ /* 0x000fe40003f24270 */
[----:B------:R-:W-:Y:S02]  /*4ba0*/  ISETP.GT.AND P2, PT, R3, RZ, PT ;  /* 0x000000ff0300720c */ /* 0x000fe40003f44270 */
[----:B------:R-:W-:-:S02]  /*4bb0*/  FMNMX.FTZ R7, R107, R6, !PT ;  /* 0x000000066b077209 */ /* 0x000fc40007810000 */
[----:B------:R-:W-:Y:S02]  /*4bc0*/  IMNMX R6, R8, R9, PT ;  /* 0x0000000908067217 */ /* 0x000fe40003800200 */
[----:B------:R-:W-:Y:S02]  /*4bd0*/  FSEL R108, R21, -INF , P0 ;  /* 0xff800000156c7808 */ /* 0x000fe40000000000 */
[----:B------:R-:W-:Y:S02]  /*4be0*/  FSEL R249, R19, -INF , P1 ;  /* 0xff80000013f97808 */ /* 0x000fe40000800000 */
[----:B------:R-:W-:Y:S02]  /*4bf0*/  FSEL R9, R61, -INF , P2 ;  /* 0xff8000003d097808 */ /* 0x000fe40001000000 */
[C---:B------:R-:W-:Y:S02]  /*4c00*/  ISETP.GT.AND P1, PT, R3.reuse, 0x1, PT ;  /* 0x000000010300780c */ /* 0x040fe40003f24270 */
[----:B------:R-:W-:-:S02]  /*4c10*/  ISETP.GT.AND P0, PT, R3, 0x8, PT ;  /* 0x000000080300780c */ /* 0x000fc40003f04270 */
[----:B------:R-:W-:Y:S02]  /*4c20*/  ISETP.GT.AND P2, PT, R3, 0x9, PT ;  /* 0x000000090300780c */ /* 0x000fe40003f44270 */
[----:B---3--:R-:W-:Y:S02]  /*4c30*/  FMNMX.FTZ R139, R11, R139, !PT ;  /* 0x0000008b0b8b7209 */ /* 0x008fe40007810000 */
[----:B------:R-:W-:Y:S02]  /*4c40*/  FSEL R10, R60, -INF , P1 ;  /* 0xff8000003c0a7808 */ /* 0x000fe40000800000 */
[----:B------:R-:W-:Y:S01]  /*4c50*/  FSEL R11, R44, -INF , P0 ;  /* 0xff8000002c0b7808 */ /* 0x000fe20000000000 */
[----:B------:R-:W3:Y:S01]  /*4c60*/  SHFL.BFLY PT, R8, R139, 0x1, 0x1f ;  /* 0x0c201f008b087f89 */ /* 0x000ee200000e0000 */
[----:B--2---:R-:W-:Y:S02]  /*4c70*/  FSEL R15, R31, -INF , P2 ;  /* 0xff8000001f0f7808 */ /* 0x004fe40001000000 */
[----:B------:R-:W-:-:S02]  /*4c80*/  ISETP.GT.AND P1, PT, R3, 0x10, PT ;  /* 0x000000100300780c */ /* 0x000fc40003f24270 */
[C---:B------:R-:W-:Y:S02]  /*4c90*/  ISETP.GT.AND P0, PT, R3.reuse, 0x11, PT ;  /* 0x000000110300780c */ /* 0x040fe40003f04270 */
[----:B------:R-:W-:Y:S02]  /*4ca0*/  ISETP.GT.AND P2, PT, R3, 0x18, PT ;  /* 0x000000180300780c */ /* 0x000fe40003f44270 */
[----:B------:R-:W-:Y:S02]  /*4cb0*/  FMNMX.FTZ R5, R104, R7, !PT ;  /* 0x0000000768057209 */ /* 0x000fe40007810000 */
[----:B------:R-:W-:Y:S02]  /*4cc0*/  FSEL R31, R57, -INF , P1 ;  /* 0xff800000391f7808 */ /* 0x000fe40000800000 */
[----:B------:R-:W-:Y:S02]  /*4cd0*/  FSEL R35, R56, -INF , P0 ;  /* 0xff80000038237808 */ /* 0x000fe40000000000 */
[----:B------:R-:W-:-:S02]  /*4ce0*/  FSEL R36, R53, -INF , P2 ;  /* 0xff80000035247808 */ /* 0x000fc40001000000 */
[C---:B------:R-:W-:Y:S02]  /*4cf0*/  ISETP.GT.AND P1, PT, R3.reuse, 0x19, PT ;  /* 0x000000190300780c */ /* 0x040fe40003f24270 */
[C---:B------:R-:W-:Y:S02]  /*4d00*/  ISETP.GT.AND P0, PT, R3.reuse, 0x20, PT ;  /* 0x000000200300780c */ /* 0x040fe40003f04270 */
[----:B------:R-:W-:Y:S02]  /*4d10*/  ISETP.GT.AND P2, PT, R3, 0x21, PT ;  /* 0x000000210300780c */ /* 0x000fe40003f44270 */
[----:B------:R-:W-:Y:S02]  /*4d20*/  FMNMX.FTZ R5, R108, R5, !PT ;  /* 0x000000056c057209 */ /* 0x000fe40007810000 */
[----:B------:R-:W-:Y:S02]  /*4d30*/  FSEL R39, R54, -INF , P1 ;  /* 0xff80000036277808 */ /* 0x000fe40000800000 */
[----:B------:R-:W-:-:S02]  /*4d40*/  FSEL R168, R168, -INF , P0 ;  /* 0xff800000a8a87808 */ /* 0x000fc40000000000 */
[----:B------:R-:W-:Y:S02]  /*4d50*/  FSEL R169, R169, -INF , P2 ;  /* 0xff800000a9a97808 */ /* 0x000fe40001000000 */
[C---:B------:R-:W-:Y:S02]  /*4d60*/  ISETP.GT.AND P1, PT, R3.reuse, 0x28, PT ;  /* 0x000000280300780c */ /* 0x040fe40003f24270 */
[C---:B------:R-:W-:Y:S02]  /*4d70*/  ISETP.GT.AND P0, PT, R3.reuse, 0x29, PT ;  /* 0x000000290300780c */ /* 0x040fe40003f04270 */
[----:B------:R-:W-:Y:S02]  /*4d80*/  ISETP.GT.AND P2, PT, R3, 0x30, PT ;  /* 0x000000300300780c */ /* 0x000fe40003f44270 */
[----:B------:R-:W-:Y:S02]  /*4d90*/  FMNMX.FTZ R5, R249, R5, !PT ;  /* 0x00000005f9057209 */ /* 0x000fe40007810000 */
[----:B------:R-:W-:-:S02]  /*4da0*/  FSEL R170, R170, -INF , P1 ;  /* 0xff800000aaaa7808 */ /* 0x000fc40000800000 */
[----:B------:R-:W-:Y:S01]  /*4db0*/  FSEL R171, R171, -INF , P0 ;  /* 0xff800000abab7808 */ /* 0x000fe20000000000 */
[----:B------:R-:W2:Y:S01]  /*4dc0*/  SHFL.BFLY PT, R7, R5, 0x2, 0x1f ;  /* 0x0c401f0005077f89 */ /* 0x000ea200000e0000 */
[----:B------:R-:W-:Y:S02]  /*4dd0*/  FSEL R109, R43, -INF , P2 ;  /* 0xff8000002b6d7808 */ /* 0x000fe40001000000 */
[C---:B------:R-:W-:Y:S02]  /*4de0*/  ISETP.GT.AND P1, PT, R3.reuse, 0x31, PT ;  /* 0x000000310300780c */ /* 0x040fe40003f24270 */
[C---:B------:R-:W-:Y:S02]  /*4df0*/  ISETP.GT.AND P0, PT, R3.reuse, 0x38, PT ;  /* 0x000000380300780c */ /* 0x040fe40003f04270 */
[----:B------:R-:W-:Y:S02]  /*4e00*/  ISETP.GT.AND P2, PT, R3, 0x39, PT ;  /* 0x000000390300780c */ /* 0x000fe40003f44270 */
[----:B------:R-:W-:-:S02]  /*4e10*/  FMNMX.FTZ R3, R9, R10, !PT ;  /* 0x0000000a09037209 */ /* 0x000fc40007810000 */
[----:B------:R-:W-:Y:S02]  /*4e20*/  FSEL R248, R37, -INF , P0 ;  /* 0xff80000025f87808 */ /* 0x000fe40000000000 */
[----:B------:R-:W-:Y:S02]  /*4e30*/  FMNMX.FTZ R3, R11, R3, !PT ;  /* 0x000000030b037209 */ /* 0x000fe40007810000 */
[----:B------:R-:W-:Y:S02]  /*4e40*/  ISETP.GT.AND P0, PT, R6, 0x1, PT ;  /* 0x000000010600780c */ /* 0x000fe40003f04270 */
[----:B----4-:R-:W-:Y:S02]  /*4e50*/  FSEL R246, R18, -INF , P2 ;  /* 0xff80000012f67808 */ /* 0x010fe40001000000 */
[----:B------:R-:W-:Y:S02]  /*4e60*/  FMNMX.FTZ R3, R15, R3, !PT ;  /* 0x000000030f037209 */ /* 0x000fe40007810000 */
[----:B---3--:R-:W-:-:S02]  /*4e70*/  FMNMX.FTZ R139, R139, R8, !PT ;  /* 0x000000088b8b7209 */ /* 0x008fc40007810000 */
[----:B------:R-:W-:Y:S02]  /*4e80*/  ISETP.GT.AND P2, PT, R6, 0x8, PT ;  /* 0x000000080600780c */ /* 0x000fe40003f44270 */
[----:B------:R-:W-:Y:S01]  /*4e90*/  FSEL R18, R58, -INF , P0 ;  /* 0xff8000003a127808 */ /* 0x000fe20000000000 */
[----:B------:R-:W-:Y:S01]  /*4ea0*/  FMUL.FTZ R21, R139, c[0x0][0x2d0] ;  /* 0x0000b4008b157a20 */ /* 0x000fe20000410000 */
[----:B------:R-:W-:Y:S02]  /*4eb0*/  ISETP.GT.AND P0, PT, R6, 0x10, PT ;  /* 0x000000100600780c */ /* 0x000fe40003f04270 */
[----:B------:R-:W-:Y:S02]  /*4ec0*/  FMNMX.FTZ R3, R31, R3, !PT ;  /* 0x000000031f037209 */ /* 0x000fe40007810000 */
[----:B------:R-:W-:Y:S02]  /*4ed0*/  FSEL R19, R38, -INF , P2 ;  /* 0xff80000026137808 */ /* 0x000fe40001000000 */
[----:B------:R-:W-:-:S02]  /*4ee0*/  FSEL R38, R65, -INF , P0 ;  /* 0xff80000041267808 */ /* 0x000fc40000000000 */
[----:B------:R-:W-:Y:S02]  /*4ef0*/  FSETP.NEU.FTZ.AND P0, PT, R139, -INF , PT ;  /* 0xff8000008b00780b */ /* 0x000fe40003f1d000 */
[----:B------:R-:W-:Y:S02]  /*4f00*/  FSEL R251, R42, -INF , P1 ;  /* 0xff8000002afb7808 */ /* 0x000fe40000800000 */
[----:B------:R-:W-:Y:S02]  /*4f10*/  FMNMX.FTZ R3, R35, R3, !PT ;  /* 0x0000000323037209 */ /* 0x000fe40007810000 */
[----:B------:R-:W-:Y:S02]  /*4f20*/  ISETP.GT.AND P1, PT, R6, RZ, PT ;  /* 0x000000ff0600720c */ /* 0x000fe40003f24270 */
[----:B------:R-:W-:Y:S02]  /*4f30*/  FSEL R21, R21, RZ, P0 ;  /* 0x000000ff15157208 */ /* 0x000fe40000000000 */
[----:B------:R-:W-:-:S02]  /*4f40*/  FMNMX.FTZ R137, R36, R3, !PT ;  /* 0x0000000324897209 */ /* 0x000fc40007810000 */
[----:B-1----:R-:W-:Y:S01]  /*4f50*/  FSEL R17, R59, -INF , P1 ;  /* 0xff8000003b117808 */ /* 0x002fe20000800000 */
[----:B------:R-:W-:Y:S01]  /*4f60*/  FFMA.FTZ R3, R12, c[0x0][0x2d0], -R21 ;  /* 0x0000b4000c037a23 */ /* 0x000fe20000010815 */
[----:B--2---:R-:W-:Y:S01]  /*4f70*/  FMNMX.FTZ R138, R5, R7, !PT ;  /* 0x00000007058a7209 */ /* 0x004fe20007810000 */
[----:B------:R-:W-:Y:S01]  /*4f80*/  LDSM.16.MT88.4 R56, [R240+0x900] ;  /* 0x00090000f038783b */ /* 0x000fe20000004200 */
[----:B------:R-:W-:Y:S01]  /*4f90*/  FMNMX.FTZ R137, R39, R137, !PT ;  /* 0x0000008927897209 */ /* 0x000fe20007810000 */
[----:B------:R1:W-:Y:S01]  /*4fa0*/  MUFU.EX2 R245, R3 ;  /* 0x0000000300f57308 */ /* 0x0003e20000000800 */
[----:B------:R-:W-:Y:S01]  /*4fb0*/  ISETP.GT.AND P1, PT, R6, 0x9, PT ;  /* 0x000000090600780c */ /* 0x000fe20003f24270 */
[----:B------:R-:W2:Y:S01]  /*4fc0*/  SHFL.BFLY PT, R8, R138, 0x1, 0x1f ;  /* 0x0c201f008a087f89 */ /* 0x000ea200000e0000 */
[----:B------:R-:W-:Y:S02]  /*4fd0*/  FMNMX.FTZ R5, R17, R18, !PT ;  /* 0x0000001211057209 */ /* 0x000fe40007810000 */
[----:B------:R-:W-:-:S02]  /*4fe0*/  FMNMX.FTZ R137, R168, R137, !PT ;  /* 0x00000089a8897209 */ /* 0x000fc40007810000 */
[----:B------:R-:W-:Y:S02]  /*4ff0*/  FSEL R22, R22, -INF , P1 ;  /* 0xff80000016167808 */ /* 0x000fe40000800000 */
[----:B------:R-:W-:Y:S02]  /*5000*/  FMNMX.FTZ R137, R169, R137, !PT ;  /* 0x00000089a9897209 */ /* 0x000fe40007810000 */
[----:B------:R-:W-:Y:S02]  /*5010*/  ISETP.GT.AND P2, PT, R6, 0x11, PT ;  /* 0x000000110600780c */ /* 0x000fe40003f44270 */
[----:B------:R-:W-:Y:S02]  /*5020*/  FMNMX.FTZ R137, R170, R137, !PT ;  /* 0x00000089aa897209 */ /* 0x000fe40007810000 */
[----:B------:R-:W-:Y:S02]  /*5030*/  ISETP.GT.AND P1, PT, R6, 0x18, PT ;  /* 0x000000180600780c */ /* 0x000fe40003f24270 */
[----:B-1----:R-:W-:Y:S01]  /*5040*/  FMNMX.FTZ R3, R19, R5, !PT ;  /* 0x0000000513037209 */ /* 0x002fe20007810000 */
[----:B------:R-:W-:Y:S01]  /*5050*/  FFMA.FTZ R5, R13, c[0x0][0x2d0], -R21 ;  /* 0x0000b4000d057a23 */ /* 0x000fe20000010815 */
[----:B------:R-:W-:-:S02]  /*5060*/  FSEL R37, R72, -INF , P2 ;  /* 0xff80000048257808 */ /* 0x000fc40001000000 */
[----:B------:R-:W-:Y:S01]  /*5070*/  FMNMX.FTZ R3, R22, R3, !PT ;  /* 0x0000000316037209 */ /* 0x000fe20007810000 */
[----:B------:R1:W3:Y:S01]  /*5080*/  MUFU.EX2 R244, R5 ;  /* 0x0000000500f47308 */ /* 0x0002e20000000800 */
[----:B------:R-:W-:Y:S01]  /*5090*/  FMNMX.FTZ R137, R171, R137, !PT ;  /* 0x00000089ab897209 */ /* 0x000fe20007810000 */
[----:B------:R-:W-:Y:S01]  /*50a0*/  LDSM.16.MT88.4 R72, [R239+0x100] ;  /* 0x00010000ef48783b */ /* 0x000fe20000004200 */
[C---:B------:R-:W-:Y:S02]  /*50b0*/  ISETP.GT.AND P2, PT, R6.reuse, 0x19, PT ;  /* 0x000000190600780c */ /* 0x040fe40003f44270 */
[----:B------:R-:W-:Y:S02]  /*50c0*/  FSEL R44, R55, -INF , P1 ;  /* 0xff800000372c7808 */ /* 0x000fe40000800000 */
[----:B------:R-:W-:Y:S01]  /*50d0*/  FMNMX.FTZ R137, R109, R137, !PT ;  /* 0x000000896d897209 */ /* 0x000fe20007810000 */
[----:B------:R-:W-:Y:S01]  /*50e0*/  LDSM.16.MT88.4 R52, [R239+0x900] ;  /* 0x00090000ef34783b */ /* 0x000fe20000004200 */
[----:B------:R-:W-:-:S02]  /*50f0*/  ISETP.GT.AND P1, PT, R6, 0x20, PT ;  /* 0x000000200600780c */ /* 0x000fc40003f24270 */
[----:B------:R-:W-:Y:S02]  /*5100*/  FSEL R45, R64, -INF , P2 ;  /* 0xff800000402d7808 */ /* 0x000fe40001000000 */
[----:B------:R-:W-:Y:S01]  /*5110*/  FMNMX.FTZ R137, R251, R137, !PT ;  /* 0x00000089fb897209 */ /* 0x000fe20007810000 */
[----:B------:R-:W-:Y:S01]  /*5120*/  LDSM.16.MT88.4 R64, [R238+0x2100] ;  /* 0x00210000ee40783b */ /* 0x000fe20000004200 */
[----:B------:R-:W-:Y:S02]  /*5130*/  ISETP.GT.AND P0, PT, R6, 0x21, PT ;  /* 0x000000210600780c */ /* 0x000fe40003f04270 */
[----:B-1----:R-:W-:Y:S01]  /*5140*/  FMNMX.FTZ R5, R38, R3, !PT ;  /* 0x0000000326057209 */ /* 0x002fe20007810000 */
[----:B------:R-:W-:Y:S01]  /*5150*/  FFMA.FTZ R3, R14, c[0x0][0x2d0], -R21 ;  /* 0x0000b4000e037a23 */ /* 0x000fe20000010815 */
[----:B------:R-:W-:Y:S02]  /*5160*/  FSEL R136, R136, -INF , P1 ;  /* 0xff80000088887808 */ /* 0x000fe40000800000 */
[----:B------:R-:W-:Y:S01]  /*5170*/  FMNMX.FTZ R5, R37, R5, !PT ;  /* 0x0000000525057209 */ /* 0x000fe20007810000 */
[----:B------:R1:W-:Y:S01]  /*5180*/  MUFU.EX2 R207, R3 ;  /* 0x0000000300cf7308 */ /* 0x0003e20000000800 */
[----:B------:R-:W-:-:S02]  /*5190*/  FMNMX.FTZ R137, R248, R137, !PT ;  /* 0x00000089f8897209 */ /* 0x000fc40007810000 */
[----:B------:R-:W-:Y:S02]  /*51a0*/  FMNMX.FTZ R5, R44, R5, !PT ;  /* 0x000000052c057209 */ /* 0x000fe40007810000 */
[----:B------:R-:W-:Y:S02]  /*51b0*/  ISETP.GT.AND P2, PT, R6, 0x28, PT ;  /* 0x000000280600780c */ /* 0x000fe40003f44270 */
[----:B------:R-:W-:Y:S02]  /*51c0*/  FSEL R135, R135, -INF , P0 ;  /* 0xff80000087877808 */ /* 0x000fe40000000000 */
[----:B------:R-:W-:Y:S02]  /*51d0*/  FMNMX.FTZ R137, R246, R137, !PT ;  /* 0x00000089f6897209 */ /* 0x000fe40007810000 */
[C---:B------:R-:W-:Y:S02]  /*51e0*/  ISETP.GT.AND P1, PT, R6.reuse, 0x29, PT ;  /* 0x000000290600780c */ /* 0x040fe40003f24270 */
[----:B------:R-:W-:Y:S01]  /*51f0*/  FSEL R133, R133, -INF , P2 ;  /* 0xff80000085857808 */ /* 0x000fe20001000000 */
[----:B------:R-:W4:Y:S01]  /*5200*/  SHFL.BFLY PT, R7, R137, 0x2, 0x1f ;  /* 0x0c401f0089077f89 */ /* 0x000f2200000e0000 */
[----:B------:R-:W-:Y:S01]  /*5210*/  ISETP.GT.AND P0, PT, R6, 0x30, PT ;  /* 0x000000300600780c */ /* 0x000fe20003f04270 */
[----:B-1----:R-:W-:Y:S01]  /*5220*/  FFMA.FTZ R3, R16, c[0x0][0x2d0], -R21 ;  /* 0x0000b40010037a23 */ /* 0x002fe20000010815 */
[----:B------:R-:W-:-:S02]  /*5230*/  FSEL R132, R132, -INF , P1 ;  /* 0xff80000084847808 */ /* 0x000fc40000800000 */
[C---:B------:R-:W-:Y:S01]  /*5240*/  ISETP.GT.AND P2, PT, R6.reuse, 0x31, PT ;  /* 0x000000310600780c */ /* 0x040fe20003f44270 */
[----:B------:R1:W-:Y:S01]  /*5250*/  MUFU.EX2 R196, R3 ;  /* 0x0000000300c47308 */ /* 0x0003e20000000800 */
[----:B------:R-:W-:Y:S02]  /*5260*/  FSEL R235, R47, -INF , P0 ;  /* 0xff8000002feb7808 */ /* 0x000fe40000000000 */
[----:B------:R-:W-:Y:S02]  /*5270*/  ISETP.GT.AND P1, PT, R6, 0x38, PT ;  /* 0x000000380600780c */ /* 0x000fe40003f24270 */
[----:B------:R-:W-:Y:S02]  /*5280*/  FSEL R233, R46, -INF , P2 ;  /* 0xff8000002ee97808 */ /* 0x000fe40001000000 */
[----:B------:R-:W-:Y:S02]  /*5290*/  ISETP.GT.AND P0, PT, R6, 0x39, PT ;  /* 0x000000390600780c */ /* 0x000fe40003f04270 */
[----:B------:R-:W-:-:S02]  /*52a0*/  FSEL R232, R41, -INF , P1 ;  /* 0xff80000029e87808 */ /* 0x000fc40000800000 */
[----:B------:R-:W-:Y:S02]  /*52b0*/  FSEL R231, R40, -INF , P0 ;  /* 0xff80000028e77808 */ /* 0x000fe40000000000 */
[----:B--2---:R-:W-:Y:S01]  /*52c0*/  FMNMX.FTZ R138, R138, R8, !PT ;  /* 0x000000088a8a7209 */ /* 0x004fe20007810000 */
[----:B------:R-:W-:Y:S01]  /*52d0*/  LDSM.16.MT88.4 R40, [R237+0x100] ;  /* 0x00010000ed28783b */ /* 0x000fe20000004200 */
[----:B---3--:R-:W-:Y:S02]  /*52e0*/  F2FP.PACK_AB R16, R244, R245 ;  /* 0x000000f5f410723e */ /* 0x008fe400000000ff */
[----:B-1----:R-:W-:Y:S01]  /*52f0*/  FMNMX.FTZ R3, R45, R5, !PT ;  /* 0x000000052d037209 */ /* 0x002fe20007810000 */
[----:B------:R-:W-:Y:S01]  /*5300*/  FFMA.FTZ R5, R20, c[0x0][0x2d0], -R21 ;  /* 0x0000b40014057a23 */ /* 0x000fe20000010815 */
[----:B----4-:R-:W-:Y:S01]  /*5310*/  FMNMX.FTZ R137, R137, R7, !PT ;  /* 0x0000000789897209 */ /* 0x010fe20007810000 */
[----:B------:R-:W-:Y:S01]  /*5320*/  FMUL.FTZ R20, R138, c[0x0][0x2d0] ;  /* 0x0000b4008a147a20 */ /* 0x000fe20000410000 */
[----:B------:R-:W-:Y:S01]  /*5330*/  FMNMX.FTZ R3, R136, R3, !PT ;  /* 0x0000000388037209 */ /* 0x000fe20007810000 */
[----:B------:R1:W-:Y:S01]  /*5340*/  MUFU.EX2 R211, R5 ;  /* 0x0000000500d37308 */ /* 0x0003e20000000800 */
[----:B------:R-:W-:Y:S01]  /*5350*/  FSETP.NEU.FTZ.AND P0, PT, R138, -INF , PT ;  /* 0xff8000008a00780b */ /* 0x000fe20003f1d000 */
[----:B------:R-:W2:Y:S01]  /*5360*/  SHFL.BFLY PT, R6, R137, 0x1, 0x1f ;  /* 0x0c201f0089067f89 */ /* 0x000ea200000e0000 */
[----:B------:R-:W-:-:S02]  /*5370*/  FMNMX.FTZ R3, R135, R3, !PT ;  /* 0x0000000387037209 */ /* 0x000fc40007810000 */
[----:B------:R-:W-:Y:S02]  /*5380*/  FSEL R20, R20, RZ, P0 ;  /* 0x000000ff14147208 */ /* 0x000fe40000000000 */
[----:B------:R-:W-:-:S04]  /*5390*/  FMNMX.FTZ R3, R133, R3, !PT ;  /* 0x0000000385037209 */ /* 0x000fc80007810000 */
[----:B------:R-:W-:-:S04]  /*53a0*/  FMNMX.FTZ R3, R132, R3, !PT ;  /* 0x0000000384037209 */ /* 0x000fc80007810000 */
[----:B------:R-:W-:Y:S01]  /*53b0*/  FMNMX.FTZ R3, R235, R3, !PT ;  /* 0x00000003eb037209 */ /* 0x000fe20007810000 */
[----:B-1----:R-:W-:-:S03]  /*53c0*/  FFMA.FTZ R5, R23, c[0x0][0x2d0], -R21 ;  /* 0x0000b40017057a23 */ /* 0x002fc60000010815 */
[----:B------:R-:W-:Y:S01]  /*53d0*/  FMNMX.FTZ R3, R233, R3, !PT ;  /* 0x00000003e9037209 */ /* 0x000fe20007810000 */
[----:B------:R1:W3:Y:S03]  /*53e0*/  MUFU.EX2 R205, R5 ;  /* 0x0000000500cd7308 */ /* 0x0002e60000000800 */
[----:B------:R-:W-:Y:S02]  /*53f0*/  FMNMX.FTZ R3, R232, R3, !PT ;  /* 0x00000003e8037209 */ /* 0x000fe40007810000 */
[----:B--2---:R-:W-:Y:S02]  /*5400*/  FMNMX.FTZ R137, R137, R6, !PT ;  /* 0x0000000689897209 */ /* 0x004fe40007810000 */
[----:B------:R-:W-:Y:S02]  /*5410*/  FMNMX.FTZ R3, R231, R3, !PT ;  /* 0x00000003e7037209 */ /* 0x000fe40007810000 */
[----:B------:R-:W-:-:S03]  /*5420*/  FSETP.NEU.FTZ.AND P0, PT, R137, -INF , PT ;  /* 0xff8000008900780b */ /* 0x000fc60003f1d000 */
[----:B------:R-:W2:Y:S01]  /*5430*/  SHFL.BFLY PT, R134, R3, 0x2, 0x1f ;  /* 0x0c401f0003867f89 */ /* 0x000ea200000e0000 */
[----:B-1----:R-:W-:Y:S01]  /*5440*/  FFMA.FTZ R5, R27, c[0x0][0x2d0], -R21 ;  /* 0x0000b4001b057a23 */ /* 0x002fe20000010815 */
[----:B---3--:R-:W-:-:S03]  /*5450*/  F2FP.PACK_AB R8, R205, R211 ;  /* 0x000000d3cd08723e */ /* 0x008fc600000000ff */
[----:B------:R1:W-:Y:S02]  /*5460*/  MUFU.EX2 R105, R5 ;  /* 0x0000000500697308 */ /* 0x0003e40000000800 */
[----:B-1----:R-:W-:Y:S01]  /*5470*/  FFMA.FTZ R5, R34, c[0x0][0x2d0], -R21 ;  /* 0x0000b40022057a23 */ /* 0x002fe20000010815 */
[----:B--2---:R-:W-:Y:S01]  /*5480*/  FMNMX.FTZ R134, R3, R134, !PT ;  /* 0x0000008603867209 */ /* 0x004fe20007810000 */
[----:B------:R-:W-:-:S04]  /*5490*/  FFMA.FTZ R3, R25, c[0x0][0x2d0], -R20 ;  /* 0x0000b40019037a23 */ /* 0x000fc80000010814 */
[----:B------:R1:W2:Y:S01]  /*54a0*/  MUFU.EX2 R62, R5 ;  /* 0x00000005003e7308 */ /* 0x0002a20000000800 */
[----:B------:R-:W3:Y:S07]  /*54b0*/  SHFL.BFLY PT, R6, R134, 0x1, 0x1f ;  /* 0x0c201f0086067f89 */ /* 0x000eee00000e0000 */
[----:B------:R4:W-:Y:S01]  /*54c0*/  MUFU.EX2 R206, R3 ;  /* 0x0000000300ce7308 */ /* 0x0009e20000000800 */
[----:B-1----:R-:W-:-:S07]  /*54d0*/  FFMA.FTZ R5, R24, c[0x0][0x2d0], -R20 ;  /* 0x0000b40018057a23 */ /* 0x002fce0000010814 */
[----:B------:R1:W-:Y:S01]  /*54e0*/  MUFU.EX2 R230, R5 ;  /* 0x0000000500e67308 */ /* 0x0003e20000000800 */
[----:B----4-:R-:W-:Y:S01]  /*54f0*/  FMUL.FTZ R3, R137, c[0x0][0x2d0] ;  /* 0x0000b40089037a20 */ /* 0x010fe20000410000 */
[----:B---3--:R-:W-:-:S04]  /*5500*/  FMNMX.FTZ R134, R6, R134, !PT ;  /* 0x0000008606867209 */ /* 0x008fc80007810000 */
[----:B------:R-:W-:Y:S01]  /*5510*/  FSEL R3, R3, RZ, P0 ;  /* 0x000000ff03037208 */ /* 0x000fe20000000000 */
[C---:B------:R-:W-:Y:S01]  /*5520*/  FMUL.FTZ R6, R134.reuse, c[0x0][0x2d0] ;  /* 0x0000b40086067a20 */ /* 0x040fe20000410000 */
[----:B------:R-:W-:-:S03]  /*5530*/  FSETP.NEU.FTZ.AND P0, PT, R134, -INF , PT ;  /* 0xff8000008600780b */ /* 0x000fc60003f1d000 */
[----:B------:R-:W-:Y:S02]  /*5540*/  FFMA.FTZ R2, R35, c[0x0][0x2d0], -R3 ;  /* 0x0000b40023027a23 */ /* 0x000fe40000010803 */
[----:B-1----:R-:W-:Y:S01]  /*5550*/  FFMA.FTZ R5, R30, c[0x0][0x2d0], -R20 ;  /* 0x0000b4001e057a23 */ /* 0x002fe20000010814 */
[----:B------:R-:W-:Y:S01]  /*5560*/  FSEL R0, R6, RZ, P0 ;  /* 0x000000ff06007208 */ /* 0x000fe20000000000 */
[----:B------:R1:W-:Y:S04]  /*5570*/  MUFU.EX2 R247, R2 ;  /* 0x0000000200f77308 */ /* 0x0003e80000000800 */
[----:B------:R-:W-:-:S04]  /*5580*/  FFMA.FTZ R4, R19, c[0x0][0x2d0], -R0 ;  /* 0x0000b40013047a23 */ /* 0x000fc80000010800 */
[----:B------:R3:W-:Y:S08]  /*5590*/  MUFU.EX2 R229, R5 ;  /* 0x0000000500e57308 */ /* 0x0007f00000000800 */
[----:B------:R4:W-:Y:S01]  /*55a0*/  MUFU.EX2 R241, R4 ;  /* 0x0000000400f17308 */ /* 0x0009e20000000800 */
[----:B-1----:R-:W-:Y:S02]  /*55b0*/  FFMA.FTZ R2, R36, c[0x0][0x2d0], -R3 ;  /* 0x0000b40024027a23 */ /* 0x002fe40000010803 */
[----:B---3--:R-:W-:-:S05]  /*55c0*/  FFMA.FTZ R5, R29, c[0x0][0x2d0], -R20 ;  /* 0x0000b4001d057a23 */ /* 0x008fca0000010814 */
[----:B------:R1:W-:Y:S01]  /*55d0*/  MUFU.EX2 R234, R5 ;  /* 0x0000000500ea7308 */ /* 0x0003e20000000800 */
[----:B----4-:R-:W-:Y:S02]  /*55e0*/  FFMA.FTZ R4, R22, c[0x0][0x2d0], -R0 ;  /* 0x0000b40016047a23 */ /* 0x010fe40000010800 */
[----:B--2---:R-:W-:-:S05]  /*55f0*/  IMAD.MOV.U32 R22, RZ, RZ, R62 ;  /* 0x000000ffff167224 */ /* 0x004fca00078e003e */
[----:B------:R2:W-:Y:S01]  /*5600*/  MUFU.EX2 R164, R4 ;  /* 0x0000000400a47308 */ /* 0x0005e20000000800 */
[----:B------:R-:W-:Y:S01]  /*5610*/  LDSM.16.MT88.4 R60, [R237+0x900] ;  /* 0x00090000ed3c783b */ /* 0x000fe20000004200 */
[----:B-1----:R-:W-:-:S06]  /*5620*/  FFMA.FTZ R5, R28, c[0x0][0x2d0], -R20 ;  /* 0x0000b4001c057a23 */ /* 0x002fcc0000010814 */
[----:B------:R1:W3:Y:S01]  /*5630*/  MUFU.EX2 R23, R5 ;  /* 0x0000000500177308 */ /* 0x0002e20000000800 */
[----:B--2---:R-:W-:Y:S02]  /*5640*/  FFMA.FTZ R4, R31, c[0x0][0x2d0], -R3 ;  /* 0x0000b4001f047a23 */ /* 0x004fe40000010803 */
[----:B------:R-:W-:Y:S05]  /*5650*/  LDSM.16.MT88.4 R28, [R238+0x900] ;  /* 0x00090000ee1c783b */ /* 0x000fea0000004200 */
[----:B------:R-:W2:Y:S01]  /*5660*/  MUFU.EX2 R209, R4 ;  /* 0x0000000400d17308 */ /* 0x000ea20000000800 */
[--C-:B-1----:R-:W-:Y:S01]  /*5670*/  FFMA.FTZ R5, R26, c[0x0][0x2d0], -R20.reuse ;  /* 0x0000b4001a057a23 */ /* 0x102fe20000010814 */
[----:B---3--:R-:W-:Y:S01]  /*5680*/  F2FP.PACK_AB R19, R23, R234 ;  /* 0x000000ea1713723e */ /* 0x008fe200000000ff */
[----:B------:R-:W1:Y:S05]  /*5690*/  LDSM.16.MT88.4 R24, [R238+0x100] ;  /* 0x00010000ee18783b */ /* 0x000e6a0000004200 */
[----:B------:R3:W4:Y:S01]  /*56a0*/  MUFU.EX2 R210, R5 ;  /* 0x0000000500d27308 */ /* 0x0007220000000800 */
[----:B--2---:R-:W-:Y:S01]  /*56b0*/  F2FP.PACK_AB R4, R247, R209 ;  /* 0x000000d1f704723e */ /* 0x004fe200000000ff */
[----:B---3--:R-:W-:-:S06]  /*56c0*/  FFMA.FTZ R5, R33, c[0x0][0x2d0], -R20 ;  /* 0x0000b40021057a23 */ /* 0x008fcc0000010814 */
[----:B------:R2:W-:Y:S02]  /*56d0*/  MUFU.EX2 R236, R5 ;  /* 0x0000000500ec7308 */ /* 0x0005e40000000800 */
[----:B--2---:R-:W-:Y:S02]  /*56e0*/  FFMA.FTZ R5, R32, c[0x0][0x2d0], -R20 ;  /* 0x0000b40020057a23 */ /* 0x004fe40000010814 */
[----:B------:R-:W-:Y:S04]  /*56f0*/  LDSM.16.MT88.4 R32, [R239+0x2100] ;  /* 0x00210000ef20783b */ /* 0x000fe80000004200 */
[----:B------:R2:W-:Y:S02]  /*5700*/  MUFU.EX2 R80, R5 ;  /* 0x0000000500507308 */ /* 0x0005e40000000800 */
[----:B--2---:R-:W-:Y:S01]  /*5710*/  FFMA.FTZ R5, R9, c[0x0][0x2d0], -R3 ;  /* 0x0000b40009057a23 */ /* 0x004fe20000010803 */
[----:B----4-:R-:W-:-:S05]  /*5720*/  F2FP.PACK_AB R9, R206, R210 ;  /* 0x000000d2ce09723e */ /* 0x010fca00000000ff */
[----:B------:R2:W-:Y:S02]  /*5730*/  MUFU.EX2 R227, R5 ;  /* 0x0000000500e37308 */ /* 0x0005e40000000800 */
[----:B--2---:R-:W-:Y:S01]  /*5740*/  FFMA.FTZ R5, R10, c[0x0][0x2d0], -R3 ;  /* 0x0000b4000a057a23 */ /* 0x004fe20000010803 */
[----:B------:R-:W-:-:S05]  /*5750*/  F2FP.PACK_AB R10, R22, R105 ;  /* 0x00000069160a723e */ /* 0x000fca00000000ff */
[----:B------:R2:W3:Y:S02]  /*5760*/  MUFU.EX2 R226, R5 ;  /* 0x0000000500e27308 */ /* 0x0004e40000000800 */
[----:B--2---:R-:W-:Y:S01]  /*5770*/  FFMA.FTZ R5, R11, c[0x0][0x2d0], -R3 ;  /* 0x0000b4000b057a23 */ /* 0x004fe20000010803 */
[----:B---3--:R-:W-:-:S05]  /*5780*/  F2FP.PACK_AB R12, R226, R227 ;  /* 0x000000e3e20c723e */ /* 0x008fca00000000ff */
[----:B------:R2:W-:Y:S02]  /*5790*/  MUFU.EX2 R228, R5 ;  /* 0x0000000500e47308 */ /* 0x0005e40000000800 */
[----:B--2---:R-:W-:Y:S01]  /*57a0*/  FFMA.FTZ R5, R15, c[0x0][0x2d0], -R3 ;  /* 0x0000b4000f057a23 */ /* 0x004fe20000010803 */
[----:B------:R-:W-:-:S05]  /*57b0*/  F2FP.PACK_AB R15, R164, R241 ;  /* 0x000000f1a40f723e */ /* 0x000fca00000000ff */
[----:B------:R2:W3:Y:S02]  /*57c0*/  MUFU.EX2 R243, R5 ;  /* 0x0000000500f37308 */ /* 0x0004e40000000800 */
[----:B--2---:R-:W-:Y:S01]  /*57d0*/  FFMA.FTZ R5, R17, c[0x0][0x2d0], -R0 ;  /* 0x0000b40011057a23 */ /* 0x004fe20000010800 */
[----:B------:R-:W-:Y:S02]  /*57e0*/  F2FP.PACK_AB R17, R229, R230 ;  /* 0x000000e6e511723e */ /* 0x000fe400000000ff */
[----:B---3--:R-:W-:-:S03]  /*57f0*/  F2FP.PACK_AB R14, R243, R228 ;  /* 0x000000e4f30e723e */ /* 0x008fc600000000ff */
[----:B------:R2:W-:Y:S02]  /*5800*/  MUFU.EX2 R225, R5 ;  /* 0x0000000500e17308 */ /* 0x0005e40000000800 */
[----:B--2---:R-:W-:Y:S01]  /*5810*/  FFMA.FTZ R5, R18, c[0x0][0x2d0], -R0 ;  /* 0x0000b40012057a23 */ /* 0x004fe20000010800 */
[----:B------:R-:W-:-:S05]  /*5820*/  F2FP.PACK_AB R18, R196, R207 ;  /* 0x000000cfc412723e */ /* 0x000fca00000000ff */
[----:B------:R-:W2:Y:S02]  /*5830*/  MUFU.EX2 R224, R5 ;  /* 0x0000000500e07308 */ /* 0x000ea40000000800 */
[C---:B------:R-:W-:Y:S08]  /*5840*/  HMMA.16816.F32 R100, R16.reuse, R40, RZ ;  /* 0x000000281064723c */ /* 0x040ff000000018ff */
[----:B-1----:R-:W-:Y:S01]  /*5850*/  HMMA.16816.F32 R92, R16, R24, RZ ;  /* 0x00000018105c723c */ /* 0x002fe200000018ff */
[----:B--2---:R-:W-:-:S07]  /*5860*/  F2FP.PACK_AB R13, R224, R225 ;  /* 0x000000e1e00d723e */ /* 0x004fce00000000ff */
[C---:B------:R-:W-:Y:S01]  /*5870*/  HMMA.16816.F32 R96, R12.reuse, R40, RZ ;  /* 0x000000280c60723c */ /* 0x040fe200000018ff */
[----:B------:R1:W-:Y:S06]  /*5880*/  MUFU.EX2 R41, R2 ;  /* 0x0000000200297308 */ /* 0x0003ec0000000800 */
[----:B------:R-:W-:Y:S01]  /*5890*/  IMAD.MOV.U32 R40, RZ, RZ, R107 ;  /* 0x000000ffff287224 */ /* 0x000fe200078e006b */
[C---:B------:R-:W-:Y:S07]  /*58a0*/  HMMA.16816.F32 R88, R12.reuse, R24, RZ ;  /* 0x000000180c58723c */ /* 0x040fee00000018ff */
[----:B------:R-:W-:Y:S01]  /*58b0*/  IMAD.MOV.U32 R24, RZ, RZ, R106 ;  /* 0x000000ffff187224 */ /* 0x000fe200078e006a */
        /* <DEDUP_REMOVED lines=11> */
[----:B-1----:R-:W-:-:S02]  /*5970*/  FFMA.FTZ R2, R37, c[0x0][0x2d0], -R0 ;  /* 0x0000b40025027a23 */ /* 0x002fc40000010800 */
[----:B------:R-:W1:Y:S02]  /*5980*/  LDSM.16.MT88.4 R36, [R240+0x2100] ;  /* 0x00210000f024783b */ /* 0x000e640000004200 */
[----:B------:R2:W3:Y:S03]  /*5990*/  MUFU.EX2 R250, R2 ;  /* 0x0000000200fa7308 */ /* 0x0004e60000000800 */
[C---:B------:R-:W-:Y:S08]  /*59a0*/  HMMA.16816.F32 R128, R12.reuse, R78, RZ ;  /* 0x0000004e0c80723c */ /* 0x040ff000000018ff */
[----:B------:R-:W-:Y:S01]  /*59b0*/  HMMA.16816.F32 R124, R12, R74, RZ ;  /* 0x0000004a0c7c723c */ /* 0x000fe200000018ff */
[----:B--2---:R-:W-:Y:S01]  /*59c0*/  FFMA.FTZ R2, R44, c[0x0][0x2d0], -R0 ;  /* 0x0000b4002c027a23 */ /* 0x004fe20000010800 */
[----:B---3--:R-:W-:-:S06]  /*59d0*/  F2FP.PACK_AB R5, R250, R208 ;  /* 0x000000d0fa05723e */ /* 0x008fcc00000000ff */
[C---:B------:R-:W-:Y:S01]  /*59e0*/  HMMA.16816.F32 R120, R12.reuse, R70, RZ ;  /* 0x000000460c78723c */ /* 0x040fe200000018ff */
[----:B------:R2:W-:Y:S07]  /*59f0*/  MUFU.EX2 R25, R2 ;  /* 0x0000000200197308 */ /* 0x0005ee0000000800 */
[C---:B------:R-:W-:Y:S01]  /*5a00*/  HMMA.16816.F32 R116, R12.reuse, R66, RZ ;  /* 0x000000420c74723c */ /* 0x040fe200000018ff */
[----:B--2---:R-:W-:Y:S02]  /*5a10*/  FFMA.FTZ R2, R45, c[0x0][0x2d0], -R0 ;  /* 0x0000b4002d027a23 */ /* 0x004fe40000010800 */
[----:B------:R-:W2:Y:S05]  /*5a20*/  LDSM.16.MT88.4 R44, [R238+0x2900] ;  /* 0x00290000ee2c783b */ /* 0x000eaa0000004200 */
[----:B-1----:R-:W-:Y:S01]  /*5a30*/  HMMA.16816.F32 R112, R12, R36, RZ ;  /* 0x000000240c70723c */ /* 0x002fe200000018ff */
[----:B------:R1:W3:Y:S02]  /*5a40*/  MUFU.EX2 R216, R2 ;  /* 0x0000000200d87308 */ /* 0x0002e40000000800 */
[----:B-1----:R-:W-:Y:S01]  /*5a50*/  IMAD.MOV.U32 R2, RZ, RZ, R80 ;  /* 0x000000ffff027224 */ /* 0x002fe200078e0050 */
[----:B---3--:R-:W-:Y:S01]  /*5a60*/  F2FP.PACK_AB R7, R216, R25 ;  /* 0x00000019d807723e */ /* 0x008fe200000000ff */
[----:B------:R-:W1:Y:S03]  /*5a70*/  LDSM.16.MT88.4 R80, [R239+0x2900] ;  /* 0x00290000ef50783b */ /* 0x000e660000004200 */
[----:B------:R-:W-:-:S03]  /*5a80*/  F2FP.PACK_AB R11, R2, R236 ;  /* 0x000000ec020b723e */ /* 0x000fc600000000ff */
[-C--:B------:R-:W-:Y:S08]  /*5a90*/  HMMA.16816.F32 R184, R4, R60.reuse, R96 ;  /* 0x0000003c04b8723c */ /* 0x080ff00000001860 */
[C---:B------:R-:W-:Y:S07]  /*5aa0*/  HMMA.16816.F32 R180, R8.reuse, R60, R100 ;  /* 0x0000003c08b4723c */ /* 0x040fee0000001864 */
[----:B------:R-:W-:Y:S01]  /*5ab0*/  IMAD.MOV.U32 R61, RZ, RZ, R109 ;  /* 0x000000ffff3d7224 */ /* 0x000fe200078e006d */
[----:B------:R-:W-:Y:S01]  /*5ac0*/  HMMA.16816.F32 R192, R8, R28, R92 ;  /* 0x0000001c08c0723c */ /* 0x000fe2000000185c */
[----:B------:R-:W-:-:S07]  /*5ad0*/  MOV R60, R108 ;  /* 0x0000006c003c7202 */ /* 0x000fce0000000f00 */
[----:B------:R-:W-:Y:S07]  /*5ae0*/  HMMA.16816.F32 R188, R4, R28, R88 ;  /* 0x0000001c04bc723c */ /* 0x000fee0000001858 */
[----:B------:R-:W-:Y:S01]  /*5af0*/  MOV R29, R105 ;  /* 0x00000069001d7202 */ /* 0x000fe20000000f00 */
[----:B------:R-:W-:Y:S01]  /*5b00*/  IMAD.MOV.U32 R28, RZ, RZ, R104 ;  /* 0x000000ffff1c7224 */ /* 0x000fe200078e0068 */
[C---:B------:R-:W-:Y:S08]  /*5b10*/  HMMA.16816.F32 R108, R12.reuse, R38, RZ ;  /* 0x000000260c6c723c */ /* 0x040ff000000018ff */
[C---:B------:R-:W-:Y:S08]  /*5b20*/  HMMA.16816.F32 R104, R12.reuse, R32, RZ ;  /* 0x000000200c68723c */ /* 0x040ff000000018ff */
[----:B------:R-:W-:Y:S08]  /*5b30*/  HMMA.16816.F32 R100, R12, R34, RZ ;  /* 0x000000220c64723c */ /* 0x000ff000000018ff */
[C---:B--2---:R-:W-:Y:S08]  /*5b40*/  HMMA.16816.F32 R12, R4.reuse, R44, R148 ;  /* 0x0000002c040c723c */ /* 0x044ff00000001894 */
[----:B------:R-:W-:Y:S07]  /*5b50*/  HMMA.16816.F32 R200, R4, R52, R156 ;  /* 0x0000003404c8723c */ /* 0x000fee000000189c */
[----:B------:R-:W-:Y:S01]  /*5b60*/  IMAD.MOV.U32 R159, RZ, RZ, R196 ;  /* 0x000000ffff9f7224 */ /* 0x000fe200078e00c4 */
[----:B------:R-:W-:Y:S01]  /*5b70*/  HMMA.16816.F32 R92, R16, R72, RZ ;  /* 0x00000048105c723c */ /* 0x000fe200000018ff */
        /* <DEDUP_REMOVED lines=12> */
[----:B------:R-:W-:-:S04]  /*5c40*/  IMAD.MOV.U32 R28, RZ, RZ, R210 ;  /* 0x000000ffff1c7224 */ /* 0x000fc800078e00d2 */
[----:B------:R-:W-:Y:S01]  /*5c50*/  IMAD.MOV.U32 R155, RZ, RZ, R208 ;  /* 0x000000ffff9b7224 */ /* 0x000fe200078e00d0 */
[----:B------:R-:W-:Y:S01]  /*5c60*/  HMMA.16816.F32 R12, R16, R64, RZ ;  /* 0x00000040100c723c */ /* 0x000fe200000018ff */
[----:B------:R-:W-:Y:S01]  /*5c70*/  IMAD.MOV.U32 R154, RZ, RZ, R167 ;  /* 0x000000ffff9a7224 */ /* 0x000fe200078e00a7 */
[----:B------:R-:W-:Y:S01]  /*5c80*/  MOV R152, R166 ;  /* 0x000000a600987202 */ /* 0x000fe20000000f00 */
[----:B------:R-:W-:-:S05]  /*5c90*/  IMAD.MOV.U32 R153, RZ, RZ, R25 ;  /* 0x000000ffff997224 */ /* 0x000fca00078e0019 */
[C---:B------:R-:W-:Y:S08]  /*5ca0*/  HMMA.16816.F32 R208, R4.reuse, R46, R116 ;  /* 0x0000002e04d0723c */ /* 0x040ff00000001874 */
[----:B------:R-:W-:Y:S08]  /*5cb0*/  HMMA.16816.F32 R112, R4, R84, R112 ;  /* 0x000000540470723c */ /* 0x000ff00000001870 */
[----:B------:R-:W-:Y:S08]  /*5cc0*/  HMMA.16816.F32 R116, R8, R44, R12 ;  /* 0x0000002c0874723c */ /* 0x000ff0000000180c */
[C---:B------:R-:W-:Y:S08]  /*5cd0*/  HMMA.16816.F32 R12, R16.reuse, R36, RZ ;  /* 0x00000024100c723c */ /* 0x040ff000000018ff */
[----:B------:R-:W-:Y:S01]  /*5ce0*/  HMMA.16816.F32 R96, R16, R76, RZ ;  /* 0x0000004c1060723c */ /* 0x000fe200000018ff */
[----:B------:R-:W-:Y:S01]  /*5cf0*/  IMAD.MOV.U32 R223, RZ, RZ, R112 ;  /* 0x000000ffffdf7224 */ /* 0x000fe200078e0070 */
[----:B------:R-:W-:Y:S01]  /*5d00*/  MOV R221, R114 ;  /* 0x0000007200dd7202 */ /* 0x000fe20000000f00 */
[----:B------:R-:W-:-:S02]  /*5d10*/  IMAD.MOV.U32 R222, RZ, RZ, R113 ;  /* 0x000000ffffde7224 */ /* 0x000fc400078e0071 */
[----:B------:R-:W-:Y:S02]  /*5d20*/  IMAD.MOV.U32 R220, RZ, RZ, R115 ;  /* 0x000000ffffdc7224 */ /* 0x000fe400078e0073 */
[----:B------:R-:W-:Y:S01]  /*5d30*/  IMAD.MOV.U32 R76, RZ, RZ, R40 ;  /* 0x000000ffff4c7224 */ /* 0x000fe200078e0028 */
[----:B------:R-:W-:Y:S01]  /*5d40*/  MOV R77, R41 ;  /* 0x00000029004d7202 */ /* 0x000fe20000000f00 */
[C---:B------:R-:W-:Y:S08]  /*5d50*/  HMMA.16816.F32 R36, R16.reuse, R38, RZ ;  /* 0x000000261024723c */ /* 0x040ff000000018ff */
[----:B------:R-:W-:Y:S08]  /*5d60*/  HMMA.16816.F32 R40, R16, R42, RZ ;  /* 0x0000002a1028723c */ /* 0x000ff000000018ff */
[----:B------:R-:W-:Y:S01]  /*5d70*/  HMMA.16816.F32 R112, R8, R84, R12 ;  /* 0x000000540870723c */ /* 0x000fe2000000180c */
[----:B------:R-:W2:Y:S06]  /*5d80*/  LDSM.16.MT88.4 R12, [R237+0x1100] ;  /* 0x00110000ed0c783b */ /* 0x000eac0000004200 */
[----:B------:R-:W-:Y:S01]  /*5d90*/  MOV R85, R72 ;  /* 0x0000004800557202 */ /* 0x000fe20000000f00 */
[----:B------:R-:W-:Y:S01]  /*5da0*/  IMAD.MOV.U32 R84, RZ, RZ, R73 ;  /* 0x000000ffff547224 */ /* 0x000fe200078e0049 */
[----:B------:R-:W-:Y:S08]  /*5db0*/  HMMA.16816.F32 R164, R4, R62, R144 ;  /* 0x0000003e04a4723c */ /* 0x000ff00000001890 */
[----:B------:R-:W-:Y:S08]  /*5dc0*/  HMMA.16816.F32 R72, R16, R74, RZ ;  /* 0x0000004a1048723c */ /* 0x000ff000000018ff */
[----:B------:R-:W-:Y:S07]  /*5dd0*/  HMMA.16816.F32 R40, R8, R62, R40 ;  /* 0x0000003e0828723c */ /* 0x000fee0000001828 */
[----:B------:R-:W-:Y:S01]  /*5de0*/  IMAD.MOV.U32 R63, RZ, RZ, R76 ;  /* 0x000000ffff3f7224 */ /* 0x000fe200078e004c */
[----:B------:R-:W-:Y:S01]  /*5df0*/  MOV R62, R77 ;  /* 0x0000004d003e7202 */ /* 0x000fe20000000f00 */
[----:B------:R-:W-:Y:S08]  /*5e00*/  HMMA.16816.F32 R108, R4, R86, R108 ;  /* 0x00000056046c723c */ /* 0x000ff0000000186c */
[----:B------:R-:W-:Y:S08]  /*5e10*/  HMMA.16816.F32 R76, R16, R78, RZ ;  /* 0x0000004e104c723c */ /* 0x000ff000000018ff */
[----:B------:R-:W-:Y:S07]  /*5e20*/  HMMA.16816.F32 R36, R8, R86, R36 ;  /* 0x000000560824723c */ /* 0x000fee0000001824 */
[----:B------:R-:W-:Y:S01]  /*5e30*/  IMAD.MOV.U32 R86, RZ, RZ, R157 ;  /* 0x000000ffff567224 */ /* 0x000fe200078e009d */
[----:B------:R-:W-:Y:S01]  /*5e40*/  MOV R157, R2 ;  /* 0x00000002009d7202 */ /* 0x000fe20000000f00 */
[--C-:B------:R-:W-:Y:S01]  /*5e50*/  FFMA.FTZ R2, R176, c[0x0][0x2d0], -R21.reuse ;  /* 0x0000b400b0027a23 */ /* 0x100fe20000010815 */
[-C--:B------:R-:W-:Y:S08]  /*5e60*/  HMMA.16816.F32 R124, R4, R54.reuse, R124 ;  /* 0x00000036047c723c */ /* 0x080ff0000000187c */
[----:B------:R-:W-:Y:S01]  /*5e70*/  HMMA.16816.F32 R72, R8, R54, R72 ;  /* 0x000000360848723c */ /* 0x000fe20000001848 */
[----:B------:R3:W-:Y:S07]  /*5e80*/  MUFU.EX2 R55, R2 ;  /* 0x0000000200377308 */ /* 0x0007ee0000000800 */
[-C--:B------:R-:W-:Y:S08]  /*5e90*/  HMMA.16816.F32 R160, R4, R56.reuse, R160 ;  /* 0x0000003804a0723c */ /* 0x080ff000000018a0 */
[----:B------:R-:W-:Y:S01]  /*5ea0*/  HMMA.16816.F32 R96, R8, R56, R96 ;  /* 0x000000380860723c */ /* 0x000fe20000001860 */
[----:B---3--:R-:W-:-:S04]  /*5eb0*/  FFMA.FTZ R2, R177, c[0x0][0x2d0], -R21 ;  /* 0x0000b400b1027a23 */ /* 0x008fc80000010815 */
[----:B------:R3:W4:Y:S03]  /*5ec0*/  MUFU.EX2 R57, R2 ;  /* 0x0000000200397308 */ /* 0x0007260000000800 */
[-C--:B------:R-:W-:Y:S08]  /*5ed0*/  HMMA.16816.F32 R128, R4, R58.reuse, R128 ;  /* 0x0000003a0480723c */ /* 0x080ff00000001880 */
[----:B------:R-:W-:Y:S01]  /*5ee0*/  HMMA.16816.F32 R76, R8, R58, R76 ;  /* 0x0000003a084c723c */ /* 0x000fe2000000184c */
[----:B---3--:R-:W-:-:S07]  /*5ef0*/  FFMA.FTZ R2, R178, c[0x0][0x2d0], -R21 ;  /* 0x0000b400b2027a23 */ /* 0x008fce0000010815 */
[----:B------:R-:W-:Y:S01]  /*5f00*/  HMMA.16816.F32 R88, R16, R68, RZ ;  /* 0x000000441058723c */ /* 0x000fe200000018ff */
[----:B------:R3:W-:Y:S07]  /*5f10*/  MUFU.EX2 R58, R2 ;  /* 0x00000002003a7308 */ /* 0x0007ee0000000800 */
[----:B------:R-:W-:Y:S08]  /*5f20*/  HMMA.16816.F32 R92, R8, R52, R92 ;  /* 0x00000034085c723c */ /* 0x000ff0000000185c */
[----:B------:R-:W-:Y:S01]  /*5f30*/  HMMA.16816.F32 R68, R16, R70, RZ ;  /* 0x000000461044723c */ /* 0x000fe200000018ff */
[----:B---3--:R-:W-:-:S04]  /*5f40*/  FFMA.FTZ R2, R179, c[0x0][0x2d0], -R21 ;  /* 0x0000b400b3027a23 */ /* 0x008fc80000010815 */
[----:B------:R3:W-:Y:S03]  /*5f50*/  MUFU.EX2 R59, R2 ;  /* 0x00000002003b7308 */ /* 0x0007e60000000800 */
[----:B-1----:R-:W-:Y:S08]  /*5f60*/  HMMA.16816.F32 R104, R4, R80, R104 ;  /* 0x000000500468723c */ /* 0x002ff00000001868 */
[----:B------:R-:W-:Y:S01]  /*5f70*/  HMMA.16816.F32 R88, R8, R48, R88 ;  /* 0x000000300858723c */ /* 0x000fe20000001858 */
[----:B---3--:R-:W-:-:S02]  /*5f80*/  FFMA.FTZ R2, R174, c[0x0][0x2d0], -R20 ;  /* 0x0000b400ae027a23 */ /* 0x008fc40000010814 */
[----:B------:R-:W-:-:S05]  /*5f90*/  IMAD.MOV.U32 R174, RZ, RZ, R159 ;  /* 0x000000ffffae7224 */ /* 0x000fca00078e009f */
[C---:B------:R-:W-:Y:S01]  /*5fa0*/  HMMA.16816.F32 R140, R4.reuse, R30, R140 ;  /* 0x0000001e048c723c */ /* 0x040fe2000000188c */
[----:B------:R1:W-:Y:S07]  /*5fb0*/  MUFU.EX2 R52, R2 ;  /* 0x0000000200347308 */ /* 0x0003ee0000000800 */
        /* <DEDUP_REMOVED lines=9> */
[----:B-1----:R-:W-:-:S02]  /*6050*/  FFMA.FTZ R2, R175, c[0x0][0x2d0], -R20 ;  /* 0x0000b400af027a23 */ /* 0x002fc40000010814 */
[----:B------:R-:W-:Y:S02]  /*6060*/  IMAD.MOV.U32 R107, RZ, RZ, R155 ;  /* 0x000000ffff6b7224 */ /* 0x000fe400078e009b */
[----:B------:R1:W3:Y:S01]  /*6070*/  MUFU.EX2 R53, R2 ;  /* 0x0000000200357308 */ /* 0x0002e20000000800 */
[----:B------:R-:W-:Y:S02]  /*6080*/  IMAD.MOV.U32 R155, RZ, RZ, R156 ;  /* 0x000000ffff9b7224 */ /* 0x000fe400078e009c */
[----:B------:R-:W-:Y:S01]  /*6090*/  HMMA.16816.F32 R64, R16, R66, RZ ;  /* 0x000000421040723c */ /* 0x000fe200000018ff */
[----:B------:R-:W-:Y:S02]  /*60a0*/  IMAD.MOV.U32 R175, RZ, RZ, R152 ;  /* 0x000000ffffaf7224 */ /* 0x000fe400078e0098 */
[----:B------:R-:W-:Y:S02]  /*60b0*/  IMAD.MOV.U32 R104, RZ, RZ, R223 ;  /* 0x000000ffff687224 */ /* 0x000fe400078e00df */
[----:B------:R-:W-:-:S03]  /*60c0*/  IMAD.MOV.U32 R105, RZ, RZ, R222 ;  /* 0x000000ffff697224 */ /* 0x000fc600078e00de */
[----:B------:R-:W-:Y:S01]  /*60d0*/  HMMA.16816.F32 R4, R16, R32, RZ ;  /* 0x000000201004723c */ /* 0x000fe200000018ff */
[----:B-1----:R-:W-:Y:S02]  /*60e0*/  FFMA.FTZ R2, R173, c[0x0][0x2d0], -R20 ;  /* 0x0000b400ad027a23 */ /* 0x002fe40000010814 */
[----:B------:R-:W-:-:S05]  /*60f0*/  IMAD.MOV.U32 R173, RZ, RZ, R153 ;  /* 0x000000ffffad7224 */ /* 0x000fca00078e0099 */
[----:B------:R-:W-:Y:S01]  /*6100*/  HMMA.16816.F32 R68, R8, R50, R68 ;  /* 0x000000320844723c */ /* 0x000fe20000001844 */
[----:B------:R1:W-:Y:S07]  /*6110*/  MUFU.EX2 R54, R2 ;  /* 0x0000000200367308 */ /* 0x0003ee0000000800 */
[C---:B------:R-:W-:Y:S08]  /*6120*/  HMMA.16816.F32 R24, R16.reuse, R26, RZ ;  /* 0x0000001a1018723c */ /* 0x040ff000000018ff */
[----:B------:R-:W-:Y:S01]  /*6130*/  HMMA.16816.F32 R16, R16, R34, RZ ;  /* 0x000000221010723c */ /* 0x000fe200000018ff */
[----:B-1----:R-:W-:Y:S01]  /*6140*/  FFMA.FTZ R2, R172, c[0x0][0x2d0], -R20 ;  /* 0x0000b400ac027a23 */ /* 0x002fe20000010814 */
[----:B------:R-:W-:-:S03]  /*6150*/  MOV R172, R154 ;  /* 0x0000009a00ac7202 */ /* 0x000fc60000000f00 */
[----:B------:R1:W1:Y:S03]  /*6160*/  MUFU.EX2 R56, R2 ;  /* 0x0000000200387308 */ /* 0x0002660000000800 */
[C---:B------:R-:W-:Y:S08]  /*6170*/  HMMA.16816.F32 R64, R8.reuse, R46, R64 ;  /* 0x0000002e0840723c */ /* 0x040ff00000001840 */
[----:B------:R-:W-:Y:S01]  /*6180*/  HMMA.16816.F32 R100, R8, R80, R4 ;  /* 0x000000500864723c */ /* 0x000fe20000001804 */
[----:B-1----:R-:W-:-:S06]  /*6190*/  FFMA.FTZ R2, R168, c[0x0][0x2d0], -R3 ;  /* 0x0000b400a8027a23 */ /* 0x002fcc0000010803 */
[--C-:B------:R-:W-:Y:S01]  /*61a0*/  FFMA.FTZ R4, R171, c[0x0][0x2d0], -R3.reuse ;  /* 0x0000b400ab047a23 */ /* 0x100fe20000010803 */
[C---:B------:R-:W-:Y:S01]  /*61b0*/  HMMA.16816.F32 R24, R8.reuse, R30, R24 ;  /* 0x0000001e0818723c */ /* 0x040fe20000001818 */
[----:B------:R1:W-:Y:S07]  /*61c0*/  MUFU.EX2 R48, R2 ;  /* 0x0000000200307308 */ /* 0x0003ee0000000800 */
[----:B------:R-:W-:Y:S01]  /*61d0*/  HMMA.16816.F32 R80, R8, R82, R16 ;  /* 0x000000520850723c */ /* 0x000fe20000001810 */
[----:B------:R-:W-:Y:S01]  /*61e0*/  MUFU.EX2 R51, R4 ;  /* 0x0000000400337308 */ /* 0x000fe20000000800 */
[----:B------:R-:W2:Y:S05]  /*61f0*/  LDSM.16.MT88.4 R16, [R238+0x1100] ;  /* 0x00110000ee10783b */ /* 0x000eaa0000004200 */
[----:B----4-:R-:W-:Y:S01]  /*6200*/  F2FP.PACK_AB R8, R57, R55 ;  /* 0x000000373908723e */ /* 0x010fe200000000ff */
[----:B-1----:R-:W-:Y:S01]  /*6210*/  FFMA.FTZ R2, R169, c[0x0][0x2d0], -R3 ;  /* 0x0000b400a9027a23 */ /* 0x002fe20000010803 */
[----:B---3--:R-:W-:-:S02]  /*6220*/  F2FP.PACK_AB R9, R53, R52 ;  /* 0x000000343509723e */ /* 0x008fc400000000ff */
[----:B------:R-:W-:Y:S01]  /*6230*/  F2FP.PACK_AB R10, R59, R58 ;  /* 0x0000003a3b0a723e */ /* 0x000fe200000000ff */
[----:B------:R1:W3:Y:S01]  /*6240*/  MUFU.EX2 R49, R2 ;  /* 0x0000000200317308 */ /* 0x0002e20000000800 */
[----:B------:R-:W-:-:S07]  /*6250*/  F2FP.PACK_AB R11, R56, R54 ;  /* 0x00000036380b723e */ /* 0x000fce00000000ff */
[----:B--2---:R-:W-:Y:S01]  /*6260*/  HMMA.16816.F32 R144, R8, R12, R180 ;  /* 0x0000000c0890723c */ /* 0x004fe200000018b4 */
[----:B-1----:R-:W-:Y:S01]  /*6270*/  FFMA.FTZ R2, R170, c[0x0][0x2d0], -R3 ;  /* 0x0000b400aa027a23 */ /* 0x002fe20000010803 */
[----:B---3--:R-:W-:-:S03]  /*6280*/  F2FP.PACK_AB R4, R49, R48 ;  /* 0x000000303104723e */ /* 0x008fc600000000ff */
[----:B------:R1:W2:Y:S03]  /*6290*/  MUFU.EX2 R50, R2 ;  /* 0x0000000200327308 */ /* 0x0002a60000000800 */
[----:B------:R-:W-:Y:S01]  /*62a0*/  HMMA.16816.F32 R32, R8, R18, R24 ;  /* 0x000000120820723c */ /* 0x000fe20000001818 */
[----:B------:R-:W-:Y:S01]  /*62b0*/  LDSM.16.MT88.4 R24, [R238+0x3100] ;  /* 0x00310000ee18783b */ /* 0x000fe20000004200 */
[----:B-1----:R-:W-:Y:S01]  /*62c0*/  FFMA.FTZ R2, R136, c[0x0][0x2d0], -R0 ;  /* 0x0000b40088027a23 */ /* 0x002fe20000010800 */
[----:B--2---:R-:W-:Y:S01]  /*62d0*/  F2FP.PACK_AB R6, R51, R50 ;  /* 0x000000323306723e */ /* 0x004fe200000000ff */
[----:B------:R-:W-:Y:S02]  /*62e0*/  IMAD.MOV.U32 R136, RZ, RZ, R216 ;  /* 0x000000ffff887224 */ /* 0x000fe400078e00d8 */
[----:B------:R1:W-:Y:S02]  /*62f0*/  MUFU.EX2 R44, R2 ;  /* 0x00000002002c7308 */ /* 0x0003e40000000800 */
[----:B-1----:R-:W-:Y:S01]  /*6300*/  FFMA.FTZ R2, R135, c[0x0][0x2d0], -R0 ;  /* 0x0000b40087027a23 */ /* 0x002fe20000010800 */
[----:B------:R-:W-:-:S05]  /*6310*/  MOV R135, R207 ;  /* 0x000000cf00877202 */ /* 0x000fca0000000f00 */
[----:B------:R1:W2:Y:S02]  /*6320*/  MUFU.EX2 R45, R2 ;  /* 0x00000002002d7308 */ /* 0x0002a40000000800 */
[----:B-1----:R-:W-:Y:S01]  /*6330*/  FFMA.FTZ R2, R133, c[0x0][0x2d0], -R0 ;  /* 0x0000b40085027a23 */ /* 0x002fe20000010800 */
[----:B--2---:R-:W-:Y:S02]  /*6340*/  F2FP.PACK_AB R5, R45, R44 ;  /* 0x0000002c2d05723e */ /* 0x004fe400000000ff */
[----:B------:R-:W-:-:S03]  /*6350*/  MOV R133, R157 ;  /* 0x0000009d00857202 */ /* 0x000fc60000000f00 */
[----:B------:R1:W-:Y:S02]  /*6360*/  MUFU.EX2 R46, R2 ;  /* 0x00000002002e7308 */ /* 0x0003e40000000800 */
[----:B-1----:R-:W-:Y:S02]  /*6370*/  FFMA.FTZ R2, R132, c[0x0][0x2d0], -R0 ;  /* 0x0000b40084027a23 */ /* 0x002fe40000010800 */
[----:B------:R-:W-:-:S04]  /*6380*/  IMAD.MOV.U32 R132, RZ, RZ, R206 ;  /* 0x000000ffff847224 */ /* 0x000fc800078e00ce */
[----:B------:R-:W1:Y:S02]  /*6390*/  MUFU.EX2 R47, R2 ;  /* 0x00000002002f7308 */ /* 0x000e640000000800 */
[----:B-1----:R-:W-:Y:S01]  /*63a0*/  F2FP.PACK_AB R7, R47, R46 ;  /* 0x0000002e2f07723e */ /* 0x002fe200000000ff */
[----:B------:R-:W-:-:S06]  /*63b0*/  IMAD.MOV.U32 R2, RZ, RZ, R158 ;  /* 0x000000ffff027224 */ /* 0x000fcc00078e009e */
[C---:B------:R-:W-:Y:S07]  /*63c0*/  HMMA.16816.F32 R156, R4.reuse, R12, R184 ;  /* 0x0000000c049c723c */ /* 0x040fee00000018b8 */
[----:B------:R-:W-:Y:S01]  /*63d0*/  IMAD.MOV.U32 R186, RZ, RZ, R28 ;  /* 0x000000ffffba7224 */ /* 0x000fe200078e001c */
[----:B------:R-:W-:Y:S01]  /*63e0*/  HMMA.16816.F32 R164, R4, R14, R164 ;  /* 0x0000000e04a4723c */ /* 0x000fe200000018a4 */
[----:B------:R-:W-:Y:S01]  /*63f0*/  IMAD.MOV.U32 R184, RZ, RZ, R29 ;  /* 0x000000ffffb87224 */ /* 0x000fe200078e001d */
[----:B------:R-:W-:Y:S01]  /*6400*/  MOV R187, R155 ;  /* 0x0000009b00bb7202 */ /* 0x000fe20000000f00 */
[----:B------:R-:W-:-:S05]  /*6410*/  IMAD.MOV.U32 R185, RZ, RZ, R205 ;  /* 0x000000ffffb97224 */ /* 0x000fca00078e00cd */
[C---:B------:R-:W-:Y:S01]  /*6420*/  HMMA.16816.F32 R28, R8.reuse, R14, R40 ;  /* 0x0000000e081c723c */ /* 0x040fe20000001828 */
[----:B------:R-:W1:Y:S07]  /*6430*/  LDSM.16.MT88.4 R12, [R240+0x1100] ;  /* 0x00110000f00c783b */ /* 0x000e6e0000004200 */
[-C--:B------:R-:W-:Y:S08]  /*6440*/  HMMA.16816.F32 R152, R8, R16.reuse, R192 ;  /* 0x000000100898723c */ /* 0x080ff000000018c0 */
[C---:B------:R-:W-:Y:S08]  /*6450*/  HMMA.16816.F32 R176, R4.reuse, R16, R188 ;  /* 0x0000001004b0723c */ /* 0x040ff000000018bc */
[----:B------:R-:W-:Y:S01]  /*6460*/  HMMA.16816.F32 R188, R4, R18, R140 ;  /* 0x0000001204bc723c */ /* 0x000fe2000000188c */
[----:B------:R-:W2:Y:S06]  /*6470*/  LDSM.16.MT88.4 R16, [R239+0x1100] ;  /* 0x00110000ef10783b */ /* 0x000eac0000004200 */
[----:B------:R-:W-:Y:S01]  /*6480*/  MOV R143, R107 ;  /* 0x0000006b008f7202 */ /* 0x000fe20000000f00 */
[----:B------:R-:W-:Y:S01]  /*6490*/  IMAD.MOV.U32 R107, RZ, RZ, R220 ;  /* 0x000000ffff6b7224 */ /* 0x000fe200078e00dc */
[----:B------:R-:W-:Y:S01]  /*64a0*/  MOV R141, R218 ;  /* 0x000000da008d7202 */ /* 0x000fe20000000f00 */
[----:B------:R-:W-:-:S02]  /*64b0*/  IMAD.MOV.U32 R140, RZ, RZ, R219 ;  /* 0x000000ffff8c7224 */ /* 0x000fc400078e00db */
[----:B------:R-:W-:Y:S01]  /*64c0*/  IMAD.MOV.U32 R142, RZ, RZ, R217 ;  /* 0x000000ffff8e7224 */ /* 0x000fe200078e00d9 */
[-C--:B-1----:R-:W-:Y:S07]  /*64d0*/  HMMA.16816.F32 R192, R4, R12.reuse, R160 ;  /* 0x0000000c04c0723c */ /* 0x082fee00000018a0 */
[----:B------:R-:W-:Y:S01]  /*64e0*/  IMAD.MOV.U32 R160, RZ, RZ, R199 ;  /* 0x000000ffffa07224 */ /* 0x000fe200078e00c7 */
[----:B------:R-:W-:Y:S01]  /*64f0*/  MOV R162, R197 ;  /* 0x000000c500a27202 */ /* 0x000fe20000000f00 */
[----:B------:R-:W-:Y:S01]  /*6500*/  IMAD.MOV.U32 R161, RZ, RZ, R198 ;  /* 0x000000ffffa17224 */ /* 0x000fe200078e00c6 */
[----:B------:R-:W-:Y:S01]  /*6510*/  HMMA.16816.F32 R168, R8, R12, R96 ;  /* 0x0000000c08a8723c */ /* 0x000fe20000001860 */
[----:B------:R-:W-:-:S06]  /*6520*/  IMAD.MOV.U32 R163, RZ, RZ, R196 ;  /* 0x000000ffffa37224 */ /* 0x000fcc00078e00c4 */
[----:B------:R-:W-:Y:S01]  /*6530*/  MOV R99, R204 ;  /* 0x000000cc00637202 */ /* 0x000fe20000000f00 */
[-C--:B------:R-:W-:Y:S01]  /*6540*/  HMMA.16816.F32 R196, R4, R14.reuse, R128 ;  /* 0x0000000e04c4723c */ /* 0x080fe20000001880 */
[----:B------:R-:W-:Y:S01]  /*6550*/  MOV R96, R140 ;  /* 0x0000008c00607202 */ /* 0x000fe20000000f00 */
[----:B------:R-:W-:Y:S02]  /*6560*/  IMAD.MOV.U32 R97, RZ, RZ, R141 ;  /* 0x000000ffff617224 */ /* 0x000fe400078e008d */
[----:B------:R-:W-:Y:S01]  /*6570*/  IMAD.MOV.U32 R140, RZ, RZ, R184 ;  /* 0x000000ffff8c7224 */ /* 0x000fe200078e00b8 */
[----:B------:R-:W-:Y:S01]  /*6580*/  MOV R184, R175 ;  /* 0x000000af00b87202 */ /* 0x000fe20000000f00 */
[----:B------:R-:W-:Y:S01]  /*6590*/  IMAD.MOV.U32 R98, RZ, RZ, R142 ;  /* 0x000000ffff627224 */ /* 0x000fe200078e008e */
[----:B------:R-:W-:Y:S01]  /*65a0*/  MOV R142, R187 ;  /* 0x000000bb008e7202 */ /* 0x000fe20000000f00 */
[----:B------:R-:W-:Y:S01]  /*65b0*/  HMMA.16816.F32 R76, R8, R14, R76 ;  /* 0x0000000e084c723c */ /* 0x000fe2000000184c */
[----:B------:R-:W1:Y:S01]  /*65c0*/  LDSM.16.MT88.4 R12, [R237+0x3100] ;  /* 0x00310000ed0c783b */ /* 0x000e620000004200 */
[----:B------:R-:W-:-:S02]  /*65d0*/  IMAD.MOV.U32 R141, RZ, RZ, R186 ;  /* 0x000000ffff8d7224 */ /* 0x000fc400078e00ba */
[----:B------:R-:W-:-:S04]  /*65e0*/  IMAD.MOV.U32 R175, RZ, RZ, R63 ;  /* 0x000000ffffaf7224 */ /* 0x000fc800078e003f */
[----:B--2---:R-:W-:Y:S01]  /*65f0*/  HMMA.16816.F32 R220, R8, R18, R72 ;  /* 0x0000001208dc723c */ /* 0x004fe20000001848 */
[----:B------:R-:W-:Y:S01]  /*6600*/  IMAD.MOV.U32 R186, RZ, RZ, R173 ;  /* 0x000000ffffba7224 */ /* 0x000fe200078e00ad */
[----:B------:R-:W-:-:S06]  /*6610*/  MOV R173, R62 ;  /* 0x0000003e00ad7202 */ /* 0x000fcc0000000f00 */
[-C--:B------:R-:W-:Y:S08]  /*6620*/  HMMA.16816.F32 R180, R8, R16.reuse, R92 ;  /* 0x0000001008b4723c */ /* 0x080ff0000000185c */
[C---:B------:R-:W-:Y:S08]  /*6630*/  HMMA.16816.F32 R200, R4.reuse, R16, R200 ;  /* 0x0000001004c8723c */ /* 0x040ff000000018c8 */
[----:B------:R-:W-:Y:S01]  /*6640*/  HMMA.16816.F32 R204, R4, R18, R124 ;  /* 0x0000001204cc723c */ /* 0x000fe2000000187c */
[----:B------:R-:W-:Y:S01]  /*6650*/  LDSM.16.MT88.4 R16, [R240+0x3100] ;  /* 0x00310000f010783b */ /* 0x000fe20000004200 */
[----:B------:R-:W-:Y:S01]  /*6660*/  IMAD.MOV.U32 R129, RZ, RZ, R96 ;  /* 0x000000ffff817224 */ /* 0x000fe200078e0060 */
[----:B------:R-:W-:Y:S01]  /*6670*/  MOV R130, R97 ;  /* 0x0000006100827202 */ /* 0x000fe20000000f00 */
[----:B------:R-:W-:-:S02]  /*6680*/  IMAD.MOV.U32 R187, RZ, RZ, R86 ;  /* 0x000000ffffbb7224 */ /* 0x000fc400078e0056 */
[----:B------:R-:W-:Y:S02]  /*6690*/  IMAD.MOV.U32 R63, RZ, RZ, R61 ;  /* 0x000000ffff3f7224 */ /* 0x000fe400078e003d */
[-C--:B-1----:R-:W-:Y:S08]  /*66a0*/  HMMA.16816.F32 R72, R4, R12.reuse, R212 ;  /* 0x0000000c0448723c */ /* 0x082ff000000018d4 */
[----:B------:R-:W-:Y:S08]  /*66b0*/  HMMA.16816.F32 R216, R8, R12, R88 ;  /* 0x0000000c08d8723c */ /* 0x000ff00000001858 */
[----:B------:R-:W-:Y:S01]  /*66c0*/  HMMA.16816.F32 R40, R4, R14, R120 ;  /* 0x0000000e0428723c */ /* 0x000fe20000001878 */
[----:B------:R-:W-:Y:S01]  /*66d0*/  MOV R96, R140 ;  /* 0x0000008c00607202 */ /* 0x000fe20000000f00 */
[----:B------:R-:W-:Y:S01]  /*66e0*/  IMAD.MOV.U32 R86, RZ, RZ, R84 ;  /* 0x000000ffff567224 */ /* 0x000fe200078e0054 */
[----:B------:R-:W-:Y:S01]  /*66f0*/  MOV R84, R251 ;  /* 0x000000fb00547202 */ /* 0x000fe20000000f00 */
[----:B------:R-:W-:-:S02]  /*6700*/  IMAD.MOV.U32 R62, RZ, RZ, R60 ;  /* 0x000000ffff3e7224 */ /* 0x000fc400078e003c */
[----:B------:R-:W-:Y:S02]  /*6710*/  IMAD.MOV.U32 R131, RZ, RZ, R98 ;  /* 0x000000ffff837224 */ /* 0x000fe400078e0062 */
[----:B------:R-:W-:Y:S01]  /*6720*/  IMAD.MOV.U32 R97, RZ, RZ, R141 ;  /* 0x000000ffff617224 */ /* 0x000fe200078e008d */
[----:B------:R-:W-:Y:S01]  /*6730*/  HMMA.16816.F32 R212, R8, R14, R68 ;  /* 0x0000000e08d4723c */ /* 0x000fe20000001844 */
[----:B------:R-:W1:Y:S07]  /*6740*/  LDSM.16.MT88.4 R12, [R239+0x3100] ;  /* 0x00310000ef0c783b */ /* 0x000e6e0000004200 */
[----:B------:R-:W-:Y:S01]  /*6750*/  HMMA.16816.F32 R88, R4, R24, R160 ;  /* 0x000000180458723c */ /* 0x000fe200000018a0 */
[----:B------:R-:W-:Y:S01]  /*6760*/  IMAD.MOV.U32 R140, RZ, RZ, R184 ;  /* 0x000000ffff8c7224 */ /* 0x000fe200078e00b8 */
[----:B------:R-:W-:Y:S01]  /*6770*/  MOV R61, R248 ;  /* 0x000000f8003d7202 */ /* 0x000fe20000000f00 */
[----:B------:R-:W-:Y:S01]  /*6780*/  FFMA.FTZ R2, R2, c[0x0][0x2d0], -R21 ;  /* 0x0000b40002027a23 */ /* 0x000fe20000010815 */
[----:B------:R-:W-:Y:S01]  /*6790*/  UIMAD.WIDE.U32 UR20, UR10, UR4, URZ ;  /* 0x000000040a1472a5 */ /* 0x000fe2000f8e003f */
[----:B------:R2:W5:Y:S02]  /*67a0*/  LDL.LU R251, [R1+0xbc] ;  /* 0x0000bc0001fb7983 */ /* 0x0005640000300800 */
[----:B------:R-:W-:Y:S01]  /*67b0*/  IMAD.MOV.U32 R163, RZ, RZ, R99 ;  /* 0x000000ffffa37224 */ /* 0x000fe200078e0063 */
[----:B------:R-:W-:Y:S01]  /*67c0*/  MOV R99, R143 ;  /* 0x0000008f00637202 */ /* 0x000fe20000000f00 */
        /* <DEDUP_REMOVED lines=13> */
[----:B------:R-:W-:Y:S02]  /*68a0*/  IMAD.MOV.U32 R85, RZ, RZ, R250 ;  /* 0x000000ffff557224 */ /* 0x000fe400078e00fa */
[----:B------:R-:W-:Y:S01]  /*68b0*/  IMAD.MOV.U32 R184, RZ, RZ, R86 ;  /* 0x000000ffffb87224 */ /* 0x000fe200078e0056 */
[----:B------:R-:W-:Y:S01]  /*68c0*/  MOV R86, R84 ;  /* 0x0000005400567202 */ /* 0x000fe20000000f00 */
[----:B------:R-:W-:Y:S02]  /*68d0*/  IMAD.MOV.U32 R173, RZ, RZ, R62 ;  /* 0x000000ffffad7224 */ /* 0x000fe400078e003e */
[----:B------:R-:W-:Y:S02]  /*68e0*/  IMAD.MOV.U32 R175, RZ, RZ, R63 ;  /* 0x000000ffffaf7224 */ /* 0x000fe400078e003f */
        /* <DEDUP_REMOVED lines=8> */
[----:B------:R-:W-:-:S05]  /*6970*/  IMAD.MOV.U32 R87, RZ, RZ, R85 ;  /* 0x000000ffff577224 */ /* 0x000fca00078e0055 */
[----:B------:R-:W-:Y:S01]  /*6980*/  HMMA.16816.F32 R108, R4, R18, R108 ;  /* 0x00000012046c723c */ /* 0x000fe2000000186c */
[----:B------:R-:W-:Y:S01]  /*6990*/  IMAD.MOV.U32 R127, RZ, RZ, R173 ;  /* 0x000000ffff7f7224 */ /* 0x000fe200078e00ad */
[----:B------:R-:W-:Y:S01]  /*69a0*/  MOV R129, R86 ;  /* 0x0000005600817202 */ /* 0x000fe20000000f00 */
[----:B------:R-:W-:-:S05]  /*69b0*/  IMAD.MOV.U32 R128, RZ, RZ, R175 ;  /* 0x000000ffff807224 */ /* 0x000fca00078e00af */
[----:B------:R-:W-:Y:S01]  /*69c0*/  HMMA.16816.F32 R36, R8, R18, R36 ;  /* 0x000000120824723c */ /* 0x000fe20000001824 */
[----:B------:R-:W-:Y:S01]  /*69d0*/  IMAD.MOV.U32 R70, RZ, RZ, R71 ;  /* 0x000000ffff467224 */ /* 0x000fe200078e0047 */
[----:B------:R1:W-:Y:S01]  /*69e0*/  MUFU.EX2 R19, R2 ;  /* 0x0000000200137308 */ /* 0x0003e20000000800 */
[----:B------:R-:W-:Y:S02]  /*69f0*/  IMAD.MOV.U32 R85, RZ, RZ, R246 ;  /* 0x000000ffff557224 */ /* 0x000fe400078e00f6 */
[----:B------:R-:W-:-:S03]  /*6a00*/  IMAD.MOV.U32 R161, RZ, RZ, R163 ;  /* 0x000000ffffa17224 */ /* 0x000fc600078e00a3 */
        /* <DEDUP_REMOVED lines=9> */
[----:B------:R-:W-:Y:S01]  /*6aa0*/  HMMA.16816.F32 R104, R4, R16, R104 ;  /* 0x000000100468723c */ /* 0x000fe20000001868 */
[----:B-1----:R-:W-:Y:S01]  /*6ab0*/  FFMA.FTZ R2, R69, c[0x0][0x2d0], -R21 ;  /* 0x0000b40045027a23 */ /* 0x002fe20000010815 */
[----:B------:R-:W-:Y:S01]  /*6ac0*/  @UP1 USHF.R.U32.HI UR10, URZ, UR5, UR21 ;  /* 0x000000053f0a1299 */ /* 0x000fe20008011615 */
[----:B------:R-:W-:Y:S01]  /*6ad0*/  IMAD.MOV.U32 R69, RZ, RZ, R70 ;  /* 0x000000ffff457224 */ /* 0x000fe200078e0046 */
[----:B------:R2:W5:Y:S01]  /*6ae0*/  LDL.LU R250, [R1+0xb8] ;  /* 0x0000b80001fa7983 */ /* 0x0005620000300800 */
[----:B------:R-:W-:-:S02]  /*6af0*/  IMAD.MOV.U32 R160, RZ, RZ, R85 ;  /* 0x000000ffffa07224 */ /* 0x000fc400078e0055 */
[----:B------:R-:W-:Y:S01]  /*6b00*/  IMAD.MOV.U32 R70, RZ, RZ, R71 ;  /* 0x000000ffff467224 */ /* 0x000fe200078e0047 */
[----:B------:R-:W-:Y:S01]  /*6b10*/  MOV R71, R124 ;  /* 0x0000007c00477202 */ /* 0x000fe20000000f00 */
[----:B------:R-:W-:Y:S02]  /*6b20*/  IMAD.MOV.U32 R128, RZ, RZ, R129 ;  /* 0x000000ffff807224 */ /* 0x000fe400078e0081 */
[----:B------:R-:W-:Y:S02]  /*6b30*/  IMAD.MOV.U32 R84, RZ, RZ, R247 ;  /* 0x000000ffff547224 */ /* 0x000fe400078e00f7 */
[----:B------:R-:W-:Y:S02]  /*6b40*/  IMAD.MOV.U32 R163, RZ, RZ, R184 ;  /* 0x000000ffffa37224 */ /* 0x000fe400078e00b8 */
[----:B------:R-:W-:Y:S01]  /*6b50*/  IMAD.MOV.U32 R99, RZ, RZ, R87 ;  /* 0x000000ffff637224 */ /* 0x000fe200078e0057 */
[----:B------:R-:W-:Y:S01]  /*6b60*/  MOV R60, R245 ;  /* 0x000000f5003c7202 */ /* 0x000fe20000000f00 */
[----:B------:R-:W-:Y:S01]  /*6b70*/  IMAD.MOV.U32 R129, RZ, RZ, R130 ;  /* 0x000000ffff817224 */ /* 0x000fe200078e0082 */
[----:B------:R-:W-:Y:S01]  /*6b80*/  MOV R130, R131 ;  /* 0x0000008300827202 */ /* 0x000fe20000000f00 */
[----:B------:R-:W-:-:S02]  /*6b90*/  IMAD.MOV.U32 R124, RZ, RZ, R125 ;  /* 0x000000ffff7c7224 */ /* 0x000fc400078e007d */
[----:B------:R-:W-:Y:S01]  /*6ba0*/  IMAD.MOV.U32 R61, RZ, RZ, R244 ;  /* 0x000000ffff3d7224 */ /* 0x000fe200078e00f4 */
[----:B------:R-:W-:Y:S01]  /*6bb0*/  HMMA.16816.F32 R208, R8, R26, R64 ;  /* 0x0000001a08d0723c */ /* 0x000fe20000001840 */
[----:B------:R-:W-:Y:S01]  /*6bc0*/  IMAD.MOV.U32 R125, RZ, RZ, R126 ;  /* 0x000000ffff7d7224 */ /* 0x000fe200078e007e */
[----:B------:R-:W-:Y:S01]  /*6bd0*/  MOV R126, R127 ;  /* 0x0000007f007e7202 */ /* 0x000fe20000000f00 */
[----:B------:R-:W-:-:S05]  /*6be0*/  IMAD.MOV.U32 R131, RZ, RZ, R160 ;  /* 0x000000ffff837224 */ /* 0x000fca00078e00a0 */
[----:B------:R-:W-:Y:S01]  /*6bf0*/  HMMA.16816.F32 R140, R8, R16, R112 ;  /* 0x00000010088c723c */ /* 0x000fe20000001870 */
[----:B------:R-:W-:Y:S01]  /*6c00*/  IMAD.MOV.U32 R160, RZ, RZ, R161 ;  /* 0x000000ffffa07224 */ /* 0x000fe200078e00a1 */
[----:B------:R-:W-:Y:S01]  /*6c10*/  MOV R161, R185 ;  /* 0x000000b900a17202 */ /* 0x000fe20000000f00 */
[----:B------:R-:W-:Y:S02]  /*6c20*/  IMAD.MOV.U32 R127, RZ, RZ, R128 ;  /* 0x000000ffff7f7224 */ /* 0x000fe400078e0080 */
[----:B------:R-:W-:Y:S01]  /*6c30*/  IMAD.MOV.U32 R175, RZ, RZ, R243 ;  /* 0x000000ffffaf7224 */ /* 0x000fe200078e00f3 */
[----:B------:R-:W-:Y:S01]  /*6c40*/  UIADD3 UR10, UR10, UR7, -UR12 ;  /* 0x000000070a0a7290 */ /* 0x000fe2000fffe80c */
        /* <DEDUP_REMOVED lines=15> */
[----:B------:R1:W3:Y:S01]  /*6d40*/  MUFU.EX2 R22, R2 ;  /* 0x0000000200167308 */ /* 0x0002e20000000800 */
[----:B------:R-:W-:Y:S01]  /*6d50*/  MOV R135, R242 ;  /* 0x000000f200877202 */ /* 0x000fe20000000f00 */
[----:B------:R-:W-:Y:S04]  /*6d60*/  LDSM.16.MT88.4 R80, [R237+0x3900] ;  /* 0x00390000ed50783b */ /* 0x000fe80000004200 */
[----:B------:R-:W-:Y:S01]  /*6d70*/  LDSM.16.MT88.4 R112, [R240+0x3900] ;  /* 0x00390000f070783b */ /* 0x000fe20000004200 */
[----:B------:R-:W-:-:S03]  /*6d80*/  USHF.R.S32.HI UR4, URZ, 0x1f, UR10 ;  /* 0x0000001f3f047899 */ /* 0x000fc6000801140a */
[----:B------:R2:W5:Y:S01]  /*6d90*/  LDL.LU R248, [R1+0xb0] ;  /* 0x0000b00001f87983 */ /* 0x0005620000300800 */
[----:B-1----:R-:W-:Y:S01]  /*6da0*/  FFMA.FTZ R2, R69, c[0x0][0x2d0], -R21 ;  /* 0x0000b40045027a23 */ /* 0x002fe20000010815 */
[----:B------:R-:W-:Y:S01]  /*6db0*/  HMMA.16816.F32 R84, R8, R24, R116 ;  /* 0x000000180854723c */ /* 0x000fe20000001874 */
[----:B------:R-:W-:-:S07]  /*6dc0*/  IMAD.MOV.U32 R69, RZ, RZ, R70 ;  /* 0x000000ffff457224 */ /* 0x000fce00078e0046 */
[----:B------:R-:W-:Y:S01]  /*6dd0*/  HMMA.16816.F32 R60, R4, R14, R148 ;  /* 0x0000000e043c723c */ /* 0x000fe20000001894 */
        /* <DEDUP_REMOVED lines=14> */
[----:B------:R1:W-:Y:S01]  /*6ec0*/  MUFU.EX2 R23, R2 ;  /* 0x0000000200177308 */ /* 0x0003e20000000800 */
[----:B------:R-:W4:Y:S01]  /*6ed0*/  LDSM.16.MT88.4 R148, [R237+0x1900] ;  /* 0x00190000ed94783b */ /* 0x000f220000004200 */
[----:B------:R-:W-:-:S03]  /*6ee0*/  ULEA.HI UR4, UR4, UR10, URZ, 0x6 ;  /* 0x0000000a04047291 */ /* 0x000fc6000f8f303f */
[----:B------:R2:W5:Y:S01]  /*6ef0*/  LDL.LU R247, [R1+0xac] ;  /* 0x0000ac0001f77983 */ /* 0x0005620000300800 */
[----:B-1----:R-:W-:Y:S01]  /*6f00*/  FFMA.FTZ R2, R69, c[0x0][0x2d0], -R21 ;  /* 0x0000b40045027a23 */ /* 0x002fe20000010815 */
[----:B------:R-:W-:Y:S01]  /*6f10*/  MOV R69, R70 ;  /* 0x0000004600457202 */ /* 0x000fe20000000f00 */
[----:B------:R-:W-:Y:S01]  /*6f20*/  IMAD.MOV.U32 R70, RZ, RZ, R71 ;  /* 0x000000ffff467224 */ /* 0x000fe200078e0047 */
[----:B------:R2:W5:Y:S01]  /*6f30*/  LDL.LU R246, [R1+0xa8] ;  /* 0x0000a80001f67983 */ /* 0x0005620000300800 */
[----:B------:R1:W-:Y:S01]  /*6f40*/  MUFU.EX2 R24, R2 ;  /* 0x0000000200187308 */ /* 0x0003e20000000800 */
[----:B------:R-:W-:Y:S01]  /*6f50*/  MOV R71, R124 ;  /* 0x0000007c00477202 */ /* 0x000fe20000000f00 */
[----:B------:R-:W-:Y:S01]  /*6f60*/  IMAD.MOV.U32 R124, RZ, RZ, R125 ;  /* 0x000000ffff7c7224 */ /* 0x000fe200078e007d */
[----:B------:R-:W-:Y:S01]  /*6f70*/  MOV R125, R126 ;  /* 0x0000007e007d7202 */ /* 0x000fe20000000f00 */
[----:B------:R-:W-:Y:S01]  /*6f80*/  IMAD.MOV.U32 R126, RZ, RZ, R127 ;  /* 0x000000ffff7e7224 */ /* 0x000fe200078e007f */
[----:B------:R2:W5:Y:S01]  /*6f90*/  LDL.LU R245, [R1+0xa4] ;  /* 0x0000a40001f57983 */ /* 0x0005620000300800 */
[----:B-1----:R-:W-:Y:S01]  /*6fa0*/  FFMA.FTZ R2, R69, c[0x0][0x2d0], -R20 ;  /* 0x0000b40045027a23 */ /* 0x002fe20000010814 */
[----:B------:R-:W-:Y:S01]  /*6fb0*/  MOV R69, R70 ;  /* 0x0000004600457202 */ /* 0x000fe20000000f00 */
[----:B------:R-:W-:Y:S01]  /*6fc0*/  IMAD.MOV.U32 R70, RZ, RZ, R71 ;  /* 0x000000ffff467224 */ /* 0x000fe200078e0047 */
[----:B------:R-:W-:Y:S01]  /*6fd0*/  MOV R127, R128 ;  /* 0x00000080007f7202 */ /* 0x000fe20000000f00 */
[----:B------:R1:W-:Y:S01]  /*6fe0*/  MUFU.EX2 R15, R2 ;  /* 0x00000002000f7308 */ /* 0x0003e20000000800 */
[----:B------:R-:W-:Y:S01]  /*6ff0*/  MOV R71, R126 ;  /* 0x0000007e00477202 */ /* 0x000fe20000000f00 */
[----:B------:R-:W-:-:S02]  /*7000*/  FADD.FTZ R5, R230, R229 ;  /* 0x000000e5e6057221 */ /* 0x000fc40000010000 */
[----:B------:R-:W-:Y:S02]  /*7010*/  FADD.FTZ R4, R227, R226 ;  /* 0x000000e2e3047221 */ /* 0x000fe40000010000 */
[----:B------:R-:W-:Y:S01]  /*7020*/  FADD.FTZ R8, R225, R224 ;  /* 0x000000e0e1087221 */ /* 0x000fe20000010000 */
[----:B------:R-:W-:Y:S01]  /*7030*/  USHF.R.S32.HI UR5, URZ, 0x6, UR4 ;  /* 0x000000063f057899 */ /* 0x000fe20008011404 */
[----:B------:R2:W5:Y:S01]  /*7040*/  LDL.LU R244, [R1+0xa0] ;  /* 0x0000a00001f47983 */ /* 0x0005620000300800 */
[----:B-1----:R-:W-:Y:S02]  /*7050*/  FFMA.FTZ R2, R69, c[0x0][0x2d0], -R20 ;  /* 0x0000b40045027a23 */ /* 0x002fe40000010814 */
[----:B------:R-:W-:Y:S02]  /*7060*/  IMAD.MOV.U32 R126, RZ, RZ, R127 ;  /* 0x000000ffff7e7224 */ /* 0x000fe400078e007f */
[----:B------:R-:W-:Y:S01]  /*7070*/  IMAD.MOV.U32 R128, RZ, RZ, R129 ;  /* 0x000000ffff807224 */ /* 0x000fe200078e0081 */
[----:B------:R1:W1:Y:S01]  /*7080*/  MUFU.EX2 R17, R2 ;  /* 0x0000000200117308 */ /* 0x0002620000000800 */
[----:B------:R-:W-:Y:S01]  /*7090*/  FADD.FTZ R25, R234, R5 ;  /* 0x00000005ea197221 */ /* 0x000fe20000010000 */
[----:B------:R-:W-:Y:S01]  /*70a0*/  MOV R226, R131 ;  /* 0x0000008300e27202 */ /* 0x000fe20000000f00 */
[----:B------:R-:W-:-:S02]  /*70b0*/  IMAD.MOV.U32 R230, RZ, RZ, R130 ;  /* 0x000000ffffe67224 */ /* 0x000fc400078e0082 */
[----:B------:R-:W-:Y:S01]  /*70c0*/  IMAD.MOV.U32 R225, RZ, RZ, R98 ;  /* 0x000000ffffe17224 */ /* 0x000fe200078e0062 */
[----:B------:R-:W-:Y:S01]  /*70d0*/  MOV R224, R97 ;  /* 0x0000006100e07202 */ /* 0x000fe20000000f00 */
[----:B------:R-:W-:Y:S01]  /*70e0*/  IMAD.MOV.U32 R227, RZ, RZ, R96 ;  /* 0x000000ffffe37224 */ /* 0x000fe200078e0060 */
[----:B------:R2:W5:Y:S01]  /*70f0*/  LDL.LU R243, [R1+0x9c] ;  /* 0x00009c0001f37983 */ /* 0x0005620000300800 */
[--C-:B-1----:R-:W-:Y:S01]  /*7100*/  FFMA.FTZ R2, R70, c[0x0][0x2d0], -R20.reuse ;  /* 0x0000b40046027a23 */ /* 0x102fe20000010814 */
[----:B------:R-:W-:Y:S02]  /*7110*/  MOV R127, R128 ;  /* 0x00000080007f7202 */ /* 0x000fe40000000f00 */
[----:B------:R2:W5:Y:S01]  /*7120*/  LDL.LU R242, [R1+0x98] ;  /* 0x0000980001f27983 */ /* 0x0005620000300800 */
[----:B------:R1:W-:Y:S02]  /*7130*/  MUFU.EX2 R21, R2 ;  /* 0x0000000200157308 */ /* 0x0003e40000000800 */
[----:B-1----:R-:W-:-:S06]  /*7140*/  FFMA.FTZ R2, R71, c[0x0][0x2d0], -R20 ;  /* 0x0000b40047027a23 */ /* 0x002fcc0000010814 */
[----:B------:R1:W1:Y:S02]  /*7150*/  MUFU.EX2 R20, R2 ;  /* 0x0000000200147308 */ /* 0x0002640000000800 */
[----:B-1----:R-:W-:-:S06]  /*7160*/  FFMA.FTZ R2, R124, c[0x0][0x2d0], -R3 ;  /* 0x0000b4007c027a23 */ /* 0x002fcc0000010803 */
[----:B------:R1:W-:Y:S02]  /*7170*/  MUFU.EX2 R11, R2 ;  /* 0x00000002000b7308 */ /* 0x0003e40000000800 */
[----:B-1----:R-:W-:-:S06]  /*7180*/  FFMA.FTZ R2, R125, c[0x0][0x2d0], -R3 ;  /* 0x0000b4007d027a23 */ /* 0x002fcc0000010803 */
[----:B------:R1:W1:Y:S02]  /*7190*/  MUFU.EX2 R14, R2 ;  /* 0x00000002000e7308 */ /* 0x0002640000000800 */
[----:B-1----:R-:W-:-:S06]  /*71a0*/  FFMA.FTZ R2, R126, c[0x0][0x2d0], -R3 ;  /* 0x0000b4007e027a23 */ /* 0x002fcc0000010803 */
[----:B------:R1:W-:Y:S01]  /*71b0*/  MUFU.EX2 R16, R2 ;  /* 0x0000000200107308 */ /* 0x0003e20000000800 */
[----:B------:R-:W-:Y:S02]  /*71c0*/  FFMA.FTZ R3, R127, c[0x0][0x2d0], -R3 ;  /* 0x0000b4007f037a23 */ /* 0x000fe40000010803 */
[----:B-1----:R-:W-:-:S05]  /*71d0*/  FFMA.FTZ R2, R235, c[0x0][0x2d0], -R0 ;  /* 0x0000b400eb027a23 */ /* 0x002fca0000010800 */
[----:B------:R1:W-:Y:S01]  /*71e0*/  MUFU.EX2 R9, R2 ;  /* 0x0000000200097308 */ /* 0x0003e20000000800 */
[----:B------:R-:W-:Y:S01]  /*71f0*/  MOV R129, R160 ;  /* 0x000000a000817202 */ /* 0x000fe20000000f00 */
[----:B-1----:R-:W-:-:S06]  /*7200*/  FFMA.FTZ R2, R233, c[0x0][0x2d0], -R0 ;  /* 0x0000b400e9027a23 */ /* 0x002fcc0000010800 */
[----:B------:R1:W1:Y:S01]  /*7210*/  MUFU.EX2 R10, R2 ;  /* 0x00000002000a7308 */ /* 0x0002620000000800 */
[----:B------:R-:W-:Y:S01]  /*7220*/  IMAD.MOV.U32 R160, RZ, RZ, R161 ;  /* 0x000000ffffa07224 */ /* 0x000fe200078e00a1 */
[----:B------:R-:W-:-:S06]  /*7230*/  MOV R161, R185 ;  /* 0x000000b900a17202 */ /* 0x000fcc0000000f00 */
[----:B------:R2:W2:Y:S01]  /*7240*/  MUFU.EX2 R18, R3 ;  /* 0x0000000300127308 */ /* 0x0004a20000000800 */
[----:B-1----:R-:W-:-:S07]  /*7250*/  FFMA.FTZ R2, R231, c[0x0][0x2d0], -R0 ;  /* 0x0000b400e7027a23 */ /* 0x002fce0000010800 */
[----:B------:R1:W-:Y:S01]  /*7260*/  MUFU.EX2 R13, R2 ;  /* 0x00000002000d7308 */ /* 0x0003e20000000800 */
[----:B--2---:R-:W-:-:S07]  /*7270*/  FFMA.FTZ R3, R232, c[0x0][0x2d0], -R0 ;  /* 0x0000b400e8037a23 */ /* 0x004fce0000010800 */
[----:B------:R-:W2:Y:S01]  /*7280*/  MUFU.EX2 R12, R3 ;  /* 0x00000003000c7308 */ /* 0x000ea20000000800 */
[----:B-1----:R-:W-:Y:S02]  /*7290*/  FADD.FTZ R2, R228, R4 ;  /* 0x00000004e4027221 */ /* 0x002fe40000010000 */
[----:B------:R-:W1:Y:S01]  /*72a0*/  LDSM.16.MT88.4 R4, [R239+0x3900] ;  /* 0x00390000ef04783b */ /* 0x000e620000004200 */
        /* <DEDUP_REMOVED lines=16> */
[----:B---3--:R-:W-:Y:S01]  /*73b0*/  F2FP.PACK_AB R128, R22, R19 ;  /* 0x000000131680723e */ /* 0x008fe200000000ff */
[----:B------:R-:W-:Y:S01]  /*73c0*/  IMAD.MOV.U32 R185, RZ, RZ, R186 ;  /* 0x000000ffffb97224 */ /* 0x000fe200078e00ba */
[----:B------:R-:W-:Y:S02]  /*73d0*/  F2FP.PACK_AB R129, R17, R15 ;  /* 0x0000000f1181723e */ /* 0x000fe400000000ff */
[----:B------:R-:W-:-:S02]  /*73e0*/  F2FP.PACK_AB R130, R24, R23 ;  /* 0x000000171882723e */ /* 0x000fc400000000ff */
[----:B------:R-:W-:Y:S02]  /*73f0*/  F2FP.PACK_AB R131, R20, R21 ;  /* 0x000000151483723e */ /* 0x000fe400000000ff */
[----:B------:R-:W-:Y:S02]  /*7400*/  F2FP.PACK_AB R124, R14, R11 ;  /* 0x0000000b0e7c723e */ /* 0x000fe400000000ff */
[----:B------:R-:W-:Y:S02]  /*7410*/  F2FP.PACK_AB R125, R10, R9 ;  /* 0x000000090a7d723e */ /* 0x000fe400000000ff */
[----:B------:R-:W-:Y:S02]  /*7420*/  F2FP.PACK_AB R126, R18, R16 ;  /* 0x00000010127e723e */ /* 0x000fe400000000ff */
[----:B--2---:R-:W-:Y:S01]  /*7430*/  F2FP.PACK_AB R127, R13, R12 ;  /* 0x0000000c0d7f723e */ /* 0x004fe200000000ff */
[----:B------:R-:W-:Y:S01]  /*7440*/  FADD.FTZ R0, R173, R172 ;  /* 0x000000acad007221 */ /* 0x000fe20000010000 */
[----:B------:R-:W-:Y:S01]  /*7450*/  MOV R186, R187 ;  /* 0x000000bb00ba7202 */ /* 0x000fe20000000f00 */
[----:B------:R-:W-:Y:S01]  /*7460*/  IMAD.MOV.U32 R187, RZ, RZ, R241 ;  /* 0x000000ffffbb7224 */ /* 0x000fe200078e00f1 */
[-C--:B----4-:R-:W-:Y:S01]  /*7470*/  HMMA.16816.F32 R144, R128, R148.reuse, R144 ;  /* 0x000000948090723c */ /* 0x090fe20000001890 */
[----:B------:R-:W-:Y:S01]  /*7480*/  IMAD.MOV.U32 R99, RZ, RZ, R174 ;  /* 0x000000ffff637224 */ /* 0x000fe200078e00ae */
[----:B------:R-:W-:Y:S01]  /*7490*/  MOV R184, R175 ;  /* 0x000000af00b87202 */ /* 0x000fe20000000f00 */
[----:B------:R-:W-:Y:S01]  /*74a0*/  FADD.FTZ R3, R70, R0 ;  /* 0x0000000046037221 */ /* 0x000fe20000010000 */
[----:B------:R-:W-:Y:S01]  /*74b0*/  MOV R0, R187 ;  /* 0x000000bb00007202 */ /* 0x000fe20000000f00 */
[----:B------:R-:W2:Y:S03]  /*74c0*/  LDSM.16.MT88.4 R172, [R240+0x1900] ;  /* 0x00190000f0ac783b */ /* 0x000ea60000004200 */
[----:B------:R-:W-:Y:S01]  /*74d0*/  HMMA.16816.F32 R156, R124, R148, R156 ;  /* 0x000000947c9c723c */ /* 0x000fe2000000189c */
[----:B------:R-:W-:Y:S01]  /*74e0*/  MOV R234, R99 ;  /* 0x0000006300ea7202 */ /* 0x000fe20000000f00 */
[----:B------:R-:W-:Y:S01]  /*74f0*/  FADD.FTZ R0, R0, R8 ;  /* 0x0000000800007221 */ /* 0x000fe20000010000 */
[----:B------:R-:W-:-:S05]  /*7500*/  MOV R71, R160 ;  /* 0x000000a000477202 */ /* 0x000fca0000000f00 */
[-C--:B------:R-:W-:Y:S01]  /*7510*/  HMMA.16816.F32 R164, R124, R150.reuse, R164 ;  /* 0x000000967ca4723c */ /* 0x080fe200000018a4 */
[----:B------:R-:W-:Y:S01]  /*7520*/  IMAD.MOV.U32 R228, RZ, RZ, R184 ;  /* 0x000000ffffe47224 */ /* 0x000fe200078e00b8 */
[----:B------:R-:W3:Y:S04]  /*7530*/  LDSM.16.MT88.4 R160, [R238+0x1900] ;  /* 0x00190000eea0783b */ /* 0x000ee80000004200 */
[----:B------:R-:W-:Y:S02]  /*7540*/  LDSM.16.MT88.4 R96, [R238+0x3900] ;  /* 0x00390000ee60783b */ /* 0x000fe40000004200 */
[----:B------:R-:W-:Y:S01]  /*7550*/  HMMA.16816.F32 R148, R128, R150, R28 ;  /* 0x000000968094723c */ /* 0x000fe2000000181c */
[----:B------:R-:W-:Y:S01]  /*7560*/  UISETP.LT.AND UP0, UPT, URZ, UR5, UPT ;  /* 0x000000053f00728c */ /* 0x000fe2000bf01270 */
[----:B------:R4:W5:Y:S01]  /*7570*/  LDL.LU R241, [R1+0x94] ;  /* 0x0000940001f17983 */ /* 0x0009620000300800 */
[----:B------:R-:W-:-:S02]  /*7580*/  FADD.FTZ R0, R234, R0 ;  /* 0x00000000ea007221 */ /* 0x000fc40000010000 */
[----:B------:R-:W-:-:S03]  /*7590*/  FADD.FTZ R2, R228, R2 ;  /* 0x00000002e4027221 */ /* 0x000fc60000010000 */
[-C--:B-1----:R-:W-:Y:S01]  /*75a0*/  HMMA.16816.F32 R120, R124, R4.reuse, R120 ;  /* 0x000000047c78723c */ /* 0x082fe20000001878 */
[----:B------:R-:W-:Y:S01]  /*75b0*/  IMAD.MOV.U32 R30, RZ, RZ, R186 ;  /* 0x000000ffff1e7224 */ /* 0x000fe200078e00ba */
[----:B------:R-:W-:Y:S01]  /*75c0*/  MOV R31, R185 ;  /* 0x000000b9001f7202 */ /* 0x000fe20000000f00 */
[----:B------:R4:W5:Y:S02]  /*75d0*/  LDL.LU R236, [R1+0x90] ;  /* 0x0000900001ec7983 */ /* 0x0009640000300800 */
[----:B------:R-:W-:Y:S02]  /*75e0*/  FADD.FTZ R8, R30, R3 ;  /* 0x000000031e087221 */ /* 0x000fe40000010000 */
[----:B------:R-:W-:Y:S01]  /*75f0*/  FADD.FTZ R3, R31, R25 ;  /* 0x000000191f037221 */ /* 0x000fe20000010000 */
[----:B------:R-:W-:Y:S01]  /*7600*/  HMMA.16816.F32 R116, R128, R4, R116 ;  /* 0x000000048074723c */ /* 0x000fe20000001874 */
[----:B------:R-:W-:Y:S01]  /*7610*/  FADD.FTZ R8, R225, R8 ;  /* 0x00000008e1087221 */ /* 0x000fe20000010000 */
[----:B------:R-:W-:Y:S01]  /*7620*/  MOV R27, R71 ;  /* 0x00000047001b7202 */ /* 0x000fe20000000f00 */
[----:B------:R-:W1:Y:S04]  /*7630*/  LDSM.16.MT88.4 R184, [R239+0x1900] ;  /* 0x00190000efb8783b */ /* 0x000e680000004200 */
        /* <DEDUP_REMOVED lines=44> */
[----:B------:R1:W-:Y:S01]  /*7900*/  STL [R1+0x64], R0 ;  /* 0x0000640001007387 */ /* 0x0003e20000100800 */
[----:B------:R-:W-:Y:S01]  /*7910*/  FADD.FTZ R5, R20, R2 ;  /* 0x0000000214057221 */ /* 0x000fe20000010000 */
[----:B------:R-:W-:Y:S01]  /*7920*/  UIADD3 UR10, UR6, -0x2, URZ ;  /* 0xfffffffe060a7890 */ /* 0x000fe2000fffe03f */
[----:B------:R-:W-:Y:S01]  /*7930*/  FADD.FTZ R2, R18, R3 ;  /* 0x0000000312027221 */ /* 0x000fe20000010000 */
[----:B------:R-:W-:Y:S02]  /*7940*/  USEL UR5, URZ, UR5, !UP0 ;  /* 0x000000053f057287 */ /* 0x000fe4000c000000 */
[----:B------:R4:W-:Y:S02]  /*7950*/  STL [R1+0x74], R5 ;  /* 0x0000740501007387 */ /* 0x0009e40000100800 */
[----:B------:R-:W-:-:S06]  /*7960*/  UISETP.GE.AND UP0, UPT, UR10, UR5, UPT ;  /* 0x000000050a00728c */ /* 0x000fcc000bf06270 */
[----:B------:R-:W-:Y:S01]  /*7970*/  PLOP3.LUT P0, PT, PT, PT, UP0, 0x80, 0x0 ;  /* 0x000000000000781c */ /* 0x000fe20003f0f008 */
[----:B-1----:R-:W-:-:S05]  /*7980*/  FADD.FTZ R0, R13, R4 ;  /* 0x000000040d007221 */ /* 0x002fca0000010000 */
[----:B------:R4:W-:Y:S04]  /*7990*/  STL [R1+0x6c], R0 ;  /* 0x00006c0001007387 */ /* 0x0009e80000100800 */
[----:B------:R4:W-:Y:S01]  /*79a0*/  STL [R1+0x70], R2 ;  /* 0x0000700201007387 */ /* 0x0009e20000100800 */
[-C--:B--2---:R-:W-:Y:S08]  /*79b0*/  HMMA.16816.F32 R168, R128, R172.reuse, R168 ;  /* 0x000000ac80a8723c */ /* 0x084ff000000018a8 */
[C---:B------:R-:W-:Y:S08]  /*79c0*/  HMMA.16816.F32 R192, R124.reuse, R172, R192 ;  /* 0x000000ac7cc0723c */ /* 0x040ff000000018c0 */
[-C--:B------:R-:W-:Y:S08]  /*79d0*/  HMMA.16816.F32 R196, R124, R174.reuse, R196 ;  /* 0x000000ae7cc4723c */ /* 0x080ff000000018c4 */
[C---:B------:R-:W-:Y:S08]  /*79e0*/  HMMA.16816.F32 R172, R128.reuse, R174, R76 ;  /* 0x000000ae80ac723c */ /* 0x040ff0000000184c */
[-C--:B---3--:R-:W-:Y:S08]  /*79f0*/  HMMA.16816.F32 R152, R128, R160.reuse, R152 ;  /* 0x000000a08098723c */ /* 0x088ff00000001898 */
        /* <DEDUP_REMOVED lines=19> */
[-C--:B------:R-:W-:Y:S08]  /*7b30*/  HMMA.16816.F32 R124, R124, R6.reuse, R60 ;  /* 0x000000067c7c723c */ /* 0x080ff0000000183c */
[----:B------:R-:W-:Y:S01]  /*7b40*/  HMMA.16816.F32 R128, R128, R6, R64 ;  /* 0x000000068080723c */ /* 0x000fe20000001840 */
[----:B------:R-:W-:Y:S07]  /*7b50*/  @!P0 BRA `(.L_x_1792) ;  /* 0x000055d000008947 */ /* 0x000fee0003800000 */
[----:B----4-:R-:W2:Y:S04]  /*7b60*/  LDL.LU R136, [R1+0x5c] ;  /* 0x00005c0001887983 */ /* 0x010ea80000300800 */
[----:B------:R-:W2:Y:S04]  /*7b70*/  LDL R26, [R1+0x60] ;  /* 0x00006000011a7983 */ /* 0x000ea80000100800 */
[----:B------:R-:W3:Y:S04]  /*7b80*/  LDL R235, [R1+0x7c] ;  /* 0x00007c0001eb7983 */ /* 0x000ee80000100800 */
[----:B------:R-:W4:Y:S04]  /*7b90*/  LDL R27, [R1+0x8c] ;  /* 0x00008c00011b7983 */ /* 0x000f280000100800 */
[----:B------:R-:W4:Y:S01]  /*7ba0*/  LDL R135, [R1+0x84] ;  /* 0x0000840001877983 */ /* 0x000f220000100800 */
[----:B------:R-:W-:-:S02]  /*7bb0*/  PLOP3.LUT P1, PT, PT, PT, UP1, 0x80, 0x0 ;  /* 0x000000000000781c */ /* 0x000fc40003f2f018 */
[----:B------:R-:W-:Y:S01]  /*7bc0*/  PLOP3.LUT P0, PT, PT, PT, UP1, 0x80, 0x0 ;  /* 0x000000000000781c */ /* 0x000fe20003f0f018 */
[----:B------:R-:W-:Y:S02]  /*7bd0*/  IMAD.MOV.U32 R133, RZ, RZ, R138 ;  /* 0x000000ffff857224 */ /* 0x000fe400078e008a */
[----:B------:R-:W-:Y:S02]  /*7be0*/  IMAD.MOV.U32 R132, RZ, RZ, R139 ;  /* 0x000000ffff847224 */ /* 0x000fe400078e008b */
[----:B------:R-:W-:Y:S01]  /*7bf0*/  IMAD.MOV.U32 R140, RZ, RZ, R134 ;  /* 0x000000ffff8c7224 */ /* 0x000fe200078e0086 */
[----:B------:R-:W-:Y:S01]  /*7c00*/  UMOV UR4, 0xffffffc0 ;  /* 0xffffffc000047882 */ /* 0x000fe20000000000 */
[C---:B--2---:R-:W-:Y:S01]  /*7c10*/  SHF.L.U64.HI R0, R26.reuse, 0x1, R136 ;  /* 0x000000011a007819 */ /* 0x044fe20000010288 */
[----:B------:R-:W-:-:S04]  /*7c20*/  IMAD.SHL.U32 R4, R26, 0x2, RZ ;  /* 0x000000021a047824 */ /* 0x000fc800078e00ff */
[----:B------:R3:W-:Y:S01]  /*7c30*/  STL [R1+0x48], R0 ;  /* 0x0000480001007387 */ /* 0x0007e20000100800 */
[C---:B----4-:R-:W-:Y:S02]  /*7c40*/  SHF.L.U64.HI R3, R135.reuse, 0x1, R27 ;  /* 0x0000000187037819 */ /* 0x050fe4000001021b */
[----:B------:R-:W-:Y:S01]  /*7c50*/  SHF.L.U32 R2, R135, 0x1, RZ ;  /* 0x0000000187027819 */ /* 0x000fe200000006ff */
[----:B------:R1:W-:Y:S04]  /*7c60*/  STL [R1+0x88], R4 ;  /* 0x0000880401007387 */ /* 0x0003e80000100800 */
[----:B------:R1:W-:Y:S01]  /*7c70*/  STL [R1+0x44], R3 ;  /* 0x0000440301007387 */ /* 0x0003e20000100800 */
[----:B---3--:R-:W-:-:S03]  /*7c80*/  @P1 IMAD.HI.U32 R0, R235, c[0x0][0x2c8], RZ ;  /* 0x0000b200eb001a27 */ /* 0x008fc600078e00ff */
[----:B------:R1:W-:Y:S02]  /*7c90*/  STL [R1+0x40], R2 ;  /* 0x0000400201007387 */ /* 0x0003e40000100800 */
[----:B------:R-:W-:-:S05]  /*7ca0*/  @P0 SHF.R.U32.HI R0, RZ, c[0x0][0x2cc], R0 ;  /* 0x0000b300ff000a19 */ /* 0x000fca0000011600 */
[----:B------:R1:W-:Y:S01]  /*7cb0*/  @P0 STL [R1+0x78], R0 ;  /* 0x0000780001000387 */ /* 0x0003e20000100800 */
[----:B------:R-:W-:-:S03]  /*7cc0*/  MOV R136, R137 ;  /* 0x0000008900887202 */ /* 0x000fc60000000f00 */
.L_x_1795:
[----:B-1----:R-:W2:Y:S01]  /*7cd0*/  LDL R3, [R1+0x8] ;  /* 0x0000080001037983 */ /* 0x002ea20000100800 */
[----:B------:R-:W-:Y:S04]  /*7ce0*/  DEPBAR.LE SB0, 0x0 ;  /* 0x000080000000791a */ /* 0x000fe80000000000 */
[----:B------:R-:W3:Y:S04]  /*7cf0*/  LDL R2, [R1+0x4] ;  /* 0x0000040001027983 */ /* 0x000ee80000100800 */
[----:B------:R-:W-:Y:S01]  /*7d00*/  BAR.SYNC.DEFER_BLOCKING 0x0 ;  /* 0x0000000000007b1d */ /* 0x000fe20000010000 */
[----:B------:R-:W-:Y:S05]  /*7d10*/  ISETP.LE.AND P0, PT, RZ, UR10, PT ;  /* 0x0000000aff007c0c */ /* 0x000fea000bf03270 */
[----:B------:R-:W4:Y:S04]  /*7d20*/  LDL R0, [R1] ;  /* 0x0000000001007983 */ /* 0x000f280000100800 */
[----:B-----5:R1:W1:Y:S04]  /*7d30*/  LDSM.16.M88.4 R64, [R243+0x8100] ;  /* 0x00810000f340783b */ /* 0x0202680000000200 */
        /* <DEDUP_REMOVED lines=8> */
[----:B--2---:R2:W1:Y:S04]  /*7dc0*/  LDSM.16.M88.4 R224, [R3] ;  /* 0x0000000003e0783b */ /* 0x0044680000000200 */
[----:B---3--:R2:W3:Y:S04]  /*7dd0*/  LDSM.16.M88.4 R228, [R2] ;  /* 0x0000000002e4783b */ /* 0x0084e80000000200 */
[----:B----4-:R2:W4:Y:S01]  /*7de0*/  LDSM.16.M88.4 R232, [R0] ;  /* 0x0000000000e8783b */ /* 0x0105220000000200 */
[----:B------:R-:W-:-:S05]  /*7df0*/  @!P0 BRA `(.L_x_1793) ;  /* 0x0000038000008947 */ /* 0x000fca0003800000 */
[----:B------:R-:W5:Y:S01]  /*7e00*/  LDL R4, [R1+0x58] ;  /* 0x0000580001047983 */ /* 0x000f620000100800 */
[----:B------:R-:W-:Y:S03]  /*7e10*/  SEL R25, RZ, 0x10, P5 ;  /* 0x00000010ff197807 */ /* 0x000fe60002800000 */
[----:B--2---:R-:W2:Y:S04]  /*7e20*/  LDL R5, [R1+0x4c] ;  /* 0x00004c0001057983 */ /* 0x004ea80000100800 */
[----:B----4-:R-:W4:Y:S04]  /*7e30*/  LDL R27, [R1+0x88] ;  /* 0x00008800011b7983 */ /* 0x010f280000100800 */
[----:B---3--:R-:W3:Y:S04]  /*7e40*/  LDL R28, [R1+0x40] ;  /* 0x00004000011c7983 */ /* 0x008ee80000100800 */
[----:B------:R-:W3:Y:S04]  /*7e50*/  LDL R26, [R1+0x48] ;  /* 0x00004800011a7983 */ /* 0x000ee80000100800 */
[----:B------:R-:W3:Y:S04]  /*7e60*/  LDL R24, [R1+0x44] ;  /* 0x0000440001187983 */ /* 0x000ee80000100800 */
[----:B------:R-:W3:Y:S01]  /*7e70*/  LDL R23, [R1+0x50] ;  /* 0x0000500001177983 */ /* 0x000ee20000100800 */
[----:B-----5:R-:W-:Y:S01]  /*7e80*/  SHF.R.S32.HI R0, RZ, 0x1f, R4 ;  /* 0x0000001fff007819 */ /* 0x020fe20000011404 */
[----:B------:R-:W-:Y:S04]  /*7e90*/  IMAD.WIDE.U32 R2, R4, c[0x0][0x208], RZ ;  /* 0x0000820004027a25 */ /* 0x000fe800078e00ff */
[----:B------:R-:W-:Y:S04]  /*7ea0*/  IMAD R0, R0, c[0x0][0x208], RZ ;  /* 0x0000820000007a24 */ /* 0x000fe800078e02ff */
[----:B------:R-:W-:Y:S01]  /*7eb0*/  IMAD R0, R4, c[0x0][0x20c], R0 ;  /* 0x0000830004007a24 */ /* 0x000fe200078e0200 */
[----:B--2---:R-:W-:Y:S03]  /*7ec0*/  SHF.R.S32.HI R4, RZ, 0x1f, R5 ;  /* 0x0000001fff047819 */ /* 0x004fe60000011405 */
        /* <DEDUP_REMOVED lines=8> */
[----:B------:R-:W4:Y:S04]  /*7f50*/  SHFL.IDX PT, R10, R2, 0x1, 0x181f ;  /* 0x00381f00020a7f89 */ /* 0x000f2800000e0000 */
[----:B------:R-:W2:Y:S04]  /*7f60*/  SHFL.IDX PT, R3, R2, RZ, 0x181f ;  /* 0x00181fff02037589 */ /* 0x000ea800000e0000 */
[----:B------:R-:W5:Y:S04]  /*7f70*/  SHFL.IDX PT, R4, R0, RZ, 0x181f ;  /* 0x00181fff00047589 */ /* 0x000f6800000e0000 */
[----:B------:R-:W1:Y:S04]  /*7f80*/  SHFL.IDX PT, R5, R0, 0x1, 0x181f ;  /* 0x00381f0000057f89 */ /* 0x000e6800000e0000 */
[----:B------:R-:W1:Y:S04]  /*7f90*/  SHFL.IDX PT, R6, R2, 0x2, 0x181f ;  /* 0x00581f0002067f89 */ /* 0x000e6800000e0000 */
[----:B------:R-:W1:Y:S04]  /*7fa0*/  SHFL.IDX PT, R7, R0, 0x2, 0x181f ;  /* 0x00581f0000077f89 */ /* 0x000e6800000e0000 */
[----:B------:R-:W1:Y:S01]  /*7fb0*/  SHFL.IDX PT, R22, R2, 0x3, 0x181f ;  /* 0x00781f0002167f89 */ /* 0x000e6200000e0000 */
[-C--:B----4-:R-:W-:Y:S03]  /*7fc0*/  IADD3 R12, P2, R10, R27.reuse, RZ ;  /* 0x0000001b0a0c7210 */ /* 0x090fe60007f5e0ff */
[----:B------:R-:W4:Y:S01]  /*7fd0*/  SHFL.IDX PT, R0, R0, 0x3, 0x181f ;  /* 0x00781f0000007f89 */ /* 0x000f2200000e0000 */
[CC--:B--2---:R-:W-:Y:S02]  /*7fe0*/  IADD3 R20, P1, R3.reuse, R27.reuse, RZ ;  /* 0x0000001b03147210 */ /* 0x0c4fe40007f3e0ff */
[-C--:B---3--:R-:W-:Y:S03]  /*7ff0*/  IADD3 R14, P0, R3, R28.reuse, RZ ;  /* 0x0000001c030e7210 */ /* 0x088fe60007f1e0ff */
[----:B-----5:R-:W-:Y:S01]  /*8000*/  IMAD.X R21, R4, 0x1, R26, P1 ;  /* 0x0000000104157824 */ /* 0x020fe200008e061a */
[-C--:B------:R-:W-:Y:S01]  /*8010*/  IADD3 R10, P1, R10, R28.reuse, RZ ;  /* 0x0000001c0a0a7210 */ /* 0x080fe20007f3e0ff */
[----:B------:R-:W-:Y:S02]  /*8020*/  IMAD.X R15, R4, 0x1, R24, P0 ;  /* 0x00000001040f7824 */ /* 0x000fe400000e0618 */
[C---:B-1----:R-:W-:Y:S01]  /*8030*/  IMAD.X R13, R5.reuse, 0x1, R26, P2 ;  /* 0x00000001050d7824 */ /* 0x042fe200010e061a */
[----:B------:R1:W-:Y:S01]  /*8040*/  LDGSTS.E.BYPASS.LTC128B.128 [R23], [R20.64], !P6 ;  /* 0x0000000014177fae */ /* 0x0003e2000f101d4e */
[CC--:B------:R-:W-:Y:S01]  /*8050*/  IADD3 R8, P0, R6.reuse, R27.reuse, RZ ;  /* 0x0000001b06087210 */ /* 0x0c0fe20007f1e0ff */
[----:B------:R-:W-:Y:S01]  /*8060*/  IMAD.X R11, R5, 0x1, R24, P1 ;  /* 0x00000001050b7824 */ /* 0x000fe200008e0618 */
[----:B------:R-:W-:Y:S01]  /*8070*/  IADD3 R6, P2, R6, R28, RZ ;  /* 0x0000001c06067210 */ /* 0x000fe20007f5e0ff */
[----:B------:R1:W-:Y:S02]  /*8080*/  LDGSTS.E.BYPASS.LTC128B.128 [R23+0x2000], [R14.64], !P5 ;  /* 0x020000000e177fae */ /* 0x0003e4000e901d4e */
[C---:B------:R-:W-:Y:S02]  /*8090*/  IMAD.X R9, R7.reuse, 0x1, R26, P0 ;  /* 0x0000000107097824 */ /* 0x040fe400000e061a */
[----:B------:R1:W-:Y:S01]  /*80a0*/  LDGSTS.E.BYPASS.LTC128B.128 [R23+0x800], [R12.64], !P6 ;  /* 0x008000000c177fae */ /* 0x0003e2000f101d4e */
[----:B------:R-:W-:Y:S01]  /*80b0*/  IMAD.X R7, R7, 0x1, R24, P2 ;  /* 0x0000000107077824 */ /* 0x000fe200010e0618 */
[----:B------:R-:W-:Y:S02]  /*80c0*/  IADD3 R4, P2, R22, R27, RZ ;  /* 0x0000001b16047210 */ /* 0x000fe40007f5e0ff */
[----:B------:R1:W-:Y:S01]  /*80d0*/  LDGSTS.E.BYPASS.LTC128B.128 [R23+0x2800], [R10.64], !P5 ;  /* 0x028000000a177fae */ /* 0x0003e2000e901d4e */
[C---:B------:R-:W-:Y:S02]  /*80e0*/  IADD3 R2, -R25.reuse, 0x10, RZ ;  /* 0x0000001019027810 */ /* 0x040fe40007ffe1ff */
[----:B----4-:R-:W-:Y:S01]  /*80f0*/  IMAD.X R5, R0, 0x1, R26, P2 ;  /* 0x0000000100057824 */ /* 0x010fe200010e061a */
[----:B------:R1:W-:Y:S01]  /*8100*/  LDGSTS.E.BYPASS.LTC128B.128 [R23+0x1000], [R8.64], !P6 ;  /* 0x0100000008177fae */ /* 0x0003e2000f101d4e */
[----:B------:R-:W-:Y:S02]  /*8110*/  ISETP.NE.U32.AND P2, PT, R25, RZ, PT ;  /* 0x000000ff1900720c */ /* 0x000fe40003f45070 */
[----:B------:R-:W-:Y:S01]  /*8120*/  LOP3.LUT R2, R2, 0xf, RZ, 0xc0, !PT ;  /* 0x0000000f02027812 */ /* 0x000fe200078ec0ff */
[----:B------:R1:W-:Y:S03]  /*8130*/  LDGSTS.E.BYPASS.LTC128B.128 [R23+0x3000], [R6.64], !P5 ;  /* 0x0300000006177fae */ /* 0x0003e6000e901d4e */
[----:B------:R-:W-:Y:S01]  /*8140*/  IADD3 R2, P1, P0, R2, R22, R28 ;  /* 0x0000001602027210 */ /* 0x000fe2000783e01c */
[----:B------:R1:W-:Y:S03]  /*8150*/  LDGSTS.E.BYPASS.LTC128B.128 [R23+0x1800], [R4.64], !P6 ;  /* 0x0180000004177fae */ /* 0x0003e6000f101d4e */
[----:B------:R-:W-:Y:S05]  /*8160*/  IADD3.X R3, RZ, R0, R24, P1, P0 ;  /* 0x00000000ff037210 */ /* 0x000fea0000fe0418 */
[----:B------:R1:W-:Y:S04]  /*8170*/  LDGSTS.E.BYPASS.LTC128B.128.ZFILL [R23+0x3800], [R2.64], P2 ;  /* 0x0380000002177fae */ /* 0x0003e80009141d4e */
.L_x_1793:
[-C--:B-1----:R-:W-:Y:S01]  /*8180*/  HMMA.16816.F32 R4, R64, R16.reuse, RZ ;  /* 0x000000104004723c */ /* 0x082fe200000018ff */
[----:B------:R-:W0:Y:S01]  /*8190*/  LDGDEPBAR ;  /* 0x00000000000079af */ /* 0x000e220000000000 */
[----:B------:R-:W-:Y:S06]  /*81a0*/  UISETP.GE.AND UP0, UPT, UR10, 0x1, UPT ;  /* 0x000000010a00788c */ /* 0x000fec000bf06270 */
[C---:B------:R-:W-:Y:S01]  /*81b0*/  HMMA.16816.F32 R8, R60.reuse, R16, RZ ;  /* 0x000000103c08723c */ /* 0x040fe200000018ff */
[----:B------:R-:W-:Y:S07]  /*81c0*/  PLOP3.LUT P0, PT, PT, PT, UP0, 0x80, 0x0 ;  /* 0x000000000000781c */ /* 0x000fee0003f0f008 */
        /* <DEDUP_REMOVED lines=24> */
[----:B------:R-:W5:Y:S07]  /*8350*/  LDSM.16.M88.4 R224, [R244+0xa100] ;  /* 0x00a10000f4e0783b */ /* 0x000f6e0000000200 */
[-C--:B---3--:R-:W-:Y:S08]  /*8360*/  HMMA.16816.F32 R36, R212, R228.reuse, R36 ;  /* 0x000000e4d424723c */ /* 0x088ff00000001824 */
[C---:B------:R-:W-:Y:S08]  /*8370*/  HMMA.16816.F32 R40, R220.reuse, R228, R40 ;  /* 0x000000e4dc28723c */ /* 0x040ff00000001828 */
[-C--:B------:R-:W-:Y:S08]  /*8380*/  HMMA.16816.F32 R44, R220, R230.reuse, R44 ;  /* 0x000000e6dc2c723c */ /* 0x080ff0000000182c */
[C---:B------:R-:W-:Y:S01]  /*8390*/  HMMA.16816.F32 R48, R212.reuse, R230, R48 ;  /* 0x000000e6d430723c */ /* 0x040fe20000001830 */
[----:B------:R-:W-:Y:S07]  /*83a0*/  LDSM.16.M88.4 R228, [R242+0x5900] ;  /* 0x00590000f2e4783b */ /* 0x000fee0000000200 */
[-C--:B----4-:R-:W-:Y:S08]  /*83b0*/  HMMA.16816.F32 R52, R212, R232.reuse, R52 ;  /* 0x000000e8d434723c */ /* 0x090ff00000001834 */
[C---:B------:R-:W-:Y:S08]  /*83c0*/  HMMA.16816.F32 R56, R220.reuse, R232, R56 ;  /* 0x000000e8dc38723c */ /* 0x040ff00000001838 */
[-C--:B------:R-:W-:Y:S01]  /*83d0*/  HMMA.16816.F32 R60, R220, R234.reuse, R60 ;  /* 0x000000eadc3c723c */ /* 0x080fe2000000183c */
[----:B------:R-:W-:Y:S07]  /*83e0*/  LDSM.16.M88.4 R220, [R242+0x5100] ;  /* 0x00510000f2dc783b */ /* 0x000fee0000000200 */
[----:B------:R-:W-:Y:S01]  /*83f0*/  HMMA.16816.F32 R64, R212, R234, R64 ;  /* 0x000000ead440723c */ /* 0x000fe20000001840 */
[----:B------:R-:W3:Y:S07]  /*8400*/  LDSM.16.M88.4 R212, [R242+0x4900] ;  /* 0x00490000f2d4783b */ /* 0x000eee0000000200 */
[-C--:B-1----:R-:W-:Y:S08]  /*8410*/  HMMA.16816.F32 R4, R208, R216.reuse, R4 ;  /* 0x000000d8d004723c */ /* 0x082ff00000001804 */
[C---:B-----5:R-:W-:Y:S08]  /*8420*/  HMMA.16816.F32 R8, R224.reuse, R216, R8 ;  /* 0x000000d8e008723c */ /* 0x060ff00000001808 */
        /* <DEDUP_REMOVED lines=16> */
[----:B------:R-:W-:Y:S07]  /*8530*/  LDSM.16.M88.4 R224, [R241+0x1000] ;  /* 0x00100000f1e0783b */ /* 0x000fee0000000200 */
[----:B------:R-:W-:Y:S01]  /*8540*/  HMMA.16816.F32 R64, R208, R230, R64 ;  /* 0x000000e6d040723c */ /* 0x000fe20000001840 */
[----:B------:R-:W4:Y:S07]  /*8550*/  LDSM.16.M88.4 R208, [R241+0x800] ;  /* 0x00080000f1d0783b */ /* 0x000f2e0000000200 */
[-C--:B-1----:R-:W-:Y:S01]  /*8560*/  HMMA.16816.F32 R4, R212, R216.reuse, R4 ;  /* 0x000000d8d404723c */ /* 0x082fe20000001804 */
[----:B------:R-:W1:Y:S07]  /*8570*/  LDSM.16.M88.4 R228, [R241+0x1800] ;  /* 0x00180000f1e4783b */ /* 0x000e6e0000000200 */
        /* <DEDUP_REMOVED lines=35> */
[----:B------:R-:W4:Y:S07]  /*87b0*/  LDSM.16.M88.4 R220, [R245+0xe100] ;  /* 0x00e10000f5dc783b */ /* 0x000f2e0000000200 */
[-C--:B---3--:R-:W-:Y:S08]  /*87c0*/  HMMA.16816.F32 R52, R208, R228.reuse, R52 ;  /* 0x000000e4d034723c */ /* 0x088ff00000001834 */
[C---:B------:R-:W-:Y:S08]  /*87d0*/  HMMA.16816.F32 R56, R224.reuse, R228, R56 ;  /* 0x000000e4e038723c */ /* 0x040ff00000001838 */
[-C--:B------:R-:W-:Y:S01]  /*87e0*/  HMMA.16816.F32 R60, R224, R230.reuse, R60 ;  /* 0x000000e6e03c723c */ /* 0x080fe2000000183c */
[----:B------:R-:W-:Y:S07]  /*87f0*/  LDSM.16.M88.4 R224, [R250] ;  /* 0x00000000fae0783b */ /* 0x000fee0000000200 */
[----:B------:R-:W-:Y:S01]  /*8800*/  HMMA.16816.F32 R64, R208, R230, R64 ;  /* 0x000000e6d040723c */ /* 0x000fe20000001840 */
[----:B------:R-:W3:Y:S07]  /*8810*/  LDSM.16.M88.4 R208, [R251] ;  /* 0x00000000fbd0783b */ /* 0x000eee0000000200 */
[-C--:B-1----:R-:W-:Y:S01]  /*8820*/  HMMA.16816.F32 R4, R212, R216.reuse, R4 ;  /* 0x000000d8d404723c */ /* 0x082fe20000001804 */
[----:B------:R-:W1:Y:S07]  /*8830*/  LDSM.16.M88.4 R228, [R249] ;  /* 0x00000000f9e4783b */ /* 0x000e6e0000000200 */
[C---:B----4-:R-:W-:Y:S08]  /*8840*/  HMMA.16816.F32 R8, R220.reuse, R216, R8 ;  /* 0x000000d8dc08723c */ /* 0x050ff00000001808 */
        /* <DEDUP_REMOVED lines=16> */
[----:B------:R-:W1:Y:S07]  /*8950*/  LDSM.16.M88.4 R220, [R242+0x6900] ;  /* 0x00690000f2dc783b */ /* 0x000e6e0000000200 */
[----:B------:R-:W-:Y:S01]  /*8960*/  HMMA.16816.F32 R64, R212, R230, R64 ;  /* 0x000000e6d440723c */ /* 0x000fe20000001840 */
[----:B------:R-:W5:Y:S07]  /*8970*/  LDSM.16.M88.4 R212, [R242+0x7100] ;  /* 0x00710000f2d4783b */ /* 0x000f6e0000000200 */
[-C--:B---3--:R-:W-:Y:S01]  /*8980*/  HMMA.16816.F32 R4, R208, R216.reuse, R4 ;  /* 0x000000d8d004723c */ /* 0x088fe20000001804 */
[----:B------:R-:W3:Y:S07]  /*8990*/  LDSM.16.M88.4 R228, [R242+0x7900] ;  /* 0x00790000f2e4783b */ /* 0x000eee0000000200 */
[C---:B----4-:R-:W-:Y:S08]  /*89a0*/  HMMA.16816.F32 R8, R224.reuse, R216, R8 ;  /* 0x000000d8e008723c */ /* 0x050ff00000001808 */
        /* <DEDUP_REMOVED lines=8> */
[-C--:B-----5:R-:W-:Y:S08]  /*8a30*/  HMMA.16816.F32 R36, R208, R212.reuse, R36 ;  /* 0x000000d4d024723c */ /* 0x0a0ff00000001824 */
[C---:B------:R-:W-:Y:S08]  /*8a40*/  HMMA.16816.F32 R40, R224.reuse, R212, R40 ;  /* 0x000000d4e028723c */ /* 0x040ff00000001828 */
[-C--:B------:R-:W-:Y:S08]  /*8a50*/  HMMA.16816.F32 R44, R224, R214.reuse, R44 ;  /* 0x000000d6e02c723c */ /* 0x080ff0000000182c */
[C---:B------:R-:W-:Y:S01]  /*8a60*/  HMMA.16816.F32 R48, R208.reuse, R214, R48 ;  /* 0x000000d6d030723c */ /* 0x040fe20000001830 */
[----:B------:R-:W4:Y:S07]  /*8a70*/  LDSM.16.M88.4 R212, [R248+0xe100] ;  /* 0x00e10000f8d4783b */ /* 0x000f2e0000000200 */
[-C--:B---3--:R-:W-:Y:S08]  /*8a80*/  HMMA.16816.F32 R52, R208, R228.reuse, R52 ;  /* 0x000000e4d034723c */ /* 0x088ff00000001834 */
[C---:B------:R-:W-:Y:S08]  /*8a90*/  HMMA.16816.F32 R56, R224.reuse, R228, R56 ;  /* 0x000000e4e038723c */ /* 0x040ff00000001838 */
[-C--:B------:R-:W-:Y:S08]  /*8aa0*/  HMMA.16816.F32 R60, R224, R230.reuse, R60 ;  /* 0x000000e6e03c723c */ /* 0x080ff0000000183c */
[----:B------:R-:W-:Y:S08]  /*8ab0*/  HMMA.16816.F32 R64, R208, R230, R64 ;  /* 0x000000e6d040723c */ /* 0x000ff00000001840 */
[-C--:B-1----:R-:W-:Y:S08]  /*8ac0*/  HMMA.16816.F32 R4, R216, R220.reuse, R4 ;  /* 0x000000dcd804723c */ /* 0x082ff00000001804 */
[C---:B----4-:R-:W-:Y:S08]  /*8ad0*/  HMMA.16816.F32 R8, R212.reuse, R220, R8 ;  /* 0x000000dcd408723c */ /* 0x050ff00000001808 */
        /* <DEDUP_REMOVED lines=8> */
[----:B--2---:R-:W1:Y:S01]  /*8b60*/  MUFU.TANH R0, R8 ;  /* 0x0000000800007308 */ /* 0x004e620000002400 */
        /* <DEDUP_REMOVED lines=13> */
[----:B-1----:R1:W-:Y:S08]  /*8c40*/  STL [R1+0xc], R0 ;  /* 0x00000c0001007387 */ /* 0x0023f00000100800 */
[----:B------:R2:W-:Y:S10]  /*8c50*/  MUFU.TANH R230, R7 ;  /* 0x0000000700e67308 */ /* 0x0005f40000002400 */
[----:B------:R-:W-:Y:S10]  /*8c60*/  MUFU.TANH R234, R9 ;  /* 0x0000000900ea7308 */ /* 0x000ff40000002400 */
[----:B------:R-:W3:Y:S01]  /*8c70*/  MUFU.TANH R2, R10 ;  /* 0x0000000a00027308 */ /* 0x000ee20000002400 */
[----:B--2---:R-:W2:Y:S09]  /*8c80*/  LDSM.16.M88.4 R4, [R241+0x2800] ;  /* 0x00280000f104783b */ /* 0x004eb20000000200 */
[----:B-1----:R1:W4:Y:S10]  /*8c90*/  MUFU.TANH R0, R11 ;  /* 0x0000000b00007308 */ /* 0x0023340000002400 */
[----:B------:R-:W-:Y:S01]  /*8ca0*/  MUFU.TANH R139, R16 ;  /* 0x00000010008b7308 */ /* 0x000fe20000002400 */
[----:B---3--:R-:W-:Y:S09]  /*8cb0*/  STL [R1+0x14], R2 ;  /* 0x0000140201007387 */ /* 0x008ff20000100800 */
[----:B------:R-:W-:Y:S01]  /*8cc0*/  MUFU.TANH R211, R18 ;  /* 0x0000001200d37308 */ /* 0x000fe20000002400 */
[----:B-1----:R-:W1:Y:S09]  /*8cd0*/  LDSM.16.M88.4 R8, [R241+0x3000] ;  /* 0x00300000f108783b */ /* 0x002e720000000200 */
[----:B------:R-:W-:Y:S01]  /*8ce0*/  MUFU.TANH R210, R19 ;  /* 0x0000001300d27308 */ /* 0x000fe20000002400 */
[----:B----4-:R3:W-:Y:S01]  /*8cf0*/  STL [R1+0x18], R0 ;  /* 0x0000180001007387 */ /* 0x0107e20000100800 */
[-C--:B--2---:R-:W-:Y:S08]  /*8d00*/  HMMA.16816.F32 R20, R216, R4.reuse, R20 ;  /* 0x00000004d814723c */ /* 0x084ff00000001814 */
[----:B------:R-:W-:Y:S01]  /*8d10*/  MUFU.TANH R233, R12 ;  /* 0x0000000c00e97308 */ /* 0x000fe20000002400 */
[C---:B------:R-:W-:Y:S09]  /*8d20*/  HMMA.16816.F32 R24, R212.reuse, R4, R24 ;  /* 0x00000004d418723c */ /* 0x040ff20000001818 */
[----:B------:R-:W-:Y:S01]  /*8d30*/  MUFU.TANH R232, R13 ;  /* 0x0000000d00e87308 */ /* 0x000fe20000002400 */
[-C--:B------:R-:W-:Y:S05]  /*8d40*/  HMMA.16816.F32 R28, R212, R6.reuse, R28 ;  /* 0x00000006d41c723c */ /* 0x080fea000000181c */
[----:B------:R-:W-:Y:S03]  /*8d50*/  FMUL.FTZ R21, R21, c[0x0][0x320] ;  /* 0x0000c80015157a20 */ /* 0x000fe60000410000 */
[C---:B------:R-:W-:Y:S01]  /*8d60*/  HMMA.16816.F32 R32, R216.reuse, R6, R32 ;  /* 0x00000006d820723c */ /* 0x040fe20000001820 */
[----:B---3--:R-:W2:Y:S01]  /*8d70*/  MUFU.TANH R0, R15 ;  /* 0x0000000f00007308 */ /* 0x008ea20000002400 */
[----:B------:R-:W3:Y:S01]  /*8d80*/  LDSM.16.M88.4 R4, [R241+0x3800] ;  /* 0x00380000f104783b */ /* 0x000ee20000000200 */
[----:B------:R-:W-:Y:S04]  /*8d90*/  DEPBAR.LE SB0, 0x0 ;  /* 0x000080000000791a */ /* 0x000fe80000000000 */
[----:B------:R-:W-:Y:S01]  /*8da0*/  FMUL.FTZ R22, R22, c[0x0][0x320] ;  /* 0x0000c80016167a20 */ /* 0x000fe20000410000 */
[-C--:B-1----:R-:W-:Y:S03]  /*8db0*/  HMMA.16816.F32 R36, R216, R8.reuse, R36 ;  /* 0x00000008d824723c */ /* 0x082fe60000001824 */
[----:B------:R-:W1:Y:S01]  /*8dc0*/  MUFU.TANH R16, R21 ;  /* 0x0000001500107308 */ /* 0x000e620000002400 */
[----:B------:R-:W-:Y:S01]  /*8dd0*/  BAR.SYNC.DEFER_BLOCKING 0x0 ;  /* 0x0000000000007b1d */ /* 0x000fe20000010000 */
[----:B------:R-:W-:Y:S02]  /*8de0*/  FMUL.FTZ R23, R23, c[0x0][0x320] ;  /* 0x0000c80017177a20 */ /* 0x000fe40000410000 */
[----:B------:R-:W-:Y:S01]  /*8df0*/  FMUL.FTZ R24, R24, c[0x0][0x320] ;  /* 0x0000c80018187a20 */ /* 0x000fe20000410000 */
[C---:B------:R-:W-:Y:S04]  /*8e00*/  HMMA.16816.F32 R40, R212.reuse, R8, R40 ;  /* 0x00000008d428723c */ /* 0x040fe80000001828 */
[----:B------:R-:W-:Y:S01]  /*8e10*/  FMUL.FTZ R28, R28, c[0x0][0x320] ;  /* 0x0000c8001c1c7a20 */ /* 0x000fe20000410000 */
[----:B------:R-:W4:Y:S01]  /*8e20*/  MUFU.TANH R19, R22 ;  /* 0x0000001600137308 */ /* 0x000f220000002400 */
[----:B------:R-:W-:Y:S02]  /*8e30*/  FMUL.FTZ R25, R25, c[0x0][0x320] ;  /* 0x0000c80019197a20 */ /* 0x000fe40000410000 */
[-C--:B------:R-:W-:Y:S01]  /*8e40*/  HMMA.16816.F32 R44, R212, R10.reuse, R44 ;  /* 0x0000000ad42c723c */ /* 0x080fe2000000182c */
[----:B--2---:R2:W-:Y:S03]  /*8e50*/  STL [R1+0x10], R0 ;  /* 0x0000100001007387 */ /* 0x0045e60000100800 */
[----:B------:R-:W-:Y:S02]  /*8e60*/  FMUL.FTZ R26, R26, c[0x0][0x320] ;  /* 0x0000c8001a1a7a20 */ /* 0x000fe40000410000 */
[----:B------:R-:W-:Y:S01]  /*8e70*/  FMUL.FTZ R29, R29, c[0x0][0x320] ;  /* 0x0000c8001d1d7a20 */ /* 0x000fe20000410000 */
[----:B------:R-:W1:Y:S01]  /*8e80*/  MUFU.TANH R18, R23 ;  /* 0x0000001700127308 */ /* 0x000e620000002400 */
[C---:B------:R-:W-:Y:S04]  /*8e90*/  HMMA.16816.F32 R48, R216.reuse, R10, R48 ;  /* 0x0000000ad830723c */ /* 0x040fe80000001830 */
[----:B------:R-:W-:Y:S02]  /*8ea0*/  FMUL.FTZ R37, R37, c[0x0][0x320] ;  /* 0x0000c80025257a20 */ /* 0x000fe40000410000 */
[----:B------:R-:W-:Y:S02]  /*8eb0*/  FMUL.FTZ R20, R20, c[0x0][0x320] ;  /* 0x0000c80014147a20 */ /* 0x000fe40000410000 */
[----:B------:R-:W-:Y:S01]  /*8ec0*/  FMUL.FTZ R30, R30, c[0x0][0x320] ;  /* 0x0000c8001e1e7a20 */ /* 0x000fe20000410000 */
[----:B------:R5:W1:Y:S01]  /*8ed0*/  MUFU.TANH R223, R24 ;  /* 0x0000001800df7308 */ /* 0x000a620000002400 */
[-C--:B---3--:R-:W-:Y:S03]  /*8ee0*/  HMMA.16816.F32 R52, R216, R4.reuse, R52 ;  /* 0x00000004d834723c */ /* 0x088fe60000001834 */
[----:B------:R-:W-:Y:S02]  /*8ef0*/  FMUL.FTZ R31, R31, c[0x0][0x320] ;  /* 0x0000c8001f1f7a20 */ /* 0x000fe40000410000 */
[----:B------:R-:W-:Y:S02]  /*8f00*/  FMUL.FTZ R32, R32, c[0x0][0x320] ;  /* 0x0000c80020207a20 */ /* 0x000fe40000410000 */
[----:B------:R-:W-:Y:S01]  /*8f10*/  FMUL.FTZ R46, R46, c[0x0][0x320] ;  /* 0x0000c8002e2e7a20 */ /* 0x000fe20000410000 */
[C---:B------:R-:W-:Y:S01]  /*8f20*/  HMMA.16816.F32 R56, R212.reuse, R4, R56 ;  /* 0x00000004d438723c */ /* 0x040fe20000001838 */
[----:B------:R3:W1:Y:S03]  /*8f30*/  MUFU.TANH R222, R25 ;  /* 0x0000001900de7308 */ /* 0x0006660000002400 */
[----:B------:R-:W-:Y:S02]  /*8f40*/  FMUL.FTZ R33, R33, c[0x0][0x320] ;  /* 0x0000c80021217a20 */ /* 0x000fe40000410000 */
[----:B------:R-:W-:Y:S02]  /*8f50*/  FMUL.FTZ R34, R34, c[0x0][0x320] ;  /* 0x0000c80022227a20 */ /* 0x000fe40000410000 */
[-C--:B------:R-:W-:Y:S03]  /*8f60*/  HMMA.16816.F32 R60, R212, R6.reuse, R60 ;  /* 0x00000006d43c723c */ /* 0x080fe6000000183c */
[----:B------:R1:W1:Y:S01]  /*8f70*/  MUFU.TANH R228, R26 ;  /* 0x0000001a00e47308 */ /* 0x0002620000002400 */
[----:B------:R-:W-:Y:S02]  /*8f80*/  FMUL.FTZ R35, R35, c[0x0][0x320] ;  /* 0x0000c80023237a20 */ /* 0x000fe40000410000 */
[----:B------:R-:W-:Y:S02]  /*8f90*/  FMUL.FTZ R38, R38, c[0x0][0x320] ;  /* 0x0000c80026267a20 */ /* 0x000fe40000410000 */
[----:B------:R-:W-:Y:S04]  /*8fa0*/  HMMA.16816.F32 R64, R216, R6, R64 ;  /* 0x00000006d840723c */ /* 0x000fe80000001840 */
[----:B------:R-:W-:Y:S01]  /*8fb0*/  FMUL.FTZ R47, R47, c[0x0][0x320] ;  /* 0x0000c8002f2f7a20 */ /* 0x000fe20000410000 */
[----:B------:R-:W2:Y:S01]  /*8fc0*/  MUFU.TANH R208, R28 ;  /* 0x0000001c00d07308 */ /* 0x000ea20000002400 */
[----:B-----5:R-:W-:Y:S02]  /*8fd0*/  FMUL.FTZ R24, R52, c[0x0][0x320] ;  /* 0x0000c80034187a20 */ /* 0x020fe40000410000 */
[----:B------:R-:W-:Y:S04]  /*8fe0*/  FMUL.FTZ R21, R53, c[0x0][0x320] ;  /* 0x0000c80035157a20 */ /* 0x000fe80000410000 */
[----:B---3--:R-:W-:Y:S02]  /*8ff0*/  FMUL.FTZ R25, R49, c[0x0][0x320] ;  /* 0x0000c80031197a20 */ /* 0x008fe40000410000 */
[----:B------:R-:W-:Y:S01]  /*9000*/  FMUL.FTZ R53, R55, c[0x0][0x320] ;  /* 0x0000c80037357a20 */ /* 0x000fe20000410000 */
[----:B------:R3:W2:Y:S01]  /*9010*/  MUFU.TANH R209, R29 ;  /* 0x0000001d00d17308 */ /* 0x0006a20000002400 */
        /* <DEDUP_REMOVED lines=14> */
[----:B---3--:R-:W-:Y:S02]  /*9100*/  FMUL.FTZ R29, R36, c[0x0][0x320] ;  /* 0x0000c800241d7a20 */ /* 0x008fe40000410000 */
[----:B------:R-:W-:Y:S02]  /*9110*/  FMUL.FTZ R42, R42, c[0x0][0x320] ;  /* 0x0000c8002a2a7a20 */ /* 0x000fe40000410000 */
        /* <DEDUP_REMOVED lines=13> */
[----:B------:R-:W1:Y:S10]  /*91f0*/  MUFU.TANH R20, R20 ;  /* 0x0000001400147308 */ /* 0x000e740000002400 */
        /* <DEDUP_REMOVED lines=36> */
[----:B------:R3:W1:Y:S01]  /*9440*/  MUFU.TANH R36, R67 ;  /* 0x0000004300247308 */ /* 0x0006620000002400 */
[----:B------:R-:W-:-:S05]  /*9450*/  @!P0 BRA `(.L_x_1794) ;  /* 0x0000048000008947 */ /* 0x000fca0003800000 */
[----:B--2-4-:R-:W2:Y:S01]  /*9460*/  LDL R3, [R1+0x68] ;  /* 0x0000680001037983 */ /* 0x014ea20000100800 */
[----:B------:R-:W-:Y:S01]  /*9470*/  IMAD.MOV.U32 R6, RZ, RZ, RZ ;  /* 0x000000ffff067224 */ /* 0x000fe200078e00ff */
[----:B---3--:R-:W-:Y:S01]  /*9480*/  SEL R40, RZ, 0x10, P5 ;  /* 0x00000010ff287807 */ /* 0x008fe20002800000 */
[----:B------:R-:W-:Y:S01]  /*9490*/  ULEA UR6, UR10, UR11, 0x6 ;  /* 0x0000000b0a067291 */ /* 0x000fe2000f8e303f */
[----:B------:R-:W3:Y:S04]  /*94a0*/  LDL R0, [R1+0x88] ;  /* 0x0000880001007983 */ /* 0x000ee80000100800 */
[----:B------:R-:W4:Y:S01]  /*94b0*/  LDL R42, [R1+0x40] ;  /* 0x00004000012a7983 */ /* 0x000f220000100800 */
[----:B------:R-:W-:Y:S03]  /*94c0*/  IMAD.U32 R2, RZ, RZ, UR6 ;  /* 0x00000006ff027e24 */ /* 0x000fe6000f8e00ff */
[----:B------:R-:W5:Y:S04]  /*94d0*/  LDL R41, [R1+0x48] ;  /* 0x0000480001297983 */ /* 0x000f680000100800 */
[----:B------:R-:W4:Y:S04]  /*94e0*/  LDL R39, [R1+0x44] ;  /* 0x0000440001277983 */ /* 0x000f280000100800 */
[----:B------:R-:W4:Y:S01]  /*94f0*/  LDL R27, [R1+0x3c] ;  /* 0x00003c00011b7983 */ /* 0x000f220000100800 */
[----:B--2---:R-:W-:Y:S01]  /*9500*/  IADD3 R2, R2, -0x40, R3 ;  /* 0xffffffc002027810 */ /* 0x004fe20007ffe003 */
[----:B---3--:R-:W-:Y:S04]  /*9510*/  IMAD.MOV.U32 R43, RZ, RZ, R0 ;  /* 0x000000ffff2b7224 */ /* 0x008fe800078e0000 */
        /* <DEDUP_REMOVED lines=10> */
[----:B------:R-:W-:Y:S01]  /*95c0*/  STL [R1+0x58], R7 ;  /* 0x0000580701007387 */ /* 0x000fe20000100800 */
[----:B------:R-:W-:Y:S03]  /*95d0*/  SHF.R.S32.HI R0, RZ, 0x1f, R7 ;  /* 0x0000001fff007819 */ /* 0x000fe60000011407 */
[----:B------:R-:W2:Y:S02]  /*95e0*/  @!P3 LDG.E R6, [R4.64] ;  /* 0x0000000e0406b981 */ /* 0x000ea4000c1e1900 */
[----:B------:R-:W-:Y:S04]  /*95f0*/  IMAD R0, R0, c[0x0][0x1e0], RZ ;  /* 0x0000780000007a24 */ /* 0x000fe800078e02ff */
[----:B------:R-:W-:Y:S04]  /*9600*/  IMAD R0, R7, c[0x0][0x1e4], R0 ;  /* 0x0000790007007a24 */ /* 0x000fe800078e0200 */
[----:B------:R-:W-:Y:S01]  /*9610*/  IMAD.IADD R3, R3, 0x1, R0 ;  /* 0x0000000103037824 */ /* 0x000fe200078e0200 */
[----:B--2---:R-:W-:Y:S01]  /*9620*/  STL [R1+0x4c], R6 ;  /* 0x00004c0601007387 */ /* 0x004fe20000100800 */
[----:B------:R-:W-:Y:S02]  /*9630*/  SHF.R.S32.HI R4, RZ, 0x1f, R6 ;  /* 0x0000001fff047819 */ /* 0x000fe40000011406 */
        /* <DEDUP_REMOVED lines=8> */
[----:B------:R-:W2:Y:S04]  /*96c0*/  SHFL.IDX PT, R3, R2, RZ, 0x181f ;  /* 0x00181fff02037589 */ /* 0x000ea800000e0000 */
[----:B------:R-:W5:Y:S04]  /*96d0*/  SHFL.IDX PT, R6, R0, RZ, 0x181f ;  /* 0x00181fff00067589 */ /* 0x000f6800000e0000 */
[----:B------:R-:W3:Y:S04]  /*96e0*/  SHFL.IDX PT, R7, R2, 0x2, 0x181f ;  /* 0x00581f0002077f89 */ /* 0x000ee800000e0000 */
[----:B------:R1:W-:Y:S04]  /*96f0*/  SHFL.IDX PT, R14, R2, 0x3, 0x181f ;  /* 0x00781f00020e7f89 */ /* 0x0003e800000e0000 */
[----:B------:R-:W1:Y:S04]  /*9700*/  SHFL.IDX PT, R9, R0, 0x1, 0x181f ;  /* 0x00381f0000097f89 */ /* 0x000e6800000e0000 */
[----:B------:R-:W1:Y:S04]  /*9710*/  SHFL.IDX PT, R15, R0, 0x2, 0x181f ;  /* 0x00581f00000f7f89 */ /* 0x000e6800000e0000 */
[----:B------:R-:W1:Y:S01]  /*9720*/  SHFL.IDX PT, R0, R0, 0x3, 0x181f ;  /* 0x00781f0000007f89 */ /* 0x000e6200000e0000 */
[-C--:B--2---:R-:W-:Y:S05]  /*9730*/  IADD3 R4, P1, R3, R43.reuse, RZ ;  /* 0x0000002b03047210 */ /* 0x084fea0007f3e0ff */
[C---:B-----5:R-:W-:Y:S01]  /*9740*/  IMAD.X R5, R6.reuse, 0x1, R41, P1 ;  /* 0x0000000106057824 */ /* 0x060fe200008e0629 */
[-C--:B---3--:R-:W-:Y:S04]  /*9750*/  IADD3 R8, P1, R7, R43.reuse, RZ ;  /* 0x0000002b07087210 */ /* 0x088fe80007f3e0ff */
[----:B----4-:R2:W-:Y:S01]  /*9760*/  LDGSTS.E.BYPASS.LTC128B.128 [R27+0x4100], [R4.64], !P6 ;  /* 0x04100000041b7fae */ /* 0x0105e2000f101d4e */
[-C--:B-1----:R-:W-:Y:S05]  /*9770*/  IADD3 R2, P0, R3, R42.reuse, RZ ;  /* 0x0000002a03027210 */ /* 0x082fea0007f1e0ff */
[----:B------:R-:W-:Y:S01]  /*9780*/  IMAD.X R3, R6, 0x1, R39, P0 ;  /* 0x0000000106037824 */ /* 0x000fe200000e0627 */
[CC--:B------:R-:W-:Y:S02]  /*9790*/  IADD3 R12, P0, R10.reuse, R43.reuse, RZ ;  /* 0x0000002b0a0c7210 */ /* 0x0c0fe40007f1e0ff */
[-C--:B------:R-:W-:Y:S02]  /*97a0*/  IADD3 R10, P2, R10, R42.reuse, RZ ;  /* 0x0000002a0a0a7210 */ /* 0x080fe40007f5e0ff */
[----:B------:R1:W-:Y:S01]  /*97b0*/  LDGSTS.E.BYPASS.LTC128B.128 [R27+0x6100], [R2.64], !P5 ;  /* 0x06100000021b7fae */ /* 0x0003e2000e901d4e */
[----:B------:R-:W-:Y:S01]  /*97c0*/  IMAD.X R13, R9, 0x1, R41, P0 ;  /* 0x00000001090d7824 */ /* 0x000fe200000e0629 */
[----:B------:R-:W-:Y:S01]  /*97d0*/  IADD3 R6, P0, R7, R42, RZ ;  /* 0x0000002a07067210 */ /* 0x000fe20007f1e0ff */
[----:B------:R-:W-:Y:S02]  /*97e0*/  IMAD.X R11, R9, 0x1, R39, P2 ;  /* 0x00000001090b7824 */ /* 0x000fe400010e0627 */
[C---:B------:R-:W-:Y:S01]  /*97f0*/  IMAD.X R9, R15.reuse, 0x1, R41, P1 ;  /* 0x000000010f097824 */ /* 0x040fe200008e0629 */
[----:B------:R3:W-:Y:S01]  /*9800*/  LDGSTS.E.BYPASS.LTC128B.128 [R27+0x4900], [R12.64], !P6 ;  /* 0x049000000c1b7fae */ /* 0x0007e2000f101d4e */
[----:B------:R-:W-:Y:S03]  /*9810*/  IMAD.X R7, R15, 0x1, R39, P0 ;  /* 0x000000010f077824 */ /* 0x000fe600000e0627 */
[----:B------:R3:W-:Y:S04]  /*9820*/  LDGSTS.E.BYPASS.LTC128B.128 [R27+0x6900], [R10.64], !P5 ;  /* 0x069000000a1b7fae */ /* 0x0007e8000e901d4e */
[----:B------:R3:W-:Y:S01]  /*9830*/  LDGSTS.E.BYPASS.LTC128B.128 [R27+0x5100], [R8.64], !P6 ;  /* 0x05100000081b7fae */ /* 0x0007e2000f101d4e */
[----:B--2---:R-:W-:Y:S03]  /*9840*/  IADD3 R4, -R40, 0x10, RZ ;  /* 0x0000001028047810 */ /* 0x004fe60007ffe1ff */
[----:B------:R3:W-:Y:S01]  /*9850*/  LDGSTS.E.BYPASS.LTC128B.128 [R27+0x7100], [R6.64], !P5 ;  /* 0x07100000061b7fae */ /* 0x0007e2000e901d4e */
[----:B-1----:R-:W-:Y:S02]  /*9860*/  LOP3.LUT R2, R4, 0xf, RZ, 0xc0, !PT ;  /* 0x0000000f04027812 */ /* 0x002fe400078ec0ff */
[----:B------:R-:W-:Y:S02]  /*9870*/  IADD3 R4, P2, R14, R43, RZ ;  /* 0x0000002b0e047210 */ /* 0x000fe40007f5e0ff */
[----:B------:R-:W-:Y:S03]  /*9880*/  IADD3 R2, P1, P0, R2, R14, R42 ;  /* 0x0000000e02027210 */ /* 0x000fe6000783e02a */
[----:B------:R-:W-:Y:S01]  /*9890*/  IMAD.X R5, R0, 0x1, R41, P2 ;  /* 0x0000000100057824 */ /* 0x000fe200010e0629 */
[----:B------:R-:W-:Y:S02]  /*98a0*/  ISETP.NE.U32.AND P2, PT, R40, RZ, PT ;  /* 0x000000ff2800720c */ /* 0x000fe40003f45070 */
[----:B------:R-:W-:Y:S02]  /*98b0*/  IADD3.X R3, RZ, R0, R39, P1, P0 ;  /* 0x00000000ff037210 */ /* 0x000fe40000fe0427 */
[----:B------:R3:W-:Y:S09]  /*98c0*/  LDGSTS.E.BYPASS.LTC128B.128 [R27+0x5900], [R4.64], !P6 ;  /* 0x05900000041b7fae */ /* 0x0007f2000f101d4e */
[----:B------:R3:W-:Y:S02]  /*98d0*/  LDGSTS.E.BYPASS.LTC128B.128.ZFILL [R27+0x7900], [R2.64], P2 ;  /* 0x07900000021b7fae */ /* 0x0007e40009141d4e */
.L_x_1794:
[----:B--234-:R-:W2:Y:S01]  /*98e0*/  LDL.LU R5, [R1+0x18] ;  /* 0x0000180001057983 */ /* 0x01cea20000300800 */
[----:B------:R-:W-:Y:S01]  /*98f0*/  PLOP3.LUT P0, PT, PT, PT, UP1, 0x80, 0x0 ;  /* 0x000000000000781c */ /* 0x000fe20003f0f018 */
[----:B------:R-:W-:Y:S02]  /*9900*/  UIMAD UR6, UR10, UR4, 0x1 ;  /* 0x000000010a0674a4 */ /* 0x000fe4000f8e0204 */
[----:B------:R-:W3:Y:S01]  /*9910*/  LDL.LU R4, [R1+0x14] ;  /* 0x0000140001047983 */ /* 0x000ee20000300800 */
[----:B------:R-:W-:Y:S02]  /*9920*/  UISETP.GT.AND UP0, UPT, UR10, UR5, UPT ;  /* 0x000000050a00728c */ /* 0x000fe4000bf04270 */
[----:B------:R-:W-:Y:S01]  /*9930*/  UIADD3 UR10, UR10, -0x1, URZ ;  /* 0xffffffff0a0a7890 */ /* 0x000fe2000fffe03f */
[----:B------:R-:W4:Y:S04]  /*9940*/  LDL.LU R3, [R1+0x10] ;  /* 0x0000100001037983 */ /* 0x000f280000300800 */
[----:B------:R-:W4:Y:S04]  /*9950*/  LDL.LU R0, [R1+0xc] ;  /* 0x00000c0001007983 */ /* 0x000f280000300800 */
[----:B------:R-:W4:Y:S04]  /*9960*/  LDL R2, [R1+0x78] ;  /* 0x0000780001027983 */ /* 0x000f280000100800 */
[----:B------:R-:W4:Y:S04]  /*9970*/  LDL R8, [R1+0x80] ;  /* 0x0000800001087983 */ /* 0x000f280000100800 */
[----:B------:R-:W-:Y:S04]  /*9980*/  STL [R1+0xa0], R244 ;  /* 0x0000a0f401007387 */ /* 0x000fe80000100800 */
[----:B------:R-:W-:Y:S04]  /*9990*/  STL [R1+0x9c], R243 ;  /* 0x00009cf301007387 */ /* 0x000fe80000100800 */
[----:B------:R-:W-:Y:S04]  /*99a0*/  STL [R1+0x98], R242 ;  /* 0x000098f201007387 */ /* 0x000fe80000100800 */
[----:B------:R-:W-:Y:S04]  /*99b0*/  STL [R1+0x94], R241 ;  /* 0x000094f101007387 */ /* 0x000fe80000100800 */
[----:B------:R-:W-:Y:S04]  /*99c0*/  STL [R1+0x90], R236 ;  /* 0x000090ec01007387 */ /* 0x000fe80000100800 */
[----:B------:R-:W0:Y:S01]  /*99d0*/  LDGDEPBAR ;  /* 0x00000000000079af */ /* 0x000e220000000000 */
[----:B--2---:R-:W-:Y:S01]  /*99e0*/  MOV R7, R5 ;  /* 0x0000000500077202 */ /* 0x004fe20000000f00 */
[----:B---3--:R-:W-:Y:S03]  /*99f0*/  IMAD.MOV.U32 R6, RZ, RZ, R4 ;  /* 0x000000ffff067224 */ /* 0x008fe600078e0004 */
[----:B------:R-:W-:Y:S02]  /*9a00*/  MOV R43, R7 ;  /* 0x00000007002b7202 */ /* 0x000fe40000000f00 */
[----:B----4-:R-:W-:Y:S01]  /*9a10*/  MOV R5, R3 ;  /* 0x0000000300057202 */ /* 0x010fe20000000f00 */
[----:B------:R-:W-:Y:S02]  /*9a20*/  IMAD.MOV.U32 R12, RZ, RZ, R6 ;  /* 0x000000ffff0c7224 */ /* 0x000fe400078e0006 */
[----:B------:R-:W-:Y:S01]  /*9a30*/  IMAD.MOV.U32 R4, RZ, RZ, R0 ;  /* 0x000000ffff047224 */ /* 0x000fe200078e0000 */
[----:B------:R-:W-:Y:S01]  /*9a40*/  MOV R14, R5 ;  /* 0x00000005000e7202 */ /* 0x000fe20000000f00 */
[----:B------:R2:W3:Y:S02]  /*9a50*/  LDL R0, [R1+0x7c] ;  /* 0x00007c0001007983 */ /* 0x0004e40000100800 */
[----:B------:R-:W-:Y:S01]  /*9a60*/  IMAD.MOV.U32 R15, RZ, RZ, R4 ;  /* 0x000000ffff0f7224 */ /* 0x000fe200078e0004 */
[----:B------:R-:W-:Y:S02]  /*9a70*/  MOV R50, R14 ;  /* 0x0000000e00327202 */ /* 0x000fe40000000f00 */
[----:B---3--:R-:W-:Y:S01]  /*9a80*/  @P0 MOV R0, R2 ;  /* 0x0000000200000202 */ /* 0x008fe20000000f00 */
[----:B------:R-:W-:Y:S04]  /*9a90*/  IMAD.U32 R2, RZ, RZ, UR7 ;  /* 0x00000007ff027e24 */ /* 0x000fe8000f8e00ff */
[----:B------:R-:W3:Y:S01]  /*9aa0*/  SHFL.IDX PT, R3, R0, RZ, 0x1c1f ;  /* 0x001c1fff00037589 */ /* 0x000ee200000e0000 */
[----:B------:R-:W-:Y:S04]  /*9ab0*/  IADD3 R2, R2, UR6, -R8 ;  /* 0x0000000602027c10 */ /* 0x000fe8000fffe808 */
[----:B------:R-:W-:Y:S03]  /*9ac0*/  IADD3 R4, R2, -UR12, RZ ;  /* 0x8000000c02047c10 */ /* 0x000fe6000fffe0ff */
[----:B------:R-:W4:Y:S08]  /*9ad0*/  SHFL.IDX PT, R6, R0, 0x1, 0x1c1f ;  /* 0x003c1f0000067f89 */ /* 0x000f3000000e0000 */
[----:B------:R-:W1:Y:S01]  /*9ae0*/  SHFL.IDX PT, R9, R0, 0x2, 0x1c1f ;  /* 0x005c1f0000097f89 */ /* 0x000e6200000e0000 */
[----:B---3--:R-:W-:Y:S07]  /*9af0*/  IADD3 R3, R4, R3, RZ ;  /* 0x0000000304037210 */ /* 0x008fee0007ffe0ff */
[----:B------:R3:W1:Y:S01]  /*9b00*/  SHFL.IDX PT, R10, R0, 0x3, 0x1c1f ;  /* 0x007c1f00000a7f89 */ /* 0x00066200000e0000 */
[C---:B------:R-:W-:Y:S02]  /*9b10*/  ISETP.GT.AND P0, PT, R3.reuse, RZ, PT ;  /* 0x000000ff0300720c */ /* 0x040fe40003f04270 */
[----:B------:R-:W-:Y:S02]  /*9b20*/  ISETP.GT.AND P1, PT, R3, 0x1, PT ;  /* 0x000000010300780c */ /* 0x000fe40003f24270 */
[----:B------:R-:W-:Y:S02]  /*9b30*/  FSEL R5, R225, -INF , P0 ;  /* 0xff800000e1057808 */ /* 0x000fe40000000000 */
[----:B------:R-:W-:Y:S02]  /*9b40*/  ISETP.GT.AND P0, PT, R3, 0x8, PT ;  /* 0x000000080300780c */ /* 0x000fe40003f04270 */
[----:B------:R-:W-:Y:S02]  /*9b50*/  FSEL R7, R224, -INF , P1 ;  /* 0xff800000e0077808 */ /* 0x000fe40000800000 */
[----:B------:R-:W-:Y:S02]  /*9b60*/  FMNMX.FTZ R2, R5, R132, !PT ;  /* 0x0000008405027209 */ /* 0x000fe40007810000 */
[----:B------:R-:W-:Y:S02]  /*9b70*/  ISETP.GT.AND P1, PT, R3, 0x9, PT ;  /* 0x000000090300780c */ /* 0x000fe40003f24270 */
[----:B------:R-:W-:Y:S02]  /*9b80*/  FMNMX.FTZ R2, R7, R2, !PT ;  /* 0x0000000207027209 */ /* 0x000fe40007810000 */
[----:B------:R-:W-:Y:S02]  /*9b90*/  FSEL R8, R139, -INF , P0 ;  /* 0xff8000008b087808 */ /* 0x000fe40000000000 */
[----:B-1----:R-:W-:Y:S02]  /*9ba0*/  FSEL R13, R138, -INF , P1 ;  /* 0xff8000008a0d7808 */ /* 0x002fe40000800000 */
[----:B------:R-:W-:Y:S02]  /*9bb0*/  ISETP.GT.AND P0, PT, R3, 0x10, PT ;  /* 0x000000100300780c */ /* 0x000fe40003f04270 */
[----:B------:R-:W-:Y:S02]  /*9bc0*/  FMNMX.FTZ R2, R8, R2, !PT ;  /* 0x0000000208027209 */ /* 0x000fe40007810000 */
[----:B------:R-:W-:Y:S02]  /*9bd0*/  FSEL R57, R20, -INF , P0 ;  /* 0xff80000014397808 */ /* 0x000fe40000000000 */
[----:B---3--:R-:W-:Y:S01]  /*9be0*/  FMNMX.FTZ R0, R13, R2, !PT ;  /* 0x000000020d007209 */ /* 0x008fe20007810000 */
[----:B----4-:R-:W-:Y:S01]  /*9bf0*/  IMAD.IADD R2, R4, 0x1, R6 ;  /* 0x0000000104027824 */ /* 0x010fe200078e0206 */
[----:B------:R-:W-:Y:S02]  /*9c00*/  ISETP.GT.AND P1, PT, R3, 0x11, PT ;  /* 0x000000110300780c */ /* 0x000fe40003f24270 */
[----:B------:R-:W-:Y:S02]  /*9c10*/  FMNMX.FTZ R0, R57, R0, !PT ;  /* 0x0000000039007209 */ /* 0x000fe40007810000 */
[----:B------:R-:W-:Y:S02]  /*9c20*/  FSEL R56, R16, -INF , P1 ;  /* 0xff80000010387808 */ /* 0x000fe40000800000 */
[C---:B------:R-:W-:Y:S02]  /*9c30*/  ISETP.GT.AND P0, PT, R3.reuse, 0x18, PT ;  /* 0x000000180300780c */ /* 0x040fe40003f04270 */
[----:B------:R-:W-:Y:S02]  /*9c40*/  FMNMX.FTZ R0, R56, R0, !PT ;  /* 0x0000000038007209 */ /* 0x000fe40007810000 */
[C---:B------:R-:W-:Y:S02]  /*9c50*/  ISETP.GT.AND P1, PT, R3.reuse, 0x19, PT ;  /* 0x000000190300780c */ /* 0x040fe40003f24270 */
[----:B------:R-:W-:Y:S02]  /*9c60*/  FSEL R55, R32, -INF , P0 ;  /* 0xff80000020377808 */ /* 0x000fe40000000000 */
[----:B------:R-:W-:Y:S02]  /*9c70*/  FSEL R30, R30, -INF , P1 ;  /* 0xff8000001e1e7808 */ /* 0x000fe40000800000 */
[----:B------:R-:W-:Y:S02]  /*9c80*/  ISETP.GT.AND P0, PT, R3, 0x20, PT ;  /* 0x000000200300780c */ /* 0x000fe40003f04270 */
[----:B------:R-:W-:Y:S02]  /*9c90*/  FMNMX.FTZ R0, R55, R0, !PT ;  /* 0x0000000037007209 */ /* 0x000fe40007810000 */
[----:B------:R-:W-:Y:S02]  /*9ca0*/  ISETP.GT.AND P1, PT, R3, 0x21, PT ;  /* 0x000000210300780c */ /* 0x000fe40003f24270 */
[----:B------:R-:W-:Y:S02]  /*9cb0*/  FMNMX.FTZ R6, R30, R0, !PT ;  /* 0x000000001e067209 */ /* 0x000fe40007810000 */
[----:B------:R-:W-:Y:S02]  /*9cc0*/  FSEL R29, R29, -INF , P0 ;  /* 0xff8000001d1d7808 */ /* 0x000fe40000000000 */
[----:B------:R-:W-:Y:S02]  /*9cd0*/  ISETP.GT.AND P0, PT, R3, 0x28, PT ;  /* 0x000000280300780c */ /* 0x000fe40003f04270 */
[----:B------:R-:W-:Y:S02]  /*9ce0*/  FSEL R28, R28, -INF , P1 ;  /* 0xff8000001c1c7808 */ /* 0x000fe40000800000 */
[----:B------:R-:W-:Y:S02]  /*9cf0*/  FMNMX.FTZ R6, R29, R6, !PT ;  /* 0x000000061d067209 */ /* 0x000fe40007810000 */
[----:B------:R-:W-:Y:S02]  /*9d00*/  FSEL R26, R26, -INF , P0 ;  /* 0xff8000001a1a7808 */ /* 0x000fe40000000000 */
[----:B------:R-:W-:Y:S02]  /*9d10*/  ISETP.GT.AND P1, PT, R3, 0x29, PT ;  /* 0x000000290300780c */ /* 0x000fe40003f24270 */
[----:B------:R-:W-:Y:S02]  /*9d20*/  FMNMX.FTZ R6, R28, R6, !PT ;  /* 0x000000061c067209 */ /* 0x000fe40007810000 */
[----:B------:R-:W-:Y:S02]  /*9d30*/  FSEL R25, R25, -INF , P1 ;  /* 0xff80000019197808 */ /* 0x000fe40000800000 */
[----:B------:R-:W-:Y:S02]  /*9d40*/  FMNMX.FTZ R6, R26, R6, !PT ;  /* 0x000000061a067209 */ /* 0x000fe40007810000 */
[----:B------:R-:W-:Y:S02]  /*9d50*/  ISETP.GT.AND P0, PT, R3, 0x30, PT ;  /* 0x000000300300780c */ /* 0x000fe40003f04270 */
[----:B------:R-:W-:Y:S02]  /*9d60*/  FMNMX.FTZ R6, R25, R6, !PT ;  /* 0x0000000619067209 */ /* 0x000fe40007810000 */
[----:B------:R-:W-:Y:S02]  /*9d70*/  FSEL R24, R24, -INF , P0 ;  /* 0xff80000018187808 */ /* 0x000fe40000000000 */
[----:B------:R-:W-:Y:S02]  /*9d80*/  ISETP.GT.AND P2, PT, R3, 0x31, PT ;  /* 0x000000310300780c */ /* 0x000fe40003f44270 */
[----:B------:R-:W-:Y:S02]  /*9d90*/  FMNMX.FTZ R6, R24, R6, !PT ;  /* 0x0000000618067209 */ /* 0x000fe40007810000 */
[----:B------:R-:W-:Y:S02]  /*9da0*/  FSEL R21, R21, -INF , P2 ;  /* 0xff80000015157808 */ /* 0x000fe40001000000 */
[C---:B------:R-:W-:Y:S02]  /*9db0*/  ISETP.GT.AND P1, PT, R3.reuse, 0x38, PT ;  /* 0x000000380300780c */ /* 0x040fe40003f24270 */
[----:B------:R-:W-:Y:S02]  /*9dc0*/  ISETP.GT.AND P0, PT, R3, 0x39, PT ;  /* 0x000000390300780c */ /* 0x000fe40003f04270 */
[C---:B------:R-:W-:Y:S02]  /*9dd0*/  ISETP.GT.AND P2, PT, R2.reuse, RZ, PT ;  /* 0x000000ff0200720c */ /* 0x040fe40003f44270 */
[----:B------:R-:W-:Y:S02]  /*9de0*/  FMNMX.FTZ R6, R21, R6, !PT ;  /* 0x0000000615067209 */ /* 0x000fe40007810000 */
[----:B------:R-:W-:Y:S02]  /*9df0*/  FSEL R23, R23, -INF , P1 ;  /* 0xff80000017177808 */ /* 0x000fe40000800000 */
[----:B------:R-:W-:Y:S02]  /*9e00*/  FSEL R3, R231, -INF , P2 ;  /* 0xff800000e7037808 */ /* 0x000fe40001000000 */
[----:B------:R-:W-:Y:S02]  /*9e10*/  ISETP.GT.AND P1, PT, R2, 0x1, PT ;  /* 0x000000010200780c */ /* 0x000fe40003f24270 */
[----:B------:R-:W-:Y:S02]  /*9e20*/  FSEL R22, R22, -INF , P0 ;  /* 0xff80000016167808 */ /* 0x000fe40000000000 */
[----:B------:R-:W-:Y:S02]  /*9e30*/  FMNMX.FTZ R6, R23, R6, !PT ;  /* 0x0000000617067209 */ /* 0x000fe40007810000 */
[C---:B------:R-:W-:Y:S01]  /*9e40*/  IADD3 R0, R4.reuse, R9, RZ ;  /* 0x0000000904007210 */ /* 0x040fe20007ffe0ff */
[----:B------:R-:W-:Y:S01]  /*9e50*/  IMAD.IADD R4, R4, 0x1, R10 ;  /* 0x0000000104047824 */ /* 0x000fe200078e020a */
[----:B------:R-:W-:Y:S02]  /*9e60*/  FSEL R10, R230, -INF , P1 ;  /* 0xff800000e60a7808 */ /* 0x000fe40000800000 */
[----:B------:R-:W-:Y:S02]  /*9e70*/  ISETP.GT.AND P0, PT, R2, 0x8, PT ;  /* 0x000000080200780c */ /* 0x000fe40003f04270 */
[----:B------:R-:W-:Y:S02]  /*9e80*/  FMNMX.FTZ R139, R22, R6, !PT ;  /* 0x00000006168b7209 */ /* 0x000fe40007810000 */
[----:B------:R-:W-:Y:S02]  /*9e90*/  FMNMX.FTZ R6, R3, R133, !PT ;  /* 0x0000008503067209 */ /* 0x000fe40007810000 */
[----:B------:R-:W-:Y:S01]  /*9ea0*/  ISETP.GT.AND P2, PT, R2, 0x9, PT ;  /* 0x000000090200780c */ /* 0x000fe20003f44270 */
[----:B------:R-:W1:Y:S01]  /*9eb0*/  SHFL.BFLY PT, R9, R139, 0x2, 0x1f ;  /* 0x0c401f008b097f89 */ /* 0x000e6200000e0000 */
        /* <DEDUP_REMOVED lines=22> */
[C---:B------:R-:W-:Y:S02]  /*a020*/  ISETP.GT.AND P2, PT, R2.reuse, 0x30, PT ;  /* 0x000000300200780c */ /* 0x040fe40003f44270 */
[C---:B------:R-:W-:Y:S02]  /*a030*/  ISETP.GT.AND P1, PT, R2.reuse, 0x28, PT ;  /* 0x000000280200780c */ /* 0x040fe40003f24270 */
[----:B------:R-:W-:Y:S02]  /*a040*/  ISETP.GT.AND P0, PT, R2, 0x29, PT ;  /* 0x000000290200780c */ /* 0x000fe40003f04270 */
[----:B------:R-:W-:Y:S02]  /*a050*/  FMNMX.FTZ R6, R38, R6, !PT ;  /* 0x0000000626067209 */ /* 0x000fe40007810000 */
[----:B------:R-:W-:Y:S02]  /*a060*/  FSEL R48, R48, -INF , P1 ;  /* 0xff80000030307808 */ /* 0x000fe40000800000 */
[----:B------:R-:W-:Y:S02]  /*a070*/  FSEL R46, R46, -INF , P2 ;  /* 0xff8000002e2e7808 */ /* 0x000fe40001000000 */
[----:B------:R-:W-:Y:S02]  /*a080*/  ISETP.GT.AND P2, PT, R2, 0x38, PT ;  /* 0x000000380200780c */ /* 0x000fe40003f44270 */
[----:B------:R-:W-:Y:S02]  /*a090*/  FSEL R47, R47, -INF , P0 ;  /* 0xff8000002f2f7808 */ /* 0x000fe40000000000 */
[C---:B------:R-:W-:Y:S02]  /*a0a0*/  ISETP.GT.AND P0, PT, R0.reuse, RZ, PT ;  /* 0x000000ff0000720c */ /* 0x040fe40003f04270 */
[----:B------:R-:W-:Y:S02]  /*a0b0*/  FSEL R37, R37, -INF , P2 ;  /* 0xff80000025257808 */ /* 0x000fe40001000000 */
[----:B------:R-:W-:Y:S02]  /*a0c0*/  ISETP.GT.AND P2, PT, R0, 0x8, PT ;  /* 0x000000080000780c */ /* 0x000fe40003f44270 */
[----:B------:R-:W-:Y:S02]  /*a0d0*/  FMNMX.FTZ R6, R48, R6, !PT ;  /* 0x0000000630067209 */ /* 0x000fe40007810000 */
[----:B------:R-:W-:Y:S02]  /*a0e0*/  ISETP.GT.AND P1, PT, R2, 0x31, PT ;  /* 0x000000310200780c */ /* 0x000fe40003f24270 */
[----:B------:R-:W-:Y:S02]  /*a0f0*/  FMNMX.FTZ R6, R47, R6, !PT ;  /* 0x000000062f067209 */ /* 0x000fe40007810000 */
[----:B-1----:R-:W-:Y:S02]  /*a100*/  FMNMX.FTZ R139, R9, R139, !PT ;  /* 0x0000008b098b7209 */ /* 0x002fe40007810000 */
[----:B------:R-:W-:Y:S02]  /*a110*/  FSEL R9, R15, -INF , P0 ;  /* 0xff8000000f097808 */ /* 0x000fe40000000000 */
[----:B------:R-:W-:Y:S01]  /*a120*/  FSEL R15, R233, -INF , P2 ;  /* 0xff800000e90f7808 */ /* 0x000fe20001000000 */
[----:B------:R-:W1:Y:S01]  /*a130*/  SHFL.BFLY PT, R32, R139, 0x1, 0x1f ;  /* 0x0c201f008b207f89 */ /* 0x000e6200000e0000 */
[----:B------:R-:W-:Y:S02]  /*a140*/  ISETP.GT.AND P2, PT, R0, 0x11, PT ;  /* 0x000000110000780c */ /* 0x000fe40003f44270 */
[----:B------:R-:W-:Y:S02]  /*a150*/  FSEL R53, R53, -INF , P1 ;  /* 0xff80000035357808 */ /* 0x000fe40000800000 */
[----:B------:R-:W-:Y:S02]  /*a160*/  FSEL R34, R222, -INF , P2 ;  /* 0xff800000de227808 */ /* 0x000fe40001000000 */
[----:B------:R-:W-:Y:S02]  /*a170*/  ISETP.GT.AND P2, PT, R4, 0x1, PT ;  /* 0x000000010400780c */ /* 0x000fe40003f44270 */
[----:B------:R-:W-:Y:S02]  /*a180*/  FMNMX.FTZ R6, R46, R6, !PT ;  /* 0x000000062e067209 */ /* 0x000fe40007810000 */
[C---:B------:R-:W-:Y:S02]  /*a190*/  ISETP.GT.AND P0, PT, R0.reuse, 0x1, PT ;  /* 0x000000010000780c */ /* 0x040fe40003f04270 */
[----:B------:R-:W-:Y:S02]  /*a1a0*/  FSEL R18, R43, -INF , P2 ;  /* 0xff8000002b127808 */ /* 0x000fe40001000000 */
[----:B------:R-:W-:Y:S02]  /*a1b0*/  ISETP.GT.AND P2, PT, R0, 0x20, PT ;  /* 0x000000200000780c */ /* 0x000fe40003f44270 */
[----:B------:R-:W-:Y:S02]  /*a1c0*/  ISETP.GT.AND P1, PT, R2, 0x39, PT ;  /* 0x000000390200780c */ /* 0x000fe40003f24270 */
[----:B------:R-:W-:Y:S02]  /*a1d0*/  FMNMX.FTZ R6, R53, R6, !PT ;  /* 0x0000000635067209 */ /* 0x000fe40007810000 */
[----:B------:R-:W-:Y:S02]  /*a1e0*/  FSEL R43, R31, -INF , P2 ;  /* 0xff8000001f2b7808 */ /* 0x000fe40001000000 */
[----:B------:R-:W-:Y:S02]  /*a1f0*/  FSEL R36, R36, -INF , P1 ;  /* 0xff80000024247808 */ /* 0x000fe40000800000 */
[----:B------:R-:W-:Y:S02]  /*a200*/  FSEL R14, R234, -INF , P0 ;  /* 0xff800000ea0e7808 */ /* 0x000fe40000000000 */
[----:B------:R-:W-:Y:S02]  /*a210*/  FMNMX.FTZ R31, R9, R136, !PT ;  /* 0x00000088091f7209 */ /* 0x000fe40007810000 */
[----:B------:R-:W-:Y:S02]  /*a220*/  FMNMX.FTZ R2, R37, R6, !PT ;  /* 0x0000000625027209 */ /* 0x000fe40007810000 */
[----:B------:R-:W-:Y:S02]  /*a230*/  ISETP.GT.AND P0, PT, R0, 0x9, PT ;  /* 0x000000090000780c */ /* 0x000fe40003f04270 */
[----:B------:R-:W-:Y:S02]  /*a240*/  FMNMX.FTZ R6, R14, R31, !PT ;  /* 0x0000001f0e067209 */ /* 0x000fe40007810000 */
[----:B------:R-:W-:Y:S02]  /*a250*/  FMNMX.FTZ R2, R36, R2, !PT ;  /* 0x0000000224027209 */ /* 0x000fe40007810000 */
[----:B------:R-:W-:Y:S02]  /*a260*/  ISETP.GT.AND P1, PT, R0, 0x10, PT ;  /* 0x000000100000780c */ /* 0x000fe40003f24270 */
[----:B------:R-:W-:Y:S01]  /*a270*/  FSEL R17, R232, -INF , P0 ;  /* 0xff800000e8117808 */ /* 0x000fe20000000000 */
[----:B------:R-:W3:Y:S01]  /*a280*/  SHFL.BFLY PT, R138, R2, 0x2, 0x1f ;  /* 0x0c401f00028a7f89 */ /* 0x000ee200000e0000 */
[----:B------:R-:W-:Y:S02]  /*a290*/  ISETP.GT.AND P0, PT, R4, RZ, PT ;  /* 0x000000ff0400720c */ /* 0x000fe40003f04270 */
        /* <DEDUP_REMOVED lines=8> */
[C---:B------:R-:W-:Y:S02]  /*a320*/  ISETP.GT.AND P1, PT, R4.reuse, 0x8, PT ;  /* 0x000000080400780c */ /* 0x040fe40003f24270 */
[----:B------:R-:W-:Y:S02]  /*a330*/  FSEL R44, R209, -INF , P0 ;  /* 0xff800000d12c7808 */ /* 0x000fe40000000000 */
[C---:B------:R-:W-:Y:S02]  /*a340*/  ISETP.GT.AND P0, PT, R4.reuse, 0x9, PT ;  /* 0x000000090400780c */ /* 0x040fe40003f04270 */
        /* <DEDUP_REMOVED lines=11> */
[----:B------:R-:W-:Y:S02]  /*a400*/  FSEL R51, R137, -INF , P0 ;  /* 0xff80000089337808 */ /* 0x000fe40000000000 */
[C---:B------:R-:W-:Y:S02]  /*a410*/  ISETP.GT.AND P0, PT, R4.reuse, 0x18, PT ;  /* 0x000000180400780c */ /* 0x040fe40003f04270 */
[----:B------:R-:W-:Y:S02]  /*a420*/  FMNMX.FTZ R6, R45, R6, !PT ;  /* 0x000000062d067209 */ /* 0x000fe40007810000 */
[----:B------:R-:W-:Y:S02]  /*a430*/  FSEL R50, R135, -INF , P2 ;  /* 0xff80000087327808 */ /* 0x000fe40001000000 */
[----:B------:R-:W-:Y:S02]  /*a440*/  ISETP.GT.AND P2, PT, R4, 0x19, PT ;  /* 0x000000190400780c */ /* 0x000fe40003f44270 */
[----:B------:R-:W-:Y:S02]  /*a450*/  FMNMX.FTZ R31, R18, R31, !PT ;  /* 0x0000001f121f7209 */ /* 0x000fe40007810000 */
[----:B-1----:R-:W-:Y:S02]  /*a460*/  FMNMX.FTZ R139, R139, R32, !PT ;  /* 0x000000208b8b7209 */ /* 0x002fe40007810000 */
[----:B------:R-:W-:Y:S02]  /*a470*/  FSEL R225, R229, -INF , P1 ;  /* 0xff800000e5e17808 */ /* 0x000fe40000800000 */
[----:B------:R-:W-:Y:S02]  /*a480*/  ISETP.GT.AND P1, PT, R0, 0x30, PT ;  /* 0x000000300000780c */ /* 0x000fe40003f24270 */
[----:B------:R-:W-:Y:S02]  /*a490*/  FSEL R224, R226, -INF , P0 ;  /* 0xff800000e2e07808 */ /* 0x000fe40000000000 */
[----:B------:R-:W-:Y:S02]  /*a4a0*/  ISETP.GT.AND P0, PT, R0, 0x31, PT ;  /* 0x000000310000780c */ /* 0x000fe40003f04270 */
[----:B------:R-:W-:Y:S02]  /*a4b0*/  FMNMX.FTZ R6, R44, R6, !PT ;  /* 0x000000062c067209 */ /* 0x000fe40007810000 */
[----:B------:R-:W-:Y:S02]  /*a4c0*/  FSEL R223, R227, -INF , P2 ;  /* 0xff800000e3df7808 */ /* 0x000fe40001000000 */
[C---:B------:R-:W-:Y:S02]  /*a4d0*/  ISETP.GT.AND P2, PT, R0.reuse, 0x39, PT ;  /* 0x000000390000780c */ /* 0x040fe40003f44270 */
[----:B------:R-:W-:Y:S02]  /*a4e0*/  FMNMX.FTZ R31, R19, R31, !PT ;  /* 0x0000001f131f7209 */ /* 0x000fe40007810000 */
[----:B------:R-:W-:Y:S02]  /*a4f0*/  FSEL R49, R49, -INF , P1 ;  /* 0xff80000031317808 */ /* 0x000fe40000800000 */
[----:B------:R-:W-:Y:S02]  /*a500*/  ISETP.GT.AND P1, PT, R0, 0x38, PT ;  /* 0x000000380000780c */ /* 0x000fe40003f24270 */
[----:B------:R-:W-:Y:S01]  /*a510*/  FMNMX.FTZ R0, R43, R6, !PT ;  /* 0x000000062b007209 */ /* 0x000fe20007810000 */
[----:B------:R-:W-:Y:S01]  /*a520*/  FMUL.FTZ R6, R139, c[0x0][0x2d0] ;  /* 0x0000b4008b067a20 */ /* 0x000fe20000410000 */
[----:B------:R-:W-:Y:S02]  /*a530*/  FSEL R33, R33, -INF , P0 ;  /* 0xff80000021217808 */ /* 0x000fe40000000000 */
[----:B------:R-:W-:Y:S02]  /*a540*/  ISETP.GT.AND P0, PT, R4, 0x20, PT ;  /* 0x000000200400780c */ /* 0x000fe40003f04270 */
[----:B---3--:R-:W-:Y:S02]  /*a550*/  FMNMX.FTZ R138, R2, R138, !PT ;  /* 0x0000008a028a7209 */ /* 0x008fe40007810000 */
[----:B------:R-:W-:Y:S02]  /*a560*/  FMNMX.FTZ R2, R20, R31, !PT ;  /* 0x0000001f14027209 */ /* 0x000fe40007810000 */
[----:B------:R-:W-:Y:S01]  /*a570*/  FSEL R31, R61, -INF , P2 ;  /* 0xff8000003d1f7808 */ /* 0x000fe20001000000 */
[----:B------:R-:W-:Y:S01]  /*a580*/  SHFL.BFLY PT, R58, R138, 0x1, 0x1f ;  /* 0x0c201f008a3a7f89 */ /* 0x000fe200000e0000 */
[----:B------:R-:W-:Y:S02]  /*a590*/  FSETP.NEU.FTZ.AND P2, PT, R139, -INF , PT ;  /* 0xff8000008b00780b */ /* 0x000fe40003f5d000 */
[----:B------:R-:W-:Y:S02]  /*a5a0*/  FSEL R221, R221, -INF , P0 ;  /* 0xff800000dddd7808 */ /* 0x000fe40000000000 */
[----:B------:R-:W-:Y:S02]  /*a5b0*/  ISETP.GT.AND P0, PT, R4, 0x21, PT ;  /* 0x000000210400780c */ /* 0x000fe40003f04270 */
[----:B------:R-:W-:Y:S02]  /*a5c0*/  FSEL R6, R6, RZ, P2 ;  /* 0x000000ff06067208 */ /* 0x000fe40001000000 */
[----:B------:R-:W-:Y:S02]  /*a5d0*/  FSEL R219, R220, -INF , P0 ;  /* 0xff800000dcdb7808 */ /* 0x000fe40000000000 */
[----:B------:R-:W-:Y:S01]  /*a5e0*/  ISETP.GT.AND P0, PT, R4, 0x29, PT ;  /* 0x000000290400780c */ /* 0x000fe20003f04270 */
[--C-:B------:R-:W-:Y:S01]  /*a5f0*/  FFMA.FTZ R13, R13, c[0x0][0x2d0], -R6.reuse ;  /* 0x0000b4000d0d7a23 */ /* 0x100fe20000010806 */
[----:B------:R-:W-:Y:S01]  /*a600*/  FMNMX.FTZ R0, R52, R0, !PT ;  /* 0x0000000034007209 */ /* 0x000fe20007810000 */
[--C-:B------:R-:W-:Y:S01]  /*a610*/  FFMA.FTZ R7, R7, c[0x0][0x2d0], -R6.reuse ;  /* 0x0000b40007077a23 */ /* 0x100fe20000010806 */
[----:B------:R-:W-:Y:S01]  /*a620*/  FSEL R217, R143, -INF , P0 ;  /* 0xff8000008fd97808 */ /* 0x000fe20000000000 */
[--C-:B------:R-:W-:Y:S01]  /*a630*/  FFMA.FTZ R8, R8, c[0x0][0x2d0], -R6.reuse ;  /* 0x0000b40008087a23 */ /* 0x100fe20000010806 */
[----:B------:R1:W-:Y:S01]  /*a640*/  MUFU.EX2 R143, R13 ;  /* 0x0000000d008f7308 */ /* 0x0003e20000000800 */
[----:B------:R-:W-:Y:S01]  /*a650*/  FMNMX.FTZ R2, R222, R2, !PT ;  /* 0x00000002de027209 */ /* 0x000fe20007810000 */
[--C-:B------:R-:W-:Y:S01]  /*a660*/  FFMA.FTZ R141, R25, c[0x0][0x2d0], -R6.reuse ;  /* 0x0000b400198d7a23 */ /* 0x100fe20000010806 */
[----:B------:R-:W-:Y:S01]  /*a670*/  FMNMX.FTZ R0, R51, R0, !PT ;  /* 0x0000000033007209 */ /* 0x000fe20007810000 */
[--C-:B------:R-:W-:Y:S01]  /*a680*/  FFMA.FTZ R67, R30, c[0x0][0x2d0], -R6.reuse ;  /* 0x0000b4001e437a23 */ /* 0x100fe20000010806 */
[----:B------:R-:W-:Y:S01]  /*a690*/  FMNMX.FTZ R2, R225, R2, !PT ;  /* 0x00000002e1027209 */ /* 0x000fe20007810000 */
[--C-:B------:R-:W-:Y:S01]  /*a6a0*/  FFMA.FTZ R30, R24, c[0x0][0x2d0], -R6.reuse ;  /* 0x0000b400181e7a23 */ /* 0x100fe20000010806 */
[----:B------:R-:W-:Y:S01]  /*a6b0*/  FMNMX.FTZ R0, R50, R0, !PT ;  /* 0x0000000032007209 */ /* 0x000fe20007810000 */
[--C-:B------:R-:W-:Y:S01]  /*a6c0*/  FFMA.FTZ R235, R56, c[0x0][0x2d0], -R6.reuse ;  /* 0x0000b40038eb7a23 */ /* 0x100fe20000010806 */
[----:B------:R-:W-:Y:S01]  /*a6d0*/  FMNMX.FTZ R2, R224, R2, !PT ;  /* 0x00000002e0027209 */ /* 0x000fe20007810000 */
[----:B------:R3:W-:Y:S01]  /*a6e0*/  MUFU.EX2 R220, R7 ;  /* 0x0000000700dc7308 */ /* 0x0007e20000000800 */
[----:B------:R-:W-:Y:S01]  /*a6f0*/  FMNMX.FTZ R0, R49, R0, !PT ;  /* 0x0000000031007209 */ /* 0x000fe20007810000 */
[--C-:B------:R-:W-:Y:S01]  /*a700*/  FFMA.FTZ R56, R21, c[0x0][0x2d0], -R6.reuse ;  /* 0x0000b40015387a23 */ /* 0x100fe20000010806 */
[----:B------:R-:W-:Y:S01]  /*a710*/  FMNMX.FTZ R2, R223, R2, !PT ;  /* 0x00000002df027209 */ /* 0x000fe20007810000 */
[--C-:B------:R-:W-:Y:S01]  /*a720*/  FFMA.FTZ R57, R57, c[0x0][0x2d0], -R6.reuse ;  /* 0x0000b40039397a23 */ /* 0x100fe20000010806 */
[----:B------:R-:W-:Y:S01]  /*a730*/  FSEL R32, R60, -INF , P1 ;  /* 0xff8000003c207808 */ /* 0x000fe20000800000 */
[--C-:B------:R-:W-:Y:S01]  /*a740*/  FFMA.FTZ R60, R29, c[0x0][0x2d0], -R6.reuse ;  /* 0x0000b4001d3c7a23 */ /* 0x100fe20000010806 */
[----:B------:R-:W-:Y:S01]  /*a750*/  FMNMX.FTZ R0, R33, R0, !PT ;  /* 0x0000000021007209 */ /* 0x000fe20007810000 */
[--C-:B------:R-:W-:Y:S01]  /*a760*/  FFMA.FTZ R61, R28, c[0x0][0x2d0], -R6.reuse ;  /* 0x0000b4001c3d7a23 */ /* 0x100fe20000010806 */
[----:B------:R-:W-:Y:S01]  /*a770*/  FMNMX.FTZ R54, R221, R2, !PT ;  /* 0x00000002dd367209 */ /* 0x000fe20007810000 */
[----:B------:R4:W-:Y:S01]  /*a780*/  MUFU.EX2 R64, R8 ;  /* 0x0000000800407308 */ /* 0x0009e20000000800 */
[----:B------:R-:W-:Y:S01]  /*a790*/  FMNMX.FTZ R2, R32, R0, !PT ;  /* 0x0000000020027209 */ /* 0x000fe20007810000 */
[--C-:B------:R-:W-:Y:S01]  /*a7a0*/  FFMA.FTZ R22, R22, c[0x0][0x2d0], -R6.reuse ;  /* 0x0000b40016167a23 */ /* 0x100fe20000010806 */
[----:B------:R-:W-:Y:S01]  /*a7b0*/  ISETP.GT.AND P1, PT, R4, 0x28, PT ;  /* 0x000000280400780c */ /* 0x000fe20003f24270 */
[----:B-1----:R-:W2:Y:S01]  /*a7c0*/  LDL.LU R13, [R1+0x64] ;  /* 0x00006400010d7983 */ /* 0x002ea20000300800 */
[----:B------:R-:W-:Y:S01]  /*a7d0*/  FMNMX.FTZ R2, R31, R2, !PT ;  /* 0x000000021f027209 */ /* 0x000fe20007810000 */
[--C-:B------:R-:W-:Y:S01]  /*a7e0*/  FFMA.FTZ R55, R55, c[0x0][0x2d0], -R6.reuse ;  /* 0x0000b40037377a23 */ /* 0x100fe20000010806 */
[----:B------:R-:W-:Y:S01]  /*a7f0*/  FSEL R218, R142, -INF , P1 ;  /* 0xff8000008eda7808 */ /* 0x000fe20000800000 */
[--C-:B------:R-:W-:Y:S01]  /*a800*/  FFMA.FTZ R142, R26, c[0x0][0x2d0], -R6.reuse ;  /* 0x0000b4001a8e7a23 */ /* 0x100fe20000010806 */
[----:B------:R-:W-:Y:S01]  /*a810*/  FMNMX.FTZ R0, R219, R54, !PT ;  /* 0x00000036db007209 */ /* 0x000fe20007810000 */
[----:B------:R-:W1:Y:S01]  /*a820*/  SHFL.BFLY PT, R137, R2, 0x2, 0x1f ;  /* 0x0c401f0002897f89 */ /* 0x000e6200000e0000 */
[----:B------:R-:W-:Y:S01]  /*a830*/  ISETP.GT.AND P1, PT, R4, 0x30, PT ;  /* 0x000000300400780c */ /* 0x000fe20003f24270 */
[--C-:B------:R-:W-:Y:S01]  /*a840*/  FFMA.FTZ R54, R5, c[0x0][0x2d0], -R6.reuse ;  /* 0x0000b40005367a23 */ /* 0x100fe20000010806 */
[----:B------:R-:W-:Y:S01]  /*a850*/  FMNMX.FTZ R0, R218, R0, !PT ;  /* 0x00000000da007209 */ /* 0x000fe20007810000 */
[----:B------:R-:W-:Y:S01]  /*a860*/  FFMA.FTZ R23, R23, c[0x0][0x2d0], -R6 ;  /* 0x0000b40017177a23 */ /* 0x000fe20000010806 */
[----:B------:R-:W-:Y:S02]  /*a870*/  FSEL R216, R134, -INF , P1 ;  /* 0xff80000086d87808 */ /* 0x000fe40000800000 */
[----:B------:R-:W-:Y:S01]  /*a880*/  FMNMX.FTZ R0, R217, R0, !PT ;  /* 0x00000000d9007209 */ /* 0x000fe20007810000 */
[----:B------:R-:W3:Y:S01]  /*a890*/  MUFU.EX2 R54, R54 ;  /* 0x0000003600367308 */ /* 0x000ee20000000800 */
        /* <DEDUP_REMOVED lines=9> */
[----:B-1----:R-:W-:Y:S02]  /*a930*/  FMNMX.FTZ R137, R2, R137, !PT ;  /* 0x0000008902897209 */ /* 0x002fe40007810000 */
[----:B------:R-:W-:Y:S02]  /*a940*/  FMNMX.FTZ R0, R135, R0, !PT ;  /* 0x0000000087007209 */ /* 0x000fe40007810000 */
[----:B------:R-:W-:Y:S01]  /*a950*/  FMNMX.FTZ R138, R138, R58, !PT ;  /* 0x0000003a8a8a7209 */ /* 0x000fe20007810000 */
[----:B------:R-:W1:Y:S03]  /*a960*/  SHFL.BFLY PT, R4, R137, 0x1, 0x1f ;  /* 0x0c201f0089047f89 */ /* 0x000e6600000e0000 */
[C---:B------:R-:W-:Y:S01]  /*a970*/  FSETP.NEU.FTZ.AND P1, PT, R138.reuse, -INF , PT ;  /* 0xff8000008a00780b */ /* 0x040fe20003f3d000 */
[----:B---3--:R-:W-:Y:S04]  /*a980*/  FMUL.FTZ R7, R138, c[0x0][0x2d0] ;  /* 0x0000b4008a077a20 */ /* 0x008fe80000410000 */
[----:B------:R-:W3:Y:S01]  /*a990*/  SHFL.BFLY PT, R2, R0, 0x2, 0x1f ;  /* 0x0c401f0000027f89 */ /* 0x000ee200000e0000 */
[----:B------:R-:W-:Y:S05]  /*a9a0*/  FSEL R7, R7, RZ, P1 ;  /* 0x000000ff07077208 */ /* 0x000fea0000800000 */
[--C-:B------:R-:W-:Y:S02]  /*a9b0*/  FFMA.FTZ R3, R3, c[0x0][0x2d0], -R7.reuse ;  /* 0x0000b40003037a23 */ /* 0x100fe40000010807 */
[--C-:B------:R-:W-:Y:S02]  /*a9c0*/  FFMA.FTZ R232, R27, c[0x0][0x2d0], -R7.reuse ;  /* 0x0000b4001be87a23 */ /* 0x100fe40000010807 */
[----:B------:R3:W-:Y:S01]  /*a9d0*/  MUFU.EX2 R211, R3 ;  /* 0x0000000300d37308 */ /* 0x0007e20000000800 */
[----:B------:R-:W-:Y:S01]  /*a9e0*/  LDSM.16.MT88.4 R24, [R237+0x100] ;  /* 0x00010000ed18783b */ /* 0x000fe20000004200 */
[--C-:B------:R-:W-:Y:S02]  /*a9f0*/  FFMA.FTZ R16, R16, c[0x0][0x2d0], -R7.reuse ;  /* 0x0000b40010107a23 */ /* 0x100fe40000010807 */
[--C-:B------:R-:W-:Y:S01]  /*aa00*/  FFMA.FTZ R11, R11, c[0x0][0x2d0], -R7.reuse ;  /* 0x0000b4000b0b7a23 */ /* 0x100fe20000010807 */
[----:B-1----:R-:W-:Y:S01]  /*aa10*/  FMNMX.FTZ R137, R137, R4, !PT ;  /* 0x0000000489897209 */ /* 0x002fe20007810000 */
[--C-:B------:R-:W-:Y:S01]  /*aa20*/  FFMA.FTZ R10, R10, c[0x0][0x2d0], -R7.reuse ;  /* 0x0000b4000a0a7a23 */ /* 0x100fe20000010807 */
[----:B------:R-:W-:Y:S01]  /*aa30*/  FSEL R4, R138, RZ, P1 ;  /* 0x000000ff8a047208 */ /* 0x000fe20000800000 */
[----:B------:R-:W-:Y:S01]  /*aa40*/  FFMA.FTZ R66, R53, c[0x0][0x2d0], -R7 ;  /* 0x0000b40035427a23 */ /* 0x000fe20000010807 */
[C---:B------:R-:W-:Y:S01]  /*aa50*/  FSETP.NEU.FTZ.AND P0, PT, R137.reuse, -INF , PT ;  /* 0xff8000008900780b */ /* 0x040fe20003f1d000 */
[----:B----4-:R-:W-:Y:S01]  /*aa60*/  FMUL.FTZ R8, R137, c[0x0][0x2d0] ;  /* 0x0000b40089087a20 */ /* 0x010fe20000410000 */
[----:B------:R-:W-:Y:S01]  /*aa70*/  MUFU.EX2 R62, R16 ;  /* 0x00000010003e7308 */ /* 0x000fe20000000800 */
[----:B------:R-:W-:Y:S01]  /*aa80*/  FADD.FTZ R5, -R4, R133 ;  /* 0x0000008504057221 */ /* 0x000fe20000010100 */
[----:B---3--:R-:W-:Y:S01]  /*aa90*/  FMNMX.FTZ R0, R0, R2, !PT ;  /* 0x0000000200007209 */ /* 0x008fe20007810000 */
[--C-:B------:R-:W-:Y:S01]  /*aaa0*/  FFMA.FTZ R59, R36, c[0x0][0x2d0], -R7.reuse ;  /* 0x0000b400243b7a23 */ /* 0x100fe20000010807 */
[----:B------:R-:W-:Y:S01]  /*aab0*/  FSEL R8, R8, RZ, P0 ;  /* 0x000000ff08087208 */ /* 0x000fe20000000000 */
[--C-:B------:R-:W-:Y:S02]  /*aac0*/  FFMA.FTZ R63, R37, c[0x0][0x2d0], -R7.reuse ;  /* 0x0000b400253f7a23 */ /* 0x100fe40000010807 */
[----:B------:R-:W1:Y:S01]  /*aad0*/  SHFL.BFLY PT, R2, R0, 0x1, 0x1f ;  /* 0x0c201f0000027f89 */ /* 0x000e6200000e0000 */
[--C-:B------:R-:W-:Y:S02]  /*aae0*/  FFMA.FTZ R29, R48, c[0x0][0x2d0], -R7.reuse ;  /* 0x0000b400301d7a23 */ /* 0x100fe40000010807 */
[--C-:B------:R-:W-:Y:S01]  /*aaf0*/  FFMA.FTZ R14, R14, c[0x0][0x2d0], -R8.reuse ;  /* 0x0000b4000e0e7a23 */ /* 0x100fe20000010808 */
[----:B------:R-:W-:Y:S01]  /*ab00*/  MUFU.EX2 R65, R11 ;  /* 0x0000000b00417308 */ /* 0x000fe20000000800 */
[----:B------:R-:W-:Y:S01]  /*ab10*/  FSEL R3, R137, RZ, P0 ;  /* 0x000000ff89037208 */ /* 0x000fe20000000000 */
[--C-:B------:R-:W-:Y:S01]  /*ab20*/  FFMA.FTZ R17, R17, c[0x0][0x2d0], -R8.reuse ;  /* 0x0000b40011117a23 */ /* 0x100fe20000010808 */
[----:B------:R-:W-:Y:S01]  /*ab30*/  PLOP3.LUT P0, PT, PT, PT, UP0, 0x80, 0x0 ;  /* 0x000000000000781c */ /* 0x000fe20003f0f008 */
[----:B------:R-:W-:Y:S02]  /*ab40*/  FFMA.FTZ R15, R15, c[0x0][0x2d0], -R8 ;  /* 0x0000b4000f0f7a23 */ /* 0x000fe40000010808 */
[----:B------:R-:W-:Y:S02]  /*ab50*/  FADD.FTZ R4, -R3, R136 ;  /* 0x0000008803047221 */ /* 0x000fe40000010100 */
[--C-:B------:R-:W-:Y:S02]  /*ab60*/  FFMA.FTZ R9, R9, c[0x0][0x2d0], -R8.reuse ;  /* 0x0000b40009097a23 */ /* 0x100fe40000010808 */
[----:B------:R3:W-:Y:S01]  /*ab70*/  MUFU.EX2 R212, R14 ;  /* 0x0000000e00d47308 */ /* 0x0007e20000000800 */
[--C-:B------:R-:W-:Y:S02]  /*ab80*/  FFMA.FTZ R244, R49, c[0x0][0x2d0], -R8.reuse ;  /* 0x0000b40031f47a23 */ /* 0x100fe40000010808 */
[--C-:B------:R-:W-:Y:S02]  /*ab90*/  FFMA.FTZ R243, R33, c[0x0][0x2d0], -R8.reuse ;  /* 0x0000b40021f37a23 */ /* 0x100fe40000010808 */
[----:B------:R-:W-:Y:S02]  /*aba0*/  FFMA.FTZ R242, R32, c[0x0][0x2d0], -R8 ;  /* 0x0000b40020f27a23 */ /* 0x000fe40000010808 */
[--C-:B------:R-:W-:Y:S02]  /*abb0*/  FFMA.FTZ R46, R46, c[0x0][0x2d0], -R7.reuse ;  /* 0x0000b4002e2e7a23 */ /* 0x100fe40000010807 */
[--C-:B------:R-:W-:Y:S01]  /*abc0*/  FFMA.FTZ R231, R42, c[0x0][0x2d0], -R7.reuse ;  /* 0x0000b4002ae77a23 */ /* 0x100fe20000010807 */
[----:B-1----:R-:W-:Y:S01]  /*abd0*/  FMNMX.FTZ R134, R2, R0, !PT ;  /* 0x0000000002867209 */ /* 0x002fe20007810000 */
[----:B------:R-:W-:Y:S01]  /*abe0*/  MUFU.EX2 R58, R17 ;  /* 0x00000011003a7308 */ /* 0x000fe20000000800 */
[----:B------:R-:W-:Y:S01]  /*abf0*/  FSEL R0, R139, RZ, P2 ;  /* 0x000000ff8b007208 */ /* 0x000fe20001000000 */
[--C-:B------:R-:W-:Y:S01]  /*ac00*/  FFMA.FTZ R230, R41, c[0x0][0x2d0], -R7.reuse ;  /* 0x0000b40029e67a23 */ /* 0x100fe20000010807 */
[C---:B------:R-:W-:Y:S01]  /*ac10*/  FSETP.NEU.FTZ.AND P2, PT, R134.reuse, -INF , PT ;  /* 0xff8000008600780b */ /* 0x040fe20003f5d000 */
[----:B------:R-:W-:Y:S02]  /*ac20*/  FMUL.FTZ R208, R134, c[0x0][0x2d0] ;  /* 0x0000b40086d07a20 */ /* 0x000fe40000410000 */
[----:B------:R-:W-:Y:S01]  /*ac30*/  FADD.FTZ R0, -R0, R132 ;  /* 0x0000008400007221 */ /* 0x000fe20000010100 */
[----:B------:R-:W-:Y:S01]  /*ac40*/  FSEL R2, R134, RZ, P2 ;  /* 0x000000ff86027208 */ /* 0x000fe20001000000 */
[--C-:B------:R-:W-:Y:S01]  /*ac50*/  FFMA.FTZ R229, R40, c[0x0][0x2d0], -R7.reuse ;  /* 0x0000b40028e57a23 */ /* 0x100fe20000010807 */
[----:B------:R-:W-:Y:S01]  /*ac60*/  FSEL R208, R208, RZ, P2 ;  /* 0x000000ffd0d07208 */ /* 0x000fe20001000000 */
[----:B------:R-:W-:Y:S01]  /*ac70*/  FMUL.FTZ R0, R0, c[0x0][0x2d0] ;  /* 0x0000b40000007a20 */ /* 0x000fe20000410000 */
[----:B------:R-:W-:Y:S01]  /*ac80*/  MUFU.EX2 R213, R10 ;  /* 0x0000000a00d57308 */ /* 0x000fe20000000800 */
[----:B------:R-:W-:Y:S01]  /*ac90*/  FADD.FTZ R3, -R2, R140 ;  /* 0x0000008c02037221 */ /* 0x000fe20000010100 */
[----:B------:R-:W-:Y:S01]  /*aca0*/  F2FP.PACK_AB R140, R220, R54 ;  /* 0x00000036dc8c723e */ /* 0x000fe200000000ff */
[--C-:B------:R-:W-:Y:S02]  /*acb0*/  FFMA.FTZ R20, R20, c[0x0][0x2d0], -R208.reuse ;  /* 0x0000b40014147a23 */ /* 0x100fe400000108d0 */
[--C-:B------:R-:W-:Y:S02]  /*acc0*/  FFMA.FTZ R18, R18, c[0x0][0x2d0], -R208.reuse ;  /* 0x0000b40012127a23 */ /* 0x100fe400000108d0 */
[--C-:B------:R-:W-:Y:S02]  /*acd0*/  FFMA.FTZ R19, R19, c[0x0][0x2d0], -R208.reuse ;  /* 0x0000b40013137a23 */ /* 0x100fe400000108d0 */
[----:B------:R-:W-:Y:S01]  /*ace0*/  FFMA.FTZ R12, R12, c[0x0][0x2d0], -R208 ;  /* 0x0000b4000c0c7a23 */ /* 0x000fe200000108d0 */
[----:B------:R1:W4:Y:S01]  /*acf0*/  MUFU.EX2 R2, R0 ;  /* 0x0000000000027308 */ /* 0x0003220000000800 */
[--C-:B---3--:R-:W-:Y:S02]  /*ad00*/  FFMA.FTZ R14, R52, c[0x0][0x2d0], -R8.reuse ;  /* 0x0000b400340e7a23 */ /* 0x108fe40000010808 */
[--C-:B------:R-:W-:Y:S02]  /*ad10*/  FFMA.FTZ R226, R35, c[0x0][0x2d0], -R8.reuse ;  /* 0x0000b40023e27a23 */ /* 0x100fe40000010808 */
[----:B------:R-:W-:Y:S02]  /*ad20*/  FFMA.FTZ R35, R43, c[0x0][0x2d0], -R8 ;  /* 0x0000b4002b237a23 */ /* 0x000fe40000010808 */
[----:B------:R-:W3:Y:S01]  /*ad30*/  LDSM.16.MT88.4 R40, [R238+0x100] ;  /* 0x00010000ee28783b */ /* 0x000ee20000004200 */
[--C-:B------:R-:W-:Y:S02]  /*ad40*/  FFMA.FTZ R39, R39, c[0x0][0x2d0], -R7.reuse ;  /* 0x0000b40027277a23 */ /* 0x100fe40000010807 */
[----:B------:R4:W-:Y:S01]  /*ad50*/  MUFU.EX2 R236, R20 ;  /* 0x0000001400ec7308 */ /* 0x0009e20000000800 */
[--C-:B------:R-:W-:Y:S02]  /*ad60*/  FFMA.FTZ R38, R38, c[0x0][0x2d0], -R7.reuse ;  /* 0x0000b40026267a23 */ /* 0x100fe40000010807 */
[----:B------:R-:W-:Y:S02]  /*ad70*/  FFMA.FTZ R28, R47, c[0x0][0x2d0], -R7 ;  /* 0x0000b4002f1c7a23 */ /* 0x000fe40000010807 */
[----:B------:R-:W-:Y:S02]  /*ad80*/  IMAD.MOV.U32 R47, RZ, RZ, R142 ;  /* 0x000000ffff2f7224 */ /* 0x000fe400078e008e */
[--C-:B------:R-:W-:Y:S02]  /*ad90*/  FFMA.FTZ R241, R31, c[0x0][0x2d0], -R8.reuse ;  /* 0x0000b4001ff17a23 */ /* 0x100fe40000010808 */
[--C-:B------:R-:W-:Y:S01]  /*ada0*/  FFMA.FTZ R136, R34, c[0x0][0x2d0], -R8.reuse ;  /* 0x0000b40022887a23 */ /* 0x100fe20000010808 */
[----:B------:R-:W-:Y:S01]  /*adb0*/  MUFU.EX2 R10, R15 ;  /* 0x0000000f000a7308 */ /* 0x000fe20000000800 */
[--C-:B------:R-:W-:Y:S02]  /*adc0*/  FFMA.FTZ R227, R45, c[0x0][0x2d0], -R8.reuse ;  /* 0x0000b4002de37a23 */ /* 0x100fe40000010808 */
[----:B------:R-:W-:Y:S02]  /*add0*/  FFMA.FTZ R228, R44, c[0x0][0x2d0], -R8 ;  /* 0x0000b4002ce47a23 */ /* 0x000fe40000010808 */
[----:B-1----:R-:W-:Y:S02]  /*ade0*/  FMUL.FTZ R0, R5, c[0x0][0x2d0] ;  /* 0x0000b40005007a20 */ /* 0x002fe40000410000 */
[C---:B----4-:R-:W-:Y:S02]  /*adf0*/  FMUL.FTZ R53, R2.reuse, R181 ;  /* 0x000000b502357220 */ /* 0x050fe40000410000 */
[----:B------:R-:W-:Y:S01]  /*ae00*/  IMAD.MOV.U32 R181, RZ, RZ, R64 ;  /* 0x000000ffffb57224 */ /* 0x000fe200078e0040 */
[----:B------:R1:W-:Y:S01]  /*ae10*/  MUFU.EX2 R133, R0 ;  /* 0x0000000000857308 */ /* 0x0003e20000000800 */
[C---:B------:R-:W-:Y:S02]  /*ae20*/  FMUL.FTZ R16, R2.reuse, R148 ;  /* 0x0000009402107220 */ /* 0x040fe40000410000 */
[C---:B------:R-:W-:Y:S02]  /*ae30*/  FMUL.FTZ R17, R2.reuse, R149 ;  /* 0x0000009502117220 */ /* 0x040fe40000410000 */
[C---:B------:R-:W-:Y:S02]  /*ae40*/  FMUL.FTZ R5, R2.reuse, R145 ;  /* 0x0000009102057220 */ /* 0x040fe40000410000 */
[C---:B------:R-:W-:Y:S02]  /*ae50*/  FMUL.FTZ R20, R2.reuse, R152 ;  /* 0x0000009802147220 */ /* 0x040fe40000410000 */
[C---:B------:R-:W-:Y:S01]  /*ae60*/  FMUL.FTZ R21, R2.reuse, R153 ;  /* 0x0000009902157220 */ /* 0x040fe20000410000 */
[----:B------:R-:W4:Y:S01]  /*ae70*/  MUFU.EX2 R210, R9 ;  /* 0x0000000900d27308 */ /* 0x000f220000000800 */
[C---:B------:R-:W-:Y:S01]  /*ae80*/  FMUL.FTZ R33, R2.reuse, R161 ;  /* 0x000000a102217220 */ /* 0x040fe20000410000 */
[----:B------:R-:W-:Y:S01]  /*ae90*/  MOV R153, R61 ;  /* 0x0000003d00997202 */ /* 0x000fe20000000f00 */
[C---:B------:R-:W-:Y:S01]  /*aea0*/  FMUL.FTZ R49, R2.reuse, R173 ;  /* 0x000000ad02317220 */ /* 0x040fe20000410000 */
[----:B------:R-:W-:Y:S01]  /*aeb0*/  MOV R173, R59 ;  /* 0x0000003b00ad7202 */ /* 0x000fe20000000f00 */
[C---:B------:R-:W-:Y:S02]  /*aec0*/  FMUL.FTZ R52, R2.reuse, R180 ;  /* 0x000000b402347220 */ /* 0x040fe40000410000 */
[C---:B------:R-:W-:Y:S01]  /*aed0*/  FMUL.FTZ R64, R2.reuse, R184 ;  /* 0x000000b802407220 */ /* 0x040fe20000410000 */
[----:B------:R-:W-:Y:S01]  /*aee0*/  MOV R184, R63 ;  /* 0x0000003f00b87202 */ /* 0x000fe20000000f00 */
[C---:B------:R-:W-:Y:S01]  /*aef0*/  FMUL.FTZ R68, R2.reuse, R68 ;  /* 0x0000004402447220 */ /* 0x040fe20000410000 */
[----:B------:R-:W-:Y:S01]  /*af00*/  MUFU.EX2 R209, R12 ;  /* 0x0000000c00d17308 */ /* 0x000fe20000000800 */
[C---:B------:R-:W-:Y:S02]  /*af10*/  FMUL.FTZ R69, R2.reuse, R69 ;  /* 0x0000004502457220 */ /* 0x040fe40000410000 */
[----:B------:R-:W-:Y:S02]  /*af20*/  FMUL.FTZ R80, R2, R80 ;  /* 0x0000005002507220 */ /* 0x000fe40000410000 */
[----:B-1----:R-:W-:Y:S02]  /*af30*/  FMUL.FTZ R0, R4, c[0x0][0x2d0] ;  /* 0x0000b40004007a20 */ /* 0x002fe40000410000 */
[C---:B------:R-:W-:Y:S02]  /*af40*/  FMUL.FTZ R4, R2.reuse, R144 ;  /* 0x0000009002047220 */ /* 0x040fe40000410000 */
[C---:B------:R-:W-:Y:S01]  /*af50*/  FMUL.FTZ R81, R2.reuse, R81 ;  /* 0x0000005102517220 */ /* 0x040fe20000410000 */
[----:B------:R1:W-:Y:S01]  /*af60*/  MUFU.EX2 R132, R0 ;  /* 0x0000000000847308 */ /* 0x0003e20000000800 */
[C---:B------:R-:W-:Y:S02]  /*af70*/  FMUL.FTZ R84, R2.reuse, R84 ;  /* 0x0000005402547220 */ /* 0x040fe40000410000 */
[----:B------:R-:W-:Y:S01]  /*af80*/  FMUL.FTZ R85, R2, R85 ;  /* 0x0000005502557220 */ /* 0x000fe20000410000 */
[----:B----4-:R-:W-:Y:S01]  /*af90*/  F2FP.PACK_AB R144, R212, R210 ;  /* 0x000000d2d490723e */ /* 0x010fe200000000ff */
[C---:B------:R-:W-:Y:S02]  /*afa0*/  FMUL.FTZ R96, R2.reuse, R96 ;  /* 0x0000006002607220 */ /* 0x040fe40000410000 */
[C---:B------:R-:W-:Y:S02]  /*afb0*/  FMUL.FTZ R97, R2.reuse, R97 ;  /* 0x0000006102617220 */ /* 0x040fe40000410000 */
[C---:B------:R-:W-:Y:S01]  /*afc0*/  FMUL.FTZ R100, R2.reuse, R100 ;  /* 0x0000006402647220 */ /* 0x040fe20000410000 */
[----:B------:R-:W4:Y:S01]  /*afd0*/  MUFU.EX2 R234, R18 ;  /* 0x0000001200ea7308 */ /* 0x000f220000000800 */
[C---:B------:R-:W-:Y:S02]  /*afe0*/  FMUL.FTZ R101, R2.reuse, R101 ;  /* 0x0000006502657220 */ /* 0x040fe40000410000 */
[C---:B------:R-:W-:Y:S02]  /*aff0*/  FMUL.FTZ R112, R2.reuse, R112 ;  /* 0x0000007002707220 */ /* 0x040fe40000410000 */
[C---:B------:R-:W-:Y:S02]  /*b000*/  FMUL.FTZ R113, R2.reuse, R113 ;  /* 0x0000007102717220 */ /* 0x040fe40000410000 */
[C---:B------:R-:W-:Y:S02]  /*b010*/  FMUL.FTZ R32, R2.reuse, R160 ;  /* 0x000000a002207220 */ /* 0x040fe40000410000 */
[C---:B------:R-:W-:Y:S01]  /*b020*/  FMUL.FTZ R36, R2.reuse, R168 ;  /* 0x000000a802247220 */ /* 0x040fe20000410000 */
[----:B------:R-:W3:Y:S01]  /*b030*/  MUFU.EX2 R233, R19 ;  /* 0x0000001300e97308 */ /* 0x000ee20000000800 */
[C---:B------:R-:W-:Y:S01]  /*b040*/  FMUL.FTZ R37, R2.reuse, R169 ;  /* 0x000000a902257220 */ /* 0x040fe20000410000 */
[----:B------:R-:W-:Y:S01]  /*b050*/  MOV R169, R65 ;  /* 0x0000004100a97202 */ /* 0x000fe20000000f00 */
[C---:B------:R-:W-:Y:S01]  /*b060*/  FMUL.FTZ R65, R2.reuse, R185 ;  /* 0x000000b902417220 */ /* 0x040fe20000410000 */
[----:B------:R-:W-:Y:S01]  /*b070*/  MOV R185, R22 ;  /* 0x0000001600b97202 */ /* 0x000fe20000000f00 */
[----:B-1----:R-:W-:Y:S01]  /*b080*/  FMUL.FTZ R0, R3, c[0x0][0x2d0] ;  /* 0x0000b40003007a20 */ /* 0x002fe20000410000 */
[----:B------:R-:W-:Y:S01]  /*b090*/  MOV R3, R66 ;  /* 0x0000004200037202 */ /* 0x000fe20000000f00 */
[C---:B------:R-:W-:Y:S01]  /*b0a0*/  FMUL.FTZ R48, R2.reuse, R172 ;  /* 0x000000ac02307220 */ /* 0x040fe20000410000 */
[----:B------:R-:W-:Y:S01]  /*b0b0*/  MOV R172, R30 ;  /* 0x0000001e00ac7202 */ /* 0x000fe20000000f00 */
[C---:B------:R-:W-:Y:S02]  /*b0c0*/  FMUL.FTZ R116, R2.reuse, R116 ;  /* 0x0000007402747220 */ /* 0x040fe40000410000 */
[----:B------:R-:W1:Y:S01]  /*b0d0*/  MUFU.EX2 R0, R0 ;  /* 0x0000000000007308 */ /* 0x000e620000000800 */
[C---:B------:R-:W-:Y:S02]  /*b0e0*/  FMUL.FTZ R117, R2.reuse, R117 ;  /* 0x0000007502757220 */ /* 0x040fe40000410000 */
[----:B------:R-:W-:Y:S01]  /*b0f0*/  FMUL.FTZ R128, R2, R128 ;  /* 0x0000008002807220 */ /* 0x000fe20000410000 */
[----:B----4-:R-:W-:Y:S01]  /*b100*/  F2FP.PACK_AB R145, R234, R209 ;  /* 0x000000d1ea91723e */ /* 0x010fe200000000ff */
[----:B------:R-:W-:Y:S02]  /*b110*/  FMUL.FTZ R129, R2, R129 ;  /* 0x0000008102817220 */ /* 0x000fe40000410000 */
[----:B------:R-:W-:Y:S01]  /*b120*/  IMAD.MOV.U32 R168, RZ, RZ, R46 ;  /* 0x000000ffffa87224 */ /* 0x000fe200078e002e */
[----:B------:R-:W-:Y:S01]  /*b130*/  MOV R46, R141 ;  /* 0x0000008d002e7202 */ /* 0x000fe20000000f00 */
[----:B------:R-:W-:Y:S01]  /*b140*/  FMUL.FTZ R6, R133, R146 ;  /* 0x0000009285067220 */ /* 0x000fe20000410000 */
[----:B------:R-:W-:Y:S01]  /*b150*/  F2FP.PACK_AB R141, R213, R211 ;  /* 0x000000d3d58d723e */ /* 0x000fe200000000ff */
[----:B------:R-:W-:Y:S02]  /*b160*/  FMUL.FTZ R7, R133, R147 ;  /* 0x0000009385077220 */ /* 0x000fe40000410000 */
[----:B------:R-:W-:Y:S01]  /*b170*/  IMAD.MOV.U32 R160, RZ, RZ, R10 ;  /* 0x000000ffffa07224 */ /* 0x000fe200078e000a */
[----:B---3--:R-:W-:Y:S01]  /*b180*/  F2FP.PACK_AB R147, R236, R233 ;  /* 0x000000e9ec93723e */ /* 0x008fe200000000ff */
[--C-:B------:R-:W-:Y:S02]  /*b190*/  FFMA.FTZ R51, R51, c[0x0][0x2d0], -R8.reuse ;  /* 0x0000b40033337a23 */ /* 0x100fe40000010808 */
[----:B------:R-:W-:Y:S01]  /*b1a0*/  FMUL.FTZ R9, R132, R157 ;  /* 0x0000009d84097220 */ /* 0x000fe20000410000 */
[----:B------:R-:W-:Y:S01]  /*b1b0*/  F2FP.PACK_AB R146, R58, R160 ;  /* 0x000000a03a92723e */ /* 0x000fe200000000ff */
[----:B------:R-:W-:Y:S02]  /*b1c0*/  FFMA.FTZ R50, R50, c[0x0][0x2d0], -R8 ;  /* 0x0000b40032327a23 */ /* 0x000fe40000010808 */
[C---:B------:R-:W-:Y:S02]  /*b1d0*/  FMUL.FTZ R8, R132.reuse, R156 ;  /* 0x0000009c84087220 */ /* 0x040fe40000410000 */
[----:B------:R-:W-:Y:S02]  /*b1e0*/  FMUL.FTZ R12, R132, R164 ;  /* 0x000000a4840c7220 */ /* 0x000fe40000410000 */
[C---:B-1----:R-:W-:Y:S02]  /*b1f0*/  FMUL.FTZ R10, R0.reuse, R158 ;  /* 0x0000009e000a7220 */ /* 0x042fe40000410000 */
[C---:B------:R-:W-:Y:S01]  /*b200*/  FMUL.FTZ R11, R0.reuse, R159 ;  /* 0x0000009f000b7220 */ /* 0x040fe20000410000 */
[----:B------:R-:W-:Y:S01]  /*b210*/  MOV R159, R39 ;  /* 0x00000027009f7202 */ /* 0x000fe20000000f00 */
[C---:B------:R-:W-:Y:S01]  /*b220*/  FMUL.FTZ R15, R0.reuse, R167 ;  /* 0x000000a7000f7220 */ /* 0x040fe20000410000 */
[----:B------:R-:W-:Y:S01]  /*b230*/  MOV R167, R50 ;  /* 0x0000003200a77202 */ /* 0x000fe20000000f00 */
[C---:B------:R-:W-:Y:S02]  /*b240*/  FMUL.FTZ R18, R133.reuse, R150 ;  /* 0x0000009685127220 */ /* 0x040fe40000410000 */
[C---:B------:R-:W-:Y:S02]  /*b250*/  FMUL.FTZ R19, R133.reuse, R151 ;  /* 0x0000009785137220 */ /* 0x040fe40000410000 */
[----:B------:R-:W-:Y:S01]  /*b260*/  IMAD.MOV.U32 R158, RZ, RZ, R58 ;  /* 0x000000ffff9e7224 */ /* 0x000fe200078e003a */
[----:B------:R-:W-:Y:S01]  /*b270*/  LDSM.16.MT88.4 R148, [R239+0x100] ;  /* 0x00010000ef94783b */ /* 0x000fe20000004200 */
[----:B------:R-:W-:Y:S02]  /*b280*/  IMAD.MOV.U32 R164, RZ, RZ, R23 ;  /* 0x000000ffffa47224 */ /* 0x000fe400078e0017 */
[C---:B------:R-:W-:Y:S02]  /*b290*/  FMUL.FTZ R22, R133.reuse, R154 ;  /* 0x0000009a85167220 */ /* 0x040fe40000410000 */
[C---:B------:R-:W-:Y:S02]  /*b2a0*/  FMUL.FTZ R23, R133.reuse, R155 ;  /* 0x0000009b85177220 */ /* 0x040fe40000410000 */
[C---:B------:R-:W-:Y:S01]  /*b2b0*/  FMUL.FTZ R30, R0.reuse, R190 ;  /* 0x000000be001e7220 */ /* 0x040fe20000410000 */
[----:B------:R-:W-:Y:S01]  /*b2c0*/  MOV R190, R67 ;  /* 0x0000004300be7202 */ /* 0x000fe20000000f00 */
[----:B------:R-:W-:Y:S02]  /*b2d0*/  FMUL.FTZ R31, R0, R191 ;  /* 0x000000bf001f7220 */ /* 0x000fe40000410000 */
[C---:B------:R-:W-:Y:S02]  /*b2e0*/  FMUL.FTZ R34, R133.reuse, R162 ;  /* 0x000000a285227220 */ /* 0x040fe40000410000 */
[----:B------:R-:W-:Y:S02]  /*b2f0*/  IMAD.MOV.U32 R154, RZ, RZ, R38 ;  /* 0x000000ffff9a7224 */ /* 0x000fe400078e0026 */
[C---:B------:R-:W-:Y:S02]  /*b300*/  FMUL.FTZ R38, R133.reuse, R170 ;  /* 0x000000aa85267220 */ /* 0x040fe40000410000 */
[C---:B------:R-:W-:Y:S02]  /*b310*/  FMUL.FTZ R39, R133.reuse, R171 ;  /* 0x000000ab85277220 */ /* 0x040fe40000410000 */
[----:B------:R-:W-:Y:S01]  /*b320*/  IMAD.MOV.U32 R155, RZ, RZ, R47 ;  /* 0x000000ffff9b7224 */ /* 0x000fe200078e002f */
[----:B------:R-:W-:Y:S01]  /*b330*/  MUFU.EX2 R171, R232 ;  /* 0x000000e800ab7308 */ /* 0x000fe20000000800 */
[C---:B------:R-:W-:Y:S01]  /*b340*/  FMUL.FTZ R44, R132.reuse, R196 ;  /* 0x000000c4842c7220 */ /* 0x040fe20000410000 */
[----:B------:R-:W-:Y:S01]  /*b350*/  MOV R196, R160 ;  /* 0x000000a000c47202 */ /* 0x000fe20000000f00 */
[----:B------:R-:W-:Y:S02]  /*b360*/  FMUL.FTZ R45, R132, R197 ;  /* 0x000000c5842d7220 */ /* 0x000fe40000410000 */
[----:B------:R-:W-:Y:S02]  /*b370*/  FMUL.FTZ R47, R0, R199 ;  /* 0x000000c7002f7220 */ /* 0x000fe40000410000 */
[----:B------:R-:W-:Y:S02]  /*b380*/  IMAD.MOV.U32 R156, RZ, RZ, R51 ;  /* 0x000000ffff9c7224 */ /* 0x000fe400078e0033 */
[C---:B------:R-:W-:Y:S02]  /*b390*/  FMUL.FTZ R51, R133.reuse, R175 ;  /* 0x000000af85337220 */ /* 0x040fe40000410000 */
[C---:B------:R-:W-:Y:S01]  /*b3a0*/  FMUL.FTZ R50, R133.reuse, R174 ;  /* 0x000000ae85327220 */ /* 0x040fe20000410000 */
[----:B------:R-:W-:Y:S01]  /*b3b0*/  MOV R174, R169 ;  /* 0x000000a900ae7202 */ /* 0x000fe20000000f00 */
[C---:B------:R-:W-:Y:S02]  /*b3c0*/  FMUL.FTZ R67, R133.reuse, R187 ;  /* 0x000000bb85437220 */ /* 0x040fe40000410000 */
[----:B------:R-:W-:Y:S01]  /*b3d0*/  IMAD.MOV.U32 R180, RZ, RZ, R55 ;  /* 0x000000ffffb47224 */ /* 0x000fe200078e0037 */
[----:B------:R-:W3:Y:S01]  /*b3e0*/  LDL.LU R187, [R1+0x74] ;  /* 0x0000740001bb7983 */ /* 0x000ee20000300800 */
[C---:B------:R-:W-:Y:S02]  /*b3f0*/  FMUL.FTZ R55, R133.reuse, R183 ;  /* 0x000000b785377220 */ /* 0x040fe40000410000 */
[C---:B------:R-:W-:Y:S01]  /*b400*/  FMUL.FTZ R66, R133.reuse, R186 ;  /* 0x000000ba85427220 */ /* 0x040fe20000410000 */
[----:B------:R-:W-:Y:S01]  /*b410*/  MUFU.EX2 R183, R190 ;  /* 0x000000be00b77308 */ /* 0x000fe20000000800 */
[----:B------:R-:W4:Y:S01]  /*b420*/  LDL.LU R186, [R1+0x70] ;  /* 0x0000700001ba7983 */ /* 0x000f220000300800 */
[----:B------:R-:W-:Y:S02]  /*b430*/  IMAD.MOV.U32 R157, RZ, RZ, R62 ;  /* 0x000000ffff9d7224 */ /* 0x000fe400078e003e */
[----:B------:R-:W-:Y:S01]  /*b440*/  IMAD.MOV.U32 R152, RZ, RZ, R60 ;  /* 0x000000ffff987224 */ /* 0x000fe200078e003c */
[----:B------:R-:W4:Y:S01]  /*b450*/  LDL.LU R175, [R1+0x6c] ;  /* 0x00006c0001af7983 */ /* 0x000f220000300800 */
[C---:B------:R-:W-:Y:S02]  /*b460*/  FMUL.FTZ R60, R132.reuse, R204 ;  /* 0x000000cc843c7220 */ /* 0x040fe40000410000 */
[----:B------:R-:W-:Y:S02]  /*b470*/  FMUL.FTZ R61, R132, R205 ;  /* 0x000000cd843d7220 */ /* 0x000fe40000410000 */
[----:B------:R-:W-:Y:S01]  /*b480*/  FMUL.FTZ R63, R0, R207 ;  /* 0x000000cf003f7220 */ /* 0x000fe20000410000 */
[----:B------:R-:W-:Y:S01]  /*b490*/  MUFU.EX2 R190, R227 ;  /* 0x000000e300be7308 */ /* 0x000fe20000000800 */
[----:B--2---:R-:W-:Y:S01]  /*b4a0*/  FFMA.FTZ R161, R2, R13, R54 ;  /* 0x0000000d02a17223 */ /* 0x004fe20000010036 */
[----:B------:R-:W-:Y:S01]  /*b4b0*/  MOV R2, R143 ;  /* 0x0000008f00027202 */ /* 0x000fe20000000f00 */
[----:B------:R-:W-:Y:S01]  /*b4c0*/  FMUL.FTZ R13, R132, R165 ;  /* 0x000000a5840d7220 */ /* 0x000fe20000410000 */
[----:B------:R-:W-:Y:S01]  /*b4d0*/  F2FP.PACK_AB R143, R62, R169 ;  /* 0x000000a93e8f723e */ /* 0x000fe200000000ff */
[C---:B------:R-:W-:Y:S01]  /*b4e0*/  FMUL.FTZ R54, R133.reuse, R182 ;  /* 0x000000b685367220 */ /* 0x040fe20000410000 */
[----:B------:R-:W-:Y:S01]  /*b4f0*/  F2FP.PACK_AB R142, R2, R181 ;  /* 0x000000b5028e723e */ /* 0x000fe200000000ff */
[--C-:B------:R-:W-:Y:S01]  /*b500*/  FFMA.FTZ R160, R218, c[0x0][0x2d0], -R208.reuse ;  /* 0x0000b400daa07a23 */ /* 0x100fe200000108d0 */
[----:B------:R-:W-:Y:S01]  /*b510*/  MOV R165, R14 ;  /* 0x0000000e00a57202 */ /* 0x000fe20000000f00 */
[----:B------:R-:W-:Y:S01]  /*b520*/  FFMA.FTZ R214, R214, c[0x0][0x2d0], -R208 ;  /* 0x0000b400d6d67a23 */ /* 0x000fe200000108d0 */
[----:B------:R-:W-:Y:S01]  /*b530*/  MUFU.EX2 R227, R243 ;  /* 0x000000f300e37308 */ /* 0x000fe20000000800 */
[C---:B------:R-:W-:Y:S02]  /*b540*/  FMUL.FTZ R14, R0.reuse, R166 ;  /* 0x000000a6000e7220 */ /* 0x040fe40000410000 */
[-C--:B------:R-:W-:Y:S01]  /*b550*/  HMMA.16816.F32 R4, R140, R24.reuse, R4 ;  /* 0x000000188c04723c */ /* 0x080fe20000001804 */
[----:B------:R-:W-:Y:S02]  /*b560*/  IMAD.MOV.U32 R166, RZ, RZ, R56 ;  /* 0x000000ffffa67224 */ /* 0x000fe400078e0038 */
[----:B------:R-:W-:Y:S02]  /*b570*/  FMUL.FTZ R62, R0, R206 ;  /* 0x000000ce003e7220 */ /* 0x000fe40000410000 */
[C---:B------:R-:W-:Y:S02]  /*b580*/  FMUL.FTZ R70, R133.reuse, R70 ;  /* 0x0000004685467220 */ /* 0x040fe40000410000 */
[----:B------:R-:W-:Y:S01]  /*b590*/  MUFU.EX2 R182, R229 ;  /* 0x000000e500b67308 */ /* 0x000fe20000000800 */
[C---:B------:R-:W-:Y:S01]  /*b5a0*/  HMMA.16816.F32 R8, R144.reuse, R24, R8 ;  /* 0x000000189008723c */ /* 0x040fe20000001808 */
[C---:B------:R-:W-:Y:S03]  /*b5b0*/  FMUL.FTZ R71, R133.reuse, R71 ;  /* 0x0000004785477220 */ /* 0x040fe60000410000 */
[C---:B------:R-:W-:Y:S02]  /*b5c0*/  FMUL.FTZ R72, R132.reuse, R72 ;  /* 0x0000004884487220 */ /* 0x040fe40000410000 */
[C---:B------:R-:W-:Y:S02]  /*b5d0*/  FMUL.FTZ R73, R132.reuse, R73 ;  /* 0x0000004984497220 */ /* 0x040fe40000410000 */
[-C--:B------:R-:W-:Y:S01]  /*b5e0*/  HMMA.16816.F32 R12, R144, R26.reuse, R12 ;  /* 0x0000001a900c723c */ /* 0x080fe2000000180c */
[C---:B------:R-:W-:Y:S01]  /*b5f0*/  FMUL.FTZ R25, R132.reuse, R177 ;  /* 0x000000b184197220 */ /* 0x040fe20000410000 */
[----:B------:R-:W-:Y:S02]  /*b600*/  MUFU.EX2 R229, R173 ;  /* 0x000000ad00e57308 */ /* 0x000fe40000000800 */
[----:B------:R-:W-:Y:S02]  /*b610*/  IMAD.MOV.U32 R177, RZ, RZ, R57 ;  /* 0x000000ffffb17224 */ /* 0x000fe400078e0039 */
[----:B------:R-:W1:Y:S01]  /*b620*/  LDSM.16.MT88.4 R56, [R240+0x100] ;  /* 0x00010000f038783b */ /* 0x000e620000004200 */
[----:B------:R-:W-:Y:S01]  /*b630*/  FMUL.FTZ R24, R132, R176 ;  /* 0x000000b084187220 */ /* 0x000fe20000410000 */
[C---:B------:R-:W-:Y:S01]  /*b640*/  HMMA.16816.F32 R16, R140.reuse, R26, R16 ;  /* 0x0000001a8c10723c */ /* 0x040fe20000001810 */
[C---:B------:R-:W-:Y:S03]  /*b650*/  FMUL.FTZ R74, R0.reuse, R74 ;  /* 0x0000004a004a7220 */ /* 0x040fe60000410000 */
[----:B------:R-:W-:Y:S01]  /*b660*/  FMUL.FTZ R75, R0, R75 ;  /* 0x0000004b004b7220 */ /* 0x000fe20000410000 */
[----:B------:R2:W-:Y:S01]  /*b670*/  MUFU.EX2 R207, R167 ;  /* 0x000000a700cf7308 */ /* 0x0005e20000000800 */
[----:B------:R-:W-:Y:S02]  /*b680*/  FMUL.FTZ R76, R132, R76 ;  /* 0x0000004c844c7220 */ /* 0x000fe40000410000 */
[-C--:B------:R-:W-:Y:S01]  /*b690*/  HMMA.16816.F32 R20, R140, R40.reuse, R20 ;  /* 0x000000288c14723c */ /* 0x080fe20000001814 */
[C---:B------:R-:W-:Y:S03]  /*b6a0*/  FMUL.FTZ R26, R0.reuse, R178 ;  /* 0x000000b2001a7220 */ /* 0x040fe60000410000 */
[----:B------:R-:W-:Y:S01]  /*b6b0*/  FMUL.FTZ R27, R0, R179 ;  /* 0x000000b3001b7220 */ /* 0x000fe20000410000 */
[----:B------:R-:W-:Y:S01]  /*b6c0*/  MOV R179, R28 ;  /* 0x0000001c00b37202 */ /* 0x000fe20000000f00 */
[C---:B------:R-:W-:Y:S01]  /*b6d0*/  FMUL.FTZ R28, R132.reuse, R188 ;  /* 0x000000bc841c7220 */ /* 0x040fe20000410000 */
[----:B------:R-:W-:Y:S01]  /*b6e0*/  MUFU.EX2 R170, R177 ;  /* 0x000000b100aa7308 */ /* 0x000fe20000000800 */
[C---:B------:R-:W-:Y:S03]  /*b6f0*/  FMUL.FTZ R77, R132.reuse, R77 ;  /* 0x0000004d844d7220 */ /* 0x040fe60000410000 */
[C---:B------:R-:W-:Y:S01]  /*b700*/  HMMA.16816.F32 R24, R144.reuse, R40, R24 ;  /* 0x000000289018723c */ /* 0x040fe20000001818 */
[----:B------:R-:W-:Y:S02]  /*b710*/  IMAD.MOV.U32 R188, RZ, RZ, R29 ;  /* 0x000000ffffbc7224 */ /* 0x000fe400078e001d */
[----:B------:R-:W-:Y:S01]  /*b720*/  FMUL.FTZ R29, R132, R189 ;  /* 0x000000bd841d7220 */ /* 0x000fe20000410000 */
[----:B------:R-:W-:Y:S01]  /*b730*/  MOV R189, R46 ;  /* 0x0000002e00bd7202 */ /* 0x000fe20000000f00 */
[----:B------:R-:W-:Y:S01]  /*b740*/  FMUL.FTZ R46, R0, R198 ;  /* 0x000000c6002e7220 */ /* 0x000fe20000410000 */
[----:B------:R-:W-:Y:S01]  /*b750*/  MOV R198, R2 ;  /* 0x0000000200c67202 */ /* 0x000fe20000000f00 */
[----:B------:R-:W-:Y:S01]  /*b760*/  FFMA.FTZ R2, R222, c[0x0][0x2d0], -R208 ;  /* 0x0000b400de027a23 */ /* 0x000fe200000108d0 */
[----:B------:R-:W-:Y:S01]  /*b770*/  MOV R191, R189 ;  /* 0x000000bd00bf7202 */ /* 0x000fe20000000f00 */
[C---:B------:R-:W-:Y:S01]  /*b780*/  FMUL.FTZ R40, R132.reuse, R192 ;  /* 0x000000c084287220 */ /* 0x040fe20000410000 */
[-C--:B------:R-:W-:Y:S01]  /*b790*/  HMMA.16816.F32 R28, R144, R42.reuse, R28 ;  /* 0x0000002a901c723c */ /* 0x080fe2000000181c */
[----:B------:R-:W-:Y:S01]  /*b7a0*/  MUFU.EX2 R169, R2 ;  /* 0x0000000200a97308 */ /* 0x000fe20000000800 */
[----:B------:R-:W-:Y:S01]  /*b7b0*/  IMAD.MOV.U32 R176, RZ, RZ, R35 ;  /* 0x000000ffffb07224 */ /* 0x000fe200078e0023 */
[----:B--2---:R-:W-:Y:S01]  /*b7c0*/  MOV R167, R172 ;  /* 0x000000ac00a77202 */ /* 0x004fe20000000f00 */
[C---:B------:R-:W-:Y:S01]  /*b7d0*/  FMUL.FTZ R35, R133.reuse, R163 ;  /* 0x000000a385237220 */ /* 0x040fe20000410000 */
[----:B------:R-:W-:Y:S01]  /*b7e0*/  MOV R163, R179 ;  /* 0x000000b300a37202 */ /* 0x000fe20000000f00 */
[----:B------:R-:W-:Y:S01]  /*b7f0*/  FMUL.FTZ R41, R132, R193 ;  /* 0x000000c184297220 */ /* 0x000fe20000410000 */
[----:B------:R-:W-:Y:S01]  /*b800*/  MOV R204, R198 ;  /* 0x000000c600cc7202 */ /* 0x000fe20000000f00 */
[C---:B------:R-:W-:Y:S01]  /*b810*/  FMUL.FTZ R78, R0.reuse, R78 ;  /* 0x0000004e004e7220 */ /* 0x040fe20000410000 */
[----:B------:R-:W-:Y:S02]  /*b820*/  MOV R198, R154 ;  /* 0x0000009a00c67202 */ /* 0x000fe40000000f00 */
[C---:B------:R-:W-:Y:S01]  /*b830*/  HMMA.16816.F32 R32, R140.reuse, R42, R32 ;  /* 0x0000002a8c20723c */ /* 0x040fe20000001820 */
[C---:B------:R-:W-:Y:S01]  /*b840*/  FMUL.FTZ R79, R0.reuse, R79 ;  /* 0x0000004f004f7220 */ /* 0x040fe20000410000 */
[----:B------:R-:W-:Y:S01]  /*b850*/  MUFU.EX2 R193, R230 ;  /* 0x000000e600c17308 */ /* 0x000fe20000000800 */
[C---:B------:R-:W-:Y:S01]  /*b860*/  FMUL.FTZ R82, R133.reuse, R82 ;  /* 0x0000005285527220 */ /* 0x040fe20000410000 */
[----:B------:R-:W-:Y:S01]  /*b870*/  MOV R205, R191 ;  /* 0x000000bf00cd7202 */ /* 0x000fe20000000f00 */
[C---:B------:R-:W-:Y:S01]  /*b880*/  FMUL.FTZ R83, R133.reuse, R83 ;  /* 0x0000005385537220 */ /* 0x040fe20000410000 */
[----:B------:R-:W-:Y:S01]  /*b890*/  MOV R191, R152 ;  /* 0x0000009800bf7202 */ /* 0x000fe20000000f00 */
[C---:B------:R-:W-:Y:S01]  /*b8a0*/  FMUL.FTZ R42, R0.reuse, R194 ;  /* 0x000000c2002a7220 */ /* 0x040fe20000410000 */
[-C--:B-1----:R-:W-:Y:S01]  /*b8b0*/  HMMA.16816.F32 R36, R140, R56.reuse, R36 ;  /* 0x000000388c24723c */ /* 0x082fe20000001824 */
[----:B------:R-:W-:Y:S03]  /*b8c0*/  FMUL.FTZ R43, R0, R195 ;  /* 0x000000c3002b7220 */ /* 0x000fe60000410000 */
[----:B------:R-:W-:Y:S01]  /*b8d0*/  MUFU.EX2 R230, R184 ;  /* 0x000000b800e67308 */ /* 0x000fe20000000800 */
[C---:B------:R-:W-:Y:S01]  /*b8e0*/  FMUL.FTZ R86, R133.reuse, R86 ;  /* 0x0000005685567220 */ /* 0x040fe20000410000 */
[----:B------:R-:W-:Y:S01]  /*b8f0*/  MOV R195, R165 ;  /* 0x000000a500c37202 */ /* 0x000fe20000000f00 */
[----:B------:R-:W-:Y:S01]  /*b900*/  IMAD.MOV.U32 R165, RZ, RZ, R168 ;  /* 0x000000ffffa57224 */ /* 0x000fe200078e00a8 */
[C---:B------:R-:W-:Y:S01]  /*b910*/  HMMA.16816.F32 R40, R144.reuse, R56, R40 ;  /* 0x000000389028723c */ /* 0x040fe20000001828 */
[----:B------:R-:W-:Y:S03]  /*b920*/  FMUL.FTZ R87, R133, R87 ;  /* 0x0000005785577220 */ /* 0x000fe60000410000 */
[C---:B------:R-:W-:Y:S01]  /*b930*/  FMUL.FTZ R88, R132.reuse, R88 ;  /* 0x0000005884587220 */ /* 0x040fe20000410000 */
[----:B------:R-:W-:Y:S01]  /*b940*/  MOV R168, R3 ;  /* 0x0000000300a87202 */ /* 0x000fe20000000f00 */
[--C-:B------:R-:W-:Y:S01]  /*b950*/  FFMA.FTZ R3, R221, c[0x0][0x2d0], -R208.reuse ;  /* 0x0000b400dd037a23 */ /* 0x100fe200000108d0 */
[----:B------:R1:W-:Y:S01]  /*b960*/  MUFU.EX2 R179, R136 ;  /* 0x0000008800b37308 */ /* 0x0003e20000000800 */
[-C--:B------:R-:W-:Y:S01]  /*b970*/  HMMA.16816.F32 R44, R144, R58.reuse, R44 ;  /* 0x0000003a902c723c */ /* 0x080fe2000000182c */
[C---:B------:R-:W-:Y:S03]  /*b980*/  FMUL.FTZ R56, R132.reuse, R200 ;  /* 0x000000c884387220 */ /* 0x040fe60000410000 */
[C---:B------:R-:W-:Y:S02]  /*b990*/  FMUL.FTZ R57, R132.reuse, R201 ;  /* 0x000000c984397220 */ /* 0x040fe40000410000 */
[----:B------:R-:W-:Y:S02]  /*b9a0*/  IMAD.MOV.U32 R201, RZ, RZ, R155 ;  /* 0x000000ffffc97224 */ /* 0x000fe400078e009b */
[C---:B------:R-:W-:Y:S01]  /*b9b0*/  HMMA.16816.F32 R48, R140.reuse, R58, R48 ;  /* 0x0000003a8c30723c */ /* 0x040fe20000001830 */
[----:B------:R-:W-:Y:S01]  /*b9c0*/  FMUL.FTZ R89, R132, R89 ;  /* 0x0000005984597220 */ /* 0x000fe20000410000 */
[----:B------:R2:W-:Y:S02]  /*b9d0*/  MUFU.EX2 R177, R235 ;  /* 0x000000eb00b17308 */ /* 0x0005e40000000800 */
[C---:B------:R-:W-:Y:S02]  /*b9e0*/  FMUL.FTZ R90, R0.reuse, R90 ;  /* 0x0000005a005a7220 */ /* 0x040fe40000410000 */
[C---:B------:R-:W-:Y:S02]  /*b9f0*/  FMUL.FTZ R91, R0.reuse, R91 ;  /* 0x0000005b005b7220 */ /* 0x040fe40000410000 */
[-C--:B------:R-:W-:Y:S01]  /*ba00*/  HMMA.16816.F32 R52, R140, R148.reuse, R52 ;  /* 0x000000948c34723c */ /* 0x080fe20000001834 */
[C---:B------:R-:W-:Y:S03]  /*ba10*/  FMUL.FTZ R58, R0.reuse, R202 ;  /* 0x000000ca003a7220 */ /* 0x040fe60000410000 */
[----:B------:R-:W-:Y:S01]  /*ba20*/  FMUL.FTZ R59, R0, R203 ;  /* 0x000000cb003b7220 */ /* 0x000fe20000410000 */
[----:B------:R-:W-:Y:S01]  /*ba30*/  MOV R203, R156 ;  /* 0x0000009c00cb7202 */ /* 0x000fe20000000f00 */
[C---:B------:R-:W-:Y:S01]  /*ba40*/  FMUL.FTZ R92, R132.reuse, R92 ;  /* 0x0000005c845c7220 */ /* 0x040fe20000410000 */
[----:B------:R-:W-:Y:S01]  /*ba50*/  MUFU.EX2 R178, R231 ;  /* 0x000000e700b27308 */ /* 0x000fe20000000800 */
[--C-:B-1----:R-:W-:Y:S03]  /*ba60*/  FFMA.FTZ R136, R219, c[0x0][0x2d0], -R208.reuse ;  /* 0x0000b400db887a23 */ /* 0x102fe600000108d0 */
[C---:B------:R-:W-:Y:S01]  /*ba70*/  HMMA.16816.F32 R56, R144.reuse, R148, R56 ;  /* 0x000000949038723c */ /* 0x040fe20000001838 */
[----:B------:R-:W-:Y:S02]  /*ba80*/  FMUL.FTZ R93, R132, R93 ;  /* 0x0000005d845d7220 */ /* 0x000fe40000410000 */
[C---:B------:R-:W-:Y:S02]  /*ba90*/  FMUL.FTZ R94, R0.reuse, R94 ;  /* 0x0000005e005e7220 */ /* 0x040fe40000410000 */
[----:B------:R-:W-:Y:S01]  /*baa0*/  FMUL.FTZ R95, R0, R95 ;  /* 0x0000005f005f7220 */ /* 0x000fe20000410000 */
[----:B------:R-:W-:Y:S01]  /*bab0*/  MUFU.EX2 R180, R180 ;  /* 0x000000b400b47308 */ /* 0x000fe20000000800 */
[C---:B------:R-:W-:Y:S01]  /*bac0*/  FMUL.FTZ R98, R133.reuse, R98 ;  /* 0x0000006285627220 */ /* 0x040fe20000410000 */
[-C--:B------:R-:W-:Y:S01]  /*bad0*/  HMMA.16816.F32 R60, R144, R150.reuse, R60 ;  /* 0x00000096903c723c */ /* 0x080fe2000000183c */
[C---:B------:R-:W-:Y:S03]  /*bae0*/  FMUL.FTZ R99, R133.reuse, R99 ;  /* 0x0000006385637220 */ /* 0x040fe60000410000 */
[C---:B------:R-:W-:Y:S01]  /*baf0*/  FMUL.FTZ R102, R133.reuse, R102 ;  /* 0x0000006685667220 */ /* 0x040fe20000410000 */
[----:B--2---:R-:W-:Y:S01]  /*bb00*/  MOV R235, R204 ;  /* 0x000000cc00eb7202 */ /* 0x004fe20000000f00 */
[C---:B------:R-:W-:Y:S02]  /*bb10*/  FMUL.FTZ R103, R133.reuse, R103 ;  /* 0x0000006785677220 */ /* 0x040fe40000410000 */
[C---:B------:R-:W-:Y:S01]  /*bb20*/  HMMA.16816.F32 R64, R140.reuse, R150, R64 ;  /* 0x000000968c40723c */ /* 0x040fe20000001840 */
[----:B------:R-:W1:Y:S01]  /*bb30*/  LDSM.16.MT88.4 R148, [R237+0x2100] ;  /* 0x00210000ed94783b */ /* 0x000e620000004200 */
[----:B------:R-:W-:Y:S02]  /*bb40*/  MUFU.EX2 R204, R160 ;  /* 0x000000a000cc7308 */ /* 0x000fe40000000800 */
[C---:B------:R-:W-:Y:S02]  /*bb50*/  FMUL.FTZ R104, R132.reuse, R104 ;  /* 0x0000006884687220 */ /* 0x040fe40000410000 */
[----:B------:R-:W-:Y:S02]  /*bb60*/  FMUL.FTZ R105, R132, R105 ;  /* 0x0000006984697220 */ /* 0x000fe40000410000 */
[C---:B------:R-:W-:Y:S04]  /*bb70*/  FMUL.FTZ R106, R0.reuse, R106 ;  /* 0x0000006a006a7220 */ /* 0x040fe80000410000 */
[----:B------:R-:W-:Y:S01]  /*bb80*/  FMUL.FTZ R107, R0, R107 ;  /* 0x0000006b006b7220 */ /* 0x000fe20000410000 */
        /* <DEDUP_REMOVED lines=8> */
[--C-:B------:R-:W-:Y:S02]  /*bc10*/  FFMA.FTZ R2, R225, c[0x0][0x2d0], -R208.reuse ;  /* 0x0000b400e1027a23 */ /* 0x100fe400000108d0 */
[----:B------:R-:W-:Y:S02]  /*bc20*/  FFMA.FTZ R225, R215, c[0x0][0x2d0], -R208 ;  /* 0x0000b400d7e17a23 */ /* 0x000fe400000108d0 */
[C---:B------:R-:W-:Y:S02]  /*bc30*/  FMUL.FTZ R120, R132.reuse, R120 ;  /* 0x0000007884787220 */ /* 0x040fe40000410000 */
[----:B------:R-:W-:Y:S01]  /*bc40*/  FMUL.FTZ R121, R132, R121 ;  /* 0x0000007984797220 */ /* 0x000fe20000410000 */
[----:B------:R-:W-:Y:S01]  /*bc50*/  MUFU.EX2 R201, R201 ;  /* 0x000000c900c97308 */ /* 0x000fe20000000800 */
[C---:B------:R-:W-:Y:S02]  /*bc60*/  FMUL.FTZ R122, R0.reuse, R122 ;  /* 0x0000007a007a7220 */ /* 0x040fe40000410000 */
[----:B------:R-:W-:Y:S02]  /*bc70*/  FMUL.FTZ R123, R0, R123 ;  /* 0x0000007b007b7220 */ /* 0x000fe40000410000 */
[C---:B------:R-:W-:Y:S02]  /*bc80*/  FMUL.FTZ R124, R132.reuse, R124 ;  /* 0x0000007c847c7220 */ /* 0x040fe40000410000 */
[----:B------:R-:W-:Y:S01]  /*bc90*/  FMUL.FTZ R125, R132, R125 ;  /* 0x0000007d847d7220 */ /* 0x000fe20000410000 */
[-C--:B-1----:R-:W-:Y:S01]  /*bca0*/  HMMA.16816.F32 R68, R140, R148.reuse, R68 ;  /* 0x000000948c44723c */ /* 0x082fe20000001844 */
[C---:B------:R-:W-:Y:S01]  /*bcb0*/  FMUL.FTZ R126, R0.reuse, R126 ;  /* 0x0000007e007e7220 */ /* 0x040fe20000410000 */
[----:B------:R-:W-:Y:S01]  /*bcc0*/  MUFU.EX2 R205, R205 ;  /* 0x000000cd00cd7308 */ /* 0x000fe20000000800 */
[----:B------:R-:W-:Y:S02]  /*bcd0*/  FMUL.FTZ R127, R0, R127 ;  /* 0x0000007f007f7220 */ /* 0x000fe40000410000 */
[----:B------:R-:W-:Y:S02]  /*bce0*/  IMAD.MOV.U32 R162, RZ, RZ, R188 ;  /* 0x000000ffffa27224 */ /* 0x000fe400078e00bc */
[----:B------:R-:W-:Y:S01]  /*bcf0*/  IMAD.MOV.U32 R194, RZ, RZ, R176 ;  /* 0x000000ffffc27224 */ /* 0x000fe200078e00b0 */
[C---:B------:R-:W-:Y:S01]  /*bd00*/  HMMA.16816.F32 R72, R144.reuse, R148, R72 ;  /* 0x000000949048723c */ /* 0x040fe20000001848 */
[----:B------:R-:W-:Y:S03]  /*bd10*/  IMAD.MOV.U32 R197, RZ, RZ, R164 ;  /* 0x000000ffffc57224 */ /* 0x000fe600078e00a4 */
[----:B------:R-:W-:Y:S01]  /*bd20*/  FFMA.FTZ R164, R217, c[0x0][0x2d0], -R208 ;  /* 0x0000b400d9a47a23 */ /* 0x000fe200000108d0 */
[----:B------:R1:W-:Y:S01]  /*bd30*/  MUFU.EX2 R176, R226 ;  /* 0x000000e200b07308 */ /* 0x0003e20000000800 */
[----:B------:R-:W-:Y:S01]  /*bd40*/  IMAD.MOV.U32 R206, RZ, RZ, R163 ;  /* 0x000000ffffce7224 */ /* 0x000fe200078e00a3 */
[----:B------:R-:W-:Y:S01]  /*bd50*/  MOV R163, R157 ;  /* 0x0000009d00a37202 */ /* 0x000fe20000000f00 */
[-C--:B------:R-:W-:Y:S01]  /*bd60*/  HMMA.16816.F32 R76, R144, R150.reuse, R76 ;  /* 0x00000096904c723c */ /* 0x080fe2000000184c */
[----:B------:R-:W-:Y:S03]  /*bd70*/  MOV R202, R162 ;  /* 0x000000a200ca7202 */ /* 0x000fe60000000f00 */
[----:B------:R-:W-:Y:S02]  /*bd80*/  IMAD.MOV.U32 R162, RZ, RZ, R158 ;  /* 0x000000ffffa27224 */ /* 0x000fe400078e009e */
[----:B------:R-:W-:Y:S01]  /*bd90*/  IMAD.MOV.U32 R199, RZ, RZ, R181 ;  /* 0x000000ffffc77224 */ /* 0x000fe200078e00b5 */
[----:B------:R-:W-:Y:S01]  /*bda0*/  MUFU.EX2 R172, R164 ;  /* 0x000000a400ac7308 */ /* 0x000fe20000000800 */
[C---:B------:R-:W-:Y:S01]  /*bdb0*/  HMMA.16816.F32 R80, R140.reuse, R150, R80 ;  /* 0x000000968c50723c */ /* 0x040fe20000001850 */
[----:B------:R-:W2:Y:S03]  /*bdc0*/  LDSM.16.MT88.4 R148, [R238+0x2100] ;  /* 0x00210000ee94783b */ /* 0x000ea60000004200 */
[C---:B------:R-:W-:Y:S01]  /*bdd0*/  FMUL.FTZ R118, R133.reuse, R118 ;  /* 0x0000007685767220 */ /* 0x040fe20000410000 */
[----:B------:R-:W-:Y:S01]  /*bde0*/  MOV R200, R199 ;  /* 0x000000c700c87202 */ /* 0x000fe20000000f00 */
[C---:B------:R-:W-:Y:S01]  /*bdf0*/  FMUL.FTZ R119, R133.reuse, R119 ;  /* 0x0000007785777220 */ /* 0x040fe20000410000 */
[----:B------:R-:W-:Y:S01]  /*be00*/  MOV R199, R195 ;  /* 0x000000c300c77202 */ /* 0x000fe20000000f00 */
[C---:B------:R-:W-:Y:S01]  /*be10*/  FMUL.FTZ R130, R133.reuse, R130 ;  /* 0x0000008285827220 */ /* 0x040fe20000410000 */
[----:B------:R2:W-:Y:S03]  /*be20*/  MUFU.EX2 R181, R2 ;  /* 0x0000000200b57308 */ /* 0x0005e60000000800 */
[----:B------:R-:W-:Y:S01]  /*be30*/  MOV R195, R194 ;  /* 0x000000c200c37202 */ /* 0x000fe20000000f00 */
[----:B-1----:R-:W-:Y:S01]  /*be40*/  FFMA.FTZ R226, R216, c[0x0][0x2d0], -R208 ;  /* 0x0000b400d8e27a23 */ /* 0x002fe200000108d0 */
[----:B------:R-:W-:Y:S01]  /*be50*/  MOV R194, R159 ;  /* 0x0000009f00c27202 */ /* 0x000fe20000000f00 */
[----:B------:R-:W-:Y:S01]  /*be60*/  LDSM.16.MT88.4 R216, [R238+0x3900] ;  /* 0x00390000eed8783b */ /* 0x000fe20000004200 */
[----:B------:R-:W-:Y:S02]  /*be70*/  IMAD.MOV.U32 R231, RZ, RZ, R200 ;  /* 0x000000ffffe77224 */ /* 0x000fe400078e00c8 */
[----:B------:R-:W-:Y:S01]  /*be80*/  FMUL.FTZ R131, R133, R131 ;  /* 0x0000008385837220 */ /* 0x000fe20000410000 */
[----:B------:R-:W-:Y:S04]  /*be90*/  MUFU.EX2 R188, R228 ;  /* 0x000000e400bc7308 */ /* 0x000fe80000000800 */
[----:B------:R-:W-:Y:S06]  /*bea0*/  LDSM.16.MT88.4 R156, [R240+0x900] ;  /* 0x00090000f09c783b */ /* 0x000fec0000004200 */
[----:B------:R1:W-:Y:S01]  /*beb0*/  MUFU.EX2 R228, R244 ;  /* 0x000000f400e47308 */ /* 0x0003e20000000800 */
[--C-:B--2---:R-:W-:Y:S09]  /*bec0*/  FFMA.FTZ R2, R224, c[0x0][0x2d0], -R208.reuse ;  /* 0x0000b400e0027a23 */ /* 0x104ff200000108d0 */
[----:B------:R2:W-:Y:S01]  /*bed0*/  MUFU.EX2 R224, R242 ;  /* 0x000000f200e07308 */ /* 0x0005e20000000800 */
[-C--:B------:R-:W-:Y:S08]  /*bee0*/  HMMA.16816.F32 R84, R140, R148.reuse, R84 ;  /* 0x000000948c54723c */ /* 0x080ff00000001854 */
[C---:B------:R-:W-:Y:S01]  /*bef0*/  HMMA.16816.F32 R88, R144.reuse, R148, R88 ;  /* 0x000000949058723c */ /* 0x040fe20000001858 */
[----:B------:R3:W-:Y:S01]  /*bf00*/  MUFU.EX2 R192, R2 ;  /* 0x0000000200c07308 */ /* 0x0007e20000000800 */
[----:B-1----:R1:W5:Y:S06]  /*bf10*/  LDL.LU R244, [R1+0xa0] ;  /* 0x0000a00001f47983 */ /* 0x00236c0000300800 */
[-C--:B------:R-:W-:Y:S01]  /*bf20*/  HMMA.16816.F32 R92, R144, R150.reuse, R92 ;  /* 0x00000096905c723c */ /* 0x080fe2000000185c */
[----:B------:R1:W5:Y:S02]  /*bf30*/  LDL.LU R243, [R1+0x9c] ;  /* 0x00009c0001f37983 */ /* 0x0003640000300800 */
[----:B------:R-:W-:Y:S02]  /*bf40*/  MUFU.EX2 R200, R136 ;  /* 0x0000008800c87308 */ /* 0x000fe40000000800 */
[----:B--2---:R1:W5:Y:S03]  /*bf50*/  LDL.LU R242, [R1+0x98] ;  /* 0x0000980001f27983 */ /* 0x0043660000300800 */
[C---:B------:R-:W-:Y:S01]  /*bf60*/  HMMA.16816.F32 R96, R140.reuse, R150, R96 ;  /* 0x000000968c60723c */ /* 0x040fe20000001860 */
[----:B------:R-:W2:Y:S04]  /*bf70*/  LDSM.16.MT88.4 R148, [R240+0x2100] ;  /* 0x00210000f094783b */ /* 0x000ea80000004200 */
[----:B------:R1:W1:Y:S01]  /*bf80*/  MUFU.EX2 R136, R241 ;  /* 0x000000f100887308 */ /* 0x0002620000000800 */
[----:B---3--:R-:W-:Y:S02]  /*bf90*/  FFMA.FTZ R2, R223, c[0x0][0x2d0], -R208 ;  /* 0x0000b400df027a23 */ /* 0x008fe400000108d0 */
[----:B------:R-:W-:Y:S04]  /*bfa0*/  FFMA.FTZ R133, R133, R187, R211 ;  /* 0x000000bb85857223 */ /* 0x000fe800000100d3 */
[----:B------:R-:W-:Y:S03]  /*bfb0*/  IMAD.MOV.U32 R187, RZ, RZ, R163 ;  /* 0x000000ffffbb7224 */ /* 0x000fe600078e00a3 */
[----:B------:R3:W2:Y:S01]  /*bfc0*/  MUFU.EX2 R189, R2 ;  /* 0x0000000200bd7308 */ /* 0x0006a20000000800 */
[----:B----4-:R-:W-:Y:S01]  /*bfd0*/  FFMA.FTZ R132, R132, R186, R210 ;  /* 0x000000ba84847223 */ /* 0x010fe200000100d2 */
[----:B------:R-:W-:Y:S01]  /*bfe0*/  MOV R186, R162 ;  /* 0x000000a200ba7202 */ /* 0x000fe20000000f00 */
[----:B------:R-:W-:Y:S02]  /*bff0*/  FFMA.FTZ R208, R135, c[0x0][0x2d0], -R208 ;  /* 0x0000b40087d07a23 */ /* 0x000fe400000108d0 */
[----:B------:R-:W-:Y:S02]  /*c000*/  FADD.FTZ R135, R213, R133 ;  /* 0x00000085d5877221 */ /* 0x000fe40000010000 */
[----:B------:R-:W-:Y:S03]  /*c010*/  FADD.FTZ R133, R212, R132 ;  /* 0x00000084d4857221 */ /* 0x000fe60000010000 */
[----:B------:R-:W-:Y:S01]  /*c020*/  MUFU.EX2 R194, R194 ;  /* 0x000000c200c27308 */ /* 0x000fe20000000800 */
[----:B-1----:R1:W5:Y:S01]  /*c030*/  LDL.LU R241, [R1+0x94] ;  /* 0x0000940001f17983 */ /* 0x0023620000300800 */
[----:B------:R-:W-:Y:S08]  /*c040*/  F2FP.PACK_AB R210, R136, R224 ;  /* 0x000000e088d2723e */ /* 0x000ff000000000ff */
[----:B------:R-:W-:Y:S01]  /*c050*/  MUFU.EX2 R202, R202 ;  /* 0x000000ca00ca7308 */ /* 0x000fe20000000800 */
[----:B---3--:R-:W-:Y:S02]  /*c060*/  FFMA.FTZ R2, R0, R175, R209 ;  /* 0x000000af00027223 */ /* 0x008fe400000100d1 */
[----:B------:R-:W-:Y:S01]  /*c070*/  FADD.FTZ R0, R220, R161 ;  /* 0x000000a1dc007221 */ /* 0x000fe20000010000 */
[-C--:B--2---:R-:W-:Y:S01]  /*c080*/  HMMA.16816.F32 R100, R140, R148.reuse, R100 ;  /* 0x000000948c64723c */ /* 0x084fe20000001864 */
[----:B------:R-:W-:Y:S01]  /*c090*/  LDSM.16.MT88.4 R160, [R238+0x1100] ;  /* 0x00110000eea0783b */ /* 0x000fe20000004200 */
[----:B------:R-:W-:Y:S04]  /*c0a0*/  IMAD.MOV.U32 R175, RZ, RZ, R174 ;  /* 0x000000ffffaf7224 */ /* 0x000fe800078e00ae */
[----:B------:R-:W-:Y:S01]  /*c0b0*/  MUFU.EX2 R206, R206 ;  /* 0x000000ce00ce7308 */ /* 0x000fe20000000800 */
[----:B------:R-:W-:Y:S02]  /*c0c0*/  IMAD.MOV.U32 R174, RZ, RZ, R197 ;  /* 0x000000ffffae7224 */ /* 0x000fe400078e00c5 */
[----:B------:R-:W-:Y:S03]  /*c0d0*/  IMAD.MOV.U32 R197, RZ, RZ, R153 ;  /* 0x000000ffffc57224 */ /* 0x000fe600078e0099 */
[----:B------:R-:W-:Y:S01]  /*c0e0*/  MOV R232, R175 ;  /* 0x000000af00e87202 */ /* 0x000fe20000000f00 */
[C---:B------:R-:W-:Y:S01]  /*c0f0*/  HMMA.16816.F32 R104, R144.reuse, R148, R104 ;  /* 0x000000949068723c */ /* 0x040fe20000001868 */
[----:B------:R-:W-:Y:S01]  /*c100*/  LDSM.16.MT88.4 R152, [R238+0x900] ;  /* 0x00090000ee98783b */ /* 0x000fe20000004200 */
[----:B------:R-:W-:Y:S01]  /*c110*/  MOV R175, R196 ;  /* 0x000000c400af7202 */ /* 0x000fe20000000f00 */
[----:B------:R-:W-:Y:S01]  /*c120*/  FADD.FTZ R2, R234, R2 ;  /* 0x00000002ea027221 */ /* 0x000fe20000010000 */
[----:B------:R-:W-:Y:S01]  /*c130*/  MUFU.EX2 R197, R197 ;  /* 0x000000c500c57308 */ /* 0x000fe20000000800 */
[----:B------:R-:W-:Y:S03]  /*c140*/  FADD.FTZ R0, R231, R0 ;  /* 0x00000000e7007221 */ /* 0x000fe60000010000 */
[-C--:B------:R-:W-:Y:S01]  /*c150*/  HMMA.16816.F32 R108, R144, R150.reuse, R108 ;  /* 0x00000096906c723c */ /* 0x080fe2000000186c */
[----:B------:R-:W-:Y:S03]  /*c160*/  LDSM.16.MT88.4 R220, [R240+0x3900] ;  /* 0x00390000f0dc783b */ /* 0x000fe60000004200 */
[----:B------:R-:W-:Y:S04]  /*c170*/  FADD.FTZ R132, R232, R135 ;  /* 0x00000087e8847221 */ /* 0x000fe80000010000 */
[C---:B------:R-:W-:Y:S01]  /*c180*/  HMMA.16816.F32 R112, R140.reuse, R150, R112 ;  /* 0x000000968c70723c */ /* 0x040fe20000001870 */
[----:B------:R-:W2:Y:S01]  /*c190*/  LDSM.16.MT88.4 R148, [R239+0x2100] ;  /* 0x00210000ef94783b */ /* 0x000ea20000004200 */
[----:B------:R-:W-:Y:S10]  /*c1a0*/  MUFU.EX2 R234, R174 ;  /* 0x000000ae00ea7308 */ /* 0x000ff40000000800 */
[----:B------:R-:W-:Y:S10]  /*c1b0*/  MUFU.EX2 R231, R185 ;  /* 0x000000b900e77308 */ /* 0x000ff40000000800 */
[----:B------:R3:W-:Y:S10]  /*c1c0*/  MUFU.EX2 R135, R214 ;  /* 0x000000d600877308 */ /* 0x0007f40000000800 */
[----:B------:R-:W-:Y:S01]  /*c1d0*/  MUFU.EX2 R195, R195 ;  /* 0x000000c300c37308 */ /* 0x000fe20000000800 */
[-C--:B--2---:R-:W-:Y:S09]  /*c1e0*/  HMMA.16816.F32 R116, R140, R148.reuse, R116 ;  /* 0x000000948c74723c */ /* 0x084ff20000001874 */
[----:B------:R-:W-:Y:S01]  /*c1f0*/  MUFU.EX2 R199, R199 ;  /* 0x000000c700c77308 */ /* 0x000fe20000000800 */
[----:B---3--:R-:W-:Y:S01]  /*c200*/  LDSM.16.MT88.4 R212, [R237+0x3900] ;  /* 0x00390000edd4783b */ /* 0x008fe20000004200 */
[C---:B------:R-:W-:Y:S08]  /*c210*/  HMMA.16816.F32 R120, R144.reuse, R148, R120 ;  /* 0x000000949078723c */ /* 0x040ff00000001878 */
[----:B------:R2:W-:Y:S01]  /*c220*/  MUFU.EX2 R196, R3 ;  /* 0x0000000300c47308 */ /* 0x0005e20000000800 */
[----:B------:R-:W-:Y:S01]  /*c230*/  F2FP.PACK_AB R148, R179, R176 ;  /* 0x000000b0b394723e */ /* 0x000fe200000000ff */
[-C--:B------:R-:W-:Y:S01]  /*c240*/  HMMA.16816.F32 R124, R144, R150.reuse, R124 ;  /* 0x00000096907c723c */ /* 0x080fe2000000187c */
[----:B------:R-:W3:Y:S01]  /*c250*/  LDSM.16.MT88.4 R144, [R237+0x900] ;  /* 0x00090000ed90783b */ /* 0x000ee20000004200 */
[----:B------:R-:W-:Y:S06]  /*c260*/  F2FP.PACK_AB R149, R181, R169 ;  /* 0x000000a9b595723e */ /* 0x000fec00000000ff */
[----:B------:R-:W-:Y:S01]  /*c270*/  MUFU.EX2 R203, R203 ;  /* 0x000000cb00cb7308 */ /* 0x000fe20000000800 */
[----:B------:R-:W-:Y:S07]  /*c280*/  HMMA.16816.F32 R128, R140, R150, R128 ;  /* 0x000000968c80723c */ /* 0x000fee0000001880 */
[----:B------:R-:W-:Y:S02]  /*c290*/  F2FP.PACK_AB R140, R177, R170 ;  /* 0x000000aab18c723e */ /* 0x000fe400000000ff */
[----:B------:R-:W-:Y:S03]  /*c2a0*/  MUFU.EX2 R225, R225 ;  /* 0x000000e100e17308 */ /* 0x000fe60000000800 */
[----:B------:R-:W-:Y:S02]  /*c2b0*/  F2FP.PACK_AB R141, R178, R171 ;  /* 0x000000abb28d723e */ /* 0x000fe400000000ff */
[----:B------:R-:W-:Y:S01]  /*c2c0*/  F2FP.PACK_AB R142, R183, R180 ;  /* 0x000000b4b78e723e */ /* 0x000fe200000000ff */
[----:B--2---:R-:W-:Y:S01]  /*c2d0*/  FADD.FTZ R3, R175, R133 ;  /* 0x00000085af037221 */ /* 0x004fe20000010000 */
[----:B------:R-:W-:Y:S01]  /*c2e0*/  F2FP.PACK_AB R143, R182, R193 ;  /* 0x000000c1b68f723e */ /* 0x000fe200000000ff */
[----:B------:R-:W-:Y:S01]  /*c2f0*/  IMAD.MOV.U32 R175, RZ, RZ, R168 ;  /* 0x000000ffffaf7224 */ /* 0x000fe200078e00a8 */
[----:B------:R-:W-:Y:S01]  /*c300*/  F2FP.PACK_AB R150, R188, R190 ;  /* 0x000000bebc96723e */ /* 0x000fe200000000ff */
[----:B------:R-:W-:Y:S01]  /*c310*/  FADD.FTZ R168, R233, R2 ;  /* 0x00000002e9a87221 */ /* 0x000fe20000010000 */
[----:B------:R-:W-:Y:S01]  /*c320*/  MUFU.EX2 R133, R167 ;  /* 0x000000a700857308 */ /* 0x000fe20000000800 */
[----:B------:R-:W-:Y:S01]  /*c330*/  F2FP.PACK_AB R151, R189, R192 ;  /* 0x000000c0bd97723e */ /* 0x000fe200000000ff */
[----:B------:R-:W-:Y:S02]  /*c340*/  FADD.FTZ R2, R235, R0 ;  /* 0x00000000eb027221 */ /* 0x000fe40000010000 */
[----:B------:R-:W-:Y:S02]  /*c350*/  FADD.FTZ R0, R187, R132 ;  /* 0x00000084bb007221 */ /* 0x000fe40000010000 */
[----:B------:R-:W-:Y:S02]  /*c360*/  FADD.FTZ R132, R186, R3 ;  /* 0x00000003ba847221 */ /* 0x000fe40000010000 */
[----:B------:R-:W-:Y:S01]  /*c370*/  LDSM.16.MT88.4 R184, [R239+0x1900] ;  /* 0x00190000efb8783b */ /* 0x000fe20000004200 */
[----:B------:R-:W-:Y:S01]  /*c380*/  FADD.FTZ R3, R236, R168 ;  /* 0x000000a8ec037221 */ /* 0x000fe20000010000 */
[----:B------:R-:W-:Y:S01]  /*c390*/  MUFU.EX2 R235, R166 ;  /* 0x000000a600eb7308 */ /* 0x000fe20000000800 */
[----:B------:R-:W-:Y:S02]  /*c3a0*/  FADD.FTZ R132, R176, R132 ;  /* 0x00000084b0847221 */ /* 0x000fe40000010000 */
[----:B------:R-:W-:Y:S01]  /*c3b0*/  FADD.FTZ R3, R169, R3 ;  /* 0x00000003a9037221 */ /* 0x000fe20000010000 */
[-C--:B---3--:R-:W-:Y:S02]  /*c3c0*/  HMMA.16816.F32 R4, R140, R144.reuse, R4 ;  /* 0x000000908c04723c */ /* 0x088fe40000001804 */
[----:B------:R1:W5:Y:S01]  /*c3d0*/  LDL.LU R236, [R1+0x90] ;  /* 0x0000900001ec7983 */ /* 0x0003620000300800 */
[----:B------:R-:W-:Y:S02]  /*c3e0*/  FADD.FTZ R132, R179, R132 ;  /* 0x00000084b3847221 */ /* 0x000fe40000010000 */
[----:B------:R-:W-:Y:S01]  /*c3f0*/  FADD.FTZ R2, R170, R2 ;  /* 0x00000002aa027221 */ /* 0x000fe20000010000 */
[----:B------:R2:W-:Y:S01]  /*c400*/  MUFU.EX2 R233, R165 ;  /* 0x000000a500e97308 */ /* 0x0005e20000000800 */
[----:B------:R-:W-:Y:S01]  /*c410*/  FADD.FTZ R0, R171, R0 ;  /* 0x00000000ab007221 */ /* 0x000fe20000010000 */
[C---:B------:R-:W-:Y:S01]  /*c420*/  HMMA.16816.F32 R8, R148.reuse, R144, R8 ;  /* 0x000000909408723c */ /* 0x040fe20000001808 */
[----:B------:R-:W-:Y:S03]  /*c430*/  FADD.FTZ R2, R177, R2 ;  /* 0x00000002b1027221 */ /* 0x000fe60000010000 */
[----:B------:R-:W-:Y:S04]  /*c440*/  FADD.FTZ R0, R178, R0 ;  /* 0x00000000b2007221 */ /* 0x000fe80000010000 */
[----:B------:R-:W-:Y:S01]  /*c450*/  MUFU.EX2 R232, R175 ;  /* 0x000000af00e87308 */ /* 0x000fe20000000800 */
[-C--:B------:R-:W-:Y:S08]  /*c460*/  HMMA.16816.F32 R12, R148, R146.reuse, R12 ;  /* 0x00000092940c723c */ /* 0x080ff0000000180c */
[C---:B------:R-:W-:Y:S01]  /*c470*/  HMMA.16816.F32 R16, R140.reuse, R146, R16 ;  /* 0x000000928c10723c */ /* 0x040fe20000001810 */
[----:B------:R-:W3:Y:S01]  /*c480*/  LDSM.16.MT88.4 R144, [R239+0x900] ;  /* 0x00090000ef90783b */ /* 0x000ee20000004200 */
[----:B------:R-:W4:Y:S06]  /*c490*/  MUFU.EX2 R226, R226 ;  /* 0x000000e200e27308 */ /* 0x000f2c0000000800 */
[-C--:B------:R-:W-:Y:S01]  /*c4a0*/  HMMA.16816.F32 R20, R140, R152.reuse, R20 ;  /* 0x000000988c14723c */ /* 0x080fe20000001814 */
[----:B--2---:R-:W-:Y:S07]  /*c4b0*/  LDSM.16.MT88.4 R164, [R238+0x3100] ;  /* 0x00310000eea4783b */ /* 0x004fee0000004200 */
[C---:B------:R-:W-:Y:S08]  /*c4c0*/  HMMA.16816.F32 R24, R148.reuse, R152, R24 ;  /* 0x000000989418723c */ /* 0x040ff00000001818 */
[-C--:B------:R-:W-:Y:S01]  /*c4d0*/  HMMA.16816.F32 R28, R148, R154.reuse, R28 ;  /* 0x0000009a941c723c */ /* 0x080fe2000000181c */
[----:B----4-:R-:W-:Y:S07]  /*c4e0*/  F2FP.PACK_AB R209, R225, R226 ;  /* 0x000000e2e1d1723e */ /* 0x010fee00000000ff */
[C---:B------:R-:W-:Y:S01]  /*c4f0*/  HMMA.16816.F32 R32, R140.reuse, R154, R32 ;  /* 0x0000009a8c20723c */ /* 0x040fe20000001820 */
[----:B------:R-:W2:Y:S07]  /*c500*/  LDSM.16.MT88.4 R152, [R237+0x2900] ;  /* 0x00290000ed98783b */ /* 0x000eae0000004200 */
[-C--:B------:R-:W-:Y:S08]  /*c510*/  HMMA.16816.F32 R36, R140, R156.reuse, R36 ;  /* 0x0000009c8c24723c */ /* 0x080ff00000001824 */
[C---:B------:R-:W-:Y:S08]  /*c520*/  HMMA.16816.F32 R40, R148.reuse, R156, R40 ;  /* 0x0000009c9428723c */ /* 0x040ff00000001828 */
[-C--:B------:R-:W-:Y:S08]  /*c530*/  HMMA.16816.F32 R44, R148, R158.reuse, R44 ;  /* 0x0000009e942c723c */ /* 0x080ff0000000182c */
[C---:B------:R-:W-:Y:S01]  /*c540*/  HMMA.16816.F32 R48, R140.reuse, R158, R48 ;  /* 0x0000009e8c30723c */ /* 0x040fe20000001830 */
[----:B------:R-:W4:Y:S07]  /*c550*/  LDSM.16.MT88.4 R156, [R238+0x2900] ;  /* 0x00290000ee9c783b */ /* 0x000f2e0000004200 */
        /* <DEDUP_REMOVED lines=16> */
[C---:B------:R-:W-:Y:S07]  /*c660*/  HMMA.16816.F32 R104, R148.reuse, R144, R104 ;  /* 0x000000909468723c */ /* 0x040fee0000001868 */
[----:B------:R-:W-:Y:S01]  /*c670*/  F2FP.PACK_AB R144, R199, R195 ;  /* 0x000000c3c790723e */ /* 0x000fe200000000ff */
[-C--:B------:R-:W-:Y:S01]  /*c680*/  HMMA.16816.F32 R108, R148, R146.reuse, R108 ;  /* 0x00000092946c723c */ /* 0x080fe2000000186c */
[----:B------:R-:W-:Y:S07]  /*c690*/  F2FP.PACK_AB R145, R200, R196 ;  /* 0x000000c4c891723e */ /* 0x000fee00000000ff */
[C---:B------:R-:W-:Y:S07]  /*c6a0*/  HMMA.16816.F32 R112, R140.reuse, R146, R112 ;  /* 0x000000928c70723c */ /* 0x040fee0000001870 */
[----:B------:R-:W-:Y:S01]  /*c6b0*/  F2FP.PACK_AB R147, R172, R204 ;  /* 0x000000ccac93723e */ /* 0x000fe200000000ff */
[-C--:B--2---:R-:W-:Y:S01]  /*c6c0*/  HMMA.16816.F32 R116, R140, R152.reuse, R116 ;  /* 0x000000988c74723c */ /* 0x084fe20000001874 */
[----:B------:R-:W-:Y:S07]  /*c6d0*/  F2FP.PACK_AB R146, R207, R203 ;  /* 0x000000cbcf92723e */ /* 0x000fee00000000ff */
[C---:B------:R-:W-:Y:S08]  /*c6e0*/  HMMA.16816.F32 R120, R148.reuse, R152, R120 ;  /* 0x000000989478723c */ /* 0x040ff00000001878 */
        /* <DEDUP_REMOVED lines=8> */
[-C--:B----4-:R-:W-:Y:S08]  /*c770*/  HMMA.16816.F32 R4, R140, R156.reuse, R4 ;  /* 0x0000009c8c04723c */ /* 0x090ff00000001804 */
[C---:B------:R-:W-:Y:S08]  /*c780*/  HMMA.16816.F32 R8, R144.reuse, R156, R8 ;  /* 0x0000009c9008723c */ /* 0x040ff00000001808 */
[-C--:B------:R-:W-:Y:S08]  /*c790*/  HMMA.16816.F32 R12, R144, R158.reuse, R12 ;  /* 0x0000009e900c723c */ /* 0x080ff0000000180c */
[C---:B------:R-:W-:Y:S01]  /*c7a0*/  HMMA.16816.F32 R16, R140.reuse, R158, R16 ;  /* 0x0000009e8c10723c */ /* 0x040fe20000001810 */
[----:B------:R-:W4:Y:S07]  /*c7b0*/  LDSM.16.MT88.4 R156, [R237+0x3100] ;  /* 0x00310000ed9c783b */ /* 0x000f2e0000004200 */
[-C--:B------:R-:W-:Y:S08]  /*c7c0*/  HMMA.16816.F32 R20, R140, R160.reuse, R20 ;  /* 0x000000a08c14723c */ /* 0x080ff00000001814 */
        /* <DEDUP_REMOVED lines=28> */
[C---:B------:R-:W-:Y:S07]  /*c990*/  HMMA.16816.F32 R120, R144.reuse, R148, R120 ;  /* 0x000000949078723c */ /* 0x040fee0000001878 */
[----:B------:R-:W-:Y:S01]  /*c9a0*/  MOV R148, R133 ;  /* 0x0000008500947202 */ /* 0x000fe20000000f00 */
[-C--:B------:R-:W-:Y:S01]  /*c9b0*/  HMMA.16816.F32 R124, R144, R150.reuse, R124 ;  /* 0x00000096907c723c */ /* 0x080fe2000000187c */
[----:B------:R2:W4:Y:S03]  /*c9c0*/  MUFU.EX2 R133, R208 ;  /* 0x000000d000857308 */ /* 0x0005260000000800 */
[----:B------:R-:W-:Y:S02]  /*c9d0*/  MOV R149, R172 ;  /* 0x000000ac00957202 */ /* 0x000fe40000000f00 */
[----:B------:R-:W1:Y:S02]  /*c9e0*/  LDSM.16.MT88.4 R172, [R240+0x1900] ;  /* 0x00190000f0ac783b */ /* 0x000e640000004200 */
[----:B------:R-:W-:Y:S07]  /*c9f0*/  HMMA.16816.F32 R128, R140, R150, R128 ;  /* 0x000000968c80723c */ /* 0x000fee0000001880 */
[----:B------:R-:W-:Y:S02]  /*ca00*/  F2FP.PACK_AB R140, R235, R148 ;  /* 0x00000094eb8c723e */ /* 0x000fe400000000ff */
[----:B------:R-:W-:Y:S03]  /*ca10*/  F2FP.PACK_AB R141, R232, R233 ;  /* 0x000000e9e88d723e */ /* 0x000fe600000000ff */
[----:B------:R-:W-:Y:S02]  /*ca20*/  F2FP.PACK_AB R142, R231, R234 ;  /* 0x000000eae78e723e */ /* 0x000fe400000000ff */
[----:B------:R-:W-:Y:S02]  /*ca30*/  F2FP.PACK_AB R143, R229, R230 ;  /* 0x000000e6e58f723e */ /* 0x000fe400000000ff */
[----:B--2---:R-:W-:Y:S02]  /*ca40*/  F2FP.PACK_AB R208, R227, R228 ;  /* 0x000000e4e3d0723e */ /* 0x004fe400000000ff */
[----:B----4-:R-:W-:Y:S03]  /*ca50*/  F2FP.PACK_AB R211, R133, R135 ;  /* 0x0000008785d3723e */ /* 0x010fe600000000ff */
[-C--:B---3--:R-:W-:Y:S01]  /*ca60*/  HMMA.16816.F32 R144, R140, R152.reuse, R4 ;  /* 0x000000988c90723c */ /* 0x088fe20000001804 */
[----:B------:R-:W2:Y:S07]  /*ca70*/  LDSM.16.MT88.4 R4, [R239+0x3900] ;  /* 0x00390000ef04783b */ /* 0x000eae0000004200 */
[C---:B------:R-:W-:Y:S07]  /*ca80*/  HMMA.16816.F32 R156, R208.reuse, R152, R8 ;  /* 0x00000098d09c723c */ /* 0x040fee0000001808 */
[----:B------:R-:W-:Y:S01]  /*ca90*/  MOV R9, R191 ;  /* 0x000000bf00097202 */ /* 0x000fe20000000f00 */
[-C--:B------:R-:W-:Y:S01]  /*caa0*/  HMMA.16816.F32 R164, R208, R154.reuse, R12 ;  /* 0x0000009ad0a4723c */ /* 0x080fe2000000180c */
[----:B------:R-:W-:Y:S03]  /*cab0*/  IMAD.MOV.U32 R10, RZ, RZ, R189 ;  /* 0x000000ffff0a7224 */ /* 0x000fe600078e00bd */
[----:B------:R-:W-:Y:S01]  /*cac0*/  MOV R11, R190 ;  /* 0x000000be000b7202 */ /* 0x000fe20000000f00 */
[----:B------:R-:W-:Y:S02]  /*cad0*/  IMAD.MOV.U32 R8, RZ, RZ, R194 ;  /* 0x000000ffff087224 */ /* 0x000fe400078e00c2 */
[----:B------:R-:W-:Y:S01]  /*cae0*/  IMAD.MOV.U32 R15, RZ, RZ, R148 ;  /* 0x000000ffff0f7224 */ /* 0x000fe200078e0094 */
[----:B------:R-:W-:Y:S01]  /*caf0*/  MOV R14, R149 ;  /* 0x00000095000e7202 */ /* 0x000fe20000000f00 */
[----:B------:R-:W-:Y:S01]  /*cb00*/  IMAD.MOV.U32 R12, RZ, RZ, R206 ;  /* 0x000000ffff0c7224 */ /* 0x000fe200078e00ce */
[C---:B------:R-:W-:Y:S02]  /*cb10*/  HMMA.16816.F32 R148, R140.reuse, R154, R16 ;  /* 0x0000009a8c94723c */ /* 0x040fe40000001810 */
[----:B------:R-:W-:Y:S01]  /*cb20*/  MOV R13, R207 ;  /* 0x000000cf000d7202 */ /* 0x000fe20000000f00 */
[----:B------:R-:W-:Y:S01]  /*cb30*/  FADD.FTZ R11, R11, R132 ;  /* 0x000000840b0b7221 */ /* 0x000fe20000010000 */
[----:B------:R-:W-:Y:S03]  /*cb40*/  MOV R132, R139 ;  /* 0x0000008b00847202 */ /* 0x000fe60000000f00 */
[----:B------:R-:W-:Y:S01]  /*cb50*/  IMAD.MOV.U32 R17, RZ, RZ, R203 ;  /* 0x000000ffff117224 */ /* 0x000fe200078e00cb */
[-C--:B-1----:R-:W-:Y:S01]  /*cb60*/  HMMA.16816.F32 R152, R140, R160.reuse, R20 ;  /* 0x000000a08c98723c */ /* 0x082fe20000001814 */
[----:B------:R-:W-:Y:S03]  /*cb70*/  MOV R16, R202 ;  /* 0x000000ca00107202 */ /* 0x000fe60000000f00 */
[----:B------:R-:W-:Y:S02]  /*cb80*/  MOV R19, R205 ;  /* 0x000000cd00137202 */ /* 0x000fe40000000f00 */
[----:B------:R-:W-:Y:S01]  /*cb90*/  MOV R18, R204 ;  /* 0x000000cc00127202 */ /* 0x000fe20000000f00 */
[----:B------:R-:W-:Y:S01]  /*cba0*/  IMAD.MOV.U32 R22, RZ, RZ, R200 ;  /* 0x000000ffff167224 */ /* 0x000fe200078e00c8 */
[C---:B------:R-:W-:Y:S01]  /*cbb0*/  HMMA.16816.F32 R176, R208.reuse, R160, R24 ;  /* 0x000000a0d0b0723c */ /* 0x040fe20000001818 */
[----:B------:R-:W-:Y:S03]  /*cbc0*/  MOV R21, R199 ;  /* 0x000000c700157202 */ /* 0x000fe60000000f00 */
[----:B------:R-:W-:Y:S02]  /*cbd0*/  MOV R20, R198 ;  /* 0x000000c600147202 */ /* 0x000fe40000000f00 */
[----:B------:R-:W-:Y:S01]  /*cbe0*/  MOV R23, R201 ;  /* 0x000000c900177202 */ /* 0x000fe20000000f00 */
[----:B------:R-:W-:Y:S01]  /*cbf0*/  IMAD.MOV.U32 R27, RZ, RZ, R197 ;  /* 0x000000ffff1b7224 */ /* 0x000fe200078e00c5 */
[----:B------:R-:W-:Y:S02]  /*cc00*/  MOV R24, R188 ;  /* 0x000000bc00187202 */ /* 0x000fe40000000f00 */
[-C--:B------:R-:W-:Y:S02]  /*cc10*/  HMMA.16816.F32 R188, R208, R162.reuse, R28 ;  /* 0x000000a2d0bc723c */ /* 0x080fe4000000181c */
[----:B------:R-:W-:Y:S01]  /*cc20*/  MOV R25, R195 ;  /* 0x000000c300197202 */ /* 0x000fe20000000f00 */
[----:B------:R-:W-:Y:S01]  /*cc30*/  FADD.FTZ R11, R24, R11 ;  /* 0x0000000b180b7221 */ /* 0x000fe20000010000 */
[----:B------:R-:W-:Y:S03]  /*cc40*/  MOV R26, R196 ;  /* 0x000000c4001a7202 */ /* 0x000fe60000000f00 */
[----:B------:R-:W-:Y:S01]  /*cc50*/  IMAD.MOV.U32 R29, RZ, RZ, R192 ;  /* 0x000000ffff1d7224 */ /* 0x000fe200078e00c0 */
[C---:B------:R-:W-:Y:S01]  /*cc60*/  HMMA.16816.F32 R160, R140.reuse, R162, R32 ;  /* 0x000000a28ca0723c */ /* 0x040fe20000001820 */
[----:B------:R-:W-:Y:S03]  /*cc70*/  MOV R30, R183 ;  /* 0x000000b7001e7202 */ /* 0x000fe60000000f00 */
[----:B------:R-:W-:Y:S02]  /*cc80*/  MOV R31, R182 ;  /* 0x000000b6001f7202 */ /* 0x000fe40000000f00 */
[----:B------:R-:W-:Y:S01]  /*cc90*/  MOV R28, R193 ;  /* 0x000000c1001c7202 */ /* 0x000fe20000000f00 */
[----:B------:R-:W-:Y:S01]  /*cca0*/  IMAD.MOV.U32 R34, RZ, RZ, R181 ;  /* 0x000000ffff227224 */ /* 0x000fe200078e00b5 */
[-C--:B------:R-:W-:Y:S01]  /*ccb0*/  HMMA.16816.F32 R168, R140, R172.reuse, R36 ;  /* 0x000000ac8ca8723c */ /* 0x080fe20000001824 */
[----:B------:R-:W-:Y:S03]  /*ccc0*/  MOV R35, R180 ;  /* 0x000000b400237202 */ /* 0x000fe60000000f00 */
[----:B------:R-:W-:Y:S02]  /*ccd0*/  FADD.FTZ R3, R34, R3 ;  /* 0x0000000322037221 */ /* 0x000fe40000010000 */
[----:B------:R-:W-:Y:S02]  /*cce0*/  FADD.FTZ R2, R35, R2 ;  /* 0x0000000223027221 */ /* 0x000fe40000010000 */
[C---:B------:R-:W-:Y:S01]  /*ccf0*/  HMMA.16816.F32 R192, R208.reuse, R172, R40 ;  /* 0x000000acd0c0723c */ /* 0x040fe20000001828 */
[----:B------:R-:W-:Y:S03]  /*cd00*/  FADD.FTZ R3, R29, R3 ;  /* 0x000000031d037221 */ /* 0x000fe60000010000 */
[----:B------:R-:W-:Y:S02]  /*cd10*/  FADD.FTZ R2, R30, R2 ;  /* 0x000000021e027221 */ /* 0x000fe40000010000 */
[----:B------:R-:W-:Y:S02]  /*cd20*/  FADD.FTZ R10, R10, R3 ;  /* 0x000000030a0a7221 */ /* 0x000fe40000010000 */
[-C--:B------:R-:W-:Y:S01]  /*cd30*/  HMMA.16816.F32 R196, R208, R174.reuse, R44 ;  /* 0x000000aed0c4723c */ /* 0x080fe2000000182c */
[----:B------:R-:W-:Y:S03]  /*cd40*/  FADD.FTZ R3, R25, R11 ;  /* 0x0000000b19037221 */ /* 0x000fe60000010000 */
[----:B------:R-:W-:Y:S02]  /*cd50*/  FADD.FTZ R9, R9, R2 ;  /* 0x0000000209097221 */ /* 0x000fe40000010000 */
[----:B------:R-:W-:Y:S02]  /*cd60*/  FADD.FTZ R2, R26, R10 ;  /* 0x0000000a1a027221 */ /* 0x000fe40000010000 */
[C---:B------:R-:W-:Y:S01]  /*cd70*/  HMMA.16816.F32 R172, R140.reuse, R174, R48 ;  /* 0x000000ae8cac723c */ /* 0x040fe20000001830 */
[----:B------:R-:W-:Y:S03]  /*cd80*/  FADD.FTZ R10, R21, R3 ;  /* 0x00000003150a7221 */ /* 0x000fe60000010000 */
[----:B------:R-:W-:Y:S04]  /*cd90*/  FADD.FTZ R0, R28, R0 ;  /* 0x000000001c007221 */ /* 0x000fe80000010000 */
[-C--:B------:R-:W-:Y:S01]  /*cda0*/  HMMA.16816.F32 R180, R140, R184.reuse, R52 ;  /* 0x000000b88cb4723c */ /* 0x080fe20000001834 */
[----:B------:R-:W-:Y:S04]  /*cdb0*/  FADD.FTZ R0, R31, R0 ;  /* 0x000000001f007221 */ /* 0x000fe80000010000 */
[----:B------:R-:W-:Y:S02]  /*cdc0*/  FADD.FTZ R8, R8, R0 ;  /* 0x0000000008087221 */ /* 0x000fe40000010000 */
[----:B------:R-:W-:Y:S01]  /*cdd0*/  FADD.FTZ R0, R27, R9 ;  /* 0x000000091b007221 */ /* 0x000fe20000010000 */
        /* <DEDUP_REMOVED lines=10> */
[----:B------:R-:W-:Y:S02]  /*ce80*/  FADD.FTZ R8, R12, R3 ;  /* 0x000000030c087221 */ /* 0x000fe40000010000 */
[----:B------:R-:W-:Y:S02]  /*ce90*/  FADD.FTZ R3, R15, R9 ;  /* 0x000000090f037221 */ /* 0x000fe40000010000 */
[-C--:B------:R-:W-:Y:S08]  /*cea0*/  HMMA.16816.F32 R68, R140, R212.reuse, R68 ;  /* 0x000000d48c44723c */ /* 0x080ff00000001844 */
[C---:B------:R-:W-:Y:S08]  /*ceb0*/  HMMA.16816.F32 R72, R208.reuse, R212, R72 ;  /* 0x000000d4d048723c */ /* 0x040ff00000001848 */
        /* <DEDUP_REMOVED lines=13> */
[-C--:B------:R-:W-:Y:S01]  /*cf90*/  HMMA.16816.F32 R124, R208, R6.reuse, R124 ;  /* 0x00000006d07c723c */ /* 0x080fe2000000187c */
[----:B------:R-:W-:Y:S03]  /*cfa0*/  FADD.FTZ R5, R14, R0 ;  /* 0x000000000e057221 */ /* 0x000fe60000010000 */
[----:B------:R-:W-:Y:S02]  /*cfb0*/  FADD.FTZ R2, R233, R8 ;  /* 0x00000008e9027221 */ /* 0x000fe40000010000 */
[----:B------:R-:W-:Y:S02]  /*cfc0*/  FADD.FTZ R0, R228, R4 ;  /* 0x00000004e4007221 */ /* 0x000fe40000010000 */
[----:B------:R-:W-:Y:S01]  /*cfd0*/  FADD.FTZ R4, R235, R3 ;  /* 0x00000003eb047221 */ /* 0x000fe20000010000 */
[----:B------:R-:W-:Y:S03]  /*cfe0*/  HMMA.16816.F32 R128, R140, R6, R128 ;  /* 0x000000068c80723c */ /* 0x000fe60000001880 */
[----:B------:R-:W-:Y:S02]  /*cff0*/  FADD.FTZ R3, R232, R2 ;  /* 0x00000002e8037221 */ /* 0x000fe40000010000 */
[----:B------:R-:W-:Y:S02]  /*d000*/  FADD.FTZ R4, R234, R4 ;  /* 0x00000004ea047221 */ /* 0x000fe40000010000 */
[----:B------:R-:W-:Y:S01]  /*d010*/  FADD.FTZ R5, R226, R5 ;  /* 0x00000005e2057221 */ /* 0x000fe20000010000 */
[----:B------:R-:W-:Y:S01]  /*d020*/  MOV R140, R134 ;  /* 0x00000086008c7202 */ /* 0x000fe20000000f00 */
[----:B------:R-:W-:Y:S03]  /*d030*/  FADD.FTZ R2, R227, R0 ;  /* 0x00000000e3027221 */ /* 0x000fe60000010000 */
[----:B------:R-:W-:Y:S02]  /*d040*/  FADD.FTZ R3, R230, R3 ;  /* 0x00000003e6037221 */ /* 0x000fe40000010000 */
[----:B------:R-:W-:Y:S02]  /*d050*/  FADD.FTZ R4, R231, R4 ;  /* 0x00000004e7047221 */ /* 0x000fe40000010000 */
[----:B------:R-:W-:Y:S02]  /*d060*/  FADD.FTZ R3, R229, R3 ;  /* 0x00000003e5037221 */ /* 0x000fe40000010000 */
[----:B------:R-:W-:Y:S01]  /*d070*/  FADD.FTZ R2, R224, R2 ;  /* 0x00000002e0027221 */ /* 0x000fe20000010000 */
[----:B------:R1:W-:Y:S01]  /*d080*/  STL [R1+0x64], R4 ;  /* 0x0000640401007387 */ /* 0x0003e20000100800 */
[----:B------:R-:W-:Y:S02]  /*d090*/  FADD.FTZ R0, R225, R5 ;  /* 0x00000005e1007221 */ /* 0x000fe40000010000 */
[----:B------:R-:W-:Y:S01]  /*d0a0*/  FADD.FTZ R2, R136, R2 ;  /* 0x0000000288027221 */ /* 0x000fe20000010000 */
[----:B------:R1:W-:Y:S01]  /*d0b0*/  STL [R1+0x74], R3 ;  /* 0x0000740301007387 */ /* 0x0003e20000100800 */
[----:B------:R-:W-:Y:S01]  /*d0c0*/  FADD.FTZ R0, R135, R0 ;  /* 0x0000000087007221 */ /* 0x000fe20000010000 */
[----:B------:R-:W-:Y:S02]  /*d0d0*/  MOV R136, R137 ;  /* 0x0000008900887202 */ /* 0x000fe40000000f00 */
[----:B------:R1:W-:Y:S01]  /*d0e0*/  STL [R1+0x70], R2 ;  /* 0x0000700201007387 */ /* 0x0003e20000100800 */
[----:B------:R-:W-:Y:S02]  /*d0f0*/  FADD.FTZ R0, R133, R0 ;  /* 0x0000000085007221 */ /* 0x000fe40000010000 */
[----:B------:R-:W-:Y:S03]  /*d100*/  IMAD.MOV.U32 R133, RZ, RZ, R138 ;  /* 0x000000ffff857224 */ /* 0x000fe600078e008a */
[----:B------:R1:W-:Y:S01]  /*d110*/  STL [R1+0x6c], R0 ;  /* 0x00006c0001007387 */ /* 0x0003e20000100800 */
[----:B------:R-:W-:-:S05]  /*d120*/  @P0 BRA `(.L_x_1795) ;  /* 0xffffaba000000947 */ /* 0x000fca000383ffff */
.L_x_1792:
[----:B----4-:R-:W-:-:S13]  /*d130*/  ISETP.LE.AND P0, PT, RZ, UR10, PT ;  /* 0x0000000aff007c0c */ /* 0x010fda000bf03270 */
[----:B------:R-:W-:Y:S05]  /*d140*/  @!P0 BRA `(.L_x_1796) ;  /* 0x00004e8000008947 */ /* 0x000fea0003800000 */
[----:B-1----:R-:W2:Y:S01]  /*d150*/  LDL.LU R4, [R1+0x60] ;  /* 0x0000600001047983 */ /* 0x002ea20000300800 */
[----:B------:R-:W-:Y:S01]  /*d160*/  IMAD.MOV.U32 R3, RZ, RZ, R138 ;  /* 0x000000ffff037224 */ /* 0x000fe200078e008a */
[----:B------:R-:W-:Y:S01]  /*d170*/  MOV R140, R134 ;  /* 0x00000086008c7202 */ /* 0x000fe20000000f00 */
[----:B------:R-:W-:Y:S02]  /*d180*/  IMAD.MOV.U32 R2, RZ, RZ, R139 ;  /* 0x000000ffff027224 */ /* 0x000fe400078e008b */
[----:B------:R-:W-:Y:S01]  /*d190*/  IMAD.MOV.U32 R132, RZ, RZ, R137 ;  /* 0x000000ffff847224 */ /* 0x000fe200078e0089 */
[----:B--2---:R-:W-:-:S04]  /*d1a0*/  SHF.R.S32.HI R0, RZ, 0x1f, R4 ;  /* 0x0000001fff007819 */ /* 0x004fc80000011404 */
[C---:B------:R-:W-:Y:S02]  /*d1b0*/  SHF.L.U64.HI R5, R4.reuse, 0x1, R0 ;  /* 0x0000000104057819 */ /* 0x040fe40000010200 */
[----:B------:R-:W-:-:S05]  /*d1c0*/  SHF.L.U32 R0, R4, 0x1, RZ ;  /* 0x0000000104007819 */ /* 0x000fca00000006ff */
[----:B------:R-:W-:Y:S04]  /*d1d0*/  STL [R1+0x24], R0 ;  /* 0x0000240001007387 */ /* 0x000fe80000100800 */
[----:B------:R1:W-:Y:S04]  /*d1e0*/  STL [R1+0x28], R5 ;  /* 0x0000280501007387 */ /* 0x0003e80000100800 */
[----:B-1----:R-:W2:Y:S04]  /*d1f0*/  LDL.LU R5, [R1+0x8c] ;  /* 0x00008c0001057983 */ /* 0x002ea80000300800 */
[----:B------:R-:W3:Y:S02]  /*d200*/  LDL.LU R4, [R1+0x84] ;  /* 0x0000840001047983 */ /* 0x000ee40000300800 */
[C---:B---3--:R-:W-:Y:S01]  /*d210*/  IMAD.SHL.U32 R0, R4.reuse, 0x2, RZ ;  /* 0x0000000204007824 */ /* 0x048fe200078e00ff */
[----:B--2---:R-:W-:-:S04]  /*d220*/  SHF.L.U64.HI R5, R4, 0x1, R5 ;  /* 0x0000000104057819 */ /* 0x004fc80000010205 */
[----:B------:R1:W-:Y:S04]  /*d230*/  STL [R1+0x1c], R0 ;  /* 0x00001c0001007387 */ /* 0x0003e80000100800 */
[----:B------:R1:W-:Y:S01]  /*d240*/  STL [R1+0x20], R5 ;  /* 0x0000200501007387 */ /* 0x0003e20000100800 */
[----:B------:R-:W-:Y:S05]  /*d250*/  BRA `(.L_x_1797) ;  /* 0x0000044000007947 */ /* 0x000fea0003800000 */
.L_x_1799:
        /* <DEDUP_REMOVED lines=38> */
[----:B------:R-:W-:Y:S04]  /*d4c0*/  SHFL.IDX PT, R11, R4, 0x2, 0x181f ;  /* 0x00581f00040b7f89 */ /* 0x000fe800000e0000 */
[----:B------:R1:W-:Y:S04]  /*d4d0*/  SHFL.IDX PT, R14, R4, 0x3, 0x181f ;  /* 0x00781f00040e7f89 */ /* 0x0003e800000e0000 */
[----:B------:R-:W2:Y:S04]  /*d4e0*/  SHFL.IDX PT, R13, R0, 0x1, 0x181f ;  /* 0x00381f00000d7f89 */ /* 0x000ea800000e0000 */
[----:B------:R-:W2:Y:S01]  /*d4f0*/  SHFL.IDX PT, R15, R0, 0x2, 0x181f ;  /* 0x00581f00000f7f89 */ /* 0x000ea200000e0000 */
[C---:B---3--:R-:W-:Y:S02]  /*d500*/  IADD3 R8, P2, R6.reuse, R38, RZ ;  /* 0x0000002606087210 */ /* 0x048fe40007f5e0ff */
[-C--:B----4-:R-:W-:Y:S01]  /*d510*/  IADD3 R6, P1, R6, R37.reuse, RZ ;  /* 0x0000002506067210 */ /* 0x090fe20007f3e0ff */
[----:B------:R-:W3:Y:S02]  /*d520*/  SHFL.IDX PT, R0, R0, 0x3, 0x181f ;  /* 0x00781f0000007f89 */ /* 0x000ee400000e0000 */
[C-C-:B-----5:R-:W-:Y:S01]  /*d530*/  IMAD.X R9, R5.reuse, 0x1, R36.reuse, P2 ;  /* 0x0000000105097824 */ /* 0x160fe200010e0624 */
[----:B------:R-:W-:Y:S04]  /*d540*/  IADD3.X R7, R5, R34, RZ, P1, !PT ;  /* 0x0000002205077210 */ /* 0x000fe80000ffe4ff */
[----:B------:R4:W-:Y:S04]  /*d550*/  LDGSTS.E.BYPASS.LTC128B.128 [R33+0x4100], [R8.64], !P6 ;  /* 0x0410000008217fae */ /* 0x0009e8000f101d4e */
[----:B------:R5:W-:Y:S01]  /*d560*/  LDGSTS.E.BYPASS.LTC128B.128 [R33+0x6100], [R6.64], !P5 ;  /* 0x0610000006217fae */ /* 0x000be2000e901d4e */
[CC--:B-1----:R-:W-:Y:S02]  /*d570*/  IADD3 R4, P0, R12.reuse, R38.reuse, RZ ;  /* 0x000000260c047210 */ /* 0x0c2fe40007f1e0ff */
[-C--:B------:R-:W-:Y:S03]  /*d580*/  IADD3 R12, P1, R12, R37.reuse, RZ ;  /* 0x000000250c0c7210 */ /* 0x080fe60007f3e0ff */
[----:B--2---:R-:W-:Y:S01]  /*d590*/  IMAD.X R5, R13, 0x1, R36, P0 ;  /* 0x000000010d057824 */ /* 0x004fe200000e0624 */
[-C--:B------:R-:W-:Y:S01]  /*d5a0*/  IADD3 R10, P0, R11, R38.reuse, RZ ;  /* 0x000000260b0a7210 */ /* 0x080fe20007f1e0ff */
[----:B------:R-:W-:Y:S03]  /*d5b0*/  IMAD.X R13, R13, 0x1, R34, P1 ;  /* 0x000000010d0d7824 */ /* 0x000fe600008e0622 */
[----:B------:R1:W-:Y:S04]  /*d5c0*/  LDGSTS.E.BYPASS.LTC128B.128 [R33+0x4900], [R4.64], !P6 ;  /* 0x0490000004217fae */ /* 0x0003e8000f101d4e */
[----:B------:R2:W-:Y:S01]  /*d5d0*/  LDGSTS.E.BYPASS.LTC128B.128 [R33+0x6900], [R12.64], !P5 ;  /* 0x069000000c217fae */ /* 0x0005e2000e901d4e */
[-C--:B----4-:R-:W-:Y:S01]  /*d5e0*/  IADD3 R8, P2, R11, R37.reuse, RZ ;  /* 0x000000250b087210 */ /* 0x090fe20007f5e0ff */
[C-C-:B------:R-:W-:Y:S01]  /*d5f0*/  IMAD.X R11, R15.reuse, 0x1, R36.reuse, P0 ;  /* 0x000000010f0b7824 */ /* 0x140fe200000e0624 */
[----:B-----5:R-:W-:Y:S04]  /*d600*/  IADD3 R6, P1, R14, R38, RZ ;  /* 0x000000260e067210 */ /* 0x020fe80007f3e0ff */
[----:B------:R2:W-:Y:S01]  /*d610*/  LDGSTS.E.BYPASS.LTC128B.128 [R33+0x5100], [R10.64], !P6 ;  /* 0x051000000a217fae */ /* 0x0005e2000f101d4e */
[----:B------:R-:W-:Y:S01]  /*d620*/  IADD3.X R9, R15, R34, RZ, P2, !PT ;  /* 0x000000220f097210 */ /* 0x000fe200017fe4ff */
[----:B---3--:R-:W-:Y:S04]  /*d630*/  IMAD.X R7, R0, 0x1, R36, P1 ;  /* 0x0000000100077824 */ /* 0x008fe800008e0624 */
[----:B------:R2:W-:Y:S01]  /*d640*/  LDGSTS.E.BYPASS.LTC128B.128 [R33+0x7100], [R8.64], !P5 ;  /* 0x0710000008217fae */ /* 0x0005e2000e901d4e */
[----:B-1----:R-:W-:Y:S03]  /*d650*/  IADD3 R4, P0, R14, R37, RZ ;  /* 0x000000250e047210 */ /* 0x002fe60007f1e0ff */
[----:B------:R2:W-:Y:S02]  /*d660*/  LDGSTS.E.BYPASS.LTC128B.128 [R33+0x5900], [R6.64], !P6 ;  /* 0x0590000006217fae */ /* 0x0005e4000f101d4e */
[----:B------:R-:W-:Y:S05]  /*d670*/  IMAD.X R5, R0, 0x1, R34, P0 ;  /* 0x0000000100057824 */ /* 0x000fea00000e0622 */
[----:B------:R2:W-:Y:S01]  /*d680*/  LDGSTS.E.BYPASS.LTC128B.128 [R33+0x7900], [R4.64], !P5 ;  /* 0x0790000004217fae */ /* 0x0005e2000e901d4e */
[----:B------:R-:W-:-:S05]  /*d690*/  BRA `(.L_x_1798) ;  /* 0x0000174000007947 */ /* 0x000fca0003800000 */
.L_x_1797:
[----:B------:R-:W2:Y:S01]  /*d6a0*/  LDL R4, [R1+0x58] ;  /* 0x0000580001047983 */ /* 0x000ea20000100800 */
[----:B------:R-:W-:Y:S04]  /*d6b0*/  DEPBAR.LE SB0, 0x0 ;  /* 0x000080000000791a */ /* 0x000fe80000000000 */
[----:B------:R-:W3:Y:S01]  /*d6c0*/  LDL R10, [R1+0x4c] ;  /* 0x00004c00010a7983 */ /* 0x000ee20000100800 */
[----:B------:R-:W-:Y:S03]  /*d6d0*/  UISETP.GE.AND UP0, UPT, UR10, 0x1, UPT ;  /* 0x000000010a00788c */ /* 0x000fe6000bf06270 */
[----:B------:R-:W4:Y:S04]  /*d6e0*/  LDL R40, [R1] ;  /* 0x0000000001287983 */ /* 0x000f280000100800 */
[----:B------:R-:W3:Y:S04]  /*d6f0*/  LDL R41, [R1+0x4] ;  /* 0x0000040001297983 */ /* 0x000ee80000100800 */
[----:B------:R-:W3:Y:S04]  /*d700*/  LDL R59, [R1+0x24] ;  /* 0x00002400013b7983 */ /* 0x000ee80000100800 */
[----:B------:R-:W3:Y:S04]  /*d710*/  LDL R28, [R1+0x8] ;  /* 0x00000800011c7983 */ /* 0x000ee80000100800 */
[----:B------:R-:W3:Y:S04]  /*d720*/  LDL R58, [R1+0x28] ;  /* 0x00002800013a7983 */ /* 0x000ee80000100800 */
[----:B------:R-:W3:Y:S04]  /*d730*/  LDL R57, [R1+0x1c] ;  /* 0x00001c0001397983 */ /* 0x000ee80000100800 */
[----:B------:R-:W3:Y:S04]  /*d740*/  LDL R55, [R1+0x50] ;  /* 0x0000500001377983 */ /* 0x000ee80000100800 */
[----:B------:R-:W3:Y:S04]  /*d750*/  LDL R56, [R1+0x20] ;  /* 0x0000200001387983 */ /* 0x000ee80000100800 */
[----:B------:R-:W-:Y:S08]  /*d760*/  BAR.SYNC.DEFER_BLOCKING 0x0 ;  /* 0x0000000000007b1d */ /* 0x000ff00000010000 */
[----:B-----5:R-:W-:Y:S08]  /*d770*/  LDSM.16.M88.4 R64, [R243+0x8100] ;  /* 0x00810000f340783b */ /* 0x020ff00000000200 */
[----:B------:R-:W1:Y:S08]  /*d780*/  LDSM.16.M88.4 R16, [R236+0x4100] ;  /* 0x00410000ec10783b */ /* 0x000e700000000200 */
[----:B------:R-:W1:Y:S08]  /*d790*/  LDSM.16.M88.4 R60, [R243+0xa100] ;  /* 0x00a10000f33c783b */ /* 0x000e700000000200 */
[----:B------:R-:W1:Y:S08]  /*d7a0*/  LDSM.16.M88.4 R32, [R236+0x4900] ;  /* 0x00490000ec20783b */ /* 0x000e700000000200 */
[----:B------:R-:W-:Y:S08]  /*d7b0*/  LDSM.16.M88.4 R48, [R236+0x5100] ;  /* 0x00510000ec30783b */ /* 0x000ff00000000200 */
[----:B------:R-:W-:Y:S08]  /*d7c0*/  LDSM.16.M88.4 R136, [R236+0x5900] ;  /* 0x00590000ec88783b */ /* 0x000ff00000000200 */
[----:B------:R-:W-:Y:S08]  /*d7d0*/  LDSM.16.M88.4 R208, [R245+0x8100] ;  /* 0x00810000f5d0783b */ /* 0x000ff00000000200 */
[----:B------:R-:W-:Y:S08]  /*d7e0*/  LDSM.16.M88.4 R212, [R247] ;  /* 0x00000000f7d4783b */ /* 0x000ff00000000200 */
[----:B------:R-:W-:Y:S01]  /*d7f0*/  LDSM.16.M88.4 R216, [R245+0xa100] ;  /* 0x00a10000f5d8783b */ /* 0x000fe20000000200 */
[----:B-12---:R-:W-:Y:S01]  /*d800*/  SHF.R.S32.HI R0, RZ, 0x1f, R4 ;  /* 0x0000001fff007819 */ /* 0x006fe20000011404 */
[----:B------:R-:W-:Y:S04]  /*d810*/  IMAD.WIDE.U32 R8, R4, c[0x0][0x208], RZ ;  /* 0x0000820004087a25 */ /* 0x000fe800078e00ff */
[----:B------:R-:W-:Y:S04]  /*d820*/  IMAD R0, R0, c[0x0][0x208], RZ ;  /* 0x0000820000007a24 */ /* 0x000fe800078e02ff */
[----:B------:R-:W-:Y:S01]  /*d830*/  IMAD R0, R4, c[0x0][0x20c], R0 ;  /* 0x0000830004007a24 */ /* 0x000fe200078e0200 */
[----:B----4-:R-:W-:Y:S01]  /*d840*/  LDSM.16.M88.4 R228, [R40] ;  /* 0x0000000028e4783b */ /* 0x010fe20000000200 */
[-C--:B------:R-:W-:Y:S03]  /*d850*/  HMMA.16816.F32 R4, R64, R16.reuse, RZ ;  /* 0x000000104004723c */ /* 0x080fe600000018ff */
[----:B------:R-:W-:Y:S02]  /*d860*/  IADD3 R9, R9, R0, RZ ;  /* 0x0000000009097210 */ /* 0x000fe40007ffe0ff */
[----:B---3--:R-:W-:Y:S02]  /*d870*/  SHF.R.S32.HI R0, RZ, 0x1f, R10 ;  /* 0x0000001fff007819 */ /* 0x008fe4000001140a */
[----:B------:R-:W-:Y:S01]  /*d880*/  LDSM.16.M88.4 R224, [R41] ;  /* 0x0000000029e0783b */ /* 0x000fe20000000200 */
[----:B------:R-:W-:Y:S04]  /*d890*/  IMAD.WIDE.U32 R12, R10, c[0x0][0x218], R8 ;  /* 0x000086000a0c7a25 */ /* 0x000fe800078e0008 */
[----:B------:R-:W-:Y:S03]  /*d8a0*/  IMAD R0, R0, c[0x0][0x218], RZ ;  /* 0x0000860000007a24 */ /* 0x000fe600078e02ff */
[----:B------:R1:W-:Y:S01]  /*d8b0*/  LDSM.16.M88.4 R220, [R28] ;  /* 0x000000001cdc783b */ /* 0x0003e20000000200 */
[----:B------:R-:W-:Y:S01]  /*d8c0*/  IMAD R14, R10, c[0x0][0x21c], R0 ;  /* 0x000087000a0e7a24 */ /* 0x000fe200078e0200 */
[----:B------:R-:W-:Y:S01]  /*d8d0*/  IADD3 R0, P0, R12, UR24, RZ ;  /* 0x000000180c007c10 */ /* 0x000fe2000ff1e0ff */
[C---:B------:R-:W-:Y:S07]  /*d8e0*/  HMMA.16816.F32 R8, R60.reuse, R16, RZ ;  /* 0x000000103c08723c */ /* 0x040fee00000018ff */
[----:B------:R-:W-:Y:S02]  /*d8f0*/  IADD3.X R16, R13, UR8, R14, P0, !PT ;  /* 0x000000080d107c10 */ /* 0x000fe400087fe40e */
[-C--:B------:R-:W-:Y:S03]  /*d900*/  HMMA.16816.F32 R12, R60, R18.reuse, RZ ;  /* 0x000000123c0c723c */ /* 0x080fe600000018ff */
[C---:B------:R-:W-:Y:S04]  /*d910*/  LEA R36, P0, R0.reuse, c[0x0][0x1f8], 0x1 ;  /* 0x00007e0000247a11 */ /* 0x040fe800078008ff */
[----:B------:R-:W-:Y:S01]  /*d920*/  LEA.HI.X R0, R0, c[0x0][0x1fc], R16, 0x1, P0 ;  /* 0x00007f0000007a11 */ /* 0x000fe200000f0c10 */
[----:B------:R-:W2:Y:S01]  /*d930*/  SHFL.IDX PT, R42, R36, RZ, 0x181f ;  /* 0x00181fff242a7589 */ /* 0x000ea200000e0000 */
[C---:B------:R-:W-:Y:S07]  /*d940*/  HMMA.16816.F32 R16, R64.reuse, R18, RZ ;  /* 0x000000124010723c */ /* 0x040fee00000018ff */
[----:B------:R-:W3:Y:S01]  /*d950*/  SHFL.IDX PT, R37, R0, RZ, 0x181f ;  /* 0x00181fff00257589 */ /* 0x000ee200000e0000 */
[-C--:B------:R-:W-:Y:S07]  /*d960*/  HMMA.16816.F32 R20, R64, R32.reuse, RZ ;  /* 0x000000204014723c */ /* 0x080fee00000018ff */
[----:B------:R-:W4:Y:S01]  /*d970*/  SHFL.IDX PT, R46, R36, 0x1, 0x181f ;  /* 0x00381f00242e7f89 */ /* 0x000f2200000e0000 */
[C---:B------:R-:W-:Y:S07]  /*d980*/  HMMA.16816.F32 R24, R60.reuse, R32, RZ ;  /* 0x000000203c18723c */ /* 0x040fee00000018ff */
[----:B------:R-:W4:Y:S01]  /*d990*/  SHFL.IDX PT, R45, R0, 0x1, 0x181f ;  /* 0x00381f00002d7f89 */ /* 0x000f2200000e0000 */
[-C--:B-1----:R-:W-:Y:S01]  /*d9a0*/  HMMA.16816.F32 R28, R60, R34.reuse, RZ ;  /* 0x000000223c1c723c */ /* 0x082fe200000018ff */
[C---:B--2---:R-:W-:Y:S03]  /*d9b0*/  IADD3 R38, P1, R42.reuse, R59, RZ ;  /* 0x0000003b2a267210 */ /* 0x044fe60007f3e0ff */
[----:B------:R-:W-:Y:S02]  /*d9c0*/  IADD3 R42, P0, R42, R57, RZ ;  /* 0x000000392a2a7210 */ /* 0x000fe40007f1e0ff */
[C---:B---3--:R-:W-:Y:S02]  /*d9d0*/  IADD3.X R39, R37.reuse, R58, RZ, P1, !PT ;  /* 0x0000003a25277210 */ /* 0x048fe40000ffe4ff */
[C---:B------:R-:W-:Y:S01]  /*d9e0*/  HMMA.16816.F32 R32, R64.reuse, R34, RZ ;  /* 0x000000224020723c */ /* 0x040fe200000018ff */
[----:B------:R-:W1:Y:S03]  /*d9f0*/  SHFL.IDX PT, R52, R36, 0x2, 0x181f ;  /* 0x00581f0024347f89 */ /* 0x000e6600000e0000 */
[----:B------:R-:W-:Y:S02]  /*da00*/  IADD3.X R43, R37, R56, RZ, P0, !PT ;  /* 0x00000038252b7210 */ /* 0x000fe400007fe4ff */
[C---:B----4-:R-:W-:Y:S03]  /*da10*/  IADD3 R40, P0, R46.reuse, R59, RZ ;  /* 0x0000003b2e287210 */ /* 0x050fe60007f1e0ff */
[----:B------:R2:W-:Y:S03]  /*da20*/  LDGSTS.E.BYPASS.LTC128B.128 [R55], [R38.64], !P6 ;  /* 0x0000000026377fae */ /* 0x0005e6000f101d4e */
[----:B------:R-:W-:Y:S02]  /*da30*/  IADD3 R46, P2, R46, R57, RZ ;  /* 0x000000392e2e7210 */ /* 0x000fe40007f5e0ff */
[C---:B------:R-:W-:Y:S03]  /*da40*/  IADD3.X R41, R45.reuse, R58, RZ, P0, !PT ;  /* 0x0000003a2d297210 */ /* 0x040fe600007fe4ff */
[----:B------:R-:W3:Y:S01]  /*da50*/  SHFL.IDX PT, R53, R0, 0x2, 0x181f ;  /* 0x00581f0000357f89 */ /* 0x000ee200000e0000 */
[----:B------:R-:W-:Y:S07]  /*da60*/  IADD3.X R47, R45, R56, RZ, P2, !PT ;  /* 0x000000382d2f7210 */ /* 0x000fee00017fe4ff */
[----:B------:R4:W-:Y:S01]  /*da70*/  LDGSTS.E.BYPASS.LTC128B.128 [R55+0x2000], [R42.64], !P5 ;  /* 0x020000002a377fae */ /* 0x0009e2000e901d4e */
[C---:B-1----:R-:W-:Y:S02]  /*da80*/  IADD3 R44, P1, R52.reuse, R59, RZ ;  /* 0x0000003b342c7210 */ /* 0x042fe40007f3e0ff */
[----:B------:R-:W-:Y:S05]  /*da90*/  IADD3 R52, P0, R52, R57, RZ ;  /* 0x0000003934347210 */ /* 0x000fea0007f1e0ff */
[----:B------:R4:W-:Y:S08]  /*daa0*/  LDGSTS.E.BYPASS.LTC128B.128 [R55+0x800], [R40.64], !P6 ;  /* 0x0080000028377fae */ /* 0x0009f0000f101d4e */
[----:B------:R2:W1:Y:S01]  /*dab0*/  SHFL.IDX PT, R54, R36, 0x3, 0x181f ;  /* 0x00781f0024367f89 */ /* 0x00046200000e0000 */
[C---:B---3--:R-:W-:Y:S02]  /*dac0*/  IADD3.X R45, R53.reuse, R58, RZ, P1, !PT ;  /* 0x0000003a352d7210 */ /* 0x048fe40000ffe4ff */
[----:B------:R-:W-:Y:S05]  /*dad0*/  IADD3.X R53, R53, R56, RZ, P0, !PT ;  /* 0x0000003835357210 */ /* 0x000fea00007fe4ff */
[----:B------:R3:W-:Y:S08]  /*dae0*/  LDGSTS.E.BYPASS.LTC128B.128 [R55+0x2800], [R46.64], !P5 ;  /* 0x028000002e377fae */ /* 0x0007f0000e901d4e */
[----:B------:R3:W-:Y:S01]  /*daf0*/  LDGSTS.E.BYPASS.LTC128B.128 [R55+0x1000], [R44.64], !P6 ;  /* 0x010000002c377fae */ /* 0x0007e2000f101d4e */
[-C--:B--2---:R-:W-:Y:S07]  /*db00*/  HMMA.16816.F32 R36, R64, R48.reuse, RZ ;  /* 0x000000304024723c */ /* 0x084fee00000018ff */
[----:B------:R-:W2:Y:S01]  /*db10*/  SHFL.IDX PT, R0, R0, 0x3, 0x181f ;  /* 0x00781f0000007f89 */ /* 0x000ea200000e0000 */
[C---:B----4-:R-:W-:Y:S07]  /*db20*/  HMMA.16816.F32 R40, R60.reuse, R48, RZ ;  /* 0x000000303c28723c */ /* 0x050fee00000018ff */
[----:B------:R4:W-:Y:S01]  /*db30*/  LDGSTS.E.BYPASS.LTC128B.128 [R55+0x3000], [R52.64], !P5 ;  /* 0x0300000034377fae */ /* 0x0009e2000e901d4e */
[----:B-1----:R-:W-:Y:S01]  /*db40*/  IADD3 R48, P0, R54, R59, RZ ;  /* 0x0000003b36307210 */ /* 0x002fe20007f1e0ff */
[-C--:B---3--:R-:W-:Y:S03]  /*db50*/  HMMA.16816.F32 R44, R60, R50.reuse, RZ ;  /* 0x000000323c2c723c */ /* 0x088fe600000018ff */
[----:B--2---:R-:W-:Y:S05]  /*db60*/  IADD3.X R49, R0, R58, RZ, P0, !PT ;  /* 0x0000003a00317210 */ /* 0x004fea00007fe4ff */
[----:B------:R1:W-:Y:S01]  /*db70*/  LDGSTS.E.BYPASS.LTC128B.128 [R55+0x1800], [R48.64], !P6 ;  /* 0x0180000030377fae */ /* 0x0003e2000f101d4e */
[----:B----4-:R-:W-:Y:S04]  /*db80*/  IADD3 R52, P0, R54, R57, RZ ;  /* 0x0000003936347210 */ /* 0x010fe80007f1e0ff */
        /* <DEDUP_REMOVED lines=165> */
[----:B------:R-:W-:Y:S01]  /*e5e0*/  MUFU.TANH R217, R12 ;  /* 0x0000000c00d97308 */ /* 0x000fe20000002400 */
        /* <DEDUP_REMOVED lines=8> */
[----:B------:R-:W-:Y:S05]  /*e670*/  FMUL.FTZ R18, R19, c[0x0][0x320] ;  /* 0x0000c80013127a20 */ /* 0x000fea0000410000 */
[C---:B------:R-:W-:Y:S01]  /*e680*/  HMMA.16816.F32 R32, R212.reuse, R6, R32 ;  /* 0x00000006d420723c */ /* 0x040fe20000001820 */
[----:B------:R-:W-:Y:S03]  /*e690*/  MUFU.TANH R218, R15 ;  /* 0x0000000f00da7308 */ /* 0x000fe60000002400 */
[----:B------:R-:W-:Y:S02]  /*e6a0*/  FMUL.FTZ R21, R21, c[0x0][0x320] ;  /* 0x0000c80015157a20 */ /* 0x000fe40000410000 */
[----:B------:R-:W-:Y:S02]  /*e6b0*/  FMUL.FTZ R23, R23, c[0x0][0x320] ;  /* 0x0000c80017177a20 */ /* 0x000fe40000410000 */
[----:B------:R-:W-:Y:S03]  /*e6c0*/  FMUL.FTZ R24, R24, c[0x0][0x320] ;  /* 0x0000c80018187a20 */ /* 0x000fe60000410000 */
[----:B------:R-:W-:Y:S01]  /*e6d0*/  MUFU.TANH R4, R21 ;  /* 0x0000001500047308 */ /* 0x000fe20000002400 */
[----:B------:R-:W-:Y:S02]  /*e6e0*/  FMUL.FTZ R20, R20, c[0x0][0x320] ;  /* 0x0000c80014147a20 */ /* 0x000fe40000410000 */
[----:B------:R-:W-:Y:S01]  /*e6f0*/  FMUL.FTZ R22, R22, c[0x0][0x320] ;  /* 0x0000c80016167a20 */ /* 0x000fe20000410000 */
[-C--:B--2---:R-:W-:Y:S03]  /*e700*/  HMMA.16816.F32 R36, R212, R8.reuse, R36 ;  /* 0x00000008d424723c */ /* 0x084fe60000001824 */
[----:B------:R-:W-:Y:S02]  /*e710*/  FMUL.FTZ R25, R25, c[0x0][0x320] ;  /* 0x0000c80019197a20 */ /* 0x000fe40000410000 */
[----:B------:R-:W-:Y:S01]  /*e720*/  FMUL.FTZ R26, R26, c[0x0][0x320] ;  /* 0x0000c8001a1a7a20 */ /* 0x000fe20000410000 */
[----:B------:R-:W-:Y:S01]  /*e730*/  MUFU.TANH R16, R16 ;  /* 0x0000001000107308 */ /* 0x000fe20000002400 */
        /* <DEDUP_REMOVED lines=17> */
[----:B-1----:R1:W-:Y:S01]  /*e850*/  STL [R1+0x38], R0 ;  /* 0x0000380001007387 */ /* 0x0023e20000100800 */
[----:B------:R-:W-:Y:S02]  /*e860*/  FMUL.FTZ R45, R45, c[0x0][0x320] ;  /* 0x0000c8002d2d7a20 */ /* 0x000fe40000410000 */
[----:B------:R-:W-:Y:S01]  /*e870*/  FMUL.FTZ R46, R46, c[0x0][0x320] ;  /* 0x0000c8002e2e7a20 */ /* 0x000fe20000410000 */
[----:B------:R2:W-:Y:S01]  /*e880*/  STL [R1+0x34], R4 ;  /* 0x0000340401007387 */ /* 0x0005e20000100800 */
        /* <DEDUP_REMOVED lines=14> */
[----:B------:R-:W-:Y:S09]  /*e970*/  FMUL.FTZ R51, R51, c[0x0][0x320] ;  /* 0x0000c80033337a20 */ /* 0x000ff20000410000 */
[----:B--2---:R-:W2:Y:S10]  /*e980*/  MUFU.TANH R4, R23 ;  /* 0x0000001700047308 */ /* 0x004eb40000002400 */
[----:B------:R-:W-:Y:S01]  /*e990*/  MUFU.TANH R23, R25 ;  /* 0x0000001900177308 */ /* 0x000fe20000002400 */
[----:B-1----:R1:W-:Y:S09]  /*e9a0*/  STL [R1+0x30], R0 ;  /* 0x0000300001007387 */ /* 0x0023f20000100800 */
[----:B------:R-:W-:Y:S01]  /*e9b0*/  MUFU.TANH R21, R28 ;  /* 0x0000001c00157308 */ /* 0x000fe20000002400 */
[----:B--2---:R-:W-:Y:S04]  /*e9c0*/  STL [R1+0x2c], R4 ;  /* 0x00002c0401007387 */ /* 0x004fe80000100800 */
[----:B------:R-:W2:Y:S01]  /*e9d0*/  LDSM.16.M88.4 R4, [R241+0x3800] ;  /* 0x00380000f104783b */ /* 0x000ea20000000200 */
[----:B------:R-:W-:Y:S04]  /*e9e0*/  DEPBAR.LE SB0, 0x0 ;  /* 0x000080000000791a */ /* 0x000fe80000000000 */
[----:B------:R-:W-:Y:S03]  /*e9f0*/  MUFU.TANH R138, R29 ;  /* 0x0000001d008a7308 */ /* 0x000fe60000002400 */
[----:B------:R-:W-:Y:S07]  /*ea00*/  BAR.SYNC.DEFER_BLOCKING 0x0 ;  /* 0x0000000000007b1d */ /* 0x000fee0000010000 */
[----:B-1----:R-:W1:Y:S10]  /*ea10*/  MUFU.TANH R0, R24 ;  /* 0x0000001800007308 */ /* 0x002e740000002400 */
[----:B------:R3:W4:Y:S10]  /*ea20*/  MUFU.TANH R22, R30 ;  /* 0x0000001e00167308 */ /* 0x0007340000002400 */
[----:B------:R3:W3:Y:S01]  /*ea30*/  MUFU.TANH R25, R31 ;  /* 0x0000001f00197308 */ /* 0x0006e20000002400 */
[----:B-1----:R1:W-:Y:S01]  /*ea40*/  STL [R1+0x54], R0 ;  /* 0x0000540001007387 */ /* 0x0023e20000100800 */
[-C--:B--2---:R-:W-:Y:S08]  /*ea50*/  HMMA.16816.F32 R52, R212, R4.reuse, R52 ;  /* 0x00000004d434723c */ /* 0x084ff00000001834 */
[----:B------:R2:W1:Y:S01]  /*ea60*/  MUFU.TANH R232, R32 ;  /* 0x0000002000e87308 */ /* 0x0004620000002400 */
[C---:B------:R-:W-:Y:S09]  /*ea70*/  HMMA.16816.F32 R56, R208.reuse, R4, R56 ;  /* 0x00000004d038723c */ /* 0x040ff20000001838 */
[----:B------:R2:W1:Y:S01]  /*ea80*/  MUFU.TANH R32, R33 ;  /* 0x0000002100207308 */ /* 0x0004620000002400 */
[-C--:B------:R-:W-:Y:S08]  /*ea90*/  HMMA.16816.F32 R60, R208, R6.reuse, R60 ;  /* 0x00000006d03c723c */ /* 0x080ff0000000183c */
        /* <DEDUP_REMOVED lines=14> */
[----:B------:R-:W-:Y:S02]  /*eb80*/  FMUL.FTZ R62, R62, c[0x0][0x320] ;  /* 0x0000c8003e3e7a20 */ /* 0x000fe40000410000 */
[----:B-1----:R-:W-:Y:S02]  /*eb90*/  FMUL.FTZ R0, R63, c[0x0][0x320] ;  /* 0x0000c8003f007a20 */ /* 0x002fe40000410000 */
        /* <DEDUP_REMOVED lines=36> */
.L_x_1798:
[----:B------:R-:W3:Y:S01]  /*ede0*/  LDL.LU R41, [R1+0x2c] ;  /* 0x00002c0001297983 */ /* 0x000ee20000300800 */
[----:B------:R-:W-:Y:S02]  /*edf0*/  FMNMX.FTZ R0, R142, R2, !PT ;  /* 0x000000028e007209 */ /* 0x000fe40007810000 */
[----:B------:R-:W-:Y:S01]  /*ee00*/  MOV R48, R32 ;  /* 0x0000002000307202 */ /* 0x000fe20000000f00 */
[----:B------:R-:W4:Y:S01]  /*ee10*/  LDL.LU R40, [R1+0x38] ;  /* 0x0000380001287983 */ /* 0x000f220000300800 */
[----:B------:R-:W-:Y:S02]  /*ee20*/  FMNMX.FTZ R0, R221, R0, !PT ;  /* 0x00000000dd007209 */ /* 0x000fe40007810000 */
[----:B------:R-:W-:Y:S01]  /*ee30*/  MOV R53, R30 ;  /* 0x0000001e00357202 */ /* 0x000fe20000000f00 */
[----:B------:R-:W-:Y:S01]  /*ee40*/  STL [R1+0xb4], R249 ;  /* 0x0000b4f901007387 */ /* 0x000fe20000100800 */
[----:B------:R-:W-:Y:S02]  /*ee50*/  FMNMX.FTZ R0, R141, R0, !PT ;  /* 0x000000008d007209 */ /* 0x000fe40007810000 */
[----:B------:R-:W-:Y:S01]  /*ee60*/  MOV R52, R29 ;  /* 0x0000001d00347202 */ /* 0x000fe20000000f00 */
[----:B------:R-:W-:Y:S01]  /*ee70*/  STL [R1+0xb0], R248 ;  /* 0x0000b0f801007387 */ /* 0x000fe20000100800 */
[----:B------:R-:W-:Y:S02]  /*ee80*/  FMNMX.FTZ R0, R16, R0, !PT ;  /* 0x0000000010007209 */ /* 0x000fe40007810000 */
[----:B--2---:R-:W-:Y:S01]  /*ee90*/  FMNMX.FTZ R5, R143, R3, !PT ;  /* 0x000000038f057209 */ /* 0x004fe20007810000 */
[----:B------:R-:W-:Y:S01]  /*eea0*/  STL [R1+0xac], R247 ;  /* 0x0000acf701007387 */ /* 0x000fe20000100800 */
[----:B------:R-:W-:Y:S02]  /*eeb0*/  MOV R51, R31 ;  /* 0x0000001f00337202 */ /* 0x000fe40000000f00 */
[----:B------:R-:W-:Y:S01]  /*eec0*/  FMNMX.FTZ R5, R223, R5, !PT ;  /* 0x00000005df057209 */ /* 0x000fe20007810000 */
        /* <DEDUP_REMOVED lines=8> */
[----:B------:R-:W-:Y:S01]  /*ef50*/  MOV R59, R139 ;  /* 0x0000008b003b7202 */ /* 0x000fe20000000f00 */
[----:B------:R1:W-:Y:S01]  /*ef60*/  STL [R1+0x9c], R243 ;  /* 0x00009cf301007387 */ /* 0x0003e20000100800 */
[----:B------:R-:W-:Y:S02]  /*ef70*/  FMNMX.FTZ R6, R220, R140, !PT ;  /* 0x0000008cdc067209 */ /* 0x000fe40007810000 */
[----:B------:R-:W-:Y:S01]  /*ef80*/  MOV R63, R133 ;  /* 0x00000085003f7202 */ /* 0x000fe20000000f00 */
[----:B------:R-:W-:Y:S01]  /*ef90*/  LDSM.16.MT88.4 R36, [R238+0x100] ;  /* 0x00010000ee24783b */ /* 0x000fe20000004200 */
[----:B------:R-:W-:Y:S02]  /*efa0*/  FMNMX.FTZ R6, R225, R6, !PT ;  /* 0x00000006e1067209 */ /* 0x000fe40007810000 */
[----:B------:R-:W-:Y:S02]  /*efb0*/  MOV R50, R20 ;  /* 0x0000001400327202 */ /* 0x000fe40000000f00 */
[----:B------:R-:W-:Y:S02]  /*efc0*/  FMNMX.FTZ R6, R219, R6, !PT ;  /* 0x00000006db067209 */ /* 0x000fe40007810000 */
[----:B------:R-:W-:Y:S01]  /*efd0*/  MOV R44, R22 ;  /* 0x00000016002c7202 */ /* 0x000fe20000000f00 */
[----:B------:R-:W0:Y:S01]  /*efe0*/  LDGDEPBAR ;  /* 0x00000000000079af */ /* 0x000e220000000000 */
[----:B------:R-:W-:Y:S02]  /*eff0*/  FMNMX.FTZ R6, R218, R6, !PT ;  /* 0x00000006da067209 */ /* 0x000fe40007810000 */
[----:B------:R-:W-:Y:S02]  /*f000*/  MOV R58, R137 ;  /* 0x00000089003a7202 */ /* 0x000fe40000000f00 */
[----:B------:R-:W-:Y:S02]  /*f010*/  FMNMX.FTZ R6, R63, R6, !PT ;  /* 0x000000063f067209 */ /* 0x000fe40007810000 */
[----:B------:R-:W-:Y:S02]  /*f020*/  MOV R61, R138 ;  /* 0x0000008a003d7202 */ /* 0x000fe40000000f00 */
[----:B------:R-:W-:Y:S02]  /*f030*/  FMNMX.FTZ R6, R50, R6, !PT ;  /* 0x0000000632067209 */ /* 0x000fe40007810000 */
[----:B------:R-:W-:Y:S01]  /*f040*/  MOV R62, R134 ;  /* 0x00000086003e7202 */ /* 0x000fe20000000f00 */
[----:B-1----:R-:W2:Y:S01]  /*f050*/  LDL.LU R243, [R1+0x30] ;  /* 0x0000300001f37983 */ /* 0x002ea20000300800 */
[----:B------:R-:W-:Y:S02]  /*f060*/  FMNMX.FTZ R6, R44, R6, !PT ;  /* 0x000000062c067209 */ /* 0x000fe40007810000 */
[----:B------:R-:W-:Y:S01]  /*f070*/  FMNMX.FTZ R4, R222, R132, !PT ;  /* 0x00000084de047209 */ /* 0x000fe20007810000 */
[----:B------:R1:W-:Y:S01]  /*f080*/  STL [R1+0x98], R242 ;  /* 0x000098f201007387 */ /* 0x0003e20000100800 */
[----:B------:R-:W-:Y:S02]  /*f090*/  MOV R60, R23 ;  /* 0x00000017003c7202 */ /* 0x000fe40000000f00 */
[----:B------:R-:W-:Y:S02]  /*f0a0*/  FMNMX.FTZ R4, R224, R4, !PT ;  /* 0x00000004e0047209 */ /* 0x000fe40007810000 */
[----:B------:R-:W-:Y:S02]  /*f0b0*/  MOV R34, R21 ;  /* 0x0000001500227202 */ /* 0x000fe40000000f00 */
[----:B------:R-:W-:Y:S01]  /*f0c0*/  FMNMX.FTZ R4, R217, R4, !PT ;  /* 0x00000004d9047209 */ /* 0x000fe20007810000 */
[----:B------:R-:W-:Y:S01]  /*f0d0*/  LDSM.16.MT88.4 R20, [R237+0x100] ;  /* 0x00010000ed14783b */ /* 0x000fe20000004200 */
[----:B------:R-:W-:Y:S02]  /*f0e0*/  MOV R54, R19 ;  /* 0x0000001300367202 */ /* 0x000fe40000000f00 */
[----:B------:R-:W-:Y:S02]  /*f0f0*/  FMNMX.FTZ R4, R216, R4, !PT ;  /* 0x00000004d8047209 */ /* 0x000fe40007810000 */
[----:B------:R-:W-:Y:S01]  /*f100*/  ISETP.LT.AND P0, PT, RZ, UR10, PT ;  /* 0x0000000aff007c0c */ /* 0x000fe2000bf01270 */
[----:B------:R-:W-:Y:S02]  /*f110*/  UIADD3 UR10, UR10, -0x1, URZ ;  /* 0xffffffff0a0a7890 */ /* 0x000fe4000fffe03f */
[----:B-1----:R-:W3:Y:S04]  /*f120*/  LDL.LU R242, [R1+0x54] ;  /* 0x0000540001f27983 */ /* 0x002ee80000300800 */
[----:B------:R1:W-:Y:S04]  /*f130*/  STL [R1+0x94], R241 ;  /* 0x000094f101007387 */ /* 0x0003e80000100800 */
[----:B------:R1:W-:Y:S02]  /*f140*/  STL [R1+0x90], R236 ;  /* 0x000090ec01007387 */ /* 0x0003e40000100800 */
[----:B-1----:R-:W-:Y:S02]  /*f150*/  MOV R241, R25 ;  /* 0x0000001900f17202 */ /* 0x002fe40000000f00 */
[----:B------:R-:W3:Y:S02]  /*f160*/  LDL.LU R236, [R1+0x34] ;  /* 0x0000340001ec7983 */ /* 0x000ee40000300800 */
[----:B------:R-:W-:Y:S04]  /*f170*/  FMNMX.FTZ R6, R241, R6, !PT ;  /* 0x00000006f1067209 */ /* 0x000fe80007810000 */
[----:B------:R-:W-:Y:S04]  /*f180*/  FMNMX.FTZ R6, R58, R6, !PT ;  /* 0x000000063a067209 */ /* 0x000fe80007810000 */
[----:B------:R-:W-:Y:S04]  /*f190*/  FMNMX.FTZ R6, R27, R6, !PT ;  /* 0x000000061b067209 */ /* 0x000fe80007810000 */
[----:B------:R-:W-:Y:S04]  /*f1a0*/  FMNMX.FTZ R6, R42, R6, !PT ;  /* 0x000000062a067209 */ /* 0x000fe80007810000 */
[----:B------:R-:W-:Y:S04]  /*f1b0*/  FMNMX.FTZ R6, R43, R6, !PT ;  /* 0x000000062b067209 */ /* 0x000fe80007810000 */
[----:B------:R-:W-:Y:S02]  /*f1c0*/  FMNMX.FTZ R6, R45, R6, !PT ;  /* 0x000000062d067209 */ /* 0x000fe40007810000 */
[----:B----4-:R-:W-:Y:S02]  /*f1d0*/  FMNMX.FTZ R0, R40, R0, !PT ;  /* 0x0000000028007209 */ /* 0x010fe40007810000 */
[----:B--2---:R-:W-:Y:S04]  /*f1e0*/  FMNMX.FTZ R5, R243, R5, !PT ;  /* 0x00000005f3057209 */ /* 0x004fe80007810000 */
[----:B---3--:R-:W-:Y:S04]  /*f1f0*/  FMNMX.FTZ R5, R41, R5, !PT ;  /* 0x0000000529057209 */ /* 0x008fe80007810000 */
[----:B------:R-:W-:Y:S04]  /*f200*/  FMNMX.FTZ R5, R51, R5, !PT ;  /* 0x0000000533057209 */ /* 0x000fe80007810000 */
[----:B------:R-:W-:Y:S04]  /*f210*/  FMNMX.FTZ R5, R55, R5, !PT ;  /* 0x0000000537057209 */ /* 0x000fe80007810000 */
[----:B------:R-:W-:Y:S04]  /*f220*/  FMNMX.FTZ R5, R49, R5, !PT ;  /* 0x0000000531057209 */ /* 0x000fe80007810000 */
[----:B------:R-:W-:Y:S04]  /*f230*/  FMNMX.FTZ R5, R47, R5, !PT ;  /* 0x000000052f057209 */ /* 0x000fe80007810000 */
[----:B------:R-:W-:Y:S04]  /*f240*/  FMNMX.FTZ R5, R235, R5, !PT ;  /* 0x00000005eb057209 */ /* 0x000fe80007810000 */
        /* <DEDUP_REMOVED lines=23> */
[----:B------:R-:W-:Y:S01]  /*f3c0*/  FMNMX.FTZ R4, R215, R4, !PT ;  /* 0x00000004d7047209 */ /* 0x000fe20007810000 */
[----:B------:R-:W1:Y:S01]  /*f3d0*/  SHFL.BFLY PT, R138, R5, 0x1, 0x1f ;  /* 0x0c201f00058a7f89 */ /* 0x000e6200000e0000 */
[----:B------:R-:W-:Y:S04]  /*f3e0*/  FMNMX.FTZ R0, R229, R0, !PT ;  /* 0x00000000e5007209 */ /* 0x000fe80007810000 */
[----:B------:R-:W-:Y:S03]  /*f3f0*/  FMNMX.FTZ R0, R228, R0, !PT ;  /* 0x00000000e4007209 */ /* 0x000fe60007810000 */
[----:B------:R-:W2:Y:S01]  /*f400*/  SHFL.BFLY PT, R9, R4, 0x2, 0x1f ;  /* 0x0c401f0004097f89 */ /* 0x000ea200000e0000 */
[----:B------:R-:W-:Y:S04]  /*f410*/  FMNMX.FTZ R0, R227, R0, !PT ;  /* 0x00000000e3007209 */ /* 0x000fe80007810000 */
[----:B------:R-:W-:Y:S04]  /*f420*/  FMNMX.FTZ R0, R226, R0, !PT ;  /* 0x00000000e2007209 */ /* 0x000fe80007810000 */
[----:B------:R-:W-:Y:S04]  /*f430*/  FMNMX.FTZ R0, R212, R0, !PT ;  /* 0x00000000d4007209 */ /* 0x000fe80007810000 */
[----:B------:R-:W-:Y:S02]  /*f440*/  FMNMX.FTZ R0, R211, R0, !PT ;  /* 0x00000000d3007209 */ /* 0x000fe40007810000 */
[----:B-1----:R-:W-:Y:S03]  /*f450*/  FMNMX.FTZ R138, R5, R138, !PT ;  /* 0x0000008a058a7209 */ /* 0x002fe60007810000 */
[----:B------:R-:W1:Y:S02]  /*f460*/  SHFL.BFLY PT, R8, R0, 0x2, 0x1f ;  /* 0x0c401f0000087f89 */ /* 0x000e6400000e0000 */
[----:B------:R-:W-:Y:S01]  /*f470*/  FMUL.FTZ R209, R138, c[0x0][0x2d0] ;  /* 0x0000b4008ad17a20 */ /* 0x000fe20000410000 */
[----:B--2---:R-:W-:Y:S03]  /*f480*/  FMNMX.FTZ R4, R4, R9, !PT ;  /* 0x0000000904047209 */ /* 0x004fe60007810000 */
[--C-:B------:R-:W-:Y:S02]  /*f490*/  FFMA.FTZ R214, R214, c[0x0][0x2d0], -R209.reuse ;  /* 0x0000b400d6d67a23 */ /* 0x100fe400000108d1 */
[----:B------:R-:W-:Y:S01]  /*f4a0*/  FFMA.FTZ R230, R230, c[0x0][0x2d0], -R209 ;  /* 0x0000b400e6e67a23 */ /* 0x000fe200000108d1 */
[----:B------:R-:W2:Y:S01]  /*f4b0*/  SHFL.BFLY PT, R137, R4, 0x1, 0x1f ;  /* 0x0c201f0004897f89 */ /* 0x000ea200000e0000 */
[----:B-1----:R-:W-:Y:S07]  /*f4c0*/  FMNMX.FTZ R0, R0, R8, !PT ;  /* 0x0000000800007209 */ /* 0x002fee0007810000 */
[----:B------:R-:W1:Y:S01]  /*f4d0*/  SHFL.BFLY PT, R139, R0, 0x1, 0x1f ;  /* 0x0c201f00008b7f89 */ /* 0x000e6200000e0000 */
[----:B--2---:R-:W-:Y:S05]  /*f4e0*/  FMNMX.FTZ R137, R4, R137, !PT ;  /* 0x0000008904897209 */ /* 0x004fea0007810000 */
[----:B------:R-:W-:Y:S04]  /*f4f0*/  FMUL.FTZ R210, R137, c[0x0][0x2d0] ;  /* 0x0000b40089d27a20 */ /* 0x000fe80000410000 */
[----:B------:R-:W-:Y:S06]  /*f500*/  FFMA.FTZ R233, R233, c[0x0][0x2d0], -R210 ;  /* 0x0000b400e9e97a23 */ /* 0x000fec00000108d2 */
[----:B------:R-:W-:Y:S01]  /*f510*/  MUFU.EX2 R233, R233 ;  /* 0x000000e900e97308 */ /* 0x000fe20000000800 */
[----:B-1----:R-:W-:Y:S05]  /*f520*/  FMNMX.FTZ R139, R0, R139, !PT ;  /* 0x0000008b008b7209 */ /* 0x002fea0007810000 */
[C---:B------:R-:W-:Y:S02]  /*f530*/  FADD.FTZ R0, -R139.reuse, R2 ;  /* 0x000000028b007221 */ /* 0x040fe40000010100 */
[----:B------:R-:W-:Y:S02]  /*f540*/  FMUL.FTZ R208, R139, c[0x0][0x2d0] ;  /* 0x0000b4008bd07a20 */ /* 0x000fe40000410000 */
[----:B------:R-:W-:Y:S01]  /*f550*/  FMUL.FTZ R2, R0, c[0x0][0x2d0] ;  /* 0x0000b40000027a20 */ /* 0x000fe20000410000 */
[----:B------:R-:W-:Y:S01]  /*f560*/  FMNMX.FTZ R0, R46, R6, !PT ;  /* 0x000000062e007209 */ /* 0x000fe20007810000 */
[--C-:B------:R-:W-:Y:S02]  /*f570*/  FFMA.FTZ R4, R142, c[0x0][0x2d0], -R208.reuse ;  /* 0x0000b4008e047a23 */ /* 0x100fe400000108d0 */
[----:B------:R1:W2:Y:S01]  /*f580*/  MUFU.EX2 R134, R2 ;  /* 0x0000000200867308 */ /* 0x0002a20000000800 */
[----:B------:R-:W-:Y:S01]  /*f590*/  FMNMX.FTZ R0, R136, R0, !PT ;  /* 0x0000000088007209 */ /* 0x000fe20007810000 */
[--C-:B------:R-:W-:Y:S02]  /*f5a0*/  FFMA.FTZ R212, R212, c[0x0][0x2d0], -R208.reuse ;  /* 0x0000b400d4d47a23 */ /* 0x100fe400000108d0 */
[--C-:B------:R-:W-:Y:S01]  /*f5b0*/  FFMA.FTZ R226, R226, c[0x0][0x2d0], -R208.reuse ;  /* 0x0000b400e2e27a23 */ /* 0x100fe200000108d0 */
[----:B------:R-:W-:Y:S05]  /*f5c0*/  FMNMX.FTZ R0, R135, R0, !PT ;  /* 0x0000000087007209 */ /* 0x000fea0007810000 */
[----:B------:R-:W-:Y:S01]  /*f5d0*/  MUFU.EX2 R10, R4 ;  /* 0x00000004000a7308 */ /* 0x000fe20000000800 */
[----:B-1----:R-:W-:Y:S02]  /*f5e0*/  FADD.FTZ R2, -R138, R3 ;  /* 0x000000038a027221 */ /* 0x002fe40000010100 */
[----:B------:R-:W1:Y:S01]  /*f5f0*/  SHFL.BFLY PT, R3, R0, 0x2, 0x1f ;  /* 0x0c401f0000037f89 */ /* 0x000e6200000e0000 */
[----:B--2---:R-:W-:Y:S02]  /*f600*/  FMUL.FTZ R5, R134, R145 ;  /* 0x0000009186057220 */ /* 0x004fe40000410000 */
[----:B------:R-:W-:Y:S02]  /*f610*/  FMUL.FTZ R2, R2, c[0x0][0x2d0] ;  /* 0x0000b40002027a20 */ /* 0x000fe40000410000 */
[C---:B------:R-:W-:Y:S01]  /*f620*/  FMUL.FTZ R32, R134.reuse, R160 ;  /* 0x000000a086207220 */ /* 0x040fe20000410000 */
[----:B------:R-:W-:Y:S01]  /*f630*/  MOV R160, R53 ;  /* 0x0000003500a07202 */ /* 0x000fe20000000f00 */
[----:B------:R2:W3:Y:S01]  /*f640*/  MUFU.EX2 R133, R2 ;  /* 0x0000000200857308 */ /* 0x0004e20000000800 */
        /* <DEDUP_REMOVED lines=8> */
[----:B------:R-:W-:Y:S01]  /*f6d0*/  FMUL.FTZ R84, R134, R84 ;  /* 0x0000005486547220 */ /* 0x000fe20000410000 */
[----:B-1----:R-:W-:Y:S01]  /*f6e0*/  FMNMX.FTZ R0, R0, R3, !PT ;  /* 0x0000000300007209 */ /* 0x002fe20007810000 */
[----:B------:R-:W-:Y:S02]  /*f6f0*/  FFMA.FTZ R3, R16, c[0x0][0x2d0], -R208 ;  /* 0x0000b40010037a23 */ /* 0x000fe400000108d0 */
[C---:B------:R-:W-:Y:S02]  /*f700*/  FMUL.FTZ R16, R134.reuse, R148 ;  /* 0x0000009486107220 */ /* 0x040fe40000410000 */
[----:B------:R1:W-:Y:S01]  /*f710*/  MUFU.EX2 R246, R3 ;  /* 0x0000000300f67308 */ /* 0x0003e20000000800 */
[----:B------:R-:W-:Y:S02]  /*f720*/  FMUL.FTZ R85, R134, R85 ;  /* 0x0000005586557220 */ /* 0x000fe40000410000 */
[----:B--2---:R-:W-:Y:S02]  /*f730*/  FADD.FTZ R2, -R137, R132 ;  /* 0x0000008489027221 */ /* 0x004fe40000010100 */
[C---:B---3--:R-:W-:Y:S02]  /*f740*/  FMUL.FTZ R6, R133.reuse, R146 ;  /* 0x0000009285067220 */ /* 0x048fe40000410000 */
[----:B------:R-:W-:Y:S02]  /*f750*/  FMUL.FTZ R2, R2, c[0x0][0x2d0] ;  /* 0x0000b40002027a20 */ /* 0x000fe40000410000 */
[C---:B------:R-:W-:Y:S02]  /*f760*/  FMUL.FTZ R7, R133.reuse, R147 ;  /* 0x0000009385077220 */ /* 0x040fe40000410000 */
[----:B------:R2:W3:Y:S01]  /*f770*/  MUFU.EX2 R132, R2 ;  /* 0x0000000200847308 */ /* 0x0004e20000000800 */
[C---:B------:R-:W-:Y:S02]  /*f780*/  FMUL.FTZ R19, R133.reuse, R151 ;  /* 0x0000009785137220 */ /* 0x040fe40000410000 */
[C---:B------:R-:W-:Y:S02]  /*f790*/  FMUL.FTZ R66, R133.reuse, R186 ;  /* 0x000000ba85427220 */ /* 0x040fe40000410000 */
        /* <DEDUP_REMOVED lines=9> */
[----:B------:R-:W-:Y:S02]  /*f830*/  FMUL.FTZ R96, R134, R96 ;  /* 0x0000006086607220 */ /* 0x000fe40000410000 */
[--C-:B--2---:R-:W-:Y:S02]  /*f840*/  FFMA.FTZ R2, R221, c[0x0][0x2d0], -R208.reuse ;  /* 0x0000b400dd027a23 */ /* 0x104fe400000108d0 */
[C---:B---3--:R-:W-:Y:S01]  /*f850*/  FMUL.FTZ R8, R132.reuse, R156 ;  /* 0x0000009c84087220 */ /* 0x048fe20000410000 */
[----:B------:R-:W-:Y:S01]  /*f860*/  MOV R156, R61 ;  /* 0x0000003d009c7202 */ /* 0x000fe20000000f00 */
[----:B------:R2:W-:Y:S01]  /*f870*/  MUFU.EX2 R12, R2 ;  /* 0x00000002000c7308 */ /* 0x0005e20000000800 */
        /* <DEDUP_REMOVED lines=12> */
[--C-:B-1----:R-:W-:Y:S02]  /*f940*/  FFMA.FTZ R3, R223, c[0x0][0x2d0], -R209.reuse ;  /* 0x0000b400df037a23 */ /* 0x102fe400000108d1 */
[----:B------:R-:W-:Y:S02]  /*f950*/  FMUL.FTZ R49, R134, R173 ;  /* 0x000000ad86317220 */ /* 0x000fe40000410000 */
[----:B------:R1:W-:Y:S01]  /*f960*/  MUFU.EX2 R223, R3 ;  /* 0x0000000300df7308 */ /* 0x0003e20000000800 */
[C---:B------:R-:W-:Y:S02]  /*f970*/  FMUL.FTZ R56, R132.reuse, R200 ;  /* 0x000000c884387220 */ /* 0x040fe40000410000 */
[C---:B------:R-:W-:Y:S02]  /*f980*/  FMUL.FTZ R61, R132.reuse, R205 ;  /* 0x000000cd843d7220 */ /* 0x040fe40000410000 */
[C---:B------:R-:W-:Y:S02]  /*f990*/  FMUL.FTZ R72, R132.reuse, R72 ;  /* 0x0000004884487220 */ /* 0x040fe40000410000 */
[----:B--2---:R-:W-:Y:S02]  /*f9a0*/  FFMA.FTZ R2, R141, c[0x0][0x2d0], -R208 ;  /* 0x0000b4008d027a23 */ /* 0x004fe400000108d0 */
        /* <DEDUP_REMOVED lines=11> */
[----:B------:R-:W-:Y:S02]  /*fa60*/  FMUL.FTZ R97, R134, R97 ;  /* 0x0000006186617220 */ /* 0x000fe40000410000 */
[C---:B------:R-:W-:Y:S02]  /*fa70*/  FMUL.FTZ R98, R133.reuse, R98 ;  /* 0x0000006285627220 */ /* 0x040fe40000410000 */
[C---:B------:R-:W-:Y:S01]  /*fa80*/  FMUL.FTZ R99, R133.reuse, R99 ;  /* 0x0000006385637220 */ /* 0x040fe20000410000 */
[----:B--2---:R-:W2:Y:S01]  /*fa90*/  SHFL.BFLY PT, R2, R0, 0x1, 0x1f ;  /* 0x0c201f0000027f89 */ /* 0x004ea200000e0000 */
[----:B---3--:R-:W-:Y:S01]  /*faa0*/  F2FP.PACK_AB R142, R246, R249 ;  /* 0x000000f9f68e723e */ /* 0x008fe200000000ff */
[C---:B------:R-:W-:Y:S02]  /*fab0*/  FMUL.FTZ R100, R134.reuse, R100 ;  /* 0x0000006486647220 */ /* 0x040fe40000410000 */
[----:B------:R-:W-:Y:S02]  /*fac0*/  FMUL.FTZ R101, R134, R101 ;  /* 0x0000006586657220 */ /* 0x000fe40000410000 */
[C---:B------:R-:W-:Y:S02]  /*fad0*/  FMUL.FTZ R102, R133.reuse, R102 ;  /* 0x0000006685667220 */ /* 0x040fe40000410000 */
[----:B------:R-:W-:Y:S02]  /*fae0*/  FMUL.FTZ R103, R133, R103 ;  /* 0x0000006785677220 */ /* 0x000fe40000410000 */
[C---:B------:R-:W-:Y:S02]  /*faf0*/  FMUL.FTZ R104, R132.reuse, R104 ;  /* 0x0000006884687220 */ /* 0x040fe40000410000 */
[----:B------:R-:W-:Y:S02]  /*fb00*/  FMUL.FTZ R105, R132, R105 ;  /* 0x0000006984697220 */ /* 0x000fe40000410000 */
[----:B------:R-:W-:Y:S02]  /*fb10*/  FFMA.FTZ R156, R156, c[0x0][0x2d0], -R210 ;  /* 0x0000b4009c9c7a23 */ /* 0x000fe400000108d2 */
[----:B------:R-:W-:Y:S02]  /*fb20*/  FFMA.FTZ R173, R229, c[0x0][0x2d0], -R208 ;  /* 0x0000b400e5ad7a23 */ /* 0x000fe400000108d0 */
[--C-:B-1----:R-:W-:Y:S02]  /*fb30*/  FFMA.FTZ R3, R222, c[0x0][0x2d0], -R210.reuse ;  /* 0x0000b400de037a23 */ /* 0x102fe400000108d2 */
[C---:B------:R-:W-:Y:S02]  /*fb40*/  FMUL.FTZ R108, R132.reuse, R108 ;  /* 0x0000006c846c7220 */ /* 0x040fe40000410000 */
[----:B------:R1:W-:Y:S01]  /*fb50*/  MUFU.EX2 R221, R3 ;  /* 0x0000000300dd7308 */ /* 0x0003e20000000800 */
[----:B------:R-:W-:Y:S01]  /*fb60*/  FMUL.FTZ R109, R132, R109 ;  /* 0x0000006d846d7220 */ /* 0x000fe20000410000 */
[----:B--2---:R-:W-:Y:S01]  /*fb70*/  FMNMX.FTZ R2, R2, R0, !PT ;  /* 0x0000000002027209 */ /* 0x004fe20007810000 */
[----:B------:R-:W-:Y:S02]  /*fb80*/  FFMA.FTZ R0, R18, c[0x0][0x2d0], -R209 ;  /* 0x0000b40012007a23 */ /* 0x000fe400000108d1 */
[C---:B------:R-:W-:Y:S02]  /*fb90*/  FMUL.FTZ R18, R133.reuse, R150 ;  /* 0x0000009685127220 */ /* 0x040fe40000410000 */
[----:B------:R-:W-:Y:S01]  /*fba0*/  LDSM.16.MT88.4 R148, [R239+0x100] ;  /* 0x00010000ef94783b */ /* 0x000fe20000004200 */
[C---:B------:R-:W-:Y:S02]  /*fbb0*/  FMUL.FTZ R112, R134.reuse, R112 ;  /* 0x0000007086707220 */ /* 0x040fe40000410000 */
[----:B------:R2:W3:Y:S01]  /*fbc0*/  MUFU.EX2 R245, R0 ;  /* 0x0000000000f57308 */ /* 0x0004e20000000800 */
[C---:B------:R-:W-:Y:S02]  /*fbd0*/  FMUL.FTZ R113, R134.reuse, R113 ;  /* 0x0000007186717220 */ /* 0x040fe40000410000 */
[C---:B------:R-:W-:Y:S02]  /*fbe0*/  FMUL.FTZ R114, R133.reuse, R114 ;  /* 0x0000007285727220 */ /* 0x040fe40000410000 */
[C---:B------:R-:W-:Y:S02]  /*fbf0*/  FMUL.FTZ R115, R133.reuse, R115 ;  /* 0x0000007385737220 */ /* 0x040fe40000410000 */
[C---:B------:R-:W-:Y:S02]  /*fc00*/  FMUL.FTZ R116, R134.reuse, R116 ;  /* 0x0000007486747220 */ /* 0x040fe40000410000 */
[----:B------:R-:W-:Y:S02]  /*fc10*/  FMUL.FTZ R117, R134, R117 ;  /* 0x0000007586757220 */ /* 0x000fe40000410000 */
[C---:B------:R-:W-:Y:S02]  /*fc20*/  FMUL.FTZ R118, R133.reuse, R118 ;  /* 0x0000007685767220 */ /* 0x040fe40000410000 */
[C---:B------:R-:W-:Y:S02]  /*fc30*/  FMUL.FTZ R119, R133.reuse, R119 ;  /* 0x0000007785777220 */ /* 0x040fe40000410000 */
[----:B-1----:R-:W-:Y:S01]  /*fc40*/  FFMA.FTZ R3, R224, c[0x0][0x2d0], -R210 ;  /* 0x0000b400e0037a23 */ /* 0x002fe200000108d2 */
[----:B------:R-:W-:Y:S01]  /*fc50*/  MOV R224, R12 ;  /* 0x0000000c00e07202 */ /* 0x000fe20000000f00 */
[C---:B------:R-:W-:Y:S01]  /*fc60*/  FMUL.FTZ R12, R132.reuse, R164 ;  /* 0x000000a4840c7220 */ /* 0x040fe20000410000 */
[----:B------:R-:W-:Y:S01]  /*fc70*/  MOV R164, R35 ;  /* 0x0000002300a47202 */ /* 0x000fe20000000f00 */
[----:B------:R1:W-:Y:S01]  /*fc80*/  MUFU.EX2 R222, R3 ;  /* 0x0000000300de7308 */ /* 0x0003e20000000800 */
[----:B------:R-:W-:Y:S01]  /*fc90*/  FMUL.FTZ R35, R133, R163 ;  /* 0x000000a385237220 */ /* 0x000fe20000410000 */
[----:B------:R-:W-:Y:S01]  /*fca0*/  MOV R163, R55 ;  /* 0x0000003700a37202 */ /* 0x000fe20000000f00 */
[----:B------:R-:W-:Y:S02]  /*fcb0*/  FMUL.FTZ R120, R132, R120 ;  /* 0x0000007884787220 */ /* 0x000fe40000410000 */
[----:B--2---:R-:W-:Y:S01]  /*fcc0*/  FADD.FTZ R0, -R2, R140 ;  /* 0x0000008c02007221 */ /* 0x004fe20000010100 */
[----:B---3--:R-:W-:Y:S01]  /*fcd0*/  F2FP.PACK_AB R143, R245, R248 ;  /* 0x000000f8f58f723e */ /* 0x008fe200000000ff */
[----:B------:R-:W-:Y:S02]  /*fce0*/  FMUL.FTZ R121, R132, R121 ;  /* 0x0000007984797220 */ /* 0x000fe40000410000 */
[----:B------:R-:W-:Y:S02]  /*fcf0*/  FMUL.FTZ R0, R0, c[0x0][0x2d0] ;  /* 0x0000b40000007a20 */ /* 0x000fe40000410000 */
[C---:B------:R-:W-:Y:S02]  /*fd00*/  FMUL.FTZ R124, R132.reuse, R124 ;  /* 0x0000007c847c7220 */ /* 0x040fe40000410000 */
[----:B------:R-:W-:Y:S02]  /*fd10*/  FMUL.FTZ R125, R132, R125 ;  /* 0x0000007d847d7220 */ /* 0x000fe40000410000 */
[----:B------:R-:W2:Y:S01]  /*fd20*/  MUFU.EX2 R0, R0 ;  /* 0x0000000000007308 */ /* 0x000ea20000000800 */
[C---:B------:R-:W-:Y:S02]  /*fd30*/  FMUL.FTZ R128, R134.reuse, R128 ;  /* 0x0000008086807220 */ /* 0x040fe40000410000 */
[----:B------:R-:W-:Y:S02]  /*fd40*/  FMUL.FTZ R129, R134, R129 ;  /* 0x0000008186817220 */ /* 0x000fe40000410000 */
[C---:B------:R-:W-:Y:S02]  /*fd50*/  FMUL.FTZ R130, R133.reuse, R130 ;  /* 0x0000008285827220 */ /* 0x040fe40000410000 */
[----:B------:R-:W-:Y:S02]  /*fd60*/  FMUL.FTZ R131, R133, R131 ;  /* 0x0000008385837220 */ /* 0x000fe40000410000 */
[--C-:B-1----:R-:W-:Y:S04]  /*fd70*/  FFMA.FTZ R3, R217, c[0x0][0x2d0], -R210.reuse ;  /* 0x0000b400d9037a23 */ /* 0x102fe800000108d2 */
[----:B------:R1:W-:Y:S01]  /*fd80*/  MUFU.EX2 R247, R3 ;  /* 0x0000000300f77308 */ /* 0x0003e20000000800 */
[C---:B--2---:R-:W-:Y:S01]  /*fd90*/  FMUL.FTZ R14, R0.reuse, R166 ;  /* 0x000000a6000e7220 */ /* 0x044fe20000410000 */
        /* <DEDUP_REMOVED lines=13> */
[----:B-1----:R-:W-:Y:S02]  /*fe70*/  FFMA.FTZ R3, R216, c[0x0][0x2d0], -R210 ;  /* 0x0000b400d8037a23 */ /* 0x002fe400000108d2 */
[C---:B------:R-:W-:Y:S02]  /*fe80*/  FMUL.FTZ R42, R0.reuse, R194 ;  /* 0x000000c2002a7220 */ /* 0x040fe40000410000 */
[----:B------:R-:W1:Y:S01]  /*fe90*/  MUFU.EX2 R244, R3 ;  /* 0x0000000300f47308 */ /* 0x000e620000000800 */
[----:B------:R-:W-:Y:S02]  /*fea0*/  FMUL.FTZ R43, R0, R195 ;  /* 0x000000c3002b7220 */ /* 0x000fe40000410000 */
[----:B------:R-:W-:Y:S02]  /*feb0*/  FMUL.FTZ R45, R132, R197 ;  /* 0x000000c5842d7220 */ /* 0x000fe40000410000 */
[C---:B------:R-:W-:Y:S02]  /*fec0*/  FMUL.FTZ R46, R0.reuse, R198 ;  /* 0x000000c6002e7220 */ /* 0x040fe40000410000 */
[----:B------:R-:W-:Y:S02]  /*fed0*/  FMUL.FTZ R47, R0, R199 ;  /* 0x000000c7002f7220 */ /* 0x000fe40000410000 */
[----:B------:R-:W-:Y:S02]  /*fee0*/  FMUL.FTZ R50, R133, R174 ;  /* 0x000000ae85327220 */ /* 0x000fe40000410000 */
[----:B------:R-:W-:Y:S02]  /*fef0*/  FMUL.FTZ R60, R132, R204 ;  /* 0x000000cc843c7220 */ /* 0x000fe40000410000 */
[C---:B------:R-:W-:Y:S02]  /*ff00*/  FMUL.FTZ R62, R0.reuse, R206 ;  /* 0x000000ce003e7220 */ /* 0x040fe40000410000 */
[C---:B------:R-:W-:Y:S02]  /*ff10*/  FMUL.FTZ R63, R0.reuse, R207 ;  /* 0x000000cf003f7220 */ /* 0x040fe40000410000 */
[C---:B------:R-:W-:Y:S02]  /*ff20*/  FMUL.FTZ R74, R0.reuse, R74 ;  /* 0x0000004a004a7220 */ /* 0x040fe40000410000 */
[C---:B------:R-:W-:Y:S02]  /*ff30*/  FMUL.FTZ R75, R0.reuse, R75 ;  /* 0x0000004b004b7220 */ /* 0x040fe40000410000 */
[C---:B------:R-:W-:Y:S02]  /*ff40*/  FMUL.FTZ R78, R0.reuse, R78 ;  /* 0x0000004e004e7220 */ /* 0x040fe40000410000 */
[----:B------:R-:W-:Y:S01]  /*ff50*/  FMUL.FTZ R79, R0, R79 ;  /* 0x0000004f004f7220 */ /* 0x000fe20000410000 */
[----:B-1----:R-:W-:Y:S01]  /*ff60*/  F2FP.PACK_AB R146, R244, R247 ;  /* 0x000000f7f492723e */ /* 0x002fe200000000ff */
[----:B------:R-:W-:Y:S02]  /*ff70*/  FMUL.FTZ R3, R2, c[0x0][0x2d0] ;  /* 0x0000b40002037a20 */ /* 0x000fe40000410000 */
[----:B------:R-:W-:Y:S02]  /*ff80*/  FMUL.FTZ R90, R0, R90 ;  /* 0x0000005a005a7220 */ /* 0x000fe40000410000 */
[--C-:B------:R-:W-:Y:S01]  /*ff90*/  FFMA.FTZ R4, R220, c[0x0][0x2d0], -R3.reuse ;  /* 0x0000b400dc047a23 */ /* 0x100fe20000010803 */
[----:B------:R-:W-:Y:S01]  /*ffa0*/  MOV R220, R11 ;  /* 0x0000000b00dc7202 */ /* 0x000fe20000000f00 */
[C---:B------:R-:W-:Y:S01]  /*ffb0*/  FMUL.FTZ R11, R0.reuse, R159 ;  /* 0x0000009f000b7220 */ /* 0x040fe20000410000 */
[----:B------:R-:W-:Y:S01]  /*ffc0*/  MOV R159, R54 ;  /* 0x00000036009f7202 */ /* 0x000fe20000000f00 */
[----:B------:R1:W-:Y:S01]  /*ffd0*/  MUFU.EX2 R216, R4 ;  /* 0x0000000400d87308 */ /* 0x0003e20000000800 */
[----:B------:R-:W-:Y:S01]  /*ffe0*/  F2FP.PACK_AB R141, R223, R220 ;  /* 0x000000dcdf8d723e */ /* 0x000fe200000000ff */
[----:B------:R-:W2:Y:S01]  /*fff0*/  LDSM.16.MT88.4 R52, [R240+0x100] ;  /* 0x00010000f034783b */ /* 0x000ea20000004200 */
[C---:B------:R-:W-:Y:S02]  /*10000*/  FMUL.FTZ R91, R0.reuse, R91 ;  /* 0x0000005b005b7220 */ /* 0x040fe40000410000 */
[C---:B------:R-:W-:Y:S02]  /*10010*/  FMUL.FTZ R94, R0.reuse, R94 ;  /* 0x0000005e005e7220 */ /* 0x040fe40000410000 */
[C---:B------:R-:W-:Y:S02]  /*10020*/  FMUL.FTZ R95, R0.reuse, R95 ;  /* 0x0000005f005f7220 */ /* 0x040fe40000410000 */
[C---:B------:R-:W-:Y:S02]  /*10030*/  FMUL.FTZ R106, R0.reuse, R106 ;  /* 0x0000006a006a7220 */ /* 0x040fe40000410000 */
[----:B------:R-:W-:Y:S02]  /*10040*/  FMUL.FTZ R107, R0, R107 ;  /* 0x0000006b006b7220 */ /* 0x000fe40000410000 */
[--C-:B------:R-:W-:Y:S02]  /*10050*/  FFMA.FTZ R174, R176, c[0x0][0x2d0], -R208.reuse ;  /* 0x0000b400b0ae7a23 */ /* 0x100fe400000108d0 */
[C---:B------:R-:W-:Y:S02]  /*10060*/  FMUL.FTZ R110, R0.reuse, R110 ;  /* 0x0000006e006e7220 */ /* 0x040fe40000410000 */
[C---:B------:R-:W-:Y:S02]  /*10070*/  FMUL.FTZ R111, R0.reuse, R111 ;  /* 0x0000006f006f7220 */ /* 0x040fe40000410000 */
[C---:B------:R-:W-:Y:S02]  /*10080*/  FMUL.FTZ R122, R0.reuse, R122 ;  /* 0x0000007a007a7220 */ /* 0x040fe40000410000 */
[C---:B------:R-:W-:Y:S02]  /*10090*/  FMUL.FTZ R123, R0.reuse, R123 ;  /* 0x0000007b007b7220 */ /* 0x040fe40000410000 */
[C---:B------:R-:W-:Y:S02]  /*100a0*/  FMUL.FTZ R126, R0.reuse, R126 ;  /* 0x0000007e007e7220 */ /* 0x040fe40000410000 */
[--C-:B-1----:R-:W-:Y:S01]  /*100b0*/  FFMA.FTZ R4, R225, c[0x0][0x2d0], -R3.reuse ;  /* 0x0000b400e1047a23 */ /* 0x102fe20000010803 */
[----:B------:R-:W-:Y:S01]  /*100c0*/  MOV R225, R10 ;  /* 0x0000000a00e17202 */ /* 0x000fe20000000f00 */
[----:B------:R-:W-:Y:S01]  /*100d0*/  FMUL.FTZ R10, R0, R158 ;  /* 0x0000009e000a7220 */ /* 0x000fe20000410000 */
[----:B------:R-:W-:Y:S01]  /*100e0*/  MOV R158, R44 ;  /* 0x0000002c009e7202 */ /* 0x000fe20000000f00 */
[----:B------:R1:W3:Y:S01]  /*100f0*/  MUFU.EX2 R217, R4 ;  /* 0x0000000400d97308 */ /* 0x0002e20000000800 */
[----:B------:R-:W-:Y:S01]  /*10100*/  F2FP.PACK_AB R140, R224, R225 ;  /* 0x000000e1e08c723e */ /* 0x000fe200000000ff */
[----:B------:R-:W-:Y:S02]  /*10110*/  FMUL.FTZ R44, R132, R196 ;  /* 0x000000c4842c7220 */ /* 0x000fe40000410000 */
[----:B------:R-:W-:Y:S02]  /*10120*/  FMUL.FTZ R127, R0, R127 ;  /* 0x0000007f007f7220 */ /* 0x000fe40000410000 */
[--C-:B------:R-:W-:Y:S02]  /*10130*/  FFMA.FTZ R176, R227, c[0x0][0x2d0], -R208.reuse ;  /* 0x0000b400e3b07a23 */ /* 0x100fe400000108d0 */
[--C-:B-1----:R-:W-:Y:S01]  /*10140*/  FFMA.FTZ R4, R219, c[0x0][0x2d0], -R3.reuse ;  /* 0x0000b400db047a23 */ /* 0x102fe20000010803 */
[----:B---3--:R-:W-:Y:S03]  /*10150*/  F2FP.PACK_AB R145, R217, R216 ;  /* 0x000000d8d991723e */ /* 0x008fe600000000ff */
[----:B------:R1:W-:Y:S02]  /*10160*/  MUFU.EX2 R219, R4 ;  /* 0x0000000400db7308 */ /* 0x0003e40000000800 */
[----:B-1----:R-:W-:Y:S08]  /*10170*/  FFMA.FTZ R4, R218, c[0x0][0x2d0], -R3 ;  /* 0x0000b400da047a23 */ /* 0x002ff00000010803 */
[----:B------:R1:W3:Y:S02]  /*10180*/  MUFU.EX2 R218, R4 ;  /* 0x0000000400da7308 */ /* 0x0002e40000000800 */
[----:B-1----:R-:W-:Y:S01]  /*10190*/  FMUL.FTZ R4, R134, R144 ;  /* 0x0000009086047220 */ /* 0x002fe20000410000 */
[----:B---3--:R-:W-:Y:S02]  /*101a0*/  F2FP.PACK_AB R147, R218, R219 ;  /* 0x000000dbda93723e */ /* 0x008fe400000000ff */
[----:B------:R-:W-:Y:S04]  /*101b0*/  F2FP.PACK_AB R144, R222, R221 ;  /* 0x000000ddde90723e */ /* 0x000fe800000000ff */
[-C--:B------:R-:W-:Y:S08]  /*101c0*/  HMMA.16816.F32 R4, R140, R20.reuse, R4 ;  /* 0x000000148c04723c */ /* 0x080ff00000001804 */
[C---:B------:R-:W-:Y:S07]  /*101d0*/  HMMA.16816.F32 R8, R144.reuse, R20, R8 ;  /* 0x000000149008723c */ /* 0x040fee0000001808 */
[----:B------:R-:W-:Y:S01]  /*101e0*/  FMUL.FTZ R21, R134, R153 ;  /* 0x0000009986157220 */ /* 0x000fe20000410000 */
[-C--:B------:R-:W-:Y:S04]  /*101f0*/  HMMA.16816.F32 R12, R144, R22.reuse, R12 ;  /* 0x00000016900c723c */ /* 0x080fe8000000180c */
[----:B------:R-:W-:Y:S01]  /*10200*/  MOV R153, R57 ;  /* 0x0000003900997202 */ /* 0x000fe20000000f00 */
[----:B------:R-:W-:Y:S02]  /*10210*/  FMUL.FTZ R57, R132, R201 ;  /* 0x000000c984397220 */ /* 0x000fe40000410000 */
[----:B------:R-:W-:Y:S01]  /*10220*/  FMUL.FTZ R20, R134, R152 ;  /* 0x0000009886147220 */ /* 0x000fe20000410000 */
[C---:B------:R-:W-:Y:S04]  /*10230*/  HMMA.16816.F32 R16, R140.reuse, R22, R16 ;  /* 0x000000168c10723c */ /* 0x040fe80000001810 */
[----:B------:R-:W-:Y:S01]  /*10240*/  MOV R152, R40 ;  /* 0x0000002800987202 */ /* 0x000fe20000000f00 */
[----:B------:R-:W-:Y:S02]  /*10250*/  FMUL.FTZ R40, R132, R192 ;  /* 0x000000c084287220 */ /* 0x000fe40000410000 */
[C---:B------:R-:W-:Y:S01]  /*10260*/  FMUL.FTZ R22, R133.reuse, R154 ;  /* 0x0000009a85167220 */ /* 0x040fe20000410000 */
[----:B------:R-:W-:Y:S01]  /*10270*/  MOV R154, R58 ;  /* 0x0000003a009a7202 */ /* 0x000fe20000000f00 */
[C---:B------:R-:W-:Y:S01]  /*10280*/  FMUL.FTZ R23, R133.reuse, R155 ;  /* 0x0000009b85177220 */ /* 0x040fe20000410000 */
[----:B------:R-:W-:Y:S02]  /*10290*/  MUFU.EX2 R192, R156 ;  /* 0x0000009c00c07308 */ /* 0x000fe40000000800 */
[----:B------:R-:W-:Y:S01]  /*102a0*/  MOV R155, R59 ;  /* 0x0000003b009b7202 */ /* 0x000fe20000000f00 */
[C---:B------:R-:W-:Y:S02]  /*102b0*/  FMUL.FTZ R58, R0.reuse, R202 ;  /* 0x000000ca003a7220 */ /* 0x040fe40000410000 */
[----:B------:R-:W-:Y:S01]  /*102c0*/  FMUL.FTZ R59, R0, R203 ;  /* 0x000000cb003b7220 */ /* 0x000fe20000410000 */
[-C--:B------:R-:W-:Y:S03]  /*102d0*/  HMMA.16816.F32 R20, R140, R36.reuse, R20 ;  /* 0x000000248c14723c */ /* 0x080fe60000001814 */
[--C-:B------:R-:W-:Y:S01]  /*102e0*/  FFMA.FTZ R152, R152, c[0x0][0x2d0], -R208.reuse ;  /* 0x0000b40098987a23 */ /* 0x100fe200000108d0 */
[----:B------:R-:W-:Y:S04]  /*102f0*/  MUFU.EX2 R203, R173 ;  /* 0x000000ad00cb7308 */ /* 0x000fe80000000800 */
[C---:B------:R-:W-:Y:S06]  /*10300*/  HMMA.16816.F32 R24, R144.reuse, R36, R24 ;  /* 0x000000249018723c */ /* 0x040fec0000001818 */
[----:B------:R1:W-:Y:S01]  /*10310*/  MUFU.EX2 R200, R152 ;  /* 0x0000009800c87308 */ /* 0x0003e20000000800 */
[C---:B------:R-:W-:Y:S01]  /*10320*/  FMUL.FTZ R36, R134.reuse, R168 ;  /* 0x000000a886247220 */ /* 0x040fe20000410000 */
[-C--:B------:R-:W-:Y:S04]  /*10330*/  HMMA.16816.F32 R28, R144, R38.reuse, R28 ;  /* 0x00000026901c723c */ /* 0x080fe8000000181c */
[C---:B------:R-:W-:Y:S01]  /*10340*/  FMUL.FTZ R37, R134.reuse, R169 ;  /* 0x000000a986257220 */ /* 0x040fe20000410000 */
[----:B------:R-:W-:Y:S01]  /*10350*/  MOV R168, R51 ;  /* 0x0000003300a87202 */ /* 0x000fe20000000f00 */
[C---:B------:R-:W-:Y:S01]  /*10360*/  FMUL.FTZ R51, R133.reuse, R175 ;  /* 0x000000af85337220 */ /* 0x040fe20000410000 */
[----:B------:R-:W-:Y:S01]  /*10370*/  MOV R169, R48 ;  /* 0x0000003000a97202 */ /* 0x000fe20000000f00 */
[C---:B------:R-:W-:Y:S04]  /*10380*/  HMMA.16816.F32 R32, R140.reuse, R38, R32 ;  /* 0x000000268c20723c */ /* 0x040fe80000001820 */
[----:B------:R-:W-:Y:S02]  /*10390*/  FMUL.FTZ R48, R134, R172 ;  /* 0x000000ac86307220 */ /* 0x000fe40000410000 */
[--C-:B------:R-:W-:Y:S01]  /*103a0*/  FFMA.FTZ R175, R160, c[0x0][0x2d0], -R208.reuse ;  /* 0x0000b400a0af7a23 */ /* 0x100fe200000108d0 */
[----:B------:R-:W-:Y:S01]  /*103b0*/  MOV R160, R155 ;  /* 0x0000009b00a07202 */ /* 0x000fe20000000f00 */
[C---:B------:R-:W-:Y:S01]  /*103c0*/  FMUL.FTZ R38, R133.reuse, R170 ;  /* 0x000000aa85267220 */ /* 0x040fe20000410000 */
[----:B------:R-:W-:Y:S01]  /*103d0*/  MOV R170, R41 ;  /* 0x0000002900aa7202 */ /* 0x000fe20000000f00 */
[----:B------:R-:W-:Y:S02]  /*103e0*/  MUFU.EX2 R197, R175 ;  /* 0x000000af00c57308 */ /* 0x000fe40000000800 */
[C---:B------:R-:W-:Y:S02]  /*103f0*/  FMUL.FTZ R39, R133.reuse, R171 ;  /* 0x000000ab85277220 */ /* 0x040fe40000410000 */
[--C-:B------:R-:W-:Y:S02]  /*10400*/  FFMA.FTZ R172, R228, c[0x0][0x2d0], -R208.reuse ;  /* 0x0000b400e4ac7a23 */ /* 0x100fe400000108d0 */
[----:B------:R-:W-:Y:S02]  /*10410*/  FMUL.FTZ R41, R132, R193 ;  /* 0x000000c184297220 */ /* 0x000fe40000410000 */
[--C-:B-1----:R-:W-:Y:S01]  /*10420*/  FFMA.FTZ R152, R236, c[0x0][0x2d0], -R208.reuse ;  /* 0x0000b400ec987a23 */ /* 0x102fe200000108d0 */
[-C--:B--2---:R-:W-:Y:S01]  /*10430*/  HMMA.16816.F32 R36, R140, R52.reuse, R36 ;  /* 0x000000348c24723c */ /* 0x084fe20000001824 */
[----:B------:R-:W-:Y:S07]  /*10440*/  MUFU.EX2 R206, R172 ;  /* 0x000000ac00ce7308 */ /* 0x000fee0000000800 */
[C---:B------:R-:W-:Y:S03]  /*10450*/  HMMA.16816.F32 R40, R144.reuse, R52, R40 ;  /* 0x000000349028723c */ /* 0x040fe60000001828 */
[----:B------:R1:W-:Y:S04]  /*10460*/  MUFU.EX2 R236, R152 ;  /* 0x0000009800ec7308 */ /* 0x0003e80000000800 */
[C---:B------:R-:W-:Y:S01]  /*10470*/  FMUL.FTZ R52, R134.reuse, R180 ;  /* 0x000000b486347220 */ /* 0x040fe20000410000 */
[-C--:B------:R-:W-:Y:S04]  /*10480*/  HMMA.16816.F32 R44, R144, R54.reuse, R44 ;  /* 0x00000036902c723c */ /* 0x080fe8000000182c */
[----:B------:R-:W-:Y:S04]  /*10490*/  FMUL.FTZ R53, R134, R181 ;  /* 0x000000b586357220 */ /* 0x000fe80000410000 */
[C---:B------:R-:W-:Y:S07]  /*104a0*/  HMMA.16816.F32 R48, R140.reuse, R54, R48 ;  /* 0x000000368c30723c */ /* 0x040fee0000001830 */
[C---:B------:R-:W-:Y:S02]  /*104b0*/  FMUL.FTZ R54, R133.reuse, R182 ;  /* 0x000000b685367220 */ /* 0x040fe40000410000 */
[----:B------:R-:W-:Y:S03]  /*104c0*/  FMUL.FTZ R55, R133, R183 ;  /* 0x000000b785377220 */ /* 0x000fe60000410000 */
[----:B-1----:R-:W-:Y:S02]  /*104d0*/  FFMA.FTZ R152, R243, c[0x0][0x2d0], -R209 ;  /* 0x0000b400f3987a23 */ /* 0x002fe400000108d1 */
[----:B------:R-:W-:Y:S02]  /*104e0*/  FFMA.FTZ R182, R136, c[0x0][0x2d0], -R3 ;  /* 0x0000b40088b67a23 */ /* 0x000fe40000010803 */
[-C--:B------:R-:W-:Y:S01]  /*104f0*/  HMMA.16816.F32 R52, R140, R148.reuse, R52 ;  /* 0x000000948c34723c */ /* 0x080fe20000001834 */
[----:B------:R1:W-:Y:S07]  /*10500*/  MUFU.EX2 R243, R152 ;  /* 0x0000009800f37308 */ /* 0x0003ee0000000800 */
[C---:B------:R-:W-:Y:S08]  /*10510*/  HMMA.16816.F32 R56, R144.reuse, R148, R56 ;  /* 0x000000949038723c */ /* 0x040ff00000001838 */
[-C--:B------:R-:W-:Y:S08]  /*10520*/  HMMA.16816.F32 R60, R144, R150.reuse, R60 ;  /* 0x00000096903c723c */ /* 0x080ff0000000183c */
[C---:B------:R-:W-:Y:S01]  /*10530*/  HMMA.16816.F32 R64, R140.reuse, R150, R64 ;  /* 0x000000968c40723c */ /* 0x040fe20000001840 */
[----:B------:R-:W2:Y:S03]  /*10540*/  LDSM.16.MT88.4 R148, [R237+0x2100] ;  /* 0x00210000ed94783b */ /* 0x000ea60000004200 */
[--C-:B-1----:R-:W-:Y:S04]  /*10550*/  FFMA.FTZ R152, R170, c[0x0][0x2d0], -R209.reuse ;  /* 0x0000b400aa987a23 */ /* 0x102fe800000108d1 */
[----:B------:R1:W-:Y:S04]  /*10560*/  MUFU.EX2 R196, R152 ;  /* 0x0000009800c47308 */ /* 0x0003e80000000800 */
[--C-:B-1----:R-:W-:Y:S01]  /*10570*/  FFMA.FTZ R152, R232, c[0x0][0x2d0], -R208.reuse ;  /* 0x0000b400e8987a23 */ /* 0x102fe200000108d0 */
[----:B------:R-:W-:Y:S02]  /*10580*/  MOV R232, R225 ;  /* 0x000000e100e87202 */ /* 0x000fe40000000f00 */
[----:B------:R-:W3:Y:S03]  /*10590*/  LDL.LU R225, [R1+0x64] ;  /* 0x0000640001e17983 */ /* 0x000ee60000300800 */
[----:B------:R1:W-:Y:S01]  /*105a0*/  MUFU.EX2 R184, R152 ;  /* 0x0000009800b87308 */ /* 0x0003e20000000800 */
[-C--:B--2---:R-:W-:Y:S08]  /*105b0*/  HMMA.16816.F32 R68, R140, R148.reuse, R68 ;  /* 0x000000948c44723c */ /* 0x084ff00000001844 */
[C---:B------:R-:W-:Y:S08]  /*105c0*/  HMMA.16816.F32 R72, R144.reuse, R148, R72 ;  /* 0x000000949048723c */ /* 0x040ff00000001848 */
[-C--:B------:R-:W-:Y:S04]  /*105d0*/  HMMA.16816.F32 R76, R144, R150.reuse, R76 ;  /* 0x00000096904c723c */ /* 0x080fe8000000184c */
[--C-:B-1----:R-:W-:Y:S02]  /*105e0*/  FFMA.FTZ R152, R169, c[0x0][0x2d0], -R208.reuse ;  /* 0x0000b400a9987a23 */ /* 0x102fe400000108d0 */
[----:B------:R-:W-:Y:S02]  /*105f0*/  FFMA.FTZ R208, R211, c[0x0][0x2d0], -R208 ;  /* 0x0000b400d3d07a23 */ /* 0x000fe400000108d0 */
[C---:B------:R-:W-:Y:S01]  /*10600*/  HMMA.16816.F32 R80, R140.reuse, R150, R80 ;  /* 0x000000968c50723c */ /* 0x040fe20000001850 */
[----:B------:R-:W1:Y:S01]  /*10610*/  LDSM.16.MT88.4 R148, [R238+0x2100] ;  /* 0x00210000ee94783b */ /* 0x000e620000004200 */
[----:B------:R2:W-:Y:S02]  /*10620*/  MUFU.EX2 R194, R152 ;  /* 0x0000009800c27308 */ /* 0x0005e40000000800 */
[--C-:B------:R-:W-:Y:S08]  /*10630*/  FFMA.FTZ R169, R235, c[0x0][0x2d0], -R209.reuse ;  /* 0x0000b400eba97a23 */ /* 0x100ff000000108d1 */
[----:B------:R-:W-:Y:S10]  /*10640*/  MUFU.EX2 R235, R230 ;  /* 0x000000e600eb7308 */ /* 0x000ff40000000800 */
[----:B------:R-:W-:Y:S01]  /*10650*/  MUFU.EX2 R169, R169 ;  /* 0x000000a900a97308 */ /* 0x000fe20000000800 */
[--C-:B--2---:R-:W-:Y:S09]  /*10660*/  FFMA.FTZ R152, R242, c[0x0][0x2d0], -R210.reuse ;  /* 0x0000b400f2987a23 */ /* 0x104ff200000108d2 */
[----:B------:R2:W-:Y:S01]  /*10670*/  MUFU.EX2 R242, R152 ;  /* 0x0000009800f27308 */ /* 0x0005e20000000800 */
[-C--:B-1----:R-:W-:Y:S08]  /*10680*/  HMMA.16816.F32 R84, R140, R148.reuse, R84 ;  /* 0x000000948c54723c */ /* 0x082ff00000001854 */
[C---:B------:R-:W-:Y:S08]  /*10690*/  HMMA.16816.F32 R88, R144.reuse, R148, R88 ;  /* 0x000000949058723c */ /* 0x040ff00000001858 */
[-C--:B------:R-:W-:Y:S08]  /*106a0*/  HMMA.16816.F32 R92, R144, R150.reuse, R92 ;  /* 0x00000096905c723c */ /* 0x080ff0000000185c */
[C---:B------:R-:W-:Y:S01]  /*106b0*/  HMMA.16816.F32 R96, R140.reuse, R150, R96 ;  /* 0x000000968c60723c */ /* 0x040fe20000001860 */
[----:B------:R-:W1:Y:S07]  /*106c0*/  LDSM.16.MT88.4 R148, [R240+0x2100] ;  /* 0x00210000f094783b */ /* 0x000e6e0000004200 */
[-C--:B-1----:R-:W-:Y:S08]  /*106d0*/  HMMA.16816.F32 R100, R140, R148.reuse, R100 ;  /* 0x000000948c64723c */ /* 0x082ff00000001864 */
[C---:B------:R-:W-:Y:S07]  /*106e0*/  HMMA.16816.F32 R104, R144.reuse, R148, R104 ;  /* 0x000000949068723c */ /* 0x040fee0000001868 */
[--C-:B------:R-:W-:Y:S01]  /*106f0*/  FFMA.FTZ R148, R168, c[0x0][0x2d0], -R209.reuse ;  /* 0x0000b400a8947a23 */ /* 0x100fe200000108d1 */
[-C--:B------:R-:W-:Y:S04]  /*10700*/  HMMA.16816.F32 R108, R144, R150.reuse, R108 ;  /* 0x00000096906c723c */ /* 0x080fe8000000186c */
[----:B------:R-:W-:Y:S02]  /*10710*/  MOV R168, R163 ;  /* 0x000000a300a87202 */ /* 0x000fe40000000f00 */
[----:B------:R-:W-:Y:S02]  /*10720*/  MOV R163, R162 ;  /* 0x000000a200a37202 */ /* 0x000fe40000000f00 */
[C---:B------:R-:W-:Y:S04]  /*10730*/  HMMA.16816.F32 R112, R140.reuse, R150, R112 ;  /* 0x000000968c70723c */ /* 0x040fe80000001870 */
[--C-:B--2---:R-:W-:Y:S01]  /*10740*/  FFMA.FTZ R152, R163, c[0x0][0x2d0], -R210.reuse ;  /* 0x0000b400a3987a23 */ /* 0x104fe200000108d2 */
[----:B------:R-:W-:Y:S02]  /*10750*/  MOV R162, R161 ;  /* 0x000000a100a27202 */ /* 0x000fe40000000f00 */
[----:B------:R-:W-:Y:S01]  /*10760*/  MOV R161, R190 ;  /* 0x000000be00a17202 */ /* 0x000fe20000000f00 */
[----:B------:R1:W-:Y:S01]  /*10770*/  MUFU.EX2 R202, R152 ;  /* 0x0000009800ca7308 */ /* 0x0003e20000000800 */
[----:B------:R-:W-:Y:S03]  /*10780*/  MOV R190, R189 ;  /* 0x000000bd00be7202 */ /* 0x000fe60000000f00 */
[----:B------:R-:W-:Y:S02]  /*10790*/  MOV R189, R188 ;  /* 0x000000bc00bd7202 */ /* 0x000fe40000000f00 */
[----:B------:R-:W-:Y:S01]  /*107a0*/  MOV R188, R179 ;  /* 0x000000b300bc7202 */ /* 0x000fe20000000f00 */
[--C-:B------:R-:W-:Y:S01]  /*107b0*/  FFMA.FTZ R171, R190, c[0x0][0x2d0], -R209.reuse ;  /* 0x0000b400beab7a23 */ /* 0x100fe200000108d1 */
[----:B------:R-:W-:Y:S01]  /*107c0*/  MOV R179, R167 ;  /* 0x000000a700b37202 */ /* 0x000fe20000000f00 */
[----:B------:R-:W-:Y:S01]  /*107d0*/  FFMA.FTZ R170, R189, c[0x0][0x2d0], -R209 ;  /* 0x0000b400bdaa7a23 */ /* 0x000fe200000108d1 */
[----:B------:R-:W-:Y:S01]  /*107e0*/  MOV R167, R166 ;  /* 0x000000a600a77202 */ /* 0x000fe20000000f00 */
[--C-:B------:R-:W-:Y:S01]  /*107f0*/  FFMA.FTZ R181, R188, c[0x0][0x2d0], -R3.reuse ;  /* 0x0000b400bcb57a23 */ /* 0x100fe20000010803 */
[----:B------:R-:W-:Y:S01]  /*10800*/  MOV R166, R157 ;  /* 0x0000009d00a67202 */ /* 0x000fe20000000f00 */
[----:B------:R-:W-:Y:S01]  /*10810*/  MUFU.EX2 R171, R171 ;  /* 0x000000ab00ab7308 */ /* 0x000fe20000000800 */
[----:B------:R-:W-:Y:S01]  /*10820*/  MOV R157, R241 ;  /* 0x000000f1009d7202 */ /* 0x000fe20000000f00 */
[--C-:B------:R-:W-:Y:S01]  /*10830*/  FFMA.FTZ R167, R167, c[0x0][0x2d0], -R3.reuse ;  /* 0x0000b400a7a77a23 */ /* 0x100fe20000010803 */
[----:B------:R-:W-:Y:S01]  /*10840*/  MOV R189, R178 ;  /* 0x000000b200bd7202 */ /* 0x000fe20000000f00 */
[--C-:B------:R-:W-:Y:S01]  /*10850*/  FFMA.FTZ R166, R166, c[0x0][0x2d0], -R3.reuse ;  /* 0x0000b400a6a67a23 */ /* 0x100fe20000010803 */
[----:B------:R-:W-:Y:S01]  /*10860*/  MOV R178, R165 ;  /* 0x000000a500b27202 */ /* 0x000fe20000000f00 */
[--C-:B------:R-:W-:Y:S01]  /*10870*/  FFMA.FTZ R179, R179, c[0x0][0x2d0], -R3.reuse ;  /* 0x0000b400b3b37a23 */ /* 0x100fe20000010803 */
[----:B------:R-:W-:Y:S02]  /*10880*/  MOV R165, R164 ;  /* 0x000000a400a57202 */ /* 0x000fe40000000f00 */
[----:B------:R-:W-:Y:S01]  /*10890*/  MOV R164, R159 ;  /* 0x0000009f00a47202 */ /* 0x000fe20000000f00 */
[----:B------:R2:W-:Y:S01]  /*108a0*/  MUFU.EX2 R241, R148 ;  /* 0x0000009400f17308 */ /* 0x0005e20000000800 */
[--C-:B-1----:R-:W-:Y:S01]  /*108b0*/  FFMA.FTZ R152, R162, c[0x0][0x2d0], -R3.reuse ;  /* 0x0000b400a2987a23 */ /* 0x102fe20000010803 */
[----:B------:R-:W-:Y:S01]  /*108c0*/  MOV R190, R154 ;  /* 0x0000009a00be7202 */ /* 0x000fe20000000f00 */
[--C-:B------:R-:W-:Y:S02]  /*108d0*/  FFMA.FTZ R162, R160, c[0x0][0x2d0], -R210.reuse ;  /* 0x0000b400a0a27a23 */ /* 0x100fe400000108d2 */
[--C-:B------:R-:W-:Y:S02]  /*108e0*/  FFMA.FTZ R164, R164, c[0x0][0x2d0], -R210.reuse ;  /* 0x0000b400a4a47a23 */ /* 0x100fe400000108d2 */
[--C-:B------:R-:W-:Y:S02]  /*108f0*/  FFMA.FTZ R165, R165, c[0x0][0x2d0], -R210.reuse ;  /* 0x0000b400a5a57a23 */ /* 0x100fe400000108d2 */
[--C-:B------:R-:W-:Y:S01]  /*10900*/  FFMA.FTZ R178, R178, c[0x0][0x2d0], -R210.reuse ;  /* 0x0000b400b2b27a23 */ /* 0x100fe200000108d2 */
[----:B------:R1:W-:Y:S01]  /*10910*/  MUFU.EX2 R199, R152 ;  /* 0x0000009800c77308 */ /* 0x0003e20000000800 */
[----:B------:R-:W-:Y:S09]  /*10920*/  FFMA.FTZ R160, R189, c[0x0][0x2d0], -R3 ;  /* 0x0000b400bda07a23 */ /* 0x000ff20000010803 */
[----:B------:R-:W-:Y:S01]  /*10930*/  MUFU.EX2 R187, R165 ;  /* 0x000000a500bb7308 */ /* 0x000fe20000000800 */
[--C-:B--2---:R-:W-:Y:S02]  /*10940*/  FFMA.FTZ R148, R168, c[0x0][0x2d0], -R209.reuse ;  /* 0x0000b400a8947a23 */ /* 0x104fe400000108d1 */
[----:B------:R-:W-:Y:S07]  /*10950*/  FFMA.FTZ R168, R234, c[0x0][0x2d0], -R209 ;  /* 0x0000b400eaa87a23 */ /* 0x000fee00000108d1 */
[----:B------:R2:W-:Y:S01]  /*10960*/  MUFU.EX2 R193, R148 ;  /* 0x0000009400c17308 */ /* 0x0005e20000000800 */
[----:B-1----:R-:W-:Y:S01]  /*10970*/  FFMA.FTZ R152, R161, c[0x0][0x2d0], -R3 ;  /* 0x0000b400a1987a23 */ /* 0x002fe20000010803 */
[----:B------:R-:W-:Y:S01]  /*10980*/  MOV R161, R177 ;  /* 0x000000b100a17202 */ /* 0x000fe20000000f00 */
[--C-:B------:R-:W-:Y:S02]  /*10990*/  FFMA.FTZ R177, R231, c[0x0][0x2d0], -R209.reuse ;  /* 0x0000b400e7b17a23 */ /* 0x100fe400000108d1 */
[----:B------:R-:W-:Y:S05]  /*109a0*/  FFMA.FTZ R209, R213, c[0x0][0x2d0], -R209 ;  /* 0x0000b400d5d17a23 */ /* 0x000fea00000108d1 */
[----:B------:R1:W4:Y:S01]  /*109b0*/  MUFU.EX2 R186, R152 ;  /* 0x0000009800ba7308 */ /* 0x0003220000000800 */
[--C-:B------:R-:W-:Y:S02]  /*109c0*/  FFMA.FTZ R163, R161, c[0x0][0x2d0], -R210.reuse ;  /* 0x0000b400a1a37a23 */ /* 0x100fe400000108d2 */
[--C-:B------:R-:W-:Y:S07]  /*109d0*/  FFMA.FTZ R161, R190, c[0x0][0x2d0], -R3.reuse ;  /* 0x0000b400bea17a23 */ /* 0x100fee0000010803 */
[----:B------:R4:W-:Y:S01]  /*109e0*/  MUFU.EX2 R190, R174 ;  /* 0x000000ae00be7308 */ /* 0x0009e20000000800 */
[----:B--2---:R-:W2:Y:S09]  /*109f0*/  LDSM.16.MT88.4 R148, [R239+0x2100] ;  /* 0x00210000ef94783b */ /* 0x004eb20000004200 */
[----:B------:R-:W-:Y:S01]  /*10a00*/  MUFU.EX2 R188, R163 ;  /* 0x000000a300bc7308 */ /* 0x000fe20000000800 */
[--C-:B-1----:R-:W-:Y:S01]  /*10a10*/  FFMA.FTZ R152, R191, c[0x0][0x2d0], -R210.reuse ;  /* 0x0000b400bf987a23 */ /* 0x102fe200000108d2 */
[----:B------:R-:W-:Y:S08]  /*10a20*/  MOV R191, R153 ;  /* 0x0000009900bf7202 */ /* 0x000ff00000000f00 */
[----:B------:R1:W1:Y:S01]  /*10a30*/  MUFU.EX2 R183, R152 ;  /* 0x0000009800b77308 */ /* 0x0002620000000800 */
[--C-:B------:R-:W-:Y:S02]  /*10a40*/  FFMA.FTZ R180, R191, c[0x0][0x2d0], -R210.reuse ;  /* 0x0000b400bfb47a23 */ /* 0x100fe400000108d2 */
[----:B------:R-:W-:Y:S01]  /*10a50*/  FFMA.FTZ R210, R215, c[0x0][0x2d0], -R210 ;  /* 0x0000b400d7d27a23 */ /* 0x000fe200000108d2 */
[----:B----4-:R-:W-:Y:S06]  /*10a60*/  LDSM.16.MT88.4 R172, [R240+0x1900] ;  /* 0x00190000f0ac783b */ /* 0x010fec0000004200 */
[----:B------:R-:W-:Y:S02]  /*10a70*/  MUFU.EX2 R191, R162 ;  /* 0x000000a200bf7308 */ /* 0x000fe40000000800 */
[----:B------:R-:W4:Y:S04]  /*10a80*/  LDL.LU R215, [R1+0x74] ;  /* 0x0000740001d77983 */ /* 0x000f280000300800 */
[----:B------:R-:W4:Y:S04]  /*10a90*/  LDL.LU R213, [R1+0x70] ;  /* 0x0000700001d57983 */ /* 0x000f280000300800 */
[----:B------:R-:W4:Y:S01]  /*10aa0*/  LDL.LU R211, [R1+0x6c] ;  /* 0x00006c0001d37983 */ /* 0x000f220000300800 */
[----:B------:R-:W-:Y:S01]  /*10ab0*/  MUFU.EX2 R189, R161 ;  /* 0x000000a100bd7308 */ /* 0x000fe20000000800 */
[-C--:B--2---:R-:W-:Y:S02]  /*10ac0*/  HMMA.16816.F32 R116, R140, R148.reuse, R116 ;  /* 0x000000948c74723c */ /* 0x084fe40000001874 */
[----:B-1----:R-:W1:Y:S07]  /*10ad0*/  LDSM.16.MT88.4 R152, [R237+0x900] ;  /* 0x00090000ed98783b */ /* 0x002e6e0000004200 */
[----:B------:R2:W-:Y:S01]  /*10ae0*/  MUFU.EX2 R201, R160 ;  /* 0x000000a000c97308 */ /* 0x0005e20000000800 */
[C---:B------:R-:W-:Y:S07]  /*10af0*/  HMMA.16816.F32 R120, R144.reuse, R148, R120 ;  /* 0x000000949078723c */ /* 0x040fee0000001878 */
[--C-:B------:R-:W-:Y:S01]  /*10b00*/  FFMA.FTZ R148, R158, c[0x0][0x2d0], -R3.reuse ;  /* 0x0000b4009e947a23 */ /* 0x100fe20000010803 */
[-C--:B------:R-:W-:Y:S01]  /*10b10*/  HMMA.16816.F32 R124, R144, R150.reuse, R124 ;  /* 0x00000096907c723c */ /* 0x080fe2000000187c */
[----:B------:R-:W-:Y:S03]  /*10b20*/  MUFU.EX2 R185, R167 ;  /* 0x000000a700b97308 */ /* 0x000fe60000000800 */
[----:B---3--:R-:W-:Y:S03]  /*10b30*/  FFMA.FTZ R134, R134, R225, R232 ;  /* 0x000000e186867223 */ /* 0x008fe600000100e8 */
[--C-:B------:R-:W-:Y:S01]  /*10b40*/  FFMA.FTZ R144, R157, c[0x0][0x2d0], -R3.reuse ;  /* 0x0000b4009d907a23 */ /* 0x100fe20000010803 */
[----:B------:R-:W-:Y:S01]  /*10b50*/  HMMA.16816.F32 R128, R140, R150, R128 ;  /* 0x000000968c80723c */ /* 0x000fe20000001880 */
[----:B------:R-:W3:Y:S02]  /*10b60*/  LDSM.16.MT88.4 R156, [R238+0x900] ;  /* 0x00090000ee9c783b */ /* 0x000ee40000004200 */
[----:B------:R1:W-:Y:S01]  /*10b70*/  MUFU.EX2 R195, R148 ;  /* 0x0000009400c37308 */ /* 0x0003e20000000800 */
[----:B------:R-:W-:Y:S01]  /*10b80*/  F2FP.PACK_AB R145, R186, R199 ;  /* 0x000000c7ba91723e */ /* 0x000fe200000000ff */
[----:B------:R-:W-:Y:S01]  /*10b90*/  FFMA.FTZ R3, R135, c[0x0][0x2d0], -R3 ;  /* 0x0000b40087037a23 */ /* 0x000fe20000010803 */
[----:B------:R-:W-:Y:S01]  /*10ba0*/  F2FP.PACK_AB R146, R192, R183 ;  /* 0x000000b7c092723e */ /* 0x000fe200000000ff */
[----:B------:R-:W-:Y:S01]  /*10bb0*/  FADD.FTZ R165, R224, R134 ;  /* 0x00000086e0a57221 */ /* 0x000fe20000010000 */
[----:B------:R-:W-:Y:S01]  /*10bc0*/  F2FP.PACK_AB R140, R236, R200 ;  /* 0x000000c8ec8c723e */ /* 0x000fe200000000ff */
[----:B--2---:R-:W-:Y:S03]  /*10bd0*/  LDSM.16.MT88.4 R160, [R240+0x3100] ;  /* 0x00310000f0a0783b */ /* 0x004fe60000004200 */
[----:B------:R-:W-:Y:S01]  /*10be0*/  F2FP.PACK_AB R141, R196, R243 ;  /* 0x000000f3c48d723e */ /* 0x000fe200000000ff */
[----:B------:R2:W2:Y:S01]  /*10bf0*/  MUFU.EX2 R198, R144 ;  /* 0x0000009000c67308 */ /* 0x0004a20000000800 */
[----:B------:R-:W-:Y:S02]  /*10c00*/  F2FP.PACK_AB R142, R194, R184 ;  /* 0x000000b8c28e723e */ /* 0x000fe400000000ff */
[----:B------:R-:W-:Y:S02]  /*10c10*/  F2FP.PACK_AB R143, R193, R241 ;  /* 0x000000f1c18f723e */ /* 0x000fe400000000ff */
[----:B------:R-:W-:Y:S05]  /*10c20*/  F2FP.PACK_AB R134, R206, R203 ;  /* 0x000000cbce86723e */ /* 0x000fea00000000ff */
[-C--:B-1----:R-:W-:Y:S01]  /*10c30*/  HMMA.16816.F32 R4, R140, R152.reuse, R4 ;  /* 0x000000988c04723c */ /* 0x082fe20000001804 */
[----:B------:R-:W-:Y:S01]  /*10c40*/  MUFU.EX2 R232, R212 ;  /* 0x000000d400e87308 */ /* 0x000fe20000000800 */
[----:B------:R-:W1:Y:S09]  /*10c50*/  LDSM.16.MT88.4 R148, [R240+0x900] ;  /* 0x00090000f094783b */ /* 0x000e720000004200 */
[----:B------:R-:W-:Y:S01]  /*10c60*/  MUFU.EX2 R234, R208 ;  /* 0x000000d000ea7308 */ /* 0x000fe20000000800 */
[----:B--2---:R-:W-:Y:S02]  /*10c70*/  F2FP.PACK_AB R144, R202, R242 ;  /* 0x000000f2ca90723e */ /* 0x004fe400000000ff */
[----:B------:R-:W-:Y:S07]  /*10c80*/  F2FP.PACK_AB R147, R198, R195 ;  /* 0x000000c3c693723e */ /* 0x000fee00000000ff */
[----:B------:R-:W-:Y:S01]  /*10c90*/  MUFU.EX2 R231, R214 ;  /* 0x000000d600e77308 */ /* 0x000fe20000000800 */
[C---:B------:R-:W-:Y:S08]  /*10ca0*/  HMMA.16816.F32 R8, R144.reuse, R152, R8 ;  /* 0x000000989008723c */ /* 0x040ff00000001808 */
[-C--:B------:R-:W-:Y:S01]  /*10cb0*/  HMMA.16816.F32 R12, R144, R154.reuse, R12 ;  /* 0x0000009a900c723c */ /* 0x080fe2000000180c */
[----:B------:R-:W-:Y:S07]  /*10cc0*/  MUFU.EX2 R230, R209 ;  /* 0x000000d100e67308 */ /* 0x000fee0000000800 */
[C---:B------:R-:W-:Y:S01]  /*10cd0*/  HMMA.16816.F32 R16, R140.reuse, R154, R16 ;  /* 0x0000009a8c10723c */ /* 0x040fe20000001810 */
[----:B------:R-:W2:Y:S02]  /*10ce0*/  LDSM.16.MT88.4 R152, [R239+0x900] ;  /* 0x00090000ef98783b */ /* 0x000ea40000004200 */
[----:B------:R-:W-:Y:S05]  /*10cf0*/  MUFU.EX2 R225, R210 ;  /* 0x000000d200e17308 */ /* 0x000fea0000000800 */
[-C--:B---3--:R-:W-:Y:S05]  /*10d00*/  HMMA.16816.F32 R20, R140, R156.reuse, R20 ;  /* 0x0000009c8c14723c */ /* 0x088fea0000001814 */
[----:B------:R-:W-:Y:S03]  /*10d10*/  MUFU.EX2 R204, R164 ;  /* 0x000000a400cc7308 */ /* 0x000fe60000000800 */
[C---:B------:R-:W-:Y:S07]  /*10d20*/  HMMA.16816.F32 R24, R144.reuse, R156, R24 ;  /* 0x0000009c9018723c */ /* 0x040fee0000001818 */
[----:B------:R-:W-:Y:S01]  /*10d30*/  MUFU.EX2 R205, R166 ;  /* 0x000000a600cd7308 */ /* 0x000fe20000000800 */
[-C--:B------:R-:W-:Y:S08]  /*10d40*/  HMMA.16816.F32 R28, R144, R158.reuse, R28 ;  /* 0x0000009e901c723c */ /* 0x080ff0000000181c */
[C---:B------:R-:W-:Y:S01]  /*10d50*/  HMMA.16816.F32 R32, R140.reuse, R158, R32 ;  /* 0x0000009e8c20723c */ /* 0x040fe20000001820 */
[----:B------:R3:W-:Y:S07]  /*10d60*/  MUFU.EX2 R166, R176 ;  /* 0x000000b000a67308 */ /* 0x0007ee0000000800 */
[-C--:B-1----:R-:W-:Y:S03]  /*10d70*/  HMMA.16816.F32 R36, R140, R148.reuse, R36 ;  /* 0x000000948c24723c */ /* 0x082fe60000001824 */
[----:B------:R1:W-:Y:S05]  /*10d80*/  MUFU.EX2 R167, R177 ;  /* 0x000000b100a77308 */ /* 0x0003ea0000000800 */
[C---:B------:R-:W-:Y:S05]  /*10d90*/  HMMA.16816.F32 R40, R144.reuse, R148, R40 ;  /* 0x000000949028723c */ /* 0x040fea0000001828 */
[----:B------:R2:W-:Y:S03]  /*10da0*/  MUFU.EX2 R229, R178 ;  /* 0x000000b200e57308 */ /* 0x0005e60000000800 */
[-C--:B------:R-:W-:Y:S04]  /*10db0*/  HMMA.16816.F32 R44, R144, R150.reuse, R44 ;  /* 0x00000096902c723c */ /* 0x080fe8000000182c */
[----:B---3--:R-:W-:Y:S03]  /*10dc0*/  MOV R176, R187 ;  /* 0x000000bb00b07202 */ /* 0x008fe60000000f00 */
[----:B------:R-:W-:Y:S01]  /*10dd0*/  MUFU.EX2 R170, R170 ;  /* 0x000000aa00aa7308 */ /* 0x000fe20000000800 */
[C---:B------:R-:W-:Y:S01]  /*10de0*/  HMMA.16816.F32 R48, R140.reuse, R150, R48 ;  /* 0x000000968c30723c */ /* 0x040fe20000001830 */
[----:B------:R-:W3:Y:S03]  /*10df0*/  LDSM.16.MT88.4 R148, [R237+0x2900] ;  /* 0x00290000ed94783b */ /* 0x000ee60000004200 */
[----:B-1----:R-:W-:Y:S04]  /*10e00*/  MOV R177, R186 ;  /* 0x000000ba00b17202 */ /* 0x002fe80000000f00 */
[-C--:B--2---:R-:W-:Y:S01]  /*10e10*/  HMMA.16816.F32 R52, R140, R152.reuse, R52 ;  /* 0x000000988c34723c */ /* 0x084fe20000001834 */
[----:B------:R-:W1:Y:S03]  /*10e20*/  MUFU.EX2 R207, R168 ;  /* 0x000000a800cf7308 */ /* 0x000e660000000800 */
[----:B------:R-:W-:Y:S04]  /*10e30*/  MOV R178, R185 ;  /* 0x000000b900b27202 */ /* 0x000fe80000000f00 */
[C---:B------:R-:W-:Y:S03]  /*10e40*/  HMMA.16816.F32 R56, R144.reuse, R152, R56 ;  /* 0x000000989038723c */ /* 0x040fe60000001838 */
[----:B------:R-:W-:Y:S05]  /*10e50*/  MUFU.EX2 R168, R226 ;  /* 0x000000e200a87308 */ /* 0x000fea0000000800 */
[-C--:B------:R-:W-:Y:S05]  /*10e60*/  HMMA.16816.F32 R60, R144, R154.reuse, R60 ;  /* 0x0000009a903c723c */ /* 0x080fea000000183c */
[----:B------:R-:W-:Y:S03]  /*10e70*/  MUFU.EX2 R226, R181 ;  /* 0x000000b500e27308 */ /* 0x000fe60000000800 */
[C---:B------:R-:W-:Y:S01]  /*10e80*/  HMMA.16816.F32 R64, R140.reuse, R154, R64 ;  /* 0x0000009a8c40723c */ /* 0x040fe20000001840 */
[----:B------:R-:W2:Y:S03]  /*10e90*/  LDSM.16.MT88.4 R152, [R238+0x2900] ;  /* 0x00290000ee98783b */ /* 0x000ea60000004200 */
[----:B-1----:R-:W-:Y:S03]  /*10ea0*/  F2FP.PACK_AB R135, R207, R169 ;  /* 0x000000a9cf87723e */ /* 0x002fe600000000ff */
[----:B------:R-:W-:Y:S01]  /*10eb0*/  MUFU.EX2 R224, R182 ;  /* 0x000000b600e07308 */ /* 0x000fe20000000800 */
[-C--:B---3--:R-:W-:Y:S08]  /*10ec0*/  HMMA.16816.F32 R68, R140, R148.reuse, R68 ;  /* 0x000000948c44723c */ /* 0x088ff00000001844 */
[C---:B------:R-:W-:Y:S01]  /*10ed0*/  HMMA.16816.F32 R72, R144.reuse, R148, R72 ;  /* 0x000000949048723c */ /* 0x040fe20000001848 */
[----:B------:R-:W1:Y:S07]  /*10ee0*/  MUFU.EX2 R228, R180 ;  /* 0x000000b400e47308 */ /* 0x000e6e0000000800 */
[-C--:B------:R-:W-:Y:S03]  /*10ef0*/  HMMA.16816.F32 R76, R144, R150.reuse, R76 ;  /* 0x00000096904c723c */ /* 0x080fe6000000184c */
[----:B------:R-:W3:Y:S05]  /*10f00*/  MUFU.EX2 R227, R179 ;  /* 0x000000b300e37308 */ /* 0x000eea0000000800 */
[C---:B------:R-:W-:Y:S01]  /*10f10*/  HMMA.16816.F32 R80, R140.reuse, R150, R80 ;  /* 0x000000968c50723c */ /* 0x040fe20000001850 */
[----:B------:R-:W1:Y:S07]  /*10f20*/  LDSM.16.MT88.4 R148, [R240+0x2900] ;  /* 0x00290000f094783b */ /* 0x000e6e0000004200 */
        /* <DEDUP_REMOVED lines=10> */
[-C--:B--2---:R-:W-:Y:S04]  /*10fd0*/  HMMA.16816.F32 R116, R140, R152.reuse, R116 ;  /* 0x000000988c74723c */ /* 0x084fe80000001874 */
[----:B----4-:R-:W-:Y:S01]  /*10fe0*/  FFMA.FTZ R156, R133, R215, R220 ;  /* 0x000000d7859c7223 */ /* 0x010fe200000100dc */
[----:B------:R-:W-:Y:S01]  /*10ff0*/  F2FP.PACK_AB R133, R170, R171 ;  /* 0x000000abaa85723e */ /* 0x000fe200000000ff */
[----:B------:R-:W-:Y:S01]  /*11000*/  FFMA.FTZ R136, R132, R213, R221 ;  /* 0x000000d584887223 */ /* 0x000fe200000100dd */
[----:B------:R-:W-:Y:S01]  /*11010*/  F2FP.PACK_AB R132, R190, R197 ;  /* 0x000000c5be84723e */ /* 0x000fe200000000ff */
[C---:B------:R-:W-:Y:S01]  /*11020*/  HMMA.16816.F32 R120, R144.reuse, R152, R120 ;  /* 0x000000989078723c */ /* 0x040fe20000001878 */
[----:B------:R-:W-:Y:S03]  /*11030*/  LDSM.16.MT88.4 R212, [R238+0x3900] ;  /* 0x00390000eed4783b */ /* 0x000fe60000004200 */
[----:B------:R-:W-:Y:S02]  /*11040*/  FADD.FTZ R164, R223, R156 ;  /* 0x0000009cdfa47221 */ /* 0x000fe40000010000 */
[----:B------:R-:W-:Y:S01]  /*11050*/  FFMA.FTZ R0, R0, R211, R216 ;  /* 0x000000d300007223 */ /* 0x000fe200000100d8 */
[----:B------:R-:W-:Y:S01]  /*11060*/  MOV R216, R184 ;  /* 0x000000b800d87202 */ /* 0x000fe20000000f00 */
[-C--:B------:R-:W-:Y:S01]  /*11070*/  HMMA.16816.F32 R124, R144, R154.reuse, R124 ;  /* 0x0000009a907c723c */ /* 0x080fe2000000187c */
[----:B------:R-:W2:Y:S01]  /*11080*/  LDSM.16.MT88.4 R144, [R238+0x1100] ;  /* 0x00110000ee90783b */ /* 0x000ea20000004200 */
[----:B------:R4:W2:Y:S02]  /*11090*/  MUFU.EX2 R223, R3 ;  /* 0x0000000300df7308 */ /* 0x0008a40000000800 */
[----:B------:R-:W-:Y:S02]  /*110a0*/  FADD.FTZ R0, R217, R0 ;  /* 0x00000000d9007221 */ /* 0x000fe40000010000 */
[----:B------:R-:W-:Y:S02]  /*110b0*/  FADD.FTZ R136, R222, R136 ;  /* 0x00000088de887221 */ /* 0x000fe40000010000 */
[----:B------:R-:W-:Y:S01]  /*110c0*/  HMMA.16816.F32 R128, R140, R154, R128 ;  /* 0x0000009a8c80723c */ /* 0x000fe20000001880 */
[----:B------:R-:W2:Y:S03]  /*110d0*/  LDSM.16.MT88.4 R152, [R240+0x1100] ;  /* 0x00110000f098783b */ /* 0x000ea60000004200 */
[----:B------:R-:W-:Y:S02]  /*110e0*/  FADD.FTZ R136, R247, R136 ;  /* 0x00000088f7887221 */ /* 0x000fe40000010000 */
[----:B------:R-:W-:Y:S01]  /*110f0*/  FADD.FTZ R0, R219, R0 ;  /* 0x00000000db007221 */ /* 0x000fe20000010000 */
[----:B------:R-:W-:Y:S01]  /*11100*/  F2FP.PACK_AB R142, R187, R204 ;  /* 0x000000ccbb8e723e */ /* 0x000fe200000000ff */
[----:B------:R-:W-:Y:S01]  /*11110*/  FADD.FTZ R220, R244, R136 ;  /* 0x00000088f4dc7221 */ /* 0x000fe20000010000 */
[-C--:B-1----:R-:W-:Y:S01]  /*11120*/  HMMA.16816.F32 R4, R132, R148.reuse, R4 ;  /* 0x000000948404723c */ /* 0x082fe20000001804 */
[----:B------:R-:W-:Y:S04]  /*11130*/  LDSM.16.MT88.4 R156, [R237+0x3100] ;  /* 0x00310000ed9c783b */ /* 0x000fe80000004200 */
[----:B------:R-:W-:Y:S01]  /*11140*/  F2FP.PACK_AB R143, R185, R205 ;  /* 0x000000cdb98f723e */ /* 0x000fe200000000ff */
[----:B------:R-:W-:Y:S01]  /*11150*/  FADD.FTZ R136, R218, R0 ;  /* 0x00000000da887221 */ /* 0x000fe20000010000 */
[----:B------:R-:W-:Y:S02]  /*11160*/  F2FP.PACK_AB R140, R191, R188 ;  /* 0x000000bcbf8c723e */ /* 0x000fe400000000ff */
[----:B------:R-:W-:Y:S01]  /*11170*/  F2FP.PACK_AB R141, R201, R189 ;  /* 0x000000bdc98d723e */ /* 0x000fe200000000ff */
[----:B------:R-:W-:Y:S02]  /*11180*/  LDSM.16.MT88.4 R184, [R239+0x1900] ;  /* 0x00190000efb8783b */ /* 0x000fe40000004200 */
[----:B------:R-:W-:Y:S01]  /*11190*/  MOV R0, R216 ;  /* 0x000000d800007202 */ /* 0x000fe20000000f00 */
[----:B----4-:R-:W-:Y:S03]  /*111a0*/  FADD.FTZ R3, R248, R164 ;  /* 0x000000a4f8037221 */ /* 0x010fe60000010000 */
[C---:B------:R-:W-:Y:S02]  /*111b0*/  HMMA.16816.F32 R8, R140.reuse, R148, R8 ;  /* 0x000000948c08723c */ /* 0x040fe40000001808 */
[----:B------:R-:W-:Y:S02]  /*111c0*/  LDSM.16.MT88.4 R208, [R237+0x3900] ;  /* 0x00390000edd0783b */ /* 0x000fe40000004200 */
[----:B------:R-:W-:Y:S01]  /*111d0*/  FADD.FTZ R221, R245, R3 ;  /* 0x00000003f5dd7221 */ /* 0x000fe20000010000 */
[----:B------:R-:W-:Y:S03]  /*111e0*/  MOV R3, R200 ;  /* 0x000000c800037202 */ /* 0x000fe60000000f00 */
[-C--:B------:R-:W-:Y:S02]  /*111f0*/  HMMA.16816.F32 R12, R140, R150.reuse, R12 ;  /* 0x000000968c0c723c */ /* 0x080fe4000000180c */
[----:B------:R-:W-:Y:S06]  /*11200*/  LDSM.16.MT88.4 R216, [R240+0x3900] ;  /* 0x00390000f0d8783b */ /* 0x000fec0000004200 */
[C---:B------:R-:W-:Y:S02]  /*11210*/  HMMA.16816.F32 R16, R132.reuse, R150, R16 ;  /* 0x000000968410723c */ /* 0x040fe40000001810 */
[----:B------:R-:W1:Y:S06]  /*11220*/  LDSM.16.MT88.4 R148, [R239+0x1100] ;  /* 0x00110000ef94783b */ /* 0x000e6c0000004200 */
[-C--:B--2---:R-:W-:Y:S08]  /*11230*/  HMMA.16816.F32 R20, R132, R144.reuse, R20 ;  /* 0x000000908414723c */ /* 0x084ff00000001814 */
        /* <DEDUP_REMOVED lines=8> */
[----:B------:R-:W4:Y:S07]  /*112c0*/  LDSM.16.MT88.4 R152, [R239+0x3100] ;  /* 0x00310000ef98783b */ /* 0x000f2e0000004200 */
        /* <DEDUP_REMOVED lines=22> */
[----:B------:R-:W-:Y:S01]  /*11430*/  FADD.FTZ R3, R236, R3 ;  /* 0x00000003ec037221 */ /* 0x000fe20000010000 */
[----:B------:R2:W5:Y:S03]  /*11440*/  LDL.LU R244, [R1+0xa0] ;  /* 0x0000a00001f47983 */ /* 0x0005660000300800 */
[C---:B------:R-:W-:Y:S08]  /*11450*/  HMMA.16816.F32 R104, R140.reuse, R160, R104 ;  /* 0x000000a08c68723c */ /* 0x040ff00000001868 */
[-C--:B------:R-:W-:Y:S08]  /*11460*/  HMMA.16816.F32 R108, R140, R162.reuse, R108 ;  /* 0x000000a28c6c723c */ /* 0x080ff0000000186c */
[C---:B------:R-:W-:Y:S01]  /*11470*/  HMMA.16816.F32 R112, R132.reuse, R162, R112 ;  /* 0x000000a28470723c */ /* 0x040fe20000001870 */
[----:B------:R-:W1:Y:S07]  /*11480*/  LDSM.16.MT88.4 R160, [R238+0x1900] ;  /* 0x00190000eea0783b */ /* 0x000e6e0000004200 */
[-C--:B----4-:R-:W-:Y:S08]  /*11490*/  HMMA.16816.F32 R116, R132, R152.reuse, R116 ;  /* 0x000000988474723c */ /* 0x090ff00000001874 */
[C---:B------:R-:W-:Y:S08]  /*114a0*/  HMMA.16816.F32 R120, R140.reuse, R152, R120 ;  /* 0x000000988c78723c */ /* 0x040ff00000001878 */
[-C--:B------:R-:W-:Y:S07]  /*114b0*/  HMMA.16816.F32 R124, R140, R154.reuse, R124 ;  /* 0x0000009a8c7c723c */ /* 0x080fee000000187c */
[----:B------:R-:W-:Y:S01]  /*114c0*/  F2FP.PACK_AB R140, R228, R229 ;  /* 0x000000e5e48c723e */ /* 0x000fe200000000ff */
[----:B------:R-:W-:Y:S04]  /*114d0*/  HMMA.16816.F32 R128, R132, R154, R128 ;  /* 0x0000009a8480723c */ /* 0x000fe80000001880 */
[----:B---3--:R-:W-:Y:S02]  /*114e0*/  F2FP.PACK_AB R141, R226, R227 ;  /* 0x000000e3e28d723e */ /* 0x008fe400000000ff */
[----:B------:R-:W-:Y:S02]  /*114f0*/  F2FP.PACK_AB R142, R225, R233 ;  /* 0x000000e9e18e723e */ /* 0x000fe400000000ff */
[----:B------:R-:W-:Y:S04]  /*11500*/  F2FP.PACK_AB R132, R168, R166 ;  /* 0x000000a6a884723e */ /* 0x000fe800000000ff */
[----:B------:R-:W-:Y:S02]  /*11510*/  F2FP.PACK_AB R133, R235, R167 ;  /* 0x000000a7eb85723e */ /* 0x000fe400000000ff */
[----:B------:R-:W-:Y:S02]  /*11520*/  F2FP.PACK_AB R134, R234, R232 ;  /* 0x000000e8ea86723e */ /* 0x000fe400000000ff */
[----:B------:R-:W-:Y:S02]  /*11530*/  F2FP.PACK_AB R135, R230, R231 ;  /* 0x000000e7e687723e */ /* 0x000fe400000000ff */
[----:B------:R-:W-:Y:S05]  /*11540*/  F2FP.PACK_AB R143, R223, R224 ;  /* 0x000000e0df8f723e */ /* 0x000fea00000000ff */
[-C--:B-1----:R-:W-:Y:S01]  /*11550*/  HMMA.16816.F32 R144, R132, R148.reuse, R4 ;  /* 0x000000948490723c */ /* 0x082fe20000001804 */
[----:B------:R-:W1:Y:S07]  /*11560*/  LDSM.16.MT88.4 R4, [R239+0x3900] ;  /* 0x00390000ef04783b */ /* 0x000e6e0000004200 */
[C---:B------:R-:W-:Y:S07]  /*11570*/  HMMA.16816.F32 R156, R140.reuse, R148, R8 ;  /* 0x000000948c9c723c */ /* 0x040fee0000001808 */
[----:B------:R-:W-:Y:S02]  /*11580*/  MOV R10, R167 ;  /* 0x000000a7000a7202 */ /* 0x000fe40000000f00 */
[----:B------:R-:W-:Y:S02]  /*11590*/  MOV R9, R166 ;  /* 0x000000a600097202 */ /* 0x000fe40000000f00 */
[-C--:B------:R-:W-:Y:S03]  /*115a0*/  HMMA.16816.F32 R164, R140, R150.reuse, R12 ;  /* 0x000000968ca4723c */ /* 0x080fe6000000180c */
        /* <DEDUP_REMOVED lines=12> */
[----:B------:R-:W-:Y:S02]  /*11670*/  MOV R20, R191 ;  /* 0x000000bf00147202 */ /* 0x000fe40000000f00 */
[----:B------:R-:W-:Y:S02]  /*11680*/  MOV R23, R169 ;  /* 0x000000a900177202 */ /* 0x000fe40000000f00 */
[----:B------:R-:W-:Y:S04]  /*11690*/  MOV R26, R190 ;  /* 0x000000be001a7202 */ /* 0x000fe80000000f00 */
        /* <DEDUP_REMOVED lines=9> */
[-C--:B------:R-:W-:Y:S04]  /*11730*/  HMMA.16816.F32 R168, R132, R172.reuse, R36 ;  /* 0x000000ac84a8723c */ /* 0x080fe80000001824 */
[----:B------:R-:W-:Y:S02]  /*11740*/  MOV R28, R198 ;  /* 0x000000c6001c7202 */ /* 0x000fe40000000f00 */
[----:B------:R-:W-:Y:S02]  /*11750*/  MOV R35, R192 ;  /* 0x000000c000237202 */ /* 0x000fe40000000f00 */
[----:B------:R-:W-:Y:S04]  /*11760*/  MOV R34, R193 ;  /* 0x000000c100227202 */ /* 0x000fe80000000f00 */
[----:B------:R-:W-:Y:S02]  /*11770*/  MOV R16, R204 ;  /* 0x000000cc00107202 */ /* 0x000fe40000000f00 */
[----:B------:R-:W-:Y:S02]  /*11780*/  MOV R22, R203 ;  /* 0x000000cb00167202 */ /* 0x000fe40000000f00 */
[----:B------:R-:W-:Y:S02]  /*11790*/  MOV R21, R201 ;  /* 0x000000c900157202 */ /* 0x000fe40000000f00 */
        /* <DEDUP_REMOVED lines=41> */
[----:B------:R-:W-:Y:S01]  /*11a30*/  MOV R9, R10 ;  /* 0x0000000a00097202 */ /* 0x000fe20000000f00 */
[-C--:B------:R-:W-:Y:S03]  /*11a40*/  HMMA.16816.F32 R92, R140, R214.reuse, R92 ;  /* 0x000000d68c5c723c */ /* 0x080fe6000000185c */
[----:B------:R-:W-:Y:S01]  /*11a50*/  MOV R10, R0 ;  /* 0x00000000000a7202 */ /* 0x000fe20000000f00 */
[----:B------:R-:W-:Y:S01]  /*11a60*/  FADD.FTZ R0, R243, R221 ;  /* 0x000000ddf3007221 */ /* 0x000fe20000010000 */
[----:B------:R-:W-:Y:S01]  /*11a70*/  MOV R37, R29 ;  /* 0x0000001d00257202 */ /* 0x000fe20000000f00 */
[----:B------:R2:W5:Y:S01]  /*11a80*/  LDL.LU R243, [R1+0x9c] ;  /* 0x00009c0001f37983 */ /* 0x0005620000300800 */
[----:B------:R-:W-:Y:S01]  /*11a90*/  MOV R29, R30 ;  /* 0x0000001e001d7202 */ /* 0x000fe20000000f00 */
[----:B------:R-:W-:Y:S01]  /*11aa0*/  FADD.FTZ R10, R10, R3 ;  /* 0x000000030a0a7221 */ /* 0x000fe20000010000 */
[----:B------:R-:W-:Y:S01]  /*11ab0*/  MOV R30, R31 ;  /* 0x0000001f001e7202 */ /* 0x000fe20000000f00 */
[C---:B------:R-:W-:Y:S04]  /*11ac0*/  HMMA.16816.F32 R96, R132.reuse, R214, R96 ;  /* 0x000000d68460723c */ /* 0x040fe80000001860 */
[----:B------:R-:W-:Y:S01]  /*11ad0*/  FADD.FTZ R3, R39, R11 ;  /* 0x0000000b27037221 */ /* 0x000fe20000010000 */
[----:B------:R-:W-:Y:S02]  /*11ae0*/  MOV R31, R24 ;  /* 0x00000018001f7202 */ /* 0x000fe40000000f00 */
[----:B------:R-:W-:Y:S01]  /*11af0*/  MOV R24, R25 ;  /* 0x0000001900187202 */ /* 0x000fe20000000f00 */
[-C--:B------:R-:W-:Y:S04]  /*11b00*/  HMMA.16816.F32 R100, R132, R216.reuse, R100 ;  /* 0x000000d88464723c */ /* 0x080fe80000001864 */
[----:B------:R-:W-:Y:S02]  /*11b10*/  MOV R25, R26 ;  /* 0x0000001a00197202 */ /* 0x000fe40000000f00 */
[----:B------:R-:W-:Y:S02]  /*11b20*/  MOV R26, R27 ;  /* 0x0000001b001a7202 */ /* 0x000fe40000000f00 */
[----:B------:R-:W-:Y:S01]  /*11b30*/  MOV R27, R20 ;  /* 0x00000014001b7202 */ /* 0x000fe20000000f00 */
[C---:B------:R-:W-:Y:S04]  /*11b40*/  HMMA.16816.F32 R104, R140.reuse, R216, R104 ;  /* 0x000000d88c68723c */ /* 0x040fe80000001868 */
[----:B------:R-:W-:Y:S02]  /*11b50*/  MOV R20, R21 ;  /* 0x0000001500147202 */ /* 0x000fe40000000f00 */
[----:B------:R-:W-:Y:S02]  /*11b60*/  MOV R21, R22 ;  /* 0x0000001600157202 */ /* 0x000fe40000000f00 */
[----:B------:R-:W-:Y:S01]  /*11b70*/  MOV R22, R23 ;  /* 0x0000001700167202 */ /* 0x000fe20000000f00 */
[-C--:B------:R-:W-:Y:S03]  /*11b80*/  HMMA.16816.F32 R108, R140, R218.reuse, R108 ;  /* 0x000000da8c6c723c */ /* 0x080fe6000000186c */
[----:B------:R-:W-:Y:S02]  /*11b90*/  MOV R23, R16 ;  /* 0x0000001000177202 */ /* 0x000fe40000000f00 */
[----:B------:R-:W-:Y:S02]  /*11ba0*/  MOV R16, R17 ;  /* 0x0000001100107202 */ /* 0x000fe40000000f00 */
[----:B------:R-:W-:Y:S01]  /*11bb0*/  MOV R17, R18 ;  /* 0x0000001200117202 */ /* 0x000fe20000000f00 */
[C---:B------:R-:W-:Y:S04]  /*11bc0*/  HMMA.16816.F32 R112, R132.reuse, R218, R112 ;  /* 0x000000da8470723c */ /* 0x040fe80000001870 */
[----:B------:R-:W-:Y:S02]  /*11bd0*/  MOV R18, R19 ;  /* 0x0000001300127202 */ /* 0x000fe40000000f00 */
[----:B------:R-:W-:Y:S02]  /*11be0*/  MOV R19, R13 ;  /* 0x0000000d00137202 */ /* 0x000fe40000000f00 */
[----:B------:R-:W-:Y:S01]  /*11bf0*/  MOV R13, R14 ;  /* 0x0000000e000d7202 */ /* 0x000fe20000000f00 */
[-C--:B-1----:R-:W-:Y:S03]  /*11c00*/  HMMA.16816.F32 R116, R132, R4.reuse, R116 ;  /* 0x000000048474723c */ /* 0x082fe60000001874 */
[----:B------:R-:W-:Y:S01]  /*11c10*/  MOV R14, R9 ;  /* 0x00000009000e7202 */ /* 0x000fe20000000f00 */
[----:B------:R-:W-:Y:S01]  /*11c20*/  FADD.FTZ R9, R242, R220 ;  /* 0x000000dcf2097221 */ /* 0x000fe20000010000 */
[----:B------:R-:W-:Y:S01]  /*11c30*/  MOV R36, R37 ;  /* 0x0000002500247202 */ /* 0x000fe20000000f00 */
[----:B------:R2:W5:Y:S01]  /*11c40*/  LDL.LU R242, [R1+0x98] ;  /* 0x0000980001f27983 */ /* 0x0005620000300800 */
[----:B------:R-:W-:Y:S01]  /*11c50*/  MOV R37, R241 ;  /* 0x000000f100257202 */ /* 0x000fe20000000f00 */
[----:B------:R-:W-:Y:S01]  /*11c60*/  FADD.FTZ R12, R12, R9 ;  /* 0x000000090c0c7221 */ /* 0x000fe20000010000 */
[C---:B------:R-:W-:Y:S01]  /*11c70*/  HMMA.16816.F32 R120, R140.reuse, R4, R120 ;  /* 0x000000048c78723c */ /* 0x040fe20000001878 */
[----:B------:R2:W5:Y:S03]  /*11c80*/  LDL.LU R241, [R1+0x94] ;  /* 0x0000940001f17983 */ /* 0x0005660000300800 */
[----:B------:R-:W-:Y:S01]  /*11c90*/  FADD.FTZ R0, R36, R0 ;  /* 0x0000000024007221 */ /* 0x000fe20000010000 */
[----:B------:R2:W5:Y:S01]  /*11ca0*/  LDL.LU R236, [R1+0x90] ;  /* 0x0000900001ec7983 */ /* 0x0005620000300800 */
[----:B------:R-:W-:Y:S02]  /*11cb0*/  FADD.FTZ R8, R38, R12 ;  /* 0x0000000c26087221 */ /* 0x000fe40000010000 */
[----:B------:R-:W-:Y:S01]  /*11cc0*/  FADD.FTZ R9, R37, R0 ;  /* 0x0000000025097221 */ /* 0x000fe20000010000 */
[-C--:B------:R-:W-:Y:S03]  /*11cd0*/  HMMA.16816.F32 R124, R140, R6.reuse, R124 ;  /* 0x000000068c7c723c */ /* 0x080fe6000000187c */
[----:B------:R-:W-:Y:S02]  /*11ce0*/  FADD.FTZ R0, R32, R10 ;  /* 0x0000000a20007221 */ /* 0x000fe40000010000 */
[----:B------:R-:W-:Y:S02]  /*11cf0*/  FADD.FTZ R12, R33, R9 ;  /* 0x00000009210c7221 */ /* 0x000fe40000010000 */
[----:B------:R-:W-:Y:S01]  /*11d00*/  FADD.FTZ R11, R34, R8 ;  /* 0x00000008220b7221 */ /* 0x000fe20000010000 */
[----:B------:R-:W-:Y:S04]  /*11d10*/  HMMA.16816.F32 R128, R132, R6, R128 ;  /* 0x000000068480723c */ /* 0x000fe80000001880 */
[----:B------:R-:W-:Y:S01]  /*11d20*/  FADD.FTZ R9, R28, R0 ;  /* 0x000000001c097221 */ /* 0x000fe20000010000 */
[-C--:B------:R-:W-:Y:S01]  /*11d30*/  MOV R140, R2.reuse ;  /* 0x00000002008c7202 */ /* 0x080fe20000000f00 */
[----:B------:R-:W-:Y:S01]  /*11d40*/  FADD.FTZ R10, R35, R3 ;  /* 0x00000003230a7221 */ /* 0x000fe20000010000 */
[----:B------:R-:W-:Y:S01]  /*11d50*/  MOV R134, R2 ;  /* 0x0000000200867202 */ /* 0x000fe20000000f00 */
[----:B------:R-:W-:Y:S01]  /*11d60*/  FADD.FTZ R8, R29, R12 ;  /* 0x0000000c1d087221 */ /* 0x000fe20000010000 */
[----:B------:R-:W-:Y:S03]  /*11d70*/  MOV R2, R139 ;  /* 0x0000008b00027202 */ /* 0x000fe60000000f00 */
        /* <DEDUP_REMOVED lines=37> */
.L_x_1796:
        /* <DEDUP_REMOVED lines=185> */
.L_x_1776:
        /* <DEDUP_REMOVED lines=197> */
.L_x_1801:
        /* <DEDUP_REMOVED lines=13> */
[----:B------:R-:W-:Y:S01]  /*13880*/  UMOV UR19, UR11 ;  /* 0x0000000b00137c82 */ /* 0x000fe20008000000 */
[C---:B------:R-:W-:Y:S01]  /*13890*/  LOP3.LUT R3, R0.reuse, 0x1ffffffe, RZ, 0xc0, !PT ;  /* 0x1ffffffe00037812 */ /* 0x040fe200078ec0ff */
[----:B------:R-:W-:Y:S01]  /*138a0*/  IMAD.SHL.U32 R0, R0, 0x20, RZ ;  /* 0x0000002000007824 */ /* 0x000fe200078e00ff */
        /* <DEDUP_REMOVED lines=8> */
[-C--:B------:R-:W-:Y:S01]  /*13930*/  LEA.HI R7, R65, R66.reuse, RZ, 0x3 ;  /* 0x0000004241077211 */ /* 0x080fe200078f18ff */
[----:B------:R-:W-:Y:S01]  /*13940*/  IMAD R0, R4, 0x8, R0 ;  /* 0x0000000804007824 */ /* 0x000fe200078e0200 */
[----:B------:R-:W-:Y:S01]  /*13950*/  UIMAD UR6, UR9, UR5, UR6 ;  /* 0x00000005090672a4 */ /* 0x000fe2000f8e0206 */
[----:B------:R-:W-:Y:S01]  /*13960*/  IMAD R15, R2, 0x10, R3 ;  /* 0x00000010020f7824 */ /* 0x000fe200078e0203 */
[----:B------:R-:W-:Y:S01]  /*13970*/  USEL UR13, UR13, URZ, !UP1 ;  /* 0x0000003f0d0d7287 */ /* 0x000fe2000c800000 */
[----:B------:R-:W-:Y:S01]  /*13980*/  LOP3.LUT R6, R7, 0xfffffff8, RZ, 0xc0, !PT ;  /* 0xfffffff807067812 */ /* 0x000fe200078ec0ff */
[----:B------:R-:W-:Y:S01]  /*13990*/  ULDC.64 UR4, c[0x0][0x498] ;  /* 0x0001260000047ab9 */ /* 0x000fe20000000a00 */
[----:B------:R-:W-:Y:S01]  /*139a0*/  IMAD.IADD R2, R15, 0x1, R0 ;  /* 0x000000010f027824 */ /* 0x000fe200078e0200 */
[----:B------:R-:W-:Y:S01]  /*139b0*/  UIMAD UR16, UR12, UR4, URZ ;  /* 0x000000040c1072a4 */ /* 0x000fe2000f8e023f */
[----:B------:R-:W-:Y:S01]  /*139c0*/  SHF.R.S32.HI R19, RZ, 0x3, R7 ;  /* 0x00000003ff137819 */ /* 0x000fe20000011407 */
[----:B------:R-:W-:Y:S01]  /*139d0*/  UIADD3 UR19, UR19, UR6, URZ ;  /* 0x0000000613137290 */ /* 0x000fe2000fffe03f */
[----:B-1----:R-:W-:Y:S01]  /*139e0*/  IMAD R2, R76, 0x80, R2 ;  /* 0x000000804c027824 */ /* 0x002fe200078e0202 */
[----:B------:R-:W-:Y:S01]  /*139f0*/  UIMAD UR16, UR13, UR5, UR16 ;  /* 0x000000050d1072a4 */ /* 0x000fe2000f8e0210 */
[----:B------:R-:W-:Y:S01]  /*13a00*/  IMAD.IADD R6, R66, 0x1, -R6 ;  /* 0x0000000142067824 */ /* 0x000fe200078e0a06 */
[----:B------:R-:W-:Y:S01]  /*13a10*/  UIMAD.WIDE.U32 UR18, UR13, UR4, UR18 ;  /* 0x000000040d1272a5 */ /* 0x000fe2000f8e0012 */
[----:B------:R-:W-:Y:S01]  /*13a20*/  @P2 IMAD.HI.U32 R3, R2, c[0x0][0x4ec], RZ ;  /* 0x00013b0002032a27 */ /* 0x000fe200078e00ff */
[----:B------:R-:W-:Y:S01]  /*13a30*/  ULDC.64 UR6, c[0x0][0x3a0] ;  /* 0x0000e80000067ab9 */ /* 0x000fe20000000a00 */
[----:B------:R-:W-:Y:S01]  /*13a40*/  LOP3.LUT P0, RZ, R5, 0x3, RZ, 0xc0, !PT ;  /* 0x0000000305ff7812 */ /* 0x000fe2000780c0ff */
[----:B------:R-:W-:Y:S01]  /*13a50*/  ULDC.64 UR4, c[0x0][0x3e8] ;  /* 0x0000fa0000047ab9 */ /* 0x000fe20000000a00 */
[----:B------:R-:W-:Y:S01]  /*13a60*/  IMAD.MOV.U32 R0, RZ, RZ, R2 ;  /* 0x000000ffff007224 */ /* 0x000fe200078e0002 */
[----:B------:R-:W-:Y:S01]  /*13a70*/  @P2 SHF.R.U32.HI R0, RZ, c[0x0][0x4f0], R3 ;  /* 0x00013c00ff002a19 */ /* 0x000fe20000011603 */
[----:B------:R-:W-:Y:S01]  /*13a80*/  UIMAD UR8, UR8, UR4, URZ ;  /* 0x00000004080872a4 */ /* 0x000fe2000f8e023f */
[----:B------:R-:W-:Y:S01]  /*13a90*/  IMAD R15, R76, 0x80, R15 ;  /* 0x000000804c0f7824 */ /* 0x000fe200078e020f */
[----:B------:R-:W-:Y:S01]  /*13aa0*/  LEA.HI R21, R65, R66, RZ, 0x6 ;  /* 0x0000004241157211 */ /* 0x000fe200078f30ff */
[----:B-----5:R-:W-:Y:S01]  /*13ab0*/  IMAD R17, R17, c[0x0][0x4e8], RZ ;  /* 0x00013a0011117a24 */ /* 0x020fe200078e02ff */
        /* <DEDUP_REMOVED lines=29> */
[C---:B------:R-:W-:Y:S01]  /*13c90*/  IMAD.WIDE.U32 R2, R4.reuse, c[0x0][0x488], R8 ;  /* 0x0001220004027a25 */ /* 0x040fe200078e0008 */
        /* <DEDUP_REMOVED lines=78> */
.L_x_1803:
[----:B--234-:R-:W-:Y:S05]  /*14180*/  BSYNC B0 ;  /* 0x0000000000007941 */ /* 0x01cfea0003800000 */
.L_x_1802:
        /* <DEDUP_REMOVED lines=16> */
.L_x_1805:
[----:B------:R-:W-:Y:S05]  /*14290*/  BSYNC B0 ;  /* 0x0000000000007941 */ /* 0x000fea0003800000 */
.L_x_1804:
        /* <DEDUP_REMOVED lines=16> */
.L_x_1807:
[----:B------:R-:W-:Y:S05]  /*143a0*/  BSYNC B0 ;  /* 0x0000000000007941 */ /* 0x000fea0003800000 */
.L_x_1806:
        /* <DEDUP_REMOVED lines=16> */
.L_x_1809:
[----:B------:R-:W-:Y:S05]  /*144b0*/  BSYNC B0 ;  /* 0x0000000000007941 */ /* 0x000fea0003800000 */
.L_x_1808:
        /* <DEDUP_REMOVED lines=16> */
.L_x_1811:
[----:B------:R-:W-:Y:S05]  /*145c0*/  BSYNC B0 ;  /* 0x0000000000007941 */ /* 0x000fea0003800000 */
.L_x_1810:
        /* <DEDUP_REMOVED lines=16> */
.L_x_1813:
[----:B------:R-:W-:Y:S05]  /*146d0*/  BSYNC B0 ;  /* 0x0000000000007941 */ /* 0x000fea0003800000 */
.L_x_1812:
        /* <DEDUP_REMOVED lines=16> */
.L_x_1815:
[----:B------:R-:W-:Y:S05]  /*147e0*/  BSYNC B0 ;  /* 0x0000000000007941 */ /* 0x000fea0003800000 */
.L_x_1814:
        /* <DEDUP_REMOVED lines=17> */
.L_x_1800:
        /* <DEDUP_REMOVED lines=31> */
.L_x_1816:
        /* <DEDUP_REMOVED lines=37> */
[----:B------:R-:W-:-:S05]  /*14d40*/  IMAD R4, R0, c[0x0][0x48c], R4 ;  /* 0x0001230000047a24 */ /* 0x000fca00078e0204 */
[----:B------:R-:W-:Y:S02]  /*14d50*/  IADD3 R0, R3, R4, RZ ;  /* 0x0000000403007210 */ /* 0x000fe40007ffe0ff */
[----:B------:R-:W-:-:S04]  /*14d60*/  LEA R4, P0, R2, c[0x0][0x450], 0x2 ;  /* 0x0001140002047a11 */ /* 0x000fc800078010ff */
[----:B------:R-:W-:Y:S01]  /*14d70*/  LEA.HI.X R5, R2, c[0x0][0x454], R0, 0x2, P0 ;  /* 0x0001150002057a11 */ /* 0x000fe200000f1400 */
[----:B------:R-:W-:-:S05]  /*14d80*/  IMAD.MOV.U32 R0, RZ, RZ, -0x800000 ;  /* 0xff800000ff007424 */ /* 0x000fca00078e00ff */
[----:B------:R1:W-:Y:S03]  /*14d90*/  STG.E [R4.64], R0 ;  /* 0x0000000004007986 */ /* 0x0003e6000c10190e */
.L_x_1818:
[----:B------:R-:W-:Y:S05]  /*14da0*/  BSYNC B0 ;  /* 0x0000000000007941 */ /* 0x000fea0003800000 */
.L_x_1817:
        /* <DEDUP_REMOVED lines=63> */
.L_x_1820:
[----:B------:R-:W-:Y:S05]  /*151a0*/  BSYNC B0 ;  /* 0x0000000000007941 */ /* 0x000fea0003800000 */
.L_x_1819:
        /* <DEDUP_REMOVED lines=15> */
.L_x_1822:
[----:B------:R-:W-:Y:S05]  /*152a0*/  BSYNC B0 ;  /* 0x0000000000007941 */ /* 0x000fea0003800000 */
.L_x_1821:
        /* <DEDUP_REMOVED lines=15> */
.L_x_1824:
[----:B------:R-:W-:Y:S05]  /*153a0*/  BSYNC B0 ;  /* 0x0000000000007941 */ /* 0x000fea0003800000 */
.L_x_1823:
        /* <DEDUP_REMOVED lines=15> */
.L_x_1826:
[----:B------:R-:W-:Y:S05]  /*154a0*/  BSYNC B0 ;  /* 0x0000000000007941 */ /* 0x000fea0003800000 */
.L_x_1825:
        /* <DEDUP_REMOVED lines=15> */
.L_x_1828:
[----:B------:R-:W-:Y:S05]  /*155a0*/  BSYNC B0 ;  /* 0x0000000000007941 */ /* 0x000fea0003800000 */
.L_x_1827:
        /* <DEDUP_REMOVED lines=15> */
.L_x_1830:
[----:B------:R-:W-:Y:S05]  /*156a0*/  BSYNC B0 ;  /* 0x0000000000007941 */ /* 0x000fea0003800000 */
.L_x_1829:
        /* <DEDUP_REMOVED lines=15> */
.L_x_1832:
[----:B------:R-:W-:Y:S05]  /*157a0*/  BSYNC B0 ;  /* 0x0000000000007941 */ /* 0x000fea0003800000 */
.L_x_1831:
        /* <DEDUP_REMOVED lines=16> */
.L_x_1833:
        /* <DEDUP_REMOVED lines=13> */
.L_x_2188:


//--------------------- .text._ZN7cutlass13device_kernelIN5flash19enable_sm80_to_sm89INS1_16FlashAttnFwdSm80INS1_25CollectiveMainloopFwdSm80ILi4ELi1ELb0EN4cute5tupleIJNS5_1CILi128EEENS7_ILi64EEES8_EEELi128ENS_6half_tEfNS_4arch4Sm80ELb1ELb0ELb1ELb1ELb1ELb1ELb1ELb0EEENS1_21CollectiveEpilogueFwdINS6_IJS8_S8_S9_EEENS6_IJNS7_ILi1EEESH_SH_EEESB_SD_Li128ELb1ELb1ELb0ELb0EEENS1_19SingleTileSchedulerILb1ELb0ELb1ELi128EEEEEEEEEvNT_6ParamsE --------------------------
	.section	.text._ZN7cutlass13device_kernelIN5flash19enable_sm80_to_sm89INS1_16FlashAttnFwdSm80INS1_25CollectiveMainloopFwdSm80ILi4ELi1ELb0EN4cute5tupleIJNS5_1CILi128EEENS7_ILi64EEES8_EEELi128ENS_6half_tEfNS_4arch4Sm80ELb1ELb0ELb1ELb1ELb1ELb1ELb1ELb0EEENS1_21CollectiveEpilogueFwdINS6_IJS8_S8_S9_EEENS6_IJNS7_ILi1EEESH_SH_EEESB_SD_Li128ELb1ELb1ELb0ELb0EEENS1_19SingleTileSchedulerILb1ELb0ELb1ELi128EEEEEEEEEvNT_6ParamsE,"ax",@progbits
	.sectioninfo	@"SHI_REGISTERS=255"
	.align	128
.text._ZN7cutlass13device_kernelIN5flash19enable_sm80_to_sm89INS1_16FlashAttnFwdSm80INS1_25CollectiveMainloopFwdSm80ILi4ELi1ELb0EN4cute5tupleIJNS5_1CILi128EEENS7_ILi64EEES8_EEELi128ENS_6half_tEfNS_4arch4Sm80ELb1ELb0ELb1ELb1ELb1ELb1ELb1ELb0EEENS1_21CollectiveEpilogueFwdINS6_IJS8_S8_S9_EEENS6_IJNS7_ILi1EEESH_SH_EEESB_SD_Li128ELb1ELb1ELb0ELb0EEENS1_19SingleTileSchedulerILb1ELb0ELb1ELi128EEEEEEEEEvNT_6ParamsE:
        .type           _ZN7cutlass13device_kernelIN5flash19enable_sm80_to_sm89INS1_16FlashAttnFwdSm80INS1_25CollectiveMainloopFwdSm80ILi4ELi1ELb0EN4cute5tupleIJNS5_1CILi128EEENS7_ILi64EEES8_EEELi128ENS_6half_tEfNS_4arch4Sm80ELb1ELb0ELb1ELb1ELb1ELb1ELb1ELb0EEENS1_21CollectiveEpilogueFwdINS6_IJS8_S8_S9_EEENS6_IJNS7_ILi1EEESH_SH_EEESB_SD_Li128ELb1ELb1ELb0ELb0EEENS1_19SingleTileSchedulerILb1ELb0ELb1ELi128EEEEEEEEEvNT_6ParamsE,@function
        .size           _ZN7cutlass13device_kernelIN5flash19enable_sm80_to_sm89INS1_16FlashAttnFwdSm80INS1_25CollectiveMainloopFwdSm80ILi4ELi1ELb0EN4cute5tupleIJNS5_1CILi128EEENS7_ILi64EEES8_EEELi128ENS_6half_tEfNS_4arch4Sm80ELb1ELb0ELb1ELb1ELb1ELb1ELb1ELb0EEENS1_21CollectiveEpilogueFwdINS6_IJS8_S8_S9_EEENS6_IJNS7_ILi1EEESH_SH_EEESB_SD_Li128ELb1ELb1ELb0ELb0EEENS1_19SingleTileSchedulerILb1ELb0ELb1ELi128EEEEEEEEEvNT_6ParamsE,(.L_x_2189 - _ZN7cutlass13device_kernelIN5flash19enable_sm80_to_sm89INS1_16FlashAttnFwdSm80INS1_25CollectiveMainloopFwdSm80ILi4ELi1ELb0EN4cute5tupleIJNS5_1CILi128EEENS7_ILi64EEES8_EEELi128ENS_6half_tEfNS_4arch4Sm80ELb1ELb0ELb1ELb1ELb1ELb1ELb1ELb0EEENS1_21CollectiveEpilogueFwdINS6_IJS8_S8_S9_EEENS6_IJNS7_ILi1EEESH_SH_EEESB_SD_Li128ELb1ELb1ELb0ELb0EEENS1_19SingleTileSchedulerILb1ELb0ELb1ELi128EEEEEEEEEvNT_6ParamsE)
        .other          _ZN7cutlass13device_kernelIN5flash19enable_sm80_to_sm89INS1_16FlashAttnFwdSm80INS1_25CollectiveMainloopFwdSm80ILi4ELi1ELb0EN4cute5tupleIJNS5_1CILi128EEENS7_ILi64EEES8_EEELi128ENS_6half_tEfNS_4arch4Sm80ELb1ELb0ELb1ELb1ELb1ELb1ELb1ELb0EEENS1_21CollectiveEpilogueFwdINS6_IJS8_S8_S9_EEENS6_IJNS7_ILi1EEESH_SH_EEESB_SD_Li128ELb1ELb1ELb0ELb0EEENS1_19SingleTileSchedulerILb1ELb0ELb1ELi128EEEEEEEEEvNT_6ParamsE,@"STO_CUDA_ENTRY STV_DEFAULT"
_ZN7cutlass13device_kernelIN5flash19enable_sm80_to_sm89INS1_16FlashAttnFwdSm80INS1_25CollectiveMainloopFwdSm80ILi4ELi1ELb0EN4cute5tupleIJNS5_1CILi128EEENS7_ILi64EEES8_EEELi128ENS_6half_tEfNS_4arch4Sm80ELb1ELb0ELb1ELb1ELb1ELb1ELb1ELb0EEENS1_21CollectiveEpilogueFwdINS6_IJS8_S8_S9_EEENS6_IJNS7_ILi1EEESH_SH_EEESB_SD_Li128ELb1ELb1ELb0ELb0EEENS1_19SingleTileSchedulerILb1ELb0ELb1ELi128EEEEEEEEEvNT_6ParamsE:
        /* <DEDUP_REMOVED lines=17> */
.L_x_1835:
        /* <DEDUP_REMOVED lines=8> */
.L_x_1837:
[----:B------:R-:W-:-:S05]  /*0190*/  MOV R0, c[0x0][0x54c] ;  /* 0x0001530000007a02 */ /* 0x000fca0000000f00 */
.L_x_1836:
[----:B-----5:R-:W-:Y:S01]  /*01a0*/  IMAD R0, R0, c[0x0][0x548], RZ ;  /* 0x0001520000007a24 */ /* 0x020fe200078e02ff */
[----:B------:R-:W-:-:S04]  /*01b0*/  SHF.L.U32 R12, R6, 0x7, RZ ;  /* 0x00000007060c7819 */ /* 0x000fc800000006ff */
[----:B------:R-:W-:-:S04]  /*01c0*/  ISETP.GE.AND P0, PT, R12, R0, PT ;  /* 0x000000000c00720c */ /* 0x000fc80003f06270 */
[----:B------:R-:W-:-:S05]  /*01d0*/  SEL R0, R5, 0xffffffff, !P0 ;  /* 0xffffffff05007807 */ /* 0x000fca0004000000 */
[----:B------:R2:W-:Y:S01]  /*01e0*/  STL [R1+0x108], R0 ;  /* 0x0001080001007387 */ /* 0x0005e20000100800 */
[----:B------:R-:W-:Y:S05]  /*01f0*/  BRA `(.L_x_1838) ;  /* 0x0000013000007947 */ /* 0x000fea0003800000 */
.L_x_1834:
[----:B---3--:R-:W-:-:S04]  /*0200*/  ISETP.NE.U32.AND P0, PT, RZ, c[0x0][0x568], PT ;  /* 0x00015a00ff007a0c */ /* 0x008fc80003f05070 */
[----:B------:R-:W-:-:S13]  /*0210*/  ISETP.NE.AND.EX P0, PT, RZ, c[0x0][0x56c], PT, P0 ;  /* 0x00015b00ff007a0c */ /* 0x000fda0003f05300 */
[----:B------:R-:W-:Y:S05]  /*0220*/  @!P0 BRA `(.L_x_1839) ;  /* 0x0000002000008947 */ /* 0x000fea0003800000 */
[----:B------:R1:W5:Y:S01]  /*0230*/  LDG.E R0, [R2.64] ;  /* 0x0000000602007981 */ /* 0x000362000c1e1900 */
[----:B------:R-:W-:Y:S05]  /*0240*/  BRA `(.L_x_1840) ;  /* 0x0000009000007947 */ /* 0x000fea0003800000 */
.L_x_1839:
        /* <DEDUP_REMOVED lines=8> */
.L_x_1841:
[----:B------:R-:W-:-:S05]  /*02d0*/  MOV R0, c[0x0][0x54c] ;  /* 0x0001530000007a02 */ /* 0x000fca0000000f00 */
.L_x_1840:
[----:B-----5:R-:W-:Y:S01]  /*02e0*/  IMAD R0, R0, c[0x0][0x548], RZ ;  /* 0x0001520000007a24 */ /* 0x020fe200078e02ff */
[----:B------:R-:W-:-:S04]  /*02f0*/  SHF.L.U32 R12, R6, 0x7, RZ ;  /* 0x00000007060c7819 */ /* 0x000fc800000006ff */
[----:B------:R-:W-:-:S04]  /*0300*/  ISETP.GE.AND P0, PT, R12, R0, PT ;  /* 0x000000000c00720c */ /* 0x000fc80003f06270 */
[----:B------:R-:W-:-:S05]  /*0310*/  SEL R0, R5, 0xffffffff, !P0 ;  /* 0xffffffff05007807 */ /* 0x000fca0004000000 */
[----:B------:R2:W-:Y:S04]  /*0320*/  STL [R1+0x108], R0 ;  /* 0x0001080001007387 */ /* 0x0005e80000100800 */
.L_x_1838:
        /* <DEDUP_REMOVED lines=11> */
[----:B------:R-:W-:-:S02]  /*03e0*/  ISETP.NE.AND.EX P2, PT, RZ, c[0x0][0x354], PT, P2 ;  /* 0x0000d500ff007a0c */ /* 0x000fc40003f45320 */
[----:B------:R-:W-:Y:S01]  /*03f0*/  ISETP.NE.U32.AND P3, PT, RZ, c[0x0][0x358], PT ;  /* 0x0000d600ff007a0c */ /* 0x000fe20003f65070 */
[----:B--2---:R-:W-:-:S03]  /*0400*/  IMAD.MOV.U32 R0, RZ, RZ, RZ ;  /* 0x000000ffff007224 */ /* 0x004fc600078e00ff */
[----:B------:R-:W-:Y:S01]  /*0410*/  ISETP.NE.AND.EX P3, PT, RZ, c[0x0][0x35c], PT, P3 ;  /* 0x0000d700ff007a0c */ /* 0x000fe20003f65330 */
[----:B-1----:R-:W-:-:S04]  /*0420*/  @P0 IMAD.WIDE R2, R37, R30, c[0x0][0x370] ;  /* 0x0000dc0025020625 */ /* 0x002fc800078e021e */
[CC--:B------:R-:W-:Y:S01]  /*0430*/  IMAD.WIDE R6, R37.reuse, R30.reuse, c[0x0][0x348] ;  /* 0x0000d20025067625 */ /* 0x0c0fe200078e021e */
[----:B------:R1:W2:Y:S03]  /*0440*/  @P0 LDG.E R10, [R2.64] ;  /* 0x00000006020a0981 */ /* 0x0002a6000c1e1900 */
[----:B------:R-:W-:Y:S01]  /*0450*/  IMAD.MOV.U32 R13, RZ, RZ, RZ ;  /* 0x000000ffff0d7224 */ /* 0x000fe200078e00ff */
[----:B------:R-:W3:Y:S04]  /*0460*/  @P1 LDG.E R0, [R6.64] ;  /* 0x0000000606001981 */ /* 0x000ee8000c1e1900 */
[----:B------:R-:W2:Y:S01]  /*0470*/  @P2 LDG.E R14, [R4.64] ;  /* 0x00000006040e2981 */ /* 0x000ea2000c1e1900 */
[----:B-1----:R-:W-:-:S05]  /*0480*/  IMAD.WIDE R2, R37, R30, c[0x0][0x358] ;  /* 0x0000d60025027625 */ /* 0x002fca00078e021e */
[----:B------:R-:W4:Y:S01]  /*0490*/  @P3 LDG.E R13, [R2.64] ;  /* 0x00000006020d3981 */ /* 0x000f22000c1e1900 */
[----:B------:R-:W-:-:S04]  /*04a0*/  ISETP.NE.U32.AND P0, PT, RZ, c[0x0][0x360], PT ;  /* 0x0000d800ff007a0c */ /* 0x000fc80003f05070 */
[----:B------:R-:W-:Y:S02]  /*04b0*/  ISETP.NE.AND.EX P0, PT, RZ, c[0x0][0x364], PT, P0 ;  /* 0x0000d900ff007a0c */ /* 0x000fe40003f05300 */
[----:B------:R-:W-:Y:S01]  /*04c0*/  MOV R11, c[0x0][0x168] ;  /* 0x00005a00000b7a02 */ /* 0x000fe20000000f00 */
[----:B------:R-:W1:Y:S10]  /*04d0*/  S2R R35, SR_CTAID.Y ;  /* 0x0000000000237919 */ /* 0x000e740000002600 */
[----:B------:R-:W-:-:S05]  /*04e0*/  @P0 IMAD.WIDE R8, R37, R30, c[0x0][0x360] ;  /* 0x0000d80025080625 */ /* 0x000fca00078e021e */
[----:B------:R1:W5:Y:S01]  /*04f0*/  @P0 LDG.E R11, [R8.64] ;  /* 0x00000006080b0981 */ /* 0x000362000c1e1900 */
[----:B------:R-:W-:Y:S02]  /*0500*/  ULDC UR5, c[0x0][0x2ac] ;  /* 0x0000ab0000057ab9 */ /* 0x000fe40000000800 */
[----:B------:R-:W-:Y:S02]  /*0510*/  ULDC UR4, c[0x0][0x1d0] ;  /* 0x0000740000047ab9 */ /* 0x000fe40000000800 */
[----:B------:R-:W-:Y:S01]  /*0520*/  UIMAD UR4, UR5, UR4, URZ ;  /* 0x00000004050472a4 */ /* 0x000fe2000f8e023f */
[----:B-1----:R-:W-:-:S05]  /*0530*/  SHF.R.S32.HI R36, RZ, 0x1f, R35 ;  /* 0x0000001fff247819 */ /* 0x002fca0000011423 */
[----:B------:R-:W-:Y:S01]  /*0540*/  MOV R9, UR4 ;  /* 0x0000000400097c02 */ /* 0x000fe20008000f00 */
[----:B---3--:R1:W-:Y:S01]  /*0550*/  STL [R1+0x4c], R0 ;  /* 0x00004c0001007387 */ /* 0x0083e20000100800 */
[----:B--2---:R-:W-:-:S03]  /*0560*/  IMAD.IADD R8, R14, 0x1, R10 ;  /* 0x000000010e087824 */ /* 0x004fc600078e020a */
[----:B------:R2:W-:Y:S04]  /*0570*/  STL [R1+0x48], R10 ;  /* 0x0000480a01007387 */ /* 0x0005e80000100800 */
[----:B------:R2:W-:Y:S01]  /*0580*/  STL [R1+0x50], R8 ;  /* 0x0000500801007387 */ /* 0x0005e20000100800 */
[----:B-1----:R-:W-:-:S03]  /*0590*/  IMAD.MOV.U32 R0, RZ, RZ, c[0x0][0x228] ;  /* 0x00008a00ff007624 */ /* 0x002fc600078e00ff */
[----:B----4-:R2:W-:Y:S04]  /*05a0*/  STL [R1+0x54], R13 ;  /* 0x0000540d01007387 */ /* 0x0105e80000100800 */
[----:B------:R2:W-:Y:S01]  /*05b0*/  STL [R1+0xc0], R0 ;  /* 0x0000c00001007387 */ /* 0x0005e20000100800 */
[----:B------:R-:W-:Y:S05]  /*05c0*/  @P0 BRA `(.L_x_1842) ;  /* 0x0000004000000947 */ /* 0x000fea0003800000 */
[----:B------:R-:W-:Y:S05]  /*05d0*/  @!P1 BRA `(.L_x_1842) ;  /* 0x0000003000009947 */ /* 0x000fea0003800000 */
[----:B--2---:R1:W2:Y:S04]  /*05e0*/  LDG.E R0, [R6.64] ;  /* 0x0000000606007981 */ /* 0x0042a8000c1e1900 */
[----:B-1----:R-:W2:Y:S02]  /*05f0*/  LDG.E R6, [R6.64+0x4] ;  /* 0x0000040606067981 */ /* 0x002ea4000c1e1900 */
[----:B--2--5:R-:W-:-:S05]  /*0600*/  IADD3 R11, -R0, R6, RZ ;  /* 0x00000006000b7210 */ /* 0x024fca0007ffe1ff */
.L_x_1842:
[----:B-----5:R1:W-:Y:S01]  /*0610*/  STL [R1+0x58], R11 ;  /* 0x0000580b01007387 */ /* 0x0203e20000100800 */
[----:B------:R-:W-:-:S04]  /*0620*/  ISETP.NE.U32.AND P0, PT, RZ, c[0x0][0x368], PT ;  /* 0x0000da00ff007a0c */ /* 0x000fc80003f05070 */
[----:B------:R-:W-:-:S13]  /*0630*/  ISETP.NE.AND.EX P0, PT, RZ, c[0x0][0x36c], PT, P0 ;  /* 0x0000db00ff007a0c */ /* 0x000fda0003f05300 */
[----:B------:R-:W-:Y:S05]  /*0640*/  @!P0 BRA `(.L_x_1843) ;  /* 0x0000003000008947 */ /* 0x000fea0003800000 */
[----:B------:R-:W-:-:S05]  /*0650*/  IMAD.WIDE R4, R37, R30, c[0x0][0x368] ;  /* 0x0000da0025047625 */ /* 0x000fca00078e021e */
[----:B------:R3:W5:Y:S01]  /*0660*/  LDG.E R9, [R4.64] ;  /* 0x0000000604097981 */ /* 0x000762000c1e1900 */
[----:B------:R-:W-:Y:S05]  /*0670*/  BRA `(.L_x_1844) ;  /* 0x0000004000007947 */ /* 0x000fea0003800000 */
.L_x_1843:
[----:B------:R-:W-:Y:S05]  /*0680*/  @!P2 BRA `(.L_x_1844) ;  /* 0x000000300000a947 */ /* 0x000fea0003800000 */
[----:B--2---:R2:W3:Y:S04]  /*0690*/  LDG.E R0, [R4.64] ;  /* 0x0000000604007981 */ /* 0x0044e8000c1e1900 */
[----:B--2---:R-:W3:Y:S02]  /*06a0*/  LDG.E R4, [R4.64+0x4] ;  /* 0x0000040604047981 */ /* 0x004ee4000c1e1900 */
[----:B---3--:R-:W-:Y:S02]  /*06b0*/  IADD3 R9, -R0, R4, RZ ;  /* 0x0000000400097210 */ /* 0x008fe40007ffe1ff */
.L_x_1844:
[----:B--2---:R4:W2:Y:S04]  /*06c0*/  LDL.LU R6, [R1+0xc0] ;  /* 0x0000c00001067983 */ /* 0x0048a80000300800 */
[----:B---3--:R3:W2:Y:S04]  /*06d0*/  @P3 LDG.E R5, [R2.64] ;  /* 0x0000000602053981 */ /* 0x0086a8000c1e1900 */
[----:B------:R3:W2:Y:S01]  /*06e0*/  @P3 LDG.E R4, [R2.64+0x4] ;  /* 0x0000040602043981 */ /* 0x0006a2000c1e1900 */
[----:B------:R-:W-:Y:S01]  /*06f0*/  ISETP.NE.U32.AND P0, PT, RZ, c[0x0][0x378], PT ;  /* 0x0000de00ff007a0c */ /* 0x000fe20003f05070 */
[----:B-----5:R-:W-:-:S03]  /*0700*/  IMAD.MOV.U32 R24, RZ, RZ, R9 ;  /* 0x000000ffff187224 */ /* 0x020fc600078e0009 */
[----:B------:R-:W-:-:S13]  /*0710*/  ISETP.NE.AND.EX P0, PT, RZ, c[0x0][0x37c], PT, P0 ;  /* 0x0000df00ff007a0c */ /* 0x000fda0003f05300 */
[----:B---3--:R-:W-:-:S05]  /*0720*/  @P0 IMAD.WIDE R2, R37, R30, c[0x0][0x378] ;  /* 0x0000de0025020625 */ /* 0x008fca00078e021e */
[----:B------:R3:W4:Y:S01]  /*0730*/  @P0 LDG.E R24, [R2.64] ;  /* 0x0000000602180981 */ /* 0x000722000c1e1900 */
[----:B------:R-:W-:Y:S02]  /*0740*/  IMAD.MOV.U32 R0, RZ, RZ, c[0x0][0x2c4] ;  /* 0x0000b100ff007624 */ /* 0x000fe400078e00ff */
[----:B------:R-:W-:-:S03]  /*0750*/  IMAD.IADD R10, R9, 0x1, -R10 ;  /* 0x00000001090a7824 */ /* 0x000fc600078e0a0a */
[----:B------:R-:W-:Y:S02]  /*0760*/  ISETP.NE.AND P0, PT, R0, 0x1, PT ;  /* 0x000000010000780c */ /* 0x000fe40003f05270 */
[----:B------:R-:W-:Y:S01]  /*0770*/  IADD3 R0, R12, 0x7f, RZ ;  /* 0x0000007f0c007810 */ /* 0x000fe20007ffe0ff */
[----:B------:R1:W-:Y:S10]  /*0780*/  STL [R1+0x5c], R10 ;  /* 0x00005c0a01007387 */ /* 0x0003f40000100800 */
[----:B---3--:R-:W-:-:S05]  /*0790*/  @P0 IMAD.HI.U32 R2, R0, c[0x0][0x2c8], RZ ;  /* 0x0000b20000020a27 */ /* 0x008fca00078e00ff */
[----:B------:R-:W-:Y:S01]  /*07a0*/  @P0 SHF.R.U32.HI R0, RZ, c[0x0][0x2cc], R2 ;  /* 0x0000b300ff000a19 */ /* 0x000fe20000011602 */
[----:B--2---:R-:W-:-:S04]  /*07b0*/  @P3 IMAD.IADD R6, R4, 0x1, -R5 ;  /* 0x0000000104063824 */ /* 0x004fc800078e0a05 */
[--C-:B------:R-:W-:Y:S01]  /*07c0*/  IMAD.IADD R7, R10, 0x1, R6.reuse ;  /* 0x000000010a077824 */ /* 0x100fe200078e0206 */
[----:B------:R1:W-:Y:S01]  /*07d0*/  STL [R1+0xc0], R6 ;  /* 0x0000c00601007387 */ /* 0x0003e20000100800 */
[----:B------:R-:W-:-:S03]  /*07e0*/  IMAD.MOV.U32 R34, RZ, RZ, R6 ;  /* 0x000000ffff227224 */ /* 0x000fc600078e0006 */
[----:B------:R-:W-:Y:S01]  /*07f0*/  IADD3 R0, R0, 0x40, R7 ;  /* 0x0000004000007810 */ /* 0x000fe20007ffe007 */
[----:B------:R1:W-:Y:S01]  /*0800*/  STL [R1+0xc4], R7 ;  /* 0x0000c40701007387 */ /* 0x0003e20000100800 */
[----:B------:R-:W-:-:S03]  /*0810*/  IADD3 R2, R7, 0x3f, RZ ;  /* 0x0000003f07027810 */ /* 0x000fc60007ffe0ff */
[----:B------:R-:W-:Y:S01]  /*0820*/  IMAD.IADD R0, R0, 0x1, -R11 ;  /* 0x0000000100007824 */ /* 0x000fe200078e0a0b */
[----:B------:R-:W-:Y:S01]  /*0830*/  SHF.R.S32.HI R3, RZ, 0x1f, R2 ;  /* 0x0000001fff037819 */ /* 0x000fe20000011402 */
[----:B------:R1:W-:Y:S03]  /*0840*/  STL.64 [R1+0x60], R6 ;  /* 0x0000600601007387 */ /* 0x0003e60000100a00 */
[----:B------:R-:W-:Y:S02]  /*0850*/  SHF.R.S32.HI R4, RZ, 0x1f, R0 ;  /* 0x0000001fff047819 */ /* 0x000fe40000011400 */
[----:B------:R-:W-:Y:S02]  /*0860*/  LEA.HI R2, R3, R2, RZ, 0x6 ;  /* 0x0000000203027211 */ /* 0x000fe400078f30ff */
[----:B------:R-:W-:Y:S02]  /*0870*/  LEA.HI R0, R4, R0, RZ, 0x6 ;  /* 0x0000000004007211 */ /* 0x000fe400078f30ff */
[----:B------:R-:W-:Y:S01]  /*0880*/  SHF.R.S32.HI R3, RZ, 0x6, R2 ;  /* 0x00000006ff037819 */ /* 0x000fe20000011402 */
[----:B------:R-:W-:Y:S01]  /*0890*/  IMAD.MOV R2, RZ, RZ, -R10 ;  /* 0x000000ffff027224 */ /* 0x000fe200078e0a0a */
[----:B------:R-:W-:Y:S01]  /*08a0*/  SHF.R.S32.HI R0, RZ, 0x6, R0 ;  /* 0x00000006ff007819 */ /* 0x000fe20000011400 */
[----:B----4-:R1:W-:Y:S03]  /*08b0*/  STL [R1+0x68], R24 ;  /* 0x0000681801007387 */ /* 0x0103e60000100800 */
[----:B------:R-:W-:-:S02]  /*08c0*/  IMNMX R0, R3, R0, PT ;  /* 0x0000000003007217 */ /* 0x000fc40003800200 */
[----:B------:R-:W-:-:S03]  /*08d0*/  IMNMX R2, RZ, R2, !PT ;  /* 0x00000002ff027217 */ /* 0x000fc60007800200 */
[----:B------:R-:W-:Y:S01]  /*08e0*/  IMAD R0, R0, 0x40, -R10 ;  /* 0x0000004000007824 */ /* 0x000fe200078e0a0a */
[----:B------:R-:W-:-:S04]  /*08f0*/  SHF.R.U32.HI R139, RZ, 0x6, R2 ;  /* 0x00000006ff8b7819 */ /* 0x000fc80000011602 */
[----:B------:R-:W-:Y:S01]  /*0900*/  IMNMX R0, R0, R6, PT ;  /* 0x0000000600007217 */ /* 0x000fe20003800200 */
[----:B------:R-:W-:-:S03]  /*0910*/  IMAD.MOV.U32 R4, RZ, RZ, R139 ;  /* 0x000000ffff047224 */ /* 0x000fc600078e008b */
[----:B------:R-:W-:-:S13]  /*0920*/  ISETP.GT.AND P0, PT, R0, R2, PT ;  /* 0x000000020000720c */ /* 0x000fda0003f04270 */
[----:B------:R-:W-:-:S04]  /*0930*/  @P0 IADD3 R0, R0, 0x3f, RZ ;  /* 0x0000003f00000810 */ /* 0x000fc80007ffe0ff */
[----:B------:R-:W-:-:S04]  /*0940*/  @P0 SHF.R.S32.HI R2, RZ, 0x1f, R0 ;  /* 0x0000001fff020819 */ /* 0x000fc80000011400 */
[----:B------:R-:W-:-:S04]  /*0950*/  @P0 LEA.HI R0, R2, R0, RZ, 0x6 ;  /* 0x0000000002000211 */ /* 0x000fc800078f30ff */
[----:B------:R-:W-:-:S04]  /*0960*/  @P0 SHF.R.S32.HI R4, RZ, 0x6, R0 ;  /* 0x00000006ff040819 */ /* 0x000fc80000011400 */
[----:B------:R-:W-:-:S13]  /*0970*/  ISETP.GT.AND P0, PT, R4, R139, PT ;  /* 0x0000008b0400720c */ /* 0x000fda0003f04270 */
[----:B------:R-:W-:Y:S05]  /*0980*/  @!P0 BRA `(.L_x_1845) ;  /* 0x00006fa000008947 */ /* 0x000fea0003800000 */
[----:B-1----:R-:W-:-:S04]  /*0990*/  ISETP.NE.U32.AND P0, PT, RZ, c[0x0][0x340], PT ;  /* 0x0000d000ff007a0c */ /* 0x002fc80003f05070 */
[----:B------:R-:W-:-:S13]  /*09a0*/  ISETP.NE.AND.EX P4, PT, RZ, c[0x0][0x344], PT, P0 ;  /* 0x0000d100ff007a0c */ /* 0x000fda0003f85300 */
[----:B------:R-:W-:-:S05]  /*09b0*/  @P4 IMAD.WIDE R2, R37, R30, c[0x0][0x340] ;  /* 0x0000d00025024625 */ /* 0x000fca00078e021e */
[----:B------:R1:W2:Y:S01]  /*09c0*/  @P4 LDG.E R29, [R2.64] ;  /* 0x00000006021d4981 */ /* 0x0002a2000c1e1900 */
[----:B------:R-:W-:Y:S01]  /*09d0*/  SHF.R.S32.HI R6, RZ, 0x1f, R15 ;  /* 0x0000001fff067819 */ /* 0x000fe2000001140f */
[----:B------:R-:W-:Y:S01]  /*09e0*/  IMAD.MOV.U32 R152, RZ, RZ, c[0x0][0x238] ;  /* 0x00008e00ff987624 */ /* 0x000fe200078e00ff */
[----:B------:R-:W-:Y:S01]  /*09f0*/  SHF.R.S32.HI R28, RZ, 0x1f, R37 ;  /* 0x0000001fff1c7819 */ /* 0x000fe20000011425 */
[----:B------:R-:W-:Y:S01]  /*0a00*/  IMAD.MOV.U32 R163, RZ, RZ, 0x6 ;  /* 0x00000006ffa37424 */ /* 0x000fe200078e00ff */
[----:B------:R-:W-:Y:S01]  /*0a10*/  LEA.HI R5, R6, R15, RZ, 0x3 ;  /* 0x0000000f06057211 */ /* 0x000fe200078f18ff */
[----:B------:R-:W-:Y:S01]  /*0a20*/  IMAD.MOV.U32 R31, RZ, RZ, c[0x0][0x23c] ;  /* 0x00008f00ff1f7624 */ /* 0x000fe200078e00ff */
[----:B------:R-:W-:Y:S01]  /*0a30*/  SEL R25, R28, RZ, !P3 ;  /* 0x000000ff1c197207 */ /* 0x000fe20005800000 */
[----:B------:R-:W-:Y:S01]  /*0a40*/  IMAD.IADD R149, R14, 0x1, R9 ;  /* 0x000000010e957824 */ /* 0x000fe200078e0209 */
[----:B------:R-:W-:Y:S01]  /*0a50*/  LOP3.LUT R0, R5, 0xfffffff8, RZ, 0xc0, !PT ;  /* 0xfffffff805007812 */ /* 0x000fe200078ec0ff */
[----:B------:R-:W-:Y:S01]  /*0a60*/  IMAD.SHL.U32 R27, R31, 0x20, RZ ;  /* 0x000000201f1b7824 */ /* 0x000fe200078e00ff */
[----:B------:R-:W-:Y:S01]  /*0a70*/  SHF.R.S32.HI R95, RZ, 0x3, R5 ;  /* 0x00000003ff5f7819 */ /* 0x000fe20000011405 */
[----:B------:R-:W-:Y:S01]  /*0a80*/  IMAD.WIDE.U32 R180, R35, c[0x0][0x210], RZ ;  /* 0x0000840023b47a25 */ /* 0x000fe200078e00ff */
[----:B------:R-:W-:Y:S01]  /*0a90*/  SEL R98, R37, RZ, !P3 ;  /* 0x000000ff25627207 */ /* 0x000fe20005800000 */
[----:B------:R-:W-:Y:S01]  /*0aa0*/  UMOV UR8, 0x30 ;  /* 0x0000003000087882 */ /* 0x000fe20000000000 */
[----:B------:R-:W-:Y:S01]  /*0ab0*/  IADD3 R90, R4, -0x1, RZ ;  /* 0xffffffff045a7810 */ /* 0x000fe20007ffe0ff */
[----:B------:R-:W-:Y:S01]  /*0ac0*/  IMAD.IADD R26, R15, 0x1, -R0 ;  /* 0x000000010f1a7824 */ /* 0x000fe200078e0a00 */
[--C-:B------:R-:W-:Y:S01]  /*0ad0*/  SHF.R.S32.HI R10, RZ, 0x1f, R95.reuse ;  /* 0x0000001fff0a7819 */ /* 0x100fe2000001145f */
[----:B------:R-:W-:Y:S01]  /*0ae0*/  IMAD R0, R36, c[0x0][0x240], RZ ;  /* 0x0000900024007a24 */ /* 0x000fe200078e02ff */
[----:B------:R-:W-:Y:S01]  /*0af0*/  IADD3 R118, P0, R95, R13, RZ ;  /* 0x0000000d5f767210 */ /* 0x000fe20007f1e0ff */
[----:B------:R-:W-:Y:S01]  /*0b00*/  IMAD.SHL.U32 R20, R26, 0x8, RZ ;  /* 0x000000081a147824 */ /* 0x000fe200078e00ff */
[----:B------:R-:W-:Y:S01]  /*0b10*/  SHF.L.U64.HI R171, R152, R163, c[0x0][0x23c] ;  /* 0x00008f0098ab7619 */ /* 0x000fe200000102a3 */
[----:B------:R-:W-:Y:S01]  /*0b20*/  IMAD R0, R35, c[0x0][0x244], R0 ;  /* 0x0000910023007a24 */ /* 0x000fe200078e0200 */
[----:B------:R-:W-:Y:S01]  /*0b30*/  LEA.HI.X.SX32 R119, R13, R10, 0x1, P0 ;  /* 0x0000000a0d777211 */ /* 0x000fe200000f0eff */
[----:B------:R-:W-:Y:S01]  /*0b40*/  IMAD R4, R90, -0x40, -R95 ;  /* 0xffffffc05a047824 */ /* 0x000fe200078e0a5f */
[--C-:B------:R-:W-:Y:S01]  /*0b50*/  SHF.R.S32.HI R21, RZ, 0x1f, R20.reuse ;  /* 0x0000001fff157819 */ /* 0x100fe20000011414 */
[----:B------:R-:W-:Y:S01]  /*0b60*/  IMAD.WIDE.U32 R12, R152, 0x20, RZ ;  /* 0x00000020980c7825 */ /* 0x000fe200078e00ff */
[----:B------:R-:W-:Y:S01]  /*0b70*/  LEA.HI R6, R6, R15, RZ, 0x6 ;  /* 0x0000000f06067211 */ /* 0x000fe200078f30ff */
[----:B------:R-:W-:Y:S01]  /*0b80*/  ULDC UR5, c[0x0][0x284] ;  /* 0x0000a10000057ab9 */ /* 0x000fe20000000800 */
[----:B------:R-:W-:Y:S01]  /*0b90*/  SHF.L.U32 R179, R152, 0x6, RZ ;  /* 0x0000000698b37819 */ /* 0x000fe200000006ff */
[----:B-1----:R-:W-:Y:S01]  /*0ba0*/  IMAD.WIDE.U32 R2, R35, c[0x0][0x240], R20 ;  /* 0x0000900023027a25 */ /* 0x002fe200078e0014 */
[----:B------:R-:W-:Y:S01]  /*0bb0*/  SHF.R.S32.HI R5, RZ, 0x1f, R90 ;  /* 0x0000001fff057819 */ /* 0x000fe2000001145a */
[----:B------:R-:W-:Y:S01]  /*0bc0*/  ULDC UR4, c[0x0][0x294] ;  /* 0x0000a50000047ab9 */ /* 0x000fe20000000800 */
[C---:B------:R-:W-:Y:S01]  /*0bd0*/  IADD3 R91, R20.reuse, 0x40, RZ ;  /* 0x00000040145b7810 */ /* 0x040fe20007ffe0ff */
[----:B------:R-:W-:Y:S01]  /*0be0*/  IMAD.IADD R3, R3, 0x1, R0 ;  /* 0x0000000103037824 */ /* 0x000fe200078e0200 */
[----:B------:R-:W-:Y:S01]  /*0bf0*/  ISETP.GE.AND P6, PT, R20, c[0x0][0x1d4], PT ;  /* 0x0000750014007a0c */ /* 0x000fe20003fc6270 */
[----:B------:R-:W-:Y:S01]  /*0c00*/  IMAD R0, R25, c[0x0][0x248], RZ ;  /* 0x0000920019007a24 */ /* 0x000fe200078e02ff */
[----:B------:R-:W-:Y:S01]  /*0c10*/  ISETP.GE.AND P5, PT, R91, c[0x0][0x1d4], PT ;  /* 0x000075005b007a0c */ /* 0x000fe20003fa6270 */
[----:B------:R-:W-:Y:S01]  /*0c20*/  IMAD.WIDE.U32 R2, R98, c[0x0][0x248], R2 ;  /* 0x0000920062027a25 */ /* 0x000fe200078e0002 */
[----:B------:R-:W-:Y:S01]  /*0c30*/  SHF.L.U32 R32, R26, 0x2, RZ ;  /* 0x000000021a207819 */ /* 0x000fe200000006ff */
[----:B------:R-:W-:Y:S01]  /*0c40*/  UIMAD UR5, UR8, UR5, URZ ;  /* 0x00000005080572a4 */ /* 0x000fe2000f8e023f */
[C---:B------:R-:W-:Y:S01]  /*0c50*/  IADD3 R161, R95.reuse, 0x10, RZ ;  /* 0x000000105fa17810 */ /* 0x040fe20007ffe0ff */
[----:B------:R-:W-:Y:S01]  /*0c60*/  IMAD R0, R98, c[0x0][0x24c], R0 ;  /* 0x0000930062007a24 */ /* 0x000fe200078e0200 */
[----:B------:R-:W-:Y:S01]  /*0c70*/  SHF.R.S32.HI R33, RZ, 0x1f, R32 ;  /* 0x0000001fff217819 */ /* 0x000fe20000011420 */
[----:B------:R-:W-:Y:S01]  /*0c80*/  IMAD.IADD R8, R4, 0x1, R34 ;  /* 0x0000000104087824 */ /* 0x000fe200078e0222 */
[----:B------:R-:W-:Y:S01]  /*0c90*/  IADD3 R159, R95, 0x30, RZ ;  /* 0x000000305f9f7810 */ /* 0x000fe20007ffe0ff */
[----:B------:R-:W-:Y:S01]  /*0ca0*/  IMAD.IADD R3, R3, 0x1, R0 ;  /* 0x0000000103037824 */ /* 0x000fe200078e0200 */
[----:B------:R-:W-:Y:S01]  /*0cb0*/  IADD3 R160, R95, 0x20, RZ ;  /* 0x000000205fa07810 */ /* 0x000fe20007ffe0ff */
[----:B------:R-:W-:Y:S01]  /*0cc0*/  IMAD R0, R119, c[0x0][0x238], RZ ;  /* 0x00008e0077007a24 */ /* 0x000fe200078e02ff */
[----:B------:R-:W-:Y:S01]  /*0cd0*/  ISETP.GE.AND P0, PT, R8, 0x11, PT ;  /* 0x000000110800780c */ /* 0x000fe20003f06270 */
[----:B------:R-:W-:Y:S01]  /*0ce0*/  IMAD.WIDE.U32 R130, R118, c[0x0][0x238], R2 ;  /* 0x00008e0076827a25 */ /* 0x000fe200078e0002 */
[----:B------:R-:W-:Y:S01]  /*0cf0*/  ISETP.GE.AND P1, PT, R8, 0x1, PT ;  /* 0x000000010800780c */ /* 0x000fe20003f26270 */
[----:B------:R-:W-:Y:S01]  /*0d00*/  UIMAD UR4, UR8, UR4, URZ ;  /* 0x00000004080472a4 */ /* 0x000fe2000f8e023f */
[----:B------:R-:W-:Y:S01]  /*0d10*/  SHF.R.S32.HI R82, RZ, 0x1f, R91 ;  /* 0x0000001fff527819 */ /* 0x000fe2000001145b */
[----:B------:R-:W-:Y:S01]  /*0d20*/  IMAD R0, R118, c[0x0][0x23c], R0 ;  /* 0x00008f0076007a24 */ /* 0x000fe200078e0200 */
[----:B------:R-:W-:Y:S01]  /*0d30*/  MOV R157, 0x5 ;  /* 0x00000005009d7802 */ /* 0x000fe20000000f00 */
[----:B------:R-:W-:Y:S01]  /*0d40*/  IMAD R2, R171, R90, RZ ;  /* 0x0000005aab027224 */ /* 0x000fe200078e02ff */
[----:B------:R-:W-:Y:S01]  /*0d50*/  LEA.HI R82, R82, R91, RZ, 0x3 ;  /* 0x0000005b52527211 */ /* 0x000fe200078f18ff */
[----:B------:R-:W-:Y:S01]  /*0d60*/  IMAD.IADD R129, R131, 0x1, R0 ;  /* 0x0000000183817824 */ /* 0x000fe200078e0200 */
[----:B------:R-:W-:Y:S01]  /*0d70*/  P2R R150, PR, RZ, 0x20 ;  /* 0x00000020ff967803 */ /* 0x000fe20000000000 */
[----:B------:R-:W-:Y:S01]  /*0d80*/  IMAD.MOV.U32 R128, RZ, RZ, R130 ;  /* 0x000000ffff807224 */ /* 0x000fe200078e0082 */
[----:B------:R-:W-:Y:S01]  /*0d90*/  LOP3.LUT R82, R82, 0xfffffff8, RZ, 0xc0, !PT ;  /* 0xfffffff852527812 */ /* 0x000fe200078ec0ff */
[----:B------:R-:W-:Y:S01]  /*0da0*/  IMAD.SHL.U32 R3, R95, 0x40, RZ ;  /* 0x000000405f037824 */ /* 0x000fe200078e00ff */
[----:B------:R-:W-:Y:S01]  /*0db0*/  P2R R151, PR, RZ, 0x40 ;  /* 0x00000040ff977803 */ /* 0x000fe20000000000 */
[----:B------:R-:W-:Y:S01]  /*0dc0*/  IMAD.SHL.U32 R0, R6, 0x8, RZ ;  /* 0x0000000806007824 */ /* 0x000fe200078e00ff */
[----:B------:R-:W-:Y:S01]  /*0dd0*/  SHF.R.S32.HI R92, RZ, 0x1f, R82 ;  /* 0x0000001fff5c7819 */ /* 0x000fe20000011452 */
[-C--:B------:R-:W-:Y:S01]  /*0de0*/  IMAD R2, R5, R179.reuse, R2 ;  /* 0x000000b305027224 */ /* 0x080fe200078e0202 */
[----:B------:R-:W-:Y:S01]  /*0df0*/  LOP3.LUT R127, R3, 0x1c0, RZ, 0xc0, !PT ;  /* 0x000001c0037f7812 */ /* 0x000fe200078ec0ff */
[----:B------:R-:W-:Y:S01]  /*0e00*/  IMAD.WIDE.U32 R18, R90, R179, R128 ;  /* 0x000000b35a127225 */ /* 0x000fe200078e0080 */
[----:B------:R-:W-:-:S02]  /*0e10*/  LOP3.LUT R135, R0, 0xfffffe00, RZ, 0xc0, !PT ;  /* 0xfffffe0000877812 */ /* 0x000fc400078ec0ff */
[----:B------:R-:W-:Y:S01]  /*0e20*/  LOP3.LUT R77, R127, 0x38, R20, 0xf8, !PT ;  /* 0x000000387f4d7812 */ /* 0x000fe200078ef814 */
[----:B------:R-:W-:Y:S01]  /*0e30*/  IMAD.IADD R27, R13, 0x1, R27 ;  /* 0x000000010d1b7824 */ /* 0x000fe200078e021b */
[----:B------:R-:W-:Y:S01]  /*0e40*/  IADD3 R3, R19, R2, RZ ;  /* 0x0000000213037210 */ /* 0x000fe20007ffe0ff */
[C---:B------:R-:W-:Y:S01]  /*0e50*/  IMAD.WIDE.U32 R16, R95.reuse, c[0x0][0x290], R32 ;  /* 0x0000a4005f107a25 */ /* 0x040fe200078e0020 */
[----:B------:R-:W-:Y:S02]  /*0e60*/  @P0 LEA R0, P2, R152, R18, 0x4 ;  /* 0x0000001298000211 */ /* 0x000fe400078420ff */
[----:B------:R-:W-:Y:S01]  /*0e70*/  SHF.R.U32.HI R172, RZ, 0x3, R127 ;  /* 0x00000003ffac7819 */ /* 0x000fe2000001167f */
[----:B------:R-:W-:Y:S01]  /*0e80*/  IMAD.WIDE.U32 R22, R95, c[0x0][0x290], R20 ;  /* 0x0000a4005f167a25 */ /* 0x000fe200078e0014 */
[----:B------:R-:W-:Y:S02]  /*0e90*/  @P1 LEA R6, P3, R18, c[0x0][0x220], 0x1 ;  /* 0x0000880012061a11 */ /* 0x000fe400078608ff */
[----:B------:R-:W-:Y:S01]  /*0ea0*/  @P0 LEA.HI.X R2, R152, R3, R31, 0x4, P2 ;  /* 0x0000000398020211 */ /* 0x000fe200010f241f */
[----:B------:R-:W-:Y:S01]  /*0eb0*/  IMAD.WIDE.U32 R182, R35, c[0x0][0x1e8], RZ ;  /* 0x00007a0023b67a25 */ /* 0x000fe200078e00ff */
[----:B------:R-:W-:-:S02]  /*0ec0*/  ISETP.GE.AND P2, PT, R8, 0x21, PT ;  /* 0x000000210800780c */ /* 0x000fc40003f46270 */
[----:B------:R-:W-:Y:S01]  /*0ed0*/  LOP3.LUT R77, R135, R77, R172, 0xf6, !PT ;  /* 0x0000004d874d7212 */ /* 0x000fe200078ef6ac */
[----:B------:R-:W-:Y:S01]  /*0ee0*/  IMAD.MOV.U32 R185, RZ, RZ, c[0x0][0x2b8] ;  /* 0x0000ae00ffb97624 */ /* 0x000fe200078e00ff */
[----:B------:R-:W-:Y:S01]  /*0ef0*/  @P1 LEA.HI.X R7, R18, c[0x0][0x224], R3, 0x1, P3 ;  /* 0x0000890012071a11 */ /* 0x000fe200018f0c03 */
[----:B------:R-:W-:Y:S01]  /*0f00*/  IMAD.MOV.U32 R184, RZ, RZ, c[0x0][0x27c] ;  /* 0x00009f00ffb87624 */ /* 0x000fe200078e00ff */
[C---:B------:R-:W-:Y:S01]  /*0f10*/  @P0 LEA R4, P3, R0.reuse, c[0x0][0x220], 0x1 ;  /* 0x0000880000040a11 */ /* 0x040fe200078608ff */
[----:B------:R-:W-:Y:S02]  /*0f20*/  IMAD.SHL.U32 R77, R77, 0x2, RZ ;  /* 0x000000024d4d7824 */ /* 0x000fe400078e00ff */
[----:B------:R-:W-:Y:S01]  /*0f30*/  IMAD.MOV.U32 R153, RZ, RZ, c[0x0][0x27c] ;  /* 0x00009f00ff997624 */ /* 0x000fe200078e00ff */
[----:B------:R-:W-:Y:S01]  /*0f40*/  @P0 LEA.HI.X R5, R0, c[0x0][0x224], R2, 0x1, P3 ;  /* 0x0000890000050a11 */ /* 0x000fe200018f0c02 */
[----:B------:R-:W-:Y:S01]  /*0f50*/  IMAD R2, R36, c[0x0][0x260], RZ ;  /* 0x0000980024027a24 */ /* 0x000fe200078e02ff */
[----:B------:R-:W-:Y:S01]  /*0f60*/  @!PT LDS RZ, [RZ] ;  /* 0x00000000fffff984 */ /* 0x000fe20000000800 */
[----:B------:R-:W-:Y:S01]  /*0f70*/  @!PT LDS RZ, [RZ] ;  /* 0x00000000fffff984 */ /* 0x000fe20000000800 */
[----:B------:R-:W-:Y:S01]  /*0f80*/  @!PT LDS RZ, [RZ] ;  /* 0x00000000fffff984 */ /* 0x000fe20000000800 */
[----:B------:R1:W-:Y:S01]  /*0f90*/  @P1 LDGSTS.E.BYPASS.LTC128B.128 [R77+0x4100], [R6.64], !P6 ;  /* 0x04100000064d1fae */ /* 0x0003e2000f101d46 */
[----:B------:R-:W-:Y:S01]  /*0fa0*/  IADD3 R123, P3, R12, 0x80, RZ ;  /* 0x000000800c7b7810 */ /* 0x000fe20007f7e0ff */
[----:B------:R-:W-:-:S02]  /*0fb0*/  IMAD.SHL.U32 R154, R152, 0x20, RZ ;  /* 0x00000020989a7824 */ /* 0x000fc400078e00ff */
[----:B------:R1:W-:Y:S01]  /*0fc0*/  @P1 LDGSTS.E.BYPASS.LTC128B.128 [R77+0x6100], [R6.64+0x80], !P5 ;  /* 0x06100080064d1fae */ /* 0x0003e2000e901d46 */
[----:B------:R-:W-:Y:S01]  /*0fd0*/  IMAD R2, R35, c[0x0][0x264], R2 ;  /* 0x0000990023027a24 */ /* 0x000fe200078e0202 */
[----:B------:R-:W-:Y:S01]  /*0fe0*/  @P2 IADD3 R0, P1, R18, R12, RZ ;  /* 0x0000000c12002210 */ /* 0x000fe20007f3e0ff */
[----:B------:R-:W-:Y:S01]  /*0ff0*/  IMAD.IADD R145, R34, 0x1, -R95 ;  /* 0x0000000122917824 */ /* 0x000fe200078e0a5f */
[----:B------:R3:W-:Y:S01]  /*1000*/  @P0 LDGSTS.E.BYPASS.LTC128B.128 [R77+0x4900], [R4.64], !P6 ;  /* 0x04900000044d0fae */ /* 0x0007e2000f101d46 */
[----:B------:R-:W-:Y:S01]  /*1010*/  IMAD.SHL.U32 R153, R153, 0x2, RZ ;  /* 0x0000000299997824 */ /* 0x000fe200078e00ff */
[----:B------:R-:W-:Y:S01]  /*1020*/  IADD3 R34, R32, 0x20, RZ ;  /* 0x0000002020227810 */ /* 0x000fe20007ffe0ff */
[----:B------:R-:W-:Y:S01]  /*1030*/  IMAD.X R120, RZ, RZ, R27, P3 ;  /* 0x000000ffff787224 */ /* 0x000fe200018e061b */
[----:B------:R3:W-:Y:S01]  /*1040*/  @P0 LDGSTS.E.BYPASS.LTC128B.128 [R77+0x6900], [R4.64+0x80], !P5 ;  /* 0x06900080044d0fae */ /* 0x0007e2000e901d46 */
[----:B------:R-:W-:Y:S01]  /*1050*/  ISETP.GT.AND P0, PT, R8, 0x30, PT ;  /* 0x000000300800780c */ /* 0x000fe20003f04270 */
[----:B------:R-:W-:-:S04]  /*1060*/  IMAD.WIDE.U32 R8, R95, c[0x0][0x280], R32 ;  /* 0x0000a0005f087a25 */ /* 0x000fc800078e0020 */
[----:B------:R-:W-:Y:S02]  /*1070*/  IMAD.MOV.U32 R12, RZ, RZ, R8 ;  /* 0x000000ffff0c7224 */ /* 0x000fe400078e0008 */
[----:B------:R-:W-:Y:S02]  /*1080*/  IMAD.MOV.U32 R8, RZ, RZ, R22 ;  /* 0x000000ffff087224 */ /* 0x000fe400078e0016 */
[----:B------:R-:W-:Y:S02]  /*1090*/  IMAD R117, R26, 0x10, R95 ;  /* 0x000000101a757824 */ /* 0x000fe400078e025f */
[----:B-1----:R-:W-:-:S04]  /*10a0*/  IMAD.WIDE.U32 R6, R35, c[0x0][0x260], R20 ;  /* 0x0000980023067a25 */ /* 0x002fc800078e0014 */
[----:B---3--:R-:W-:Y:S02]  /*10b0*/  IMAD.IADD R5, R7, 0x1, R2 ;  /* 0x0000000107057824 */ /* 0x008fe400078e0202 */
[----:B------:R-:W-:Y:S01]  /*10c0*/  @P2 IMAD.X R7, R27, 0x1, R3, P1 ;  /* 0x000000011b072824 */ /* 0x000fe200008e0603 */
[----:B------:R-:W-:Y:S01]  /*10d0*/  @P2 LEA R14, P1, R0, c[0x0][0x220], 0x1 ;  /* 0x00008800000e2a11 */ /* 0x000fe200078208ff */
[----:B------:R-:W-:Y:S02]  /*10e0*/  IMAD R2, R10, c[0x0][0x280], RZ ;  /* 0x0000a0000a027a24 */ /* 0x000fe400078e02ff */
[----:B------:R-:W-:Y:S01]  /*10f0*/  IMAD.MOV.U32 R4, RZ, RZ, R6 ;  /* 0x000000ffff047224 */ /* 0x000fe200078e0006 */
[----:B------:R-:W-:Y:S01]  /*1100*/  @P2 LEA.HI.X R15, R0, c[0x0][0x224], R7, 0x1, P1 ;  /* 0x00008900000f2a11 */ /* 0x000fe200008f0c07 */
[----:B------:R-:W-:Y:S01]  /*1110*/  IMAD R0, R10, c[0x0][0x290], RZ ;  /* 0x0000a4000a007a24 */ /* 0x000fe200078e02ff */
[----:B------:R-:W-:Y:S01]  /*1120*/  ISETP.GE.AND P1, PT, R20, c[0x0][0x27c], PT ;  /* 0x00009f0014007a0c */ /* 0x000fe20003f26270 */
[----:B------:R-:W-:-:S02]  /*1130*/  IMAD R2, R95, c[0x0][0x284], R2 ;  /* 0x0000a1005f027a24 */ /* 0x000fc400078e0202 */
[C---:B------:R-:W-:Y:S01]  /*1140*/  IMAD.WIDE.U32 R6, R95.reuse, c[0x0][0x280], R20 ;  /* 0x0000a0005f067a25 */ /* 0x040fe200078e0014 */
[----:B------:R-:W-:Y:S01]  /*1150*/  SEL R10, RZ, c[0x0][0x27c], !P1 ;  /* 0x00009f00ff0a7a07 */ /* 0x000fe20004800000 */
[----:B------:R1:W-:Y:S01]  /*1160*/  @P2 LDGSTS.E.BYPASS.LTC128B.128 [R77+0x5100], [R14.64], !P6 ;  /* 0x051000000e4d2fae */ /* 0x0003e2000f101d46 */
[----:B------:R-:W-:Y:S01]  /*1170*/  P2R R148, PR, RZ, 0x2 ;  /* 0x00000002ff947803 */ /* 0x000fe20000000000 */
[----:B------:R-:W-:Y:S02]  /*1180*/  IMAD R0, R95, c[0x0][0x294], R0 ;  /* 0x0000a5005f007a24 */ /* 0x000fe400078e0200 */
[----:B------:R-:W-:Y:S01]  /*1190*/  IMAD.IADD R13, R9, 0x1, R2 ;  /* 0x00000001090d7824 */ /* 0x000fe200078e0202 */
[----:B------:R1:W-:Y:S01]  /*11a0*/  @P2 LDGSTS.E.BYPASS.LTC128B.128 [R77+0x7100], [R14.64+0x80], !P5 ;  /* 0x071000800e4d2fae */ /* 0x0003e2000e901d46 */
[----:B------:R-:W-:Y:S01]  /*11b0*/  IMAD.IADD R11, R2, 0x1, R7 ;  /* 0x00000001020b7824 */ /* 0x000fe200078e0207 */
[----:B------:R-:W-:Y:S01]  /*11c0*/  IADD3 R7, R17, R0, RZ ;  /* 0x0000000011077210 */ /* 0x000fe20007ffe0ff */
[----:B------:R-:W-:-:S02]  /*11d0*/  IMAD.IADD R2, R20, 0x1, R10 ;  /* 0x0000000114027824 */ /* 0x000fc400078e020a */
[----:B------:R-:W-:Y:S02]  /*11e0*/  IMAD.IADD R9, R0, 0x1, R23 ;  /* 0x0000000100097824 */ /* 0x000fe400078e0217 */
[----:B------:R-:W-:Y:S01]  /*11f0*/  IMAD.MOV.U32 R10, RZ, RZ, R6 ;  /* 0x000000ffff0a7224 */ /* 0x000fe200078e0006 */
[----:B------:R-:W-:Y:S01]  /*1200*/  SHF.R.S32.HI R0, RZ, 0x1f, R2 ;  /* 0x0000001fff007819 */ /* 0x000fe20000011402 */
[----:B------:R-:W-:Y:S02]  /*1210*/  IMAD.MOV.U32 R6, RZ, RZ, R16 ;  /* 0x000000ffff067224 */ /* 0x000fe400078e0010 */
[----:B------:R-:W-:Y:S01]  /*1220*/  IMAD R17, R25, c[0x0][0x268], RZ ;  /* 0x00009a0019117a24 */ /* 0x000fe200078e02ff */
[-C--:B------:R-:W-:Y:S01]  /*1230*/  LEA.HI R16, R0, R2.reuse, RZ, 0x3 ;  /* 0x0000000200107211 */ /* 0x080fe200078f18ff */
[----:B------:R-:W-:Y:S01]  /*1240*/  IMAD.WIDE.U32 R100, R24, c[0x0][0x290], R8 ;  /* 0x0000a40018647a25 */ /* 0x000fe200078e0008 */
[----:B------:R-:W-:Y:S02]  /*1250*/  LEA.HI R19, R0, R2, RZ, 0x6 ;  /* 0x0000000200137211 */ /* 0x000fe400078f30ff */
[----:B------:R-:W-:Y:S01]  /*1260*/  SHF.R.S32.HI R0, RZ, 0x1f, R24 ;  /* 0x0000001fff007819 */ /* 0x000fe20000011418 */
[C---:B------:R-:W-:Y:S01]  /*1270*/  IMAD R17, R98.reuse, c[0x0][0x26c], R17 ;  /* 0x00009b0062117a24 */ /* 0x040fe200078e0211 */
[----:B------:R-:W-:Y:S01]  /*1280*/  @P0 MOV R2, R18 ;  /* 0x0000001200020202 */ /* 0x000fe20000000f00 */
[----:B------:R-:W-:Y:S01]  /*1290*/  IMAD.WIDE.U32 R98, R98, c[0x0][0x268], R4 ;  /* 0x00009a0062627a25 */ /* 0x000fe200078e0004 */
[----:B------:R-:W-:-:S02]  /*12a0*/  SHF.R.S32.HI R8, RZ, 0x1f, R159 ;  /* 0x0000001fff087819 */ /* 0x000fc4000001149f */
[----:B------:R-:W-:Y:S01]  /*12b0*/  LOP3.LUT R93, R16, 0xfffffff8, RZ, 0xc0, !PT ;  /* 0xfffffff8105d7812 */ /* 0x000fe200078ec0ff */
[C---:B------:R-:W-:Y:S01]  /*12c0*/  IMAD R5, R0.reuse, c[0x0][0x280], RZ ;  /* 0x0000a00000057a24 */ /* 0x040fe200078e02ff */
[----:B------:R-:W-:Y:S01]  /*12d0*/  SHF.R.S32.HI R114, RZ, 0x3, R16 ;  /* 0x00000003ff727819 */ /* 0x000fe20000011410 */
[----:B------:R-:W-:Y:S01]  /*12e0*/  IMAD R4, R0, c[0x0][0x290], RZ ;  /* 0x0000a40000047a24 */ /* 0x000fe200078e02ff */
[----:B------:R-:W-:Y:S01]  /*12f0*/  IADD3 R108, R99, R17, RZ ;  /* 0x00000011636c7210 */ /* 0x000fe20007ffe0ff */
[----:B------:R-:W-:Y:S01]  /*1300*/  @P0 IMAD R0, R31, 0x30, RZ ;  /* 0x000000301f000824 */ /* 0x000fe200078e02ff */
[----:B------:R-:W-:Y:S01]  /*1310*/  SHF.R.S32.HI R113, RZ, 0x1f, R93 ;  /* 0x0000001fff717819 */ /* 0x000fe2000001145d */
[C---:B------:R-:W-:Y:S01]  /*1320*/  @P0 IMAD.WIDE.U32 R2, R152.reuse, 0x30, R2 ;  /* 0x0000003098020825 */ /* 0x040fe200078e0002 */
[----:B------:R-:W-:-:S03]  /*1330*/  SHF.L.U64.HI R152, R152, R157, c[0x0][0x23c] ;  /* 0x00008f0098987619 */ /* 0x000fc6000001029d */
[----:B------:R-:W-:Y:S01]  /*1340*/  IMAD R109, R24, c[0x0][0x294], R4 ;  /* 0x0000a500186d7a24 */ /* 0x000fe200078e0204 */
[----:B------:R-:W-:Y:S01]  /*1350*/  @P0 LEA R4, P1, R2, c[0x0][0x220], 0x1 ;  /* 0x0000880002040a11 */ /* 0x000fe200078208ff */
[----:B------:R-:W-:Y:S02]  /*1360*/  @P0 IMAD.IADD R0, R3, 0x1, R0 ;  /* 0x0000000103000824 */ /* 0x000fe400078e0200 */
[C---:B------:R-:W-:Y:S02]  /*1370*/  IMAD R110, R24.reuse, c[0x0][0x284], R5 ;  /* 0x0000a100186e7a24 */ /* 0x040fe400078e0205 */
[----:B------:R-:W-:Y:S01]  /*1380*/  IMAD.WIDE.U32 R104, R24, c[0x0][0x290], R6 ;  /* 0x0000a40018687a25 */ /* 0x000fe200078e0006 */
[----:B------:R-:W-:Y:S02]  /*1390*/  @P0 LEA.HI.X R5, R2, c[0x0][0x224], R0, 0x1, P1 ;  /* 0x0000890002050a11 */ /* 0x000fe400008f0c00 */
[----:B------:R-:W-:Y:S01]  /*13a0*/  SHF.R.S32.HI R7, RZ, 0x1f, R161 ;  /* 0x0000001fff077819 */ /* 0x000fe200000114a1 */
[----:B------:R-:W-:Y:S01]  /*13b0*/  IMAD.SHL.U32 R0, R161, 0x40, RZ ;  /* 0x00000040a1007824 */ /* 0x000fe200078e00ff */
[----:B------:R-:W-:Y:S01]  /*13c0*/  SHF.R.S32.HI R2, RZ, 0x1f, R160 ;  /* 0x0000001fff027819 */ /* 0x000fe200000114a0 */
[----:B------:R-:W-:Y:S01]  /*13d0*/  IMAD.SHL.U32 R3, R160, 0x40, RZ ;  /* 0x00000040a0037824 */ /* 0x000fe200078e00ff */
[----:B------:R-:W-:Y:S01]  /*13e0*/  LEA.HI R7, R7, R161, RZ, 0x3 ;  /* 0x000000a107077211 */ /* 0x000fe200078f18ff */
[----:B------:R-:W-:Y:S01]  /*13f0*/  IMAD.SHL.U32 R6, R159, 0x40, RZ ;  /* 0x000000409f067824 */ /* 0x000fe200078e00ff */
[----:B------:R-:W-:Y:S01]  /*1400*/  LOP3.LUT R126, R0, 0x1c0, RZ, 0xc0, !PT ;  /* 0x000001c0007e7812 */ /* 0x000fe200078ec0ff */
[----:B------:R3:W-:Y:S01]  /*1410*/  @P0 LDGSTS.E.BYPASS.LTC128B.128 [R77+0x5900], [R4.64], !P6 ;  /* 0x05900000044d0fae */ /* 0x0007e2000f101d46 */
[----:B------:R-:W-:Y:S01]  /*1420*/  LEA.HI R0, R8, R159, RZ, 0x3 ;  /* 0x0000009f08007211 */ /* 0x000fe200078f18ff */
[----:B------:R-:W-:Y:S01]  /*1430*/  IMAD.WIDE.U32 R102, R24, c[0x0][0x280], R10 ;  /* 0x0000a00018667a25 */ /* 0x000fe200078e000a */
[----:B------:R-:W-:Y:S01]  /*1440*/  LEA.HI R2, R2, R160, RZ, 0x3 ;  /* 0x000000a002027211 */ /* 0x000fe200078f18ff */
[----:B------:R3:W-:Y:S01]  /*1450*/  @P0 LDGSTS.E.BYPASS.LTC128B.128 [R77+0x7900], [R4.64+0x80], !P5 ;  /* 0x07900080044d0fae */ /* 0x0007e2000e901d46 */
[----:B------:R-:W-:Y:S01]  /*1460*/  LOP3.LUT R125, R3, 0x1c0, RZ, 0xc0, !PT ;  /* 0x000001c0037d7812 */ /* 0x000fe200078ec0ff */
[----:B------:R-:W-:Y:S01]  /*1470*/  IMAD.SHL.U32 R0, R0, 0x40, RZ ;  /* 0x0000004000007824 */ /* 0x000fe200078e00ff */
[----:B------:R-:W-:Y:S01]  /*1480*/  SHF.L.U32 R2, R2, 0x6, RZ ;  /* 0x0000000602027819 */ /* 0x000fe200000006ff */
[----:B------:R-:W-:Y:S01]  /*1490*/  IMAD.SHL.U32 R3, R7, 0x40, RZ ;  /* 0x0000004007037824 */ /* 0x000fe200078e00ff */
[----:B------:R-:W-:Y:S01]  /*14a0*/  LOP3.LUT R124, R6, 0x1c0, RZ, 0xc0, !PT ;  /* 0x000001c0067c7812 */ /* 0x000fe200078ec0ff */
[----:B------:R-:W0:Y:S01]  /*14b0*/  LDGDEPBAR ;  /* 0x00000000000079af */ /* 0x000e220000000000 */
[----:B------:R-:W-:Y:S01]  /*14c0*/  LOP3.LUT R136, R0, 0xfffffe00, RZ, 0xc0, !PT ;  /* 0xfffffe0000887812 */ /* 0x000fe200078ec0ff */
[----:B------:R-:W-:Y:S01]  /*14d0*/  IMAD.SHL.U32 R0, R19, 0x40, RZ ;  /* 0x0000004013007824 */ /* 0x000fe200078e00ff */
[----:B------:R-:W-:Y:S01]  /*14e0*/  LOP3.LUT R138, R3, 0xfffffe00, RZ, 0xc0, !PT ;  /* 0xfffffe00038a7812 */ /* 0x000fe200078ec0ff */
[----:B------:R-:W-:Y:S01]  /*14f0*/  IMAD.MOV.U32 R10, RZ, RZ, c[0x0][0x280] ;  /* 0x0000a000ff0a7624 */ /* 0x000fe200078e00ff */
[----:B------:R-:W-:Y:S01]  /*1500*/  LOP3.LUT R137, R2, 0xfffffe00, RZ, 0xc0, !PT ;  /* 0xfffffe0002897812 */ /* 0x000fe200078ec0ff */
[----:B------:R-:W-:Y:S01]  /*1510*/  IMAD.WIDE.U32 R106, R24, c[0x0][0x280], R12 ;  /* 0x0000a000186a7a25 */ /* 0x000fe200078e000c */
[----:B------:R-:W-:-:S02]  /*1520*/  LOP3.LUT R3, R127, 0x38, R16, 0xf8, !PT ;  /* 0x000000387f037812 */ /* 0x000fc400078ef810 */
[----:B------:R-:W-:Y:S01]  /*1530*/  SHF.R.U32.HI R170, RZ, 0x3, R126 ;  /* 0x00000003ffaa7819 */ /* 0x000fe2000001167e */
[----:B------:R-:W-:Y:S01]  /*1540*/  IMAD.WIDE.U32 R166, R10, 0x30, RZ ;  /* 0x000000300aa67825 */ /* 0x000fe200078e00ff */
[----:B------:R-:W-:Y:S02]  /*1550*/  LOP3.LUT R2, R126, 0x38, R16, 0xf8, !PT ;  /* 0x000000387e027812 */ /* 0x000fe400078ef810 */
[----:B------:R-:W-:Y:S01]  /*1560*/  SHF.R.U32.HI R169, RZ, 0x3, R125 ;  /* 0x00000003ffa97819 */ /* 0x000fe2000001167d */
[----:B------:R-:W-:Y:S01]  /*1570*/  IMAD.IADD R112, R107, 0x1, R110 ;  /* 0x000000016b707824 */ /* 0x000fe200078e026e */
[----:B------:R-:W-:Y:S01]  /*1580*/  SHF.R.U32.HI R168, RZ, 0x3, R124 ;  /* 0x00000003ffa87819 */ /* 0x000fe2000001167c */
[----:B------:R-:W-:Y:S01]  /*1590*/  IMAD.IADD R111, R105, 0x1, R109 ;  /* 0x00000001696f7824 */ /* 0x000fe200078e026d */
[--C-:B------:R-:W-:Y:S01]  /*15a0*/  LOP3.LUT R7, R125, 0x38, R16.reuse, 0xf8, !PT ;  /* 0x000000387d077812 */ /* 0x100fe200078ef810 */
[----:B------:R-:W-:Y:S01]  /*15b0*/  IMAD.SHL.U32 R177, R10, 0x40, RZ ;  /* 0x000000400ab17824 */ /* 0x000fe200078e00ff */
[----:B------:R-:W-:Y:S01]  /*15c0*/  LOP3.LUT R9, R124, 0x38, R16, 0xf8, !PT ;  /* 0x000000387c097812 */ /* 0x000fe200078ef810 */
[----:B------:R-:W-:Y:S01]  /*15d0*/  IMAD.SHL.U32 R178, R10, 0x10, RZ ;  /* 0x000000100ab27824 */ /* 0x000fe200078e00ff */
[----:B------:R-:W-:Y:S01]  /*15e0*/  LOP3.LUT R0, R0, 0xfffff000, RZ, 0xc0, !PT ;  /* 0xfffff00000007812 */ /* 0x000fe200078ec0ff */
[----:B---3--:R-:W-:Y:S01]  /*15f0*/  IMAD R4, R36, c[0x0][0x1e8], RZ ;  /* 0x00007a0024047a24 */ /* 0x008fe200078e02ff */
[----:B------:R-:W-:Y:S01]  /*1600*/  LOP3.LUT R8, R3, R172, RZ, 0x3c, !PT ;  /* 0x000000ac03087212 */ /* 0x000fe200078e3cff */
[----:B------:R-:W-:Y:S01]  /*1610*/  IMAD.MOV.U32 R5, RZ, RZ, c[0x0][0x290] ;  /* 0x0000a400ff057624 */ /* 0x000fe200078e00ff */
[----:B------:R-:W-:Y:S01]  /*1620*/  LOP3.LUT R6, R2, R170, RZ, 0x3c, !PT ;  /* 0x000000aa02067212 */ /* 0x000fe200078e3cff */
[----:B------:R-:W-:Y:S01]  /*1630*/  IMAD R4, R35, c[0x0][0x1ec], R4 ;  /* 0x00007b0023047a24 */ /* 0x000fe200078e0204 */
[----:B------:R-:W-:Y:S01]  /*1640*/  LOP3.LUT R3, R7, R169, RZ, 0x3c, !PT ;  /* 0x000000a907037212 */ /* 0x000fe200078e3cff */
[----:B------:R-:W-:Y:S01]  /*1650*/  IMAD.WIDE.U32 R164, R5, 0x30, RZ ;  /* 0x0000003005a47825 */ /* 0x000fe200078e00ff */
[----:B------:R-:W-:-:S02]  /*1660*/  LOP3.LUT R2, R9, R168, RZ, 0x3c, !PT ;  /* 0x000000a809027212 */ /* 0x000fc400078e3cff */
[-C--:B------:R-:W-:Y:S01]  /*1670*/  IADD3 R9, R8, R0.reuse, R135 ;  /* 0x0000000008097210 */ /* 0x080fe20007ffe087 */
[C---:B------:R-:W-:Y:S01]  /*1680*/  IMAD.SHL.U32 R176, R5.reuse, 0x20, RZ ;  /* 0x0000002005b07824 */ /* 0x040fe200078e00ff */
[-C--:B------:R-:W-:Y:S01]  /*1690*/  IADD3 R8, R6, R0.reuse, R138 ;  /* 0x0000000006087210 */ /* 0x080fe20007ffe08a */
[----:B------:R-:W-:Y:S01]  /*16a0*/  IMAD.SHL.U32 R173, R5, 0x40, RZ ;  /* 0x0000004005ad7824 */ /* 0x000fe200078e00ff */
[-C--:B------:R-:W-:Y:S01]  /*16b0*/  IADD3 R7, R3, R0.reuse, R137 ;  /* 0x0000000003077210 */ /* 0x080fe20007ffe089 */
[----:B------:R-:W-:Y:S01]  /*16c0*/  IMAD.SHL.U32 R174, R5, 0x10, RZ ;  /* 0x0000001005ae7824 */ /* 0x000fe200078e00ff */
[----:B------:R-:W-:Y:S01]  /*16d0*/  IADD3 R6, R2, R0, R136 ;  /* 0x0000000002067210 */ /* 0x000fe20007ffe088 */
[----:B------:R-:W-:Y:S01]  /*16e0*/  IMAD R0, R36, c[0x0][0x210], RZ ;  /* 0x0000840024007a24 */ /* 0x000fe200078e02ff */
[----:B------:R-:W-:Y:S01]  /*16f0*/  SHF.L.U64.HI R156, R10, R157, c[0x0][0x284] ;  /* 0x0000a1000a9c7619 */ /* 0x000fe2000001029d */
[----:B------:R-:W-:Y:S01]  /*1700*/  IMAD.IADD R110, R110, 0x1, R103 ;  /* 0x000000016e6e7824 */ /* 0x000fe200078e0267 */
[C---:B------:R-:W-:Y:S01]  /*1710*/  SHF.L.U64.HI R162, R10.reuse, R163, c[0x0][0x284] ;  /* 0x0000a1000aa27619 */ /* 0x040fe200000102a3 */
[----:B------:R-:W-:Y:S01]  /*1720*/  IMAD R0, R35, c[0x0][0x214], R0 ;  /* 0x0000850023007a24 */ /* 0x000fe200078e0200 */
[----:B------:R-:W-:Y:S01]  /*1730*/  SHF.L.U64.HI R157, R5, R157, c[0x0][0x294] ;  /* 0x0000a500059d7619 */ /* 0x000fe2000001029d */
[----:B------:R-:W-:Y:S01]  /*1740*/  IMAD.IADD R109, R109, 0x1, R101 ;  /* 0x000000016d6d7824 */ /* 0x000fe200078e0265 */
[----:B------:R-:W-:Y:S01]  /*1750*/  SHF.L.U64.HI R163, R5, R163, c[0x0][0x294] ;  /* 0x0000a50005a37619 */ /* 0x000fe200000102a3 */
[----:B------:R-:W-:Y:S01]  /*1760*/  IMAD.IADD R146, R181, 0x1, R0 ;  /* 0x00000001b5927824 */ /* 0x000fe200078e0200 */
[CC--:B------:R-:W-:Y:S01]  /*1770*/  SHF.L.U64.HI R158, R10.reuse, R30.reuse, c[0x0][0x284] ;  /* 0x0000a1000a9e7619 */ /* 0x0c0fe2000001021e */
[----:B------:R-:W-:Y:S01]  /*1780*/  IMAD.SHL.U32 R143, R9, 0x2, RZ ;  /* 0x00000002098f7824 */ /* 0x000fe200078e00ff */
[----:B------:R-:W-:Y:S01]  /*1790*/  SHF.L.U64.HI R155, R5, R30, c[0x0][0x294] ;  /* 0x0000a500059b7619 */ /* 0x000fe2000001021e */
[----:B------:R-:W-:Y:S01]  /*17a0*/  IMAD.SHL.U32 R141, R7, 0x2, RZ ;  /* 0x00000002078d7824 */ /* 0x000fe200078e00ff */
[----:B------:R-:W-:Y:S01]  /*17b0*/  SHF.L.U32 R175, R10, 0x5, RZ ;  /* 0x000000050aaf7819 */ /* 0x000fe200000006ff */
[----:B------:R-:W-:Y:S01]  /*17c0*/  IMAD.SHL.U32 R140, R6, 0x2, RZ ;  /* 0x00000002068c7824 */ /* 0x000fe200078e00ff */
[----:B------:R-:W-:-:S02]  /*17d0*/  IADD3 R147, R183, R4, RZ ;  /* 0x00000004b7937210 */ /* 0x000fc40007ffe0ff */
[----:B------:R-:W-:Y:S01]  /*17e0*/  IADD3 R121, R167, UR5, RZ ;  /* 0x00000005a7797c10 */ /* 0x000fe2000fffe0ff */
[----:B------:R-:W-:Y:S01]  /*17f0*/  BAR.SYNC.DEFER_BLOCKING 0x0 ;  /* 0x0000000000007b1d */ /* 0x000fe20000010000 */
[----:B------:R-:W-:Y:S02]  /*1800*/  ISETP.GE.AND P5, PT, R20, c[0x0][0x1d4], PT ;  /* 0x0000750014007a0c */ /* 0x000fe40003fa6270 */
[----:B------:R-:W-:Y:S02]  /*1810*/  SHF.L.U32 R142, R8, 0x1, RZ ;  /* 0x00000001088e7819 */ /* 0x000fe400000006ff */
[----:B------:R-:W-:Y:S02]  /*1820*/  ISETP.NE.AND P1, PT, R185, 0x1, PT ;  /* 0x00000001b900780c */ /* 0x000fe40003f25270 */
[----:B------:R-:W-:Y:S02]  /*1830*/  ISETP.GE.AND P0, PT, R184, 0x1, PT ;  /* 0x00000001b800780c */ /* 0x000fe40003f06270 */
[----:B------:R-:W-:Y:S01]  /*1840*/  IADD3 R122, R165, UR4, RZ ;  /* 0x00000004a57a7c10 */ /* 0x000fe2000fffe0ff */
[----:B------:R-:W-:Y:S01]  /*1850*/  ULDC.U8 UR4, c[0x0][0x298] ;  /* 0x0000a60000047ab9 */ /* 0x000fe20000000000 */
[----:B--2---:R-:W-:Y:S01]  /*1860*/  @P4 SHF.R.S32.HI R3, RZ, 0x1f, R29 ;  /* 0x0000001fff034819 */ /* 0x004fe2000001141d */
[----:B------:R-:W-:-:S02]  /*1870*/  @!P4 IMAD.MOV.U32 R3, RZ, RZ, R28 ;  /* 0x000000ffff03c224 */ /* 0x000fc400078e001c */
[----:B------:R-:W-:Y:S02]  /*1880*/  @P4 IMAD.MOV.U32 R2, RZ, RZ, R29 ;  /* 0x000000ffff024224 */ /* 0x000fe400078e001d */
[----:B------:R-:W-:Y:S02]  /*1890*/  @!P4 IMAD.MOV.U32 R2, RZ, RZ, R37 ;  /* 0x000000ffff02c224 */ /* 0x000fe400078e0025 */
[----:B------:R-:W-:Y:S02]  /*18a0*/  IMAD R0, R3, c[0x0][0x2b0], RZ ;  /* 0x0000ac0003007a24 */ /* 0x000fe400078e02ff */
[----:B------:R-:W-:-:S04]  /*18b0*/  IMAD.WIDE.U32 R132, R2, c[0x0][0x2b0], RZ ;  /* 0x0000ac0002847a25 */ /* 0x000fc800078e00ff */
[----:B------:R-:W-:-:S04]  /*18c0*/  IMAD R0, R2, c[0x0][0x2b4], R0 ;  /* 0x0000ad0002007a24 */ /* 0x000fc800078e0200 */
[----:B-1----:R-:W-:Y:S02]  /*18d0*/  IMAD.IADD R144, R133, 0x1, R0 ;  /* 0x0000000185907824 */ /* 0x002fe400078e0200 */
.L_x_1892:
[----:B------:R-:W-:Y:S01]  /*18e0*/  IMAD.SHL.U32 R97, R90, 0x40, RZ ;  /* 0x000000405a617824 */ /* 0x000fe200078e00ff */
[----:B------:R-:W2:Y:S01]  /*18f0*/  LDL R186, [R1+0xc0] ;  /* 0x0000c00001ba7983 */ /* 0x000ea20000100800 */
[----:B------:R-:W-:Y:S01]  /*1900*/  IMAD.MOV.U32 R94, RZ, RZ, RZ ;  /* 0x000000ffff5e7224 */ /* 0x000fe200078e00ff */
[----:B------:R-:W-:Y:S04]  /*1910*/  DEPBAR.LE SB0, 0x0 ;  /* 0x000080000000791a */ /* 0x000fe80000000000 */
[----:B------:R-:W-:Y:S01]  /*1920*/  IMAD.IADD R0, R117, 0x1, R97 ;  /* 0x0000000175007824 */ /* 0x000fe200078e0261 */
[----:B------:R-:W-:Y:S01]  /*1930*/  ISETP.NE.AND P1, PT, R185, 0x1, PT ;  /* 0x00000001b900780c */ /* 0x000fe20003f25270 */
[----:B------:R-:W-:Y:S01]  /*1940*/  BSSY B2, `(.L_x_1846) ;  /* 0x0000548000027945 */ /* 0x000fe20003800000 */
[----:B------:R-:W-:Y:S01]  /*1950*/  ISETP.GE.AND P2, PT, R184, 0x1, PT ;  /* 0x00000001b800780c */ /* 0x000fe20003f46270 */
[----:B-1----:R-:W-:Y:S10]  /*1960*/  IMAD.IADD R4, R149, 0x1, R0 ;  /* 0x0000000195047824 */ /* 0x002ff400078e0200 */
[----:B------:R-:W-:Y:S01]  /*1970*/  @P1 IMAD.HI.U32 R2, R4, c[0x0][0x2bc], RZ ;  /* 0x0000af0004021a27 */ /* 0x000fe200078e00ff */
[----:B--2---:R-:W-:Y:S03]  /*1980*/  ISETP.GE.AND P0, PT, R0, R186, PT ;  /* 0x000000ba0000720c */ /* 0x004fe60003f06270 */
[----:B------:R-:W-:Y:S01]  /*1990*/  IMAD.MOV.U32 R0, RZ, RZ, R4 ;  /* 0x000000ffff007224 */ /* 0x000fe200078e0004 */
[----:B------:R-:W-:Y:S02]  /*19a0*/  @P1 SHF.R.U32.HI R0, RZ, c[0x0][0x2c0], R2 ;  /* 0x0000b000ff001a19 */ /* 0x000fe40000011602 */
[----:B------:R-:W-:Y:S11]  /*19b0*/  ISETP.GT.OR P0, PT, R117, 0x3f, P0 ;  /* 0x0000003f7500780c */ /* 0x000ff60000704670 */
[----:B------:R-:W-:Y:S02]  /*19c0*/  @!UPT UIADD3 URZ, URZ, URZ, URZ ;  /* 0x0000003f3f3ff290 */ /* 0x000fe4000fffe03f */
[C---:B------:R-:W-:Y:S04]  /*19d0*/  @!P0 IADD3 R3, P1, R0.reuse, R132, RZ ;  /* 0x0000008400038210 */ /* 0x040fe80007f3e0ff */
[----:B------:R-:W-:Y:S01]  /*19e0*/  @!P0 LEA.HI.X.SX32 R5, R0, R144, 0x1, P1 ;  /* 0x0000009000058211 */ /* 0x000fe200008f0eff */
        /* <DEDUP_REMOVED lines=27> */
[----:B------:R-:W-:Y:S01]  /*1ba0*/  IADD3 R2, -R97, R186, RZ ;  /* 0x000000ba61027210 */ /* 0x000fe20007ffe1ff */
        /* <DEDUP_REMOVED lines=33> */
.L_x_1850:
[----:B------:R-:W-:Y:S05]  /*1dc0*/  BSYNC B0 ;  /* 0x0000000000007941 */ /* 0x000fea0003800000 */
.L_x_1849:
        /* <DEDUP_REMOVED lines=39> */
.L_x_1852:
[----:B------:R-:W-:Y:S05]  /*2040*/  BSYNC B0 ;  /* 0x0000000000007941 */ /* 0x000fea0003800000 */
.L_x_1851:
        /* <DEDUP_REMOVED lines=40> */
.L_x_1854:
[----:B------:R-:W-:Y:S05]  /*22d0*/  BSYNC B0 ;  /* 0x0000000000007941 */ /* 0x000fea0003800000 */
.L_x_1853:
        /* <DEDUP_REMOVED lines=38> */
.L_x_1856:
[----:B------:R-:W-:Y:S05]  /*2540*/  BSYNC B0 ;  /* 0x0000000000007941 */ /* 0x000fea0003800000 */
.L_x_1855:
        /* <DEDUP_REMOVED lines=72> */
.L_x_1860:
[----:B------:R-:W-:Y:S05]  /*29d0*/  BSYNC B0 ;  /* 0x0000000000007941 */ /* 0x000fea0003800000 */
.L_x_1859:
        /* <DEDUP_REMOVED lines=57> */
.L_x_1858:
[----:B------:R-:W-:Y:S05]  /*2d70*/  BSYNC B1 ;  /* 0x0000000000017941 */ /* 0x000fea0003800000 */
.L_x_1857:
        /* <DEDUP_REMOVED lines=60> */
.L_x_1864:
[----:B------:R-:W-:Y:S05]  /*3140*/  BSYNC B0 ;  /* 0x0000000000007941 */ /* 0x000fea0003800000 */
.L_x_1863:
        /* <DEDUP_REMOVED lines=57> */
.L_x_1862:
[----:B------:R-:W-:Y:S05]  /*34e0*/  BSYNC B1 ;  /* 0x0000000000017941 */ /* 0x000fea0003800000 */
.L_x_1861:
        /* <DEDUP_REMOVED lines=60> */
.L_x_1868:
[----:B------:R-:W-:Y:S05]  /*38b0*/  BSYNC B0 ;  /* 0x0000000000007941 */ /* 0x000fea0003800000 */
.L_x_1867:
        /* <DEDUP_REMOVED lines=57> */
.L_x_1866:
[----:B------:R-:W-:Y:S05]  /*3c50*/  BSYNC B1 ;  /* 0x0000000000017941 */ /* 0x000fea0003800000 */
.L_x_1865:
        /* <DEDUP_REMOVED lines=59> */
.L_x_1871:
[----:B------:R-:W-:Y:S05]  /*4010*/  BSYNC B0 ;  /* 0x0000000000007941 */ /* 0x000fea0003800000 */
.L_x_1870:
        /* <DEDUP_REMOVED lines=58> */
.L_x_1848:
        /* <DEDUP_REMOVED lines=235> */
.L_x_1873:
[----:B------:R-:W-:Y:S05]  /*5270*/  BSYNC B0 ;  /* 0x0000000000007941 */ /* 0x000fea0003800000 */
.L_x_1872:
        /* <DEDUP_REMOVED lines=122> */
.L_x_1875:
[----:B------:R-:W-:Y:S05]  /*5a20*/  BSYNC B0 ;  /* 0x0000000000007941 */ /* 0x000fea0003800000 */
.L_x_1874:
        /* <DEDUP_REMOVED lines=122> */
.L_x_1877:
[----:B------:R-:W-:Y:S05]  /*61d0*/  BSYNC B0 ;  /* 0x0000000000007941 */ /* 0x000fea0003800000 */
.L_x_1876:
        /* <DEDUP_REMOVED lines=124> */
.L_x_1847:
[----:B------:R1:W2:Y:S01]  /*69a0*/  SHFL.IDX PT, R3, R87, RZ, 0x181f ;  /* 0x00181fff57037589 */ /* 0x0002a200000e0000 */
[----:B------:R-:W-:Y:S01]  /*69b0*/  IMAD.IADD R0, R186, 0x1, -R97 ;  /* 0x00000001ba007824 */ /* 0x000fe200078e0a61 */
[----:B------:R-:W-:Y:S02]  /*69c0*/  BSSY B0, `(.L_x_1878) ;  /* 0x0000011000007945 */ /* 0x000fe40003800000 */
[----:B------:R1:W3:Y:S02]  /*69d0*/  SHFL.IDX PT, R2, R88, RZ, 0x181f ;  /* 0x00181fff58027589 */ /* 0x0002e400000e0000 */
        /* <DEDUP_REMOVED lines=15> */
.L_x_1879:
[----:B-123--:R-:W-:Y:S05]  /*6ad0*/  BSYNC B0 ;  /* 0x0000000000007941 */ /* 0x00efea0003800000 */
.L_x_1878:
        /* <DEDUP_REMOVED lines=15> */
.L_x_1881:
[----:B------:R-:W-:Y:S05]  /*6bd0*/  BSYNC B0 ;  /* 0x0000000000007941 */ /* 0x000fea0003800000 */
.L_x_1880:
        /* <DEDUP_REMOVED lines=15> */
.L_x_1883:
[----:B------:R-:W-:Y:S05]  /*6cd0*/  BSYNC B0 ;  /* 0x0000000000007941 */ /* 0x000fea0003800000 */
.L_x_1882:
        /* <DEDUP_REMOVED lines=14> */
.L_x_1869:
[----:B------:R-:W-:Y:S05]  /*6dc0*/  BSYNC B2 ;  /* 0x0000000000027941 */ /* 0x000fea0003800000 */
.L_x_1846:
        /* <DEDUP_REMOVED lines=67> */
[----:B------:R-:W-:Y:S03]  /*7200*/  IADD3 R0, P0, R180, R2, RZ ;  /* 0x00000002b4007210 */ /* 0x000fe60007f1e0ff */
[----:B------:R-:W0:Y:S01]  /*7210*/  LDGDEPBAR ;  /* 0x00000000000079af */ /* 0x000e220000000000 */
[----:B---3--:R-:W-:Y:S04]  /*7220*/  IMAD R4, R116, c[0x0][0x218], RZ ;  /* 0x0000860074047a24 */ /* 0x008fe800078e02ff */
[----:B------:R-:W-:Y:S05]  /*7230*/  IMAD R4, R94, c[0x0][0x21c], R4 ;  /* 0x000087005e047a24 */ /* 0x000fea00078e0204 */
[----:B------:R-:W-:Y:S01]  /*7240*/  IADD3.X R2, R146, R3, R4, P0, !PT ;  /* 0x0000000392027210 */ /* 0x000fe200007fe404 */
        /* <DEDUP_REMOVED lines=18> */
.L_x_1885:
[----:B------:R-:W-:Y:S05]  /*7370*/  BSYNC B0 ;  /* 0x0000000000007941 */ /* 0x000fea0003800000 */
.L_x_1884:
        /* <DEDUP_REMOVED lines=15> */
.L_x_1887:
[----:B------:R-:W-:Y:S05]  /*7470*/  BSYNC B0 ;  /* 0x0000000000007941 */ /* 0x000fea0003800000 */
.L_x_1886:
        /* <DEDUP_REMOVED lines=15> */
.L_x_1889:
[----:B------:R-:W-:Y:S05]  /*7570*/  BSYNC B0 ;  /* 0x0000000000007941 */ /* 0x000fea0003800000 */
.L_x_1888:
        /* <DEDUP_REMOVED lines=15> */
.L_x_1891:
[----:B------:R-:W-:Y:S05]  /*7670*/  BSYNC B0 ;  /* 0x0000000000007941 */ /* 0x000fea0003800000 */
.L_x_1890:
[C---:B------:R-:W-:Y:S02]  /*7680*/  ISETP.GT.AND P0, PT, R90.reuse, R139, PT ;  /* 0x0000008b5a00720c */ /* 0x040fe40003f04270 */
        /* <DEDUP_REMOVED lines=35> */
[----:B------:R-:W2:Y:S04]  /*78c0*/  LDL R0, [R1+0x64] ;  /* 0x0000640001007983 */ /* 0x000ea80000100800 */
[----:B------:R-:W-:Y:S06]  /*78d0*/  BAR.SYNC.DEFER_BLOCKING 0x0 ;  /* 0x0000000000007b1d */ /* 0x000fec0000010000 */
[----:B--2---:R2:W-:Y:S02]  /*78e0*/  STL [R1+0xc4], R0 ;  /* 0x0000c40001007387 */ /* 0x0045e40000100800 */
[----:B--2---:R-:W-:-:S04]  /*78f0*/  IADD3 R0, R0, 0x3f, RZ ;  /* 0x0000003f00007810 */ /* 0x004fc80007ffe0ff */
[----:B-1----:R-:W-:-:S04]  /*7900*/  SHF.R.S32.HI R2, RZ, 0x1f, R0 ;  /* 0x0000001fff027819 */ /* 0x002fc80000011400 */
[----:B------:R-:W-:-:S04]  /*7910*/  LEA.HI R0, R2, R0, RZ, 0x6 ;  /* 0x0000000002007211 */ /* 0x000fc800078f30ff */
[----:B------:R-:W-:Y:S02]  /*7920*/  SHF.R.S32.HI R3, RZ, 0x6, R0 ;  /* 0x00000006ff037819 */ /* 0x000fe40000011400 */
.L_x_1845:
[----:B-1----:R-:W2:Y:S04]  /*7930*/  LDL R6, [R1+0xc4] ;  /* 0x0000c40001067983 */ /* 0x002ea80000100800 */
[----:B------:R-:W3:Y:S04]  /*7940*/  LDL R11, [R1+0x58] ;  /* 0x00005800010b7983 */ /* 0x000ee80000100800 */
[----:B------:R-:W1:Y:S01]  /*7950*/  S2R R5, SR_CTAID.X ;  /* 0x0000000000057919 */ /* 0x000e620000002500 */
[----:B------:R-:W-:-:S03]  /*7960*/  IMAD.MOV.U32 R0, RZ, RZ, c[0x0][0x2c4] ;  /* 0x0000b100ff007624 */ /* 0x000fc600078e00ff */
[----:B------:R-:W4:Y:S02]  /*7970*/  S2R R4, SR_TID.X ;  /* 0x0000000000047919 */ /* 0x000f240000002100 */
[----:B------:R-:W-:Y:S02]  /*7980*/  ISETP.NE.AND P2, PT, R0, 0x1, PT ;  /* 0x000000010000780c */ /* 0x000fe40003f45270 */
[----:B-1----:R-:W-:-:S11]  /*7990*/  LEA R0, R5, 0x7f, 0x7 ;  /* 0x0000007f05007811 */ /* 0x002fd600078e38ff */
[----:B------:R-:W-:-:S05]  /*79a0*/  @P2 IMAD.HI.U32 R2, R0, c[0x0][0x2c8], RZ ;  /* 0x0000b20000022a27 */ /* 0x000fca00078e00ff */
[----:B------:R-:W-:Y:S01]  /*79b0*/  @P2 SHF.R.U32.HI R0, RZ, c[0x0][0x2cc], R2 ;  /* 0x0000b300ff002a19 */ /* 0x000fe20000011602 */
[----:B----4-:R1:W-:Y:S01]  /*79c0*/  STL.64 [R1], R4 ;  /* 0x0000000401007387 */ /* 0x0103e20000100a00 */
[----:B------:R-:W-:Y:S01]  /*79d0*/  PLOP3.LUT P0, PT, PT, PT, PT, 0x80, 0x0 ;  /* 0x000000000000781c */ /* 0x000fe20003f0f070 */
[----:B------:R-:W-:Y:S01]  /*79e0*/  CS2R R14, SRZ ;  /* 0x00000000000e7805 */ /* 0x000fe2000001ff00 */
[----:B------:R-:W-:Y:S01]  /*79f0*/  MOV R126, RZ ;  /* 0x000000ff007e7202 */ /* 0x000fe20000000f00 */
[----:B------:R-:W-:Y:S01]  /*7a00*/  IMAD.MOV.U32 R124, RZ, RZ, RZ ;  /* 0x000000ffff7c7224 */ /* 0x000fe200078e00ff */
[----:B------:R-:W-:Y:S01]  /*7a10*/  CS2R R130, SRZ ;  /* 0x0000000000827805 */ /* 0x000fe2000001ff00 */
[----:B------:R-:W-:Y:S01]  /*7a20*/  IMAD.MOV.U32 R10, RZ, RZ, RZ ;  /* 0x000000ffff0a7224 */ /* 0x000fe200078e00ff */
[----:B------:R-:W-:Y:S01]  /*7a30*/  MOV R128, RZ ;  /* 0x000000ff00807202 */ /* 0x000fe20000000f00 */
[----:B------:R-:W-:Y:S01]  /*7a40*/  CS2R R16, SRZ ;  /* 0x0000000000107805 */ /* 0x000fe2000001ff00 */
[----:B------:R-:W-:Y:S01]  /*7a50*/  IMAD.MOV.U32 R122, RZ, RZ, RZ ;  /* 0x000000ffff7a7224 */ /* 0x000fe200078e00ff */
[----:B------:R-:W-:Y:S01]  /*7a60*/  CS2R R120, SRZ ;  /* 0x0000000000787805 */ /* 0x000fe2000001ff00 */
[----:B------:R-:W-:Y:S01]  /*7a70*/  CS2R R12, SRZ ;  /* 0x00000000000c7805 */ /* 0x000fe2000001ff00 */
[----:B------:R-:W-:Y:S01]  /*7a80*/  IMAD.MOV.U32 R118, RZ, RZ, RZ ;  /* 0x000000ffff767224 */ /* 0x000fe200078e00ff */
[----:B------:R-:W-:Y:S01]  /*7a90*/  MOV R116, RZ ;  /* 0x000000ff00747202 */ /* 0x000fe20000000f00 */
[----:B------:R-:W-:Y:S01]  /*7aa0*/  IMAD.MOV.U32 R110, RZ, RZ, RZ ;  /* 0x000000ffff6e7224 */ /* 0x000fe200078e00ff */
[----:B------:R-:W-:Y:S01]  /*7ab0*/  CS2R R18, SRZ ;  /* 0x0000000000127805 */ /* 0x000fe2000001ff00 */
[----:B------:R-:W-:Y:S01]  /*7ac0*/  IMAD.MOV.U32 R108, RZ, RZ, RZ ;  /* 0x000000ffff6c7224 */ /* 0x000fe200078e00ff */
[----:B------:R-:W-:Y:S01]  /*7ad0*/  MOV R114, RZ ;  /* 0x000000ff00727202 */ /* 0x000fe20000000f00 */
[----:B------:R-:W-:Y:S01]  /*7ae0*/  IMAD.MOV.U32 R20, RZ, RZ, RZ ;  /* 0x000000ffff147224 */ /* 0x000fe200078e00ff */
[----:B------:R-:W-:Y:S01]  /*7af0*/  CS2R R106, SRZ ;  /* 0x00000000006a7805 */ /* 0x000fe2000001ff00 */
[----:B------:R-:W-:Y:S01]  /*7b00*/  IMAD.MOV.U32 R112, RZ, RZ, RZ ;  /* 0x000000ffff707224 */ /* 0x000fe200078e00ff */
[----:B------:R-:W-:Y:S01]  /*7b10*/  CS2R R22, SRZ ;  /* 0x0000000000167805 */ /* 0x000fe2000001ff00 */
[----:B------:R-:W-:Y:S01]  /*7b20*/  MOV R104, RZ ;  /* 0x000000ff00687202 */ /* 0x000fe20000000f00 */
[----:B------:R-:W-:Y:S01]  /*7b30*/  IMAD.MOV.U32 R102, RZ, RZ, RZ ;  /* 0x000000ffff667224 */ /* 0x000fe200078e00ff */
        /* <DEDUP_REMOVED lines=66> */
[----:B------:R-:W-:Y:S01]  /*7f60*/  IMAD.MOV.U32 R59, RZ, RZ, RZ ;  /* 0x000000ffff3b7224 */ /* 0x000fe200078e00ff */
[----:B------:R-:W-:Y:S01]  /*7f70*/  MOV R62, RZ ;  /* 0x000000ff003e7202 */ /* 0x000fe20000000f00 */
[----:B------:R-:W-:Y:S01]  /*7f80*/  CS2R R60, SRZ ;  /* 0x00000000003c7805 */ /* 0x000fe2000001ff00 */
[----:B--2---:R-:W-:-:S05]  /*7f90*/  IADD3 R0, R0, 0x40, R6 ;  /* 0x0000004000007810 */ /* 0x004fca0007ffe006 */
[----:B---3--:R-:W-:-:S05]  /*7fa0*/  IMAD.IADD R0, R0, 0x1, -R11 ;  /* 0x0000000100007824 */ /* 0x008fca00078e0a0b */
[----:B------:R-:W-:-:S04]  /*7fb0*/  SHF.R.S32.HI R2, RZ, 0x1f, R0 ;  /* 0x0000001fff027819 */ /* 0x000fc80000011400 */
[----:B------:R-:W-:-:S04]  /*7fc0*/  LEA.HI R0, R2, R0, RZ, 0x6 ;  /* 0x0000000002007211 */ /* 0x000fc800078f30ff */
[----:B------:R-:W-:-:S04]  /*7fd0*/  SHF.R.S32.HI R0, RZ, 0x6, R0 ;  /* 0x00000006ff007819 */ /* 0x000fc80000011400 */
[----:B------:R-:W-:-:S05]  /*7fe0*/  IMNMX R0, R0, R3, PT ;  /* 0x0000000300007217 */ /* 0x000fca0003800200 */
[----:B------:R1:W-:Y:S01]  /*7ff0*/  STL [R1+0xe8], R0 ;  /* 0x0000e80001007387 */ /* 0x0003e20000100800 */
[----:B------:R-:W-:-:S13]  /*8000*/  ISETP.GE.AND P1, PT, R0, 0x1, PT ;  /* 0x000000010000780c */ /* 0x000fda0003f26270 */
[----:B------:R-:W-:Y:S05]  /*8010*/  @!P1 BRA `(.L_x_1893) ;  /* 0x0001159000009947 */ /* 0x000fea0003800000 */
[----:B------:R-:W2:Y:S04]  /*8020*/  LDL R57, [R1+0x108] ;  /* 0x0001080001397983 */ /* 0x000ea80000100800 */
[----:B-1----:R-:W3:Y:S01]  /*8030*/  LDL R0, [R1+0x4c] ;  /* 0x00004c0001007983 */ /* 0x002ee20000100800 */
[----:B------:R-:W-:Y:S01]  /*8040*/  ISETP.NE.U32.AND P5, PT, RZ, c[0x0][0x340], PT ;  /* 0x0000d000ff007a0c */ /* 0x000fe20003fa5070 */
[----:B------:R-:W-:Y:S02]  /*8050*/  ULDC.64 UR4, c[0x0][0x18] ;  /* 0x0000060000047ab9 */ /* 0x000fe40000000a00 */
[----:B------:R-:W1:Y:S01]  /*8060*/  S2R R58, SR_TID.X ;  /* 0x00000000003a7919 */ /* 0x000e620000002100 */
[----:B------:R-:W-:-:S13]  /*8070*/  ISETP.NE.AND.EX P5, PT, RZ, c[0x0][0x344], PT, P5 ;  /* 0x0000d100ff007a0c */ /* 0x000fda0003fa5350 */
[----:B------:R-:W-:Y:S01]  /*8080*/  @P5 IMAD.MOV.U32 R2, RZ, RZ, 0x4 ;  /* 0x00000004ff025424 */ /* 0x000fe200078e00ff */
[----:B------:R-:W4:Y:S04]  /*8090*/  S2R R6, SR_CTAID.Y ;  /* 0x0000000000067919 */ /* 0x000f280000002600 */
[----:B------:R-:W2:Y:S01]  /*80a0*/  S2R R8, SR_CTAID.Y ;  /* 0x0000000000087919 */ /* 0x000ea20000002600 */
[----:B-1----:R-:W-:Y:S02]  /*80b0*/  SHF.R.S32.HI R27, RZ, 0x1f, R58 ;  /* 0x0000001fff1b7819 */ /* 0x002fe4000001143a */
[----:B----4-:R-:W-:-:S05]  /*80c0*/  SHF.R.S32.HI R6, RZ, 0x1f, R6 ;  /* 0x0000001fff067819 */ /* 0x010fca0000011406 */
[----:B------:R-:W-:Y:S02]  /*80d0*/  IMAD R7, R6, c[0x0][0x1b8], RZ ;  /* 0x00006e0006077a24 */ /* 0x000fe400078e02ff */
[----:B------:R-:W1:Y:S01]  /*80e0*/  S2R R6, SR_CTAID.X ;  /* 0x0000000000067919 */ /* 0x000e620000002500 */
[----:B------:R-:W-:-:S04]  /*80f0*/  LEA.HI R5, R27, R58, RZ, 0x3 ;  /* 0x0000003a1b057211 */ /* 0x000fc800078f18ff */
[----:B------:R-:W-:Y:S01]  /*8100*/  SHF.R.S32.HI R24, RZ, 0x3, R5 ;  /* 0x00000003ff187819 */ /* 0x000fe20000011405 */
[----:B--2---:R-:W-:-:S05]  /*8110*/  @P5 IMAD.WIDE R2, R57, R2, c[0x0][0x340] ;  /* 0x0000d00039025625 */ /* 0x004fca00078e0202 */
[----:B------:R3:W5:Y:S01]  /*8120*/  @P5 LDG.E R19, [R2.64] ;  /* 0x0000000602135981 */ /* 0x000762000c1e1900 */
[----:B------:R-:W-:Y:S01]  /*8130*/  ISETP.NE.U32.AND P0, PT, RZ, c[0x0][0x348], PT ;  /* 0x0000d200ff007a0c */ /* 0x000fe20003f05070 */
[----:B------:R-:W-:Y:S01]  /*8140*/  IMAD R7, R8, c[0x0][0x1bc], R7 ;  /* 0x00006f0008077a24 */ /* 0x000fe200078e0207 */
[----:B------:R-:W-:Y:S01]  /*8150*/  UIADD3 UR4, UP0, UR4, 0x8100, URZ ;  /* 0x0000810004047890 */ /* 0x000fe2000ff1e03f */
[----:B------:R-:W-:Y:S01]  /*8160*/  LEA.HI R23, R27, R58, RZ, 0x4 ;  /* 0x0000003a1b177211 */ /* 0x000fe200078f20ff */
[----:B------:R-:W-:Y:S01]  /*8170*/  STL [R1+0x10], R11 ;  /* 0x0000100b01007387 */ /* 0x000fe20000100800 */
[----:B------:R-:W-:Y:S01]  /*8180*/  ISETP.NE.AND.EX P0, PT, RZ, c[0x0][0x34c], PT, P0 ;  /* 0x0000d300ff007a0c */ /* 0x000fe20003f05300 */
[----:B------:R-:W-:Y:S01]  /*8190*/  UIADD3.X UR5, URZ, UR5, URZ, UP0, !UPT ;  /* 0x000000053f057290 */ /* 0x000fe200087fe43f */
[----:B---3--:R-:W-:-:S05]  /*81a0*/  SHF.R.S32.HI R2, RZ, 0x1f, R0 ;  /* 0x0000001fff027819 */ /* 0x008fca0000011400 */
[----:B------:R-:W-:-:S04]  /*81b0*/  IMAD R2, R2, c[0x0][0x178], RZ ;  /* 0x00005e0002027a24 */ /* 0x000fc800078e02ff */
[C---:B------:R-:W-:Y:S02]  /*81c0*/  IMAD R4, R0.reuse, c[0x0][0x17c], R2 ;  /* 0x00005f0000047a24 */ /* 0x040fe400078e0202 */
[----:B------:R-:W-:Y:S01]  /*81d0*/  IMAD.WIDE.U32 R2, R0, c[0x0][0x178], RZ ;  /* 0x00005e0000027a25 */ /* 0x000fe200078e00ff */
[----:B------:R-:W-:-:S03]  /*81e0*/  LOP3.LUT R0, R5, 0xfffffff8, RZ, 0xc0, !PT ;  /* 0xfffffff805007812 */ /* 0x000fc600078ec0ff */
[----:B------:R-:W-:Y:S02]  /*81f0*/  IMAD.IADD R3, R3, 0x1, R4 ;  /* 0x0000000103037824 */ /* 0x000fe400078e0204 */
[----:B------:R-:W-:Y:S01]  /*8200*/  IMAD.IADD R21, R58, 0x1, -R0 ;  /* 0x000000013a157824 */ /* 0x000fe200078e0a00 */
[----:B------:R-:W-:Y:S01]  /*8210*/  SHF.R.S32.HI R0, RZ, 0x1f, R57 ;  /* 0x0000001fff007819 */ /* 0x000fe20000011439 */
[----:B------:R-:W-:-:S03]  /*8220*/  IMAD.WIDE.U32 R2, R8, c[0x0][0x1b8], R2 ;  /* 0x00006e0008027a25 */ /* 0x000fc600078e0002 */
[----:B------:R-:W-:Y:S01]  /*8230*/  SEL R5, R0, RZ, !P0 ;  /* 0x000000ff00057207 */ /* 0x000fe20004000000 */
[C---:B------:R-:W-:Y:S01]  /*8240*/  IMAD R4, R21.reuse, 0x10, R24 ;  /* 0x0000001015047824 */ /* 0x040fe200078e0218 */
[----:B------:R-:W-:Y:S01]  /*8250*/  SHF.L.U32 R12, R21, 0x3, RZ ;  /* 0x00000003150c7819 */ /* 0x000fe200000006ff */
[----:B------:R-:W-:Y:S02]  /*8260*/  IMAD.IADD R3, R3, 0x1, R7 ;  /* 0x0000000103037824 */ /* 0x000fe400078e0207 */
[----:B-1----:R-:W-:Y:S01]  /*8270*/  IMAD R6, R6, 0x80, R4 ;  /* 0x0000008006067824 */ /* 0x002fe200078e0204 */
[----:B------:R-:W-:Y:S01]  /*8280*/  SEL R4, R57, RZ, !P0 ;  /* 0x000000ff39047207 */ /* 0x000fe20004000000 */
[----:B------:R-:W-:Y:S01]  /*8290*/  IMAD R5, R5, c[0x0][0x1c0], RZ ;  /* 0x0000700005057a24 */ /* 0x000fe200078e02ff */
[----:B------:R-:W-:Y:S01]  /*82a0*/  IADD3 R14, R12, 0x40, RZ ;  /* 0x000000400c0e7810 */ /* 0x000fe20007ffe0ff */
[----:B------:R-:W-:Y:S01]  /*82b0*/  @P2 IMAD.HI.U32 R8, R6, c[0x0][0x2c8], RZ ;  /* 0x0000b20006082a27 */ /* 0x000fe200078e00ff */
[----:B------:R-:W-:-:S02]  /*82c0*/  ISETP.GE.AND P3, PT, R12, c[0x0][0x198], PT ;  /* 0x000066000c007a0c */ /* 0x000fc40003f66270 */
[----:B------:R-:W-:Y:S01]  /*82d0*/  ISETP.GE.AND P4, PT, R14, c[0x0][0x198], PT ;  /* 0x000066000e007a0c */ /* 0x000fe20003f86270 */
[----:B------:R-:W-:Y:S01]  /*82e0*/  IMAD.MOV.U32 R0, RZ, RZ, R6 ;  /* 0x000000ffff007224 */ /* 0x000fe200078e0006 */
[----:B------:R-:W-:Y:S01]  /*82f0*/  @P2 SHF.R.U32.HI R0, RZ, c[0x0][0x2cc], R8 ;  /* 0x0000b300ff002a19 */ /* 0x000fe20000011608 */
[C---:B------:R-:W-:Y:S01]  /*8300*/  IMAD R5, R4.reuse, c[0x0][0x1c4], R5 ;  /* 0x0000710004057a24 */ /* 0x040fe200078e0205 */
[----:B------:R-:W-:Y:S01]  /*8310*/  LOP3.LUT R8, R23, 0xfffffff0, RZ, 0xc0, !PT ;  /* 0xfffffff017087812 */ /* 0x000fe200078ec0ff */
[----:B------:R-:W-:Y:S01]  /*8320*/  IMAD.WIDE.U32 R2, R4, c[0x0][0x1c0], R2 ;  /* 0x0000700004027a25 */ /* 0x000fe200078e0002 */
[----:B------:R-:W-:-:S03]  /*8330*/  IADD3 R4, -R0, RZ, RZ ;  /* 0x000000ff00047210 */ /* 0x000fc60007ffe1ff */
[----:B------:R-:W-:Y:S02]  /*8340*/  IMAD.IADD R3, R3, 0x1, R5 ;  /* 0x0000000103037824 */ /* 0x000fe400078e0205 */
[----:B------:R-:W-:Y:S01]  /*8350*/  IMAD R9, R4, c[0x0][0x2c4], R6 ;  /* 0x0000b10004097a24 */ /* 0x000fe200078e0206 */
[----:B------:R-:W-:Y:S01]  /*8360*/  SHF.R.S32.HI R6, RZ, 0x1f, R0 ;  /* 0x0000001fff067819 */ /* 0x000fe20000011400 */
[----:B------:R-:W-:Y:S02]  /*8370*/  IMAD.U32 R4, RZ, RZ, UR4 ;  /* 0x00000004ff047e24 */ /* 0x000fe4000f8e00ff */
[----:B------:R-:W-:Y:S02]  /*8380*/  IMAD.U32 R5, RZ, RZ, UR5 ;  /* 0x00000005ff057e24 */ /* 0x000fe4000f8e00ff */
[----:B------:R-:W-:Y:S02]  /*8390*/  IMAD R6, R6, c[0x0][0x1b0], RZ ;  /* 0x00006c0006067a24 */ /* 0x000fe400078e02ff */
[----:B------:R-:W-:Y:S01]  /*83a0*/  IMAD.SHL.U32 R7, R24, 0x40, RZ ;  /* 0x0000004018077824 */ /* 0x000fe200078e00ff */
[----:B------:R1:W-:Y:S01]  /*83b0*/  STL.64 [R1+0x8], R4 ;  /* 0x0000080401007387 */ /* 0x0003e20000100a00 */
[----:B------:R-:W-:-:S02]  /*83c0*/  IMAD R10, R0, c[0x0][0x1b4], R6 ;  /* 0x00006d00000a7a24 */ /* 0x000fc400078e0206 */
[----:B------:R-:W-:Y:S02]  /*83d0*/  IMAD.IADD R6, R58, 0x1, -R8 ;  /* 0x000000013a067824 */ /* 0x000fe400078e0a08 */
[----:B------:R-:W-:Y:S01]  /*83e0*/  IMAD.WIDE.U32 R2, R0, c[0x0][0x1b0], R2 ;  /* 0x00006c0000027a25 */ /* 0x000fe200078e0002 */
[----:B------:R-:W-:-:S03]  /*83f0*/  LOP3.LUT R0, R7, 0x1c0, RZ, 0xc0, !PT ;  /* 0x000001c007007812 */ /* 0x000fc600078ec0ff */
[----:B------:R-:W-:Y:S01]  /*8400*/  IMAD.IADD R3, R3, 0x1, R10 ;  /* 0x0000000103037824 */ /* 0x000fe200078e020a */
[----:B------:R-:W-:Y:S02]  /*8410*/  SHF.R.U32.HI R8, RZ, 0x3, R0 ;  /* 0x00000003ff087819 */ /* 0x000fe40000011600 */
[----:B------:R-:W-:Y:S01]  /*8420*/  LOP3.LUT R7, R0, 0x38, R12, 0xf8, !PT ;  /* 0x0000003800077812 */ /* 0x000fe200078ef80c */
[----:B------:R-:W-:Y:S01]  /*8430*/  IMAD.WIDE.U32 R2, R9, c[0x0][0x1a8], R2 ;  /* 0x00006a0009027a25 */ /* 0x000fe200078e0002 */
[----:B------:R-:W-:Y:S02]  /*8440*/  SHF.R.S32.HI R0, RZ, 0x1f, R9 ;  /* 0x0000001fff007819 */ /* 0x000fe40000011409 */
[----:B------:R-:W-:Y:S02]  /*8450*/  LOP3.LUT R7, R7, R8, RZ, 0x3c, !PT ;  /* 0x0000000807077212 */ /* 0x000fe400078e3cff */
[----:B------:R-:W-:Y:S01]  /*8460*/  LEA R10, P0, R2, c[0x0][0x160], 0x1 ;  /* 0x00005800020a7a11 */ /* 0x000fe200078008ff */
[----:B------:R-:W-:-:S04]  /*8470*/  IMAD R0, R0, c[0x0][0x1a8], RZ ;  /* 0x00006a0000007a24 */ /* 0x000fc800078e02ff */
[----:B------:R-:W-:Y:S01]  /*8480*/  IMAD R0, R9, c[0x0][0x1ac], R0 ;  /* 0x00006b0009007a24 */ /* 0x000fe200078e0200 */
[----:B-1----:R-:W-:Y:S02]  /*8490*/  SHF.R.S32.HI R5, RZ, 0x1f, R6 ;  /* 0x0000001fff057819 */ /* 0x002fe40000011406 */
[----:B------:R-:W-:Y:S02]  /*84a0*/  LEA.HI R4, R27, R58, RZ, 0x6 ;  /* 0x0000003a1b047211 */ /* 0x000fe400078f30ff */
[----:B------:R-:W-:Y:S02]  /*84b0*/  LEA.HI R22, R5, R6, RZ, 0x3 ;  /* 0x0000000605167211 */ /* 0x000fe400078f18ff */
[----:B------:R-:W-:Y:S01]  /*84c0*/  IADD3 R0, R3, R0, RZ ;  /* 0x0000000003007210 */ /* 0x000fe20007ffe0ff */
[----:B------:R-:W-:Y:S01]  /*84d0*/  IMAD.SHL.U32 R4, R4, 0x8, RZ ;  /* 0x0000000804047824 */ /* 0x000fe200078e00ff */
[----:B------:R-:W-:-:S04]  /*84e0*/  LOP3.LUT R5, R22, 0xfffffff8, RZ, 0xc0, !PT ;  /* 0xfffffff816057812 */ /* 0x000fc800078ec0ff */
[----:B------:R-:W-:Y:S01]  /*84f0*/  LOP3.LUT R13, R7, 0xfffffe00, R4, 0xf8, !PT ;  /* 0xfffffe00070d7812 */ /* 0x000fe200078ef804 */
[----:B------:R-:W-:Y:S01]  /*8500*/  IMAD.IADD R20, R6, 0x1, -R5 ;  /* 0x0000000106147824 */ /* 0x000fe200078e0a05 */
[----:B------:R-:W-:Y:S01]  /*8510*/  LEA.HI.X R5, R2, c[0x0][0x164], R0, 0x1, P0 ;  /* 0x0000590002057a11 */ /* 0x000fe200000f0c00 */
[----:B------:R-:W-:Y:S02]  /*8520*/  IMAD.MOV.U32 R7, RZ, RZ, 0x10 ;  /* 0x00000010ff077424 */ /* 0x000fe400078e00ff */
[----:B------:R-:W-:Y:S01]  /*8530*/  IMAD.MOV.U32 R6, RZ, RZ, 0x20 ;  /* 0x00000020ff067424 */ /* 0x000fe200078e00ff */
[----:B------:R-:W-:-:S05]  /*8540*/  R2P PR, R20, 0x6 ;  /* 0x0000000614007804 */ /* 0x000fca0000000000 */
[----:B------:R-:W-:Y:S02]  /*8550*/  SEL R7, R7, 0xfffffff0, !P1 ;  /* 0xfffffff007077807 */ /* 0x000fe40004800000 */
[----:B------:R-:W-:Y:S01]  /*8560*/  SEL R6, R6, 0xffffffe0, !P2 ;  /* 0xffffffe006067807 */ /* 0x000fe20005000000 */
[----:B------:R-:W-:Y:S01]  /*8570*/  @!P5 IMAD.MOV.U32 R19, RZ, RZ, R57 ;  /* 0x000000ffff13d224 */ /* 0x000fe200078e0039 */
[----:B------:R-:W-:Y:S05]  /*8580*/  BRA.DIV ~URZ, `(.L_x_1894) ;  /* 0x00013c527f007947 */ /* 0x000fea000b800000 */
[----:B------:R1:W2:Y:S02]  /*8590*/  SHFL.IDX PT, R0, R5, RZ, 0x181f ;  /* 0x00181fff05007589 */ /* 0x0002a400000e0000 */
.L_x_1995:
[----:B------:R-:W-:Y:S05]  /*85a0*/  BRA.DIV ~URZ, `(.L_x_1895) ;  /* 0x00013ca27f007947 */ /* 0x000fea000b800000 */
[----:B------:R3:W4:Y:S02]  /*85b0*/  SHFL.IDX PT, R2, R10, RZ, 0x181f ;  /* 0x00181fff0a027589 */ /* 0x00072400000e0000 */
.L_x_1996:
[----:B------:R-:W1:Y:S01]  /*85c0*/  S2R R3, SR_CTAID.X ;  /* 0x0000000000037919 */ /* 0x000e620000002500 */
[----:B------:R-:W-:Y:S01]  /*85d0*/  IMAD R11, R11, c[0x0][0x2c4], RZ ;  /* 0x0000b1000b0b7a24 */ /* 0x000fe200078e02ff */
[----:B------:R-:W-:Y:S01]  /*85e0*/  BSSY B0, `(.L_x_1896) ;  /* 0x0000010000007945 */ /* 0x000fe20003800000 */
[----:B-1----:R-:W-:Y:S02]  /*85f0*/  LEA R16, R3, R24, 0x7 ;  /* 0x0000001803107211 */ /* 0x002fe400078e38ff */
        /* <DEDUP_REMOVED lines=14> */
.L_x_1897:
[----:B------:R-:W-:Y:S05]  /*86e0*/  BSYNC B0 ;  /* 0x0000000000007941 */ /* 0x000fea0003800000 */
.L_x_1896:
[----:B------:R-:W-:Y:S05]  /*86f0*/  BRA.DIV ~URZ, `(.L_x_1898) ;  /* 0x00013bc27f007947 */ /* 0x000fea000b800000 */
[----:B-1----:R1:W2:Y:S04]  /*8700*/  SHFL.IDX PT, R0, R5, 0x1, 0x181f ;  /* 0x00381f0005007f89 */ /* 0x0022a800000e0000 */
[----:B----4-:R1:W4:Y:S02]  /*8710*/  SHFL.IDX PT, R2, R10, 0x1, 0x181f ;  /* 0x00381f000a027f89 */ /* 0x01032400000e0000 */
.L_x_1997:
[----:B------:R-:W-:Y:S01]  /*8720*/  IADD3 R3, R16, 0x10, RZ ;  /* 0x0000001010037810 */ /* 0x000fe20007ffe0ff */
[----:B------:R-:W-:Y:S03]  /*8730*/  BSSY B0, `(.L_x_1899) ;  /* 0x000000f000007945 */ /* 0x000fe60003800000 */
[----:B------:R-:W-:Y:S01]  /*8740*/  ISETP.GE.AND P0, PT, R3, R11, PT ;  /* 0x0000000b0300720c */ /* 0x000fe20003f06270 */
[----:B--2---:R-:W-:-:S12]  /*8750*/  IMAD.MOV.U32 R3, RZ, RZ, R0 ;  /* 0x000000ffff037224 */ /* 0x004fd800078e0000 */
        /* <DEDUP_REMOVED lines=12> */
.L_x_1900:
[----:B------:R-:W-:Y:S05]  /*8820*/  BSYNC B0 ;  /* 0x0000000000007941 */ /* 0x000fea0003800000 */
.L_x_1899:
[----:B------:R-:W-:Y:S05]  /*8830*/  BRA.DIV ~URZ, `(.L_x_1901) ;  /* 0x00013b727f007947 */ /* 0x000fea000b800000 */
[----:B--2---:R2:W1:Y:S02]  /*8840*/  SHFL.IDX PT, R0, R5, 0x2, 0x181f ;  /* 0x00581f0005007f89 */ /* 0x00446400000e0000 */
.L_x_1998:
[----:B------:R-:W-:Y:S05]  /*8850*/  BRA.DIV ~URZ, `(.L_x_1902) ;  /* 0x00013bd27f007947 */ /* 0x000fea000b800000 */
[----:B----4-:R4:W2:Y:S02]  /*8860*/  SHFL.IDX PT, R2, R10, 0x2, 0x181f ;  /* 0x00581f000a027f89 */ /* 0x0108a400000e0000 */
.L_x_1999:
[----:B------:R-:W-:Y:S01]  /*8870*/  IADD3 R3, R16, 0x20, RZ ;  /* 0x0000002010037810 */ /* 0x000fe20007ffe0ff */
[----:B------:R-:W-:Y:S03]  /*8880*/  BSSY B0, `(.L_x_1903) ;  /* 0x000000f000007945 */ /* 0x000fe60003800000 */
[----:B------:R-:W-:Y:S01]  /*8890*/  ISETP.GE.AND P0, PT, R3, R11, PT ;  /* 0x0000000b0300720c */ /* 0x000fe20003f06270 */
[----:B-1----:R-:W-:-:S12]  /*88a0*/  IMAD.MOV.U32 R3, RZ, RZ, R0 ;  /* 0x000000ffff037224 */ /* 0x002fd800078e0000 */
        /* <DEDUP_REMOVED lines=12> */
.L_x_1904:
[----:B------:R-:W-:Y:S05]  /*8970*/  BSYNC B0 ;  /* 0x0000000000007941 */ /* 0x000fea0003800000 */
.L_x_1903:
[----:B------:R-:W-:Y:S05]  /*8980*/  BRA.DIV ~URZ, `(.L_x_1905) ;  /* 0x00013b227f007947 */ /* 0x000fea000b800000 */
[----:B-1----:R1:W3:Y:S04]  /*8990*/  SHFL.IDX PT, R0, R5, 0x3, 0x181f ;  /* 0x00781f0005007f89 */ /* 0x0022e800000e0000 */
[----:B--2---:R1:W2:Y:S02]  /*89a0*/  SHFL.IDX PT, R2, R10, 0x3, 0x181f ;  /* 0x00781f000a027f89 */ /* 0x0042a400000e0000 */
.L_x_2000:
[----:B------:R-:W-:Y:S01]  /*89b0*/  IADD3 R3, R16, 0x30, RZ ;  /* 0x0000003010037810 */ /* 0x000fe20007ffe0ff */
[----:B------:R-:W-:Y:S03]  /*89c0*/  BSSY B0, `(.L_x_1906) ;  /* 0x000000f000007945 */ /* 0x000fe60003800000 */
[----:B------:R-:W-:Y:S01]  /*89d0*/  ISETP.GE.AND P0, PT, R3, R11, PT ;  /* 0x0000000b0300720c */ /* 0x000fe20003f06270 */
[----:B---3--:R-:W-:-:S12]  /*89e0*/  IMAD.MOV.U32 R3, RZ, RZ, R0 ;  /* 0x000000ffff037224 */ /* 0x008fd800078e0000 */
        /* <DEDUP_REMOVED lines=12> */
.L_x_1907:
[----:B------:R-:W-:Y:S05]  /*8ab0*/  BSYNC B0 ;  /* 0x0000000000007941 */ /* 0x000fea0003800000 */
.L_x_1906:
[----:B------:R-:W-:Y:S05]  /*8ac0*/  BRA.DIV ~URZ, `(.L_x_1908) ;  /* 0x00013ad27f007947 */ /* 0x000fea000b800000 */
[----:B--2---:R2:W3:Y:S02]  /*8ad0*/  SHFL.IDX PT, R0, R5, 0x4, 0x181f ;  /* 0x00981f0005007f89 */ /* 0x0044e400000e0000 */
.L_x_2001:
[----:B------:R-:W-:Y:S05]  /*8ae0*/  BRA.DIV ~URZ, `(.L_x_1909) ;  /* 0x00013b327f007947 */ /* 0x000fea000b800000 */
[----:B------:R1:W2:Y:S02]  /*8af0*/  SHFL.IDX PT, R2, R10, 0x4, 0x181f ;  /* 0x00981f000a027f89 */ /* 0x0002a400000e0000 */
.L_x_2002:
        /* <DEDUP_REMOVED lines=16> */
.L_x_1911:
[----:B------:R-:W-:Y:S05]  /*8c00*/  BSYNC B0 ;  /* 0x0000000000007941 */ /* 0x000fea0003800000 */
.L_x_1910:
[----:B------:R-:W-:Y:S05]  /*8c10*/  BRA.DIV ~URZ, `(.L_x_1912) ;  /* 0x00013a827f007947 */ /* 0x000fea000b800000 */
[----:B--2---:R2:W3:Y:S04]  /*8c20*/  SHFL.IDX PT, R0, R5, 0x5, 0x181f ;  /* 0x00b81f0005007f89 */ /* 0x0044e800000e0000 */
[----:B------:R2:W1:Y:S02]  /*8c30*/  SHFL.IDX PT, R2, R10, 0x5, 0x181f ;  /* 0x00b81f000a027f89 */ /* 0x00046400000e0000 */
.L_x_2003:
[----:B------:R-:W-:Y:S01]  /*8c40*/  IADD3 R3, R16, 0x50, RZ ;  /* 0x0000005010037810 */ /* 0x000fe20007ffe0ff */
[----:B------:R-:W-:Y:S03]  /*8c50*/  BSSY B0, `(.L_x_1913) ;  /* 0x000000f000007945 */ /* 0x000fe60003800000 */
[----:B------:R-:W-:Y:S01]  /*8c60*/  ISETP.GE.AND P0, PT, R3, R11, PT ;  /* 0x0000000b0300720c */ /* 0x000fe20003f06270 */
[----:B---3--:R-:W-:-:S12]  /*8c70*/  IMAD.MOV.U32 R3, RZ, RZ, R0 ;  /* 0x000000ffff037224 */ /* 0x008fd800078e0000 */
[----:B------:R-:W-:Y:S05]  /*8c80*/  @P0 BRA `(.L_x_1914) ;  /* 0x000000b000000947 */ /* 0x000fea0003800000 */
[----:B------:R-:W-:Y:S01]  /*8c90*/  SHF.R.S32.HI R0, RZ, 0x1f, R14 ;  /* 0x0000001fff007819 */ /* 0x000fe2000001140e */
[----:B-1----:R-:W-:-:S03]  /*8ca0*/  IMAD.WIDE R8, R12, 0x2, R2 ;  /* 0x000000020c087825 */ /* 0x002fc600078e0202 */
        /* <DEDUP_REMOVED lines=9> */
.L_x_1914:
[----:B------:R-:W-:Y:S05]  /*8d40*/  BSYNC B0 ;  /* 0x0000000000007941 */ /* 0x000fea0003800000 */
.L_x_1913:
[----:B------:R-:W-:Y:S05]  /*8d50*/  BRA.DIV ~URZ, `(.L_x_1915) ;  /* 0x00013a327f007947 */ /* 0x000fea000b800000 */
[----:B-1----:R1:W3:Y:S02]  /*8d60*/  SHFL.IDX PT, R0, R5, 0x6, 0x181f ;  /* 0x00d81f0005007f89 */ /* 0x0022e400000e0000 */
.L_x_2004:
[----:B------:R-:W-:Y:S05]  /*8d70*/  BRA.DIV ~URZ, `(.L_x_1916) ;  /* 0x00013a927f007947 */ /* 0x000fea000b800000 */
[----:B------:R1:W2:Y:S02]  /*8d80*/  SHFL.IDX PT, R2, R10, 0x6, 0x181f ;  /* 0x00d81f000a027f89 */ /* 0x0002a400000e0000 */
.L_x_2005:
        /* <DEDUP_REMOVED lines=16> */
.L_x_1918:
[----:B------:R-:W-:Y:S05]  /*8e90*/  BSYNC B0 ;  /* 0x0000000000007941 */ /* 0x000fea0003800000 */
.L_x_1917:
[----:B------:R-:W-:Y:S05]  /*8ea0*/  BRA.DIV ~URZ, `(.L_x_1919) ;  /* 0x000139e27f007947 */ /* 0x000fea000b800000 */
[----:B------:R3:W1:Y:S04]  /*8eb0*/  SHFL.IDX PT, R4, R5, 0x7, 0x181f ;  /* 0x00f81f0005047f89 */ /* 0x00066800000e0000 */
[----:B--2---:R3:W2:Y:S02]  /*8ec0*/  SHFL.IDX PT, R0, R10, 0x7, 0x181f ;  /* 0x00f81f000a007f89 */ /* 0x0046a400000e0000 */
.L_x_2006:
[----:B---3--:R-:W3:Y:S04]  /*8ed0*/  LDL R15, [R1] ;  /* 0x00000000010f7983 */ /* 0x008ee80000100800 */
[----:B----4-:R-:W4:Y:S04]  /*8ee0*/  LDL R31, [R1+0x48] ;  /* 0x00004800011f7983 */ /* 0x010f280000100800 */
[----:B------:R2:W5:Y:S01]  /*8ef0*/  LDL R18, [R1+0x64] ;  /* 0x0000640001127983 */ /* 0x0005620000100800 */
[----:B------:R-:W-:Y:S01]  /*8f00*/  IADD3 R2, R16, 0x70, RZ ;  /* 0x0000007010027810 */ /* 0x000fe20007ffe0ff */
[----:B-12---:R-:W-:Y:S01]  /*8f10*/  IMAD.MOV.U32 R10, RZ, RZ, R0 ;  /* 0x000000ffff0a7224 */ /* 0x006fe200078e0000 */
[----:B------:R-:W-:Y:S01]  /*8f20*/  SHF.R.S32.HI R5, RZ, 0x4, R23 ;  /* 0x00000004ff057819 */ /* 0x000fe20000011417 */
[----:B------:R-:W-:Y:S01]  /*8f30*/  ULDC.64 UR4, c[0x0][0x40] ;  /* 0x0000100000047ab9 */ /* 0x000fe20000000a00 */
[----:B------:R-:W-:Y:S01]  /*8f40*/  ISETP.GE.AND P0, PT, R2, R11, PT ;  /* 0x0000000b0200720c */ /* 0x000fe20003f06270 */
[----:B------:R-:W-:Y:S01]  /*8f50*/  IMAD.MOV.U32 R11, RZ, RZ, R4 ;  /* 0x000000ffff0b7224 */ /* 0x000fe200078e0004 */
[----:B------:R-:W-:-:S02]  /*8f60*/  IADD3 R16, P1, R1, c[0x0][0x20], RZ ;  /* 0x0000080001107a10 */ /* 0x000fc40007f3e0ff */
[----:B------:R-:W-:-:S03]  /*8f70*/  LEA.HI R4, R23, R5, RZ, 0x1 ;  /* 0x0000000517047211 */ /* 0x000fc600078f08ff */
[----:B------:R-:W-:-:S06]  /*8f80*/  IMAD.X R17, RZ, RZ, c[0x0][0x24], P1 ;  /* 0x00000900ff117624 */ /* 0x000fcc00008e06ff */
[----:B------:R-:W-:Y:S02]  /*8f90*/  @!P0 IMAD.SHL.U32 R13, R13, 0x2, RZ ;  /* 0x000000020d0d8824 */ /* 0x000fe400078e00ff */
[----:B------:R-:W-:Y:S01]  /*8fa0*/  @!P0 IMAD.WIDE R2, R12, 0x2, R10 ;  /* 0x000000020c028825 */ /* 0x000fe200078e020a */
[----:B------:R-:W-:-:S04]  /*8fb0*/  LOP3.LUT R4, R4, 0xfffffffe, RZ, 0xc0, !PT ;  /* 0xfffffffe04047812 */ /* 0x000fc800078ec0ff */
[----:B------:R-:W-:Y:S01]  /*8fc0*/  @!PT LDS RZ, [RZ] ;  /* 0x00000000fffff984 */ /* 0x000fe20000000800 */
[----:B------:R-:W-:Y:S01]  /*8fd0*/  @!PT LDS RZ, [RZ] ;  /* 0x00000000fffff984 */ /* 0x000fe20000000800 */
[----:B------:R-:W-:Y:S01]  /*8fe0*/  @!PT LDS RZ, [RZ] ;  /* 0x00000000fffff984 */ /* 0x000fe20000000800 */
[----:B------:R1:W-:Y:S01]  /*8ff0*/  @!P0 LDGSTS.E.BYPASS.LTC128B.128 [R13+0xb900], [R2.64], !P3 ;  /* 0x0b900000020d8fae */ /* 0x0003e2000d901d46 */
[----:B------:R-:W-:Y:S01]  /*9000*/  IMAD.IADD R25, R5, 0x1, -R4 ;  /* 0x0000000105197824 */ /* 0x000fe200078e0a04 */
[C---:B------:R-:W-:Y:S01]  /*9010*/  IADD3 R4, P2, R16.reuse, 0x48, RZ ;  /* 0x0000004810047810 */ /* 0x040fe20007f5e0ff */
[----:B------:R-:W-:Y:S01]  /*9020*/  UIADD3 UR4, UP0, UR4, 0x160, URZ ;  /* 0x0000016004047890 */ /* 0x000fe2000ff1e03f */
[----:B------:R-:W-:Y:S02]  /*9030*/  IADD3 R8, P3, R16, 0x10, RZ ;  /* 0x0000001010087810 */ /* 0x000fe40007f7e0ff */
[----:B------:R-:W-:Y:S01]  /*9040*/  @!P0 SHF.R.S32.HI R0, RZ, 0x1f, R14 ;  /* 0x0000001fff008819 */ /* 0x000fe2000001140e */
[--C-:B------:R-:W-:Y:S01]  /*9050*/  IMAD.X R5, RZ, RZ, R17.reuse, P2 ;  /* 0x000000ffff057224 */ /* 0x100fe200010e0611 */
[----:B------:R-:W-:Y:S01]  /*9060*/  UIADD3.X UR5, URZ, UR5, URZ, UP0, !UPT ;  /* 0x000000053f057290 */ /* 0x000fe200087fe43f */
[----:B------:R-:W-:Y:S01]  /*9070*/  IMAD.X R9, RZ, RZ, R17, P3 ;  /* 0x000000ffff097224 */ /* 0x000fe200018e0611 */
[----:B------:R-:W-:Y:S01]  /*9080*/  @!P0 LEA.HI R12, R0, R14, RZ, 0x3 ;  /* 0x0000000e000c8211 */ /* 0x000fe200078f18ff */
[----:B------:R-:W-:Y:S01]  /*9090*/  IMAD.SHL.U32 R0, R20, 0x40, RZ ;  /* 0x0000004014007824 */ /* 0x000fe200078e00ff */
[----:B-1----:R-:W-:-:S05]  /*90a0*/  IADD3 R2, P1, R16, 0x4, RZ ;  /* 0x0000000410027810 */ /* 0x002fca0007f3e0ff */
[----:B------:R-:W-:-:S05]  /*90b0*/  IMAD.X R3, RZ, RZ, R17, P1 ;  /* 0x000000ffff037224 */ /* 0x000fca00008e0611 */
[----:B------:R1:W-:Y:S01]  /*90c0*/  STL.64 [R1+0x38], R2 ;  /* 0x0000380201007387 */ /* 0x0003e20000100a00 */
[----:B------:R-:W-:-:S03]  /*90d0*/  LOP3.LUT R0, R0, 0x1c0, RZ, 0xc0, !PT ;  /* 0x000001c000007812 */ /* 0x000fc600078ec0ff */
[----:B------:R2:W-:Y:S04]  /*90e0*/  STL.64 [R1+0x30], R4 ;  /* 0x0000300401007387 */ /* 0x0005e80000100a00 */
[----:B------:R2:W-:Y:S01]  /*90f0*/  STL.64 [R1+0x28], R8 ;  /* 0x0000280801007387 */ /* 0x0005e20000100a00 */
[----:B-1----:R-:W-:Y:S01]  /*9100*/  IADD3 R2, P1, R16, 0x8, RZ ;  /* 0x0000000810027810 */ /* 0x002fe20007f3e0ff */
[----:B--2---:R-:W-:-:S04]  /*9110*/  IMAD.U32 R4, RZ, RZ, UR4 ;  /* 0x00000004ff047e24 */ /* 0x004fc8000f8e00ff */
[----:B------:R-:W-:Y:S02]  /*9120*/  IMAD.X R3, RZ, RZ, R17, P1 ;  /* 0x000000ffff037224 */ /* 0x000fe400008e0611 */
[----:B------:R-:W-:Y:S02]  /*9130*/  IMAD.U32 R5, RZ, RZ, UR5 ;  /* 0x00000005ff057e24 */ /* 0x000fe4000f8e00ff */
[----:B------:R-:W-:Y:S01]  /*9140*/  IMAD.SHL.U32 R8, R25, 0x8, RZ ;  /* 0x0000000819087824 */ /* 0x000fe200078e00ff */
[----:B------:R1:W-:Y:S04]  /*9150*/  STL.64 [R1+0x40], R2 ;  /* 0x0000400201007387 */ /* 0x0003e80000100a00 */
[----:B------:R2:W-:Y:S04]  /*9160*/  STL.64 [R1+0x18], R4 ;  /* 0x0000180401007387 */ /* 0x0005e80000100a00 */
[----:B------:R-:W2:Y:S01]  /*9170*/  S2R R28, SR_CTAID.Y ;  /* 0x00000000001c7919 */ /* 0x000ea20000002600 */
[----:B-----5:R-:W-:-:S03]  /*9180*/  IMAD.WIDE.U32 R32, R19, c[0x0][0x2b0], RZ ;  /* 0x0000ac0013207a25 */ /* 0x020fc600078e00ff */
[----:B------:R-:W2:Y:S01]  /*9190*/  S2R R34, SR_CTAID.Y ;  /* 0x0000000000227919 */ /* 0x000ea20000002600 */
[----:B-1----:R-:W-:Y:S02]  /*91a0*/  @!P0 LOP3.LUT R2, R12, 0xfffffff8, RZ, 0xc0, !PT ;  /* 0xfffffff80c028812 */ /* 0x002fe400078ec0ff */
[----:B--2---:R-:W-:Y:S02]  /*91b0*/  LOP3.LUT R4, R0, 0x8, R8, 0xf8, !PT ;  /* 0x0000000800047812 */ /* 0x004fe400078ef808 */
[----:B------:R-:W-:Y:S01]  /*91c0*/  SHF.R.U32.HI R0, RZ, 0x3, R0 ;  /* 0x00000003ff007819 */ /* 0x000fe20000011600 */
[----:B------:R-:W-:Y:S01]  /*91d0*/  @!P0 IMAD.WIDE R2, R2, 0x2, R10 ;  /* 0x0000000202028825 */ /* 0x000fe200078e020a */
[----:B------:R-:W-:Y:S02]  /*91e0*/  SHF.R.S32.HI R5, RZ, 0x1f, R19 ;  /* 0x0000001fff057819 */ /* 0x000fe40000011413 */
[----:B------:R-:W-:Y:S02]  /*91f0*/  LOP3.LUT R23, R4, R0, RZ, 0x3c, !PT ;  /* 0x0000000004177212 */ /* 0x000fe400078e3cff */
[----:B------:R1:W-:Y:S01]  /*9200*/  @!P0 LDGSTS.E.BYPASS.LTC128B.128 [R13+0xf900], [R2.64], !P4 ;  /* 0x0f900000020d8fae */ /* 0x0003e2000e101d46 */
[----:B------:R-:W-:-:S03]  /*9210*/  IMAD R0, R5, c[0x0][0x2b0], RZ ;  /* 0x0000ac0005007a24 */ /* 0x000fc600078e02ff */
[----:B------:R2:W-:Y:S01]  /*9220*/  STL.64 [R1+0x20], R16 ;  /* 0x0000201001007387 */ /* 0x0005e20000100a00 */
[----:B------:R-:W-:-:S03]  /*9230*/  IMAD R8, R19, c[0x0][0x2b4], R0 ;  /* 0x0000ad0013087a24 */ /* 0x000fc600078e0200 */
[----:B------:R2:W-:Y:S01]  /*9240*/  STL.64 [R1+0xf8], R32 ;  /* 0x0000f82001007387 */ /* 0x0005e20000100a00 */
[----:B------:R-:W-:Y:S01]  /*9250*/  IMAD.IADD R8, R33, 0x1, R8 ;  /* 0x0000000121087824 */ /* 0x000fe200078e0208 */
[----:B------:R-:W-:Y:S01]  /*9260*/  SHF.R.S32.HI R28, RZ, 0x1f, R28 ;  /* 0x0000001fff1c7819 */ /* 0x000fe2000001141c */
[----:B------:R-:W-:Y:S01]  /*9270*/  IMAD.MOV.U32 R10, RZ, RZ, 0x20 ;  /* 0x00000020ff0a7424 */ /* 0x000fe200078e00ff */
[C---:B------:R-:W-:Y:S01]  /*9280*/  LOP3.LUT P0, RZ, R21.reuse, 0x4, RZ, 0xc0, !PT ;  /* 0x0000000415ff7812 */ /* 0x040fe2000780c0ff */
[----:B------:R-:W-:Y:S01]  /*9290*/  IMAD.SHL.U32 R9, R21, 0x40, RZ ;  /* 0x0000004015097824 */ /* 0x000fe200078e00ff */
[----:B------:R2:W-:Y:S01]  /*92a0*/  STL [R1+0x104], R8 ;  /* 0x0001040801007387 */ /* 0x0005e20000100800 */
[----:B------:R-:W-:Y:S01]  /*92b0*/  IMAD R5, R28, c[0x0][0x210], RZ ;  /* 0x000084001c057a24 */ /* 0x000fe200078e02ff */
[----:B------:R-:W-:Y:S02]  /*92c0*/  LOP3.LUT R161, R161, 0xfffffffe, RZ, 0xc0, !PT ;  /* 0xfffffffea1a17812 */ /* 0x000fe400078ec0ff */
[----:B------:R-:W0:Y:S01]  /*92d0*/  LDGDEPBAR ;  /* 0x00000000000079af */ /* 0x000e220000000000 */
[----:B-1----:R-:W-:-:S02]  /*92e0*/  IMAD.SHL.U32 R3, R22, 0x40, RZ ;  /* 0x0000004016037824 */ /* 0x002fc400078e00ff */
[----:B------:R-:W-:-:S03]  /*92f0*/  IMAD.WIDE.U32 R12, R34, c[0x0][0x1e8], RZ ;  /* 0x00007a00220c7a25 */ /* 0x000fc600078e00ff */
[----:B------:R-:W-:Y:S01]  /*9300*/  LOP3.LUT R22, R3, 0xfffffe00, RZ, 0xc0, !PT ;  /* 0xfffffe0003167812 */ /* 0x000fe200078ec0ff */
[----:B------:R-:W-:Y:S01]  /*9310*/  WARPSYNC 0xffffffff ;  /* 0xffffffff00007948 */ /* 0x000fe20003800000 */
[----:B------:R-:W-:Y:S02]  /*9320*/  LOP3.LUT R20, R9, 0x1c0, RZ, 0xc0, !PT ;  /* 0x000001c009147812 */ /* 0x000fe400078ec0ff */
[----:B---3--:R-:W-:-:S04]  /*9330*/  SHF.R.S32.HI R26, RZ, 0x1f, R15 ;  /* 0x0000001fff1a7819 */ /* 0x008fc8000001140f */
[----:B------:R-:W-:-:S04]  /*9340*/  LEA.HI R4, R26, R15, RZ, 0x3 ;  /* 0x0000000f1a047211 */ /* 0x000fc800078f18ff */
[----:B------:R-:W-:-:S05]  /*9350*/  LOP3.LUT R2, R4, 0xfffffff8, RZ, 0xc0, !PT ;  /* 0xfffffff804027812 */ /* 0x000fca00078ec0ff */
[----:B------:R-:W-:-:S04]  /*9360*/  IMAD.IADD R0, R15, 0x1, -R2 ;  /* 0x000000010f007824 */ /* 0x000fc800078e0a02 */
[----:B------:R-:W-:Y:S01]  /*9370*/  IMAD.SHL.U32 R30, R0, 0x8, RZ ;  /* 0x00000008001e7824 */ /* 0x000fe200078e00ff */
[----:B----4-:R2:W-:Y:S04]  /*9380*/  STL [R1+0x100], R31 ;  /* 0x0001001f01007387 */ /* 0x0105e80000100800 */
[----:B------:R2:W-:Y:S01]  /*9390*/  STL [R1+0xc0], R30 ;  /* 0x0000c01e01007387 */ /* 0x0005e20000100800 */
[----:B------:R-:W-:Y:S01]  /*93a0*/  ISETP.GE.AND P6, PT, R30, c[0x0][0x1d4], PT ;  /* 0x000075001e007a0c */ /* 0x000fe20003fc6270 */
[----:B------:R-:W-:Y:S01]  /*93b0*/  IMAD R2, R28, c[0x0][0x1e8], RZ ;  /* 0x00007a001c027a24 */ /* 0x000fe200078e02ff */
[----:B------:R-:W-:Y:S01]  /*93c0*/  IADD3 R139, R30, 0x40, RZ ;  /* 0x000000401e8b7810 */ /* 0x000fe20007ffe0ff */
[----:B------:R-:W-:-:S04]  /*93d0*/  IMAD.WIDE.U32 R28, R34, c[0x0][0x210], RZ ;  /* 0x00008400221c7a25 */ /* 0x000fc800078e00ff */
[C---:B------:R-:W-:Y:S01]  /*93e0*/  IMAD R3, R34.reuse, c[0x0][0x1ec], R2 ;  /* 0x00007b0022037a24 */ /* 0x040fe200078e0202 */
[----:B------:R-:W-:Y:S01]  /*93f0*/  ISETP.GE.AND P5, PT, R139, c[0x0][0x1d4], PT ;  /* 0x000075008b007a0c */ /* 0x000fe20003fa6270 */
[----:B------:R-:W-:Y:S02]  /*9400*/  IMAD R2, R34, c[0x0][0x214], R5 ;  /* 0x0000850022027a24 */ /* 0x000fe400078e0205 */
[----:B------:R-:W-:Y:S01]  /*9410*/  IMAD.IADD R11, R13, 0x1, R3 ;  /* 0x000000010d0b7824 */ /* 0x000fe200078e0203 */
[----:B------:R-:W-:Y:S01]  /*9420*/  SEL R5, R10, 0xffffffe0, !P0 ;  /* 0xffffffe00a057807 */ /* 0x000fe20004000000 */
[----:B------:R-:W-:Y:S01]  /*9430*/  IMAD.IADD R3, R29, 0x1, R2 ;  /* 0x000000011d037824 */ /* 0x000fe200078e0202 */
[----:B------:R-:W-:Y:S02]  /*9440*/  @P6 LOP3.LUT R161, R161, 0x1, RZ, 0xfc, !PT ;  /* 0x00000001a1a16812 */ /* 0x000fe400078efcff */
[----:B------:R-:W-:Y:S02]  /*9450*/  SEL R2, RZ, 0x10, P5 ;  /* 0x00000010ff027807 */ /* 0x000fe40002800000 */
[----:B------:R-:W3:Y:S01]  /*9460*/  LDL R28, [R1+0xe8] ;  /* 0x0000e800011c7983 */ /* 0x000ee20000100800 */
[----:B------:R-:W-:Y:S01]  /*9470*/  SHF.R.S32.HI R14, RZ, 0x3, R4 ;  /* 0x00000003ff0e7819 */ /* 0x000fe20000011404 */
[----:B------:R-:W-:-:S04]  /*9480*/  IMAD.MOV.U32 R10, RZ, RZ, RZ ;  /* 0x000000ffff0a7224 */ /* 0x000fc800078e00ff */
[----:B------:R-:W-:Y:S02]  /*9490*/  IMAD R29, R0, 0x10, R14 ;  /* 0x00000010001d7824 */ /* 0x000fe400078e020e */
[----:B------:R-:W-:Y:S01]  /*94a0*/  IMAD.MOV.U32 R0, RZ, RZ, c[0x0][0x2b8] ;  /* 0x0000ae00ff007624 */ /* 0x000fe200078e00ff */
[----:B------:R-:W-:Y:S04]  /*94b0*/  BAR.SYNC.DEFER_BLOCKING 0x0 ;  /* 0x0000000000007b1d */ /* 0x000fe80000010000 */
[----:B------:R-:W-:Y:S02]  /*94c0*/  ISETP.NE.AND P1, PT, R0, 0x1, PT ;  /* 0x000000010000780c */ /* 0x000fe40003f25270 */
[----:B------:R-:W-:Y:S01]  /*94d0*/  LEA.HI R15, R26, R15, RZ, 0x6 ;  /* 0x0000000f1a0f7211 */ /* 0x000fe200078f30ff */
[----:B------:R-:W-:Y:S01]  /*94e0*/  STL [R1+0xec], R29 ;  /* 0x0000ec1d01007387 */ /* 0x000fe20000100800 */
[----:B---3--:R-:W-:-:S05]  /*94f0*/  IMAD R2, R28, 0x40, R29 ;  /* 0x000000401c027824 */ /* 0x008fca00078e021d */
[----:B------:R-:W-:-:S04]  /*9500*/  IADD3 R2, R2, -0x40, RZ ;  /* 0xffffffc002027810 */ /* 0x000fc80007ffe0ff */
        /* <DEDUP_REMOVED lines=8> */
[----:B--2---:R-:W-:-:S04]  /*9590*/  @!P0 LEA R8, P1, R3, c[0x0][0x2a0], 0x2 ;  /* 0x0000a80003088a11 */ /* 0x004fc800078210ff */
[----:B------:R-:W-:-:S05]  /*95a0*/  @!P0 LEA.HI.X R9, R3, c[0x0][0x2a4], R4, 0x2, P1 ;  /* 0x0000a90003098a11 */ /* 0x000fca00008f1404 */
[----:B------:R-:W2:Y:S01]  /*95b0*/  @!P0 LDG.E R10, [R8.64] ;  /* 0x00000006080a8981 */ /* 0x000ea2000c1e1900 */
[----:B------:R-:W-:Y:S01]  /*95c0*/  IMAD.MOV R0, RZ, RZ, -R0 ;  /* 0x000000ffff007224 */ /* 0x000fe200078e0a00 */
[----:B------:R-:W-:Y:S01]  /*95d0*/  LEA R162, R28, 0xffffffc0, 0x6 ;  /* 0xffffffc01ca27811 */ /* 0x000fe200078e30ff */
[----:B------:R-:W-:Y:S01]  /*95e0*/  IMAD.SHL.U32 R15, R15, 0x8, RZ ;  /* 0x000000080f0f7824 */ /* 0x000fe200078e00ff */
[----:B------:R-:W-:Y:S01]  /*95f0*/  BSSY B2, `(.L_x_1920) ;  /* 0x0000051000027945 */ /* 0x000fe20003800000 */
[----:B------:R-:W-:Y:S01]  /*9600*/  IMAD R19, R0, c[0x0][0x2b8], R2 ;  /* 0x0000ae0000137a24 */ /* 0x000fe200078e0202 */
[----:B------:R-:W-:Y:S02]  /*9610*/  IADD3 R124, -R14, R18, -R162 ;  /* 0x000000120e7c7210 */ /* 0x000fe40007ffe9a2 */
[----:B------:R-:W-:Y:S01]  /*9620*/  IADD3 R98, R16, 0x18, RZ ;  /* 0x0000001810627810 */ /* 0x000fe20007ffe0ff */
[----:B------:R-:W-:Y:S01]  /*9630*/  IMAD.WIDE.U32 R2, R19, c[0x0][0x1e0], RZ ;  /* 0x0000780013027a25 */ /* 0x000fe200078e00ff */
[----:B------:R-:W-:Y:S01]  /*9640*/  SHF.R.S32.HI R140, RZ, 0x1f, R19 ;  /* 0x0000001fff8c7819 */ /* 0x000fe20000011413 */
[----:B------:R-:W-:Y:S01]  /*9650*/  STL [R1+0xac], R19 ;  /* 0x0000ac1301007387 */ /* 0x000fe20000100800 */
[----:B------:R-:W-:-:S02]  /*9660*/  ISETP.GE.AND P3, PT, R124, 0x1, PT ;  /* 0x000000017c00780c */ /* 0x000fc40003f66270 */
[----:B------:R-:W-:Y:S01]  /*9670*/  ISETP.GE.AND P2, PT, R124, 0x11, PT ;  /* 0x000000117c00780c */ /* 0x000fe20003f46270 */
[----:B------:R-:W-:Y:S01]  /*9680*/  IMAD R0, R140, c[0x0][0x1e0], RZ ;  /* 0x000078008c007a24 */ /* 0x000fe200078e02ff */
[----:B------:R-:W-:Y:S02]  /*9690*/  ISETP.GE.AND P1, PT, R124, 0x21, PT ;  /* 0x000000217c00780c */ /* 0x000fe40003f26270 */
[----:B------:R-:W-:Y:S01]  /*96a0*/  MOV R142, 0x9b00 ;  /* 0x00009b00008e7802 */ /* 0x000fe20000000f00 */
[----:B------:R-:W-:-:S04]  /*96b0*/  IMAD R0, R19, c[0x0][0x1e4], R0 ;  /* 0x0000790013007a24 */ /* 0x000fc800078e0200 */
[----:B------:R-:W-:Y:S01]  /*96c0*/  IMAD.IADD R3, R3, 0x1, R0 ;  /* 0x0000000103037824 */ /* 0x000fe200078e0200 */
[----:B--2---:R-:W-:-:S03]  /*96d0*/  SHF.R.S32.HI R141, RZ, 0x1f, R10 ;  /* 0x0000001fff8d7819 */ /* 0x004fc6000001140a */
[----:B------:R-:W-:Y:S01]  /*96e0*/  IMAD.WIDE.U32 R2, R10, c[0x0][0x1f0], R2 ;  /* 0x00007c000a027a25 */ /* 0x000fe200078e0002 */
[----:B------:R-:W-:Y:S03]  /*96f0*/  STL [R1+0xa4], R10 ;  /* 0x0000a40a01007387 */ /* 0x000fe60000100800 */
[----:B------:R-:W-:Y:S01]  /*9700*/  IMAD R4, R141, c[0x0][0x1f0], RZ ;  /* 0x00007c008d047a24 */ /* 0x000fe200078e02ff */
        /* <DEDUP_REMOVED lines=15> */
[----:B------:R-:W-:-:S02]  /*9800*/  SHF.R.S32.HI R4, RZ, 0x1f, R139 ;  /* 0x0000001fff047819 */ /* 0x000fc4000001148b */
[----:B------:R-:W-:Y:S01]  /*9810*/  LOP3.LUT R131, R14, 0xfffffe00, R15, 0xf8, !PT ;  /* 0xfffffe000e837812 */ /* 0x000fe200078ef80f */
[----:B------:R-:W-:Y:S01]  /*9820*/  SHFL.IDX PT, R8, R2, 0x2, 0x181f ;  /* 0x00581f0002087f89 */ /* 0x000fe200000e0000 */
[----:B------:R-:W-:-:S03]  /*9830*/  LEA.HI R4, R4, R139, RZ, 0x3 ;  /* 0x0000008b04047211 */ /* 0x000fc600078f18ff */
[----:B------:R-:W3:Y:S01]  /*9840*/  SHFL.IDX PT, R9, R0, 0x2, 0x181f ;  /* 0x00581f0000097f89 */ /* 0x000ee200000e0000 */
[----:B------:R-:W-:Y:S01]  /*9850*/  LOP3.LUT R28, R4, 0xfffffff8, RZ, 0xc0, !PT ;  /* 0xfffffff8041c7812 */ /* 0x000fe200078ec0ff */
[----:B------:R-:W-:Y:S02]  /*9860*/  @P3 IMAD.SHL.U32 R4, R131, 0x2, RZ ;  /* 0x0000000283043824 */ /* 0x000fe400078e00ff */
[----:B------:R-:W-:Y:S04]  /*9870*/  SHFL.IDX PT, R2, R2, 0x3, 0x181f ;  /* 0x00781f0002027f89 */ /* 0x000fe800000e0000 */
[----:B------:R4:W5:Y:S01]  /*9880*/  SHFL.IDX PT, R3, R0, 0x3, 0x181f ;  /* 0x00781f0000037f89 */ /* 0x00096200000e0000 */
[----:B-1----:R-:W-:-:S03]  /*9890*/  @P3 IMAD.WIDE R18, R30, 0x2, R12 ;  /* 0x000000021e123825 */ /* 0x002fc600078e020c */
[----:B------:R1:W-:Y:S01]  /*98a0*/  STL [R1+0xf0], R28 ;  /* 0x0000f01c01007387 */ /* 0x0003e20000100800 */
[----:B------:R-:W-:-:S03]  /*98b0*/  @P3 IMAD.WIDE R14, R28, 0x2, R12 ;  /* 0x000000021c0e3825 */ /* 0x000fc600078e020c */
[----:B------:R1:W-:Y:S01]  /*98c0*/  @P3 LDGSTS.E.BYPASS.LTC128B.128 [R4+0x4100], [R18.64], !P6 ;  /* 0x0410000012043fae */ /* 0x0003e2000f101d46 */
[----:B--2---:R-:W-:-:S03]  /*98d0*/  @P2 IMAD.WIDE R12, R30, 0x2, R10 ;  /* 0x000000021e0c2825 */ /* 0x004fc600078e020a */
[----:B------:R1:W-:Y:S01]  /*98e0*/  @P3 LDGSTS.E.BYPASS.LTC128B.128 [R4+0x6100], [R14.64], !P5 ;  /* 0x061000000e043fae */ /* 0x0003e2000e901d46 */
[----:B------:R-:W-:-:S04]  /*98f0*/  @P2 IMAD.WIDE R10, R28, 0x2, R10 ;  /* 0x000000021c0a2825 */ /* 0x000fc800078e020a */
[----:B----4-:R-:W-:-:S05]  /*9900*/  @P2 IMAD.SHL.U32 R0, R131, 0x2, RZ ;  /* 0x0000000283002824 */ /* 0x010fca00078e00ff */
[----:B------:R3:W-:Y:S04]  /*9910*/  @P2 LDGSTS.E.BYPASS.LTC128B.128 [R0+0x4900], [R12.64], !P6 ;  /* 0x049000000c002fae */ /* 0x0007e8000f101d46 */
[----:B------:R2:W-:Y:S01]  /*9920*/  @P2 LDGSTS.E.BYPASS.LTC128B.128 [R0+0x6900], [R10.64], !P5 ;  /* 0x069000000a002fae */ /* 0x0005e2000e901d46 */
[----:B-1----:R-:W-:Y:S02]  /*9930*/  @P1 IMAD.SHL.U32 R4, R131, 0x2, RZ ;  /* 0x0000000283041824 */ /* 0x002fe400078e00ff */
[----:B---3--:R-:W-:-:S04]  /*9940*/  @P1 IMAD.WIDE R12, R30, 0x2, R8 ;  /* 0x000000021e0c1825 */ /* 0x008fc800078e0208 */
[----:B--2---:R-:W-:Y:S01]  /*9950*/  @P1 IMAD.WIDE R10, R28, 0x2, R8 ;  /* 0x000000021c0a1825 */ /* 0x004fe200078e0208 */
[----:B------:R1:W-:Y:S03]  /*9960*/  @P1 LDGSTS.E.BYPASS.LTC128B.128 [R4+0x5100], [R12.64], !P6 ;  /* 0x051000000c041fae */ /* 0x0003e6000f101d46 */
[----:B------:R-:W-:Y:S01]  /*9970*/  @P0 IMAD.SHL.U32 R0, R131, 0x2, RZ ;  /* 0x0000000283000824 */ /* 0x000fe200078e00ff */
[----:B------:R1:W-:Y:S01]  /*9980*/  @P1 LDGSTS.E.BYPASS.LTC128B.128 [R4+0x7100], [R10.64], !P5 ;  /* 0x071000000a041fae */ /* 0x0003e2000e901d46 */
[----:B-----5:R-:W-:-:S03]  /*9990*/  @P0 IMAD.WIDE R8, R30, 0x2, R2 ;  /* 0x000000021e080825 */ /* 0x020fc600078e0202 */
[----:B------:R-:W2:Y:S01]  /*99a0*/  S2R R30, SR_TID.X ;  /* 0x00000000001e7919 */ /* 0x000ea20000002100 */
[----:B------:R-:W-:-:S03]  /*99b0*/  @P0 IMAD.WIDE R2, R28, 0x2, R2 ;  /* 0x000000021c020825 */ /* 0x000fc600078e0202 */
[----:B------:R3:W-:Y:S01]  /*99c0*/  @P0 LDGSTS.E.BYPASS.LTC128B.128 [R0+0x5900], [R8.64], !P6 ;  /* 0x0590000008000fae */ /* 0x0007e2000f101d46 */
[----:B------:R-:W-:-:S03]  /*99d0*/  ISETP.GT.AND P6, PT, R29, 0x3f, PT ;  /* 0x0000003f1d00780c */ /* 0x000fc60003fc4270 */
[----:B------:R4:W-:Y:S01]  /*99e0*/  @P0 LDGSTS.E.BYPASS.LTC128B.128 [R0+0x7900], [R2.64], !P5 ;  /* 0x0790000002000fae */ /* 0x0009e2000e901d46 */
[----:B------:R-:W-:-:S03]  /*99f0*/  LOP3.LUT P0, RZ, R21, 0x2, RZ, 0xc0, !PT ;  /* 0x0000000215ff7812 */ /* 0x000fc6000780c0ff */
[----:B------:R-:W0:Y:S01]  /*9a00*/  LDGDEPBAR ;  /* 0x00000000000079af */ /* 0x000e220000000000 */
[----:B-1----:R-:W-:Y:S01]  /*9a10*/  IMAD.SHL.U32 R4, R24, 0x8, RZ ;  /* 0x0000000818047824 */ /* 0x002fe200078e00ff */
[----:B---3--:R-:W-:-:S04]  /*9a20*/  LOP3.LUT R9, R23, R22, RZ, 0xfc, !PT ;  /* 0x0000001617097212 */ /* 0x008fc800078efcff */
[----:B----4-:R-:W-:Y:S01]  /*9a30*/  LOP3.LUT R2, R20, 0x8, R4, 0xf8, !PT ;  /* 0x0000000814027812 */ /* 0x010fe200078ef804 */
[----:B------:R-:W-:Y:S01]  /*9a40*/  IMAD.MOV.U32 R4, RZ, RZ, 0x10 ;  /* 0x00000010ff047424 */ /* 0x000fe200078e00ff */
[----:B------:R-:W-:Y:S02]  /*9a50*/  SHF.R.U32.HI R3, RZ, 0x3, R20 ;  /* 0x00000003ff037819 */ /* 0x000fe40000011614 */
[----:B--2---:R-:W-:Y:S02]  /*9a60*/  LEA.HI R0, R27, R30, RZ, 0x5 ;  /* 0x0000001e1b007211 */ /* 0x004fe400078f28ff */
[----:B------:R-:W-:Y:S02]  /*9a70*/  LOP3.LUT R2, R2, R3, RZ, 0x3c, !PT ;  /* 0x0000000302027212 */ /* 0x000fe400078e3cff */
[----:B------:R-:W-:Y:S01]  /*9a80*/  SEL R4, R4, 0xfffffff0, !P0 ;  /* 0xfffffff004047807 */ /* 0x000fe20004000000 */
[----:B------:R-:W-:Y:S02]  /*9a90*/  IMAD.SHL.U32 R0, R0, 0x20, RZ ;  /* 0x0000002000007824 */ /* 0x000fe400078e00ff */
[----:B------:R-:W-:Y:S01]  /*9aa0*/  IMAD R8, R25, 0x200, R2 ;  /* 0x0000020019087824 */ /* 0x000fe200078e0202 */
[----:B------:R-:W-:-:S02]  /*9ab0*/  SHF.R.S32.HI R2, RZ, 0x1f, R28 ;  /* 0x0000001fff027819 */ /* 0x000fc4000001141c */
[----:B------:R-:W-:-:S03]  /*9ac0*/  LOP3.LUT R0, R0, 0xfffffc00, RZ, 0xc0, !PT ;  /* 0xfffffc0000007812 */ /* 0x000fc600078ec0ff */
[----:B------:R1:W-:Y:S01]  /*9ad0*/  STL [R1+0x10c], R2 ;  /* 0x00010c0201007387 */ /* 0x0003e20000100800 */
[----:B------:R-:W-:-:S03]  /*9ae0*/  IADD3 R0, R23, R22, R0 ;  /* 0x0000001617007210 */ /* 0x000fc60007ffe000 */
[----:B-1----:R-:W-:Y:S05]  /*9af0*/  CALL.REL.NOINC `($_ZN7cutlass13device_kernelIN5flash19enable_sm80_to_sm89INS1_16FlashAttnFwdSm80INS1_25CollectiveMainloopFwdSm80ILi4ELi1ELb0EN4cute5tupleIJNS5_1CILi128EEENS7_ILi64EEES8_EEELi128ENS_6half_tEfNS_4arch4Sm80ELb1ELb0ELb1ELb1ELb1ELb1ELb1ELb0EEENS1_21CollectiveEpilogueFwdINS6_IJS8_S8_S9_EEENS6_IJNS7_ILi1EEESH_SH_EEESB_SD_Li128ELb1ELb1ELb0ELb0EEENS1_19SingleTileSchedulerILb1ELb0ELb1ELi128EEEEEEEEEvNT_6ParamsE$_ZZN5flash25CollectiveMainloopFwdSm80ILi4ELi1ELb0EN4cute5tupleIJNS1_1CILi128EEENS3_ILi64EEES4_EEELi128EN7cutlass6half_tEfNS7_4arch4Sm80ELb1ELb0ELb1ELb1ELb1ELb1ELb1ELb0EE3mmaINS_16FlashAttnFwdSm80ISB_NS_21CollectiveEpilogueFwdINS2_IJS4_S4_S5_EEENS2_IJNS3_ILi1EEESG_SG_EEES8_SA_Li128ELb1ELb1ELb0ELb0EEENS_19SingleTileSchedulerILb1ELb0ELb1ELi128EEEE13SharedStorageENS1_6TensorINS1_11ArrayEngineIfLm128EEENS1_6LayoutINS2_IJNS2_IJNS3_ILi2EEESR_EEESR_NS3_ILi16EEEEEENS2_IJNS2_IJSG_SR_EEENS3_ILi4EEENS3_ILi8EEEEEEEEEENS_7SoftmaxILi4ELi0EEEEEbRKNSB_6ParamsERT0_RT1_iRKNS_16SeqlenInfoQKNewKILb1ELb1EEENS2_IJiiiiEEERT_ENKUlvE_clEv) ;  /* 0x0001713000007944 */ /* 0x002fea0003c00000 */
[----:B------:R-:W-:Y:S05]  /*9b00*/  BSYNC B2 ;  /* 0x0000000000027941 */ /* 0x000fea0003800000 */
.L_x_1920:
[----:B------:R-:W2:Y:S01]  /*9b10*/  LDL R11, [R1+0xac] ;  /* 0x0000ac00010b7983 */ /* 0x000ea20000100800 */
[----:B------:R-:W-:-:S04]  /*9b20*/  DEPBAR.LE SB0, 0x0 ;  /* 0x000080000000791a */ /* 0x000fc80000000000 */
[----:B------:R-:W3:Y:S04]  /*9b30*/  LDL R31, [R1+0x10] ;  /* 0x00001000011f7983 */ /* 0x000ee80000100800 */
        /* <DEDUP_REMOVED lines=10> */
[----:B------:R-:W2:Y:S04]  /*9be0*/  LDSM.16.M88.4 R68, [R0+0x5100] ;  /* 0x005100000044783b */ /* 0x000ea80000000200 */
[----:B------:R1:W2:Y:S04]  /*9bf0*/  LDSM.16.M88.4 R64, [R0+0x5900] ;  /* 0x005900000040783b */ /* 0x0002a80000000200 */
[----:B-1----:R1:W1:Y:S04]  /*9c00*/  LDSM.16.M88.4 R16, [R240+0x8100] ;  /* 0x00810000f010783b */ /* 0x0022680000000200 */
[----:B------:R1:W1:Y:S04]  /*9c10*/  LDSM.16.M88.4 R12, [R240+0xa100] ;  /* 0x00a10000f00c783b */ /* 0x0002680000000200 */
[----:B------:R1:W1:Y:S04]  /*9c20*/  LDSM.16.M88.4 R32, [R232+0x4100] ;  /* 0x00410000e820783b */ /* 0x0002680000000200 */
[----:B------:R1:W1:Y:S04]  /*9c30*/  LDSM.16.M88.4 R40, [R232+0x4900] ;  /* 0x00490000e828783b */ /* 0x0002680000000200 */
[----:B------:R1:W1:Y:S01]  /*9c40*/  LDSM.16.M88.4 R44, [R232+0x5100] ;  /* 0x00510000e82c783b */ /* 0x0002620000000200 */
[----:B------:R-:W-:-:S03]  /*9c50*/  IMAD R0, R140, c[0x0][0x208], RZ ;  /* 0x000082008c007a24 */ /* 0x000fc600078e02ff */
[----:B------:R1:W1:Y:S01]  /*9c60*/  LDSM.16.M88.4 R48, [R232+0x5900] ;  /* 0x00590000e830783b */ /* 0x0002620000000200 */
        /* <DEDUP_REMOVED lines=23> */
[----:B-1-3--:R1:W2:Y:S02]  /*9de0*/  SHFL.IDX PT, R28, R0, RZ, 0x181f ;  /* 0x00181fff001c7589 */ /* 0x00a2a400000e0000 */
.L_x_2007:
[----:B------:R-:W3:Y:S04]  /*9df0*/  LDL R164, [R1+0xc0] ;  /* 0x0000c00001a47983 */ /* 0x000ee80000100800 */
[----:B------:R-:W4:Y:S04]  /*9e00*/  LDL R2, [R1+0xf0] ;  /* 0x0000f00001027983 */ /* 0x000f280000100800 */
[----:B------:R-:W1:Y:S04]  /*9e10*/  SHFL.IDX PT, R4, R8, RZ, 0x181f ;  /* 0x00181fff08047589 */ /* 0x000e6800000e0000 */
[----:B--2---:R-:W2:Y:S01]  /*9e20*/  LDL R167, [R1+0xe8] ;  /* 0x0000e80001a77983 */ /* 0x004ea20000100800 */
[----:B------:R-:W-:-:S03]  /*9e30*/  ISETP.GE.AND P0, PT, R139, c[0x0][0x1d4], PT ;  /* 0x000075008b007a0c */ /* 0x000fc60003f06270 */
[----:B------:R-:W1:Y:S01]  /*9e40*/  SHFL.IDX PT, R29, R8, 0x1, 0x181f ;  /* 0x00381f00081d7f89 */ /* 0x000e6200000e0000 */
[----:B------:R-:W-:Y:S01]  /*9e50*/  HMMA.16816.F32 R52, R12, R32, RZ ;  /* 0x000000200c34723c */ /* 0x000fe200000018ff */
[----:B------:R-:W-:Y:S01]  /*9e60*/  IMAD.SHL.U32 R163, R131, 0x2, RZ ;  /* 0x0000000283a37824 */ /* 0x000fe200078e00ff */
[----:B------:R-:W-:-:S06]  /*9e70*/  ISETP.LT.OR P3, PT, R124, 0x1, P0 ;  /* 0x000000017c00780c */ /* 0x000fcc0000761670 */
[C---:B------:R-:W-:Y:S08]  /*9e80*/  HMMA.16816.F32 R88, R12.reuse, R34, RZ ;  /* 0x000000220c58723c */ /* 0x040ff000000018ff */
[C---:B------:R-:W-:Y:S08]  /*9e90*/  HMMA.16816.F32 R112, R12.reuse, R40, RZ ;  /* 0x000000280c70723c */ /* 0x040ff000000018ff */
[C---:B------:R-:W-:Y:S08]  /*9ea0*/  HMMA.16816.F32 R108, R12.reuse, R42, RZ ;  /* 0x0000002a0c6c723c */ /* 0x040ff000000018ff */
[C---:B------:R-:W-:Y:S08]  /*9eb0*/  HMMA.16816.F32 R104, R12.reuse, R44, RZ ;  /* 0x0000002c0c68723c */ /* 0x040ff000000018ff */
[C---:B------:R-:W-:Y:S08]  /*9ec0*/  HMMA.16816.F32 R100, R12.reuse, R46, RZ ;  /* 0x0000002e0c64723c */ /* 0x040ff000000018ff */
[C---:B------:R-:W-:Y:S08]  /*9ed0*/  HMMA.16816.F32 R96, R12.reuse, R48, RZ ;  /* 0x000000300c60723c */ /* 0x040ff000000018ff */
[----:B------:R-:W-:Y:S01]  /*9ee0*/  HMMA.16816.F32 R92, R12, R50, RZ ;  /* 0x000000320c5c723c */ /* 0x000fe200000018ff */
[----:B------:R-:W1:Y:S04]  /*9ef0*/  SHFL.IDX PT, R12, R0, 0x1, 0x181f ;  /* 0x00381f00000c7f89 */ /* 0x000e6800000e0000 */
[----:B------:R-:W-:Y:S04]  /*9f00*/  SHFL.IDX PT, R13, R0, 0x2, 0x181f ;  /* 0x00581f00000d7f89 */ /* 0x000fe800000e0000 */
[----:B-1----:R-:W-:Y:S01]  /*9f10*/  SHFL.IDX PT, R0, R0, 0x3, 0x181f ;  /* 0x00781f0000007f89 */ /* 0x002fe200000e0000 */
[----:B------:R-:W-:-:S02]  /*9f20*/  IMAD R241, R6, 0x2, R240 ;  /* 0x0000000206f17824 */ /* 0x000fc400078e02f0 */
[----:B------:R-:W-:Y:S01]  /*9f30*/  IMAD R238, R5, 0x2, R232 ;  /* 0x0000000205ee7824 */ /* 0x000fe200078e02e8 */
        /* <DEDUP_REMOVED lines=12> */
[----:B------:R-:W-:Y:S01]  /*a000*/  HMMA.16816.F32 R128, R20, R66, R92 ;  /* 0x000000421480723c */ /* 0x000fe2000000185c */
[----:B------:R-:W-:Y:S01]  /*a010*/  IMAD R243, R6, 0x2, R242 ;  /* 0x0000000206f37824 */ /* 0x000fe200078e02f2 */
[C---:B---3--:R-:W-:Y:S01]  /*a020*/  ISETP.GE.AND P1, PT, R164.reuse, c[0x0][0x1d4], PT ;  /* 0x00007500a4007a0c */ /* 0x048fe20003f26270 */
[----:B------:R-:W-:-:S03]  /*a030*/  IMAD.WIDE R30, R164, 0x2, RZ ;  /* 0x00000002a41e7825 */ /* 0x000fc600078e02ff */
[----:B------:R-:W-:Y:S02]  /*a040*/  ISETP.LT.OR P4, PT, R124, 0x1, P1 ;  /* 0x000000017c00780c */ /* 0x000fe40000f81670 */
[----:B------:R-:W-:Y:S01]  /*a050*/  IADD3 R10, P2, R4, R30, RZ ;  /* 0x0000001e040a7210 */ /* 0x000fe20007f5e0ff */
[----:B----4-:R-:W-:-:S04]  /*a060*/  IMAD.WIDE R2, R2, 0x2, RZ ;  /* 0x0000000202027825 */ /* 0x010fc800078e02ff */
[----:B------:R-:W-:-:S06]  /*a070*/  IMAD.X R11, R31, 0x1, R28, P2 ;  /* 0x000000011f0b7824 */ /* 0x000fcc00010e061c */
[----:B------:R1:W-:Y:S01]  /*a080*/  LDGSTS.E.BYPASS.LTC128B.128 [R163+0x100], [R10.64], !P4 ;  /* 0x001000000aa37fae */ /* 0x0003e2000e101d46 */
[----:B------:R-:W-:Y:S02]  /*a090*/  ISETP.LT.OR P4, PT, R124, 0x11, P0 ;  /* 0x000000117c00780c */ /* 0x000fe40000781670 */
[----:B-1----:R-:W-:-:S05]  /*a0a0*/  IADD3 R10, P2, R4, R2, RZ ;  /* 0x00000002040a7210 */ /* 0x002fca0007f5e0ff */
[----:B------:R-:W-:Y:S01]  /*a0b0*/  IMAD.X R11, R3, 0x1, R28, P2 ;  /* 0x00000001030b7824 */ /* 0x000fe200010e061c */
[----:B------:R-:W1:Y:S04]  /*a0c0*/  SHFL.IDX PT, R4, R8, 0x2, 0x181f ;  /* 0x00581f0008047f89 */ /* 0x000e6800000e0000 */
[----:B------:R3:W-:Y:S01]  /*a0d0*/  LDGSTS.E.BYPASS.LTC128B.128 [R163+0x2100], [R10.64], !P3 ;  /* 0x021000000aa37fae */ /* 0x0007e2000d901d46 */
[----:B------:R-:W-:-:S03]  /*a0e0*/  ISETP.LT.OR P3, PT, R124, 0x11, P1 ;  /* 0x000000117c00780c */ /* 0x000fc60000f61670 */
[----:B------:R-:W4:Y:S01]  /*a0f0*/  SHFL.IDX PT, R8, R8, 0x3, 0x181f ;  /* 0x00781f0008087f89 */ /* 0x000f2200000e0000 */
[----:B---3--:R-:W-:-:S05]  /*a100*/  IADD3 R10, P2, R30, R29, RZ ;  /* 0x0000001d1e0a7210 */ /* 0x008fca0007f5e0ff */
[----:B------:R-:W-:-:S05]  /*a110*/  IMAD.X R11, R31, 0x1, R12, P2 ;  /* 0x000000011f0b7824 */ /* 0x000fca00010e060c */
[----:B------:R3:W-:Y:S01]  /*a120*/  LDGSTS.E.BYPASS.LTC128B.128 [R163+0x900], [R10.64], !P3 ;  /* 0x009000000aa37fae */ /* 0x0007e2000d901d46 */
[----:B------:R-:W-:Y:S02]  /*a130*/  ISETP.LT.OR P3, PT, R124, 0x21, P1 ;  /* 0x000000217c00780c */ /* 0x000fe40000f61670 */
[----:B---3--:R-:W-:-:S05]  /*a140*/  IADD3 R10, P2, R2, R29, RZ ;  /* 0x0000001d020a7210 */ /* 0x008fca0007f5e0ff */
[----:B------:R-:W-:-:S05]  /*a150*/  IMAD.X R11, R3, 0x1, R12, P2 ;  /* 0x00000001030b7824 */ /* 0x000fca00010e060c */
[----:B------:R1:W-:Y:S01]  /*a160*/  LDGSTS.E.BYPASS.LTC128B.128 [R163+0x2900], [R10.64], !P4 ;  /* 0x029000000aa37fae */ /* 0x0003e2000e101d46 */
[----:B------:R-:W-:Y:S02]  /*a170*/  ISETP.LT.OR P4, PT, R124, 0x21, P0 ;  /* 0x000000217c00780c */ /* 0x000fe40000781670 */
[----:B-1----:R-:W-:-:S05]  /*a180*/  IADD3 R10, P2, R30, R4, RZ ;  /* 0x000000041e0a7210 */ /* 0x002fca0007f5e0ff */
[----:B------:R-:W-:Y:S01]  /*a190*/  IMAD.X R11, R31, 0x1, R13, P2 ;  /* 0x000000011f0b7824 */ /* 0x000fe200010e060d */
[----:B------:R-:W-:-:S04]  /*a1a0*/  IADD3 R12, P2, R2, R4, RZ ;  /* 0x00000004020c7210 */ /* 0x000fc80007f5e0ff */
[----:B------:R1:W-:Y:S01]  /*a1b0*/  LDGSTS.E.BYPASS.LTC128B.128 [R163+0x1100], [R10.64], !P3 ;  /* 0x011000000aa37fae */ /* 0x0003e2000d901d46 */
[C---:B------:R-:W-:Y:S01]  /*a1c0*/  ISETP.LT.OR P3, PT, R124.reuse, 0x31, P1 ;  /* 0x000000317c00780c */ /* 0x040fe20000f61670 */
[C---:B------:R-:W-:Y:S01]  /*a1d0*/  IMAD.X R13, R3.reuse, 0x1, R13, P2 ;  /* 0x00000001030d7824 */ /* 0x040fe200010e060d */
[----:B------:R-:W-:Y:S02]  /*a1e0*/  ISETP.LT.OR P2, PT, R124, 0x31, P0 ;  /* 0x000000317c00780c */ /* 0x000fe40000741670 */
[-C--:B----4-:R-:W-:Y:S02]  /*a1f0*/  IADD3 R2, P0, R2, R8.reuse, RZ ;  /* 0x0000000802027210 */ /* 0x090fe40007f1e0ff */
[----:B------:R3:W-:Y:S03]  /*a200*/  LDGSTS.E.BYPASS.LTC128B.128 [R163+0x3100], [R12.64], !P4 ;  /* 0x031000000ca37fae */ /* 0x0007e6000e101d46 */
[----:B------:R-:W-:Y:S01]  /*a210*/  IMAD.X R3, R3, 0x1, R0, P0 ;  /* 0x0000000103037824 */ /* 0x000fe200000e0600 */
[----:B-1----:R-:W-:-:S05]  /*a220*/  IADD3 R10, P1, R30, R8, RZ ;  /* 0x000000081e0a7210 */ /* 0x002fca0007f3e0ff */
[----:B------:R-:W-:-:S05]  /*a230*/  IMAD.X R11, R31, 0x1, R0, P1 ;  /* 0x000000011f0b7824 */ /* 0x000fca00008e0600 */
[----:B------:R1:W-:Y:S04]  /*a240*/  LDGSTS.E.BYPASS.LTC128B.128 [R163+0x1900], [R10.64], !P3 ;  /* 0x019000000aa37fae */ /* 0x0003e8000d901d46 */
[----:B------:R4:W-:Y:S04]  /*a250*/  LDGSTS.E.BYPASS.LTC128B.128 [R163+0x3900], [R2.64], !P2 ;  /* 0x0390000002a37fae */ /* 0x0009e8000d101d46 */
[----:B------:R-:W-:Y:S04]  /*a260*/  LDSM.16.M88.4 R16, [R241+0xa100] ;  /* 0x00a10000f110783b */ /* 0x000fe80000000200 */
[----:B------:R-:W1:Y:S01]  /*a270*/  LDSM.16.M88.4 R56, [R238+0x4100] ;  /* 0x00410000ee38783b */ /* 0x000e620000000200 */
[C---:B------:R-:W-:Y:S03]  /*a280*/  HMMA.16816.F32 R28, R20.reuse, R62, R88 ;  /* 0x0000003e141c723c */ /* 0x040fe60000001858 */
[----:B------:R-:W-:Y:S04]  /*a290*/  LDSM.16.M88.4 R44, [R238+0x5100] ;  /* 0x00510000ee2c783b */ /* 0x000fe80000000200 */
[----:B------:R-:W-:Y:S01]  /*a2a0*/  LDSM.16.M88.4 R40, [R238+0x5900] ;  /* 0x00590000ee28783b */ /* 0x000fe20000000200 */
[----:B---3--:R-:W-:Y:S03]  /*a2b0*/  HMMA.16816.F32 R12, R20, R60, R52 ;  /* 0x0000003c140c723c */ /* 0x008fe60000001834 */
[----:B------:R-:W3:Y:S01]  /*a2c0*/  LDSM.16.M88.4 R52, [R238+0x4900] ;  /* 0x00490000ee34783b */ /* 0x000ee20000000200 */
[----:B------:R-:W-:-:S02]  /*a2d0*/  IMAD R237, R5, 0x2, R239 ;  /* 0x0000000205ed7824 */ /* 0x000fc400078e02ef */
[----:B------:R-:W-:Y:S01]  /*a2e0*/  IMAD R244, R7, 0x2, R241 ;  /* 0x0000000207f47824 */ /* 0x000fe200078e02f1 */
[----:B------:R-:W0:Y:S01]  /*a2f0*/  LDGDEPBAR ;  /* 0x00000000000079af */ /* 0x000e220000000000 */
[----:B------:R-:W-:Y:S03]  /*a300*/  HMMA.16816.F32 R88, R20, R72, R112 ;  /* 0x000000481458723c */ /* 0x000fe60000001870 */
[----:B------:R-:W1:Y:S05]  /*a310*/  LDSM.16.M88.4 R20, [R241+0x8100] ;  /* 0x00810000f114783b */ /* 0x000e6a0000000200 */
[C---:B------:R-:W-:Y:S08]  /*a320*/  HMMA.16816.F32 R108, R24.reuse, R60, R120 ;  /* 0x0000003c186c723c */ /* 0x040ff00000001878 */
[C---:B------:R-:W-:Y:S08]  /*a330*/  HMMA.16816.F32 R92, R24.reuse, R62, R116 ;  /* 0x0000003e185c723c */ /* 0x040ff00000001874 */
[C---:B------:R-:W-:Y:S08]  /*a340*/  HMMA.16816.F32 R124, R24.reuse, R72, R84 ;  /* 0x00000048187c723c */ /* 0x040ff00000001854 */
[C---:B------:R-:W-:Y:S08]  /*a350*/  HMMA.16816.F32 R120, R24.reuse, R74, R80 ;  /* 0x0000004a1878723c */ /* 0x040ff00000001850 */
[C---:B------:R-:W-:Y:S08]  /*a360*/  HMMA.16816.F32 R60, R24.reuse, R68, R76 ;  /* 0x00000044183c723c */ /* 0x040ff0000000184c */
[C---:B------:R-:W-:Y:S01]  /*a370*/  HMMA.16816.F32 R116, R24.reuse, R70, R36 ;  /* 0x000000461874723c */ /* 0x040fe20000001824 */
[----:B------:R-:W-:Y:S07]  /*a380*/  LDSM.16.M88.4 R36, [R237] ;  /* 0x00000000ed24783b */ /* 0x000fee0000000200 */
[C---:B------:R-:W-:Y:S01]  /*a390*/  HMMA.16816.F32 R112, R24.reuse, R64, R32 ;  /* 0x000000401870723c */ /* 0x040fe20000001820 */
[----:B------:R-:W-:Y:S07]  /*a3a0*/  LDSM.16.M88.4 R32, [R237+0x800] ;  /* 0x00080000ed20783b */ /* 0x000fee0000000200 */
[----:B------:R-:W-:Y:S01]  /*a3b0*/  HMMA.16816.F32 R104, R24, R66, R48 ;  /* 0x000000421868723c */ /* 0x000fe20000001830 */
[----:B------:R-:W-:Y:S04]  /*a3c0*/  LDSM.16.M88.4 R48, [R237+0x1800] ;  /* 0x00180000ed30783b */ /* 0x000fe80000000200 */
[----:B------:R-:W-:Y:S03]  /*a3d0*/  LDSM.16.M88.4 R24, [R243+0x8100] ;  /* 0x00810000f318783b */ /* 0x000fe60000000200 */
[C---:B-1----:R-:W-:Y:S01]  /*a3e0*/  HMMA.16816.F32 R100, R16.reuse, R56, R12 ;  /* 0x000000381064723c */ /* 0x042fe2000000180c */
[----:B------:R-:W1:Y:S07]  /*a3f0*/  LDSM.16.M88.4 R12, [R243+0xa100] ;  /* 0x00a10000f30c783b */ /* 0x000e6e0000000200 */
[C---:B------:R-:W-:Y:S01]  /*a400*/  HMMA.16816.F32 R96, R16.reuse, R58, R28 ;  /* 0x0000003a1060723c */ /* 0x040fe2000000181c */
[----:B------:R-:W1:Y:S07]  /*a410*/  LDSM.16.M88.4 R28, [R237+0x1000] ;  /* 0x00100000ed1c783b */ /* 0x000e6e0000000200 */
[C---:B---3--:R-:W-:Y:S08]  /*a420*/  HMMA.16816.F32 R88, R16.reuse, R52, R88 ;  /* 0x000000341058723c */ /* 0x048ff00000001858 */
[C---:B------:R-:W-:Y:S08]  /*a430*/  HMMA.16816.F32 R84, R16.reuse, R54, R144 ;  /* 0x000000361054723c */ /* 0x040ff00000001890 */
[C---:B------:R-:W-:Y:S08]  /*a440*/  HMMA.16816.F32 R80, R16.reuse, R44, R140 ;  /* 0x0000002c1050723c */ /* 0x040ff0000000188c */
[----:B------:R-:W-:Y:S08]  /*a450*/  HMMA.16816.F32 R76, R16, R46, R136 ;  /* 0x0000002e104c723c */ /* 0x000ff00000001888 */
[C---:B------:R-:W-:Y:S08]  /*a460*/  HMMA.16816.F32 R68, R20.reuse, R52, R124 ;  /* 0x000000341444723c */ /* 0x040ff0000000187c */
        /* <DEDUP_REMOVED lines=8> */
[-C--:B------:R-:W-:Y:S08]  /*a4f0*/  HMMA.16816.F32 R16, R16, R42.reuse, R128 ;  /* 0x0000002a1010723c */ /* 0x080ff00000001880 */
[----:B------:R-:W-:Y:S01]  /*a500*/  HMMA.16816.F32 R20, R20, R42, R104 ;  /* 0x0000002a1414723c */ /* 0x000fe20000001868 */
[----:B------:R-:W-:Y:S07]  /*a510*/  LDSM.16.M88.4 R40, [R232+0x7100] ;  /* 0x00710000e828783b */ /* 0x000fee0000000200 */
[C---:B-1----:R-:W-:Y:S08]  /*a520*/  HMMA.16816.F32 R128, R12.reuse, R32, R88 ;  /* 0x000000200c80723c */ /* 0x042ff00000001858 */
[C---:B------:R-:W-:Y:S08]  /*a530*/  HMMA.16816.F32 R112, R12.reuse, R38, R96 ;  /* 0x000000260c70723c */ /* 0x040ff00000001860 */
[C---:B------:R-:W-:Y:S08]  /*a540*/  HMMA.16816.F32 R88, R12.reuse, R34, R84 ;  /* 0x000000220c58723c */ /* 0x040ff00000001854 */
[----:B------:R-:W-:Y:S01]  /*a550*/  HMMA.16816.F32 R136, R12, R50, R16 ;  /* 0x000000320c88723c */ /* 0x000fe20000001810 */
[----:B------:R-:W-:Y:S07]  /*a560*/  LDSM.16.M88.4 R16, [R240+0xe100] ;  /* 0x00e10000f010783b */ /* 0x000fee0000000200 */
[C---:B------:R-:W-:Y:S01]  /*a570*/  HMMA.16816.F32 R96, R24.reuse, R30, R44 ;  /* 0x0000001e1860723c */ /* 0x040fe2000000182c */
[----:B------:R-:W1:Y:S07]  /*a580*/  LDSM.16.M88.4 R44, [R232+0x6900] ;  /* 0x00690000e82c783b */ /* 0x000e6e0000000200 */
[----:B------:R-:W-:Y:S01]  /*a590*/  HMMA.16816.F32 R84, R24, R50, R20 ;  /* 0x000000321854723c */ /* 0x000fe20000001814 */
[----:B------:R-:W3:Y:S07]  /*a5a0*/  LDSM.16.M88.4 R20, [R240+0xc100] ;  /* 0x00c10000f014783b */ /* 0x000eee0000000200 */
[----:B------:R-:W-:Y:S08]  /*a5b0*/  HMMA.16816.F32 R140, R12, R48, R72 ;  /* 0x000000300c8c723c */ /* 0x000ff00000001848 */
[C---:B------:R-:W-:Y:S08]  /*a5c0*/  HMMA.16816.F32 R132, R24.reuse, R36, R108 ;  /* 0x000000241884723c */ /* 0x040ff0000000186c */
[C---:B------:R-:W-:Y:S08]  /*a5d0*/  HMMA.16816.F32 R72, R24.reuse, R38, R92 ;  /* 0x000000261848723c */ /* 0x040ff0000000185c */
[C---:B------:R-:W-:Y:S08]  /*a5e0*/  HMMA.16816.F32 R124, R24.reuse, R32, R68 ;  /* 0x00000020187c723c */ /* 0x040ff00000001844 */
[C---:B------:R-:W-:Y:S01]  /*a5f0*/  HMMA.16816.F32 R120, R24.reuse, R34, R64 ;  /* 0x000000221878723c */ /* 0x040fe20000001840 */
[----:B------:R-:W-:Y:S07]  /*a600*/  LDSM.16.M88.4 R32, [R239+0x2800] ;  /* 0x00280000ef20783b */ /* 0x000fee0000000200 */
[C---:B------:R-:W-:Y:S01]  /*a610*/  HMMA.16816.F32 R116, R24.reuse, R28, R60 ;  /* 0x0000001c1874723c */ /* 0x040fe2000000183c */
[----:B------:R-:W-:Y:S07]  /*a620*/  LDSM.16.M88.4 R60, [R239+0x3800] ;  /* 0x00380000ef3c783b */ /* 0x000fee0000000200 */
[----:B------:R-:W-:Y:S01]  /*a630*/  HMMA.16816.F32 R104, R24, R48, R52 ;  /* 0x000000301868723c */ /* 0x000fe20000001834 */
[----:B------:R-:W2:Y:S04]  /*a640*/  LDSM.16.M88.4 R24, [R232+0x7900] ;  /* 0x00790000e818783b */ /* 0x000ea80000000200 */
[----:B------:R-:W-:Y:S03]  /*a650*/  LDSM.16.M88.4 R52, [R239+0x3000] ;  /* 0x00300000ef34783b */ /* 0x000fe60000000200 */
[C---:B------:R-:W-:Y:S08]  /*a660*/  HMMA.16816.F32 R148, R12.reuse, R28, R80 ;  /* 0x0000001c0c94723c */ /* 0x040ff00000001850 */
[C---:B------:R-:W-:Y:S01]  /*a670*/  HMMA.16816.F32 R144, R12.reuse, R30, R76 ;  /* 0x0000001e0c90723c */ /* 0x040fe2000000184c */
[----:B------:R-:W2:Y:S07]  /*a680*/  LDSM.16.M88.4 R28, [R242+0xc100] ;  /* 0x00c10000f21c783b */ /* 0x000eae0000000200 */
[----:B------:R-:W-:Y:S01]  /*a690*/  HMMA.16816.F32 R100, R12, R36, R100 ;  /* 0x000000240c64723c */ /* 0x000fe20000001864 */
[----:B------:R-:W2:Y:S04]  /*a6a0*/  LDSM.16.M88.4 R12, [R242+0xe100] ;  /* 0x00e10000f20c783b */ /* 0x000ea80000000200 */
[----:B------:R-:W2:Y:S03]  /*a6b0*/  LDSM.16.M88.4 R36, [R239+0x2000] ;  /* 0x00200000ef24783b */ /* 0x000ea60000000200 */
[C---:B-1----:R-:W-:Y:S08]  /*a6c0*/  HMMA.16816.F32 R68, R16.reuse, R44, R128 ;  /* 0x0000002c1044723c */ /* 0x042ff00000001880 */
[----:B------:R-:W-:Y:S08]  /*a6d0*/  HMMA.16816.F32 R64, R16, R46, R88 ;  /* 0x0000002e1040723c */ /* 0x000ff00000001858 */
[C---:B---3--:R-:W-:Y:S08]  /*a6e0*/  HMMA.16816.F32 R48, R20.reuse, R44, R124 ;  /* 0x0000002c1430723c */ /* 0x048ff0000000187c */
[----:B------:R-:W-:Y:S08]  /*a6f0*/  HMMA.16816.F32 R44, R20, R46, R120 ;  /* 0x0000002e142c723c */ /* 0x000ff00000001878 */
[C---:B------:R-:W-:Y:S08]  /*a700*/  HMMA.16816.F32 R80, R16.reuse, R56, R100 ;  /* 0x000000381050723c */ /* 0x040ff00000001864 */
[----:B------:R-:W-:Y:S08]  /*a710*/  HMMA.16816.F32 R76, R16, R58, R112 ;  /* 0x0000003a104c723c */ /* 0x000ff00000001870 */
[C---:B------:R-:W-:Y:S08]  /*a720*/  HMMA.16816.F32 R88, R20.reuse, R56, R132 ;  /* 0x000000381458723c */ /* 0x040ff00000001884 */
[----:B------:R-:W-:Y:S01]  /*a730*/  HMMA.16816.F32 R72, R20, R58, R72 ;  /* 0x0000003a1448723c */ /* 0x000fe20000001848 */
[----:B------:R-:W-:Y:S07]  /*a740*/  LDSM.16.M88.4 R56, [R238+0x6100] ;  /* 0x00610000ee38783b */ /* 0x000fee0000000200 */
[C---:B------:R-:W-:Y:S08]  /*a750*/  HMMA.16816.F32 R100, R16.reuse, R40, R148 ;  /* 0x000000281064723c */ /* 0x040ff00000001894 */
[C---:B------:R-:W-:Y:S08]  /*a760*/  HMMA.16816.F32 R112, R16.reuse, R42, R144 ;  /* 0x0000002a1070723c */ /* 0x040ff00000001890 */
[C---:B--2---:R-:W-:Y:S08]  /*a770*/  HMMA.16816.F32 R108, R16.reuse, R24, R140 ;  /* 0x00000018106c723c */ /* 0x044ff0000000188c */
        /* <DEDUP_REMOVED lines=8> */
[C---:B------:R-:W-:Y:S01]  /*a800*/  HMMA.16816.F32 R128, R28.reuse, R32, R48 ;  /* 0x000000201c80723c */ /* 0x040fe20000001830 */
[----:B------:R-:W3:Y:S07]  /*a810*/  LDSM.16.M88.4 R48, [R238+0x6900] ;  /* 0x00690000ee30783b */ /* 0x000eee0000000200 */
[----:B------:R-:W-:Y:S01]  /*a820*/  HMMA.16816.F32 R120, R28, R34, R44 ;  /* 0x000000221c78723c */ /* 0x000fe2000000182c */
[----:B------:R-:W1:Y:S07]  /*a830*/  LDSM.16.M88.4 R44, [R238+0x7100] ;  /* 0x00710000ee2c783b */ /* 0x000e6e0000000200 */
[C---:B------:R-:W-:Y:S08]  /*a840*/  HMMA.16816.F32 R152, R12.reuse, R32, R68 ;  /* 0x000000200c98723c */ /* 0x040ff00000001844 */
        /* <DEDUP_REMOVED lines=11> */
[----:B------:R-:W-:Y:S07]  /*a900*/  LDSM.16.M88.4 R12, [R244+0xe100] ;  /* 0x00e10000f40c783b */ /* 0x000fee0000000200 */
[C---:B------:R-:W-:Y:S01]  /*a910*/  HMMA.16816.F32 R116, R28.reuse, R52, R16 ;  /* 0x000000341c74723c */ /* 0x040fe20000001810 */
[----:B------:R-:W-:Y:S07]  /*a920*/  LDSM.16.M88.4 R16, [R243+0xc100] ;  /* 0x00c10000f310783b */ /* 0x000fee0000000200 */
[C---:B------:R-:W-:Y:S01]  /*a930*/  HMMA.16816.F32 R112, R28.reuse, R54, R96 ;  /* 0x000000361c70723c */ /* 0x040fe20000001860 */
[----:B------:R-:W3:Y:S07]  /*a940*/  LDSM.16.M88.4 R52, [R237+0x2000] ;  /* 0x00200000ed34783b */ /* 0x000eee0000000200 */
[C---:B------:R-:W-:Y:S08]  /*a950*/  HMMA.16816.F32 R80, R28.reuse, R60, R104 ;  /* 0x0000003c1c50723c */ /* 0x040ff00000001868 */
[----:B------:R-:W-:Y:S01]  /*a960*/  HMMA.16816.F32 R76, R28, R62, R84 ;  /* 0x0000003e1c4c723c */ /* 0x000fe20000001854 */
[----:B------:R-:W3:Y:S01]  /*a970*/  LDSM.16.M88.4 R28, [R237+0x3800] ;  /* 0x00380000ed1c783b */ /* 0x000ee20000000200 */
[----:B----4-:R-:W-:Y:S01]  /*a980*/  SHF.R.S32.HI R2, RZ, 0x1f, R164 ;  /* 0x0000001fff027819 */ /* 0x010fe200000114a4 */
[----:B------:R-:W-:-:S05]  /*a990*/  DEPBAR.LE SB0, 0x0 ;  /* 0x000080000000791a */ /* 0x000fca0000000000 */
[----:B-1----:R-:W-:Y:S01]  /*a9a0*/  HMMA.16816.F32 R108, R24, R56, R124 ;  /* 0x00000038186c723c */ /* 0x002fe2000000187c */
[----:B------:R-:W-:-:S07]  /*a9b0*/  IADD3 R0, R163, 0x100, RZ ;  /* 0x00000100a3007810 */ /* 0x000fce0007ffe0ff */
[----:B------:R-:W-:Y:S08]  /*a9c0*/  HMMA.16816.F32 R104, R24, R58, R156 ;  /* 0x0000003a1868723c */ /* 0x000ff0000000189c */
[C---:B--2---:R-:W-:Y:S08]  /*a9d0*/  HMMA.16816.F32 R68, R20.reuse, R56, R68 ;  /* 0x000000381444723c */ /* 0x044ff00000001844 */
[----:B------:R-:W-:Y:S08]  /*a9e0*/  HMMA.16816.F32 R64, R20, R58, R64 ;  /* 0x0000003a1440723c */ /* 0x000ff00000001840 */
[C---:B---3--:R-:W-:Y:S08]  /*a9f0*/  HMMA.16816.F32 R100, R24.reuse, R48, R152 ;  /* 0x000000301864723c */ /* 0x048ff00000001898 */
[----:B------:R-:W-:Y:S08]  /*aa00*/  HMMA.16816.F32 R96, R24, R50, R148 ;  /* 0x000000321860723c */ /* 0x000ff00000001894 */
[C---:B------:R-:W-:Y:S08]  /*aa10*/  HMMA.16816.F32 R60, R20.reuse, R48, R128 ;  /* 0x00000030143c723c */ /* 0x040ff00000001880 */
[----:B------:R-:W-:Y:S08]  /*aa20*/  HMMA.16816.F32 R56, R20, R50, R120 ;  /* 0x000000321438723c */ /* 0x000ff00000001878 */
[C---:B------:R-:W-:Y:S08]  /*aa30*/  HMMA.16816.F32 R92, R24.reuse, R44, R144 ;  /* 0x0000002c185c723c */ /* 0x040ff00000001890 */
[C---:B------:R-:W-:Y:S08]  /*aa40*/  HMMA.16816.F32 R88, R24.reuse, R46, R140 ;  /* 0x0000002e1858723c */ /* 0x040ff0000000188c */
[C---:B------:R-:W-:Y:S08]  /*aa50*/  HMMA.16816.F32 R84, R24.reuse, R40, R136 ;  /* 0x000000281854723c */ /* 0x040ff00000001888 */
[----:B------:R-:W-:Y:S08]  /*aa60*/  HMMA.16816.F32 R72, R24, R42, R132 ;  /* 0x0000002a1848723c */ /* 0x000ff00000001884 */
[C---:B------:R-:W-:Y:S08]  /*aa70*/  HMMA.16816.F32 R48, R20.reuse, R44, R116 ;  /* 0x0000002c1430723c */ /* 0x040ff00000001874 */
[C---:B------:R-:W-:Y:S08]  /*aa80*/  HMMA.16816.F32 R44, R20.reuse, R46, R112 ;  /* 0x0000002e142c723c */ /* 0x040ff00000001870 */
[C---:B------:R-:W-:Y:S01]  /*aa90*/  HMMA.16816.F32 R24, R20.reuse, R40, R80 ;  /* 0x000000281418723c */ /* 0x040fe20000001850 */
[----:B------:R1:W-:Y:S07]  /*aaa0*/  STL [R1+0x98], R163 ;  /* 0x000098a301007387 */ /* 0x0003ee0000100800 */
[----:B------:R-:W-:Y:S01]  /*aab0*/  HMMA.16816.F32 R20, R20, R42, R76 ;  /* 0x0000002a1414723c */ /* 0x000fe2000000184c */
[----:B------:R1:W-:Y:S04]  /*aac0*/  STL [R1+0x9c], R0 ;  /* 0x00009c0001007387 */ /* 0x0003e80000100800 */
[----:B------:R1:W-:Y:S01]  /*aad0*/  STL [R1+0x110], R2 ;  /* 0x0001100201007387 */ /* 0x0003e20000100800 */
[----:B------:R-:W-:-:S02]  /*aae0*/  ISETP.GE.AND P0, PT, R167, 0x2, PT ;  /* 0x00000002a700780c */ /* 0x000fc40003f06270 */
[C---:B------:R-:W-:Y:S01]  /*aaf0*/  HMMA.16816.F32 R120, R12.reuse, R52, R108 ;  /* 0x000000340c78723c */ /* 0x040fe2000000186c */
[----:B------:R-:W-:Y:S07]  /*ab00*/  BSSY B0, `(.L_x_1922) ;  /* 0x0000079000007945 */ /* 0x000fee0003800000 */
[C---:B------:R-:W-:Y:S08]  /*ab10*/  HMMA.16816.F32 R116, R12.reuse, R36, R100 ;  /* 0x000000240c74723c */ /* 0x040ff00000001864 */
[C---:B------:R-:W-:Y:S08]  /*ab20*/  HMMA.16816.F32 R92, R12.reuse, R32, R92 ;  /* 0x000000200c5c723c */ /* 0x040ff0000000185c */
[C---:B------:R-:W-:Y:S08]  /*ab30*/  HMMA.16816.F32 R100, R12.reuse, R34, R88 ;  /* 0x000000220c64723c */ /* 0x040ff00000001858 */
[C---:B------:R-:W-:Y:S08]  /*ab40*/  HMMA.16816.F32 R108, R12.reuse, R28, R84 ;  /* 0x0000001c0c6c723c */ /* 0x040ff00000001854 */
[----:B------:R-:W-:Y:S08]  /*ab50*/  HMMA.16816.F32 R112, R12, R30, R72 ;  /* 0x0000001e0c70723c */ /* 0x000ff00000001848 */
[----:B------:R-:W-:Y:S08]  /*ab60*/  HMMA.16816.F32 R76, R16, R32, R48 ;  /* 0x00000020104c723c */ /* 0x000ff00000001830 */
        /* <DEDUP_REMOVED lines=10> */
[----:B------:R-:W-:Y:S01]  /*ac10*/  @!UPT UIADD3 URZ, URZ, URZ, URZ ;  /* 0x0000003f3f3ff290 */ /* 0x000fe2000fffe03f */
[----:B------:R-:W-:Y:S11]  /*ac20*/  @!P0 BRA `(.L_x_1923) ;  /* 0x0000066000008947 */ /* 0x000ff60003800000 */
[----:B-1----:R-:W2:Y:S04]  /*ac30*/  LDL R168, [R1+0x100] ;  /* 0x0001000001a87983 */ /* 0x002ea80000100800 */
[----:B------:R-:W3:Y:S04]  /*ac40*/  LDL R166, [R1+0xec] ;  /* 0x0000ec0001a67983 */ /* 0x000ee80000100800 */
[----:B------:R-:W4:Y:S04]  /*ac50*/  LDL.64 R164, [R1+0xf8] ;  /* 0x0000f80001a47983 */ /* 0x000f280000100a00 */
[----:B------:R-:W4:Y:S01]  /*ac60*/  LDL R163, [R1+0x104] ;  /* 0x0001040001a37983 */ /* 0x000f220000100800 */
[----:B------:R-:W-:-:S02]  /*ac70*/  IMAD.MOV.U32 R0, RZ, RZ, c[0x0][0x2b8] ;  /* 0x0000ae00ff007624 */ /* 0x000fc400078e00ff */
[----:B------:R-:W-:-:S03]  /*ac80*/  IMAD.MOV.U32 R10, RZ, RZ, RZ ;  /* 0x000000ffff0a7224 */ /* 0x000fc600078e00ff */
[----:B------:R-:W-:Y:S01]  /*ac90*/  ISETP.NE.AND P0, PT, R0, 0x1, PT ;  /* 0x000000010000780c */ /* 0x000fe20003f05270 */
[----:B--2---:R-:W-:-:S05]  /*aca0*/  IMAD R2, R167, 0x40, R168 ;  /* 0x00000040a7027824 */ /* 0x004fca00078e02a8 */
[----:B---3--:R-:W-:-:S04]  /*acb0*/  IADD3 R2, R2, -0x80, R166 ;  /* 0xffffff8002027810 */ /* 0x008fc80007ffe0a6 */
[----:B------:R-:W-:-:S03]  /*acc0*/  MOV R0, R2 ;  /* 0x0000000200007202 */ /* 0x000fc60000000f00 */
[----:B------:R-:W-:-:S05]  /*acd0*/  @P0 IMAD.HI.U32 R3, R2, c[0x0][0x2bc], RZ ;  /* 0x0000af0002030a27 */ /* 0x000fca00078e00ff */
[----:B------:R-:W-:-:S04]  /*ace0*/  @P0 SHF.R.U32.HI R0, RZ, c[0x0][0x2c0], R3 ;  /* 0x0000b000ff000a19 */ /* 0x000fc80000011603 */
[----:B----4-:R-:W-:-:S04]  /*acf0*/  @!P6 IADD3 R3, P0, R0, R164, RZ ;  /* 0x000000a40003e210 */ /* 0x010fc80007f1e0ff */
[----:B------:R-:W-:Y:S02]  /*ad00*/  @!P6 LEA.HI.X.SX32 R5, R0, R163, 0x1, P0 ;  /* 0x000000a30005e211 */ /* 0x000fe400000f0eff */
        /* <DEDUP_REMOVED lines=29> */
.L_x_2008:
[----:B------:R-:W-:Y:S05]  /*aee0*/  BRA.DIV ~URZ, `(.L_x_1925) ;  /* 0x00011b727f007947 */ /* 0x000fea000b800000 */
[----:B------:R-:W4:Y:S04]  /*aef0*/  LDL R0, [R1+0x110] ;  /* 0x0001100001007983 */ /* 0x000f280000100800 */
[----:B--2---:R-:W2:Y:S04]  /*af00*/  LDL R17, [R1+0xc0] ;  /* 0x0000c00001117983 */ /* 0x004ea80000100800 */
[----:B---3--:R-:W3:Y:S04]  /*af10*/  LDL R2, [R1+0xf0] ;  /* 0x0000f00001027983 */ /* 0x008ee80000100800 */
[----:B------:R-:W3:Y:S04]  /*af20*/  LDL R21, [R1+0x10c] ;  /* 0x00010c0001157983 */ /* 0x000ee80000100800 */
[----:B------:R-:W3:Y:S04]  /*af30*/  LDL R22, [R1+0x98] ;  /* 0x0000980001167983 */ /* 0x000ee80000100800 */
[----:B-1----:R-:W1:Y:S04]  /*af40*/  SHFL.IDX PT, R10, R5, RZ, 0x181f ;  /* 0x00181fff050a7589 */ /* 0x002e6800000e0000 */
[----:B------:R-:W1:Y:S04]  /*af50*/  SHFL.IDX PT, R8, R5, 0x1, 0x181f ;  /* 0x00381f0005087f89 */ /* 0x000e6800000e0000 */
[----:B------:R-:W1:Y:S04]  /*af60*/  SHFL.IDX PT, R19, R4, 0x1, 0x181f ;  /* 0x00381f0004137f89 */ /* 0x000e6800000e0000 */
[----:B------:R-:W1:Y:S04]  /*af70*/  SHFL.IDX PT, R15, R5, 0x2, 0x181f ;  /* 0x00581f00050f7f89 */ /* 0x000e6800000e0000 */
[----:B------:R-:W1:Y:S01]  /*af80*/  SHFL.IDX PT, R18, R4, 0x2, 0x181f ;  /* 0x00581f0004127f89 */ /* 0x000e6200000e0000 */
[C---:B--2---:R-:W-:Y:S01]  /*af90*/  IMAD.SHL.U32 R20, R17.reuse, 0x2, RZ ;  /* 0x0000000211147824 */ /* 0x044fe200078e00ff */
[----:B----4-:R-:W-:-:S02]  /*afa0*/  SHF.L.U64.HI R3, R17, 0x1, R0 ;  /* 0x0000000111037819 */ /* 0x010fc40000010200 */
[----:B------:R-:W-:Y:S01]  /*afb0*/  ISETP.GE.AND P3, PT, R17, c[0x0][0x1d4], PT ;  /* 0x0000750011007a0c */ /* 0x000fe20003f66270 */
[----:B---3--:R-:W-:Y:S01]  /*afc0*/  IMAD.SHL.U32 R0, R2, 0x2, RZ ;  /* 0x0000000202007824 */ /* 0x008fe200078e00ff */
[----:B-1----:R-:W-:Y:S02]  /*afd0*/  IADD3 R12, P0, R10, R20, RZ ;  /* 0x000000140a0c7210 */ /* 0x002fe40007f1e0ff */
[----:B------:R-:W-:Y:S02]  /*afe0*/  SHF.L.U64.HI R2, R2, 0x1, R21 ;  /* 0x0000000102027819 */ /* 0x000fe40000010215 */
[----:B------:R-:W-:Y:S01]  /*aff0*/  IADD3 R10, P1, R10, R0, RZ ;  /* 0x000000000a0a7210 */ /* 0x000fe20007f3e0ff */
[----:B------:R-:W-:Y:S01]  /*b000*/  IMAD.X R13, R11, 0x1, R3, P0 ;  /* 0x000000010b0d7824 */ /* 0x000fe200000e0603 */
[----:B------:R-:W-:-:S03]  /*b010*/  IADD3 R16, P0, R8, R20, RZ ;  /* 0x0000001408107210 */ /* 0x000fc60007f1e0ff */
[----:B------:R-:W-:Y:S01]  /*b020*/  IMAD.X R11, R11, 0x1, R2, P1 ;  /* 0x000000010b0b7824 */ /* 0x000fe200008e0602 */
[----:B------:R-:W-:Y:S01]  /*b030*/  IADD3 R14, P2, R8, R0, RZ ;  /* 0x00000000080e7210 */ /* 0x000fe20007f5e0ff */
[----:B------:R1:W-:Y:S01]  /*b040*/  LDGSTS.E.BYPASS.LTC128B.128 [R22+0x4100], [R12.64], !P3 ;  /* 0x041000000c167fae */ /* 0x0003e2000d901d46 */
[----:B------:R-:W-:-:S03]  /*b050*/  IMAD.X R17, R19, 0x1, R3, P0 ;  /* 0x0000000113117824 */ /* 0x000fc600000e0603 */
[----:B------:R2:W-:Y:S04]  /*b060*/  LDGSTS.E.BYPASS.LTC128B.128 [R22+0x6100], [R10.64], !P5 ;  /* 0x061000000a167fae */ /* 0x0005e8000e901d46 */
[----:B------:R3:W-:Y:S04]  /*b070*/  LDGSTS.E.BYPASS.LTC128B.128 [R22+0x4900], [R16.64], !P3 ;  /* 0x0490000010167fae */ /* 0x0007e8000d901d46 */
[----:B------:R4:W3:Y:S01]  /*b080*/  SHFL.IDX PT, R8, R5, 0x3, 0x181f ;  /* 0x00781f0005087f89 */ /* 0x0008e200000e0000 */
[C---:B-1----:R-:W-:Y:S02]  /*b090*/  IADD3 R12, P1, R15.reuse, R20, RZ ;  /* 0x000000140f0c7210 */ /* 0x042fe40007f3e0ff */
[----:B--2---:R-:W-:Y:S01]  /*b0a0*/  IADD3 R10, P0, R15, R0, RZ ;  /* 0x000000000f0a7210 */ /* 0x004fe20007f1e0ff */
[----:B------:R-:W-:-:S05]  /*b0b0*/  IMAD.X R15, R19, 0x1, R2, P2 ;  /* 0x00000001130f7824 */ /* 0x000fca00010e0602 */
[----:B------:R1:W-:Y:S01]  /*b0c0*/  LDGSTS.E.BYPASS.LTC128B.128 [R22+0x6900], [R14.64], !P5 ;  /* 0x069000000e167fae */ /* 0x0003e2000e901d46 */
[CC--:B------:R-:W-:Y:S01]  /*b0d0*/  IADD3.X R13, R18.reuse, R3.reuse, RZ, P1, !PT ;  /* 0x00000003120d7210 */ /* 0x0c0fe20000ffe4ff */
[--C-:B------:R-:W-:Y:S01]  /*b0e0*/  IMAD.X R11, R18, 0x1, R2.reuse, P0 ;  /* 0x00000001120b7824 */ /* 0x100fe200000e0602 */
[----:B------:R-:W-:Y:S01]  /*b0f0*/  SEL R21, RZ, 0x10, P5 ;  /* 0x00000010ff157807 */ /* 0x000fe20002800000 */
[----:B---3--:R-:W-:Y:S02]  /*b100*/  IMAD.MOV.U32 R16, RZ, RZ, R2 ;  /* 0x000000ffff107224 */ /* 0x008fe400078e0002 */
[----:B------:R2:W-:Y:S04]  /*b110*/  LDGSTS.E.BYPASS.LTC128B.128 [R22+0x5100], [R12.64], !P3 ;  /* 0x051000000c167fae */ /* 0x0005e8000d901d46 */
[----:B------:R3:W-:Y:S04]  /*b120*/  LDGSTS.E.BYPASS.LTC128B.128 [R22+0x7100], [R10.64], !P5 ;  /* 0x071000000a167fae */ /* 0x0007e8000e901d46 */
[----:B-1----:R4:W1:Y:S01]  /*b130*/  SHFL.IDX PT, R14, R4, 0x3, 0x181f ;  /* 0x00781f00040e7f89 */ /* 0x00286200000e0000 */
[----:B------:R-:W-:Y:S01]  /*b140*/  MOV R15, R3 ;  /* 0x00000003000f7202 */ /* 0x000fe20000000f00 */
[----:B--2---:R-:W-:-:S02]  /*b150*/  IMAD.MOV.U32 R12, RZ, RZ, R20 ;  /* 0x000000ffff0c7224 */ /* 0x004fc400078e0014 */
[----:B------:R-:W-:Y:S01]  /*b160*/  IMAD.MOV.U32 R13, RZ, RZ, R0 ;  /* 0x000000ffff0d7224 */ /* 0x000fe200078e0000 */
[----:B---3--:R-:W-:Y:S01]  /*b170*/  SEL R11, RZ, 0x10, P3 ;  /* 0x00000010ff0b7807 */ /* 0x008fe20001800000 */
[----:B------:R-:W-:Y:S02]  /*b180*/  IMAD.MOV.U32 R10, RZ, RZ, R21 ;  /* 0x000000ffff0a7224 */ /* 0x000fe400078e0015 */
.L_x_2009:
[----:B------:R-:W2:Y:S01]  /*b190*/  LDL R17, [R1+0x98] ;  /* 0x0000980001117983 */ /* 0x000ea20000100800 */
[C---:B------:R-:W-:Y:S02]  /*b1a0*/  IADD3 R0, -R11.reuse, 0x10, RZ ;  /* 0x000000100b007810 */ /* 0x040fe40007ffe1ff */
[----:B------:R-:W-:Y:S02]  /*b1b0*/  IADD3 R2, -R10, 0x10, RZ ;  /* 0x000000100a027810 */ /* 0x000fe40007ffe1ff */
[----:B------:R-:W-:Y:S02]  /*b1c0*/  LOP3.LUT R0, R0, 0xf, RZ, 0xc0, !PT ;  /* 0x0000000f00007812 */ /* 0x000fe400078ec0ff */
[----:B------:R-:W-:Y:S02]  /*b1d0*/  ISETP.NE.U32.AND P3, PT, R11, RZ, PT ;  /* 0x000000ff0b00720c */ /* 0x000fe40003f65070 */
[----:B----4-:R-:W-:-:S02]  /*b1e0*/  IADD3 R4, P1, P0, R0, R8, R12 ;  /* 0x0000000800047210 */ /* 0x010fc4000783e00c */
[----:B------:R-:W-:Y:S02]  /*b1f0*/  LOP3.LUT R2, R2, 0xf, RZ, 0xc0, !PT ;  /* 0x0000000f02027812 */ /* 0x000fe400078ec0ff */
[----:B------:R-:W-:Y:S02]  /*b200*/  ISETP.NE.U32.AND P2, PT, R10, RZ, PT ;  /* 0x000000ff0a00720c */ /* 0x000fe40003f45070 */
[----:B-1----:R-:W-:Y:S02]  /*b210*/  IADD3.X R5, RZ, R14, R15, P1, P0 ;  /* 0x0000000eff057210 */ /* 0x002fe40000fe040f */
[----:B------:R-:W-:-:S04]  /*b220*/  IADD3 R2, P1, P0, R2, R8, R13 ;  /* 0x0000000802027210 */ /* 0x000fc8000783e00d */
[----:B------:R-:W-:Y:S01]  /*b230*/  IADD3.X R3, RZ, R14, R16, P1, P0 ;  /* 0x0000000eff037210 */ /* 0x000fe20000fe0410 */
[----:B------:R-:W-:Y:S01]  /*b240*/  @!PT LDS RZ, [RZ] ;  /* 0x00000000fffff984 */ /* 0x000fe20000000800 */
[----:B------:R-:W-:Y:S01]  /*b250*/  @!PT LDS RZ, [RZ] ;  /* 0x00000000fffff984 */ /* 0x000fe20000000800 */
[----:B------:R-:W-:Y:S01]  /*b260*/  @!PT LDS RZ, [RZ] ;  /* 0x00000000fffff984 */ /* 0x000fe20000000800 */
[----:B--2---:R1:W-:Y:S04]  /*b270*/  LDGSTS.E.BYPASS.LTC128B.128.ZFILL [R17+0x5900], [R4.64], P3 ;  /* 0x0590000004117fae */ /* 0x0043e80009941d46 */
[----:B------:R1:W-:Y:S04]  /*b280*/  LDGSTS.E.BYPASS.LTC128B.128.ZFILL [R17+0x7900], [R2.64], P2 ;  /* 0x0790000002117fae */ /* 0x0003e80009141d46 */
.L_x_1923:
[----:B-1----:R-:W-:Y:S05]  /*b290*/  BSYNC B0 ;  /* 0x0000000000007941 */ /* 0x002fea0003800000 */
.L_x_1922:
[----:B------:R-:W2:Y:S01]  /*b2a0*/  LDL R11, [R1+0x4] ;  /* 0x00000400010b7983 */ /* 0x000ea20000100800 */
[----:B------:R-:W-:Y:S01]  /*b2b0*/  FMUL.FTZ R0, R89, c[0x0][0x320] ;  /* 0x0000c80059007a20 */ /* 0x000fe20000410000 */
[----:B-----5:R-:W-:Y:S01]  /*b2c0*/  SHF.R.S32.HI R4, RZ, 0x1f, R160 ;  /* 0x0000001fff047819 */ /* 0x020fe200000114a0 */
[----:B------:R-:W-:Y:S01]  /*b2d0*/  FMUL.FTZ R2, R24, c[0x0][0x320] ;  /* 0x0000c80018027a20 */ /* 0x000fe20000410000 */
[----:B------:R-:W3:Y:S01]  /*b2e0*/  LDL R15, [R1+0xe8] ;  /* 0x0000e800010f7983 */ /* 0x000ee20000100800 */
[----:B------:R1:W4:Y:S01]  /*b2f0*/  MUFU.TANH R39, R0 ;  /* 0x0000000000277308 */ /* 0x0003220000002400 */
[----:B------:R-:W-:Y:S01]  /*b300*/  LEA.HI R3, R4, R160, RZ, 0x2 ;  /* 0x000000a004037211 */ /* 0x000fe200078f10ff */
[----:B------:R-:W-:Y:S01]  /*b310*/  IMAD.MOV.U32 R5, RZ, RZ, c[0x0][0x2c4] ;  /* 0x0000b100ff057624 */ /* 0x000fe200078e00ff */
[----:B------:R-:W3:Y:S04]  /*b320*/  LDL R14, [R1+0xc4] ;  /* 0x0000c400010e7983 */ /* 0x000ee80000100800 */
[----:B------:R-:W3:Y:S01]  /*b330*/  LDL R13, [R1+0xe0] ;  /* 0x0000e000010d7983 */ /* 0x000ee20000100800 */
[----:B------:R-:W-:-:S02]  /*b340*/  FMUL.FTZ R8, R25, c[0x0][0x320] ;  /* 0x0000c80019087a20 */ /* 0x000fc40000410000 */
[----:B------:R-:W-:Y:S01]  /*b350*/  FMUL.FTZ R10, R72, c[0x0][0x320] ;  /* 0x0000c800480a7a20 */ /* 0x000fe20000410000 */
[----:B------:R-:W0:Y:S01]  /*b360*/  LDGDEPBAR ;  /* 0x00000000000079af */ /* 0x000e220000000000 */
[----:B-1----:R-:W-:Y:S01]  /*b370*/  FMUL.FTZ R0, R80, c[0x0][0x320] ;  /* 0x0000c80050007a20 */ /* 0x002fe20000410000 */
[----:B------:R-:W-:Y:S01]  /*b380*/  LOP3.LUT R3, R3, 0xfffffffc, RZ, 0xc0, !PT ;  /* 0xfffffffc03037812 */ /* 0x000fe200078ec0ff */
[----:B------:R-:W1:Y:S01]  /*b390*/  MUFU.TANH R60, R2 ;  /* 0x00000002003c7308 */ /* 0x000e620000002400 */
[----:B------:R-:W-:-:S07]  /*b3a0*/  ISETP.NE.AND P0, PT, R5, 0x1, PT ;  /* 0x000000010500780c */ /* 0x000fce0003f05270 */
        /* <DEDUP_REMOVED lines=14> */
[----:B------:R1:W1:Y:S01]  /*b490*/  MUFU.TANH R77, R0 ;  /* 0x00000000004d7308 */ /* 0x0002620000002400 */
[----:B------:R-:W-:Y:S02]  /*b4a0*/  IMAD.IADD R3, R160, 0x1, -R3 ;  /* 0x00000001a0037824 */ /* 0x000fe400078e0a03 */
[----:B-1----:R-:W-:-:S05]  /*b4b0*/  FMUL.FTZ R0, R32, c[0x0][0x320] ;  /* 0x0000c80020007a20 */ /* 0x002fca0000410000 */
[----:B------:R1:W1:Y:S02]  /*b4c0*/  MUFU.TANH R76, R0 ;  /* 0x00000000004c7308 */ /* 0x0002640000002400 */
[----:B-1----:R-:W-:-:S06]  /*b4d0*/  FMUL.FTZ R0, R33, c[0x0][0x320] ;  /* 0x0000c80021007a20 */ /* 0x002fcc0000410000 */
[----:B------:R1:W1:Y:S02]  /*b4e0*/  MUFU.TANH R71, R0 ;  /* 0x0000000000477308 */ /* 0x0002640000002400 */
[----:B-1----:R-:W-:-:S04]  /*b4f0*/  LEA.HI R0, R4, R160, RZ, 0x5 ;  /* 0x000000a004007211 */ /* 0x002fc800078f28ff */
[--C-:B------:R-:W-:Y:S02]  /*b500*/  SHF.R.S32.HI R4, RZ, 0x5, R0.reuse ;  /* 0x00000005ff047819 */ /* 0x100fe40000011400 */
[----:B------:R-:W-:Y:S02]  /*b510*/  SHF.R.S32.HI R2, RZ, 0x1f, R0 ;  /* 0x0000001fff027819 */ /* 0x000fe40000011400 */
[----:B------:R-:W-:Y:S02]  /*b520*/  LOP3.LUT R0, R0, 0xffffffe0, RZ, 0xc0, !PT ;  /* 0xffffffe000007812 */ /* 0x000fe400078ec0ff */
[----:B------:R-:W-:Y:S02]  /*b530*/  LEA.HI R5, R2, R4, RZ, 0x2 ;  /* 0x0000000402057211 */ /* 0x000fe400078f10ff */
[----:B------:R-:W-:Y:S01]  /*b540*/  LEA.HI R2, R3, R3, RZ, 0x1 ;  /* 0x0000000303027211 */ /* 0x000fe200078f08ff */
[----:B------:R1:W1:Y:S01]  /*b550*/  MUFU.TANH R51, R8 ;  /* 0x0000000800337308 */ /* 0x0002620000002400 */
[----:B------:R-:W-:-:S04]  /*b560*/  IADD3 R0, R160, -R0, RZ ;  /* 0x80000000a0007210 */ /* 0x000fc80007ffe0ff */
[----:B------:R-:W-:Y:S02]  /*b570*/  SHF.R.S32.HI R12, RZ, 0x1f, R0 ;  /* 0x0000001fff0c7819 */ /* 0x000fe40000011400 */
[----:B-1----:R-:W-:Y:S02]  /*b580*/  LOP3.LUT R8, R5, 0xffffffc, RZ, 0xc0, !PT ;  /* 0x0ffffffc05087812 */ /* 0x002fe400078ec0ff */
[----:B------:R-:W-:-:S04]  /*b590*/  LOP3.LUT R5, R2, 0x1ffffffe, RZ, 0xc0, !PT ;  /* 0x1ffffffe02057812 */ /* 0x000fc800078ec0ff */
[----:B------:R-:W-:Y:S02]  /*b5a0*/  IADD3 R5, R3, -R5, RZ ;  /* 0x8000000503057210 */ /* 0x000fe40007ffe0ff */
[----:B------:R-:W-:Y:S01]  /*b5b0*/  LEA.HI R3, R12, R0, RZ, 0x2 ;  /* 0x000000000c037211 */ /* 0x000fe200078f10ff */
[----:B------:R-:W-:Y:S02]  /*b5c0*/  IMAD.SHL.U32 R2, R2, 0x20, RZ ;  /* 0x0000002002027824 */ /* 0x000fe400078e00ff */
[----:B------:R-:W-:Y:S01]  /*b5d0*/  IMAD.IADD R8, R4, 0x1, -R8 ;  /* 0x0000000104087824 */ /* 0x000fe200078e0a08 */
[----:B------:R-:W-:Y:S01]  /*b5e0*/  SHF.R.S32.HI R17, RZ, 0x2, R3 ;  /* 0x00000002ff117819 */ /* 0x000fe20000011403 */
[----:B------:R1:W1:Y:S01]  /*b5f0*/  MUFU.TANH R46, R10 ;  /* 0x0000000a002e7308 */ /* 0x0002620000002400 */
[----:B------:R-:W-:Y:S02]  /*b600*/  FMUL.FTZ R4, R73, c[0x0][0x320] ;  /* 0x0000c80049047a20 */ /* 0x000fe40000410000 */
[----:B------:R-:W-:-:S02]  /*b610*/  SHF.L.U32 R16, R8, 0x4, RZ ;  /* 0x0000000408107819 */ /* 0x000fc400000006ff */
[----:B------:R-:W-:-:S03]  /*b620*/  SHF.L.U32 R5, R5, 0x3, RZ ;  /* 0x0000000305057819 */ /* 0x000fc600000006ff */
[----:B------:R4:W2:Y:S01]  /*b630*/  MUFU.TANH R43, R4 ;  /* 0x00000004002b7308 */ /* 0x0008a20000002400 */
[----:B-1----:R-:W-:Y:S01]  /*b640*/  LOP3.LUT R10, R2, 0xffffffc0, RZ, 0xc0, !PT ;  /* 0xffffffc0020a7812 */ /* 0x002fe200078ec0ff */
[----:B------:R1:W-:Y:S01]  /*b650*/  STL [R1+0xd0], R5 ;  /* 0x0000d00501007387 */ /* 0x0003e20000100800 */
[----:B----4-:R-:W-:Y:S01]  /*b660*/  LOP3.LUT R4, R3, 0x7ffffffc, RZ, 0xc0, !PT ;  /* 0x7ffffffc03047812 */ /* 0x010fe200078ec0ff */
[----:B--2---:R-:W-:-:S03]  /*b670*/  IMAD R2, R11, 0x80, R17 ;  /* 0x000000800b027824 */ /* 0x004fc600078e0211 */
[----:B------:R-:W-:Y:S02]  /*b680*/  IADD3 R4, R0, -R4, RZ ;  /* 0x8000000400047210 */ /* 0x000fe40007ffe0ff */
[----:B------:R-:W-:-:S05]  /*b690*/  IADD3 R3, R10, R2, R16 ;  /* 0x000000020a037210 */ /* 0x000fca0007ffe010 */
[----:B-1----:R-:W-:Y:S01]  /*b6a0*/  IMAD.IADD R5, R5, 0x1, R3 ;  /* 0x0000000105057824 */ /* 0x002fe200078e0203 */
[----:B------:R-:W-:Y:S01]  /*b6b0*/  SHF.L.U32 R3, R4, 0x1, RZ ;  /* 0x0000000104037819 */ /* 0x000fe200000006ff */
[----:B------:R-:W-:Y:S04]  /*b6c0*/  STL [R1+0xdc], R17 ;  /* 0x0000dc1101007387 */ /* 0x000fe80000100800 */
[----:B------:R-:W-:Y:S04]  /*b6d0*/  STL [R1+0xd8], R16 ;  /* 0x0000d81001007387 */ /* 0x000fe80000100800 */
[----:B------:R-:W-:Y:S01]  /*b6e0*/  STL [R1+0xcc], R3 ;  /* 0x0000cc0301007387 */ /* 0x000fe20000100800 */
[----:B------:R-:W-:-:S02]  /*b6f0*/  IMAD.MOV.U32 R8, RZ, RZ, -0x40 ;  /* 0xffffffc0ff087424 */ /* 0x000fc400078e00ff */
[----:B------:R-:W-:Y:S02]  /*b700*/  FMUL.FTZ R2, R88, c[0x0][0x320] ;  /* 0x0000c80058027a20 */ /* 0x000fe40000410000 */
[----:B---3--:R-:W-:Y:S02]  /*b710*/  IMAD R0, R15, R8, 0x41 ;  /* 0x000000410f007424 */ /* 0x008fe400078e0208 */
[----:B------:R1:W2:Y:S03]  /*b720*/  MUFU.TANH R36, R2 ;  /* 0x0000000200247308 */ /* 0x0002a60000002400 */
[----:B------:R-:W-:Y:S01]  /*b730*/  IADD3 R0, -R3, R0, R14 ;  /* 0x0000000003007210 */ /* 0x000fe20007ffe10e */
[----:B------:R3:W-:Y:S04]  /*b740*/  STL [R1+0xd4], R10 ;  /* 0x0000d40a01007387 */ /* 0x0007e80000100800 */
[----:B------:R-:W-:-:S02]  /*b750*/  IMAD.IADD R4, R0, 0x1, -R13 ;  /* 0x0000000100047824 */ /* 0x000fc400078e0a0d */
[----:B-1----:R-:W-:-:S05]  /*b760*/  @P0 IMAD.HI.U32 R2, R5, c[0x0][0x2c8], RZ ;  /* 0x0000b20005020a27 */ /* 0x002fca00078e00ff */
[----:B------:R-:W-:Y:S02]  /*b770*/  @P0 SHF.R.U32.HI R5, RZ, c[0x0][0x2cc], R2 ;  /* 0x0000b300ff050a19 */ /* 0x000fe40000011602 */
[----:B---3--:R-:W-:Y:S01]  /*b780*/  IADD3 R10, -R3, R14, -R162 ;  /* 0x0000000e030a7210 */ /* 0x008fe20007ffe9a2 */
[----:B------:R-:W-:Y:S05]  /*b790*/  BRA.DIV ~URZ, `(.L_x_1926) ;  /* 0x000119027f007947 */ /* 0x000fea000b800000 */
[----:B--2---:R1:W2:Y:S02]  /*b7a0*/  SHFL.IDX PT, R2, R5, RZ, 0x1c1f ;  /* 0x001c1fff05027589 */ /* 0x0042a400000e0000 */
.L_x_2010:
[----:B------:R-:W-:Y:S01]  /*b7b0*/  FMUL.FTZ R0, R119, c[0x0][0x320] ;  /* 0x0000c80077007a20 */ /* 0x000fe20000410000 */
[----:B--2---:R-:W-:-:S03]  /*b7c0*/  IADD3 R2, R4, R2, RZ ;  /* 0x0000000204027210 */ /* 0x004fc60007ffe0ff */
[----:B------:R2:W3:Y:S02]  /*b7d0*/  MUFU.TANH R70, R0 ;  /* 0x0000000000467308 */ /* 0x0004e40000002400 */
[----:B--2---:R-:W-:-:S06]  /*b7e0*/  FMUL.FTZ R0, R104, c[0x0][0x320] ;  /* 0x0000c80068007a20 */ /* 0x004fcc0000410000 */
        /* <DEDUP_REMOVED lines=91> */
[----:B--2---:R-:W-:Y:S01]  /*bda0*/  IMNMX R0, R10, R2, PT ;  /* 0x000000020a007217 */ /* 0x004fe20003800200 */
[----:B------:R-:W-:-:S03]  /*bdb0*/  FMUL.FTZ R2, R78, c[0x0][0x320] ;  /* 0x0000c8004e027a20 */ /* 0x000fc60000410000 */
[C---:B------:R-:W-:Y:S02]  /*bdc0*/  ISETP.GT.AND P0, PT, R0.reuse, RZ, PT ;  /* 0x000000ff0000720c */ /* 0x040fe40003f04270 */
[----:B------:R2:W1:Y:S01]  /*bdd0*/  MUFU.TANH R8, R2 ;  /* 0x0000000200087308 */ /* 0x0004620000002400 */
[----:B------:R-:W-:Y:S02]  /*bde0*/  ISETP.GT.AND P1, PT, R0, 0x1, PT ;  /* 0x000000010000780c */ /* 0x000fe40003f24270 */
[----:B------:R-:W-:Y:S02]  /*bdf0*/  FSEL R36, R36, -INF , P0 ;  /* 0xff80000024247808 */ /* 0x000fe40000000000 */
[----:B------:R-:W-:Y:S02]  /*be00*/  ISETP.GT.AND P0, PT, R0, 0x9, PT ;  /* 0x000000090000780c */ /* 0x000fe40003f04270 */
        /* <DEDUP_REMOVED lines=21> */
[C---:B------:R-:W-:Y:S02]  /*bf60*/  ISETP.GT.AND P1, PT, R0.reuse, 0x38, PT ;  /* 0x000000380000780c */ /* 0x040fe40003f24270 */
[----:B------:R-:W-:Y:S02]  /*bf70*/  ISETP.GT.AND P0, PT, R0, 0x39, PT ;  /* 0x000000390000780c */ /* 0x000fe40003f04270 */
[----:B------:R-:W-:Y:S02]  /*bf80*/  FSEL R156, R71, -INF , P4 ;  /* 0xff800000479c7808 */ /* 0x000fe40002000000 */
[----:B------:R-:W-:Y:S02]  /*bf90*/  FSEL R167, R60, -INF , P3 ;  /* 0xff8000003ca77808 */ /* 0x000fe40001800000 */
[----:B------:R-:W-:-:S02]  /*bfa0*/  FSEL R166, R51, -INF , P2 ;  /* 0xff80000033a67808 */ /* 0x000fc40001000000 */
[----:B------:R-:W-:Y:S02]  /*bfb0*/  FSEL R165, R46, -INF , P1 ;  /* 0xff8000002ea57808 */ /* 0x000fe40000800000 */
[----:B------:R-:W-:Y:S01]  /*bfc0*/  FSEL R164, R43, -INF , P0 ;  /* 0xff8000002ba47808 */ /* 0x000fe20000000000 */
[----:B------:R-:W-:Y:S05]  /*bfd0*/  BRA.DIV ~URZ, `(.L_x_1927) ;  /* 0x000111327f007947 */ /* 0x000fea000b800000 */
[----:B-1234-:R-:W1:Y:S04]  /*bfe0*/  SHFL.IDX PT, R2, R5, 0x2, 0x1c1f ;  /* 0x005c1f0005027f89 */ /* 0x01ee6800000e0000 */
[----:B------:R-:W2:Y:S04]  /*bff0*/  SHFL.IDX PT, R3, R5, 0x1, 0x1c1f ;  /* 0x003c1f0005037f89 */ /* 0x000ea800000e0000 */
[----:B------:R-:W3:Y:S01]  /*c000*/  SHFL.IDX PT, R0, R5, 0x3, 0x1c1f ;  /* 0x007c1f0005007f89 */ /* 0x000ee200000e0000 */
[----:B-1----:R-:W-:-:S02]  /*c010*/  IMAD.IADD R2, R4, 0x1, R2 ;  /* 0x0000000104027824 */ /* 0x002fc400078e0202 */
[----:B--2---:R-:W-:-:S03]  /*c020*/  IMAD.IADD R3, R4, 0x1, R3 ;  /* 0x0000000104037824 */ /* 0x004fc600078e0203 */
[----:B------:R-:W-:Y:S01]  /*c030*/  IMNMX R2, R10, R2, PT ;  /* 0x000000020a027217 */ /* 0x000fe20003800200 */
[----:B---3--:R-:W-:-:S03]  /*c040*/  IMAD.IADD R0, R4, 0x1, R0 ;  /* 0x0000000104007824 */ /* 0x008fc600078e0200 */
[C---:B------:R-:W-:Y:S02]  /*c050*/  ISETP.GT.AND P0, PT, R2.reuse, RZ, PT ;  /* 0x000000ff0200720c */ /* 0x040fe40003f04270 */
[C---:B------:R-:W-:Y:S02]  /*c060*/  ISETP.GT.AND P1, PT, R2.reuse, 0x1, PT ;  /* 0x000000010200780c */ /* 0x040fe40003f24270 */
[----:B------:R-:W-:Y:S02]  /*c070*/  FSEL R51, R13, -INF , P0 ;  /* 0xff8000000d337808 */ /* 0x000fe40000000000 */
[----:B------:R-:W-:Y:S02]  /*c080*/  ISETP.GT.AND P0, PT, R2, 0x9, PT ;  /* 0x000000090200780c */ /* 0x000fe40003f04270 */
[----:B------:R-:W-:Y:S02]  /*c090*/  FSEL R13, R11, -INF , P1 ;  /* 0xff8000000b0d7808 */ /* 0x000fe40000800000 */
[----:B------:R-:W-:-:S02]  /*c0a0*/  FSEL R56, R56, -INF , P0 ;  /* 0xff80000038387808 */ /* 0x000fc40000000000 */
[C---:B------:R-:W-:Y:S02]  /*c0b0*/  ISETP.GT.AND P0, PT, R2.reuse, 0x18, PT ;  /* 0x000000180200780c */ /* 0x040fe40003f04270 */
[C---:B------:R-:W-:Y:S02]  /*c0c0*/  ISETP.GT.AND P2, PT, R2.reuse, 0x8, PT ;  /* 0x000000080200780c */ /* 0x040fe40003f44270 */
[----:B------:R-:W-:Y:S02]  /*c0d0*/  FSEL R61, R61, -INF , P0 ;  /* 0xff8000003d3d7808 */ /* 0x000fe40000000000 */
[C---:B------:R-:W-:Y:S02]  /*c0e0*/  ISETP.GT.AND P1, PT, R2.reuse, 0x10, PT ;  /* 0x000000100200780c */ /* 0x040fe40003f24270 */
[----:B------:R-:W-:Y:S02]  /*c0f0*/  ISETP.GT.AND P0, PT, R2, 0x28, PT ;  /* 0x000000280200780c */ /* 0x000fe40003f04270 */
[----:B------:R-:W-:-:S02]  /*c100*/  FSEL R55, R55, -INF , P2 ;  /* 0xff80000037377808 */ /* 0x000fc40001000000 */
[----:B------:R-:W-:Y:S02]  /*c110*/  FSEL R23, R23, -INF , P1 ;  /* 0xff80000017177808 */ /* 0x000fe40000800000 */
[----:B------:R-:W-:Y:S02]  /*c120*/  FSEL R144, R35, -INF , P0 ;  /* 0xff80000023907808 */ /* 0x000fe40000000000 */
[C---:B------:R-:W-:Y:S02]  /*c130*/  ISETP.GT.AND P2, PT, R2.reuse, 0x19, PT ;  /* 0x000000190200780c */ /* 0x040fe40003f44270 */
[C---:B------:R-:W-:Y:S02]  /*c140*/  ISETP.GT.AND P1, PT, R2.reuse, 0x21, PT ;  /* 0x000000210200780c */ /* 0x040fe40003f24270 */
[----:B------:R-:W-:Y:S02]  /*c150*/  ISETP.GT.AND P0, PT, R2, 0x38, PT ;  /* 0x000000380200780c */ /* 0x000fe40003f04270 */
[----:B------:R-:W-:-:S02]  /*c160*/  IMNMX R3, R10, R3, PT ;  /* 0x000000030a037217 */ /* 0x000fc40003800200 */
[----:B------:R-:W-:Y:S02]  /*c170*/  FSEL R63, R63, -INF , P2 ;  /* 0xff8000003f3f7808 */ /* 0x000fe40001000000 */
[----:B------:R-:W-:Y:S02]  /*c180*/  FSEL R145, R53, -INF , P1 ;  /* 0xff80000035917808 */ /* 0x000fe40000800000 */
[----:B------:R-:W-:Y:S02]  /*c190*/  FSEL R153, R19, -INF , P0 ;  /* 0xff80000013997808 */ /* 0x000fe40000000000 */
[C---:B------:R-:W-:Y:S02]  /*c1a0*/  ISETP.GT.AND P2, PT, R2.reuse, 0x30, PT ;  /* 0x000000300200780c */ /* 0x040fe40003f44270 */
[----:B------:R-:W-:Y:S02]  /*c1b0*/  ISETP.GT.AND P1, PT, R2, 0x31, PT ;  /* 0x000000310200780c */ /* 0x000fe40003f24270 */
[----:B------:R-:W-:-:S02]  /*c1c0*/  ISETP.GT.AND P0, PT, R3, 0x1, PT ;  /* 0x000000010300780c */ /* 0x000fc40003f04270 */
[----:B------:R-:W-:Y:S02]  /*c1d0*/  FSEL R155, R26, -INF , P2 ;  /* 0xff8000001a9b7808 */ /* 0x000fe40001000000 */
[----:B------:R-:W-:Y:S02]  /*c1e0*/  FSEL R154, R25, -INF , P1 ;  /* 0xff800000199a7808 */ /* 0x000fe40000800000 */
[----:B------:R-:W-:Y:S02]  /*c1f0*/  FSEL R14, R14, -INF , P0 ;  /* 0xff8000000e0e7808 */ /* 0x000fe40000000000 */
[----:B------:R-:W-:Y:S02]  /*c200*/  ISETP.GT.AND P2, PT, R2, 0x39, PT ;  /* 0x000000390200780c */ /* 0x000fe40003f44270 */
[C---:B------:R-:W-:Y:S02]  /*c210*/  ISETP.GT.AND P1, PT, R3.reuse, 0x8, PT ;  /* 0x000000080300780c */ /* 0x040fe40003f24270 */
[----:B------:R-:W-:-:S02]  /*c220*/  ISETP.GT.AND P0, PT, R3, 0x10, PT ;  /* 0x000000100300780c */ /* 0x000fc40003f04270 */
[----:B------:R-:W-:Y:S02]  /*c230*/  FSEL R152, R18, -INF , P2 ;  /* 0xff80000012987808 */ /* 0x000fe40001000000 */
[----:B------:R-:W-:Y:S02]  /*c240*/  FSEL R41, R41, -INF , P1 ;  /* 0xff80000029297808 */ /* 0x000fe40000800000 */
[----:B------:R-:W-:Y:S02]  /*c250*/  FSEL R32, R32, -INF , P0 ;  /* 0xff80000020207808 */ /* 0x000fe40000000000 */
[C---:B------:R-:W-:Y:S02]  /*c260*/  ISETP.GT.AND P2, PT, R3.reuse, 0x9, PT ;  /* 0x000000090300780c */ /* 0x040fe40003f44270 */
[C---:B------:R-:W-:Y:S02]  /*c270*/  ISETP.GT.AND P1, PT, R3.reuse, 0x11, PT ;  /* 0x000000110300780c */ /* 0x040fe40003f24270 */
[----:B------:R-:W-:-:S02]  /*c280*/  ISETP.GT.AND P0, PT, R3, 0x19, PT ;  /* 0x000000190300780c */ /* 0x000fc40003f04270 */
[----:B------:R-:W-:Y:S02]  /*c290*/  FSEL R40, R40, -INF , P2 ;  /* 0xff80000028287808 */ /* 0x000fe40001000000 */
[----:B------:R-:W-:Y:S02]  /*c2a0*/  FSEL R30, R30, -INF , P1 ;  /* 0xff8000001e1e7808 */ /* 0x000fe40000800000 */
[----:B------:R-:W-:Y:S02]  /*c2b0*/  FSEL R46, R66, -INF , P0 ;  /* 0xff800000422e7808 */ /* 0x000fe40000000000 */
[----:B------:R-:W-:Y:S02]  /*c2c0*/  ISETP.GT.AND P3, PT, R2, 0x11, PT ;  /* 0x000000110200780c */ /* 0x000fe40003f64270 */
[C---:B------:R-:W-:Y:S02]  /*c2d0*/  ISETP.GT.AND P2, PT, R3.reuse, 0x18, PT ;  /* 0x000000180300780c */ /* 0x040fe40003f44270 */
[----:B------:R-:W-:-:S02]  /*c2e0*/  ISETP.GT.AND P1, PT, R3, 0x20, PT ;  /* 0x000000200300780c */ /* 0x000fc40003f24270 */
[----:B------:R-:W-:Y:S02]  /*c2f0*/  ISETP.GT.AND P0, PT, R3, 0x28, PT ;  /* 0x000000280300780c */ /* 0x000fe40003f04270 */
[----:B------:R-:W-:Y:S02]  /*c300*/  FSEL R60, R21, -INF , P3 ;  /* 0xff800000153c7808 */ /* 0x000fe40001800000 */
[----:B------:R-:W-:Y:S02]  /*c310*/  FSEL R43, R67, -INF , P2 ;  /* 0xff800000432b7808 */ /* 0x000fe40001000000 */
[----:B------:R-:W-:Y:S02]  /*c320*/  FSEL R143, R8, -INF , P1 ;  /* 0xff800000088f7808 */ /* 0x000fe40000800000 */
[----:B------:R-:W-:Y:S02]  /*c330*/  FSEL R141, R42, -INF , P0 ;  /* 0xff8000002a8d7808 */ /* 0x000fe40000000000 */
[----:B------:R-:W-:-:S02]  /*c340*/  ISETP.GT.AND P3, PT, R2, 0x20, PT ;  /* 0x000000200200780c */ /* 0x000fc40003f64270 */
[C---:B------:R-:W-:Y:S02]  /*c350*/  ISETP.GT.AND P2, PT, R3.reuse, 0x21, PT ;  /* 0x000000210300780c */ /* 0x040fe40003f44270 */
[C---:B------:R-:W-:Y:S02]  /*c360*/  ISETP.GT.AND P1, PT, R3.reuse, 0x29, PT ;  /* 0x000000290300780c */ /* 0x040fe40003f24270 */
[----:B------:R-:W-:Y:S02]  /*c370*/  ISETP.GT.AND P0, PT, R3, 0x31, PT ;  /* 0x000000310300780c */ /* 0x000fe40003f04270 */
[----:B------:R-:W-:Y:S02]  /*c380*/  IMNMX R0, R10, R0, PT ;  /* 0x000000000a007217 */ /* 0x000fe40003800200 */
[----:B------:R-:W-:Y:S02]  /*c390*/  FSEL R146, R57, -INF , P3 ;  /* 0xff80000039927808 */ /* 0x000fe40001800000 */
[----:B------:R-:W-:-:S02]  /*c3a0*/  FSEL R142, R58, -INF , P2 ;  /* 0xff8000003a8e7808 */ /* 0x000fc40001000000 */
[----:B------:R-:W-:Y:S02]  /*c3b0*/  FSEL R140, R38, -INF , P1 ;  /* 0xff800000268c7808 */ /* 0x000fe40000800000 */
[----:B------:R-:W-:Y:S02]  /*c3c0*/  FSEL R150, R28, -INF , P0 ;  /* 0xff8000001c967808 */ /* 0x000fe40000000000 */
[----:B------:R-:W-:Y:S02]  /*c3d0*/  ISETP.GT.AND P3, PT, R2, 0x29, PT ;  /* 0x000000290200780c */ /* 0x000fe40003f64270 */
[C---:B------:R-:W-:Y:S02]  /*c3e0*/  ISETP.GT.AND P2, PT, R3.reuse, 0x30, PT ;  /* 0x000000300300780c */ /* 0x040fe40003f44270 */
[----:B------:R-:W-:Y:S02]  /*c3f0*/  ISETP.GT.AND P1, PT, R3, 0x38, PT ;  /* 0x000000380300780c */ /* 0x000fe40003f24270 */
[----:B------:R-:W-:-:S02]  /*c400*/  ISETP.GT.AND P0, PT, R0, RZ, PT ;  /* 0x000000ff0000720c */ /* 0x000fc40003f04270 */
[----:B------:R-:W-:Y:S02]  /*c410*/  FSEL R147, R34, -INF , P3 ;  /* 0xff80000022937808 */ /* 0x000fe40001800000 */
[----:B------:R-:W-:Y:S02]  /*c420*/  FSEL R151, R29, -INF , P2 ;  /* 0xff8000001d977808 */ /* 0x000fe40001000000 */
[----:B------:R-:W-:Y:S02]  /*c430*/  FSEL R149, R22, -INF , P1 ;  /* 0xff80000016957808 */ /* 0x000fe40000800000 */
[----:B------:R-:W-:Y:S02]  /*c440*/  FSEL R12, R12, -INF , P0 ;  /* 0xff8000000c0c7808 */ /* 0x000fe40000000000 */
[C---:B------:R-:W-:Y:S02]  /*c450*/  ISETP.GT.AND P3, PT, R3.reuse, RZ, PT ;  /* 0x000000ff0300720c */ /* 0x040fe40003f64270 */
        /* <DEDUP_REMOVED lines=11> */
[----:B------:R-:W-:Y:S02]  /*c510*/  FMNMX.FTZ R4, R36, R39, !PT ;  /* 0x0000002724047209 */ /* 0x000fe40007810000 */
[----:B------:R-:W-:-:S02]  /*c520*/  FSEL R10, R65, -INF , P2 ;  /* 0xff800000410a7808 */ /* 0x000fc40001000000 */
[----:B------:R-:W-:Y:S02]  /*c530*/  FSEL R21, R17, -INF , P1 ;  /* 0xff80000011157808 */ /* 0x000fe40000800000 */
[----:B------:R-:W-:Y:S02]  /*c540*/  FSEL R22, R70, -INF , P3 ;  /* 0xff80000046167808 */ /* 0x000fe40001800000 */
[----:B------:R-:W-:Y:S02]  /*c550*/  FSEL R25, R69, -INF , P0 ;  /* 0xff80000045197808 */ /* 0x000fe40000000000 */
[C---:B------:R-:W-:Y:S02]  /*c560*/  ISETP.GT.AND P2, PT, R0.reuse, 0x19, PT ;  /* 0x000000190000780c */ /* 0x040fe40003f44270 */
[C---:B------:R-:W-:Y:S02]  /*c570*/  ISETP.GT.AND P3, PT, R0.reuse, 0x20, PT ;  /* 0x000000200000780c */ /* 0x040fe40003f64270 */
[----:B------:R-:W-:-:S02]  /*c580*/  ISETP.GT.AND P1, PT, R0, 0x21, PT ;  /* 0x000000210000780c */ /* 0x000fc40003f24270 */
[----:B------:R-:W-:Y:S02]  /*c590*/  ISETP.GT.AND P0, PT, R0, 0x28, PT ;  /* 0x000000280000780c */ /* 0x000fe40003f04270 */
[----:B------:R-:W-:Y:S02]  /*c5a0*/  FMNMX.FTZ R2, R44, R4, !PT ;  /* 0x000000042c027209 */ /* 0x000fe40007810000 */
[----:B------:R-:W-:Y:S02]  /*c5b0*/  FMNMX.FTZ R3, R15, R14, !PT ;  /* 0x0000000e0f037209 */ /* 0x000fe40007810000 */
[----:B------:R-:W-:Y:S02]  /*c5c0*/  FMNMX.FTZ R4, R51, R13, !PT ;  /* 0x0000000d33047209 */ /* 0x000fe40007810000 */
[----:B------:R-:W-:Y:S02]  /*c5d0*/  FSEL R26, R68, -INF , P2 ;  /* 0xff800000441a7808 */ /* 0x000fe40001000000 */
[----:B------:R-:W-:-:S02]  /*c5e0*/  FSEL R129, R62, -INF , P3 ;  /* 0xff8000003e817808 */ /* 0x000fc40001800000 */
[----:B------:R-:W-:Y:S02]  /*c5f0*/  FSEL R132, R59, -INF , P1 ;  /* 0xff8000003b847808 */ /* 0x000fe40000800000 */
[----:B------:R-:W-:Y:S02]  /*c600*/  FSEL R139, R49, -INF , P0 ;  /* 0xff800000318b7808 */ /* 0x000fe40000000000 */
[----:B------:R-:W-:Y:S02]  /*c610*/  FMNMX.FTZ R2, R45, R2, !PT ;  /* 0x000000022d027209 */ /* 0x000fe40007810000 */
[C---:B------:R-:W-:Y:S02]  /*c620*/  ISETP.GT.AND P4, PT, R0.reuse, 0x29, PT ;  /* 0x000000290000780c */ /* 0x040fe40003f84270 */
[C---:B------:R-:W-:Y:S02]  /*c630*/  ISETP.GT.AND P3, PT, R0.reuse, 0x30, PT ;  /* 0x000000300000780c */ /* 0x040fe40003f64270 */
[----:B------:R-:W-:-:S02]  /*c640*/  ISETP.GT.AND P2, PT, R0, 0x31, PT ;  /* 0x000000310000780c */ /* 0x000fc40003f44270 */
[C---:B------:R-:W-:Y:S02]  /*c650*/  ISETP.GT.AND P1, PT, R0.reuse, 0x38, PT ;  /* 0x000000380000780c */ /* 0x040fe40003f24270 */
[----:B------:R-:W-:Y:S02]  /*c660*/  ISETP.GT.AND P0, PT, R0, 0x39, PT ;  /* 0x000000390000780c */ /* 0x000fe40003f04270 */
        /* <DEDUP_REMOVED lines=35> */
[----:B------:R-:W-:Y:S02]  /*c8a0*/  FSEL R138, R33, -INF , P4 ;  /* 0xff800000218a7808 */ /* 0x000fe40002000000 */
[----:B------:R-:W-:Y:S02]  /*c8b0*/  FMNMX.FTZ R0, R156, R0, !PT ;  /* 0x000000009c007209 */ /* 0x000fe40007810000 */
[----:B------:R-:W-:Y:S02]  /*c8c0*/  FMNMX.FTZ R135, R140, R135, !PT ;  /* 0x000000878c877209 */ /* 0x000fe40007810000 */
[----:B------:R-:W-:Y:S02]  /*c8d0*/  FMNMX.FTZ R3, R139, R3, !PT ;  /* 0x000000038b037209 */ /* 0x000fe40007810000 */
[----:B------:R-:W-:-:S02]  /*c8e0*/  FMNMX.FTZ R2, R155, R2, !PT ;  /* 0x000000029b027209 */ /* 0x000fc40007810000 */
[----:B------:R-:W-:Y:S02]  /*c8f0*/  FSEL R137, R24, -INF , P3 ;  /* 0xff80000018897808 */ /* 0x000fe40001800000 */
[----:B------:R-:W-:Y:S02]  /*c900*/  FMNMX.FTZ R0, R167, R0, !PT ;  /* 0x00000000a7007209 */ /* 0x000fe40007810000 */
[----:B------:R-:W-:Y:S02]  /*c910*/  FMNMX.FTZ R135, R151, R135, !PT ;  /* 0x0000008797877209 */ /* 0x000fe40007810000 */
[----:B------:R-:W-:Y:S02]  /*c920*/  FMNMX.FTZ R3, R138, R3, !PT ;  /* 0x000000038a037209 */ /* 0x000fe40007810000 */
[----:B------:R-:W-:Y:S02]  /*c930*/  FMNMX.FTZ R2, R154, R2, !PT ;  /* 0x000000029a027209 */ /* 0x000fe40007810000 */
[----:B------:R-:W-:-:S02]  /*c940*/  FSEL R131, R31, -INF , P2 ;  /* 0xff8000001f837808 */ /* 0x000fc40001000000 */
[----:B------:R-:W-:Y:S02]  /*c950*/  FMNMX.FTZ R0, R166, R0, !PT ;  /* 0x00000000a6007209 */ /* 0x000fe40007810000 */
        /* <DEDUP_REMOVED lines=27> */
[----:B---3--:R-:W-:-:S03]  /*cb10*/  FMNMX.FTZ R135, R135, R3, !PT ;  /* 0x0000000387877209 */ /* 0x008fc60007810000 */
.L_x_2011:
[C---:B------:R-:W-:Y:S01]  /*cb20*/  FMUL.FTZ R20, R136.reuse, c[0x0][0x2d0] ;  /* 0x0000b40088147a20 */ /* 0x040fe20000410000 */
[----:B------:R-:W-:Y:S01]  /*cb30*/  FSETP.NEU.FTZ.AND P0, PT, R136, -INF , PT ;  /* 0xff8000008800780b */ /* 0x000fe20003f1d000 */
[----:B------:R-:W-:Y:S01]  /*cb40*/  FMUL.FTZ R3, R135, c[0x0][0x2d0] ;  /* 0x0000b40087037a20 */ /* 0x000fe20000410000 */
[----:B------:R-:W-:Y:S01]  /*cb50*/  SHF.L.U32 R233, R9, 0x1, RZ ;  /* 0x0000000109e97819 */ /* 0x000fe200000006ff */
[----:B------:R-:W-:Y:S01]  /*cb60*/  WARPSYNC 0xffffffff ;  /* 0xffffffff00007948 */ /* 0x000fe20003800000 */
[----:B------:R-:W-:-:S02]  /*cb70*/  FSEL R20, R20, RZ, P0 ;  /* 0x000000ff14147208 */ /* 0x000fc40000000000 */
[----:B------:R-:W-:Y:S01]  /*cb80*/  FSETP.NEU.FTZ.AND P0, PT, R135, -INF , PT ;  /* 0xff8000008700780b */ /* 0x000fe20003f1d000 */
[----:B------:R-:W-:Y:S01]  /*cb90*/  LDSM.16.MT88.4 R100, [R233+0x2100] ;  /* 0x00210000e964783b */ /* 0x000fe20000004200 */
[-C--:B------:R-:W-:Y:S01]  /*cba0*/  LEA R236, R6, R233.reuse, 0x1 ;  /* 0x000000e906ec7211 */ /* 0x080fe200078e08ff */
[--C-:B------:R-:W-:Y:S01]  /*cbb0*/  FFMA.FTZ R0, R36, c[0x0][0x2d0], -R20.reuse ;  /* 0x0000b40024007a23 */ /* 0x100fe20000010814 */
[----:B------:R-:W-:Y:S01]  /*cbc0*/  FSEL R3, R3, RZ, P0 ;  /* 0x000000ff03037208 */ /* 0x000fe20000000000 */
[--C-:B------:R-:W-:Y:S01]  /*cbd0*/  FFMA.FTZ R2, R50, c[0x0][0x2d0], -R20.reuse ;  /* 0x0000b40032027a23 */ /* 0x100fe20000010814 */
[----:B------:R-:W-:Y:S01]  /*cbe0*/  FSETP.NEU.FTZ.AND P0, PT, R134, -INF , PT ;  /* 0xff8000008600780b */ /* 0x000fe20003f1d000 */
[----:B------:R1:W-:Y:S01]  /*cbf0*/  MUFU.EX2 R207, R0 ;  /* 0x0000000000cf7308 */ /* 0x0003e20000000800 */
[----:B----4-:R-:W-:Y:S01]  /*cc00*/  FMNMX.FTZ R133, R133, R8, !PT ;  /* 0x0000000885857209 */ /* 0x010fe20007810000 */
[----:B------:R-:W-:Y:S01]  /*cc10*/  FFMA.FTZ R4, R43, c[0x0][0x2d0], -R3 ;  /* 0x0000b4002b047a23 */ /* 0x000fe20000010803 */
[----:B------:R-:W-:Y:S01]  /*cc20*/  LEA R234, R7, R233, 0x1 ;  /* 0x000000e907ea7211 */ /* 0x000fe200078e08ff */
[----:B------:R-:W-:Y:S03]  /*cc30*/  LDSM.16.MT88.4 R84, [R236+0x2100] ;  /* 0x00210000ec54783b */ /* 0x000fe60000004200 */
[----:B------:R-:W-:Y:S01]  /*cc40*/  LEA R235, R6, R234, 0x1 ;  /* 0x000000ea06eb7211 */ /* 0x000fe200078e08ff */
[----:B------:R2:W-:Y:S01]  /*cc50*/  MUFU.EX2 R245, R2 ;  /* 0x0000000200f57308 */ /* 0x0005e20000000800 */
[----:B------:R-:W-:Y:S04]  /*cc60*/  LDSM.16.MT88.4 R92, [R234+0x2100] ;  /* 0x00210000ea5c783b */ /* 0x000fe80000004200 */
[----:B------:R-:W-:Y:S01]  /*cc70*/  LDSM.16.MT88.4 R108, [R235+0x2100] ;  /* 0x00210000eb6c783b */ /* 0x000fe20000004200 */
[----:B-1----:R-:W-:-:S02]  /*cc80*/  FFMA.FTZ R0, R39, c[0x0][0x2d0], -R20 ;  /* 0x0000b40027007a23 */ /* 0x002fc40000010814 */
[----:B------:R1:W-:Y:S01]  /*cc90*/  MUFU.EX2 R5, R4 ;  /* 0x0000000400057308 */ /* 0x0003e20000000800 */
[----:B------:R-:W-:Y:S04]  /*cca0*/  LDSM.16.MT88.4 R36, [R234+0x900] ;  /* 0x00090000ea24783b */ /* 0x000fe80000004200 */
[----:B------:R-:W-:Y:S01]  /*ccb0*/  LDSM.16.MT88.4 R96, [R235+0x100] ;  /* 0x00010000eb60783b */ /* 0x000fe20000004200 */
[----:B--2---:R-:W-:Y:S02]  /*ccc0*/  FMUL.FTZ R2, R134, c[0x0][0x2d0] ;  /* 0x0000b40086027a20 */ /* 0x004fe40000410000 */
[----:B------:R2:W-:Y:S03]  /*ccd0*/  MUFU.EX2 R206, R0 ;  /* 0x0000000000ce7308 */ /* 0x0005e60000000800 */
[----:B------:R-:W-:-:S02]  /*cce0*/  FSEL R2, R2, RZ, P0 ;  /* 0x000000ff02027208 */ /* 0x000fc40000000000 */
[----:B------:R-:W-:-:S03]  /*ccf0*/  FSETP.NEU.FTZ.AND P0, PT, R133, -INF , PT ;  /* 0xff8000008500780b */ /* 0x000fc60003f1d000 */
[----:B-1----:R-:W-:-:S04]  /*cd00*/  FFMA.FTZ R4, R60, c[0x0][0x2d0], -R2 ;  /* 0x0000b4003c047a23 */ /* 0x002fc80000010802 */
[----:B------:R1:W-:Y:S01]  /*cd10*/  MUFU.EX2 R252, R4 ;  /* 0x0000000400fc7308 */ /* 0x0003e20000000800 */
[----:B--2---:R-:W-:-:S07]  /*cd20*/  FFMA.FTZ R0, R44, c[0x0][0x2d0], -R20 ;  /* 0x0000b4002c007a23 */ /* 0x004fce0000010814 */
[----:B------:R2:W-:Y:S01]  /*cd30*/  MUFU.EX2 R212, R0 ;  /* 0x0000000000d47308 */ /* 0x0005e20000000800 */
[----:B-1----:R-:W-:Y:S02]  /*cd40*/  FFMA.FTZ R4, R61, c[0x0][0x2d0], -R2 ;  /* 0x0000b4003d047a23 */ /* 0x002fe40000010802 */
[----:B--2---:R-:W-:-:S05]  /*cd50*/  FFMA.FTZ R0, R45, c[0x0][0x2d0], -R20 ;  /* 0x0000b4002d007a23 */ /* 0x004fca0000010814 */
[----:B------:R1:W2:Y:S02]  /*cd60*/  MUFU.EX2 R247, R0 ;  /* 0x0000000000f77308 */ /* 0x0002a40000000800 */
[----:B-1----:R-:W-:Y:S01]  /*cd70*/  FFMA.FTZ R0, R47, c[0x0][0x2d0], -R20 ;  /* 0x0000b4002f007a23 */ /* 0x002fe20000010814 */
[----:B--2---:R-:W-:-:S05]  /*cd80*/  F2FP.PACK_AB R18, R247, R212 ;  /* 0x000000d4f712723e */ /* 0x004fca00000000ff */
        /* <DEDUP_REMOVED lines=9> */
[----:B-1----:R-:W-:Y:S01]  /*ce20*/  FFMA.FTZ R0, R41, c[0x0][0x2d0], -R3 ;  /* 0x0000b40029007a23 */ /* 0x002fe20000010803 */
[----:B--2---:R-:W-:-:S05]  /*ce30*/  F2FP.PACK_AB R17, R179, R204 ;  /* 0x000000ccb311723e */ /* 0x004fca00000000ff */
[----:B------:R1:W-:Y:S02]  /*ce40*/  MUFU.EX2 R205, R0 ;  /* 0x0000000000cd7308 */ /* 0x0003e40000000800 */
[--C-:B-1----:R-:W-:Y:S02]  /*ce50*/  FFMA.FTZ R0, R40, c[0x0][0x2d0], -R3.reuse ;  /* 0x0000b40028007a23 */ /* 0x102fe40000010803 */
[----:B------:R-:W-:Y:S04]  /*ce60*/  LDSM.16.MT88.4 R40, [R233+0x900] ;  /* 0x00090000e928783b */ /* 0x000fe80000004200 */
[----:B------:R1:W2:Y:S02]  /*ce70*/  MUFU.EX2 R213, R0 ;  /* 0x0000000000d57308 */ /* 0x0002a40000000800 */
[----:B-1----:R-:W-:Y:S01]  /*ce80*/  FFMA.FTZ R0, R32, c[0x0][0x2d0], -R3 ;  /* 0x0000b40020007a23 */ /* 0x002fe20000010803 */
[----:B--2---:R-:W-:-:S05]  /*ce90*/  F2FP.PACK_AB R19, R213, R205 ;  /* 0x000000cdd513723e */ /* 0x004fca00000000ff */
[----:B------:R1:W-:Y:S02]  /*cea0*/  MUFU.EX2 R161, R0 ;  /* 0x0000000000a17308 */ /* 0x0003e40000000800 */
[--C-:B-1----:R-:W-:Y:S02]  /*ceb0*/  FFMA.FTZ R0, R30, c[0x0][0x2d0], -R3.reuse ;  /* 0x0000b4001e007a23 */ /* 0x102fe40000010803 */
[----:B------:R-:W-:Y:S04]  /*cec0*/  LDSM.16.MT88.4 R28, [R236+0x900] ;  /* 0x00090000ec1c783b */ /* 0x000fe80000004200 */
[----:B------:R1:W-:Y:S02]  /*ced0*/  MUFU.EX2 R27, R0 ;  /* 0x00000000001b7308 */ /* 0x0003e40000000800 */
[----:B-1----:R-:W-:-:S02]  /*cee0*/  FFMA.FTZ R0, R46, c[0x0][0x2d0], -R3 ;  /* 0x0000b4002e007a23 */ /* 0x002fc40000010803 */
[----:B------:R-:W-:Y:S04]  /*cef0*/  LDSM.16.MT88.4 R44, [R236+0x100] ;  /* 0x00010000ec2c783b */ /* 0x000fe80000004200 */
[----:B------:R1:W-:Y:S02]  /*cf00*/  MUFU.EX2 R221, R0 ;  /* 0x0000000000dd7308 */ /* 0x0003e40000000800 */
[--C-:B-1----:R-:W-:Y:S02]  /*cf10*/  FFMA.FTZ R0, R51, c[0x0][0x2d0], -R2.reuse ;  /* 0x0000b40033007a23 */ /* 0x102fe40000010802 */
[----:B------:R-:W-:Y:S04]  /*cf20*/  LDSM.16.MT88.4 R48, [R234+0x100] ;  /* 0x00010000ea30783b */ /* 0x000fe80000004200 */
[----:B------:R1:W-:Y:S02]  /*cf30*/  MUFU.EX2 R177, R0 ;  /* 0x0000000000b17308 */ /* 0x0003e40000000800 */
[----:B-1----:R-:W-:-:S06]  /*cf40*/  FFMA.FTZ R0, R13, c[0x0][0x2d0], -R2 ;  /* 0x0000b4000d007a23 */ /* 0x002fcc0000010802 */
[----:B------:R1:W-:Y:S02]  /*cf50*/  MUFU.EX2 R176, R0 ;  /* 0x0000000000b07308 */ /* 0x0003e40000000800 */
[----:B-1----:R-:W-:-:S06]  /*cf60*/  FFMA.FTZ R0, R55, c[0x0][0x2d0], -R2 ;  /* 0x0000b40037007a23 */ /* 0x002fcc0000010802 */
[----:B------:R1:W-:Y:S02]  /*cf70*/  MUFU.EX2 R178, R0 ;  /* 0x0000000000b27308 */ /* 0x0003e40000000800 */
[--C-:B-1----:R-:W-:Y:S02]  /*cf80*/  FFMA.FTZ R0, R56, c[0x0][0x2d0], -R2.reuse ;  /* 0x0000b40038007a23 */ /* 0x102fe40000010802 */
[----:B------:R-:W1:Y:S04]  /*cf90*/  LDSM.16.MT88.4 R56, [R233+0x100] ;  /* 0x00010000e938783b */ /* 0x000e680000004200 */
[----:B------:R2:W3:Y:S02]  /*cfa0*/  MUFU.EX2 R199, R0 ;  /* 0x0000000000c77308 */ /* 0x0004e40000000800 */
[----:B--2---:R-:W-:Y:S01]  /*cfb0*/  FFMA.FTZ R0, R23, c[0x0][0x2d0], -R2 ;  /* 0x0000b40017007a23 */ /* 0x004fe20000010802 */
[----:B------:R-:W-:-:S05]  /*cfc0*/  MOV R23, R5 ;  /* 0x0000000500177202 */ /* 0x000fca0000000f00 */
[----:B------:R-:W-:Y:S01]  /*cfd0*/  MUFU.EX2 R5, R4 ;  /* 0x0000000400057308 */ /* 0x000fe20000000800 */
[----:B---3--:R-:W-:-:S07]  /*cfe0*/  F2FP.PACK_AB R14, R199, R178 ;  /* 0x000000b2c70e723e */ /* 0x008fce00000000ff */
[----:B------:R2:W-:Y:S02]  /*cff0*/  MUFU.EX2 R160, R0 ;  /* 0x0000000000a07308 */ /* 0x0005e40000000800 */
[----:B--2---:R-:W-:-:S05]  /*d000*/  FMUL.FTZ R0, R133, c[0x0][0x2d0] ;  /* 0x0000b40085007a20 */ /* 0x004fca0000410000 */
[----:B------:R-:W-:-:S05]  /*d010*/  FSEL R0, R0, RZ, P0 ;  /* 0x000000ff00007208 */ /* 0x000fca0000000000 */
[----:B------:R-:W-:Y:S01]  /*d020*/  FFMA.FTZ R4, R12, c[0x0][0x2d0], -R0 ;  /* 0x0000b4000c047a23 */ /* 0x000fe20000010800 */
[----:B------:R-:W-:-:S03]  /*d030*/  F2FP.PACK_AB R12, R176, R177 ;  /* 0x000000b1b00c723e */ /* 0x000fc600000000ff */
[----:B------:R2:W-:Y:S02]  /*d040*/  MUFU.EX2 R214, R4 ;  /* 0x0000000400d67308 */ /* 0x0005e40000000800 */
[----:B--2---:R-:W-:Y:S01]  /*d050*/  FFMA.FTZ R4, R16, c[0x0][0x2d0], -R0 ;  /* 0x0000b40010047a23 */ /* 0x004fe20000010800 */
[----:B------:R-:W-:-:S05]  /*d060*/  F2FP.PACK_AB R16, R206, R207 ;  /* 0x000000cfce10723e */ /* 0x000fca00000000ff */
[----:B------:R2:W3:Y:S02]  /*d070*/  MUFU.EX2 R215, R4 ;  /* 0x0000000400d77308 */ /* 0x0004e40000000800 */
[C---:B-1----:R-:W-:Y:S08]  /*d080*/  HMMA.16816.F32 R68, R16.reuse, R56, RZ ;  /* 0x000000381044723c */ /* 0x042ff000000018ff */
[----:B------:R-:W-:Y:S01]  /*d090*/  HMMA.16816.F32 R64, R16, R48, RZ ;  /* 0x000000301040723c */ /* 0x000fe200000018ff */
[----:B--2---:R-:W-:Y:S01]  /*d0a0*/  FFMA.FTZ R4, R10, c[0x0][0x2d0], -R0 ;  /* 0x0000b4000a047a23 */ /* 0x004fe20000010800 */
[----:B---3--:R-:W-:-:S02]  /*d0b0*/  F2FP.PACK_AB R13, R215, R214 ;  /* 0x000000d6d70d723e */ /* 0x008fc400000000ff */
[----:B------:R-:W-:Y:S01]  /*d0c0*/  F2FP.PACK_AB R10, R220, R245 ;  /* 0x000000f5dc0a723e */ /* 0x000fe200000000ff */
[----:B------:R1:W-:Y:S03]  /*d0d0*/  MUFU.EX2 R198, R4 ;  /* 0x0000000400c67308 */ /* 0x0003e60000000800 */
[C---:B------:R-:W-:Y:S08]  /*d0e0*/  HMMA.16816.F32 R124, R16.reuse, R96, RZ ;  /* 0x00000060107c723c */ /* 0x040ff000000018ff */
[----:B------:R-:W-:Y:S01]  /*d0f0*/  HMMA.16816.F32 R112, R16, R84, RZ ;  /* 0x000000541070723c */ /* 0x000fe200000018ff */
[----:B-1----:R-:W-:Y:S01]  /*d100*/  FFMA.FTZ R4, R11, c[0x0][0x2d0], -R0 ;  /* 0x0000b4000b047a23 */ /* 0x002fe20000010800 */
[----:B------:R-:W-:-:S06]  /*d110*/  F2FP.PACK_AB R11, R221, R23 ;  /* 0x00000017dd0b723e */ /* 0x000fcc00000000ff */
[C---:B------:R-:W-:Y:S01]  /*d120*/  HMMA.16816.F32 R72, R16.reuse, R108, RZ ;  /* 0x0000006c1048723c */ /* 0x040fe200000018ff */
[----:B------:R1:W2:Y:S07]  /*d130*/  MUFU.EX2 R163, R4 ;  /* 0x0000000400a37308 */ /* 0x0002ae0000000800 */
[C---:B------:R-:W-:Y:S08]  /*d140*/  HMMA.16816.F32 R120, R16.reuse, R100, RZ ;  /* 0x000000641078723c */ /* 0x040ff000000018ff */
[----:B------:R-:W-:Y:S01]  /*d150*/  HMMA.16816.F32 R116, R16, R92, RZ ;  /* 0x0000005c1074723c */ /* 0x000fe200000018ff */
[----:B-1----:R-:W-:Y:S01]  /*d160*/  FFMA.FTZ R4, R63, c[0x0][0x2d0], -R2 ;  /* 0x0000b4003f047a23 */ /* 0x002fe20000010802 */
[----:B--2---:R-:W-:-:S03]  /*d170*/  F2FP.PACK_AB R15, R163, R198 ;  /* 0x000000c6a30f723e */ /* 0x004fc600000000ff */
[----:B------:R1:W2:Y:S03]  /*d180*/  MUFU.EX2 R196, R4 ;  /* 0x0000000400c47308 */ /* 0x0002a60000000800 */
[----:B------:R-:W-:Y:S08]  /*d190*/  HMMA.16816.F32 R60, R16, R44, RZ ;  /* 0x0000002c103c723c */ /* 0x000ff000000018ff */
[----:B------:R-:W-:Y:S01]  /*d1a0*/  HMMA.16816.F32 R32, R12, R48, RZ ;  /* 0x000000300c20723c */ /* 0x000fe200000018ff */
[----:B-1----:R-:W-:Y:S01]  /*d1b0*/  FFMA.FTZ R4, R21, c[0x0][0x2d0], -R0 ;  /* 0x0000b40015047a23 */ /* 0x002fe20000010800 */
[----:B------:R-:W-:-:S06]  /*d1c0*/  MOV R21, R27 ;  /* 0x0000001b00157202 */ /* 0x000fcc0000000f00 */
[----:B------:R-:W-:Y:S01]  /*d1d0*/  HMMA.16816.F32 R52, R12, R56, RZ ;  /* 0x000000380c34723c */ /* 0x000fe200000018ff */
[----:B------:R-:W-:Y:S01]  /*d1e0*/  MOV R49, R163 ;  /* 0x000000a300317202 */ /* 0x000fe20000000f00 */
[----:B------:R1:W-:Y:S01]  /*d1f0*/  MUFU.EX2 R246, R4 ;  /* 0x0000000400f67308 */ /* 0x0003e20000000800 */
[----:B------:R-:W-:-:S05]  /*d200*/  F2FP.PACK_AB R9, R21, R161 ;  /* 0x000000a11509723e */ /* 0x000fca00000000ff */
[C---:B------:R-:W-:Y:S07]  /*d210*/  HMMA.16816.F32 R104, R12.reuse, R96, RZ ;  /* 0x000000600c68723c */ /* 0x040fee00000018ff */
[----:B--2---:R-:W-:Y:S01]  /*d220*/  MOV R97, R196 ;  /* 0x000000c400617202 */ /* 0x004fe20000000f00 */
[----:B------:R-:W-:Y:S01]  /*d230*/  HMMA.16816.F32 R76, R12, R84, RZ ;  /* 0x000000540c4c723c */ /* 0x000fe200000018ff */
[----:B-1----:R-:W-:Y:S01]  /*d240*/  FFMA.FTZ R4, R22, c[0x0][0x2d0], -R0 ;  /* 0x0000b40016047a23 */ /* 0x002fe20000010800 */
[----:B------:R-:W-:-:S03]  /*d250*/  MOV R22, R24 ;  /* 0x0000001800167202 */ /* 0x000fc60000000f00 */
[----:B------:R1:W-:Y:S01]  /*d260*/  MUFU.EX2 R7, R4 ;  /* 0x0000000400077308 */ /* 0x0003e20000000800 */
[----:B------:R-:W-:Y:S02]  /*d270*/  F2FP.PACK_AB R8, R22, R162 ;  /* 0x000000a21608723e */ /* 0x000fe400000000ff */
[----:B------:R-:W-:Y:S08]  /*d280*/  HMMA.16816.F32 R88, R12, R100, RZ ;  /* 0x000000640c58723c */ /* 0x000ff000000018ff */
[----:B------:R-:W-:Y:S01]  /*d290*/  HMMA.16816.F32 R180, R8, R28, R60 ;  /* 0x0000001c08b4723c */ /* 0x000fe2000000183c */
[----:B------:R-:W2:Y:S01]  /*d2a0*/  LDSM.16.MT88.4 R60, [R235+0x2900] ;  /* 0x00290000eb3c783b */ /* 0x000ea20000004200 */
[----:B-1----:R-:W-:-:S06]  /*d2b0*/  FFMA.FTZ R4, R25, c[0x0][0x2d0], -R0 ;  /* 0x0000b40019047a23 */ /* 0x002fcc0000010800 */
[----:B------:R-:W-:Y:S01]  /*d2c0*/  HMMA.16816.F32 R200, R8, R40, R68 ;  /* 0x0000002808c8723c */ /* 0x000fe20000001844 */
[----:B------:R1:W3:Y:S07]  /*d2d0*/  MUFU.EX2 R197, R4 ;  /* 0x0000000400c57308 */ /* 0x0002ee0000000800 */
[----:B------:R-:W-:Y:S07]  /*d2e0*/  HMMA.16816.F32 R68, R12, R108, RZ ;  /* 0x0000006c0c44723c */ /* 0x000fee00000018ff */
[----:B------:R-:W-:Y:S01]  /*d2f0*/  MOV R108, R198 ;  /* 0x000000c6006c7202 */ /* 0x000fe20000000f00 */
[----:B------:R-:W-:Y:S01]  /*d300*/  HMMA.16816.F32 R192, R8, R36, R64 ;  /* 0x0000002408c0723c */ /* 0x000fe20000001840 */
[----:B------:R-:W4:Y:S01]  /*d310*/  LDSM.16.MT88.4 R64, [R236+0x2900] ;  /* 0x00290000ec40783b */ /* 0x000f220000004200 */
[----:B-1----:R-:W-:Y:S01]  /*d320*/  FFMA.FTZ R4, R26, c[0x0][0x2d0], -R0 ;  /* 0x0000b4001a047a23 */ /* 0x002fe20000010800 */
[----:B---3--:R-:W-:-:S03]  /*d330*/  MOV R96, R197 ;  /* 0x000000c500607202 */ /* 0x008fc60000000f00 */
[----:B------:R1:W3:Y:S02]  /*d340*/  MUFU.EX2 R48, R4 ;  /* 0x0000000400307308 */ /* 0x0002e40000000800 */
[C---:B------:R-:W-:Y:S07]  /*d350*/  HMMA.16816.F32 R24, R12.reuse, R44, RZ ;  /* 0x0000002c0c18723c */ /* 0x040fee00000018ff */
[----:B------:R-:W-:Y:S01]  /*d360*/  MOV R44, R7 ;  /* 0x00000007002c7202 */ /* 0x000fe20000000f00 */
[----:B------:R-:W-:Y:S01]  /*d370*/  HMMA.16816.F32 R80, R12, R92, RZ ;  /* 0x0000005c0c50723c */ /* 0x000fe200000018ff */
[----:B------:R-:W-:-:S02]  /*d380*/  MOV R45, R5 ;  /* 0x00000005002d7202 */ /* 0x000fc40000000f00 */
[----:B------:R-:W-:Y:S02]  /*d390*/  F2FP.PACK_AB R5, R44, R246 ;  /* 0x000000f62c05723e */ /* 0x000fe400000000ff */
[----:B------:R-:W-:Y:S02]  /*d3a0*/  F2FP.PACK_AB R6, R196, R45 ;  /* 0x0000002dc406723e */ /* 0x000fe400000000ff */
[----:B-1----:R-:W-:Y:S02]  /*d3b0*/  F2FP.PACK_AB R4, R252, R160 ;  /* 0x000000a0fc04723e */ /* 0x002fe400000000ff */
[----:B---3--:R-:W-:Y:S02]  /*d3c0*/  F2FP.PACK_AB R7, R48, R197 ;  /* 0x000000c53007723e */ /* 0x008fe400000000ff */
[----:B------:R-:W-:-:S05]  /*d3d0*/  MOV R92, R199 ;  /* 0x000000c7005c7202 */ /* 0x000fca0000000f00 */
[C---:B------:R-:W-:Y:S01]  /*d3e0*/  HMMA.16816.F32 R168, R4.reuse, R36, R32 ;  /* 0x0000002404a8723c */ /* 0x040fe20000001820 */
[----:B------:R-:W1:Y:S06]  /*d3f0*/  LDSM.16.MT88.4 R32, [R235+0x900] ;  /* 0x00090000eb20783b */ /* 0x000e6c0000004200 */
[----:B------:R-:W-:Y:S01]  /*d400*/  MOV R37, R221 ;  /* 0x000000dd00257202 */ /* 0x000fe20000000f00 */
[----:B------:R-:W-:Y:S01]  /*d410*/  HMMA.16816.F32 R172, R4, R28, R24 ;  /* 0x0000001c04ac723c */ /* 0x000fe20000001818 */
[----:B------:R-:W3:Y:S01]  /*d420*/  LDSM.16.MT88.4 R24, [R233+0x2900] ;  /* 0x00290000e918783b */ /* 0x000ee20000004200 */
[----:B------:R-:W-:-:S05]  /*d430*/  MOV R36, R220 ;  /* 0x000000dc00247202 */ /* 0x000fca0000000f00 */
[----:B------:R-:W-:Y:S01]  /*d440*/  FFMA.FTZ R28, R151, c[0x0][0x2d0], -R3 ;  /* 0x0000b400971c7a23 */ /* 0x000fe20000010803 */
[----:B--2---:R-:W-:Y:S01]  /*d450*/  HMMA.16816.F32 R248, R4, R60, R68 ;  /* 0x0000003c04f8723c */ /* 0x004fe20000001844 */
[----:B------:R-:W-:-:S07]  /*d460*/  FFMA.FTZ R29, R164, c[0x0][0x2d0], -R20 ;  /* 0x0000b400a41d7a23 */ /* 0x000fce0000010814 */
[----:B------:R-:W-:Y:S08]  /*d470*/  HMMA.16816.F32 R68, R12, R102, RZ ;  /* 0x000000660c44723c */ /* 0x000ff000000018ff */
[C---:B------:R-:W-:Y:S01]  /*d480*/  HMMA.16816.F32 R184, R4.reuse, R40, R52 ;  /* 0x0000002804b8723c */ /* 0x040fe20000001834 */
[----:B------:R-:W2:Y:S07]  /*d490*/  LDSM.16.MT88.4 R52, [R234+0x2900] ;  /* 0x00290000ea34783b */ /* 0x000eae0000004200 */
[----:B----4-:R-:W-:Y:S08]  /*d4a0*/  HMMA.16816.F32 R228, R4, R64, R76 ;  /* 0x0000004004e4723c */ /* 0x010ff0000000184c */
[-C--:B-1----:R-:W-:Y:S08]  /*d4b0*/  HMMA.16816.F32 R188, R8, R32.reuse, R124 ;  /* 0x0000002008bc723c */ /* 0x082ff0000000187c */
[C---:B------:R-:W-:Y:S07]  /*d4c0*/  HMMA.16816.F32 R124, R4.reuse, R32, R104 ;  /* 0x00000020047c723c */ /* 0x040fee0000001868 */
[----:B------:R-:W-:Y:S01]  /*d4d0*/  MOV R33, R161 ;  /* 0x000000a100217202 */ /* 0x000fe20000000f00 */
[----:B---3--:R-:W-:Y:S01]  /*d4e0*/  HMMA.16816.F32 R104, R4, R26, R68 ;  /* 0x0000001a0468723c */ /* 0x008fe20000001844 */
[----:B------:R-:W-:Y:S01]  /*d4f0*/  MOV R101, R228 ;  /* 0x000000e400657202 */ /* 0x000fe20000000f00 */
[----:B------:R-:W-:Y:S01]  /*d500*/  FFMA.FTZ R32, R167, c[0x0][0x2d0], -R20 ;  /* 0x0000b400a7207a23 */ /* 0x000fe20000010814 */
[----:B------:R-:W-:-:S02]  /*d510*/  MOV R100, R229 ;  /* 0x000000e500647202 */ /* 0x000fc40000000f00 */
[----:B------:R-:W-:Y:S02]  /*d520*/  MOV R85, R230 ;  /* 0x000000e600557202 */ /* 0x000fe40000000f00 */
[----:B------:R-:W-:Y:S01]  /*d530*/  MOV R84, R231 ;  /* 0x000000e700547202 */ /* 0x000fe20000000f00 */
[----:B------:R-:W-:Y:S08]  /*d540*/  HMMA.16816.F32 R68, R12, R94, RZ ;  /* 0x0000005e0c44723c */ /* 0x000ff000000018ff */
[----:B------:R-:W-:Y:S08]  /*d550*/  HMMA.16816.F32 R224, R8, R64, R112 ;  /* 0x0000004008e0723c */ /* 0x000ff00000001870 */
[C---:B------:R-:W-:Y:S08]  /*d560*/  HMMA.16816.F32 R216, R4.reuse, R24, R88 ;  /* 0x0000001804d8723c */ /* 0x040ff00000001858 */
[----:B--2---:R-:W-:Y:S08]  /*d570*/  HMMA.16816.F32 R208, R4, R52, R80 ;  /* 0x0000003404d0723c */ /* 0x004ff00000001850 */
[----:B------:R-:W-:Y:S08]  /*d580*/  HMMA.16816.F32 R228, R8, R60, R72 ;  /* 0x0000003c08e4723c */ /* 0x000ff00000001848 */
[----:B------:R-:W-:Y:S08]  /*d590*/  HMMA.16816.F32 R112, R4, R54, R68 ;  /* 0x000000360470723c */ /* 0x000ff00000001844 */
        /* <DEDUP_REMOVED lines=12> */
[----:B------:R-:W1:Y:S07]  /*d660*/  LDSM.16.MT88.4 R12, [R233+0x1100] ;  /* 0x00110000e90c783b */ /* 0x000e6e0000004200 */
[C---:B------:R-:W-:Y:S07]  /*d670*/  HMMA.16816.F32 R4, R16.reuse, R50, RZ ;  /* 0x000000321004723c */ /* 0x040fee00000018ff */
[----:B------:R-:W-:Y:S01]  /*d680*/  MOV R51, R162 ;  /* 0x000000a200337202 */ /* 0x000fe20000000f00 */
[----:B------:R-:W-:Y:S01]  /*d690*/  HMMA.16816.F32 R56, R16, R58, RZ ;  /* 0x0000003a1038723c */ /* 0x000fe200000018ff */
[----:B------:R-:W-:-:S07]  /*d6a0*/  MOV R50, R160 ;  /* 0x000000a000327202 */ /* 0x000fce0000000f00 */
[C---:B------:R-:W-:Y:S08]  /*d6b0*/  HMMA.16816.F32 R116, R8.reuse, R52, R116 ;  /* 0x000000340874723c */ /* 0x040ff00000001874 */
[----:B------:R-:W-:Y:S07]  /*d6c0*/  HMMA.16816.F32 R160, R8, R38, R4 ;  /* 0x0000002608a0723c */ /* 0x000fee0000001804 */
[----:B------:R-:W-:Y:S01]  /*d6d0*/  MOV R39, R44 ;  /* 0x0000002c00277202 */ /* 0x000fe20000000f00 */
[----:B------:R-:W-:Y:S01]  /*d6e0*/  HMMA.16816.F32 R4, R16, R46, RZ ;  /* 0x0000002e1004723c */ /* 0x000fe200000018ff */
[----:B------:R-:W-:-:S07]  /*d6f0*/  MOV R38, R45 ;  /* 0x0000002d00267202 */ /* 0x000fce0000000f00 */
[C---:B------:R-:W-:Y:S08]  /*d700*/  HMMA.16816.F32 R56, R8.reuse, R42, R56 ;  /* 0x0000002a0838723c */ /* 0x040ff00000001838 */
[C---:B------:R-:W-:Y:S07]  /*d710*/  HMMA.16816.F32 R120, R8.reuse, R24, R120 ;  /* 0x000000180878723c */ /* 0x040fee0000001878 */
[----:B------:R-:W-:Y:S01]  /*d720*/  FFMA.FTZ R24, R148, c[0x0][0x2d0], -R3 ;  /* 0x0000b40094187a23 */ /* 0x000fe20000010803 */
[----:B------:R-:W-:Y:S01]  /*d730*/  HMMA.16816.F32 R68, R8, R30, R4 ;  /* 0x0000001e0844723c */ /* 0x000fe20000001804 */
[--C-:B------:R-:W-:Y:S01]  /*d740*/  FFMA.FTZ R25, R137, c[0x0][0x2d0], -R0.reuse ;  /* 0x0000b40089197a23 */ /* 0x100fe20000010800 */
[----:B------:R-:W-:Y:S01]  /*d750*/  MOV R148, R33 ;  /* 0x0000002100947202 */ /* 0x000fe20000000f00 */
[----:B------:R-:W-:Y:S01]  /*d760*/  FFMA.FTZ R33, R131, c[0x0][0x2d0], -R0 ;  /* 0x0000b40083217a23 */ /* 0x000fe20000010800 */
[----:B------:R-:W-:-:S03]  /*d770*/  MOV R131, R51 ;  /* 0x0000003300837202 */ /* 0x000fc60000000f00 */
[--C-:B------:R-:W-:Y:S01]  /*d780*/  FFMA.FTZ R31, R166, c[0x0][0x2d0], -R20.reuse ;  /* 0x0000b400a61f7a23 */ /* 0x100fe20000010814 */
[----:B------:R-:W-:Y:S01]  /*d790*/  HMMA.16816.F32 R4, R16, R98, RZ ;  /* 0x000000621004723c */ /* 0x000fe200000018ff */
[----:B------:R-:W-:Y:S11]  /*d7a0*/  FFMA.FTZ R30, R165, c[0x0][0x2d0], -R20 ;  /* 0x0000b400a51e7a23 */ /* 0x000ff60000010814 */
[----:B------:R-:W-:Y:S11]  /*d7b0*/  @!UPT UIADD3 URZ, URZ, URZ, URZ ;  /* 0x0000003f3f3ff290 */ /* 0x000ff6000fffe03f */
[----:B------:R-:W-:Y:S01]  /*d7c0*/  @!UPT UIADD3 URZ, URZ, URZ, URZ ;  /* 0x0000003f3f3ff290 */ /* 0x000fe2000fffe03f */
[----:B------:R-:W-:Y:S07]  /*d7d0*/  HMMA.16816.F32 R44, R8, R34, R4 ;  /* 0x00000022082c723c */ /* 0x000fee0000001804 */
[----:B------:R-:W-:Y:S01]  /*d7e0*/  MOV R35, R49 ;  /* 0x0000003100237202 */ /* 0x000fe20000000f00 */
[----:B------:R-:W-:Y:S01]  /*d7f0*/  HMMA.16816.F32 R4, R16, R102, RZ ;  /* 0x000000661004723c */ /* 0x000fe200000018ff */
[----:B------:R-:W-:Y:S02]  /*d800*/  MOV R49, R247 ;  /* 0x000000f700317202 */ /* 0x000fe40000000f00 */
[----:B------:R-:W-:Y:S01]  /*d810*/  MOV R34, R22 ;  /* 0x0000001600227202 */ /* 0x000fe20000000f00 */
[----:B------:R-:W-:-:S03]  /*d820*/  FFMA.FTZ R22, R154, c[0x0][0x2d0], -R2 ;  /* 0x0000b4009a167a23 */ /* 0x000fc60000010802 */
[----:B------:R-:W-:Y:S01]  /*d830*/  MOV R103, R21 ;  /* 0x0000001500677202 */ /* 0x000fe20000000f00 */
[--C-:B------:R-:W-:Y:S01]  /*d840*/  FFMA.FTZ R21, R153, c[0x0][0x2d0], -R2.reuse ;  /* 0x0000b40099157a23 */ /* 0x100fe20000010802 */
[----:B------:R-:W-:Y:S01]  /*d850*/  MOV R102, R23 ;  /* 0x0000001700667202 */ /* 0x000fe20000000f00 */
[----:B------:R-:W-:Y:S01]  /*d860*/  FFMA.FTZ R23, R155, c[0x0][0x2d0], -R2 ;  /* 0x0000b4009b177a23 */ /* 0x000fe20000010802 */
[----:B------:R-:W-:Y:S11]  /*d870*/  MOV R151, R103 ;  /* 0x0000006700977202 */ /* 0x000ff60000000f00 */
[----:B------:R-:W-:Y:S02]  /*d880*/  @!UPT UIADD3 URZ, URZ, URZ, URZ ;  /* 0x0000003f3f3ff290 */ /* 0x000fe4000fffe03f */
[----:B------:R-:W-:Y:S07]  /*d890*/  HMMA.16816.F32 R40, R8, R26, R4 ;  /* 0x0000001a0828723c */ /* 0x000fee0000001804 */
[--C-:B------:R-:W-:Y:S01]  /*d8a0*/  FFMA.FTZ R27, R150, c[0x0][0x2d0], -R3.reuse ;  /* 0x0000b400961b7a23 */ /* 0x100fe20000010803 */
[----:B------:R-:W-:Y:S01]  /*d8b0*/  HMMA.16816.F32 R4, R16, R94, RZ ;  /* 0x0000005e1004723c */ /* 0x000fe200000018ff */
[----:B------:R-:W-:Y:S01]  /*d8c0*/  FFMA.FTZ R26, R149, c[0x0][0x2d0], -R3 ;  /* 0x0000b400951a7a23 */ /* 0x000fe20000010803 */
[----:B------:R-:W-:Y:S01]  /*d8d0*/  MOV R150, R35 ;  /* 0x0000002300967202 */ /* 0x000fe20000000f00 */
[----:B------:R-:W-:Y:S01]  /*d8e0*/  FFMA.FTZ R35, R128, c[0x0][0x2d0], -R0 ;  /* 0x0000b40080237a23 */ /* 0x000fe20000010800 */
[----:B------:R-:W-:-:S02]  /*d8f0*/  MOV R128, R92 ;  /* 0x0000005c00807202 */ /* 0x000fc40000000f00 */
[----:B------:R-:W-:Y:S11]  /*d900*/  MOV R149, R50 ;  /* 0x0000003200957202 */ /* 0x000ff60000000f00 */
[----:B------:R-:W-:Y:S07]  /*d910*/  @!UPT UIADD3 URZ, URZ, URZ, URZ ;  /* 0x0000003f3f3ff290 */ /* 0x000fee000fffe03f */
[----:B------:R-:W-:Y:S08]  /*d920*/  HMMA.16816.F32 R52, R8, R54, R4 ;  /* 0x000000360834723c */ /* 0x000ff00000001804 */
[C---:B------:R-:W-:Y:S07]  /*d930*/  HMMA.16816.F32 R4, R16.reuse, R86, RZ ;  /* 0x000000561004723c */ /* 0x040fee00000018ff */
[----:B------:R-:W-:Y:S01]  /*d940*/  MOV R87, R252 ;  /* 0x000000fc00577202 */ /* 0x000fe20000000f00 */
[----:B------:R-:W-:Y:S01]  /*d950*/  HMMA.16816.F32 R16, R16, R110, RZ ;  /* 0x0000006e1010723c */ /* 0x000fe200000018ff */
[----:B------:R-:W-:Y:S11]  /*d960*/  MOV R86, R246 ;  /* 0x000000f600567202 */ /* 0x000ff60000000f00 */
[----:B------:R-:W-:Y:S04]  /*d970*/  @!UPT UIADD3 URZ, URZ, URZ, URZ ;  /* 0x0000003f3f3ff290 */ /* 0x000fe8000fffe03f */
[C---:B------:R-:W-:Y:S07]  /*d980*/  HMMA.16816.F32 R64, R8.reuse, R66, R4 ;  /* 0x000000420840723c */ /* 0x040fee0000001804 */
[--C-:B------:R-:W-:Y:S01]  /*d990*/  FFMA.FTZ R4, R159, c[0x0][0x2d0], -R20.reuse ;  /* 0x0000b4009f047a23 */ /* 0x100fe20000010814 */
[----:B------:R-:W-:Y:S01]  /*d9a0*/  MOV R7, R245 ;  /* 0x000000f500077202 */ /* 0x000fe20000000f00 */
[----:B------:R-:W-:Y:S01]  /*d9b0*/  HMMA.16816.F32 R60, R8, R62, R16 ;  /* 0x0000003e083c723c */ /* 0x000fe20000001810 */
[----:B------:R-:W-:Y:S01]  /*d9c0*/  MOV R159, R37 ;  /* 0x00000025009f7202 */ /* 0x000fe20000000f00 */
[----:B------:R2:W-:Y:S01]  /*d9d0*/  MUFU.EX2 R93, R4 ;  /* 0x00000004005d7308 */ /* 0x0005e20000000800 */
[----:B------:R-:W3:Y:S01]  /*d9e0*/  LDSM.16.MT88.4 R16, [R236+0x3100] ;  /* 0x00310000ec10783b */ /* 0x000ee20000004200 */
[----:B--2---:R-:W-:Y:S01]  /*d9f0*/  FFMA.FTZ R4, R158, c[0x0][0x2d0], -R20 ;  /* 0x0000b4009e047a23 */ /* 0x004fe20000010814 */
[----:B------:R-:W-:-:S05]  /*da00*/  MOV R158, R36 ;  /* 0x00000024009e7202 */ /* 0x000fca0000000f00 */
[----:B------:R2:W4:Y:S02]  /*da10*/  MUFU.EX2 R99, R4 ;  /* 0x0000000400637308 */ /* 0x0005240000000800 */
[----:B--2---:R-:W-:Y:S01]  /*da20*/  FFMA.FTZ R4, R157, c[0x0][0x2d0], -R20 ;  /* 0x0000b4009d047a23 */ /* 0x004fe20000010814 */
[----:B----4-:R-:W-:Y:S02]  /*da30*/  F2FP.PACK_AB R8, R99, R93 ;  /* 0x0000005d6308723e */ /* 0x010fe400000000ff */
[----:B------:R-:W-:-:S03]  /*da40*/  MOV R157, R39 ;  /* 0x00000027009d7202 */ /* 0x000fc60000000f00 */
[----:B------:R2:W-:Y:S02]  /*da50*/  MUFU.EX2 R94, R4 ;  /* 0x00000004005e7308 */ /* 0x0005e40000000800 */
[----:B--2---:R-:W-:Y:S01]  /*da60*/  FFMA.FTZ R4, R156, c[0x0][0x2d0], -R20 ;  /* 0x0000b4009c047a23 */ /* 0x004fe20000010814 */
[----:B------:R-:W-:Y:S01]  /*da70*/  MOV R156, R38 ;  /* 0x00000026009c7202 */ /* 0x000fe20000000f00 */
[----:B------:R-:W-:-:S04]  /*da80*/  FFMA.FTZ R20, R152, c[0x0][0x2d0], -R2 ;  /* 0x0000b40098147a23 */ /* 0x000fc80000010802 */
[----:B------:R2:W4:Y:S02]  /*da90*/  MUFU.EX2 R5, R4 ;  /* 0x0000000400057308 */ /* 0x0005240000000800 */
[----:B--2---:R-:W-:Y:S01]  /*daa0*/  FFMA.FTZ R4, R143, c[0x0][0x2d0], -R3 ;  /* 0x0000b4008f047a23 */ /* 0x004fe20000010803 */
[----:B----4-:R-:W-:Y:S02]  /*dab0*/  MOV R137, R5 ;  /* 0x0000000500897202 */ /* 0x010fe40000000f00 */
[----:B------:R-:W-:-:S03]  /*dac0*/  MOV R143, R102 ;  /* 0x00000066008f7202 */ /* 0x000fc60000000f00 */
[----:B------:R2:W-:Y:S01]  /*dad0*/  MUFU.EX2 R109, R4 ;  /* 0x00000004006d7308 */ /* 0x0005e20000000800 */
[----:B------:R-:W-:Y:S01]  /*dae0*/  F2FP.PACK_AB R10, R137, R94 ;  /* 0x0000005e890a723e */ /* 0x000fe200000000ff */
        /* <DEDUP_REMOVED lines=10> */
[----:B------:R2:W4:Y:S08]  /*db90*/  MUFU.EX2 R6, R4 ;  /* 0x0000000400067308 */ /* 0x0005300000000800 */
[----:B------:R5:W-:Y:S01]  /*dba0*/  MUFU.EX2 R245, R3 ;  /* 0x0000000300f57308 */ /* 0x000be20000000800 */
[----:B--2---:R-:W-:-:S07]  /*dbb0*/  FFMA.FTZ R4, R146, c[0x0][0x2d0], -R2 ;  /* 0x0000b40092047a23 */ /* 0x004fce0000010802 */
[----:B------:R2:W-:Y:S01]  /*dbc0*/  MUFU.EX2 R247, R4 ;  /* 0x0000000400f77308 */ /* 0x0005e20000000800 */
[----:B-----5:R-:W-:Y:S01]  /*dbd0*/  FFMA.FTZ R3, R139, c[0x0][0x2d0], -R0 ;  /* 0x0000b4008b037a23 */ /* 0x020fe20000010800 */
[----:B----4-:R-:W-:-:S04]  /*dbe0*/  MOV R139, R6 ;  /* 0x00000006008b7202 */ /* 0x010fc80000000f00 */
[----:B------:R-:W-:Y:S01]  /*dbf0*/  F2FP.PACK_AB R11, R139, R111 ;  /* 0x0000006f8b0b723e */ /* 0x000fe200000000ff */
[----:B--2---:R-:W-:-:S06]  /*dc00*/  FFMA.FTZ R4, R145, c[0x0][0x2d0], -R2 ;  /* 0x0000b40091047a23 */ /* 0x004fcc0000010802 */
[C---:B-1----:R-:W-:Y:S01]  /*dc10*/  HMMA.16816.F32 R200, R8.reuse, R12, R200 ;  /* 0x0000000c08c8723c */ /* 0x042fe200000018c8 */
[----:B------:R1:W-:Y:S07]  /*dc20*/  MUFU.EX2 R95, R4 ;  /* 0x00000004005f7308 */ /* 0x0003ee0000000800 */
[----:B---3--:R-:W-:Y:S01]  /*dc30*/  HMMA.16816.F32 R64, R8, R18, R64 ;  /* 0x000000120840723c */ /* 0x008fe20000001840 */
[----:B-1----:R-:W-:-:S04]  /*dc40*/  FFMA.FTZ R4, R144, c[0x0][0x2d0], -R2 ;  /* 0x0000b40090047a23 */ /* 0x002fc80000010802 */
[----:B------:R1:W-:Y:S02]  /*dc50*/  MUFU.EX2 R110, R4 ;  /* 0x00000004006e7308 */ /* 0x0003e40000000800 */
[----:B-1----:R-:W-:Y:S02]  /*dc60*/  FFMA.FTZ R4, R147, c[0x0][0x2d0], -R2 ;  /* 0x0000b40093047a23 */ /* 0x002fe40000010802 */
[----:B------:R-:W-:-:S04]  /*dc70*/  FFMA.FTZ R2, R138, c[0x0][0x2d0], -R0 ;  /* 0x0000b4008a027a23 */ /* 0x000fc80000010800 */
[----:B------:R1:W2:Y:S08]  /*dc80*/  MUFU.EX2 R252, R4 ;  /* 0x0000000400fc7308 */ /* 0x0002b00000000800 */
[----:B------:R3:W-:Y:S01]  /*dc90*/  MUFU.EX2 R138, R3 ;  /* 0x00000003008a7308 */ /* 0x0007e20000000800 */
[----:B-1----:R-:W-:-:S07]  /*dca0*/  FFMA.FTZ R4, R129, c[0x0][0x2d0], -R0 ;  /* 0x0000b40081047a23 */ /* 0x002fce0000010800 */
[----:B------:R-:W1:Y:S01]  /*dcb0*/  MUFU.EX2 R132, R2 ;  /* 0x0000000200847308 */ /* 0x000e620000000800 */
[----:B------:R-:W-:Y:S01]  /*dcc0*/  MOV R129, R34 ;  /* 0x0000002200817202 */ /* 0x000fe20000000f00 */
[----:B------:R-:W-:Y:S01]  /*dcd0*/  FFMA.FTZ R34, R130, c[0x0][0x2d0], -R0 ;  /* 0x0000b40082227a23 */ /* 0x000fe20000010800 */
[----:B--2---:R-:W-:Y:S01]  /*dce0*/  F2FP.PACK_AB R6, R252, R110 ;  /* 0x0000006efc06723e */ /* 0x004fe200000000ff */
[----:B------:R-:W-:Y:S01]  /*dcf0*/  FADD.FTZ R0, R177, R176 ;  /* 0x000000b0b1007221 */ /* 0x000fe20000010000 */
[----:B------:R-:W-:Y:S01]  /*dd00*/  MOV R130, R108 ;  /* 0x0000006c00827202 */ /* 0x000fe20000000f00 */
[----:B---3--:R-:W-:Y:S02]  /*dd10*/  FADD.FTZ R3, R204, R179 ;  /* 0x000000b3cc037221 */ /* 0x008fe40000010000 */
[----:B------:R2:W3:Y:S01]  /*dd20*/  MUFU.EX2 R246, R4 ;  /* 0x0000000400f67308 */ /* 0x0004e20000000800 */
[----:B------:R-:W-:Y:S01]  /*dd30*/  MOV R108, R48 ;  /* 0x00000030006c7202 */ /* 0x000fe20000000f00 */
[----:B------:R-:W-:Y:S01]  /*dd40*/  FADD.FTZ R3, R205, R3 ;  /* 0x00000003cd037221 */ /* 0x000fe20000010000 */
[----:B-1----:R-:W-:Y:S01]  /*dd50*/  F2FP.PACK_AB R7, R132, R138 ;  /* 0x0000008a8407723e */ /* 0x002fe200000000ff */
[----:B------:R-:W-:Y:S01]  /*dd60*/  FADD.FTZ R2, R178, R0 ;  /* 0x00000000b2027221 */ /* 0x000fe20000010000 */
[----:B------:R-:W-:Y:S01]  /*dd70*/  MOV R0, R49 ;  /* 0x0000003100007202 */ /* 0x000fe20000000f00 */
[----:B------:R-:W-:Y:S01]  /*dd80*/  HMMA.16816.F32 R176, R8, R14, R56 ;  /* 0x0000000e08b0723c */ /* 0x000fe20000001838 */
[----:B--2---:R-:W-:Y:S01]  /*dd90*/  FADD.FTZ R4, R207, R206 ;  /* 0x000000cecf047221 */ /* 0x004fe20000010000 */
[----:B---3--:R-:W-:-:S03]  /*dda0*/  F2FP.PACK_AB R5, R245, R246 ;  /* 0x000000f6f505723e */ /* 0x008fc600000000ff */
[----:B------:R-:W-:Y:S01]  /*ddb0*/  FADD.FTZ R92, R212, R4 ;  /* 0x00000004d45c7221 */ /* 0x000fe20000010000 */
[----:B------:R-:W-:-:S07]  /*ddc0*/  F2FP.PACK_AB R4, R95, R247 ;  /* 0x000000f75f04723e */ /* 0x000fce00000000ff */
[C---:B------:R-:W-:Y:S08]  /*ddd0*/  HMMA.16816.F32 R184, R4.reuse, R12, R184 ;  /* 0x0000000c04b8723c */ /* 0x040ff000000018b8 */
[----:B------:R-:W-:Y:S01]  /*dde0*/  HMMA.16816.F32 R36, R4, R14, R88 ;  /* 0x0000000e0424723c */ /* 0x000fe20000001858 */
[----:B------:R-:W1:Y:S07]  /*ddf0*/  LDSM.16.MT88.4 R12, [R234+0x1100] ;  /* 0x00110000ea0c783b */ /* 0x000e6e0000004200 */
[-C--:B-1----:R-:W-:Y:S08]  /*de00*/  HMMA.16816.F32 R192, R8, R12.reuse, R192 ;  /* 0x0000000c08c0723c */ /* 0x082ff000000018c0 */
[----:B------:R-:W-:Y:S08]  /*de10*/  HMMA.16816.F32 R168, R4, R12, R168 ;  /* 0x0000000c04a8723c */ /* 0x000ff000000018a8 */
[-C--:B------:R-:W-:Y:S08]  /*de20*/  HMMA.16816.F32 R160, R8, R14.reuse, R160 ;  /* 0x0000000e08a0723c */ /* 0x080ff000000018a0 */
[----:B------:R-:W-:Y:S01]  /*de30*/  HMMA.16816.F32 R48, R4, R14, R80 ;  /* 0x0000000e0430723c */ /* 0x000fe20000001850 */
[----:B------:R-:W1:Y:S06]  /*de40*/  LDSM.16.MT88.4 R12, [R236+0x1100] ;  /* 0x00110000ec0c783b */ /* 0x000e6c0000004200 */
[----:B------:R-:W-:-:S02]  /*de50*/  MOV R82, R85 ;  /* 0x0000005500527202 */ /* 0x000fc40000000f00 */
[----:B------:R-:W-:Y:S02]  /*de60*/  MOV R83, R84 ;  /* 0x0000005400537202 */ /* 0x000fe40000000f00 */
[----:B------:R-:W-:Y:S02]  /*de70*/  MOV R80, R101 ;  /* 0x0000006500507202 */ /* 0x000fe40000000f00 */
[----:B------:R-:W-:Y:S01]  /*de80*/  MOV R81, R100 ;  /* 0x0000006400517202 */ /* 0x000fe20000000f00 */
[----:B------:R-:W-:Y:S01]  /*de90*/  FADD.FTZ R0, R0, R92 ;  /* 0x0000005c00007221 */ /* 0x000fe20000010000 */
[C---:B------:R-:W-:Y:S08]  /*dea0*/  HMMA.16816.F32 R100, R8.reuse, R16, R224 ;  /* 0x000000100864723c */ /* 0x040ff000000018e0 */
[-C--:B-1----:R-:W-:Y:S08]  /*deb0*/  HMMA.16816.F32 R180, R8, R12.reuse, R180 ;  /* 0x0000000c08b4723c */ /* 0x082ff000000018b4 */
[----:B------:R-:W-:Y:S07]  /*dec0*/  HMMA.16816.F32 R152, R4, R12, R172 ;  /* 0x0000000c0498723c */ /* 0x000fee00000018ac */
[----:B------:R-:W-:Y:S01]  /*ded0*/  MOV R173, R215 ;  /* 0x000000d700ad7202 */ /* 0x000fe20000000f00 */
[----:B------:R-:W-:Y:S01]  /*dee0*/  HMMA.16816.F32 R68, R8, R14, R68 ;  /* 0x0000000e0844723c */ /* 0x000fe20000001844 */
[----:B------:R-:W-:-:S02]  /*def0*/  MOV R174, R214 ;  /* 0x000000d600ae7202 */ /* 0x000fc40000000f00 */
[----:B------:R-:W-:-:S05]  /*df00*/  MOV R175, R213 ;  /* 0x000000d500af7202 */ /* 0x000fca0000000f00 */
[----:B------:R-:W-:Y:S01]  /*df10*/  HMMA.16816.F32 R56, R4, R14, R76 ;  /* 0x0000000e0438723c */ /* 0x000fe2000000184c */
[----:B------:R-:W1:Y:S01]  /*df20*/  LDSM.16.MT88.4 R12, [R235+0x1100] ;  /* 0x00110000eb0c783b */ /* 0x000e620000004200 */
[----:B------:R-:W-:Y:S02]  /*df30*/  FADD.FTZ R3, R175, R3 ;  /* 0x00000003af037221 */ /* 0x000fe40000010000 */
[----:B------:R-:W-:Y:S01]  /*df40*/  FADD.FTZ R2, R128, R2 ;  /* 0x0000000280027221 */ /* 0x000fe20000010000 */
[----:B------:R-:W-:Y:S03]  /*df50*/  LDSM.16.MT88.4 R76, [R233+0x3900] ;  /* 0x00390000e94c783b */ /* 0x000fe60000004200 */
[-C--:B-1----:R-:W-:Y:S08]  /*df60*/  HMMA.16816.F32 R164, R8, R12.reuse, R188 ;  /* 0x0000000c08a4723c */ /* 0x082ff000000018bc */
[----:B------:R-:W-:Y:S08]  /*df70*/  HMMA.16816.F32 R144, R4, R12, R124 ;  /* 0x0000000c0490723c */ /* 0x000ff0000000187c */
[-C--:B------:R-:W-:Y:S08]  /*df80*/  HMMA.16816.F32 R44, R8, R14.reuse, R44 ;  /* 0x0000000e082c723c */ /* 0x080ff0000000182c */
[----:B------:R-:W-:Y:S01]  /*df90*/  HMMA.16816.F32 R212, R4, R14, R72 ;  /* 0x0000000e04d4723c */ /* 0x000fe20000001848 */
[----:B------:R-:W1:Y:S01]  /*dfa0*/  LDSM.16.MT88.4 R12, [R233+0x3100] ;  /* 0x00310000e90c783b */ /* 0x000e620000004200 */
[----:B------:R-:W-:-:S02]  /*dfb0*/  FADD.FTZ R0, R131, R0 ;  /* 0x0000000083007221 */ /* 0x000fc40000010000 */
[----:B------:R-:W-:Y:S01]  /*dfc0*/  FADD.FTZ R3, R148, R3 ;  /* 0x0000000394037221 */ /* 0x000fe20000010000 */
[----:B------:R-:W-:Y:S01]  /*dfd0*/  MOV R227, R110 ;  /* 0x0000006e00e37202 */ /* 0x000fe20000000f00 */
[----:B------:R-:W-:Y:S01]  /*dfe0*/  FADD.FTZ R2, R149, R2 ;  /* 0x0000000295027221 */ /* 0x000fe20000010000 */
[----:B------:R-:W-:Y:S01]  /*dff0*/  MOV R226, R111 ;  /* 0x0000006f00e27202 */ /* 0x000fe20000000f00 */
[----:B------:R-:W-:Y:S01]  /*e000*/  LDSM.16.MT88.4 R188, [R234+0x1900] ;  /* 0x00190000eabc783b */ /* 0x000fe20000004200 */
        /* <DEDUP_REMOVED lines=9> */
[----:B------:R-:W1:Y:S01]  /*e0a0*/  LDSM.16.MT88.4 R12, [R235+0x3100] ;  /* 0x00310000eb0c783b */ /* 0x000e620000004200 */
[----:B------:R-:W-:-:S02]  /*e0b0*/  FADD.FTZ R0, R129, R0 ;  /* 0x0000000081007221 */ /* 0x000fc40000010000 */
[----:B------:R-:W-:-:S04]  /*e0c0*/  FADD.FTZ R3, R151, R3 ;  /* 0x0000000397037221 */ /* 0x000fc80000010000 */
[C---:B------:R-:W-:Y:S08]  /*e0d0*/  HMMA.16816.F32 R104, R4.reuse, R16, R80 ;  /* 0x000000100468723c */ /* 0x040ff00000001850 */
[----:B------:R-:W-:Y:S01]  /*e0e0*/  HMMA.16816.F32 R16, R4, R18, R220 ;  /* 0x000000120410723c */ /* 0x000fe200000018dc */
[----:B------:R-:W-:Y:S02]  /*e0f0*/  MOV R225, R94 ;  /* 0x0000005e00e17202 */ /* 0x000fe40000000f00 */
[----:B------:R-:W-:-:S04]  /*e100*/  MOV R224, R95 ;  /* 0x0000005f00e07202 */ /* 0x000fc80000000f00 */
[----:B------:R-:W-:Y:S02]  /*e110*/  MOV R223, R93 ;  /* 0x0000005d00df7202 */ /* 0x000fe40000000f00 */
[----:B------:R-:W-:Y:S01]  /*e120*/  LDSM.16.MT88.4 R92, [R234+0x3900] ;  /* 0x00390000ea5c783b */ /* 0x000fe20000004200 */
[C---:B-1----:R-:W-:Y:S08]  /*e130*/  HMMA.16816.F32 R116, R8.reuse, R12, R228 ;  /* 0x0000000c0874723c */ /* 0x042ff000000018e4 */
[----:B------:R-:W-:Y:S08]  /*e140*/  HMMA.16816.F32 R60, R8, R14, R60 ;  /* 0x0000000e083c723c */ /* 0x000ff0000000183c */
[----:B------:R-:W-:Y:S01]  /*e150*/  HMMA.16816.F32 R120, R4, R12, R248 ;  /* 0x0000000c0478723c */ /* 0x000fe200000018f8 */
[----:B------:R-:W-:Y:S01]  /*e160*/  FADD.FTZ R8, R174, R173 ;  /* 0x000000adae087221 */ /* 0x000fe20000010000 */
[----:B------:R-:W-:Y:S01]  /*e170*/  MOV R229, R108 ;  /* 0x0000006c00e57202 */ /* 0x000fe20000000f00 */
[----:B------:R-:W1:Y:S01]  /*e180*/  LDSM.16.MT88.4 R172, [R236+0x1900] ;  /* 0x00190000ecac783b */ /* 0x000e620000004200 */
[----:B------:R-:W-:-:S03]  /*e190*/  MOV R228, R109 ;  /* 0x0000006d00e47202 */ /* 0x000fc60000000f00 */
[----:B------:R-:W-:Y:S01]  /*e1a0*/  LDSM.16.MT88.4 R108, [R236+0x3900] ;  /* 0x00390000ec6c783b */ /* 0x000fe20000004200 */
[----:B------:R-:W-:Y:S03]  /*e1b0*/  HMMA.16816.F32 R12, R4, R14, R196 ;  /* 0x0000000e040c723c */ /* 0x000fe600000018c4 */
[----:B------:R-:W2:Y:S04]  /*e1c0*/  LDSM.16.MT88.4 R196, [R233+0x1900] ;  /* 0x00190000e9c4783b */ /* 0x000ea80000004200 */
[----:B------:R-:W-:Y:S01]  /*e1d0*/  FADD.FTZ R5, R130, R8 ;  /* 0x0000000882057221 */ /* 0x000fe20000010000 */
[----:B------:R-:W3:Y:S01]  /*e1e0*/  LDL R9, [R1+0x4] ;  /* 0x0000040001097983 */ /* 0x000ee20000100800 */
[----:B------:R-:W-:-:S02]  /*e1f0*/  FADD.FTZ R4, R140, R2 ;  /* 0x000000028c047221 */ /* 0x000fc40000010000 */
[----:B------:R-:W-:Y:S01]  /*e200*/  FADD.FTZ R5, R150, R5 ;  /* 0x0000000596057221 */ /* 0x000fe20000010000 */
[----:B------:R-:W-:Y:S01]  /*e210*/  MUFU.EX2 R32, R32 ;  /* 0x0000002000207308 */ /* 0x000fe20000000800 */
[----:B------:R-:W-:Y:S01]  /*e220*/  FADD.FTZ R2, R142, R0 ;  /* 0x000000008e027221 */ /* 0x000fe20000010000 */
[----:B------:R-:W4:Y:S01]  /*e230*/  LDL R11, [R1+0x64] ;  /* 0x00006400010b7983 */ /* 0x000f220000100800 */
[----:B------:R-:W-:Y:S02]  /*e240*/  FADD.FTZ R0, R143, R3 ;  /* 0x000000038f007221 */ /* 0x000fe40000010000 */
[----:B------:R-:W-:Y:S01]  /*e250*/  FADD.FTZ R3, R156, R4 ;  /* 0x000000049c037221 */ /* 0x000fe20000010000 */
[----:B------:R-:W-:Y:S01]  /*e260*/  MOV R4, 0x1 ;  /* 0x0000000100047802 */ /* 0x000fe20000000f00 */
[----:B------:R-:W-:Y:S01]  /*e270*/  FADD.FTZ R5, R141, R5 ;  /* 0x000000058d057221 */ /* 0x000fe20000010000 */
[----:B------:R-:W5:Y:S01]  /*e280*/  MUFU.EX2 R31, R31 ;  /* 0x0000001f001f7308 */ /* 0x000f620000000800 */
[----:B------:R-:W-:Y:S01]  /*e290*/  FADD.FTZ R2, R158, R2 ;  /* 0x000000029e027221 */ /* 0x000fe20000010000 */
[----:B------:R-:W-:Y:S01]  /*e2a0*/  ISETP.NE.AND P0, PT, R4, c[0x0][0x2c4], PT ;  /* 0x0000b10004007a0c */ /* 0x000fe20003f05270 */
[----:B------:R-:W-:Y:S01]  /*e2b0*/  FADD.FTZ R8, R157, R5 ;  /* 0x000000059d087221 */ /* 0x000fe20000010000 */
[----:B------:R-:W4:Y:S01]  /*e2c0*/  LDL R10, [R1+0x58] ;  /* 0x00005800010a7983 */ /* 0x000f220000100800 */
[----:B------:R-:W-:Y:S01]  /*e2d0*/  FADD.FTZ R0, R159, R0 ;  /* 0x000000009f007221 */ /* 0x000fe20000010000 */
[----:B------:R-:W-:Y:S01]  /*e2e0*/  MOV R231, R98 ;  /* 0x0000006200e77202 */ /* 0x000fe20000000f00 */
[----:B------:R-:W-:Y:S01]  /*e2f0*/  FADD.FTZ R2, R223, R2 ;  /* 0x00000002df027221 */ /* 0x000fe20000010000 */
[----:B------:R-:W1:Y:S01]  /*e300*/  LDSM.16.MT88.4 R156, [R235+0x1900] ;  /* 0x00190000eb9c783b */ /* 0x000e620000004200 */
[----:B------:R-:W-:Y:S01]  /*e310*/  MUFU.EX2 R30, R30 ;  /* 0x0000001e001e7308 */ /* 0x000fe20000000800 */
[----:B------:R-:W-:-:S02]  /*e320*/  MOV R230, R99 ;  /* 0x0000006300e67202 */ /* 0x000fc40000000f00 */
[----:B------:R-:W1:Y:S01]  /*e330*/  LDSM.16.MT88.4 R4, [R235+0x3900] ;  /* 0x00390000eb04783b */ /* 0x000e620000004200 */
[----:B------:R-:W-:Y:S02]  /*e340*/  MOV R222, R96 ;  /* 0x0000006000de7202 */ /* 0x000fe40000000f00 */
[----:B------:R-:W-:Y:S02]  /*e350*/  MOV R221, R97 ;  /* 0x0000006100dd7202 */ /* 0x000fe40000000f00 */
[----:B------:R-:W2:Y:S01]  /*e360*/  MUFU.EX2 R29, R29 ;  /* 0x0000001d001d7308 */ /* 0x000ea20000000800 */
[----:B-----5:R-:W-:Y:S02]  /*e370*/  F2FP.PACK_AB R128, R31, R32 ;  /* 0x000000201f80723e */ /* 0x020fe400000000ff */
[----:B------:R-:W-:-:S05]  /*e380*/  FADD.FTZ R3, R221, R3 ;  /* 0x00000003dd037221 */ /* 0x000fca0000010000 */
[----:B------:R-:W-:Y:S08]  /*e390*/  MUFU.EX2 R28, R28 ;  /* 0x0000001c001c7308 */ /* 0x000ff00000000800 */
[----:B------:R-:W5:Y:S01]  /*e3a0*/  MUFU.EX2 R27, R27 ;  /* 0x0000001b001b7308 */ /* 0x000f620000000800 */
[----:B--2---:R-:W-:-:S07]  /*e3b0*/  F2FP.PACK_AB R130, R29, R30 ;  /* 0x0000001e1d82723e */ /* 0x004fce00000000ff */
[----:B------:R-:W-:Y:S08]  /*e3c0*/  MUFU.EX2 R26, R26 ;  /* 0x0000001a001a7308 */ /* 0x000ff00000000800 */
[----:B------:R-:W2:Y:S01]  /*e3d0*/  MUFU.EX2 R24, R24 ;  /* 0x0000001800187308 */ /* 0x000ea20000000800 */
[----:B-----5:R-:W-:-:S07]  /*e3e0*/  F2FP.PACK_AB R129, R27, R28 ;  /* 0x0000001c1b81723e */ /* 0x020fce00000000ff */
[----:B------:R-:W-:Y:S08]  /*e3f0*/  MUFU.EX2 R23, R23 ;  /* 0x0000001700177308 */ /* 0x000ff00000000800 */
[----:B------:R-:W5:Y:S01]  /*e400*/  MUFU.EX2 R22, R22 ;  /* 0x0000001600167308 */ /* 0x000f620000000800 */
[----:B--2---:R-:W-:-:S07]  /*e410*/  F2FP.PACK_AB R131, R24, R26 ;  /* 0x0000001a1883723e */ /* 0x004fce00000000ff */
[----:B------:R-:W-:Y:S01]  /*e420*/  MUFU.EX2 R21, R21 ;  /* 0x0000001500157308 */ /* 0x000fe20000000800 */
[C---:B-1----:R-:W-:Y:S07]  /*e430*/  HMMA.16816.F32 R148, R128.reuse, R174, R68 ;  /* 0x000000ae8094723c */ /* 0x042fee0000001844 */
[----:B------:R-:W1:Y:S01]  /*e440*/  MUFU.EX2 R20, R20 ;  /* 0x0000001400147308 */ /* 0x000e620000000800 */
[----:B-----5:R-:W-:Y:S01]  /*e450*/  F2FP.PACK_AB R124, R22, R23 ;  /* 0x00000017167c723e */ /* 0x020fe200000000ff */
[C---:B------:R-:W-:Y:S06]  /*e460*/  HMMA.16816.F32 R68, R128.reuse, R76, R72 ;  /* 0x0000004c8044723c */ /* 0x040fec0000001848 */
[----:B------:R-:W-:Y:S02]  /*e470*/  MUFU.EX2 R25, R25 ;  /* 0x0000001900197308 */ /* 0x000fe40000000800 */
[C---:B------:R-:W-:Y:S06]  /*e480*/  HMMA.16816.F32 R80, R128.reuse, R78, R40 ;  /* 0x0000004e8050723c */ /* 0x040fec0000001828 */
[----:B------:R-:W2:Y:S01]  /*e490*/  MUFU.EX2 R33, R33 ;  /* 0x0000002100217308 */ /* 0x000ea20000000800 */
[----:B-1----:R-:W-:Y:S01]  /*e4a0*/  F2FP.PACK_AB R126, R20, R21 ;  /* 0x00000015147e723e */ /* 0x002fe200000000ff */
[C---:B------:R-:W-:Y:S06]  /*e4b0*/  HMMA.16816.F32 R200, R128.reuse, R196, R200 ;  /* 0x000000c480c8723c */ /* 0x040fec00000018c8 */
[----:B------:R-:W-:Y:S02]  /*e4c0*/  MUFU.EX2 R34, R34 ;  /* 0x0000002200227308 */ /* 0x000fe40000000800 */
[C---:B------:R-:W-:Y:S06]  /*e4d0*/  HMMA.16816.F32 R176, R128.reuse, R198, R176 ;  /* 0x000000c680b0723c */ /* 0x040fec00000018b0 */
[----:B------:R-:W1:Y:S01]  /*e4e0*/  MUFU.EX2 R35, R35 ;  /* 0x0000002300237308 */ /* 0x000e620000000800 */
[----:B--2---:R-:W-:Y:S01]  /*e4f0*/  F2FP.PACK_AB R125, R33, R25 ;  /* 0x00000019217d723e */ /* 0x004fe200000000ff */
[C---:B------:R-:W-:Y:S08]  /*e500*/  HMMA.16816.F32 R192, R128.reuse, R188, R192 ;  /* 0x000000bc80c0723c */ /* 0x040ff000000018c0 */
[----:B------:R-:W-:Y:S01]  /*e510*/  HMMA.16816.F32 R160, R128, R190, R160 ;  /* 0x000000be80a0723c */ /* 0x000fe200000018a0 */
[----:B-1----:R-:W-:-:S07]  /*e520*/  F2FP.PACK_AB R127, R35, R34 ;  /* 0x00000022237f723e */ /* 0x002fce00000000ff */
[----:B------:R-:W-:Y:S08]  /*e530*/  HMMA.16816.F32 R180, R128, R172, R180 ;  /* 0x000000ac80b4723c */ /* 0x000ff000000018b4 */
        /* <DEDUP_REMOVED lines=22> */
[----:B------:R-:W2:Y:S07]  /*e6a0*/  LDL.LU R12, [R1+0xe8] ;  /* 0x0000e800010c7983 */ /* 0x000eae0000300800 */
[C---:B------:R-:W-:Y:S07]  /*e6b0*/  HMMA.16816.F32 R116, R128.reuse, R4, R116 ;  /* 0x000000048074723c */ /* 0x040fee0000001874 */
[----:B------:R-:W-:Y:S01]  /*e6c0*/  FADD.FTZ R5, R228, R0 ;  /* 0x00000000e4057221 */ /* 0x000fe20000010000 */
[----:B---3--:R-:W-:Y:S01]  /*e6d0*/  SHF.L.U32 R0, R9, 0x7, RZ ;  /* 0x0000000709007819 */ /* 0x008fe200000006ff */
[----:B------:R-:W-:Y:S01]  /*e6e0*/  HMMA.16816.F32 R128, R128, R6, R60 ;  /* 0x000000068080723c */ /* 0x000fe2000000183c */
[----:B------:R-:W-:-:S06]  /*e6f0*/  FADD.FTZ R4, R222, R8 ;  /* 0x00000008de047221 */ /* 0x000fcc0000010000 */
[----:B------:R-:W-:Y:S02]  /*e700*/  FADD.FTZ R6, R247, R3 ;  /* 0x00000003f7067221 */ /* 0x000fe40000010000 */
[----:B------:R-:W-:-:S04]  /*e710*/  @P0 IMAD.HI.U32 R3, R0, c[0x0][0x2c8], RZ ;  /* 0x0000b20000030a27 */ /* 0x000fc800078e00ff */
[----:B------:R-:W-:Y:S01]  /*e720*/  FADD.FTZ R7, R229, R4 ;  /* 0x00000004e5077221 */ /* 0x000fe20000010000 */
[----:B------:R-:W-:Y:S01]  /*e730*/  @P0 SHF.R.U32.HI R0, RZ, c[0x0][0x2cc], R3 ;  /* 0x0000b300ff000a19 */ /* 0x000fe20000011603 */
[----:B------:R-:W-:Y:S02]  /*e740*/  FADD.FTZ R2, R230, R2 ;  /* 0x00000002e6027221 */ /* 0x000fe40000010000 */
[----:B------:R-:W-:Y:S02]  /*e750*/  FADD.FTZ R5, R231, R5 ;  /* 0x00000005e7057221 */ /* 0x000fe40000010000 */
[----:B------:R-:W-:Y:S02]  /*e760*/  FADD.FTZ R4, R224, R6 ;  /* 0x00000006e0047221 */ /* 0x000fe40000010000 */
[----:B------:R-:W-:Y:S01]  /*e770*/  FADD.FTZ R6, R246, R7 ;  /* 0x00000007f6067221 */ /* 0x000fe20000010000 */
[----:B----4-:R-:W-:Y:S01]  /*e780*/  IADD3 R0, -R10, R11, R0 ;  /* 0x0000000b0a007210 */ /* 0x010fe20007ffe100 */
[----:B------:R-:W-:-:S02]  /*e790*/  FADD.FTZ R2, R225, R2 ;  /* 0x00000002e1027221 */ /* 0x000fc40000010000 */
[----:B------:R-:W-:Y:S02]  /*e7a0*/  FADD.FTZ R7, R226, R5 ;  /* 0x00000005e2077221 */ /* 0x000fe40000010000 */
[----:B------:R-:W-:Y:S02]  /*e7b0*/  FADD.FTZ R6, R245, R6 ;  /* 0x00000006f5067221 */ /* 0x000fe40000010000 */
[----:B------:R-:W-:Y:S02]  /*e7c0*/  FADD.FTZ R3, R227, R4 ;  /* 0x00000004e3037221 */ /* 0x000fe40000010000 */
[----:B------:R-:W-:Y:S01]  /*e7d0*/  FADD.FTZ R5, R137, R2 ;  /* 0x0000000289057221 */ /* 0x000fe20000010000 */
[----:B------:R-:W-:Y:S01]  /*e7e0*/  SHF.R.S32.HI R2, RZ, 0x1f, R0 ;  /* 0x0000001fff027819 */ /* 0x000fe20000011400 */
[----:B------:R-:W-:Y:S02]  /*e7f0*/  FADD.FTZ R4, R139, R7 ;  /* 0x000000078b047221 */ /* 0x000fe40000010000 */
[----:B------:R-:W-:Y:S01]  /*e800*/  FADD.FTZ R7, R138, R6 ;  /* 0x000000068a077221 */ /* 0x000fe20000010000 */
[----:B------:R-:W-:Y:S01]  /*e810*/  LEA.HI R0, R2, R0, RZ, 0x6 ;  /* 0x0000000002007211 */ /* 0x000fe200078f30ff */
[----:B------:R-:W-:-:S02]  /*e820*/  FADD.FTZ R3, R252, R3 ;  /* 0x00000003fc037221 */ /* 0x000fc40000010000 */
[----:B------:R-:W-:Y:S02]  /*e830*/  FADD.FTZ R2, R132, R7 ;  /* 0x0000000784027221 */ /* 0x000fe40000010000 */
[----:B------:R-:W-:Y:S02]  /*e840*/  FADD.FTZ R6, R32, R5 ;  /* 0x0000000520067221 */ /* 0x000fe40000010000 */
[----:B------:R-:W-:Y:S01]  /*e850*/  FADD.FTZ R8, R23, R3 ;  /* 0x0000000317087221 */ /* 0x000fe20000010000 */
[----:B------:R-:W-:Y:S01]  /*e860*/  SHF.R.S32.HI R3, RZ, 0x6, R0 ;  /* 0x00000006ff037819 */ /* 0x000fe20000011400 */
[----:B------:R-:W-:Y:S02]  /*e870*/  FADD.FTZ R5, R28, R4 ;  /* 0x000000041c057221 */ /* 0x000fe40000010000 */
[----:B------:R-:W-:Y:S02]  /*e880*/  FADD.FTZ R0, R25, R2 ;  /* 0x0000000219007221 */ /* 0x000fe40000010000 */
[----:B------:R-:W-:-:S02]  /*e890*/  FADD.FTZ R4, R31, R6 ;  /* 0x000000061f047221 */ /* 0x000fc40000010000 */
[----:B------:R-:W-:Y:S01]  /*e8a0*/  FADD.FTZ R6, R27, R5 ;  /* 0x000000051b067221 */ /* 0x000fe20000010000 */
[----:B------:R-:W-:Y:S01]  /*e8b0*/  IMNMX R7, RZ, R3, !PT ;  /* 0x00000003ff077217 */ /* 0x000fe20007800200 */
        /* <DEDUP_REMOVED lines=9> */
[----:B------:R-:W-:Y:S01]  /*e950*/  FADD.FTZ R0, R35, R0 ;  /* 0x0000000023007221 */ /* 0x000fe20000010000 */
[----:B------:R1:W-:Y:S04]  /*e960*/  STL [R1+0xc8], R7 ;  /* 0x0000c80701007387 */ /* 0x0003e80000100800 */
[----:B------:R1:W-:Y:S04]  /*e970*/  STL [R1+0xbc], R5 ;  /* 0x0000bc0501007387 */ /* 0x0003e80000100800 */
[----:B------:R1:W-:Y:S04]  /*e980*/  STL [R1+0xb0], R3 ;  /* 0x0000b00301007387 */ /* 0x0003e80000100800 */
[----:B------:R1:W-:Y:S04]  /*e990*/  STL [R1+0xb8], R0 ;  /* 0x0000b80001007387 */ /* 0x0003e80000100800 */
[----:B------:R1:W-:Y:S01]  /*e9a0*/  STL [R1+0xb4], R2 ;  /* 0x0000b40201007387 */ /* 0x0003e20000100800 */
[----:B--2---:R-:W-:-:S05]  /*e9b0*/  IADD3 R11, R12, -0x2, RZ ;  /* 0xfffffffe0c0b7810 */ /* 0x004fca0007ffe0ff */
[----:B------:R1:W-:Y:S01]  /*e9c0*/  STL [R1+0xa0], R11 ;  /* 0x0000a00b01007387 */ /* 0x0003e20000100800 */
[----:B------:R-:W-:Y:S11]  /*e9d0*/  ISETP.GE.AND P0, PT, R11, R7, PT ;  /* 0x000000070b00720c */ /* 0x000ff60003f06270 */
[----:B------:R-:W-:Y:S02]  /*e9e0*/  @!UPT UIADD3 URZ, URZ, URZ, URZ ;  /* 0x0000003f3f3ff290 */ /* 0x000fe4000fffe03f */
[----:B------:R-:W-:Y:S05]  /*e9f0*/  @!P0 BRA `(.L_x_1928) ;  /* 0x0000556000008947 */ /* 0x000fea0003800000 */
[----:B------:R-:W2:Y:S04]  /*ea00*/  LDL R12, [R1+0xc0] ;  /* 0x0000c000010c7983 */ /* 0x000ea80000100800 */
[----:B------:R-:W3:Y:S04]  /*ea10*/  LDL.LU R13, [R1+0x110] ;  /* 0x00011000010d7983 */ /* 0x000ee80000300800 */
[----:B------:R-:W4:Y:S04]  /*ea20*/  LDL R10, [R1+0x10c] ;  /* 0x00010c00010a7983 */ /* 0x000f280000100800 */
[----:B------:R-:W4:Y:S01]  /*ea30*/  LDL R9, [R1+0xf0] ;  /* 0x0000f00001097983 */ /* 0x000f220000100800 */
[----:B-1----:R-:W-:-:S05]  /*ea40*/  IMAD.MOV.U32 R2, RZ, RZ, R11 ;  /* 0x000000ffff027224 */ /* 0x002fca00078e000b */
[----:B------:R1:W-:Y:S01]  /*ea50*/  STL [R1+0x84], R2 ;  /* 0x0000840201007387 */ /* 0x0003e20000100800 */
[----:B------:R-:W-:Y:S01]  /*ea60*/  IMAD.MOV.U32 R137, RZ, RZ, R135 ;  /* 0x000000ffff897224 */ /* 0x000fe200078e0087 */
[----:B------:R-:W-:Y:S01]  /*ea70*/  MOV R132, R136 ;  /* 0x0000008800847202 */ /* 0x000fe20000000f00 */
[----:B------:R-:W-:Y:S01]  /*ea80*/  IMAD.MOV.U32 R139, RZ, RZ, R133 ;  /* 0x000000ffff8b7224 */ /* 0x000fe200078e0085 */
[----:B------:R-:W-:Y:S02]  /*ea90*/  MOV R138, R134 ;  /* 0x00000086008a7202 */ /* 0x000fe40000000f00 */
[----:B--2---:R-:W-:-:S05]  /*eaa0*/  SHF.L.U32 R0, R12, 0x1, RZ ;  /* 0x000000010c007819 */ /* 0x004fca00000006ff */
[----:B------:R1:W-:Y:S01]  /*eab0*/  STL [R1+0xe4], R0 ;  /* 0x0000e40001007387 */ /* 0x0003e20000100800 */
[----:B---3--:R-:W-:Y:S02]  /*eac0*/  SHF.L.U64.HI R252, R12, 0x1, R13 ;  /* 0x000000010cfc7819 */ /* 0x008fe4000001020d */
[C---:B----4-:R-:W-:Y:S01]  /*ead0*/  SHF.L.U64.HI R251, R9.reuse, 0x1, R10 ;  /* 0x0000000109fb7819 */ /* 0x050fe2000001020a */
[----:B------:R-:W-:Y:S02]  /*eae0*/  IMAD.SHL.U32 R250, R9, 0x2, RZ ;  /* 0x0000000209fa7824 */ /* 0x000fe400078e00ff */
.L_x_1939:
[----:B-1----:R-:W2:Y:S01]  /*eaf0*/  LDL R0, [R1+0x84] ;  /* 0x0000840001007983 */ /* 0x002ea20000100800 */
        /* <DEDUP_REMOVED lines=42> */
[----:B------:R1:W2:Y:S02]  /*eda0*/  SHFL.IDX PT, R5, R0, RZ, 0x181f ;  /* 0x00181fff00057589 */ /* 0x0002a400000e0000 */
.L_x_2012:
[----:B------:R-:W-:-:S05]  /*edb0*/  BRA.DIV ~URZ, `(.L_x_1932) ;  /* 0x0000f1927f007947 */ /* 0x000fca000b800000 */
[----:B------:R-:W3:Y:S04]  /*edc0*/  LDL R10, [R1+0xc0] ;  /* 0x0000c000010a7983 */ /* 0x000ee80000100800 */
[----:B------:R-:W4:Y:S04]  /*edd0*/  LDL R14, [R1+0xe4] ;  /* 0x0000e400010e7983 */ /* 0x000f280000100800 */
[----:B------:R-:W5:Y:S04]  /*ede0*/  LDL R15, [R1+0x9c] ;  /* 0x00009c00010f7983 */ /* 0x000f680000100800 */
[----:B------:R-:W4:Y:S04]  /*edf0*/  SHFL.IDX PT, R2, R4, RZ, 0x181f ;  /* 0x00181fff04027589 */ /* 0x000f2800000e0000 */
[----:B------:R-:W1:Y:S04]  /*ee00*/  SHFL.IDX PT, R8, R4, 0x1, 0x181f ;  /* 0x00381f0004087f89 */ /* 0x000e6800000e0000 */
[----:B------:R-:W2:Y:S04]  /*ee10*/  SHFL.IDX PT, R13, R0, 0x1, 0x181f ;  /* 0x00381f00000d7f89 */ /* 0x000ea800000e0000 */
[----:B------:R-:W1:Y:S04]  /*ee20*/  SHFL.IDX PT, R9, R4, 0x2, 0x181f ;  /* 0x00581f0004097f89 */ /* 0x000e6800000e0000 */
[----:B------:R-:W1:Y:S01]  /*ee30*/  SHFL.IDX PT, R12, R0, 0x2, 0x181f ;  /* 0x00581f00000c7f89 */ /* 0x000e6200000e0000 */
[----:B---3--:R-:W-:Y:S02]  /*ee40*/  ISETP.GE.AND P3, PT, R10, c[0x0][0x1d4], PT ;  /* 0x000075000a007a0c */ /* 0x008fe40003f66270 */
[C---:B----4-:R-:W-:Y:S02]  /*ee50*/  IADD3 R6, P0, R2.reuse, R14, RZ ;  /* 0x0000000e02067210 */ /* 0x050fe40007f1e0ff */
[----:B------:R-:W-:Y:S03]  /*ee60*/  IADD3 R2, P1, R2, R250, RZ ;  /* 0x000000fa02027210 */ /* 0x000fe60007f3e0ff */
[C-C-:B--2---:R-:W-:Y:S01]  /*ee70*/  IMAD.X R7, R5.reuse, 0x1, R252.reuse, P0 ;  /* 0x0000000105077824 */ /* 0x144fe200000e06fc */
[C---:B-1----:R-:W-:Y:S01]  /*ee80*/  IADD3 R10, P0, R8.reuse, R14, RZ ;  /* 0x0000000e080a7210 */ /* 0x042fe20007f1e0ff */
[--C-:B------:R-:W-:Y:S01]  /*ee90*/  IMAD.X R3, R5, 0x1, R251.reuse, P1 ;  /* 0x0000000105037824 */ /* 0x100fe200008e06fb */
[----:B------:R-:W-:Y:S03]  /*eea0*/  IADD3 R8, P2, R8, R250, RZ ;  /* 0x000000fa08087210 */ /* 0x000fe60007f5e0ff */
[----:B-----5:R1:W-:Y:S01]  /*eeb0*/  LDGSTS.E.BYPASS.LTC128B.128 [R15], [R6.64], !P3 ;  /* 0x00000000060f7fae */ /* 0x0203e2000d901d46 */
[--C-:B------:R-:W-:Y:S03]  /*eec0*/  IMAD.X R11, R13, 0x1, R252.reuse, P0 ;  /* 0x000000010d0b7824 */ /* 0x100fe600000e06fc */
[----:B------:R2:W-:Y:S04]  /*eed0*/  LDGSTS.E.BYPASS.LTC128B.128 [R15+0x2000], [R2.64], !P5 ;  /* 0x02000000020f7fae */ /* 0x0005e8000e901d46 */
[----:B------:R3:W-:Y:S01]  /*eee0*/  LDGSTS.E.BYPASS.LTC128B.128 [R15+0x800], [R10.64], !P3 ;  /* 0x008000000a0f7fae */ /* 0x0007e2000d901d46 */
[C---:B-1----:R-:W-:Y:S02]  /*eef0*/  IADD3 R6, P1, R9.reuse, R14, RZ ;  /* 0x0000000e09067210 */ /* 0x042fe40007f3e0ff */
[----:B------:R-:W-:Y:S02]  /*ef00*/  SEL R14, RZ, 0x10, P5 ;  /* 0x00000010ff0e7807 */ /* 0x000fe40002800000 */
[----:B--2---:R-:W-:Y:S01]  /*ef10*/  IADD3 R2, P0, R9, R250, RZ ;  /* 0x000000fa09027210 */ /* 0x004fe20007f1e0ff */
[--C-:B------:R-:W-:Y:S02]  /*ef20*/  IMAD.X R9, R13, 0x1, R251.reuse, P2 ;  /* 0x000000010d097824 */ /* 0x100fe400010e06fb */
[C---:B------:R-:W-:Y:S02]  /*ef30*/  IMAD.X R7, R12.reuse, 0x1, R252, P1 ;  /* 0x000000010c077824 */ /* 0x040fe400008e06fc */
[----:B------:R-:W-:Y:S01]  /*ef40*/  IMAD.X R3, R12, 0x1, R251, P0 ;  /* 0x000000010c037824 */ /* 0x000fe200000e06fb */
[----:B------:R1:W-:Y:S01]  /*ef50*/  LDGSTS.E.BYPASS.LTC128B.128 [R15+0x2800], [R8.64], !P5 ;  /* 0x02800000080f7fae */ /* 0x0003e2000e901d46 */
[----:B------:R-:W-:Y:S03]  /*ef60*/  IMAD.MOV.U32 R5, RZ, RZ, R14 ;  /* 0x000000ffff057224 */ /* 0x000fe600078e000e */
[----:B------:R3:W-:Y:S04]  /*ef70*/  LDGSTS.E.BYPASS.LTC128B.128 [R15+0x1000], [R6.64], !P3 ;  /* 0x01000000060f7fae */ /* 0x0007e8000d901d46 */
[----:B------:R3:W-:Y:S04]  /*ef80*/  LDGSTS.E.BYPASS.LTC128B.128 [R15+0x3000], [R2.64], !P5 ;  /* 0x03000000020f7fae */ /* 0x0007e8000e901d46 */
[----:B-1----:R3:W1:Y:S04]  /*ef90*/  SHFL.IDX PT, R8, R0, 0x3, 0x181f ;  /* 0x00781f0000087f89 */ /* 0x00266800000e0000 */
[----:B------:R3:W2:Y:S02]  /*efa0*/  SHFL.IDX PT, R0, R4, 0x3, 0x181f ;  /* 0x00781f0004007f89 */ /* 0x0006a400000e0000 */
.L_x_2013:
[----:B---3--:R-:W3:Y:S01]  /*efb0*/  LDL R3, [R1+0xc0] ;  /* 0x0000c00001037983 */ /* 0x008ee20000100800 */
[C---:B------:R-:W-:Y:S02]  /*efc0*/  ISETP.NE.U32.AND P2, PT, R5.reuse, RZ, PT ;  /* 0x000000ff0500720c */ /* 0x040fe40003f45070 */
[----:B------:R-:W-:Y:S01]  /*efd0*/  IADD3 R2, -R5, 0x10, RZ ;  /* 0x0000001005027810 */ /* 0x000fe20007ffe1ff */
[----:B------:R-:W4:Y:S03]  /*efe0*/  LDL R4, [R1+0xe4] ;  /* 0x0000e40001047983 */ /* 0x000f260000100800 */
[----:B------:R-:W-:Y:S01]  /*eff0*/  LOP3.LUT R2, R2, 0xf, RZ, 0xc0, !PT ;  /* 0x0000000f02027812 */ /* 0x000fe200078ec0ff */
[----:B------:R-:W5:Y:S01]  /*f000*/  LDL R6, [R1+0x9c] ;  /* 0x00009c0001067983 */ /* 0x000f620000100800 */
[----:B---3--:R-:W-:Y:S02]  /*f010*/  ISETP.GE.AND P3, PT, R3, c[0x0][0x1d4], PT ;  /* 0x0000750003007a0c */ /* 0x008fe40003f66270 */
[----:B--2-4-:R-:W-:Y:S05]  /*f020*/  IADD3 R4, P0, R0, R4, RZ ;  /* 0x0000000400047210 */ /* 0x014fea0007f1e0ff */
[----:B-1----:R-:W-:Y:S01]  /*f030*/  IMAD.X R5, R8, 0x1, R252, P0 ;  /* 0x0000000108057824 */ /* 0x002fe200000e06fc */
[----:B------:R-:W-:Y:S05]  /*f040*/  IADD3 R2, P1, P0, R2, R0, R250 ;  /* 0x0000000002027210 */ /* 0x000fea000783e0fa */
[----:B------:R-:W-:Y:S01]  /*f050*/  @!PT LDS RZ, [RZ] ;  /* 0x00000000fffff984 */ /* 0x000fe20000000800 */
[----:B------:R-:W-:Y:S01]  /*f060*/  @!PT LDS RZ, [RZ] ;  /* 0x00000000fffff984 */ /* 0x000fe20000000800 */
[----:B------:R-:W-:Y:S01]  /*f070*/  @!PT LDS RZ, [RZ] ;  /* 0x00000000fffff984 */ /* 0x000fe20000000800 */
[----:B-----5:R1:W-:Y:S01]  /*f080*/  LDGSTS.E.BYPASS.LTC128B.128 [R6+0x1800], [R4.64], !P3 ;  /* 0x0180000004067fae */ /* 0x0203e2000d901d46 */
[----:B------:R-:W-:Y:S05]  /*f090*/  IADD3.X R3, RZ, R8, R251, P1, P0 ;  /* 0x00000008ff037210 */ /* 0x000fea0000fe04fb */
[----:B------:R1:W-:Y:S02]  /*f0a0*/  LDGSTS.E.BYPASS.LTC128B.128.ZFILL [R6+0x3800], [R2.64], P2 ;  /* 0x0380000002067fae */ /* 0x0003e40009141d46 */
.L_x_1930:
[----:B-1-34-:R-:W-:Y:S05]  /*f0b0*/  BSYNC B0 ;  /* 0x0000000000007941 */ /* 0x01afea0003800000 */
.L_x_1929:
        /* <DEDUP_REMOVED lines=173> */
[----:B------:R-:W-:Y:S01]  /*fb90*/  MUFU.TANH R248, R6 ;  /* 0x0000000600f87308 */ /* 0x000fe20000002400 */
[----:B--2---:R2:W-:Y:S09]  /*fba0*/  STL [R1+0x70], R0 ;  /* 0x0000700001007387 */ /* 0x0045f20000100800 */
[----:B------:R3:W-:Y:S10]  /*fbb0*/  MUFU.TANH R247, R7 ;  /* 0x0000000700f77308 */ /* 0x0007f40000002400 */
[----:B-1----:R-:W1:Y:S10]  /*fbc0*/  MUFU.TANH R2, R14 ;  /* 0x0000000e00027308 */ /* 0x002e740000002400 */
[----:B------:R-:W-:Y:S01]  /*fbd0*/  MUFU.TANH R249, R9 ;  /* 0x0000000900f97308 */ /* 0x000fe20000002400 */
[----:B---3--:R-:W3:Y:S09]  /*fbe0*/  LDSM.16.M88.4 R4, [R237+0x2800] ;  /* 0x00280000ed04783b */ /* 0x008ef20000000200 */
[----:B--2---:R2:W4:Y:S01]  /*fbf0*/  MUFU.TANH R0, R11 ;  /* 0x0000000b00007308 */ /* 0x0045220000002400 */
[----:B-1----:R1:W-:Y:S09]  /*fc00*/  STL [R1+0x78], R2 ;  /* 0x0000780201007387 */ /* 0x0023f20000100800 */
[----:B------:R-:W-:Y:S10]  /*fc10*/  MUFU.TANH R246, R12 ;  /* 0x0000000c00f67308 */ /* 0x000ff40000002400 */
[----:B------:R-:W-:Y:S01]  /*fc20*/  MUFU.TANH R245, R13 ;  /* 0x0000000d00f57308 */ /* 0x000fe20000002400 */
[----:B--2---:R-:W2:Y:S09]  /*fc30*/  LDSM.16.M88.4 R8, [R237+0x3000] ;  /* 0x00300000ed08783b */ /* 0x004eb20000000200 */
[----:B------:R-:W-:Y:S01]  /*fc40*/  MUFU.TANH R206, R17 ;  /* 0x0000001100ce7308 */ /* 0x000fe20000002400 */
[----:B-1----:R-:W5:Y:S01]  /*fc50*/  LDL R2, [R1+0x84] ;  /* 0x0000840001027983 */ /* 0x002f620000100800 */
[-C--:B---3--:R-:W-:Y:S03]  /*fc60*/  HMMA.16816.F32 R20, R212, R4.reuse, R20 ;  /* 0x00000004d414723c */ /* 0x088fe60000001814 */
[----:B----4-:R1:W-:Y:S05]  /*fc70*/  STL [R1+0x7c], R0 ;  /* 0x00007c0001007387 */ /* 0x0103ea0000100800 */
[----:B------:R-:W-:Y:S01]  /*fc80*/  MUFU.TANH R219, R16 ;  /* 0x0000001000db7308 */ /* 0x000fe20000002400 */
[C---:B------:R-:W-:Y:S09]  /*fc90*/  HMMA.16816.F32 R24, R208.reuse, R4, R24 ;  /* 0x00000004d018723c */ /* 0x040ff20000001818 */
[----:B------:R-:W-:Y:S01]  /*fca0*/  MUFU.TANH R225, R18 ;  /* 0x0000001200e17308 */ /* 0x000fe20000002400 */
[-C--:B------:R-:W-:Y:S05]  /*fcb0*/  HMMA.16816.F32 R28, R208, R6.reuse, R28 ;  /* 0x00000006d01c723c */ /* 0x080fea000000181c */
[----:B------:R-:W-:Y:S03]  /*fcc0*/  FMUL.FTZ R20, R20, c[0x0][0x320] ;  /* 0x0000c80014147a20 */ /* 0x000fe60000410000 */
[C---:B------:R-:W-:Y:S01]  /*fcd0*/  HMMA.16816.F32 R32, R212.reuse, R6, R32 ;  /* 0x00000006d420723c */ /* 0x040fe20000001820 */
[----:B------:R-:W-:Y:S01]  /*fce0*/  MUFU.TANH R223, R19 ;  /* 0x0000001300df7308 */ /* 0x000fe20000002400 */
[----:B------:R-:W3:Y:S01]  /*fcf0*/  LDSM.16.M88.4 R4, [R237+0x3800] ;  /* 0x00380000ed04783b */ /* 0x000ee20000000200 */
[----:B------:R-:W-:Y:S04]  /*fd00*/  DEPBAR.LE SB0, 0x0 ;  /* 0x000080000000791a */ /* 0x000fe80000000000 */
[----:B------:R-:W-:Y:S01]  /*fd10*/  FMUL.FTZ R25, R25, c[0x0][0x320] ;  /* 0x0000c80019197a20 */ /* 0x000fe20000410000 */
[-C--:B--2---:R-:W-:Y:S03]  /*fd20*/  HMMA.16816.F32 R36, R212, R8.reuse, R36 ;  /* 0x00000008d424723c */ /* 0x084fe60000001824 */
[----:B-1----:R-:W1:Y:S01]  /*fd30*/  MUFU.TANH R0, R15 ;  /* 0x0000000f00007308 */ /* 0x002e620000002400 */
[----:B------:R-:W-:Y:S01]  /*fd40*/  BAR.SYNC.DEFER_BLOCKING 0x0 ;  /* 0x0000000000007b1d */ /* 0x000fe20000010000 */
[----:B------:R-:W-:Y:S02]  /*fd50*/  FMUL.FTZ R26, R26, c[0x0][0x320] ;  /* 0x0000c8001a1a7a20 */ /* 0x000fe40000410000 */
[----:B------:R-:W-:Y:S01]  /*fd60*/  FMUL.FTZ R27, R27, c[0x0][0x320] ;  /* 0x0000c8001b1b7a20 */ /* 0x000fe20000410000 */
[C---:B------:R-:W-:Y:S04]  /*fd70*/  HMMA.16816.F32 R40, R208.reuse, R8, R40 ;  /* 0x00000008d028723c */ /* 0x040fe80000001828 */
[----:B------:R-:W-:Y:S01]  /*fd80*/  FMUL.FTZ R28, R28, c[0x0][0x320] ;  /* 0x0000c8001c1c7a20 */ /* 0x000fe20000410000 */
[----:B------:R-:W2:Y:S01]  /*fd90*/  MUFU.TANH R136, R20 ;  /* 0x0000001400887308 */ /* 0x000ea20000002400 */
[----:B------:R-:W-:Y:S02]  /*fda0*/  FMUL.FTZ R29, R29, c[0x0][0x320] ;  /* 0x0000c8001d1d7a20 */ /* 0x000fe40000410000 */
[-C--:B------:R-:W-:Y:S04]  /*fdb0*/  HMMA.16816.F32 R44, R208, R10.reuse, R44 ;  /* 0x0000000ad02c723c */ /* 0x080fe8000000182c */
[----:B------:R-:W-:Y:S02]  /*fdc0*/  FMUL.FTZ R30, R30, c[0x0][0x320] ;  /* 0x0000c8001e1e7a20 */ /* 0x000fe40000410000 */
[----:B------:R-:W-:Y:S01]  /*fdd0*/  FMUL.FTZ R31, R31, c[0x0][0x320] ;  /* 0x0000c8001f1f7a20 */ /* 0x000fe20000410000 */
[----:B------:R-:W4:Y:S01]  /*fde0*/  MUFU.TANH R218, R28 ;  /* 0x0000001c00da7308 */ /* 0x000f220000002400 */
[C---:B------:R-:W-:Y:S01]  /*fdf0*/  HMMA.16816.F32 R48, R212.reuse, R10, R48 ;  /* 0x0000000ad430723c */ /* 0x040fe20000001830 */
[----:B-1----:R1:W-:Y:S03]  /*fe00*/  STL [R1+0x74], R0 ;  /* 0x0000740001007387 */ /* 0x0023e60000100800 */
[----:B------:R-:W-:Y:S02]  /*fe10*/  FMUL.FTZ R36, R36, c[0x0][0x320] ;  /* 0x0000c80024247a20 */ /* 0x000fe40000410000 */
[----:B------:R-:W-:Y:S02]  /*fe20*/  FMUL.FTZ R38, R38, c[0x0][0x320] ;  /* 0x0000c80026267a20 */ /* 0x000fe40000410000 */
[----:B------:R-:W-:Y:S01]  /*fe30*/  FMUL.FTZ R39, R39, c[0x0][0x320] ;  /* 0x0000c80027277a20 */ /* 0x000fe20000410000 */
[----:B------:R-:W1:Y:S01]  /*fe40*/  MUFU.TANH R217, R29 ;  /* 0x0000001d00d97308 */ /* 0x000e620000002400 */
[-C--:B---3--:R-:W-:Y:S03]  /*fe50*/  HMMA.16816.F32 R52, R212, R4.reuse, R52 ;  /* 0x00000004d434723c */ /* 0x088fe60000001834 */
[----:B------:R-:W-:Y:S02]  /*fe60*/  FMUL.FTZ R43, R43, c[0x0][0x320] ;  /* 0x0000c8002b2b7a20 */ /* 0x000fe40000410000 */
[----:B------:R-:W-:Y:S02]  /*fe70*/  FMUL.FTZ R35, R35, c[0x0][0x320] ;  /* 0x0000c80023237a20 */ /* 0x000fe40000410000 */
[----:B------:R-:W-:Y:S01]  /*fe80*/  FMUL.FTZ R41, R41, c[0x0][0x320] ;  /* 0x0000c80029297a20 */ /* 0x000fe20000410000 */
[C---:B------:R-:W-:Y:S01]  /*fe90*/  HMMA.16816.F32 R56, R208.reuse, R4, R56 ;  /* 0x00000004d038723c */ /* 0x040fe20000001838 */
[----:B------:R-:W3:Y:S03]  /*fea0*/  MUFU.TANH R17, R36 ;  /* 0x0000002400117308 */ /* 0x000ee60000002400 */
        /* <DEDUP_REMOVED lines=8> */
[----:B------:R2:W2:Y:S01]  /*ff30*/  MUFU.TANH R28, R39 ;  /* 0x00000027001c7308 */ /* 0x0004a20000002400 */
[----:B------:R-:W-:Y:S02]  /*ff40*/  FMUL.FTZ R13, R52, c[0x0][0x320] ;  /* 0x0000c800340d7a20 */ /* 0x000fe40000410000 */
[----:B------:R-:W-:Y:S04]  /*ff50*/  FMUL.FTZ R12, R53, c[0x0][0x320] ;  /* 0x0000c800350c7a20 */ /* 0x000fe80000410000 */
[----:B------:R-:W-:Y:S02]  /*ff60*/  FMUL.FTZ R56, R56, c[0x0][0x320] ;  /* 0x0000c80038387a20 */ /* 0x000fe40000410000 */
[----:B------:R-:W-:Y:S01]  /*ff70*/  FMUL.FTZ R21, R21, c[0x0][0x320] ;  /* 0x0000c80015157a20 */ /* 0x000fe20000410000 */
[----:B------:R3:W3:Y:S01]  /*ff80*/  MUFU.TANH R207, R43 ;  /* 0x0000002b00cf7308 */ /* 0x0006e20000002400 */
[----:B------:R-:W-:Y:S02]  /*ff90*/  FMUL.FTZ R22, R22, c[0x0][0x320] ;  /* 0x0000c80016167a20 */ /* 0x000fe40000410000 */
[----:B------:R-:W-:Y:S02]  /*ffa0*/  FMUL.FTZ R23, R23, c[0x0][0x320] ;  /* 0x0000c80017177a20 */ /* 0x000fe40000410000 */
[----:B------:R-:W-:Y:S02]  /*ffb0*/  FMUL.FTZ R24, R24, c[0x0][0x320] ;  /* 0x0000c80018187a20 */ /* 0x000fe40000410000 */
[----:B------:R-:W-:Y:S02]  /*ffc0*/  FMUL.FTZ R32, R32, c[0x0][0x320] ;  /* 0x0000c80020207a20 */ /* 0x000fe40000410000 */
[----:B------:R-:W-:Y:S01]  /*ffd0*/  FMUL.FTZ R11, R64, c[0x0][0x320] ;  /* 0x0000c800400b7a20 */ /* 0x000fe20000410000 */
[----:B------:R4:W4:Y:S01]  /*ffe0*/  MUFU.TANH R20, R21 ;  /* 0x0000001500147308 */ /* 0x0009220000002400 */
[----:B------:R-:W-:Y:S02]  /*fff0*/  FMUL.FTZ R10, R65, c[0x0][0x320] ;  /* 0x0000c800410a7a20 */ /* 0x000fe40000410000 */
[----:B-1----:R-:W-:Y:S02]  /*10000*/  FMUL.FTZ R38, R66, c[0x0][0x320] ;  /* 0x0000c80042267a20 */ /* 0x002fe40000410000 */
[----:B--2---:R-:W-:Y:S02]  /*10010*/  FMUL.FTZ R39, R55, c[0x0][0x320] ;  /* 0x0000c80037277a20 */ /* 0x004fe40000410000 */
        /* <DEDUP_REMOVED lines=31> */
[----:B------:R-:W1:Y:S10]  /*10210*/  MUFU.TANH R41, R41 ;  /* 0x0000002900297308 */ /* 0x000e740000002400 */
[----:B------:R1:W1:Y:S10]  /*10220*/  MUFU.TANH R216, R42 ;  /* 0x0000002a00d87308 */ /* 0x0002740000002400 */
[----:B------:R1:W1:Y:S10]  /*10230*/  MUFU.TANH R27, R44 ;  /* 0x0000002c001b7308 */ /* 0x0002740000002400 */
[----:B------:R1:W1:Y:S01]  /*10240*/  MUFU.TANH R26, R45 ;  /* 0x0000002d001a7308 */ /* 0x0002620000002400 */
[----:B-----5:R-:W-:Y:S09]  /*10250*/  ISETP.GE.AND P0, PT, R2, 0x1, PT ;  /* 0x000000010200780c */ /* 0x020ff20003f06270 */
        /* <DEDUP_REMOVED lines=21> */
[----:B------:R-:W1:Y:S01]  /*103b0*/  MUFU.TANH R36, R36 ;  /* 0x0000002400247308 */ /* 0x000e620000002400 */
[----:B------:R-:W-:-:S05]  /*103c0*/  @!P0 BRA `(.L_x_1934) ;  /* 0x000005d000008947 */ /* 0x000fca0003800000 */
[----:B--234-:R-:W-:Y:S01]  /*103d0*/  IMAD.MOV.U32 R0, RZ, RZ, c[0x0][0x2b8] ;  /* 0x0000ae00ff007624 */ /* 0x01cfe200078e00ff */
[----:B-1----:R-:W2:Y:S01]  /*103e0*/  LDL R24, [R1+0x100] ;  /* 0x0001000001187983 */ /* 0x002ea20000100800 */
[----:B------:R-:W-:Y:S03]  /*103f0*/  MOV R5, RZ ;  /* 0x000000ff00057202 */ /* 0x000fe60000000f00 */
[----:B------:R-:W3:Y:S01]  /*10400*/  LDL R3, [R1+0xec] ;  /* 0x0000ec0001037983 */ /* 0x000ee20000100800 */
[----:B------:R-:W-:Y:S03]  /*10410*/  ISETP.NE.AND P0, PT, R0, 0x1, PT ;  /* 0x000000010000780c */ /* 0x000fe60003f05270 */
[----:B------:R-:W4:Y:S04]  /*10420*/  LDL.64 R22, [R1+0xf8] ;  /* 0x0000f80001167983 */ /* 0x000f280000100a00 */
[----:B------:R-:W5:Y:S01]  /*10430*/  LDL R21, [R1+0x104] ;  /* 0x0001040001157983 */ /* 0x000f620000100800 */
[----:B--2---:R-:W-:Y:S03]  /*10440*/  IMAD R2, R2, 0x40, R24 ;  /* 0x0000004002027824 */ /* 0x004fe600078e0218 */
[----:B------:R-:W1:Y:S02]  /*10450*/  S2R R24, SR_CTAID.Y ;  /* 0x0000000000187919 */ /* 0x000e640000002600 */
[----:B---3--:R-:W-:Y:S04]  /*10460*/  IADD3 R2, R2, -0x40, R3 ;  /* 0xffffffc002027810 */ /* 0x008fe80007ffe003 */
[----:B------:R-:W-:Y:S01]  /*10470*/  MOV R0, R2 ;  /* 0x0000000200007202 */ /* 0x000fe20000000f00 */
[----:B------:R-:W-:Y:S05]  /*10480*/  @P0 IMAD.HI.U32 R3, R2, c[0x0][0x2bc], RZ ;  /* 0x0000af0002030a27 */ /* 0x000fea00078e00ff */
[----:B------:R-:W-:Y:S04]  /*10490*/  @P0 SHF.R.U32.HI R0, RZ, c[0x0][0x2c0], R3 ;  /* 0x0000b000ff000a19 */ /* 0x000fe80000011603 */
[C---:B----4-:R-:W-:Y:S01]  /*104a0*/  @!P6 IADD3 R3, P0, R0.reuse, R22, RZ ;  /* 0x000000160003e210 */ /* 0x050fe20007f1e0ff */
[----:B------:R-:W-:Y:S03]  /*104b0*/  IMAD.MOV R4, RZ, RZ, -R0 ;  /* 0x000000ffff047224 */ /* 0x000fe600078e0a00 */
[----:B-----5:R-:W-:Y:S01]  /*104c0*/  @!P6 LEA.HI.X.SX32 R0, R0, R21, 0x1, P0 ;  /* 0x000000150000e211 */ /* 0x020fe200000f0eff */
[----:B------:R-:W-:Y:S01]  /*104d0*/  IMAD R4, R4, c[0x0][0x2b8], R2 ;  /* 0x0000ae0004047a24 */ /* 0x000fe200078e0202 */
[C---:B------:R-:W-:Y:S01]  /*104e0*/  @!P6 LEA R2, P0, R3.reuse, c[0x0][0x2a0], 0x2 ;  /* 0x0000a8000302ea11 */ /* 0x040fe200078010ff */
[----:B-1----:R-:W-:Y:S01]  /*104f0*/  IMAD.WIDE.U32 R22, R24, c[0x0][0x1e8], RZ ;  /* 0x00007a0018167a25 */ /* 0x002fe200078e00ff */
[----:B------:R-:W1:Y:S02]  /*10500*/  S2R R21, SR_CTAID.Y ;  /* 0x0000000000157919 */ /* 0x000e640000002600 */
[----:B------:R-:W-:Y:S02]  /*10510*/  @!P6 LEA.HI.X R3, R3, c[0x0][0x2a4], R0, 0x2, P0 ;  /* 0x0000a9000303ea11 */ /* 0x000fe400000f1400 */
[----:B------:R2:W-:Y:S01]  /*10520*/  STL [R1+0xac], R4 ;  /* 0x0000ac0401007387 */ /* 0x0005e20000100800 */
[----:B------:R-:W-:Y:S03]  /*10530*/  SHF.R.S32.HI R0, RZ, 0x1f, R4 ;  /* 0x0000001fff007819 */ /* 0x000fe60000011404 */
[----:B------:R3:W4:Y:S02]  /*10540*/  @!P6 LDG.E R5, [R2.64] ;  /* 0x000000060205e981 */ /* 0x000724000c1e1900 */
[----:B------:R-:W-:Y:S04]  /*10550*/  IMAD R0, R0, c[0x0][0x1e0], RZ ;  /* 0x0000780000007a24 */ /* 0x000fe800078e02ff */
[C---:B------:R-:W-:Y:S01]  /*10560*/  IMAD R0, R4.reuse, c[0x0][0x1e4], R0 ;  /* 0x0000790004007a24 */ /* 0x040fe200078e0200 */
[----:B-1----:R-:W-:Y:S05]  /*10570*/  SHF.R.S32.HI R21, RZ, 0x1f, R21 ;  /* 0x0000001fff157819 */ /* 0x002fea0000011415 */
[----:B------:R-:W-:Y:S02]  /*10580*/  IMAD R21, R21, c[0x0][0x1e8], RZ ;  /* 0x00007a0015157a24 */ /* 0x000fe400078e02ff */
[----:B---3--:R-:W-:Y:S04]  /*10590*/  IMAD.WIDE.U32 R2, R4, c[0x0][0x1e0], RZ ;  /* 0x0000780004027a25 */ /* 0x008fe800078e00ff */
[----:B------:R-:W-:Y:S02]  /*105a0*/  IMAD.IADD R3, R3, 0x1, R0 ;  /* 0x0000000103037824 */ /* 0x000fe400078e0200 */
[----:B------:R-:W-:Y:S05]  /*105b0*/  IMAD R21, R24, c[0x0][0x1ec], R21 ;  /* 0x00007b0018157a24 */ /* 0x000fea00078e0215 */
[----:B------:R-:W-:Y:S02]  /*105c0*/  IADD3 R21, R23, R21, RZ ;  /* 0x0000001517157210 */ /* 0x000fe40007ffe0ff */
[----:B----4-:R-:W-:Y:S01]  /*105d0*/  SHF.R.S32.HI R0, RZ, 0x1f, R5 ;  /* 0x0000001fff007819 */ /* 0x010fe20000011405 */
[----:B------:R1:W-:Y:S01]  /*105e0*/  STL [R1+0xa4], R5 ;  /* 0x0000a40501007387 */ /* 0x0003e20000100800 */
[C---:B------:R-:W-:Y:S04]  /*105f0*/  IMAD.WIDE.U32 R2, R5.reuse, c[0x0][0x1f0], R2 ;  /* 0x00007c0005027a25 */ /* 0x040fe800078e0002 */
[----:B--2---:R-:W-:Y:S01]  /*10600*/  IMAD R4, R0, c[0x0][0x1f0], RZ ;  /* 0x00007c0000047a24 */ /* 0x004fe200078e02ff */
[----:B------:R-:W-:Y:S03]  /*10610*/  IADD3 R0, P0, R22, R2, RZ ;  /* 0x0000000216007210 */ /* 0x000fe60007f1e0ff */
[----:B------:R-:W-:Y:S05]  /*10620*/  IMAD R4, R5, c[0x0][0x1f4], R4 ;  /* 0x00007d0005047a24 */ /* 0x000fea00078e0204 */
[----:B------:R-:W-:Y:S02]  /*10630*/  IADD3.X R2, R21, R3, R4, P0, !PT ;  /* 0x0000000315027210 */ /* 0x000fe400007fe404 */
[C---:B------:R-:W-:Y:S04]  /*10640*/  LEA R4, P0, R0.reuse, c[0x0][0x1c8], 0x1 ;  /* 0x0000720000047a11 */ /* 0x040fe800078008ff */
[----:B------:R-:W-:Y:S01]  /*10650*/  LEA.HI.X R0, R0, c[0x0][0x1cc], R2, 0x1, P0 ;  /* 0x0000730000007a11 */ /* 0x000fe200000f0c02 */
[----:B------:R-:W-:-:S06]  /*10660*/  BRA.DIV ~URZ, `(.L_x_1935) ;  /* 0x0000deb27f007947 */ /* 0x000fcc000b800000 */
[----:B-1----:R1:W2:Y:S02]  /*10670*/  SHFL.IDX PT, R5, R0, RZ, 0x181f ;  /* 0x00181fff00057589 */ /* 0x0022a400000e0000 */
.L_x_2014:
[----:B------:R-:W-:-:S05]  /*10680*/  BRA.DIV ~URZ, `(.L_x_1936) ;  /* 0x0000df027f007947 */ /* 0x000fca000b800000 */
[----:B------:R-:W3:Y:S04]  /*10690*/  LDL R3, [R1+0xc0] ;  /* 0x0000c00001037983 */ /* 0x000ee80000100800 */
[----:B------:R-:W4:Y:S04]  /*106a0*/  LDL R8, [R1+0xe4] ;  /* 0x0000e40001087983 */ /* 0x000f280000100800 */
[----:B------:R-:W5:Y:S04]  /*106b0*/  LDL R9, [R1+0x98] ;  /* 0x0000980001097983 */ /* 0x000f680000100800 */
[----:B------:R-:W4:Y:S01]  /*106c0*/  SHFL.IDX PT, R2, R4, RZ, 0x181f ;  /* 0x00181fff04027589 */ /* 0x000f2200000e0000 */
[----:B---3--:R-:W-:Y:S02]  /*106d0*/  ISETP.GE.AND P1, PT, R3, c[0x0][0x1d4], PT ;  /* 0x0000750003007a0c */ /* 0x008fe40003f26270 */
[C---:B----4-:R-:W-:Y:S05]  /*106e0*/  IADD3 R6, P0, R2.reuse, R8, RZ ;  /* 0x0000000802067210 */ /* 0x050fea0007f1e0ff */
[C-C-:B--2---:R-:W-:Y:S01]  /*106f0*/  IMAD.X R7, R5.reuse, 0x1, R252.reuse, P0 ;  /* 0x0000000105077824 */ /* 0x144fe200000e06fc */
[----:B------:R-:W-:Y:S05]  /*10700*/  IADD3 R2, P0, R2, R250, RZ ;  /* 0x000000fa02027210 */ /* 0x000fea0007f1e0ff */
[----:B------:R-:W-:Y:S01]  /*10710*/  @!PT LDS RZ, [RZ] ;  /* 0x00000000fffff984 */ /* 0x000fe20000000800 */
[----:B------:R-:W-:Y:S01]  /*10720*/  @!PT LDS RZ, [RZ] ;  /* 0x00000000fffff984 */ /* 0x000fe20000000800 */
[----:B-----5:R2:W-:Y:S01]  /*10730*/  LDGSTS.E.BYPASS.LTC128B.128 [R9+0x4100], [R6.64], !P1 ;  /* 0x0410000006097fae */ /* 0x0205e2000c901d46 */
[--C-:B------:R-:W-:Y:S05]  /*10740*/  IMAD.X R3, R5, 0x1, R251.reuse, P0 ;  /* 0x0000000105037824 */ /* 0x100fea00000e06fb */
[----:B------:R3:W-:Y:S04]  /*10750*/  LDGSTS.E.BYPASS.LTC128B.128 [R9+0x6100], [R2.64], !P5 ;  /* 0x0610000002097fae */ /* 0x0007e8000e901d46 */
[----:B---3--:R-:W2:Y:S04]  /*10760*/  SHFL.IDX PT, R2, R4, 0x1, 0x181f ;  /* 0x00381f0004027f89 */ /* 0x008ea800000e0000 */
[----:B------:R-:W3:Y:S01]  /*10770*/  SHFL.IDX PT, R3, R0, 0x1, 0x181f ;  /* 0x00381f0000037f89 */ /* 0x000ee200000e0000 */
[C---:B--2---:R-:W-:Y:S05]  /*10780*/  IADD3 R6, P0, R2.reuse, R8, RZ ;  /* 0x0000000802067210 */ /* 0x044fea0007f1e0ff */
[C-C-:B---3--:R-:W-:Y:S01]  /*10790*/  IMAD.X R7, R3.reuse, 0x1, R252.reuse, P0 ;  /* 0x0000000103077824 */ /* 0x148fe200000e06fc */
[----:B------:R-:W-:Y:S04]  /*107a0*/  IADD3 R2, P0, R2, R250, RZ ;  /* 0x000000fa02027210 */ /* 0x000fe80007f1e0ff */
[----:B------:R2:W-:Y:S01]  /*107b0*/  LDGSTS.E.BYPASS.LTC128B.128 [R9+0x4900], [R6.64], !P1 ;  /* 0x0490000006097fae */ /* 0x0005e2000c901d46 */
[--C-:B------:R-:W-:Y:S05]  /*107c0*/  IMAD.X R3, R3, 0x1, R251.reuse, P0 ;  /* 0x0000000103037824 */ /* 0x100fea00000e06fb */
[----:B------:R3:W-:Y:S04]  /*107d0*/  LDGSTS.E.BYPASS.LTC128B.128 [R9+0x6900], [R2.64], !P5 ;  /* 0x0690000002097fae */ /* 0x0007e8000e901d46 */
[----:B---3--:R-:W2:Y:S04]  /*107e0*/  SHFL.IDX PT, R2, R4, 0x2, 0x181f ;  /* 0x00581f0004027f89 */ /* 0x008ea800000e0000 */
[----:B------:R-:W3:Y:S01]  /*107f0*/  SHFL.IDX PT, R3, R0, 0x2, 0x181f ;  /* 0x00581f0000037f89 */ /* 0x000ee200000e0000 */
[C---:B--2---:R-:W-:Y:S02]  /*10800*/  IADD3 R6, P0, R2.reuse, R8, RZ ;  /* 0x0000000802067210 */ /* 0x044fe40007f1e0ff */
[----:B------:R-:W-:Y:S03]  /*10810*/  SEL R8, RZ, 0x10, P5 ;  /* 0x00000010ff087807 */ /* 0x000fe60002800000 */
[C---:B---3--:R-:W-:Y:S01]  /*10820*/  IMAD.X R7, R3.reuse, 0x1, R252, P0 ;  /* 0x0000000103077824 */ /* 0x048fe200000e06fc */
[----:B------:R-:W-:Y:S01]  /*10830*/  IADD3 R2, P0, R2, R250, RZ ;  /* 0x000000fa02027210 */ /* 0x000fe20007f1e0ff */
[----:B------:R-:W-:Y:S03]  /*10840*/  IMAD.MOV.U32 R5, RZ, RZ, R8 ;  /* 0x000000ffff057224 */ /* 0x000fe600078e0008 */
[----:B------:R2:W-:Y:S01]  /*10850*/  LDGSTS.E.BYPASS.LTC128B.128 [R9+0x5100], [R6.64], !P1 ;  /* 0x0510000006097fae */ /* 0x0005e2000c901d46 */
[----:B------:R-:W-:Y:S05]  /*10860*/  IMAD.X R3, R3, 0x1, R251, P0 ;  /* 0x0000000103037824 */ /* 0x000fea00000e06fb */
[----:B------:R3:W-:Y:S04]  /*10870*/  LDGSTS.E.BYPASS.LTC128B.128 [R9+0x7100], [R2.64], !P5 ;  /* 0x0710000002097fae */ /* 0x0007e8000e901d46 */
[----:B--2---:R3:W2:Y:S04]  /*10880*/  SHFL.IDX PT, R6, R0, 0x3, 0x181f ;  /* 0x00781f0000067f89 */ /* 0x0046a800000e0000 */
[----:B-1----:R3:W1:Y:S02]  /*10890*/  SHFL.IDX PT, R0, R4, 0x3, 0x181f ;  /* 0x00781f0004007f89 */ /* 0x00266400000e0000 */
.L_x_2015:
[----:B---3--:R-:W3:Y:S01]  /*108a0*/  LDL R4, [R1+0xc0] ;  /* 0x0000c00001047983 */ /* 0x008ee20000100800 */
[C---:B------:R-:W-:Y:S02]  /*108b0*/  ISETP.NE.U32.AND P3, PT, R5.reuse, RZ, PT ;  /* 0x000000ff0500720c */ /* 0x040fe40003f65070 */
[----:B------:R-:W-:Y:S01]  /*108c0*/  IADD3 R2, -R5, 0x10, RZ ;  /* 0x0000001005027810 */ /* 0x000fe20007ffe1ff */
[----:B------:R-:W4:Y:S03]  /*108d0*/  LDL R3, [R1+0xe4] ;  /* 0x0000e40001037983 */ /* 0x000f260000100800 */
[----:B------:R-:W-:Y:S01]  /*108e0*/  LOP3.LUT R2, R2, 0xf, RZ, 0xc0, !PT ;  /* 0x0000000f02027812 */ /* 0x000fe200078ec0ff */
[----:B------:R-:W5:Y:S03]  /*108f0*/  LDL R7, [R1+0x98] ;  /* 0x0000980001077983 */ /* 0x000f660000100800 */
[----:B-1----:R-:W-:Y:S02]  /*10900*/  IADD3 R2, P1, P0, R2, R0, R250 ;  /* 0x0000000002027210 */ /* 0x002fe4000783e0fa */
[----:B---3--:R-:W-:Y:S02]  /*10910*/  ISETP.GE.AND P4, PT, R4, c[0x0][0x1d4], PT ;  /* 0x0000750004007a0c */ /* 0x008fe40003f86270 */
[----:B----4-:R-:W-:Y:S02]  /*10920*/  IADD3 R4, P2, R0, R3, RZ ;  /* 0x0000000300047210 */ /* 0x010fe40007f5e0ff */
[----:B--2---:R-:W-:Y:S03]  /*10930*/  IADD3.X R3, RZ, R6, R251, P1, P0 ;  /* 0x00000006ff037210 */ /* 0x004fe60000fe04fb */
[----:B------:R-:W-:Y:S06]  /*10940*/  IMAD.X R5, R6, 0x1, R252, P2 ;  /* 0x0000000106057824 */ /* 0x000fec00010e06fc */
[----:B------:R-:W-:Y:S01]  /*10950*/  @!PT LDS RZ, [RZ] ;  /* 0x00000000fffff984 */ /* 0x000fe20000000800 */
[----:B------:R-:W-:Y:S01]  /*10960*/  @!PT LDS RZ, [RZ] ;  /* 0x00000000fffff984 */ /* 0x000fe20000000800 */
[----:B------:R-:W-:Y:S01]  /*10970*/  @!PT LDS RZ, [RZ] ;  /* 0x00000000fffff984 */ /* 0x000fe20000000800 */
[----:B-----5:R1:W-:Y:S04]  /*10980*/  LDGSTS.E.BYPASS.LTC128B.128 [R7+0x5900], [R4.64], !P4 ;  /* 0x0590000004077fae */ /* 0x0203e8000e101d46 */
[----:B------:R1:W-:Y:S02]  /*10990*/  LDGSTS.E.BYPASS.LTC128B.128.ZFILL [R7+0x7900], [R2.64], P3 ;  /* 0x0790000002077fae */ /* 0x0003e40009941d46 */
.L_x_1934:
[----:B--234-:R-:W-:Y:S05]  /*109a0*/  BSYNC B0 ;  /* 0x0000000000007941 */ /* 0x01cfea0003800000 */
.L_x_1933:
[----:B------:R-:W2:Y:S01]  /*109b0*/  LDL R9, [R1+0xdc] ;  /* 0x0000dc0001097983 */ /* 0x000ea20000100800 */
[----:B------:R-:W-:Y:S03]  /*109c0*/  IMAD.MOV.U32 R21, RZ, RZ, c[0x0][0x2c4] ;  /* 0x0000b100ff157624 */ /* 0x000fe600078e00ff */
[----:B-1----:R-:W2:Y:S02]  /*109d0*/  LDL R4, [R1+0x4] ;  /* 0x0000040001047983 */ /* 0x002ea40000100800 */
[----:B------:R-:W-:Y:S02]  /*109e0*/  ISETP.NE.AND P0, PT, R21, 0x1, PT ;  /* 0x000000011500780c */ /* 0x000fe40003f05270 */
[----:B------:R-:W3:Y:S04]  /*109f0*/  LDL R8, [R1+0xd8] ;  /* 0x0000d80001087983 */ /* 0x000ee80000100800 */
[----:B------:R-:W3:Y:S04]  /*10a00*/  LDL R5, [R1+0xd4] ;  /* 0x0000d40001057983 */ /* 0x000ee80000100800 */
[----:B------:R-:W4:Y:S04]  /*10a10*/  LDL R7, [R1+0x84] ;  /* 0x0000840001077983 */ /* 0x000f280000100800 */
[----:B------:R-:W5:Y:S04]  /*10a20*/  LDL R0, [R1+0xd0] ;  /* 0x0000d00001007983 */ /* 0x000f680000100800 */
[----:B------:R-:W5:Y:S04]  /*10a30*/  LDL R6, [R1+0xcc] ;  /* 0x0000cc0001067983 */ /* 0x000f680000100800 */
[----:B------:R-:W5:Y:S04]  /*10a40*/  LDL R3, [R1+0xc4] ;  /* 0x0000c40001037983 */ /* 0x000f680000100800 */
[----:B------:R-:W5:Y:S04]  /*10a50*/  LDL R2, [R1+0xe0] ;  /* 0x0000e00001027983 */ /* 0x000f680000100800 */
[----:B------:R-:W0:Y:S01]  /*10a60*/  LDGDEPBAR ;  /* 0x00000000000079af */ /* 0x000e220000000000 */
[----:B--2---:R-:W-:Y:S04]  /*10a70*/  LEA R4, R4, R9, 0x7 ;  /* 0x0000000904047211 */ /* 0x004fe800078e38ff */
[----:B---3--:R-:W-:Y:S02]  /*10a80*/  IADD3 R4, R5, R4, R8 ;  /* 0x0000000405047210 */ /* 0x008fe40007ffe008 */
[----:B------:R-:W-:Y:S05]  /*10a90*/  MOV R5, 0xffffffc0 ;  /* 0xffffffc000057802 */ /* 0x000fea0000000f00 */
[----:B----4-:R-:W-:Y:S02]  /*10aa0*/  IMAD R5, R7, R5, 0x1 ;  /* 0x0000000107057424 */ /* 0x010fe400078e0205 */
[----:B-----5:R-:W-:Y:S04]  /*10ab0*/  IMAD.IADD R4, R0, 0x1, R4 ;  /* 0x0000000100047824 */ /* 0x020fe800078e0204 */
[----:B------:R-:W-:Y:S01]  /*10ac0*/  @P0 IMAD.HI.U32 R0, R4, c[0x0][0x2c8], RZ ;  /* 0x0000b20004000a27 */ /* 0x000fe200078e00ff */
[----:B------:R-:W-:Y:S04]  /*10ad0*/  IADD3 R5, R3, R5, -R6 ;  /* 0x0000000503057210 */ /* 0x000fe80007ffe806 */
[----:B------:R-:W-:Y:S01]  /*10ae0*/  @P0 SHF.R.U32.HI R4, RZ, c[0x0][0x2cc], R0 ;  /* 0x0000b300ff040a19 */ /* 0x000fe20000011600 */
[----:B------:R-:W-:Y:S01]  /*10af0*/  IMAD.IADD R5, R5, 0x1, -R2 ;  /* 0x0000000105057824 */ /* 0x000fe200078e0a02 */
[----:B------:R-:W-:-:S05]  /*10b00*/  BRA.DIV ~URZ, `(.L_x_1937) ;  /* 0x0000e0527f007947 */ /* 0x000fca000b800000 */
[----:B------:R1:W2:Y:S02]  /*10b10*/  SHFL.IDX PT, R0, R4, RZ, 0x1c1f ;  /* 0x001c1fff04007589 */ /* 0x0002a400000e0000 */
.L_x_2016:
[----:B--2---:R-:W-:Y:S05]  /*10b20*/  IMAD.IADD R0, R5, 0x1, R0 ;  /* 0x0000000105007824 */ /* 0x004fea00078e0200 */
[C---:B------:R-:W-:Y:S02]  /*10b30*/  ISETP.GT.AND P0, PT, R0.reuse, RZ, PT ;  /* 0x000000ff0000720c */ /* 0x040fe40003f04270 */
[C---:B------:R-:W-:Y:S02]  /*10b40*/  ISETP.GT.AND P1, PT, R0.reuse, 0x1, PT ;  /* 0x000000010000780c */ /* 0x040fe40003f24270 */
[----:B------:R-:W-:Y:S02]  /*10b50*/  FSEL R8, R229, -INF , P0 ;  /* 0xff800000e5087808 */ /* 0x000fe40000000000 */
[C---:B------:R-:W-:Y:S02]  /*10b60*/  ISETP.GT.AND P0, PT, R0.reuse, 0x9, PT ;  /* 0x000000090000780c */ /* 0x040fe40003f04270 */
[----:B------:R-:W-:Y:S02]  /*10b70*/  ISETP.GT.AND P2, PT, R0, 0x8, PT ;  /* 0x000000080000780c */ /* 0x000fe40003f44270 */
[----:B------:R-:W-:Y:S02]  /*10b80*/  FSEL R24, R228, -INF , P1 ;  /* 0xff800000e4187808 */ /* 0x000fe40000800000 */
[C---:B------:R-:W-:Y:S02]  /*10b90*/  ISETP.GT.AND P1, PT, R0.reuse, 0x10, PT ;  /* 0x000000100000780c */ /* 0x040fe40003f24270 */
[----:B------:R-:W-:Y:S02]  /*10ba0*/  ISETP.GT.AND P3, PT, R0, 0x11, PT ;  /* 0x000000110000780c */ /* 0x000fe40003f64270 */
[----:B------:R-:W-:Y:S02]  /*10bb0*/  FSEL R22, R206, -INF , P0 ;  /* 0xff800000ce167808 */ /* 0x000fe40000000000 */
[----:B------:R-:W-:Y:S02]  /*10bc0*/  ISETP.GT.AND P0, PT, R0, 0x18, PT ;  /* 0x000000180000780c */ /* 0x000fe40003f04270 */
[----:B------:R-:W-:Y:S02]  /*10bd0*/  FSEL R23, R219, -INF , P2 ;  /* 0xff800000db177808 */ /* 0x000fe40001000000 */
[----:B------:R-:W-:Y:S02]  /*10be0*/  FSEL R21, R136, -INF , P1 ;  /* 0xff80000088157808 */ /* 0x000fe40000800000 */
[----:B------:R-:W-:Y:S02]  /*10bf0*/  ISETP.GT.AND P2, PT, R0, 0x19, PT ;  /* 0x000000190000780c */ /* 0x000fe40003f44270 */
[----:B------:R-:W-:Y:S02]  /*10c00*/  FSEL R20, R20, -INF , P3 ;  /* 0xff80000014147808 */ /* 0x000fe40001800000 */
[C---:B------:R-:W-:Y:S02]  /*10c10*/  ISETP.GT.AND P3, PT, R0.reuse, 0x20, PT ;  /* 0x000000200000780c */ /* 0x040fe40003f64270 */
[----:B------:R-:W-:Y:S02]  /*10c20*/  FSEL R19, R19, -INF , P0 ;  /* 0xff80000013137808 */ /* 0x000fe40000000000 */
[C---:B------:R-:W-:Y:S02]  /*10c30*/  ISETP.GT.AND P1, PT, R0.reuse, 0x21, PT ;  /* 0x000000210000780c */ /* 0x040fe40003f24270 */
        /* <DEDUP_REMOVED lines=8> */
[C---:B------:R-:W-:Y:S02]  /*10cc0*/  ISETP.GT.AND P1, PT, R0.reuse, 0x38, PT ;  /* 0x000000380000780c */ /* 0x040fe40003f24270 */
[----:B------:R-:W-:Y:S02]  /*10cd0*/  ISETP.GT.AND P0, PT, R0, 0x39, PT ;  /* 0x000000390000780c */ /* 0x000fe40003f04270 */
[----:B------:R-:W-:Y:S02]  /*10ce0*/  FSEL R14, R14, -INF , P4 ;  /* 0xff8000000e0e7808 */ /* 0x000fe40002000000 */
[----:B------:R-:W-:Y:S02]  /*10cf0*/  FSEL R13, R13, -INF , P3 ;  /* 0xff8000000d0d7808 */ /* 0x000fe40001800000 */
[----:B------:R-:W-:Y:S02]  /*10d00*/  FSEL R12, R12, -INF , P2 ;  /* 0xff8000000c0c7808 */ /* 0x000fe40001000000 */
[----:B------:R-:W-:Y:S02]  /*10d10*/  FSEL R11, R11, -INF , P1 ;  /* 0xff8000000b0b7808 */ /* 0x000fe40000800000 */
[----:B------:R-:W-:Y:S01]  /*10d20*/  FSEL R10, R10, -INF , P0 ;  /* 0xff8000000a0a7808 */ /* 0x000fe20000000000 */
[----:B------:R-:W-:-:S05]  /*10d30*/  BRA.DIV ~URZ, `(.L_x_1938) ;  /* 0x0000de927f007947 */ /* 0x000fca000b800000 */
[----:B------:R-:W-:Y:S01]  /*10d40*/  FMNMX.FTZ R136, R8, R132, !PT ;  /* 0x0000008408887209 */ /* 0x000fe20007810000 */
[----:B------:R-:W2:Y:S03]  /*10d50*/  LDL.LU R3, [R1+0x70] ;  /* 0x0000700001037983 */ /* 0x000ea60000300800 */
[----:B------:R-:W-:Y:S01]  /*10d60*/  FMNMX.FTZ R136, R24, R136, !PT ;  /* 0x0000008818887209 */ /* 0x000fe20007810000 */
[----:B------:R-:W3:Y:S03]  /*10d70*/  SHFL.IDX PT, R2, R4, 0x1, 0x1c1f ;  /* 0x003c1f0004027f89 */ /* 0x000ee600000e0000 */
[----:B------:R-:W-:Y:S04]  /*10d80*/  FMNMX.FTZ R136, R23, R136, !PT ;  /* 0x0000008817887209 */ /* 0x000fe80007810000 */
[----:B------:R-:W-:Y:S01]  /*10d90*/  FMNMX.FTZ R136, R22, R136, !PT ;  /* 0x0000008816887209 */ /* 0x000fe20007810000 */
[----:B------:R-:W4:Y:S03]  /*10da0*/  SHFL.IDX PT, R0, R4, 0x2, 0x1c1f ;  /* 0x005c1f0004007f89 */ /* 0x000f2600000e0000 */
[----:B------:R-:W-:Y:S04]  /*10db0*/  FMNMX.FTZ R136, R21, R136, !PT ;  /* 0x0000008815887209 */ /* 0x000fe80007810000 */
[----:B------:R-:W-:Y:S01]  /*10dc0*/  FMNMX.FTZ R136, R20, R136, !PT ;  /* 0x0000008814887209 */ /* 0x000fe20007810000 */
[----:B-1----:R-:W1:Y:S03]  /*10dd0*/  SHFL.IDX PT, R4, R4, 0x3, 0x1c1f ;  /* 0x007c1f0004047f89 */ /* 0x002e6600000e0000 */
[----:B------:R-:W-:Y:S04]  /*10de0*/  FMNMX.FTZ R136, R19, R136, !PT ;  /* 0x0000008813887209 */ /* 0x000fe80007810000 */
[----:B------:R-:W-:Y:S01]  /*10df0*/  FMNMX.FTZ R136, R18, R136, !PT ;  /* 0x0000008812887209 */ /* 0x000fe20007810000 */
[----:B------:R-:W5:Y:S03]  /*10e00*/  LDL.LU R6, [R1+0x80] ;  /* 0x0000800001067983 */ /* 0x000f660000300800 */
[----:B------:R-:W-:Y:S04]  /*10e10*/  FMNMX.FTZ R136, R17, R136, !PT ;  /* 0x0000008811887209 */ /* 0x000fe80007810000 */
[----:B------:R-:W-:Y:S04]  /*10e20*/  FMNMX.FTZ R136, R16, R136, !PT ;  /* 0x0000008810887209 */ /* 0x000fe80007810000 */
[----:B------:R-:W-:Y:S04]  /*10e30*/  FMNMX.FTZ R136, R15, R136, !PT ;  /* 0x000000880f887209 */ /* 0x000fe80007810000 */
[----:B------:R-:W-:Y:S04]  /*10e40*/  FMNMX.FTZ R136, R14, R136, !PT ;  /* 0x000000880e887209 */ /* 0x000fe80007810000 */
[----:B------:R-:W-:Y:S04]  /*10e50*/  FMNMX.FTZ R136, R13, R136, !PT ;  /* 0x000000880d887209 */ /* 0x000fe80007810000 */
[----:B------:R-:W-:Y:S04]  /*10e60*/  FMNMX.FTZ R136, R12, R136, !PT ;  /* 0x000000880c887209 */ /* 0x000fe80007810000 */
[----:B------:R-:W-:Y:S04]  /*10e70*/  FMNMX.FTZ R136, R11, R136, !PT ;  /* 0x000000880b887209 */ /* 0x000fe80007810000 */
[----:B------:R-:W-:Y:S01]  /*10e80*/  FMNMX.FTZ R136, R10, R136, !PT ;  /* 0x000000880a887209 */ /* 0x000fe20007810000 */
[C---:B---3--:R-:W-:Y:S02]  /*10e90*/  IMAD.IADD R2, R5.reuse, 0x1, R2 ;  /* 0x0000000105027824 */ /* 0x048fe400078e0202 */
[C---:B----4-:R-:W-:Y:S02]  /*10ea0*/  IMAD.IADD R0, R5.reuse, 0x1, R0 ;  /* 0x0000000105007824 */ /* 0x050fe400078e0200 */
[----:B-1----:R-:W-:Y:S01]  /*10eb0*/  IMAD.IADD R5, R5, 0x1, R4 ;  /* 0x0000000105057824 */ /* 0x002fe200078e0204 */
[C---:B------:R-:W-:Y:S01]  /*10ec0*/  ISETP.GT.AND P1, PT, R2.reuse, 0x1, PT ;  /* 0x000000010200780c */ /* 0x040fe20003f24270 */
[----:B------:R-:W3:Y:S01]  /*10ed0*/  LDL.LU R4, [R1+0x7c] ;  /* 0x00007c0001047983 */ /* 0x000ee20000300800 */
[C---:B------:R-:W-:Y:S02]  /*10ee0*/  ISETP.GT.AND P0, PT, R2.reuse, RZ, PT ;  /* 0x000000ff0200720c */ /* 0x040fe40003f04270 */
[----:B------:R-:W-:Y:S02]  /*10ef0*/  FSEL R34, R247, -INF , P1 ;  /* 0xff800000f7227808 */ /* 0x000fe40000800000 */
[C---:B------:R-:W-:Y:S02]  /*10f00*/  ISETP.GT.AND P1, PT, R2.reuse, 0x10, PT ;  /* 0x000000100200780c */ /* 0x040fe40003f24270 */
[C---:B------:R-:W-:Y:S02]  /*10f10*/  ISETP.GT.AND P2, PT, R2.reuse, 0x8, PT ;  /* 0x000000080200780c */ /* 0x040fe40003f44270 */
[----:B------:R-:W-:Y:S02]  /*10f20*/  FSEL R51, R221, -INF , P1 ;  /* 0xff800000dd337808 */ /* 0x000fe40000800000 */
[----:B------:R-:W-:Y:S02]  /*10f30*/  ISETP.GT.AND P1, PT, R2, 0x19, PT ;  /* 0x000000190200780c */ /* 0x000fe40003f24270 */
[----:B------:R-:W-:Y:S02]  /*10f40*/  FSEL R9, R248, -INF , P0 ;  /* 0xff800000f8097808 */ /* 0x000fe40000000000 */
[----:B------:R-:W-:Y:S02]  /*10f50*/  FSEL R48, R35, -INF , P1 ;  /* 0xff80000023307808 */ /* 0x000fe40000800000 */
[C---:B------:R-:W-:Y:S02]  /*10f60*/  ISETP.GT.AND P1, PT, R2.reuse, 0x28, PT ;  /* 0x000000280200780c */ /* 0x040fe40003f24270 */
[C---:B------:R-:W-:Y:S02]  /*10f70*/  ISETP.GT.AND P0, PT, R2.reuse, 0x9, PT ;  /* 0x000000090200780c */ /* 0x040fe40003f04270 */
[----:B------:R-:W-:Y:S02]  /*10f80*/  FSEL R45, R45, -INF , P1 ;  /* 0xff8000002d2d7808 */ /* 0x000fe40000800000 */
[----:B------:R-:W-:Y:S02]  /*10f90*/  ISETP.GT.AND P1, PT, R2, 0x31, PT ;  /* 0x000000310200780c */ /* 0x000fe40003f24270 */
[----:B------:R-:W-:Y:S02]  /*10fa0*/  FSEL R40, R225, -INF , P2 ;  /* 0xff800000e1287808 */ /* 0x000fe40001000000 */
[----:B------:R-:W-:Y:S02]  /*10fb0*/  FSEL R39, R39, -INF , P1 ;  /* 0xff80000027277808 */ /* 0x000fe40000800000 */
[----:B------:R-:W-:Y:S02]  /*10fc0*/  ISETP.GT.AND P1, PT, R0, RZ, PT ;  /* 0x000000ff0000720c */ /* 0x000fe40003f24270 */
        /* <DEDUP_REMOVED lines=15> */
[----:B------:R-:W-:Y:S01]  /*110c0*/  FSEL R38, R38, -INF , P2 ;  /* 0xff80000026267808 */ /* 0x000fe20001000000 */
[----:B------:R-:W4:Y:S01]  /*110d0*/  LDL.LU R2, [R1+0x74] ;  /* 0x0000740001027983 */ /* 0x000f220000300800 */
[----:B------:R-:W-:Y:S02]  /*110e0*/  ISETP.GT.AND P2, PT, R0, 0x1, PT ;  /* 0x000000010000780c */ /* 0x000fe40003f44270 */
[----:B------:R-:W-:Y:S02]  /*110f0*/  FSEL R36, R36, -INF , P0 ;  /* 0xff80000024247808 */ /* 0x000fe40000000000 */
[----:B------:R-:W-:Y:S02]  /*11100*/  FSEL R57, R249, -INF , P2 ;  /* 0xff800000f9397808 */ /* 0x000fe40001000000 */
[C---:B------:R-:W-:Y:S02]  /*11110*/  ISETP.GT.AND P2, PT, R0.reuse, 0x10, PT ;  /* 0x000000100000780c */ /* 0x040fe40003f44270 */
        /* <DEDUP_REMOVED lines=16> */
[----:B------:R-:W-:Y:S02]  /*11220*/  FSEL R55, R55, -INF , P0 ;  /* 0xff80000037377808 */ /* 0x000fe40000000000 */
[C---:B------:R-:W-:Y:S02]  /*11230*/  ISETP.GT.AND P0, PT, R5.reuse, 0x1, PT ;  /* 0x000000010500780c */ /* 0x040fe40003f04270 */
[C---:B------:R-:W-:Y:S02]  /*11240*/  ISETP.GT.AND P2, PT, R5.reuse, RZ, PT ;  /* 0x000000ff0500720c */ /* 0x040fe40003f44270 */
[----:B------:R-:W-:Y:S04]  /*11250*/  ISETP.GT.AND P3, PT, R5, 0x18, PT ;  /* 0x000000180500780c */ /* 0x000fe80003f64270 */
[----:B------:R-:W-:Y:S02]  /*11260*/  FSEL R32, R227, -INF , P3 ;  /* 0xff800000e3207808 */ /* 0x000fe40001800000 */
[----:B------:R-:W-:Y:S04]  /*11270*/  ISETP.GT.AND P3, PT, R5, 0x21, PT ;  /* 0x000000210500780c */ /* 0x000fe80003f64270 */
[----:B------:R-:W-:Y:S02]  /*11280*/  FSEL R29, R207, -INF , P3 ;  /* 0xff800000cf1d7808 */ /* 0x000fe40001800000 */
[----:B------:R-:W-:Y:S02]  /*11290*/  ISETP.GT.AND P3, PT, R5, 0x30, PT ;  /* 0x000000300500780c */ /* 0x000fe40003f64270 */
[----:B--2---:R-:W-:Y:S02]  /*112a0*/  FSEL R53, R3, -INF , P1 ;  /* 0xff80000003357808 */ /* 0x004fe40000800000 */
[C---:B------:R-:W-:Y:S01]  /*112b0*/  ISETP.GT.AND P1, PT, R0.reuse, 0x9, PT ;  /* 0x000000090000780c */ /* 0x040fe20003f24270 */
[----:B------:R-:W2:Y:S03]  /*112c0*/  LDL.LU R3, [R1+0x78] ;  /* 0x0000780001037983 */ /* 0x000ea60000300800 */
[----:B------:R-:W-:Y:S02]  /*112d0*/  FSEL R67, R245, -INF , P1 ;  /* 0xff800000f5437808 */ /* 0x000fe40000800000 */
[----:B------:R-:W-:Y:S04]  /*112e0*/  ISETP.GT.AND P1, PT, R0, 0x18, PT ;  /* 0x000000180000780c */ /* 0x000fe80003f24270 */
[----:B------:R-:W-:Y:S02]  /*112f0*/  FSEL R64, R218, -INF , P1 ;  /* 0xff800000da407808 */ /* 0x000fe40000800000 */
[C---:B------:R-:W-:Y:S04]  /*11300*/  ISETP.GT.AND P1, PT, R0.reuse, 0x21, PT ;  /* 0x000000210000780c */ /* 0x040fe80003f24270 */
[----:B------:R-:W-:Y:S02]  /*11310*/  FSEL R61, R41, -INF , P1 ;  /* 0xff800000293d7808 */ /* 0x000fe40000800000 */
[C---:B------:R-:W-:Y:S04]  /*11320*/  ISETP.GT.AND P1, PT, R0.reuse, 0x30, PT ;  /* 0x000000300000780c */ /* 0x040fe80003f24270 */
[----:B------:R-:W-:Y:S02]  /*11330*/  FSEL R58, R25, -INF , P1 ;  /* 0xff800000193a7808 */ /* 0x000fe40000800000 */
[----:B------:R-:W-:Y:S02]  /*11340*/  ISETP.GT.AND P1, PT, R0, 0x39, PT ;  /* 0x000000390000780c */ /* 0x000fe40003f24270 */
[----:B-----5:R-:W-:Y:S01]  /*11350*/  FSEL R28, R6, -INF , P2 ;  /* 0xff800000061c7808 */ /* 0x020fe20001000000 */
[----:B------:R-:W1:Y:S01]  /*11360*/  SHFL.BFLY PT, R0, R136, 0x2, 0x1f ;  /* 0x0c401f0088007f89 */ /* 0x000e6200000e0000 */
[----:B------:R-:W-:Y:S02]  /*11370*/  FSEL R42, R42, -INF , P1 ;  /* 0xff8000002a2a7808 */ /* 0x000fe40000800000 */
[C---:B------:R-:W-:Y:S02]  /*11380*/  ISETP.GT.AND P1, PT, R5.reuse, 0x8, PT ;  /* 0x000000080500780c */ /* 0x040fe40003f24270 */
[----:B------:R-:W-:Y:S02]  /*11390*/  ISETP.GT.AND P2, PT, R5, 0x9, PT ;  /* 0x000000090500780c */ /* 0x000fe40003f44270 */
[----:B------:R-:W-:Y:S02]  /*113a0*/  FSEL R25, R133, -INF , P3 ;  /* 0xff80000085197808 */ /* 0x000fe40001800000 */
[----:B-1----:R-:W-:Y:S05]  /*113b0*/  FMNMX.FTZ R136, R0, R136, !PT ;  /* 0x0000008800887209 */ /* 0x002fea0007810000 */
[----:B------:R-:W1:Y:S01]  /*113c0*/  SHFL.BFLY PT, R0, R136, 0x1, 0x1f ;  /* 0x0c201f0088007f89 */ /* 0x000e6200000e0000 */
[----:B---3--:R-:W-:Y:S02]  /*113d0*/  FSEL R54, R4, -INF , P0 ;  /* 0xff80000004367808 */ /* 0x008fe40000000000 */
[----:B------:R-:W-:Y:S04]  /*113e0*/  ISETP.GT.AND P0, PT, R5, 0x10, PT ;  /* 0x000000100500780c */ /* 0x000fe80003f04270 */
[----:B------:R-:W-:Y:S02]  /*113f0*/  FSEL R35, R231, -INF , P0 ;  /* 0xff800000e7237808 */ /* 0x000fe40000000000 */
[C---:B------:R-:W-:Y:S04]  /*11400*/  ISETP.GT.AND P0, PT, R5.reuse, 0x19, PT ;  /* 0x000000190500780c */ /* 0x040fe80003f04270 */
[----:B------:R-:W-:Y:S02]  /*11410*/  FSEL R31, R226, -INF , P0 ;  /* 0xff800000e21f7808 */ /* 0x000fe40000000000 */
[----:B------:R-:W-:Y:S02]  /*11420*/  ISETP.GT.AND P0, PT, R5, 0x29, PT ;  /* 0x000000290500780c */ /* 0x000fe40003f04270 */
[----:B-1----:R-:W-:Y:S02]  /*11430*/  FMNMX.FTZ R136, R136, R0, !PT ;  /* 0x0000000088887209 */ /* 0x002fe40007810000 */
[----:B------:R-:W-:Y:S02]  /*11440*/  FSEL R26, R134, -INF , P0 ;  /* 0xff800000861a7808 */ /* 0x000fe40000000000 */
[----:B------:R-:W-:Y:S02]  /*11450*/  FMNMX.FTZ R134, R53, R138, !PT ;  /* 0x0000008a35867209 */ /* 0x000fe40007810000 */
[----:B------:R-:W-:Y:S02]  /*11460*/  ISETP.GT.AND P0, PT, R5, 0x39, PT ;  /* 0x000000390500780c */ /* 0x000fe40003f04270 */
[----:B------:R-:W-:Y:S02]  /*11470*/  FMNMX.FTZ R134, R57, R134, !PT ;  /* 0x0000008639867209 */ /* 0x000fe40007810000 */
[----:B------:R-:W-:Y:S02]  /*11480*/  FSEL R7, R204, -INF , P0 ;  /* 0xff800000cc077808 */ /* 0x000fe40000000000 */
        /* <DEDUP_REMOVED lines=8> */
[----:B------:R-:W-:Y:S02]  /*11510*/  FMNMX.FTZ R134, R60, R134, !PT ;  /* 0x000000863c867209 */ /* 0x000fe40007810000 */
[----:B----4-:R-:W-:Y:S02]  /*11520*/  FSEL R37, R2, -INF , P2 ;  /* 0xff80000002257808 */ /* 0x010fe40001000000 */
[----:B------:R-:W-:Y:S02]  /*11530*/  FMNMX.FTZ R134, R59, R134, !PT ;  /* 0x000000863b867209 */ /* 0x000fe40007810000 */
[C---:B------:R-:W-:Y:S02]  /*11540*/  ISETP.GT.AND P2, PT, R5.reuse, 0x20, PT ;  /* 0x000000200500780c */ /* 0x040fe40003f44270 */
[----:B------:R-:W-:Y:S02]  /*11550*/  FMNMX.FTZ R134, R58, R134, !PT ;  /* 0x000000863a867209 */ /* 0x000fe40007810000 */
[----:B------:R-:W-:Y:S02]  /*11560*/  FSEL R30, R216, -INF , P2 ;  /* 0xff800000d81e7808 */ /* 0x000fe40001000000 */
[----:B------:R-:W-:Y:S02]  /*11570*/  FMNMX.FTZ R134, R56, R134, !PT ;  /* 0x0000008638867209 */ /* 0x000fe40007810000 */
[----:B------:R-:W-:Y:S02]  /*11580*/  ISETP.GT.AND P2, PT, R5, 0x31, PT ;  /* 0x000000310500780c */ /* 0x000fe40003f44270 */
[----:B------:R-:W-:Y:S02]  /*11590*/  FMNMX.FTZ R134, R55, R134, !PT ;  /* 0x0000008637867209 */ /* 0x000fe40007810000 */
[----:B------:R-:W-:Y:S02]  /*115a0*/  FSEL R6, R208, -INF , P2 ;  /* 0xff800000d0067808 */ /* 0x000fe40001000000 */
[----:B------:R-:W-:Y:S02]  /*115b0*/  FMNMX.FTZ R134, R42, R134, !PT ;  /* 0x000000862a867209 */ /* 0x000fe40007810000 */
[----:B--2---:R-:W-:Y:S02]  /*115c0*/  FSEL R41, R3, -INF , P1 ;  /* 0xff80000003297808 */ /* 0x004fe40000800000 */
[C---:B------:R-:W-:Y:S04]  /*115d0*/  ISETP.GT.AND P1, PT, R5.reuse, 0x11, PT ;  /* 0x000000110500780c */ /* 0x040fe80003f24270 */
[----:B------:R-:W-:Y:S02]  /*115e0*/  FSEL R33, R230, -INF , P1 ;  /* 0xff800000e6217808 */ /* 0x000fe40000800000 */
[----:B------:R-:W-:Y:S04]  /*115f0*/  ISETP.GT.AND P1, PT, R5, 0x28, PT ;  /* 0x000000280500780c */ /* 0x000fe80003f24270 */
        /* <DEDUP_REMOVED lines=22> */
[----:B-1----:R-:W-:Y:S06]  /*11760*/  FMNMX.FTZ R135, R135, R0, !PT ;  /* 0x0000000087877209 */ /* 0x002fec0007810000 */
        /* <DEDUP_REMOVED lines=23> */
.L_x_2017:
[----:B------:R-:W3:Y:S01]  /*118e0*/  LDL.LU R204, [R1+0xbc] ;  /* 0x0000bc0001cc7983 */ /* 0x000ee20000300800 */
[C---:B------:R-:W-:Y:S01]  /*118f0*/  FSETP.NEU.FTZ.AND P0, PT, R136.reuse, -INF , PT ;  /* 0xff8000008800780b */ /* 0x040fe20003f1d000 */
[----:B------:R-:W-:Y:S01]  /*11900*/  FMUL.FTZ R2, R136, c[0x0][0x2d0] ;  /* 0x0000b40088027a20 */ /* 0x000fe20000410000 */
[----:B--2---:R-:W-:Y:S01]  /*11910*/  FMNMX.FTZ R133, R0, R4, !PT ;  /* 0x0000000400857209 */ /* 0x004fe20007810000 */
[----:B------:R-:W2:Y:S01]  /*11920*/  LDL.LU R212, [R1+0xb0] ;  /* 0x0000b00001d47983 */ /* 0x000ea20000300800 */
[----:B------:R-:W-:Y:S01]  /*11930*/  FSEL R0, R136, RZ, P0 ;  /* 0x000000ff88007208 */ /* 0x000fe20000000000 */
[----:B------:R-:W-:Y:S01]  /*11940*/  WARPSYNC 0xffffffff ;  /* 0xffffffff00007948 */ /* 0x000fe20003800000 */
[----:B------:R-:W-:Y:S02]  /*11950*/  FSEL R2, R2, RZ, P0 ;  /* 0x000000ff02027208 */ /* 0x000fe40000000000 */
[----:B------:R-:W-:Y:S01]  /*11960*/  FSETP.NEU.FTZ.AND P0, PT, R135, -INF , PT ;  /* 0xff8000008700780b */ /* 0x000fe20003f1d000 */
[----:B------:R-:W-:Y:S02]  /*11970*/  FADD.FTZ R0, -R0, R132 ;  /* 0x0000008400007221 */ /* 0x000fe40000010100 */
[--C-:B------:R-:W-:Y:S02]  /*11980*/  FFMA.FTZ R3, R8, c[0x0][0x2d0], -R2.reuse ;  /* 0x0000b40008037a23 */ /* 0x100fe40000010802 */
[----:B------:R-:W-:Y:S02]  /*11990*/  FMUL.FTZ R0, R0, c[0x0][0x2d0] ;  /* 0x0000b40000007a20 */ /* 0x000fe40000410000 */
[--C-:B------:R-:W-:Y:S02]  /*119a0*/  FFMA.FTZ R24, R24, c[0x0][0x2d0], -R2.reuse ;  /* 0x0000b40018187a23 */ /* 0x100fe40000010802 */
[----:B------:R-:W4:Y:S01]  /*119b0*/  MUFU.EX2 R132, R0 ;  /* 0x0000000000847308 */ /* 0x000f220000000800 */
        /* <DEDUP_REMOVED lines=8> */
[--C-:B------:R-:W-:Y:S02]  /*11a40*/  FFMA.FTZ R17, R17, c[0x0][0x2d0], -R2.reuse ;  /* 0x0000b40011117a23 */ /* 0x100fe40000010802 */
[--C-:B------:R-:W-:Y:S02]  /*11a50*/  FFMA.FTZ R16, R16, c[0x0][0x2d0], -R2.reuse ;  /* 0x0000b40010107a23 */ /* 0x100fe40000010802 */
[--C-:B------:R-:W-:Y:S01]  /*11a60*/  FFMA.FTZ R211, R15, c[0x0][0x2d0], -R2.reuse ;  /* 0x0000b4000fd37a23 */ /* 0x100fe20000010802 */
[----:B------:R-:W5:Y:S01]  /*11a70*/  MUFU.EX2 R24, R24 ;  /* 0x0000001800187308 */ /* 0x000f620000000800 */
[--C-:B------:R-:W-:Y:S01]  /*11a80*/  FFMA.FTZ R210, R14, c[0x0][0x2d0], -R2.reuse ;  /* 0x0000b4000ed27a23 */ /* 0x100fe20000010802 */
[----:B------:R-:W-:Y:S01]  /*11a90*/  MOV R15, R17 ;  /* 0x00000011000f7202 */ /* 0x000fe20000000f00 */
[--C-:B------:R-:W-:Y:S01]  /*11aa0*/  FFMA.FTZ R207, R12, c[0x0][0x2d0], -R2.reuse ;  /* 0x0000b4000ccf7a23 */ /* 0x100fe20000010802 */
[----:B------:R-:W-:Y:S01]  /*11ab0*/  MOV R13, R211 ;  /* 0x000000d3000d7202 */ /* 0x000fe20000000f00 */
[--C-:B------:R-:W-:Y:S01]  /*11ac0*/  FFMA.FTZ R209, R11, c[0x0][0x2d0], -R2.reuse ;  /* 0x0000b4000bd17a23 */ /* 0x100fe20000010802 */
[----:B------:R-:W-:Y:S01]  /*11ad0*/  MOV R12, R210 ;  /* 0x000000d2000c7202 */ /* 0x000fe20000000f00 */
[----:B------:R-:W-:Y:S01]  /*11ae0*/  FFMA.FTZ R10, R10, c[0x0][0x2d0], -R2 ;  /* 0x0000b4000a0a7a23 */ /* 0x000fe20000010802 */
[----:B------:R-:W-:Y:S01]  /*11af0*/  MOV R14, R16 ;  /* 0x00000010000e7202 */ /* 0x000fe20000000f00 */
[----:B------:R-:W-:Y:S01]  /*11b00*/  FMUL.FTZ R2, R135, c[0x0][0x2d0] ;  /* 0x0000b40087027a20 */ /* 0x000fe20000410000 */
[----:B------:R-:W-:Y:S04]  /*11b10*/  MUFU.EX2 R23, R23 ;  /* 0x0000001700177308 */ /* 0x000fe80000000800 */
[----:B------:R-:W-:Y:S05]  /*11b20*/  FSEL R2, R2, RZ, P0 ;  /* 0x000000ff02027208 */ /* 0x000fea0000000000 */
[--C-:B-1----:R-:W-:Y:S01]  /*11b30*/  FFMA.FTZ R4, R34, c[0x0][0x2d0], -R2.reuse ;  /* 0x0000b40022047a23 */ /* 0x102fe20000010802 */
[----:B------:R-:W1:Y:S01]  /*11b40*/  MUFU.EX2 R22, R22 ;  /* 0x0000001600167308 */ /* 0x000e620000000800 */
[--C-:B------:R-:W-:Y:S01]  /*11b50*/  FFMA.FTZ R52, R52, c[0x0][0x2d0], -R2.reuse ;  /* 0x0000b40034347a23 */ /* 0x100fe20000010802 */
[----:B------:R-:W-:Y:S01]  /*11b60*/  MOV R34, R208 ;  /* 0x000000d000227202 */ /* 0x000fe20000000f00 */
[--C-:B------:R-:W-:Y:S02]  /*11b70*/  FFMA.FTZ R247, R45, c[0x0][0x2d0], -R2.reuse ;  /* 0x0000b4002df77a23 */ /* 0x100fe40000010802 */
[--C-:B------:R-:W-:Y:S01]  /*11b80*/  FFMA.FTZ R39, R39, c[0x0][0x2d0], -R2.reuse ;  /* 0x0000b40027277a23 */ /* 0x100fe20000010802 */
[----:B------:R-:W2:Y:S01]  /*11b90*/  LDL.LU R45, [R1+0xb4] ;  /* 0x0000b400012d7983 */ /* 0x000ea20000300800 */
[--C-:B------:R-:W-:Y:S02]  /*11ba0*/  FFMA.FTZ R38, R38, c[0x0][0x2d0], -R2.reuse ;  /* 0x0000b40026267a23 */ /* 0x100fe40000010802 */
[--C-:B------:R-:W-:Y:S01]  /*11bb0*/  FFMA.FTZ R217, R48, c[0x0][0x2d0], -R2.reuse ;  /* 0x0000b40030d97a23 */ /* 0x100fe20000010802 */
[----:B------:R-:W-:Y:S01]  /*11bc0*/  MUFU.EX2 R4, R4 ;  /* 0x0000000400047308 */ /* 0x000fe20000000800 */
[--C-:B------:R-:W-:Y:S02]  /*11bd0*/  FFMA.FTZ R43, R43, c[0x0][0x2d0], -R2.reuse ;  /* 0x0000b4002b2b7a23 */ /* 0x100fe40000010802 */
[--C-:B------:R-:W-:Y:S01]  /*11be0*/  FFMA.FTZ R219, R50, c[0x0][0x2d0], -R2.reuse ;  /* 0x0000b40032db7a23 */ /* 0x100fe20000010802 */
[----:B------:R-:W-:Y:S01]  /*11bf0*/  MOV R50, R12 ;  /* 0x0000000c00327202 */ /* 0x000fe20000000f00 */
[--C-:B------:R-:W-:Y:S02]  /*11c00*/  FFMA.FTZ R218, R49, c[0x0][0x2d0], -R2.reuse ;  /* 0x0000b40031da7a23 */ /* 0x100fe40000010802 */
[--C-:B------:R-:W-:Y:S02]  /*11c10*/  FFMA.FTZ R249, R47, c[0x0][0x2d0], -R2.reuse ;  /* 0x0000b4002ff97a23 */ /* 0x100fe40000010802 */
[--C-:B------:R-:W-:Y:S02]  /*11c20*/  FFMA.FTZ R248, R46, c[0x0][0x2d0], -R2.reuse ;  /* 0x0000b4002ef87a23 */ /* 0x100fe40000010802 */
[--C-:B------:R-:W-:Y:S02]  /*11c30*/  FFMA.FTZ R246, R44, c[0x0][0x2d0], -R2.reuse ;  /* 0x0000b4002cf67a23 */ /* 0x100fe40000010802 */
[--C-:B------:R-:W-:Y:S01]  /*11c40*/  FFMA.FTZ R220, R51, c[0x0][0x2d0], -R2.reuse ;  /* 0x0000b40033dc7a23 */ /* 0x100fe20000010802 */
[----:B------:R-:W-:Y:S01]  /*11c50*/  MOV R51, R207 ;  /* 0x000000cf00337202 */ /* 0x000fe20000000f00 */
[----:B------:R-:W-:Y:S10]  /*11c60*/  MUFU.EX2 R249, R249 ;  /* 0x000000f900f97308 */ /* 0x000ff40000000800 */
[----:B------:R-:W-:Y:S10]  /*11c70*/  MUFU.EX2 R220, R220 ;  /* 0x000000dc00dc7308 */ /* 0x000ff40000000800 */
[----:B------:R-:W-:Y:S01]  /*11c80*/  MUFU.EX2 R248, R248 ;  /* 0x000000f800f87308 */ /* 0x000fe20000000800 */
[C---:B----4-:R-:W-:Y:S02]  /*11c90*/  FMUL.FTZ R68, R132.reuse, R68 ;  /* 0x0000004484447220 */ /* 0x050fe40000410000 */
        /* <DEDUP_REMOVED lines=15> */
[----:B---3--:R-:W-:Y:S01]  /*11d90*/  FFMA.FTZ R0, R132, R204, R3 ;  /* 0x000000cc84007223 */ /* 0x008fe20000010003 */
[C---:B-----5:R-:W-:Y:S01]  /*11da0*/  F2FP.PACK_AB R204, R24.reuse, R3 ;  /* 0x0000000318cc723e */ /* 0x060fe200000000ff */
[----:B------:R-:W-:Y:S02]  /*11db0*/  FFMA.FTZ R3, R9, c[0x0][0x2d0], -R2 ;  /* 0x0000b40009037a23 */ /* 0x000fe40000010802 */
[----:B------:R-:W-:Y:S01]  /*11dc0*/  FADD.FTZ R11, R24, R0 ;  /* 0x00000000180b7221 */ /* 0x000fe20000010000 */
[----:B------:R-:W-:Y:S01]  /*11dd0*/  FSEL R0, R135, RZ, P0 ;  /* 0x000000ff87007208 */ /* 0x000fe20000000000 */
[----:B------:R-:W-:Y:S01]  /*11de0*/  MUFU.EX2 R205, R3 ;  /* 0x0000000300cd7308 */ /* 0x000fe20000000800 */
[--C-:B------:R-:W-:Y:S01]  /*11df0*/  FFMA.FTZ R9, R40, c[0x0][0x2d0], -R2.reuse ;  /* 0x0000b40028097a23 */ /* 0x100fe20000010802 */
[----:B------:R-:W-:Y:S01]  /*11e00*/  FSETP.NEU.FTZ.AND P0, PT, R134, -INF , PT ;  /* 0xff8000008600780b */ /* 0x000fe20003f1d000 */
[----:B------:R-:W-:Y:S01]  /*11e10*/  FFMA.FTZ R40, R36, c[0x0][0x2d0], -R2 ;  /* 0x0000b40024287a23 */ /* 0x000fe20000010802 */
[----:B------:R-:W-:Y:S01]  /*11e20*/  MOV R24, R10 ;  /* 0x0000000a00187202 */ /* 0x000fe20000000f00 */
[----:B------:R-:W-:Y:S01]  /*11e30*/  FADD.FTZ R0, -R0, R137 ;  /* 0x0000008900007221 */ /* 0x000fe20000010100 */
[----:B------:R-:W-:Y:S01]  /*11e40*/  MOV R137, R209 ;  /* 0x000000d100897202 */ /* 0x000fe20000000f00 */
[----:B------:R-:W-:Y:S02]  /*11e50*/  FMUL.FTZ R2, R134, c[0x0][0x2d0] ;  /* 0x0000b40086027a20 */ /* 0x000fe40000410000 */
[----:B------:R-:W-:Y:S01]  /*11e60*/  FMUL.FTZ R0, R0, c[0x0][0x2d0] ;  /* 0x0000b40000007a20 */ /* 0x000fe20000410000 */
[----:B------:R-:W-:Y:S02]  /*11e70*/  MUFU.EX2 R207, R9 ;  /* 0x0000000900cf7308 */ /* 0x000fe40000000800 */
[----:B------:R-:W-:Y:S05]  /*11e80*/  FSEL R2, R2, RZ, P0 ;  /* 0x000000ff02027208 */ /* 0x000fea0000000000 */
[--C-:B------:R-:W-:Y:S01]  /*11e90*/  FFMA.FTZ R215, R64, c[0x0][0x2d0], -R2.reuse ;  /* 0x0000b40040d77a23 */ /* 0x100fe20000010802 */
[----:B------:R-:W-:Y:S01]  /*11ea0*/  MOV R64, R137 ;  /* 0x0000008900407202 */ /* 0x000fe20000000f00 */
[--C-:B------:R-:W-:Y:S01]  /*11eb0*/  FFMA.FTZ R21, R56, c[0x0][0x2d0], -R2.reuse ;  /* 0x0000b40038157a23 */ /* 0x100fe20000010802 */
[----:B------:R-:W2:Y:S01]  /*11ec0*/  MUFU.EX2 R3, R0 ;  /* 0x0000000000037308 */ /* 0x000ea20000000800 */
[--C-:B------:R-:W-:Y:S01]  /*11ed0*/  FFMA.FTZ R55, R55, c[0x0][0x2d0], -R2.reuse ;  /* 0x0000b40037377a23 */ /* 0x100fe20000010802 */
[----:B------:R-:W-:Y:S01]  /*11ee0*/  MOV R137, R15 ;  /* 0x0000000f00897202 */ /* 0x000fe20000000f00 */
[--C-:B------:R-:W-:Y:S01]  /*11ef0*/  FFMA.FTZ R17, R206, c[0x0][0x2d0], -R2.reuse ;  /* 0x0000b400ce117a23 */ /* 0x100fe20000010802 */
[----:B-1----:R-:W-:Y:S01]  /*11f00*/  F2FP.PACK_AB R206, R22, R23 ;  /* 0x0000001716ce723e */ /* 0x002fe200000000ff */
[--C-:B------:R-:W-:Y:S02]  /*11f10*/  FFMA.FTZ R67, R67, c[0x0][0x2d0], -R2.reuse ;  /* 0x0000b40043437a23 */ /* 0x100fe40000010802 */
[--C-:B------:R-:W-:Y:S01]  /*11f20*/  FFMA.FTZ R214, R66, c[0x0][0x2d0], -R2.reuse ;  /* 0x0000b40042d67a23 */ /* 0x100fe20000010802 */
[----:B------:R-:W-:Y:S01]  /*11f30*/  MOV R66, R24 ;  /* 0x0000001800427202 */ /* 0x000fe20000000f00 */
        /* <DEDUP_REMOVED lines=9> */
[----:B------:R-:W-:Y:S01]  /*11fd0*/  MUFU.EX2 R19, R8 ;  /* 0x0000000800137308 */ /* 0x000fe20000000800 */
[----:B--2---:R-:W-:Y:S01]  /*11fe0*/  FFMA.FTZ R0, R3, R212, R205 ;  /* 0x000000d403007223 */ /* 0x004fe200000100cd */
[----:B------:R-:W-:Y:S01]  /*11ff0*/  F2FP.PACK_AB R205, R4, R205 ;  /* 0x000000cd04cd723e */ /* 0x000fe200000000ff */
[----:B------:R-:W-:Y:S02]  /*12000*/  FFMA.FTZ R44, R58, c[0x0][0x2d0], -R2 ;  /* 0x0000b4003a2c7a23 */ /* 0x000fe40000010802 */
[----:B------:R-:W-:Y:S01]  /*12010*/  FADD.FTZ R18, R4, R0 ;  /* 0x0000000004127221 */ /* 0x000fe20000010000 */
[----:B------:R-:W-:Y:S01]  /*12020*/  FSEL R0, R134, RZ, P0 ;  /* 0x000000ff86007208 */ /* 0x000fe20000000000 */
[----:B------:R-:W-:Y:S01]  /*12030*/  FFMA.FTZ R4, R53, c[0x0][0x2d0], -R2 ;  /* 0x0000b40035047a23 */ /* 0x000fe20000010802 */
[----:B------:R-:W-:Y:S01]  /*12040*/  FSETP.NEU.FTZ.AND P0, PT, R133, -INF , PT ;  /* 0xff8000008500780b */ /* 0x000fe20003f1d000 */
[----:B------:R-:W-:Y:S01]  /*12050*/  FMUL.FTZ R70, R3, R70 ;  /* 0x0000004603467220 */ /* 0x000fe20000410000 */
[----:B------:R-:W-:Y:S01]  /*12060*/  MUFU.EX2 R213, R213 ;  /* 0x000000d500d57308 */ /* 0x000fe20000000800 */
[----:B------:R-:W-:Y:S01]  /*12070*/  FADD.FTZ R0, -R0, R138 ;  /* 0x0000008a00007221 */ /* 0x000fe20000010100 */
[----:B------:R-:W-:Y:S01]  /*12080*/  FSEL R2, R133, RZ, P0 ;  /* 0x000000ff85027208 */ /* 0x000fe20000000000 */
[C---:B------:R-:W-:Y:S01]  /*12090*/  FMUL.FTZ R71, R3.reuse, R71 ;  /* 0x0000004703477220 */ /* 0x040fe20000410000 */
[----:B------:R-:W-:Y:S01]  /*120a0*/  MOV R138, R43 ;  /* 0x0000002b008a7202 */ /* 0x000fe20000000f00 */
[----:B------:R-:W-:Y:S02]  /*120b0*/  FMUL.FTZ R0, R0, c[0x0][0x2d0] ;  /* 0x0000b40000007a20 */ /* 0x000fe40000410000 */
[----:B------:R-:W-:Y:S01]  /*120c0*/  FADD.FTZ R2, -R2, R139 ;  /* 0x0000008b02027221 */ /* 0x000fe20000010100 */
[----:B------:R-:W-:Y:S01]  /*120d0*/  MOV R139, R44 ;  /* 0x0000002c008b7202 */ /* 0x000fe20000000f00 */
[C---:B------:R-:W-:Y:S01]  /*120e0*/  FMUL.FTZ R82, R3.reuse, R82 ;  /* 0x0000005203527220 */ /* 0x040fe20000410000 */
[----:B------:R1:W-:Y:S01]  /*120f0*/  MUFU.EX2 R20, R4 ;  /* 0x0000000400147308 */ /* 0x0003e20000000800 */
[----:B------:R-:W-:Y:S02]  /*12100*/  FMUL.FTZ R2, R2, c[0x0][0x2d0] ;  /* 0x0000b40002027a20 */ /* 0x000fe40000410000 */
[C---:B------:R-:W-:Y:S02]  /*12110*/  FMUL.FTZ R83, R3.reuse, R83 ;  /* 0x0000005303537220 */ /* 0x040fe40000410000 */
        /* <DEDUP_REMOVED lines=9> */
[----:B------:R-:W3:Y:S01]  /*121b0*/  MUFU.EX2 R2, R2 ;  /* 0x0000000200027308 */ /* 0x000ee20000000800 */
[C---:B------:R-:W-:Y:S02]  /*121c0*/  FMUL.FTZ R118, R3.reuse, R118 ;  /* 0x0000007603767220 */ /* 0x040fe40000410000 */
[----:B------:R-:W-:Y:S02]  /*121d0*/  FMUL.FTZ R119, R3, R119 ;  /* 0x0000007703777220 */ /* 0x000fe40000410000 */
[----:B-1----:R-:W-:Y:S02]  /*121e0*/  FMUL.FTZ R4, R133, c[0x0][0x2d0] ;  /* 0x0000b40085047a20 */ /* 0x002fe40000410000 */
[C---:B------:R-:W-:Y:S02]  /*121f0*/  FMUL.FTZ R130, R3.reuse, R130 ;  /* 0x0000008203827220 */ /* 0x040fe40000410000 */
[----:B------:R-:W-:Y:S01]  /*12200*/  FMUL.FTZ R131, R3, R131 ;  /* 0x0000008303837220 */ /* 0x000fe20000410000 */
[----:B------:R-:W-:Y:S01]  /*12210*/  FSEL R4, R4, RZ, P0 ;  /* 0x000000ff04047208 */ /* 0x000fe20000000000 */
[----:B------:R-:W-:Y:S01]  /*12220*/  MUFU.EX2 R230, R230 ;  /* 0x000000e600e67308 */ /* 0x000fe20000000800 */
[----:B--2---:R-:W-:Y:S01]  /*12230*/  FMUL.FTZ R56, R0, R144 ;  /* 0x0000009000387220 */ /* 0x004fe20000410000 */
[----:B------:R-:W-:Y:S02]  /*12240*/  F2FP.PACK_AB R144, R19, R20 ;  /* 0x000000141390723e */ /* 0x000fe400000000ff */
[--C-:B------:R-:W-:Y:S02]  /*12250*/  FFMA.FTZ R48, R5, c[0x0][0x2d0], -R4.reuse ;  /* 0x0000b40005307a23 */ /* 0x100fe40000010804 */
[----:B------:R-:W2:Y:S01]  /*12260*/  LDL.LU R5, [R1+0xb8] ;  /* 0x0000b80001057983 */ /* 0x000ea20000300800 */
[--C-:B------:R-:W-:Y:S01]  /*12270*/  FFMA.FTZ R212, R35, c[0x0][0x2d0], -R4.reuse ;  /* 0x0000b40023d47a23 */ /* 0x100fe20000010804 */
[----:B------:R-:W-:Y:S01]  /*12280*/  MOV R35, R51 ;  /* 0x0000003300237202 */ /* 0x000fe20000000f00 */
[--C-:B------:R-:W-:Y:S01]  /*12290*/  FFMA.FTZ R211, R33, c[0x0][0x2d0], -R4.reuse ;  /* 0x0000b40021d37a23 */ /* 0x100fe20000010804 */
[----:B------:R-:W-:Y:S01]  /*122a0*/  MOV R33, R40 ;  /* 0x0000002800217202 */ /* 0x000fe20000000f00 */
[--C-:B------:R-:W-:Y:S01]  /*122b0*/  FFMA.FTZ R210, R32, c[0x0][0x2d0], -R4.reuse ;  /* 0x0000b40020d27a23 */ /* 0x100fe20000010804 */
[----:B------:R-:W-:Y:S01]  /*122c0*/  MOV R32, R34 ;  /* 0x0000002200207202 */ /* 0x000fe20000000f00 */
[--C-:B------:R-:W-:Y:S01]  /*122d0*/  FFMA.FTZ R49, R6, c[0x0][0x2d0], -R4.reuse ;  /* 0x0000b40006317a23 */ /* 0x100fe20000010804 */
[----:B------:R-:W-:Y:S01]  /*122e0*/  MOV R51, R13 ;  /* 0x0000000d00337202 */ /* 0x000fe20000000f00 */
[----:B------:R-:W-:Y:S01]  /*122f0*/  FADD.FTZ R6, R23, R11 ;  /* 0x0000000b17067221 */ /* 0x000fe20000010000 */
[----:B------:R-:W-:Y:S01]  /*12300*/  MOV R34, R14 ;  /* 0x0000000e00227202 */ /* 0x000fe20000000f00 */
[--C-:B------:R-:W-:Y:S01]  /*12310*/  FFMA.FTZ R54, R54, c[0x0][0x2d0], -R4.reuse ;  /* 0x0000b40036367a23 */ /* 0x100fe20000010804 */
[----:B------:R-:W-:Y:S01]  /*12320*/  MUFU.EX2 R212, R212 ;  /* 0x000000d400d47308 */ /* 0x000fe20000000800 */
[--C-:B------:R-:W-:Y:S02]  /*12330*/  FFMA.FTZ R37, R37, c[0x0][0x2d0], -R4.reuse ;  /* 0x0000b40025257a23 */ /* 0x100fe40000010804 */
[--C-:B------:R-:W-:Y:S02]  /*12340*/  FFMA.FTZ R53, R25, c[0x0][0x2d0], -R4.reuse ;  /* 0x0000b40019357a23 */ /* 0x100fe40000010804 */
[----:B------:R-:W-:Y:S02]  /*12350*/  FFMA.FTZ R36, R7, c[0x0][0x2d0], -R4 ;  /* 0x0000b40007247a23 */ /* 0x000fe40000010804 */
[----:B------:R-:W-:Y:S02]  /*12360*/  FADD.FTZ R208, R22, R6 ;  /* 0x0000000616d07221 */ /* 0x000fe40000010000 */
[--C-:B------:R-:W-:Y:S01]  /*12370*/  FFMA.FTZ R10, R28, c[0x0][0x2d0], -R4.reuse ;  /* 0x0000b4001c0a7a23 */ /* 0x100fe20000010804 */
[----:B------:R-:W-:Y:S01]  /*12380*/  MUFU.EX2 R211, R211 ;  /* 0x000000d300d37308 */ /* 0x000fe20000000800 */
[--C-:B------:R-:W-:Y:S02]  /*12390*/  FFMA.FTZ R16, R41, c[0x0][0x2d0], -R4.reuse ;  /* 0x0000b40029107a23 */ /* 0x100fe40000010804 */
[--C-:B------:R-:W-:Y:S02]  /*123a0*/  FFMA.FTZ R209, R31, c[0x0][0x2d0], -R4.reuse ;  /* 0x0000b4001fd17a23 */ /* 0x100fe40000010804 */
[--C-:B------:R-:W-:Y:S02]  /*123b0*/  FFMA.FTZ R225, R30, c[0x0][0x2d0], -R4.reuse ;  /* 0x0000b4001ee17a23 */ /* 0x100fe40000010804 */
[--C-:B------:R-:W-:Y:S02]  /*123c0*/  FFMA.FTZ R229, R29, c[0x0][0x2d0], -R4.reuse ;  /* 0x0000b4001de57a23 */ /* 0x100fe40000010804 */
[--C-:B------:R-:W-:Y:S02]  /*123d0*/  FFMA.FTZ R231, R27, c[0x0][0x2d0], -R4.reuse ;  /* 0x0000b4001be77a23 */ /* 0x100fe40000010804 */
[----:B------:R-:W-:Y:S02]  /*123e0*/  FFMA.FTZ R245, R26, c[0x0][0x2d0], -R4 ;  /* 0x0000b4001af57a23 */ /* 0x000fe40000010804 */
[C---:B------:R-:W-:Y:S01]  /*123f0*/  FFMA.FTZ R4, R0.reuse, R45, R20 ;  /* 0x0000002d00047223 */ /* 0x040fe20000010014 */
[----:B------:R-:W-:Y:S01]  /*12400*/  MUFU.EX2 R229, R229 ;  /* 0x000000e500e57308 */ /* 0x000fe20000000800 */
[C---:B------:R-:W-:Y:S01]  /*12410*/  FMUL.FTZ R8, R0.reuse, R184 ;  /* 0x000000b800087220 */ /* 0x040fe20000410000 */
[----:B------:R-:W-:Y:S01]  /*12420*/  MOV R184, R32 ;  /* 0x0000002000b87202 */ /* 0x000fe20000000f00 */
[----:B------:R-:W-:Y:S01]  /*12430*/  FMUL.FTZ R57, R0, R145 ;  /* 0x0000009100397220 */ /* 0x000fe20000410000 */
[----:B------:R-:W-:Y:S01]  /*12440*/  MOV R32, R33 ;  /* 0x0000002100207202 */ /* 0x000fe20000000f00 */
[----:B---3--:R-:W-:Y:S01]  /*12450*/  FMUL.FTZ R26, R2, R170 ;  /* 0x000000aa021a7220 */ /* 0x008fe20000410000 */
[----:B------:R-:W-:Y:S01]  /*12460*/  MOV R33, R35 ;  /* 0x0000002300217202 */ /* 0x000fe20000000f00 */
[----:B------:R-:W-:Y:S01]  /*12470*/  FMUL.FTZ R44, R0, R172 ;  /* 0x000000ac002c7220 */ /* 0x000fe20000410000 */
[----:B------:R-:W-:Y:S01]  /*12480*/  MOV R35, R139 ;  /* 0x0000008b00237202 */ /* 0x000fe20000000f00 */
[----:B------:R-:W-:Y:S01]  /*12490*/  FMUL.FTZ R63, R2, R159 ;  /* 0x0000009f023f7220 */ /* 0x000fe20000410000 */
[----:B------:R-:W-:Y:S01]  /*124a0*/  MOV R139, R21 ;  /* 0x00000015008b7202 */ /* 0x000fe20000000f00 */
[----:B------:R-:W1:Y:S01]  /*124b0*/  MUFU.EX2 R170, R52 ;  /* 0x0000003400aa7308 */ /* 0x000e620000000800 */
[----:B------:R-:W3:Y:S01]  /*124c0*/  LDSM.16.MT88.4 R20, [R233+0x100] ;  /* 0x00010000e914783b */ /* 0x000ee20000004200 */
[C---:B------:R-:W-:Y:S02]  /*124d0*/  FMUL.FTZ R24, R0.reuse, R168 ;  /* 0x000000a800187220 */ /* 0x040fe40000410000 */
[C---:B------:R-:W-:Y:S02]  /*124e0*/  FMUL.FTZ R25, R0.reuse, R169 ;  /* 0x000000a900197220 */ /* 0x040fe40000410000 */
[C---:B------:R-:W-:Y:S02]  /*124f0*/  FMUL.FTZ R45, R0.reuse, R173 ;  /* 0x000000ad002d7220 */ /* 0x040fe40000410000 */
[C---:B------:R-:W-:Y:S02]  /*12500*/  FMUL.FTZ R60, R0.reuse, R156 ;  /* 0x0000009c003c7220 */ /* 0x040fe40000410000 */
[----:B------:R4:W-:Y:S01]  /*12510*/  MUFU.EX2 R145, R10 ;  /* 0x0000000a00917308 */ /* 0x0009e20000000800 */
[----:B------:R-:W-:Y:S02]  /*12520*/  FMUL.FTZ R61, R0, R157 ;  /* 0x0000009d003d7220 */ /* 0x000fe40000410000 */
[----:B------:R-:W-:Y:S02]  /*12530*/  FADD.FTZ R157, R207, R18 ;  /* 0x00000012cf9d7221 */ /* 0x000fe40000010000 */
[----:B------:R-:W-:Y:S02]  /*12540*/  FMUL.FTZ R62, R2, R158 ;  /* 0x0000009e023e7220 */ /* 0x000fe40000410000 */
[----:B------:R-:W-:Y:S02]  /*12550*/  FADD.FTZ R158, R19, R4 ;  /* 0x00000004139e7221 */ /* 0x000fe40000010000 */
[----:B------:R-:W-:Y:S01]  /*12560*/  FMUL.FTZ R4, R132, R200 ;  /* 0x000000c884047220 */ /* 0x000fe20000410000 */
[----:B------:R-:W-:Y:S01]  /*12570*/  MUFU.EX2 R172, R37 ;  /* 0x0000002500ac7308 */ /* 0x000fe20000000800 */
[C---:B------:R-:W-:Y:S01]  /*12580*/  FMUL.FTZ R6, R3.reuse, R202 ;  /* 0x000000ca03067220 */ /* 0x040fe20000410000 */
[----:B------:R-:W-:Y:S01]  /*12590*/  MOV R202, R39 ;  /* 0x0000002700ca7202 */ /* 0x000fe20000000f00 */
[C---:B------:R-:W-:Y:S01]  /*125a0*/  FMUL.FTZ R7, R3.reuse, R203 ;  /* 0x000000cb03077220 */ /* 0x040fe20000410000 */
[----:B-1----:R-:W-:Y:S01]  /*125b0*/  F2FP.PACK_AB R207, R170, R207 ;  /* 0x000000cfaacf723e */ /* 0x002fe200000000ff */
[----:B------:R-:W-:Y:S01]  /*125c0*/  FMUL.FTZ R9, R0, R185 ;  /* 0x000000b900097220 */ /* 0x000fe20000410000 */
[----:B------:R-:W-:Y:S01]  /*125d0*/  MOV R185, R36 ;  /* 0x0000002400b97202 */ /* 0x000fe20000000f00 */
[C---:B------:R-:W-:Y:S01]  /*125e0*/  FMUL.FTZ R58, R2.reuse, R146 ;  /* 0x00000092023a7220 */ /* 0x040fe20000410000 */
[----:B------:R-:W-:Y:S01]  /*125f0*/  MOV R200, R32 ;  /* 0x0000002000c87202 */ /* 0x000fe20000000f00 */
[C---:B------:R-:W-:Y:S01]  /*12600*/  FMUL.FTZ R59, R2.reuse, R147 ;  /* 0x00000093023b7220 */ /* 0x040fe20000410000 */
[----:B------:R1:W-:Y:S01]  /*12610*/  MUFU.EX2 R159, R54 ;  /* 0x00000036009f7308 */ /* 0x0003e20000000800 */
[C---:B------:R-:W-:Y:S01]  /*12620*/  FMUL.FTZ R11, R2.reuse, R187 ;  /* 0x000000bb020b7220 */ /* 0x040fe20000410000 */
[----:B------:R-:W-:Y:S01]  /*12630*/  MOV R187, R65 ;  /* 0x0000004100bb7202 */ /* 0x000fe20000000f00 */
[C---:B------:R-:W-:Y:S01]  /*12640*/  FMUL.FTZ R14, R2.reuse, R198 ;  /* 0x000000c6020e7220 */ /* 0x040fe20000410000 */
[----:B------:R-:W-:Y:S01]  /*12650*/  MOV R198, R55 ;  /* 0x0000003700c67202 */ /* 0x000fe20000000f00 */
[----:B----4-:R-:W-:Y:S01]  /*12660*/  FMUL.FTZ R10, R2, R186 ;  /* 0x000000ba020a7220 */ /* 0x010fe20000410000 */
[----:B------:R-:W-:Y:S01]  /*12670*/  MOV R186, R53 ;  /* 0x0000003500ba7202 */ /* 0x000fe20000000f00 */
[C---:B------:R-:W-:Y:S01]  /*12680*/  FMUL.FTZ R12, R0.reuse, R196 ;  /* 0x000000c4000c7220 */ /* 0x040fe20000410000 */
[----:B------:R-:W-:Y:S01]  /*12690*/  MOV R196, R48 ;  /* 0x0000003000c47202 */ /* 0x000fe20000000f00 */
[----:B------:R-:W-:Y:S01]  /*126a0*/  FMUL.FTZ R13, R0, R197 ;  /* 0x000000c5000d7220 */ /* 0x000fe20000410000 */
[----:B------:R4:W-:Y:S01]  /*126b0*/  MUFU.EX2 R169, R17 ;  /* 0x0000001100a97308 */ /* 0x0009e20000000800 */
        /* <DEDUP_REMOVED lines=9> */
[----:B------:R-:W5:Y:S01]  /*12750*/  MUFU.EX2 R173, R67 ;  /* 0x0000004300ad7308 */ /* 0x000f620000000800 */
[----:B------:R-:W-:Y:S01]  /*12760*/  FMUL.FTZ R29, R0, R189 ;  /* 0x000000bd001d7220 */ /* 0x000fe20000410000 */
[----:B------:R-:W-:Y:S01]  /*12770*/  MOV R203, R138 ;  /* 0x0000008a00cb7202 */ /* 0x000fe20000000f00 */
[C---:B------:R-:W-:Y:S01]  /*12780*/  FMUL.FTZ R30, R2.reuse, R190 ;  /* 0x000000be021e7220 */ /* 0x040fe20000410000 */
[----:B-1----:R-:W-:Y:S01]  /*12790*/  LDSM.16.MT88.4 R52, [R236+0x100] ;  /* 0x00010000ec34783b */ /* 0x002fe20000004200 */
[----:B------:R-:W-:Y:S01]  /*127a0*/  FMUL.FTZ R31, R2, R191 ;  /* 0x000000bf021f7220 */ /* 0x000fe20000410000 */
[----:B------:R-:W-:Y:S01]  /*127b0*/  MOV R191, R35 ;  /* 0x0000002300bf7202 */ /* 0x000fe20000000f00 */
[----:B------:R-:W-:Y:S02]  /*127c0*/  FMUL.FTZ R35, R3, R163 ;  /* 0x000000a303237220 */ /* 0x000fe40000410000 */
[C---:B------:R-:W-:Y:S01]  /*127d0*/  FMUL.FTZ R32, R132.reuse, R160 ;  /* 0x000000a084207220 */ /* 0x040fe20000410000 */
[----:B------:R-:W1:Y:S01]  /*127e0*/  MUFU.EX2 R168, R16 ;  /* 0x0000001000a87308 */ /* 0x000e620000000800 */
[C---:B------:R-:W-:Y:S02]  /*127f0*/  FMUL.FTZ R33, R132.reuse, R161 ;  /* 0x000000a184217220 */ /* 0x040fe40000410000 */
[C---:B------:R-:W-:Y:S02]  /*12800*/  FMUL.FTZ R48, R132.reuse, R148 ;  /* 0x0000009484307220 */ /* 0x040fe40000410000 */
[C---:B----4-:R-:W-:Y:S01]  /*12810*/  FMUL.FTZ R17, R132.reuse, R177 ;  /* 0x000000b184117220 */ /* 0x050fe20000410000 */
[----:B------:R-:W-:Y:S01]  /*12820*/  MOV R177, R64 ;  /* 0x0000004000b17202 */ /* 0x000fe20000000f00 */
[----:B------:R-:W-:Y:S02]  /*12830*/  FMUL.FTZ R49, R132, R149 ;  /* 0x0000009584317220 */ /* 0x000fe40000410000 */
[C---:B------:R-:W-:Y:S01]  /*12840*/  FMUL.FTZ R40, R0.reuse, R152 ;  /* 0x0000009800287220 */ /* 0x040fe20000410000 */
[----:B------:R-:W-:Y:S01]  /*12850*/  MUFU.EX2 R184, R218 ;  /* 0x000000da00b87308 */ /* 0x000fe20000000800 */
[----:B------:R-:W-:Y:S02]  /*12860*/  FMUL.FTZ R41, R0, R153 ;  /* 0x0000009900297220 */ /* 0x000fe40000410000 */
[C---:B------:R-:W-:Y:S01]  /*12870*/  FMUL.FTZ R42, R2.reuse, R154 ;  /* 0x0000009a022a7220 */ /* 0x040fe20000410000 */
[----:B-----5:R-:W-:Y:S01]  /*12880*/  F2FP.PACK_AB R146, R173, R169 ;  /* 0x000000a9ad92723e */ /* 0x020fe200000000ff */
[C---:B------:R-:W-:Y:S02]  /*12890*/  FMUL.FTZ R43, R2.reuse, R155 ;  /* 0x0000009b022b7220 */ /* 0x040fe40000410000 */
[C---:B------:R-:W-:Y:S01]  /*128a0*/  FMUL.FTZ R46, R2.reuse, R174 ;  /* 0x000000ae022e7220 */ /* 0x040fe20000410000 */
[----:B------:R-:W-:Y:S01]  /*128b0*/  LDSM.16.MT88.4 R152, [R234+0x900] ;  /* 0x00090000ea98783b */ /* 0x000fe20000004200 */
[----:B------:R-:W-:Y:S01]  /*128c0*/  FMUL.FTZ R47, R2, R175 ;  /* 0x000000af022f7220 */ /* 0x000fe20000410000 */
[----:B------:R-:W-:Y:S01]  /*128d0*/  MUFU.EX2 R139, R222 ;  /* 0x000000de008b7308 */ /* 0x000fe20000000800 */
[C---:B------:R-:W-:Y:S02]  /*128e0*/  FMUL.FTZ R64, R132.reuse, R140 ;  /* 0x0000008c84407220 */ /* 0x040fe40000410000 */
[----:B------:R-:W-:Y:S01]  /*128f0*/  FMUL.FTZ R65, R132, R141 ;  /* 0x0000008d84417220 */ /* 0x000fe20000410000 */
[----:B-1----:R-:W-:Y:S01]  /*12900*/  F2FP.PACK_AB R147, R172, R168 ;  /* 0x000000a8ac93723e */ /* 0x002fe200000000ff */
[----:B------:R-:W-:Y:S01]  /*12910*/  FMUL.FTZ R16, R132, R176 ;  /* 0x000000b084107220 */ /* 0x000fe20000410000 */
[----:B------:R-:W-:Y:S01]  /*12920*/  MOV R176, R66 ;  /* 0x0000004200b07202 */ /* 0x000fe20000000f00 */
[C---:B------:R-:W-:Y:S02]  /*12930*/  FMUL.FTZ R66, R3.reuse, R142 ;  /* 0x0000008e03427220 */ /* 0x040fe40000410000 */
[----:B------:R-:W-:Y:S01]  /*12940*/  FMUL.FTZ R67, R3, R143 ;  /* 0x0000008f03437220 */ /* 0x000fe20000410000 */
[----:B------:R-:W-:Y:S01]  /*12950*/  MUFU.EX2 R138, R221 ;  /* 0x000000dd008a7308 */ /* 0x000fe20000000800 */
[----:B------:R-:W-:Y:S01]  /*12960*/  LDSM.16.MT88.4 R140, [R233+0x2100] ;  /* 0x00210000e98c783b */ /* 0x000fe20000004200 */
        /* <DEDUP_REMOVED lines=8> */
[----:B------:R-:W-:Y:S02]  /*129f0*/  FMUL.FTZ R79, R2, R79 ;  /* 0x0000004f024f7220 */ /* 0x000fe40000410000 */
[C---:B------:R-:W-:Y:S02]  /*12a00*/  FMUL.FTZ R88, R0.reuse, R88 ;  /* 0x0000005800587220 */ /* 0x040fe40000410000 */
        /* <DEDUP_REMOVED lines=27> */
[----:B------:R-:W-:Y:S07]  /*12bc0*/  FMUL.FTZ R125, R0, R125 ;  /* 0x0000007d007d7220 */ /* 0x000fee0000410000 */
[----:B------:R-:W-:Y:S10]  /*12bd0*/  MUFU.EX2 R222, R199 ;  /* 0x000000c700de7308 */ /* 0x000ff40000000800 */
[----:B------:R-:W-:Y:S10]  /*12be0*/  MUFU.EX2 R221, R198 ;  /* 0x000000c600dd7308 */ /* 0x000ff40000000800 */
[----:B------:R-:W-:Y:S10]  /*12bf0*/  MUFU.EX2 R218, R186 ;  /* 0x000000ba00da7308 */ /* 0x000ff40000000800 */
[----:B------:R-:W1:Y:S10]  /*12c00*/  MUFU.EX2 R219, R197 ;  /* 0x000000c500db7308 */ /* 0x000e740000000800 */
[----:B------:R-:W-:Y:S10]  /*12c10*/  MUFU.EX2 R217, R196 ;  /* 0x000000c400d97308 */ /* 0x000ff40000000800 */
[----:B------:R-:W-:Y:S01]  /*12c20*/  MUFU.EX2 R216, R185 ;  /* 0x000000b900d87308 */ /* 0x000fe20000000800 */
[----:B-1----:R-:W-:Y:S09]  /*12c30*/  F2FP.PACK_AB R209, R219, R218 ;  /* 0x000000dadbd1723e */ /* 0x002ff200000000ff */
[----:B------:R-:W-:Y:S10]  /*12c40*/  MUFU.EX2 R231, R231 ;  /* 0x000000e700e77308 */ /* 0x000ff40000000800 */
[----:B------:R-:W-:Y:S01]  /*12c50*/  MUFU.EX2 R245, R245 ;  /* 0x000000f500f57308 */ /* 0x000fe20000000800 */
[----:B--2---:R-:W-:Y:S01]  /*12c60*/  FFMA.FTZ R156, R2, R5, R145 ;  /* 0x00000005029c7223 */ /* 0x004fe20000010091 */
[----:B------:R-:W-:Y:S01]  /*12c70*/  F2FP.PACK_AB R145, R159, R145 ;  /* 0x000000919f91723e */ /* 0x000fe200000000ff */
[C---:B------:R-:W-:Y:S01]  /*12c80*/  FMUL.FTZ R5, R132.reuse, R201 ;  /* 0x000000c984057220 */ /* 0x040fe20000410000 */
[----:B------:R-:W-:Y:S06]  /*12c90*/  MOV R201, R38 ;  /* 0x0000002600c97202 */ /* 0x000fec0000000f00 */
[----:B------:R-:W-:Y:S01]  /*12ca0*/  MUFU.EX2 R2, R223 ;  /* 0x000000df00027308 */ /* 0x000fe20000000800 */
[----:B------:R-:W1:Y:S01]  /*12cb0*/  LDSM.16.MT88.4 R36, [R234+0x100] ;  /* 0x00010000ea24783b */ /* 0x000e620000004200 */
[-C--:B---3--:R-:W-:Y:S08]  /*12cc0*/  HMMA.16816.F32 R4, R204, R20.reuse, R4 ;  /* 0x00000014cc04723c */ /* 0x088ff00000001804 */
[----:B------:R-:W-:Y:S01]  /*12cd0*/  MUFU.EX2 R223, R191 ;  /* 0x000000bf00df7308 */ /* 0x000fe20000000800 */
[C---:B------:R-:W-:Y:S07]  /*12ce0*/  HMMA.16816.F32 R8, R144.reuse, R20, R8 ;  /* 0x000000149008723c */ /* 0x040fee0000001808 */
[C---:B------:R-:W-:Y:S01]  /*12cf0*/  FMUL.FTZ R20, R132.reuse, R192 ;  /* 0x000000c084147220 */ /* 0x040fe20000410000 */
[-C--:B------:R-:W-:Y:S04]  /*12d00*/  HMMA.16816.F32 R12, R144, R22.reuse, R12 ;  /* 0x00000016900c723c */ /* 0x080fe8000000180c */
[C---:B------:R-:W-:Y:S01]  /*12d10*/  FMUL.FTZ R21, R132.reuse, R193 ;  /* 0x000000c184157220 */ /* 0x040fe20000410000 */
[----:B------:R-:W-:Y:S01]  /*12d20*/  MOV R192, R50 ;  /* 0x0000003200c07202 */ /* 0x000fe20000000f00 */
[C---:B------:R-:W-:Y:S01]  /*12d30*/  FMUL.FTZ R50, R3.reuse, R150 ;  /* 0x0000009603327220 */ /* 0x040fe20000410000 */
[----:B------:R-:W-:Y:S01]  /*12d40*/  MOV R193, R51 ;  /* 0x0000003300c17202 */ /* 0x000fe20000000f00 */
[C---:B------:R-:W-:Y:S01]  /*12d50*/  HMMA.16816.F32 R16, R204.reuse, R22, R16 ;  /* 0x00000016cc10723c */ /* 0x040fe20000001810 */
[----:B------:R-:W-:Y:S03]  /*12d60*/  MUFU.EX2 R160, R192 ;  /* 0x000000c000a07308 */ /* 0x000fe60000000800 */
[C---:B------:R-:W-:Y:S02]  /*12d70*/  FMUL.FTZ R51, R3.reuse, R151 ;  /* 0x0000009703337220 */ /* 0x040fe40000410000 */
[----:B------:R-:W2:Y:S01]  /*12d80*/  LDSM.16.MT88.4 R148, [R235+0x100] ;  /* 0x00010000eb94783b */ /* 0x000ea20000004200 */
[C---:B------:R-:W-:Y:S01]  /*12d90*/  FMUL.FTZ R22, R3.reuse, R194 ;  /* 0x000000c203167220 */ /* 0x040fe20000410000 */
[----:B------:R-:W-:Y:S01]  /*12da0*/  MOV R194, R34 ;  /* 0x0000002200c27202 */ /* 0x000fe20000000f00 */
[C---:B------:R-:W-:Y:S02]  /*12db0*/  FMUL.FTZ R23, R3.reuse, R195 ;  /* 0x000000c303177220 */ /* 0x040fe40000410000 */
[----:B------:R-:W-:Y:S01]  /*12dc0*/  MUFU.EX2 R161, R193 ;  /* 0x000000c100a17308 */ /* 0x000fe20000000800 */
[----:B------:R-:W-:Y:S01]  /*12dd0*/  FMUL.FTZ R34, R3, R162 ;  /* 0x000000a203227220 */ /* 0x000fe20000410000 */
[----:B------:R-:W-:Y:S03]  /*12de0*/  MOV R195, R137 ;  /* 0x0000008900c37202 */ /* 0x000fe60000000f00 */
[-C--:B-1----:R-:W-:Y:S05]  /*12df0*/  HMMA.16816.F32 R20, R204, R36.reuse, R20 ;  /* 0x00000024cc14723c */ /* 0x082fea0000001814 */
[----:B------:R-:W1:Y:S03]  /*12e00*/  MUFU.EX2 R137, R224 ;  /* 0x000000e000897308 */ /* 0x000e660000000800 */
[C---:B------:R-:W-:Y:S07]  /*12e10*/  HMMA.16816.F32 R24, R144.reuse, R36, R24 ;  /* 0x000000249018723c */ /* 0x040fee0000001818 */
[C---:B------:R-:W-:Y:S01]  /*12e20*/  FMUL.FTZ R36, R132.reuse, R180 ;  /* 0x000000b484247220 */ /* 0x040fe20000410000 */
[-C--:B------:R-:W-:Y:S01]  /*12e30*/  HMMA.16816.F32 R28, R144, R38.reuse, R28 ;  /* 0x00000026901c723c */ /* 0x080fe2000000181c */
[----:B------:R-:W-:Y:S03]  /*12e40*/  MUFU.EX2 R224, R200 ;  /* 0x000000c800e07308 */ /* 0x000fe60000000800 */
[----:B------:R-:W-:Y:S04]  /*12e50*/  FMUL.FTZ R37, R132, R181 ;  /* 0x000000b584257220 */ /* 0x000fe80000410000 */
[C---:B------:R-:W-:Y:S04]  /*12e60*/  HMMA.16816.F32 R32, R204.reuse, R38, R32 ;  /* 0x00000026cc20723c */ /* 0x040fe80000001820 */
[----:B-1----:R-:W-:Y:S01]  /*12e70*/  FADD.FTZ R0, R137, R208 ;  /* 0x000000d089007221 */ /* 0x002fe20000010000 */
[----:B------:R-:W-:Y:S02]  /*12e80*/  F2FP.PACK_AB R208, R222, R223 ;  /* 0x000000dfded0723e */ /* 0x000fe400000000ff */
[C---:B------:R-:W-:Y:S02]  /*12e90*/  FMUL.FTZ R38, R3.reuse, R182 ;  /* 0x000000b603267220 */ /* 0x040fe40000410000 */
[----:B------:R-:W-:Y:S03]  /*12ea0*/  FMUL.FTZ R39, R3, R183 ;  /* 0x000000b703277220 */ /* 0x000fe60000410000 */
[----:B------:R-:W-:Y:S04]  /*12eb0*/  FADD.FTZ R0, R2, R0 ;  /* 0x0000000002007221 */ /* 0x000fe80000010000 */
[-C--:B------:R-:W-:Y:S03]  /*12ec0*/  HMMA.16816.F32 R36, R204, R52.reuse, R36 ;  /* 0x00000034cc24723c */ /* 0x080fe60000001824 */
[----:B------:R-:W-:Y:S05]  /*12ed0*/  FADD.FTZ R0, R139, R0 ;  /* 0x000000008b007221 */ /* 0x000fea0000010000 */
[C---:B------:R-:W-:Y:S07]  /*12ee0*/  HMMA.16816.F32 R40, R144.reuse, R52, R40 ;  /* 0x000000349028723c */ /* 0x040fee0000001828 */
[C---:B------:R-:W-:Y:S01]  /*12ef0*/  FMUL.FTZ R52, R132.reuse, R164 ;  /* 0x000000a484347220 */ /* 0x040fe20000410000 */
[-C--:B------:R-:W-:Y:S04]  /*12f00*/  HMMA.16816.F32 R44, R144, R54.reuse, R44 ;  /* 0x00000036902c723c */ /* 0x080fe8000000182c */
[----:B------:R-:W-:Y:S02]  /*12f10*/  FMUL.FTZ R53, R132, R165 ;  /* 0x000000a584357220 */ /* 0x000fe40000410000 */
[----:B------:R-:W-:Y:S02]  /*12f20*/  FADD.FTZ R132, R170, R157 ;  /* 0x0000009daa847221 */ /* 0x000fe40000010000 */
[C---:B------:R-:W-:Y:S01]  /*12f30*/  HMMA.16816.F32 R48, R204.reuse, R54, R48 ;  /* 0x00000036cc30723c */ /* 0x040fe20000001830 */
[----:B------:R-:W-:Y:S06]  /*12f40*/  MUFU.EX2 R170, R246 ;  /* 0x000000f600aa7308 */ /* 0x000fec0000000800 */
[C---:B------:R-:W-:Y:S02]  /*12f50*/  FMUL.FTZ R54, R3.reuse, R166 ;  /* 0x000000a603367220 */ /* 0x040fe40000410000 */
[----:B------:R-:W-:Y:S02]  /*12f60*/  FMUL.FTZ R55, R3, R167 ;  /* 0x000000a703377220 */ /* 0x000fe40000410000 */
[----:B------:R-:W-:Y:S01]  /*12f70*/  LDSM.16.MT88.4 R164, [R234+0x3100] ;  /* 0x00310000eaa4783b */ /* 0x000fe20000004200 */
[----:B------:R-:W-:Y:S01]  /*12f80*/  FADD.FTZ R3, R169, R158 ;  /* 0x0000009ea9037221 */ /* 0x000fe20000010000 */
[----:B------:R-:W-:Y:S03]  /*12f90*/  MUFU.EX2 R246, R228 ;  /* 0x000000e400f67308 */ /* 0x000fe60000000800 */
[-C--:B--2---:R-:W-:Y:S07]  /*12fa0*/  HMMA.16816.F32 R52, R204, R148.reuse, R52 ;  /* 0x00000094cc34723c */ /* 0x084fee0000001834 */
[----:B------:R-:W-:Y:S01]  /*12fb0*/  MUFU.EX2 R169, R226 ;  /* 0x000000e200a97308 */ /* 0x000fe20000000800 */
[C---:B------:R-:W-:Y:S08]  /*12fc0*/  HMMA.16816.F32 R56, R144.reuse, R148, R56 ;  /* 0x000000949038723c */ /* 0x040ff00000001838 */
[-C--:B------:R-:W-:Y:S01]  /*12fd0*/  HMMA.16816.F32 R60, R144, R150.reuse, R60 ;  /* 0x00000096903c723c */ /* 0x080fe2000000183c */
[----:B------:R-:W1:Y:S07]  /*12fe0*/  MUFU.EX2 R226, R201 ;  /* 0x000000c900e27308 */ /* 0x000e6e0000000800 */
[C---:B------:R-:W-:Y:S01]  /*12ff0*/  HMMA.16816.F32 R64, R204.reuse, R150, R64 ;  /* 0x00000096cc40723c */ /* 0x040fe20000001840 */
[----:B------:R-:W-:Y:S02]  /*13000*/  LDSM.16.MT88.4 R148, [R233+0x900] ;  /* 0x00090000e994783b */ /* 0x000fe40000004200 */
[----:B------:R-:W-:Y:S05]  /*13010*/  MUFU.EX2 R228, R225 ;  /* 0x000000e100e47308 */ /* 0x000fea0000000800 */
[-C--:B------:R-:W-:Y:S05]  /*13020*/  HMMA.16816.F32 R68, R204, R140.reuse, R68 ;  /* 0x0000008ccc44723c */ /* 0x080fea0000001844 */
[----:B------:R-:W-:Y:S03]  /*13030*/  MUFU.EX2 R225, R202 ;  /* 0x000000ca00e17308 */ /* 0x000fe60000000800 */
[C---:B------:R-:W-:Y:S08]  /*13040*/  HMMA.16816.F32 R72, R144.reuse, R140, R72 ;  /* 0x0000008c9048723c */ /* 0x040ff00000001848 */
[-C--:B------:R-:W-:Y:S08]  /*13050*/  HMMA.16816.F32 R76, R144, R142.reuse, R76 ;  /* 0x0000008e904c723c */ /* 0x080ff0000000184c */
[C---:B------:R-:W-:Y:S01]  /*13060*/  HMMA.16816.F32 R80, R204.reuse, R142, R80 ;  /* 0x0000008ecc50723c */ /* 0x040fe20000001850 */
[----:B------:R-:W2:Y:S07]  /*13070*/  LDSM.16.MT88.4 R140, [R234+0x2100] ;  /* 0x00210000ea8c783b */ /* 0x000eae0000004200 */
[-C--:B--2---:R-:W-:Y:S08]  /*13080*/  HMMA.16816.F32 R84, R204, R140.reuse, R84 ;  /* 0x0000008ccc54723c */ /* 0x084ff00000001854 */
        /* <DEDUP_REMOVED lines=10> */
[C---:B------:R-:W-:Y:S07]  /*13130*/  HMMA.16816.F32 R120, R144.reuse, R140, R120 ;  /* 0x0000008c9078723c */ /* 0x040fee0000001878 */
[----:B------:R-:W-:Y:S01]  /*13140*/  F2FP.PACK_AB R140, R213, R214 ;  /* 0x000000d6d58c723e */ /* 0x000fe200000000ff */
[-C--:B------:R-:W-:Y:S04]  /*13150*/  HMMA.16816.F32 R124, R144, R142.reuse, R124 ;  /* 0x0000008e907c723c */ /* 0x080fe8000000187c */
[----:B------:R-:W-:Y:S03]  /*13160*/  F2FP.PACK_AB R141, R211, R212 ;  /* 0x000000d4d38d723e */ /* 0x000fe600000000ff */
[----:B------:R-:W-:Y:S01]  /*13170*/  F2FP.PACK_AB R144, R2, R137 ;  /* 0x000000890290723e */ /* 0x000fe200000000ff */
[----:B------:R-:W-:Y:S01]  /*13180*/  HMMA.16816.F32 R128, R204, R142, R128 ;  /* 0x0000008ecc80723c */ /* 0x000fe20000001880 */
[----:B------:R-:W-:Y:S03]  /*13190*/  MUFU.EX2 R204, R178 ;  /* 0x000000b200cc7308 */ /* 0x000fe60000000800 */
[C---:B------:R-:W-:Y:S01]  /*131a0*/  F2FP.PACK_AB R146, R138.reuse, R139 ;  /* 0x0000008b8a92723e */ /* 0x040fe200000000ff */
[----:B------:R-:W-:Y:S01]  /*131b0*/  FADD.FTZ R2, R138, R0 ;  /* 0x000000008a027221 */ /* 0x000fe20000010000 */
[----:B------:R-:W-:Y:S01]  /*131c0*/  F2FP.PACK_AB R145, R171, R220 ;  /* 0x000000dcab91723e */ /* 0x000fe200000000ff */
[----:B------:R-:W-:Y:S01]  /*131d0*/  FADD.FTZ R0, R159, R156 ;  /* 0x0000009c9f007221 */ /* 0x000fe20000010000 */
[----:B------:R-:W-:Y:S01]  /*131e0*/  F2FP.PACK_AB R147, R175, R184 ;  /* 0x000000b8af93723e */ /* 0x000fe200000000ff */
[----:B------:R-:W2:Y:S02]  /*131f0*/  LDSM.16.MT88.4 R156, [R236+0x900] ;  /* 0x00090000ec9c783b */ /* 0x000ea40000004200 */
[----:B------:R-:W-:Y:S01]  /*13200*/  MUFU.EX2 R206, R176 ;  /* 0x000000b000ce7308 */ /* 0x000fe20000000800 */
[----:B------:R-:W-:Y:S01]  /*13210*/  F2FP.PACK_AB R142, R188, R174 ;  /* 0x000000aebc8e723e */ /* 0x000fe200000000ff */
[----:B------:R-:W-:Y:S01]  /*13220*/  FADD.FTZ R137, R168, R0 ;  /* 0x00000000a8897221 */ /* 0x000fe20000010000 */
[----:B------:R-:W-:Y:S01]  /*13230*/  F2FP.PACK_AB R143, R189, R190 ;  /* 0x000000bebd8f723e */ /* 0x000fe200000000ff */
[-C--:B------:R-:W-:Y:S05]  /*13240*/  HMMA.16816.F32 R4, R144, R148.reuse, R4 ;  /* 0x000000949004723c */ /* 0x080fea0000001804 */
[----:B------:R-:W-:Y:S01]  /*13250*/  FADD.FTZ R137, R172, R137 ;  /* 0x00000089ac897221 */ /* 0x000fe20000010000 */
[----:B------:R-:W3:Y:S01]  /*13260*/  MUFU.EX2 R139, R195 ;  /* 0x000000c3008b7308 */ /* 0x000ee20000000800 */
[----:B-1----:R-:W-:Y:S01]  /*13270*/  F2FP.PACK_AB R207, R224, R226 ;  /* 0x000000e2e0cf723e */ /* 0x002fe200000000ff */
[C---:B------:R-:W-:Y:S08]  /*13280*/  HMMA.16816.F32 R8, R140.reuse, R148, R8 ;  /* 0x000000948c08723c */ /* 0x040ff00000001808 */
[-C--:B------:R-:W-:Y:S01]  /*13290*/  HMMA.16816.F32 R12, R140, R150.reuse, R12 ;  /* 0x000000968c0c723c */ /* 0x080fe2000000180c */
[----:B------:R-:W1:Y:S07]  /*132a0*/  MUFU.EX2 R138, R194 ;  /* 0x000000c2008a7308 */ /* 0x000e6e0000000800 */
[C---:B------:R-:W-:Y:S01]  /*132b0*/  HMMA.16816.F32 R16, R144.reuse, R150, R16 ;  /* 0x000000969010723c */ /* 0x040fe20000001810 */
[----:B------:R-:W4:Y:S02]  /*132c0*/  LDSM.16.MT88.4 R148, [R235+0x900] ;  /* 0x00090000eb94783b */ /* 0x000f240000004200 */
[----:B------:R-:W-:Y:S01]  /*132d0*/  MUFU.EX2 R168, R247 ;  /* 0x000000f700a87308 */ /* 0x000fe20000000800 */
[----:B---3--:R-:W-:Y:S04]  /*132e0*/  FADD.FTZ R0, R139, R2 ;  /* 0x000000028b007221 */ /* 0x008fe80000010000 */
[-C--:B------:R-:W-:Y:S05]  /*132f0*/  HMMA.16816.F32 R20, R144, R152.reuse, R20 ;  /* 0x000000989014723c */ /* 0x080fea0000001814 */
[----:B------:R-:W-:Y:S03]  /*13300*/  MUFU.EX2 R247, R227 ;  /* 0x000000e300f77308 */ /* 0x000fe60000000800 */
[C---:B------:R-:W-:Y:S04]  /*13310*/  HMMA.16816.F32 R24, R140.reuse, R152, R24 ;  /* 0x000000988c18723c */ /* 0x040fe80000001818 */
[----:B-1----:R-:W-:Y:S03]  /*13320*/  FADD.FTZ R0, R138, R0 ;  /* 0x000000008a007221 */ /* 0x002fe60000010000 */
[----:B------:R-:W1:Y:S01]  /*13330*/  MUFU.EX2 R227, R203 ;  /* 0x000000cb00e37308 */ /* 0x000e620000000800 */
[-C--:B------:R-:W-:Y:S04]  /*13340*/  HMMA.16816.F32 R28, R140, R154.reuse, R28 ;  /* 0x0000009a8c1c723c */ /* 0x080fe8000000181c */
[----:B------:R-:W-:Y:S04]  /*13350*/  FADD.FTZ R0, R161, R0 ;  /* 0x00000000a1007221 */ /* 0x000fe80000010000 */
[C---:B------:R-:W-:Y:S01]  /*13360*/  HMMA.16816.F32 R32, R144.reuse, R154, R32 ;  /* 0x0000009a9020723c */ /* 0x040fe20000001820 */
[----:B------:R-:W3:Y:S03]  /*13370*/  LDSM.16.MT88.4 R152, [R233+0x2900] ;  /* 0x00290000e998783b */ /* 0x000ee60000004200 */
[----:B------:R-:W-:Y:S02]  /*13380*/  FADD.FTZ R2, R160, R0 ;  /* 0x00000000a0027221 */ /* 0x000fe40000010000 */
[----:B------:R-:W-:Y:S02]  /*13390*/  FADD.FTZ R0, R173, R3 ;  /* 0x00000003ad007221 */ /* 0x000fe40000010000 */
[-C--:B--2---:R-:W-:Y:S04]  /*133a0*/  HMMA.16816.F32 R36, R144, R156.reuse, R36 ;  /* 0x0000009c9024723c */ /* 0x084fe80000001824 */
[----:B------:R-:W-:Y:S02]  /*133b0*/  FADD.FTZ R3, R220, R132 ;  /* 0x00000084dc037221 */ /* 0x000fe40000010000 */
[----:B------:R-:W-:Y:S01]  /*133c0*/  FADD.FTZ R132, R214, R0 ;  /* 0x00000000d6847221 */ /* 0x000fe20000010000 */
[----:B------:R-:W2:Y:S01]  /*133d0*/  MUFU.EX2 R220, R187 ;  /* 0x000000bb00dc7308 */ /* 0x000ea20000000800 */
[C---:B------:R-:W-:Y:S04]  /*133e0*/  HMMA.16816.F32 R40, R140.reuse, R156, R40 ;  /* 0x0000009c8c28723c */ /* 0x040fe80000001828 */
[----:B------:R-:W-:Y:S01]  /*133f0*/  FADD.FTZ R132, R213, R132 ;  /* 0x00000084d5847221 */ /* 0x000fe20000010000 */
[----:B-1----:R-:W-:Y:S01]  /*13400*/  F2FP.PACK_AB R205, R225, R227 ;  /* 0x000000e3e1cd723e */ /* 0x002fe200000000ff */
[----:B------:R-:W-:Y:S02]  /*13410*/  FADD.FTZ R3, R171, R3 ;  /* 0x00000003ab037221 */ /* 0x000fe40000010000 */
[-C--:B------:R-:W-:Y:S08]  /*13420*/  HMMA.16816.F32 R44, R140, R158.reuse, R44 ;  /* 0x0000009e8c2c723c */ /* 0x080ff0000000182c */
[C---:B------:R-:W-:Y:S01]  /*13430*/  HMMA.16816.F32 R48, R144.reuse, R158, R48 ;  /* 0x0000009e9030723c */ /* 0x040fe20000001830 */
[----:B------:R-:W1:Y:S03]  /*13440*/  LDSM.16.MT88.4 R156, [R234+0x2900] ;  /* 0x00290000ea9c783b */ /* 0x000e660000004200 */
[----:B--2---:R-:W-:Y:S04]  /*13450*/  F2FP.PACK_AB R210, R220, R221 ;  /* 0x000000dddcd2723e */ /* 0x004fe800000000ff */
[-C--:B----4-:R-:W-:Y:S08]  /*13460*/  HMMA.16816.F32 R52, R144, R148.reuse, R52 ;  /* 0x000000949034723c */ /* 0x090ff00000001834 */
        /* <DEDUP_REMOVED lines=21> */
[-C--:B------:R-:W-:Y:S07]  /*135c0*/  HMMA.16816.F32 R124, R140, R154.reuse, R124 ;  /* 0x0000009a8c7c723c */ /* 0x080fee000000187c */
[----:B------:R-:W-:Y:S01]  /*135d0*/  F2FP.PACK_AB R140, R138, R139 ;  /* 0x0000008b8a8c723e */ /* 0x000fe200000000ff */
[----:B------:R-:W-:Y:S01]  /*135e0*/  HMMA.16816.F32 R128, R144, R154, R128 ;  /* 0x0000009a9080723c */ /* 0x000fe20000001880 */
[----:B------:R-:W3:Y:S01]  /*135f0*/  LDSM.16.MT88.4 R152, [R236+0x1100] ;  /* 0x00110000ec98783b */ /* 0x000ee20000004200 */
[----:B------:R-:W4:Y:S02]  /*13600*/  MUFU.EX2 R139, R179 ;  /* 0x000000b3008b7308 */ /* 0x000f240000000800 */
[----:B------:R-:W-:Y:S02]  /*13610*/  F2FP.PACK_AB R142, R160, R161 ;  /* 0x000000a1a08e723e */ /* 0x000fe400000000ff */
[----:B------:R-:W-:Y:S02]  /*13620*/  F2FP.PACK_AB R141, R248, R249 ;  /* 0x000000f9f88d723e */ /* 0x000fe400000000ff */
[----:B------:R-:W-:Y:S01]  /*13630*/  F2FP.PACK_AB R143, R170, R168 ;  /* 0x000000a8aa8f723e */ /* 0x000fe200000000ff */
[----:B------:R-:W-:Y:S03]  /*13640*/  LDSM.16.MT88.4 R160, [R233+0x3100] ;  /* 0x00310000e9a0783b */ /* 0x000fe60000004200 */
[----:B------:R5:W2:Y:S01]  /*13650*/  MUFU.EX2 R138, R177 ;  /* 0x000000b1008a7308 */ /* 0x000aa20000000800 */
[----:B------:R-:W-:Y:S02]  /*13660*/  F2FP.PACK_AB R144, R247, R246 ;  /* 0x000000f6f790723e */ /* 0x000fe400000000ff */
[-C--:B-1----:R-:W-:Y:S05]  /*13670*/  HMMA.16816.F32 R4, R140, R156.reuse, R4 ;  /* 0x0000009c8c04723c */ /* 0x082fea0000001804 */
[----:B------:R-:W-:Y:S02]  /*13680*/  F2FP.PACK_AB R146, R230, R169 ;  /* 0x000000a9e692723e */ /* 0x000fe400000000ff */
[----:B------:R-:W-:Y:S02]  /*13690*/  F2FP.PACK_AB R145, R229, R228 ;  /* 0x000000e4e591723e */ /* 0x000fe400000000ff */
[----:B------:R-:W-:Y:S03]  /*136a0*/  F2FP.PACK_AB R147, R245, R231 ;  /* 0x000000e7f593723e */ /* 0x000fe600000000ff */
[----:B----4-:R-:W-:Y:S04]  /*136b0*/  FADD.FTZ R0, R139, R2 ;  /* 0x000000028b007221 */ /* 0x010fe80000010000 */
[C---:B------:R-:W-:Y:S04]  /*136c0*/  HMMA.16816.F32 R8, R144.reuse, R156, R8 ;  /* 0x0000009c9008723c */ /* 0x040fe80000001808 */
[C---:B------:R-:W-:Y:S01]  /*136d0*/  FADD.FTZ R0, R204.reuse, R0 ;  /* 0x00000000cc007221 */ /* 0x040fe20000010000 */
[----:B-----5:R-:W-:Y:S01]  /*136e0*/  LDSM.16.MT88.4 R176, [R233+0x1900] ;  /* 0x00190000e9b0783b */ /* 0x020fe20000004200 */
[----:B------:R-:W-:Y:S02]  /*136f0*/  F2FP.PACK_AB R204, R204, R139 ;  /* 0x0000008bcccc723e */ /* 0x000fe400000000ff */
[-C--:B------:R-:W-:Y:S04]  /*13700*/  HMMA.16816.F32 R12, R144, R158.reuse, R12 ;  /* 0x0000009e900c723c */ /* 0x080fe8000000180c */
[----:B--2---:R-:W-:Y:S01]  /*13710*/  FADD.FTZ R0, R138, R0 ;  /* 0x000000008a007221 */ /* 0x004fe20000010000 */
[----:B------:R-:W-:Y:S03]  /*13720*/  MOV R139, R170 ;  /* 0x000000aa008b7202 */ /* 0x000fe60000000f00 */
[C---:B------:R-:W-:Y:S01]  /*13730*/  HMMA.16816.F32 R16, R140.reuse, R158, R16 ;  /* 0x0000009e8c10723c */ /* 0x040fe20000001810 */
[----:B------:R-:W1:Y:S03]  /*13740*/  LDSM.16.MT88.4 R156, [R235+0x1100] ;  /* 0x00110000eb9c783b */ /* 0x000e660000004200 */
[C---:B------:R-:W-:Y:S01]  /*13750*/  FADD.FTZ R0, R206.reuse, R0 ;  /* 0x00000000ce007221 */ /* 0x040fe20000010000 */
[----:B------:R-:W-:Y:S02]  /*13760*/  F2FP.PACK_AB R206, R206, R138 ;  /* 0x0000008acece723e */ /* 0x000fe400000000ff */
[----:B------:R-:W-:Y:S01]  /*13770*/  MOV R138, R169 ;  /* 0x000000a9008a7202 */ /* 0x000fe20000000f00 */
[-C--:B------:R-:W-:Y:S01]  /*13780*/  HMMA.16816.F32 R20, R140, R148.reuse, R20 ;  /* 0x000000948c14723c */ /* 0x080fe20000001814 */
[----:B------:R2:W-:Y:S07]  /*13790*/  STL [R1+0xbc], R0 ;  /* 0x0000bc0001007387 */ /* 0x0005ee0000100800 */
[C---:B------:R-:W-:Y:S08]  /*137a0*/  HMMA.16816.F32 R24, R144.reuse, R148, R24 ;  /* 0x000000949018723c */ /* 0x040ff00000001818 */
[-C--:B------:R-:W-:Y:S08]  /*137b0*/  HMMA.16816.F32 R28, R144, R150.reuse, R28 ;  /* 0x00000096901c723c */ /* 0x080ff0000000181c */
[C---:B------:R-:W-:Y:S01]  /*137c0*/  HMMA.16816.F32 R32, R140.reuse, R150, R32 ;  /* 0x000000968c20723c */ /* 0x040fe20000001820 */
[----:B------:R-:W4:Y:S03]  /*137d0*/  LDSM.16.MT88.4 R148, [R236+0x3100] ;  /* 0x00310000ec94783b */ /* 0x000f260000004200 */
[----:B--2---:R-:W-:Y:S01]  /*137e0*/  FADD.FTZ R0, R212, R137 ;  /* 0x00000089d4007221 */ /* 0x004fe20000010000 */
[----:B------:R-:W-:Y:S03]  /*137f0*/  MOV R137, R168 ;  /* 0x000000a800897202 */ /* 0x000fe60000000f00 */
[-C--:B---3--:R-:W-:Y:S01]  /*13800*/  HMMA.16816.F32 R36, R140, R152.reuse, R36 ;  /* 0x000000988c24723c */ /* 0x088fe20000001824 */
[----:B------:R-:W-:Y:S03]  /*13810*/  LDSM.16.MT88.4 R212, [R233+0x3900] ;  /* 0x00390000e9d4783b */ /* 0x000fe60000004200 */
[----:B------:R-:W-:Y:S01]  /*13820*/  FADD.FTZ R2, R211, R0 ;  /* 0x00000000d3027221 */ /* 0x000fe20000010000 */
[----:B------:R-:W-:Y:S02]  /*13830*/  F2FP.PACK_AB R211, R216, R217 ;  /* 0x000000d9d8d3723e */ /* 0x000fe400000000ff */
[----:B------:R-:W-:Y:S01]  /*13840*/  MOV R0, R184 ;  /* 0x000000b800007202 */ /* 0x000fe20000000f00 */
[C---:B------:R-:W-:Y:S04]  /*13850*/  HMMA.16816.F32 R40, R144.reuse, R152, R40 ;  /* 0x000000989028723c */ /* 0x040fe80000001828 */
[----:B------:R-:W-:Y:S04]  /*13860*/  FADD.FTZ R0, R0, R3 ;  /* 0x0000000300007221 */ /* 0x000fe80000010000 */
[-C--:B------:R-:W-:Y:S08]  /*13870*/  HMMA.16816.F32 R44, R144, R154.reuse, R44 ;  /* 0x0000009a902c723c */ /* 0x080ff0000000182c */
[C---:B------:R-:W-:Y:S01]  /*13880*/  HMMA.16816.F32 R48, R140.reuse, R154, R48 ;  /* 0x0000009a8c30723c */ /* 0x040fe20000001830 */
[----:B------:R-:W2:Y:S07]  /*13890*/  LDSM.16.MT88.4 R152, [R235+0x3100] ;  /* 0x00310000eb98783b */ /* 0x000eae0000004200 */
[-C--:B-1----:R-:W-:Y:S08]  /*138a0*/  HMMA.16816.F32 R52, R140, R156.reuse, R52 ;  /* 0x0000009c8c34723c */ /* 0x082ff00000001834 */
[C---:B------:R-:W-:Y:S08]  /*138b0*/  HMMA.16816.F32 R56, R144.reuse, R156, R56 ;  /* 0x0000009c9038723c */ /* 0x040ff00000001838 */
[-C--:B------:R-:W-:Y:S08]  /*138c0*/  HMMA.16816.F32 R60, R144, R158.reuse, R60 ;  /* 0x0000009e903c723c */ /* 0x080ff0000000183c */
[C---:B------:R-:W-:Y:S08]  /*138d0*/  HMMA.16816.F32 R64, R140.reuse, R158, R64 ;  /* 0x0000009e8c40723c */ /* 0x040ff00000001840 */
        /* <DEDUP_REMOVED lines=9> */
[-C--:B----4-:R-:W-:Y:S08]  /*13970*/  HMMA.16816.F32 R100, R140, R148.reuse, R100 ;  /* 0x000000948c64723c */ /* 0x090ff00000001864 */
[C---:B------:R-:W-:Y:S08]  /*13980*/  HMMA.16816.F32 R104, R144.reuse, R148, R104 ;  /* 0x000000949068723c */ /* 0x040ff00000001868 */
[-C--:B------:R-:W-:Y:S08]  /*13990*/  HMMA.16816.F32 R108, R144, R150.reuse, R108 ;  /* 0x00000096906c723c */ /* 0x080ff0000000186c */
[C---:B------:R-:W-:Y:S01]  /*139a0*/  HMMA.16816.F32 R112, R140.reuse, R150, R112 ;  /* 0x000000968c70723c */ /* 0x040fe20000001870 */
[----:B------:R-:W3:Y:S07]  /*139b0*/  LDSM.16.MT88.4 R148, [R236+0x1900] ;  /* 0x00190000ec94783b */ /* 0x000eee0000004200 */
[-C--:B--2---:R-:W-:Y:S08]  /*139c0*/  HMMA.16816.F32 R116, R140, R152.reuse, R116 ;  /* 0x000000988c74723c */ /* 0x084ff00000001874 */
[C---:B------:R-:W-:Y:S08]  /*139d0*/  HMMA.16816.F32 R120, R144.reuse, R152, R120 ;  /* 0x000000989078723c */ /* 0x040ff00000001878 */
[-C--:B------:R-:W-:Y:S08]  /*139e0*/  HMMA.16816.F32 R124, R144, R154.reuse, R124 ;  /* 0x0000009a907c723c */ /* 0x080ff0000000187c */
[----:B------:R-:W-:Y:S01]  /*139f0*/  HMMA.16816.F32 R128, R140, R154, R128 ;  /* 0x0000009a8c80723c */ /* 0x000fe20000001880 */
[----:B------:R-:W2:Y:S07]  /*13a00*/  LDSM.16.MT88.4 R140, [R235+0x1900] ;  /* 0x00190000eb8c783b */ /* 0x000eae0000004200 */
[-C--:B------:R-:W-:Y:S01]  /*13a10*/  HMMA.16816.F32 R200, R204, R176.reuse, R4 ;  /* 0x000000b0ccc8723c */ /* 0x080fe20000001804 */
[----:B------:R-:W4:Y:S07]  /*13a20*/  LDSM.16.MT88.4 R4, [R234+0x3900] ;  /* 0x00390000ea04783b */ /* 0x000f2e0000004200 */
[C---:B------:R-:W-:Y:S01]  /*13a30*/  HMMA.16816.F32 R184, R208.reuse, R176, R8 ;  /* 0x000000b0d0b8723c */ /* 0x040fe20000001808 */
[----:B------:R-:W5:Y:S07]  /*13a40*/  LDSM.16.MT88.4 R8, [R236+0x3900] ;  /* 0x00390000ec08783b */ /* 0x000f6e0000004200 */
[-C--:B------:R-:W-:Y:S01]  /*13a50*/  HMMA.16816.F32 R196, R208, R178.reuse, R12 ;  /* 0x000000b2d0c4723c */ /* 0x080fe2000000180c */
[----:B------:R-:W2:Y:S07]  /*13a60*/  LDSM.16.MT88.4 R12, [R235+0x3900] ;  /* 0x00390000eb0c783b */ /* 0x000eae0000004200 */
[C---:B------:R-:W-:Y:S07]  /*13a70*/  HMMA.16816.F32 R176, R204.reuse, R178, R16 ;  /* 0x000000b2ccb0723c */ /* 0x040fee0000001810 */
[----:B------:R-:W-:Y:S01]  /*13a80*/  MOV R19, R189 ;  /* 0x000000bd00137202 */ /* 0x000fe20000000f00 */
[-C--:B-1----:R-:W-:Y:S04]  /*13a90*/  HMMA.16816.F32 R192, R204, R160.reuse, R20 ;  /* 0x000000a0ccc0723c */ /* 0x082fe80000001814 */
[----:B------:R-:W-:Y:S02]  /*13aa0*/  MOV R18, R188 ;  /* 0x000000bc00127202 */ /* 0x000fe40000000f00 */
[----:B------:R-:W-:Y:S02]  /*13ab0*/  MOV R16, R190 ;  /* 0x000000be00107202 */ /* 0x000fe40000000f00 */
[C---:B------:R-:W-:Y:S04]  /*13ac0*/  HMMA.16816.F32 R168, R208.reuse, R160, R24 ;  /* 0x000000a0d0a8723c */ /* 0x040fe80000001818 */
[----:B------:R-:W-:Y:S01]  /*13ad0*/  FADD.FTZ R2, R16, R2 ;  /* 0x0000000210027221 */ /* 0x000fe20000010000 */
[----:B------:R-:W-:Y:S02]  /*13ae0*/  MOV R17, R175 ;  /* 0x000000af00117202 */ /* 0x000fe40000000f00 */
[----:B------:R-:W-:Y:S01]  /*13af0*/  MOV R23, R174 ;  /* 0x000000ae00177202 */ /* 0x000fe20000000f00 */
[-C--:B------:R-:W-:Y:S04]  /*13b00*/  HMMA.16816.F32 R188, R208, R162.reuse, R28 ;  /* 0x000000a2d0bc723c */ /* 0x080fe8000000181c */
[----:B------:R-:W-:Y:S02]  /*13b10*/  FADD.FTZ R2, R19, R2 ;  /* 0x0000000213027221 */ /* 0x000fe40000010000 */
[----:B------:R-:W-:Y:S01]  /*13b20*/  FADD.FTZ R3, R23, R132 ;  /* 0x0000008417037221 */ /* 0x000fe20000010000 */
[----:B------:R-:W-:Y:S01]  /*13b30*/  MOV R132, R136 ;  /* 0x0000008800847202 */ /* 0x000fe20000000f00 */
        /* <DEDUP_REMOVED lines=11> */
[----:B------:R-:W-:Y:S01]  /*13bf0*/  FADD.FTZ R3, R138, R3 ;  /* 0x000000038a037221 */ /* 0x000fe20000010000 */
[----:B------:R-:W-:Y:S01]  /*13c00*/  MOV R138, R134 ;  /* 0x00000086008a7202 */ /* 0x000fe20000000f00 */
[C---:B------:R-:W-:Y:S04]  /*13c10*/  HMMA.16816.F32 R148, R204.reuse, R150, R48 ;  /* 0x00000096cc94723c */ /* 0x040fe80000001830 */
[----:B------:R-:W-:Y:S02]  /*13c20*/  FADD.FTZ R2, R218, R2 ;  /* 0x00000002da027221 */ /* 0x000fe40000010000 */
[----:B------:R-:W-:Y:S02]  /*13c30*/  FADD.FTZ R3, R230, R3 ;  /* 0x00000003e6037221 */ /* 0x000fe40000010000 */
[-C--:B--2---:R-:W-:Y:S04]  /*13c40*/  HMMA.16816.F32 R164, R204, R140.reuse, R52 ;  /* 0x0000008ccca4723c */ /* 0x084fe80000001834 */
[----:B------:R-:W-:Y:S02]  /*13c50*/  FADD.FTZ R3, R223, R3 ;  /* 0x00000003df037221 */ /* 0x000fe40000010000 */
[----:B------:R-:W-:Y:S02]  /*13c60*/  FADD.FTZ R0, R17, R0 ;  /* 0x0000000011007221 */ /* 0x000fe40000010000 */
[C---:B------:R-:W-:Y:S04]  /*13c70*/  HMMA.16816.F32 R144, R208.reuse, R140, R56 ;  /* 0x0000008cd090723c */ /* 0x040fe80000001838 */
[----:B------:R-:W-:Y:S04]  /*13c80*/  FADD.FTZ R0, R249, R0 ;  /* 0x00000000f9007221 */ /* 0x000fe80000010000 */
[-C--:B------:R-:W-:Y:S04]  /*13c90*/  HMMA.16816.F32 R156, R208, R142.reuse, R60 ;  /* 0x0000008ed09c723c */ /* 0x080fe8000000183c */
[----:B------:R-:W-:Y:S04]  /*13ca0*/  FADD.FTZ R0, R248, R0 ;  /* 0x00000000f8007221 */ /* 0x000fe80000010000 */
[C---:B------:R-:W-:Y:S04]  /*13cb0*/  HMMA.16816.F32 R140, R204.reuse, R142, R64 ;  /* 0x0000008ecc8c723c */ /* 0x040fe80000001840 */
[----:B------:R-:W-:Y:S01]  /*13cc0*/  FADD.FTZ R0, R137, R0 ;  /* 0x0000000089007221 */ /* 0x000fe20000010000 */
[----:B------:R-:W-:Y:S03]  /*13cd0*/  MOV R137, R135 ;  /* 0x0000008700897202 */ /* 0x000fe60000000f00 */
[-C--:B------:R-:W-:Y:S04]  /*13ce0*/  HMMA.16816.F32 R68, R204, R212.reuse, R68 ;  /* 0x000000d4cc44723c */ /* 0x080fe80000001844 */
[----:B------:R-:W-:Y:S01]  /*13cf0*/  FADD.FTZ R0, R139, R0 ;  /* 0x000000008b007221 */ /* 0x000fe20000010000 */
[----:B------:R-:W-:Y:S03]  /*13d00*/  MOV R139, R133 ;  /* 0x00000085008b7202 */ /* 0x000fe60000000f00 */
[C---:B------:R-:W-:Y:S04]  /*13d10*/  HMMA.16816.F32 R72, R208.reuse, R212, R72 ;  /* 0x000000d4d048723c */ /* 0x040fe80000001848 */
[----:B------:R-:W-:Y:S04]  /*13d20*/  FADD.FTZ R0, R227, R0 ;  /* 0x00000000e3007221 */ /* 0x000fe80000010000 */
[-C--:B------:R-:W-:Y:S08]  /*13d30*/  HMMA.16816.F32 R76, R208, R214.reuse, R76 ;  /* 0x000000d6d04c723c */ /* 0x080ff0000000184c */
[C---:B------:R-:W-:Y:S08]  /*13d40*/  HMMA.16816.F32 R80, R204.reuse, R214, R80 ;  /* 0x000000d6cc50723c */ /* 0x040ff00000001850 */
[-C--:B----4-:R-:W-:Y:S08]  /*13d50*/  HMMA.16816.F32 R84, R204, R4.reuse, R84 ;  /* 0x00000004cc54723c */ /* 0x090ff00000001854 */
[C---:B------:R-:W-:Y:S01]  /*13d60*/  HMMA.16816.F32 R88, R208.reuse, R4, R88 ;  /* 0x00000004d058723c */ /* 0x040fe20000001858 */
[----:B------:R-:W2:Y:S06]  /*13d70*/  LDL.LU R5, [R1+0x84] ;  /* 0x0000840001057983 */ /* 0x000eac0000300800 */
[----:B------:R-:W-:Y:S01]  /*13d80*/  FADD.FTZ R4, R225, R0 ;  /* 0x00000000e1047221 */ /* 0x000fe20000010000 */
[-C--:B------:R-:W-:Y:S04]  /*13d90*/  HMMA.16816.F32 R92, R208, R6.reuse, R92 ;  /* 0x00000006d05c723c */ /* 0x080fe8000000185c */
[----:B------:R-:W-:Y:S02]  /*13da0*/  FADD.FTZ R4, R226, R4 ;  /* 0x00000004e2047221 */ /* 0x000fe40000010000 */
[----:B------:R-:W-:Y:S02]  /*13db0*/  FADD.FTZ R0, R222, R3 ;  /* 0x00000003de007221 */ /* 0x000fe40000010000 */
[C---:B------:R-:W-:Y:S01]  /*13dc0*/  HMMA.16816.F32 R96, R204.reuse, R6, R96 ;  /* 0x00000006cc60723c */ /* 0x040fe20000001860 */
[----:B------:R-:W3:Y:S03]  /*13dd0*/  LDL R6, [R1+0xc8] ;  /* 0x0000c80001067983 */ /* 0x000ee60000100800 */
[----:B------:R-:W-:Y:S02]  /*13de0*/  FADD.FTZ R4, R224, R4 ;  /* 0x00000004e0047221 */ /* 0x000fe40000010000 */
[----:B------:R-:W-:Y:S02]  /*13df0*/  FADD.FTZ R3, R219, R2 ;  /* 0x00000002db037221 */ /* 0x000fe40000010000 */
[-C--:B-----5:R-:W-:Y:S01]  /*13e00*/  HMMA.16816.F32 R100, R204, R8.reuse, R100 ;  /* 0x00000008cc64723c */ /* 0x0a0fe20000001864 */
[----:B------:R-:W-:Y:S03]  /*13e10*/  STL [R1+0xb0], R4 ;  /* 0x0000b00401007387 */ /* 0x000fe60000100800 */
[----:B------:R-:W-:Y:S02]  /*13e20*/  FADD.FTZ R2, R221, R0 ;  /* 0x00000000dd027221 */ /* 0x000fe40000010000 */
[----:B------:R-:W-:Y:S02]  /*13e30*/  FADD.FTZ R0, R217, R3 ;  /* 0x00000003d9007221 */ /* 0x000fe40000010000 */
[C---:B------:R-:W-:Y:S04]  /*13e40*/  HMMA.16816.F32 R104, R208.reuse, R8, R104 ;  /* 0x00000008d068723c */ /* 0x040fe80000001868 */
[----:B------:R-:W-:Y:S02]  /*13e50*/  FADD.FTZ R0, R216, R0 ;  /* 0x00000000d8007221 */ /* 0x000fe40000010000 */
[----:B------:R-:W-:Y:S02]  /*13e60*/  FADD.FTZ R2, R220, R2 ;  /* 0x00000002dc027221 */ /* 0x000fe40000010000 */
[-C--:B------:R-:W-:Y:S01]  /*13e70*/  HMMA.16816.F32 R108, R208, R10.reuse, R108 ;  /* 0x0000000ad06c723c */ /* 0x080fe2000000186c */
[----:B------:R1:W-:Y:S04]  /*13e80*/  STL [R1+0xb8], R0 ;  /* 0x0000b80001007387 */ /* 0x0003e80000100800 */
[----:B------:R4:W-:Y:S03]  /*13e90*/  STL [R1+0xb4], R2 ;  /* 0x0000b40201007387 */ /* 0x0009e60000100800 */
[C---:B------:R-:W-:Y:S08]  /*13ea0*/  HMMA.16816.F32 R112, R204.reuse, R10, R112 ;  /* 0x0000000acc70723c */ /* 0x040ff00000001870 */
[-C--:B------:R-:W-:Y:S08]  /*13eb0*/  HMMA.16816.F32 R116, R204, R12.reuse, R116 ;  /* 0x0000000ccc74723c */ /* 0x080ff00000001874 */
[C---:B------:R-:W-:Y:S08]  /*13ec0*/  HMMA.16816.F32 R120, R208.reuse, R12, R120 ;  /* 0x0000000cd078723c */ /* 0x040ff00000001878 */
[-C--:B------:R-:W-:Y:S08]  /*13ed0*/  HMMA.16816.F32 R124, R208, R14.reuse, R124 ;  /* 0x0000000ed07c723c */ /* 0x080ff0000000187c */
[----:B------:R-:W-:Y:S04]  /*13ee0*/  HMMA.16816.F32 R128, R204, R14, R128 ;  /* 0x0000000ecc80723c */ /* 0x000fe80000001880 */
[C---:B--2---:R-:W-:Y:S04]  /*13ef0*/  IADD3 R3, R5.reuse, -0x1, RZ ;  /* 0xffffffff05037810 */ /* 0x044fe80007ffe0ff */
[----:B-1----:R-:W-:Y:S01]  /*13f00*/  MOV R0, R3 ;  /* 0x0000000300007202 */ /* 0x002fe20000000f00 */
[----:B------:R4:W-:Y:S04]  /*13f10*/  STL [R1+0xa0], R3 ;  /* 0x0000a00301007387 */ /* 0x0009e80000100800 */
[----:B------:R4:W-:Y:S01]  /*13f20*/  STL [R1+0x84], R0 ;  /* 0x0000840001007387 */ /* 0x0009e20000100800 */
[----:B---3--:R-:W-:Y:S11]  /*13f30*/  ISETP.GT.AND P0, PT, R5, R6, PT ;  /* 0x000000060500720c */ /* 0x008ff60003f04270 */
[----:B------:R-:W-:Y:S02]  /*13f40*/  @!UPT UIADD3 URZ, URZ, URZ, URZ ;  /* 0x0000003f3f3ff290 */ /* 0x000fe4000fffe03f */
[----:B----4-:R-:W-:-:S05]  /*13f50*/  @P0 BRA `(.L_x_1939) ;  /* 0xffffab9000000947 */ /* 0x010fca000383ffff */
.L_x_1928:
[----:B-1----:R-:W2:Y:S02]  /*13f60*/  LDL R0, [R1+0xa0] ;  /* 0x0000a00001007983 */ /* 0x002ea40000100800 */
[----:B--2---:R-:W-:-:S13]  /*13f70*/  ISETP.GE.AND P0, PT, R0, RZ, PT ;  /* 0x000000ff0000720c */ /* 0x004fda0003f06270 */
[----:B------:R-:W-:Y:S05]  /*13f80*/  @!P0 BRA `(.L_x_1940) ;  /* 0x00004a7000008947 */ /* 0x000fea0003800000 */
[----:B------:R-:W2:Y:S01]  /*13f90*/  LDL.LU R2, [R1+0xc0] ;  /* 0x0000c00001027983 */ /* 0x000ea20000300800 */
[----:B------:R-:W-:Y:S01]  /*13fa0*/  IMAD.MOV.U32 R137, RZ, RZ, R135 ;  /* 0x000000ffff897224 */ /* 0x000fe200078e0087 */
[----:B------:R-:W-:Y:S01]  /*13fb0*/  MOV R139, R133 ;  /* 0x00000085008b7202 */ /* 0x000fe20000000f00 */
[----:B------:R-:W-:Y:S02]  /*13fc0*/  IMAD.MOV.U32 R132, RZ, RZ, R136 ;  /* 0x000000ffff847224 */ /* 0x000fe400078e0088 */
[----:B------:R-:W-:Y:S01]  /*13fd0*/  IMAD.MOV.U32 R138, RZ, RZ, R134 ;  /* 0x000000ffff8a7224 */ /* 0x000fe200078e0086 */
[----:B--2---:R-:W-:Y:S02]  /*13fe0*/  SHF.R.S32.HI R0, RZ, 0x1f, R2 ;  /* 0x0000001fff007819 */ /* 0x004fe40000011402 */
[C---:B------:R-:W-:Y:S02]  /*13ff0*/  ISETP.GE.AND P3, PT, R2.reuse, c[0x0][0x1d4], PT ;  /* 0x0000750002007a0c */ /* 0x040fe40003f66270 */
[----:B------:R-:W-:-:S02]  /*14000*/  SHF.L.U64.HI R3, R2, 0x1, R0 ;  /* 0x0000000102037819 */ /* 0x000fc40000010200 */
[----:B------:R-:W-:-:S03]  /*14010*/  SHF.L.U32 R0, R2, 0x1, RZ ;  /* 0x0000000102007819 */ /* 0x000fc600000006ff */
[----:B------:R1:W-:Y:S04]  /*14020*/  STL [R1+0x94], R3 ;  /* 0x0000940301007387 */ /* 0x0003e80000100800 */
[----:B------:R1:W-:Y:S02]  /*14030*/  STL [R1+0x90], R0 ;  /* 0x0000900001007387 */ /* 0x0003e40000100800 */
.L_x_1947:
        /* <DEDUP_REMOVED lines=18> */
[----:B------:R4:W1:Y:S03]  /*14160*/  LDSM.16.M88.4 R212, [R239] ;  /* 0x00000000efd4783b */ /* 0x0008660000000200 */
[----:B------:R-:W-:Y:S01]  /*14170*/  IMAD R5, R7, c[0x0][0x214], R5 ;  /* 0x0000850007057a24 */ /* 0x000fe200078e0205 */
[----:B------:R4:W1:Y:S04]  /*14180*/  LDSM.16.M88.4 R220, [R239+0x800] ;  /* 0x00080000efdc783b */ /* 0x0008680000000200 */
        /* <DEDUP_REMOVED lines=10> */
[C---:B------:R-:W-:Y:S04]  /*14230*/  IMAD.WIDE.U32 R2, R6.reuse, c[0x0][0x218], R2 ;  /* 0x0000860006027a25 */ /* 0x040fe800078e0002 */
[----:B------:R-:W-:Y:S01]  /*14240*/  IMAD R4, R6, c[0x0][0x21c], R4 ;  /* 0x0000870006047a24 */ /* 0x000fe200078e0204 */
[----:B------:R-:W-:Y:S04]  /*14250*/  IADD3 R0, P1, R8, R2, RZ ;  /* 0x0000000208007210 */ /* 0x000fe80007f3e0ff */
[C---:B------:R-:W-:Y:S02]  /*14260*/  LEA R36, P0, R0.reuse, c[0x0][0x1f8], 0x1 ;  /* 0x00007e0000247a11 */ /* 0x040fe400078008ff */
[----:B------:R-:W-:Y:S04]  /*14270*/  IADD3.X R2, R5, R3, R4, P1, !PT ;  /* 0x0000000305027210 */ /* 0x000fe80000ffe404 */
[----:B------:R-:W-:Y:S01]  /*14280*/  LEA.HI.X R0, R0, c[0x0][0x1fc], R2, 0x1, P0 ;  /* 0x00007f0000007a11 */ /* 0x000fe200000f0c02 */
[----:B------:R-:W-:-:S05]  /*14290*/  BRA.DIV ~URZ, `(.L_x_1941) ;  /* 0x0000b7027f007947 */ /* 0x000fca000b800000 */
[----:B----4-:R1:W2:Y:S02]  /*142a0*/  SHFL.IDX PT, R37, R0, RZ, 0x181f ;  /* 0x00181fff00257589 */ /* 0x0102a400000e0000 */
.L_x_2018:
[-C--:B------:R-:W-:Y:S01]  /*142b0*/  HMMA.16816.F32 R4, R64, R16.reuse, RZ ;  /* 0x000000104004723c */ /* 0x080fe200000018ff */
[----:B------:R-:W3:Y:S01]  /*142c0*/  LDL R57, [R1+0x90] ;  /* 0x0000900001397983 */ /* 0x000ee20000100800 */
[----:B------:R-:W-:Y:S03]  /*142d0*/  BSSY B0, `(.L_x_1942) ;  /* 0x00001ad000007945 */ /* 0x000fe60003800000 */
[----:B------:R-:W4:Y:S03]  /*142e0*/  LDL R56, [R1+0x94] ;  /* 0x0000940001387983 */ /* 0x000f260000100800 */
[C---:B------:R-:W-:Y:S01]  /*142f0*/  HMMA.16816.F32 R8, R60.reuse, R16, RZ ;  /* 0x000000103c08723c */ /* 0x040fe200000018ff */
[----:B------:R-:W5:Y:S04]  /*14300*/  LDL R55, [R1+0x9c] ;  /* 0x00009c0001377983 */ /* 0x000f680000100800 */
[----:B--2---:R-:W2:Y:S03]  /*14310*/  LDL R39, [R1+0xf0] ;  /* 0x0000f00001277983 */ /* 0x004ea60000100800 */
[-C--:B------:R-:W-:Y:S01]  /*14320*/  HMMA.16816.F32 R12, R60, R18.reuse, RZ ;  /* 0x000000123c0c723c */ /* 0x080fe200000018ff */
[----:B------:R-:W2:Y:S04]  /*14330*/  LDL R42, [R1+0x10c] ;  /* 0x00010c00012a7983 */ /* 0x000ea80000100800 */
[----:B------:R-:W3:Y:S03]  /*14340*/  SHFL.IDX PT, R38, R36, RZ, 0x181f ;  /* 0x00181fff24267589 */ /* 0x000ee600000e0000 */
[C---:B------:R-:W-:Y:S05]  /*14350*/  HMMA.16816.F32 R16, R64.reuse, R18, RZ ;  /* 0x000000124010723c */ /* 0x040fea00000018ff */
[----:B------:R-:W-:Y:S03]  /*14360*/  SHFL.IDX PT, R46, R36, 0x1, 0x181f ;  /* 0x00381f00242e7f89 */ /* 0x000fe600000e0000 */
[-C--:B------:R-:W-:Y:S05]  /*14370*/  HMMA.16816.F32 R20, R64, R32.reuse, RZ ;  /* 0x000000204014723c */ /* 0x080fea00000018ff */
[----:B------:R-:W-:Y:S03]  /*14380*/  SHFL.IDX PT, R41, R0, 0x1, 0x181f ;  /* 0x00381f0000297f89 */ /* 0x000fe600000e0000 */
[C---:B------:R-:W-:Y:S05]  /*14390*/  HMMA.16816.F32 R24, R60.reuse, R32, RZ ;  /* 0x000000203c18723c */ /* 0x040fea00000018ff */
[----:B------:R-:W1:Y:S03]  /*143a0*/  SHFL.IDX PT, R52, R36, 0x2, 0x181f ;  /* 0x00581f0024347f89 */ /* 0x000e6600000e0000 */
[-C--:B------:R-:W-:Y:S05]  /*143b0*/  HMMA.16816.F32 R28, R60, R34.reuse, RZ ;  /* 0x000000223c1c723c */ /* 0x080fea00000018ff */
[----:B------:R-:W1:Y:S03]  /*143c0*/  SHFL.IDX PT, R40, R0, 0x2, 0x181f ;  /* 0x00581f0000287f89 */ /* 0x000e6600000e0000 */
[C---:B------:R-:W-:Y:S05]  /*143d0*/  HMMA.16816.F32 R32, R64.reuse, R34, RZ ;  /* 0x000000224020723c */ /* 0x040fea00000018ff */
[----:B------:R1:W1:Y:S08]  /*143e0*/  SHFL.IDX PT, R54, R36, 0x3, 0x181f ;  /* 0x00781f0024367f89 */ /* 0x00027000000e0000 */
[----:B-1----:R-:W1:Y:S01]  /*143f0*/  SHFL.IDX PT, R0, R0, 0x3, 0x181f ;  /* 0x00781f0000007f89 */ /* 0x002e6200000e0000 */
[C---:B--2---:R-:W-:Y:S02]  /*14400*/  SHF.L.U64.HI R134, R39.reuse, 0x1, R42 ;  /* 0x0000000127867819 */ /* 0x044fe4000001022a */
[C---:B---3--:R-:W-:Y:S02]  /*14410*/  IADD3 R2, P1, R38.reuse, R57, RZ ;  /* 0x0000003926027210 */ /* 0x048fe40007f3e0ff */
[----:B------:R-:W-:Y:S02]  /*14420*/  SHF.L.U32 R133, R39, 0x1, RZ ;  /* 0x0000000127857819 */ /* 0x000fe400000006ff */
[C---:B----4-:R-:W-:Y:S02]  /*14430*/  IADD3.X R3, R37.reuse, R56, RZ, P1, !PT ;  /* 0x0000003825037210 */ /* 0x050fe40000ffe4ff */
[----:B------:R-:W-:Y:S02]  /*14440*/  IADD3 R38, P0, R38, R133, RZ ;  /* 0x0000008526267210 */ /* 0x000fe40007f1e0ff */
[-C--:B------:R-:W-:Y:S01]  /*14450*/  IADD3 R44, P1, R52, R57.reuse, RZ ;  /* 0x00000039342c7210 */ /* 0x080fe20007f3e0ff */
[----:B-----5:R2:W-:Y:S01]  /*14460*/  LDGSTS.E.BYPASS.LTC128B.128 [R55], [R2.64], !P3 ;  /* 0x0000000002377fae */ /* 0x0205e2000d901d46 */
[----:B------:R-:W-:Y:S02]  /*14470*/  IADD3.X R39, R37, R134, RZ, P0, !PT ;  /* 0x0000008625277210 */ /* 0x000fe400007fe4ff */
[-C--:B------:R-:W-:Y:S05]  /*14480*/  IADD3.X R45, R40, R56.reuse, RZ, P1, !PT ;  /* 0x00000038282d7210 */ /* 0x080fea0000ffe4ff */
[----:B------:R3:W-:Y:S01]  /*14490*/  LDGSTS.E.BYPASS.LTC128B.128 [R55+0x2000], [R38.64], !P5 ;  /* 0x0200000026377fae */ /* 0x0007e2000e901d46 */
[C---:B--2---:R-:W-:Y:S02]  /*144a0*/  IADD3 R2, P0, R46.reuse, R57, RZ ;  /* 0x000000392e027210 */ /* 0x044fe40007f1e0ff */
[-C--:B------:R-:W-:Y:S02]  /*144b0*/  IADD3 R46, P2, R46, R133.reuse, RZ ;  /* 0x000000852e2e7210 */ /* 0x080fe40007f5e0ff */
[C---:B------:R-:W-:Y:S02]  /*144c0*/  IADD3.X R3, R41.reuse, R56, RZ, P0, !PT ;  /* 0x0000003829037210 */ /* 0x040fe400007fe4ff */
[-C--:B------:R-:W-:Y:S01]  /*144d0*/  IADD3.X R47, R41, R134.reuse, RZ, P2, !PT ;  /* 0x00000086292f7210 */ /* 0x080fe200017fe4ff */
[-C--:B---3--:R-:W-:Y:S02]  /*144e0*/  HMMA.16816.F32 R36, R64, R48.reuse, RZ ;  /* 0x000000304024723c */ /* 0x088fe400000018ff */
[----:B------:R2:W-:Y:S01]  /*144f0*/  LDGSTS.E.BYPASS.LTC128B.128 [R55+0x800], [R2.64], !P3 ;  /* 0x0080000002377fae */ /* 0x0005e2000d901d46 */
[----:B------:R-:W-:Y:S04]  /*14500*/  IADD3 R52, P0, R52, R133, RZ ;  /* 0x0000008534347210 */ /* 0x000fe80007f1e0ff */
[----:B------:R-:W-:Y:S02]  /*14510*/  IADD3.X R53, R40, R134, RZ, P0, !PT ;  /* 0x0000008628357210 */ /* 0x000fe400007fe4ff */
[C---:B------:R-:W-:Y:S01]  /*14520*/  HMMA.16816.F32 R40, R60.reuse, R48, RZ ;  /* 0x000000303c28723c */ /* 0x040fe200000018ff */
[----:B------:R3:W-:Y:S08]  /*14530*/  LDGSTS.E.BYPASS.LTC128B.128 [R55+0x2800], [R46.64], !P5 ;  /* 0x028000002e377fae */ /* 0x0007f0000e901d46 */
        /* <DEDUP_REMOVED lines=8> */
[----:B------:R-:W-:Y:S05]  /*145c0*/  IADD3.X R53, R0, R134, RZ, P0, !PT ;  /* 0x0000008600357210 */ /* 0x000fea00007fe4ff */
        /* <DEDUP_REMOVED lines=155> */
[----:B------:R-:W-:Y:S02]  /*14f80*/  FMUL.FTZ R16, R16, c[0x0][0x320] ;  /* 0x0000c80010107a20 */ /* 0x000fe40000410000 */
[----:B------:R-:W-:Y:S02]  /*14f90*/  FMUL.FTZ R17, R17, c[0x0][0x320] ;  /* 0x0000c80011117a20 */ /* 0x000fe40000410000 */
[----:B------:R-:W-:Y:S01]  /*14fa0*/  FMUL.FTZ R18, R18, c[0x0][0x320] ;  /* 0x0000c80012127a20 */ /* 0x000fe20000410000 */
[----:B------:R3:W-:Y:S01]  /*14fb0*/  MUFU.TANH R250, R6 ;  /* 0x0000000600fa7308 */ /* 0x0007e20000002400 */
[----:B------:R-:W-:Y:S01]  /*14fc0*/  FMUL.FTZ R19, R19, c[0x0][0x320] ;  /* 0x0000c80013137a20 */ /* 0x000fe20000410000 */
[----:B--2---:R2:W-:Y:S08]  /*14fd0*/  STL [R1+0x7c], R0 ;  /* 0x00007c0001007387 */ /* 0x0045f00000100800 */
[----:B------:R-:W-:Y:S10]  /*14fe0*/  MUFU.TANH R252, R12 ;  /* 0x0000000c00fc7308 */ /* 0x000ff40000002400 */
[----:B-1----:R-:W1:Y:S01]  /*14ff0*/  MUFU.TANH R2, R10 ;  /* 0x0000000a00027308 */ /* 0x002e620000002400 */
[----:B---3--:R-:W3:Y:S09]  /*15000*/  LDSM.16.M88.4 R4, [R237+0x2800] ;  /* 0x00280000ed04783b */ /* 0x008ef20000000200 */
[----:B--2---:R-:W2:Y:S10]  /*15010*/  MUFU.TANH R0, R8 ;  /* 0x0000000800007308 */ /* 0x004eb40000002400 */
[----:B------:R-:W-:Y:S01]  /*15020*/  MUFU.TANH R251, R13 ;  /* 0x0000000d00fb7308 */ /* 0x000fe20000002400 */
[----:B-1----:R1:W-:Y:S09]  /*15030*/  STL [R1+0x78], R2 ;  /* 0x0000780201007387 */ /* 0x0023f20000100800 */
[----:B------:R-:W-:Y:S01]  /*15040*/  MUFU.TANH R248, R16 ;  /* 0x0000001000f87308 */ /* 0x000fe20000002400 */
[----:B--2---:R2:W-:Y:S09]  /*15050*/  STL [R1+0x70], R0 ;  /* 0x0000700001007387 */ /* 0x0045f20000100800 */
[----:B------:R-:W-:Y:S01]  /*15060*/  MUFU.TANH R229, R17 ;  /* 0x0000001100e57308 */ /* 0x000fe20000002400 */
[-C--:B---3--:R-:W-:Y:S09]  /*15070*/  HMMA.16816.F32 R20, R212, R4.reuse, R20 ;  /* 0x00000004d414723c */ /* 0x088ff20000001814 */
[----:B-1----:R-:W1:Y:S01]  /*15080*/  MUFU.TANH R2, R14 ;  /* 0x0000000e00027308 */ /* 0x002e620000002400 */
[C---:B------:R-:W-:Y:S09]  /*15090*/  HMMA.16816.F32 R24, R208.reuse, R4, R24 ;  /* 0x00000004d018723c */ /* 0x040ff20000001818 */
[----:B--2---:R-:W2:Y:S01]  /*150a0*/  MUFU.TANH R0, R9 ;  /* 0x0000000900007308 */ /* 0x004ea20000002400 */
[-C--:B------:R-:W-:Y:S04]  /*150b0*/  HMMA.16816.F32 R28, R208, R6.reuse, R28 ;  /* 0x00000006d01c723c */ /* 0x080fe8000000181c */
[----:B------:R-:W-:Y:S04]  /*150c0*/  FMUL.FTZ R20, R20, c[0x0][0x320] ;  /* 0x0000c80014147a20 */ /* 0x000fe80000410000 */
[C---:B------:R-:W-:Y:S01]  /*150d0*/  HMMA.16816.F32 R32, R212.reuse, R6, R32 ;  /* 0x00000006d420723c */ /* 0x040fe20000001820 */
[----:B------:R-:W-:Y:S01]  /*150e0*/  MUFU.TANH R228, R18 ;  /* 0x0000001200e47308 */ /* 0x000fe20000002400 */
[----:B------:R-:W-:Y:S02]  /*150f0*/  LDSM.16.M88.4 R4, [R237+0x3800] ;  /* 0x00380000ed04783b */ /* 0x000fe40000000200 */
[----:B------:R-:W-:Y:S02]  /*15100*/  FMUL.FTZ R21, R21, c[0x0][0x320] ;  /* 0x0000c80015157a20 */ /* 0x000fe40000410000 */
[----:B------:R-:W-:Y:S02]  /*15110*/  FMUL.FTZ R22, R22, c[0x0][0x320] ;  /* 0x0000c80016167a20 */ /* 0x000fe40000410000 */
[----:B------:R-:W-:Y:S02]  /*15120*/  FMUL.FTZ R23, R23, c[0x0][0x320] ;  /* 0x0000c80017177a20 */ /* 0x000fe40000410000 */
[----:B-1----:R1:W-:Y:S01]  /*15130*/  STL [R1+0x84], R2 ;  /* 0x0000840201007387 */ /* 0x0023e20000100800 */
[----:B------:R-:W-:Y:S01]  /*15140*/  MUFU.TANH R227, R19 ;  /* 0x0000001300e37308 */ /* 0x000fe20000002400 */
[----:B------:R-:W-:Y:S02]  /*15150*/  FMUL.FTZ R24, R24, c[0x0][0x320] ;  /* 0x0000c80018187a20 */ /* 0x000fe40000410000 */
[----:B------:R-:W-:Y:S01]  /*15160*/  FMUL.FTZ R25, R25, c[0x0][0x320] ;  /* 0x0000c80019197a20 */ /* 0x000fe20000410000 */
[----:B--2---:R2:W-:Y:S01]  /*15170*/  STL [R1+0x88], R0 ;  /* 0x0000880001007387 */ /* 0x0045e20000100800 */
        /* <DEDUP_REMOVED lines=12> */
[----:B-1----:R-:W3:Y:S06]  /*15240*/  LDL R2, [R1+0xa0] ;  /* 0x0000a00001027983 */ /* 0x002eec0000100800 */
[----:B--2---:R1:W2:Y:S10]  /*15250*/  MUFU.TANH R0, R11 ;  /* 0x0000000b00007308 */ /* 0x0042b40000002400 */
[----:B------:R-:W-:Y:S10]  /*15260*/  MUFU.TANH R246, R22 ;  /* 0x0000001600f67308 */ /* 0x000ff40000002400 */
[----:B------:R-:W-:Y:S01]  /*15270*/  MUFU.TANH R231, R23 ;  /* 0x0000001700e77308 */ /* 0x000fe20000002400 */
[----:B-1----:R-:W1:Y:S01]  /*15280*/  LDSM.16.M88.4 R8, [R237+0x3000] ;  /* 0x00300000ed08783b */ /* 0x002e620000000200 */
[----:B------:R-:W-:Y:S08]  /*15290*/  DEPBAR.LE SB0, 0x0 ;  /* 0x000080000000791a */ /* 0x000ff00000000000 */
[----:B------:R-:W-:Y:S01]  /*152a0*/  MUFU.TANH R226, R24 ;  /* 0x0000001800e27308 */ /* 0x000fe20000002400 */
[----:B--2---:R2:W-:Y:S09]  /*152b0*/  STL [R1+0x8c], R0 ;  /* 0x00008c0001007387 */ /* 0x0045f20000100800 */
[----:B------:R-:W-:Y:S01]  /*152c0*/  MUFU.TANH R224, R25 ;  /* 0x0000001900e07308 */ /* 0x000fe20000002400 */
[----:B------:R-:W-:Y:S09]  /*152d0*/  BAR.SYNC.DEFER_BLOCKING 0x0 ;  /* 0x0000000000007b1d */ /* 0x000ff20000010000 */
[----:B------:R-:W-:Y:S10]  /*152e0*/  MUFU.TANH R230, R26 ;  /* 0x0000001a00e67308 */ /* 0x000ff40000002400 */
[----:B--2---:R-:W2:Y:S01]  /*152f0*/  MUFU.TANH R0, R15 ;  /* 0x0000000f00007308 */ /* 0x004ea20000002400 */
[-C--:B-1----:R-:W-:Y:S09]  /*15300*/  HMMA.16816.F32 R36, R212, R8.reuse, R36 ;  /* 0x00000008d424723c */ /* 0x082ff20000001824 */
[----:B------:R-:W1:Y:S01]  /*15310*/  MUFU.TANH R225, R27 ;  /* 0x0000001b00e17308 */ /* 0x000e620000002400 */
[C---:B------:R-:W-:Y:S09]  /*15320*/  HMMA.16816.F32 R40, R208.reuse, R8, R40 ;  /* 0x00000008d028723c */ /* 0x040ff20000001828 */
[----:B------:R-:W4:Y:S01]  /*15330*/  MUFU.TANH R221, R28 ;  /* 0x0000001c00dd7308 */ /* 0x000f220000002400 */
[-C--:B------:R-:W-:Y:S01]  /*15340*/  HMMA.16816.F32 R44, R208, R10.reuse, R44 ;  /* 0x0000000ad02c723c */ /* 0x080fe2000000182c */
[----:B--2---:R2:W-:Y:S03]  /*15350*/  STL [R1+0x80], R0 ;  /* 0x0000800001007387 */ /* 0x0045e60000100800 */
[----:B------:R-:W-:Y:S04]  /*15360*/  FMUL.FTZ R36, R36, c[0x0][0x320] ;  /* 0x0000c80024247a20 */ /* 0x000fe80000410000 */
        /* <DEDUP_REMOVED lines=8> */
[C---:B------:R-:W-:Y:S05]  /*153f0*/  HMMA.16816.F32 R56, R208.reuse, R4, R56 ;  /* 0x00000004d038723c */ /* 0x040fea0000001838 */
[----:B------:R2:W2:Y:S03]  /*15400*/  MUFU.TANH R222, R31 ;  /* 0x0000001f00de7308 */ /* 0x0004a60000002400 */
[-C--:B------:R-:W-:Y:S04]  /*15410*/  HMMA.16816.F32 R60, R208, R6.reuse, R60 ;  /* 0x00000006d03c723c */ /* 0x080fe8000000183c */
[----:B-----5:R-:W-:Y:S02]  /*15420*/  FMUL.FTZ R29, R49, c[0x0][0x320] ;  /* 0x0000c800311d7a20 */ /* 0x020fe40000410000 */
[----:B------:R-:W-:Y:S01]  /*15430*/  FMUL.FTZ R28, R51, c[0x0][0x320] ;  /* 0x0000c800331c7a20 */ /* 0x000fe20000410000 */
[----:B------:R5:W3:Y:S01]  /*15440*/  MUFU.TANH R219, R32 ;  /* 0x0000002000db7308 */ /* 0x000ae20000002400 */
[----:B------:R-:W-:Y:S04]  /*15450*/  HMMA.16816.F32 R64, R212, R6, R64 ;  /* 0x00000006d440723c */ /* 0x000fe80000001840 */
        /* <DEDUP_REMOVED lines=24> */
[----:B------:R-:W-:Y:S03]  /*155e0*/  FMUL.FTZ R12, R67, c[0x0][0x320] ;  /* 0x0000c800430c7a20 */ /* 0x000fe60000410000 */
        /* <DEDUP_REMOVED lines=17> */
[----:B---3--:R-:W-:Y:S09]  /*15700*/  ISETP.GE.AND P0, PT, R2, 0x1, PT ;  /* 0x000000010200780c */ /* 0x008ff20003f06270 */
[----:B------:R-:W3:Y:S10]  /*15710*/  MUFU.TANH R30, R30 ;  /* 0x0000001e001e7308 */ /* 0x000ef40000002400 */
        /* <DEDUP_REMOVED lines=20> */
[----:B------:R-:W-:Y:S03]  /*15860*/  IMAD.MOV.U32 R6, RZ, RZ, RZ ;  /* 0x000000ffff067224 */ /* 0x000fe600078e00ff */
[----:B------:R-:W-:Y:S01]  /*15870*/  ISETP.NE.AND P0, PT, R0, c[0x0][0x2b8], PT ;  /* 0x0000ae0000007a0c */ /* 0x000fe20003f05270 */
[----:B------:R-:W3:Y:S04]  /*15880*/  LDL R3, [R1+0xec] ;  /* 0x0000ec0001037983 */ /* 0x000ee80000100800 */
[----:B------:R-:W4:Y:S04]  /*15890*/  LDL.64 R8, [R1+0xf8] ;  /* 0x0000f80001087983 */ /* 0x000f280000100a00 */
[----:B------:R-:W5:Y:S01]  /*158a0*/  LDL R135, [R1+0x104] ;  /* 0x0001040001877983 */ /* 0x000f620000100800 */
[----:B--2---:R-:W-:Y:S03]  /*158b0*/  IMAD R2, R2, 0x40, R136 ;  /* 0x0000004002027824 */ /* 0x004fe600078e0288 */
[----:B------:R-:W2:Y:S02]  /*158c0*/  S2R R136, SR_CTAID.Y ;  /* 0x0000000000887919 */ /* 0x000ea40000002600 */
[----:B---3--:R-:W-:Y:S04]  /*158d0*/  IADD3 R2, R2, -0x40, R3 ;  /* 0xffffffc002027810 */ /* 0x008fe80007ffe003 */
[----:B------:R-:W-:Y:S01]  /*158e0*/  MOV R0, R2 ;  /* 0x0000000200007202 */ /* 0x000fe20000000f00 */
[----:B------:R-:W-:Y:S05]  /*158f0*/  @P0 IMAD.HI.U32 R3, R2, c[0x0][0x2bc], RZ ;  /* 0x0000af0002030a27 */ /* 0x000fea00078e00ff */
[----:B------:R-:W-:Y:S04]  /*15900*/  @P0 SHF.R.U32.HI R0, RZ, c[0x0][0x2c0], R3 ;  /* 0x0000b000ff000a19 */ /* 0x000fe80000011603 */
[C---:B----4-:R-:W-:Y:S04]  /*15910*/  @!P6 IADD3 R3, P0, R0.reuse, R8, RZ ;  /* 0x000000080003e210 */ /* 0x050fe80007f1e0ff */
[----:B-----5:R-:W-:Y:S02]  /*15920*/  @!P6 LEA.HI.X.SX32 R5, R0, R135, 0x1, P0 ;  /* 0x000000870005e211 */ /* 0x020fe400000f0eff */
[C---:B------:R-:W-:Y:S01]  /*15930*/  @!P6 LEA R4, P0, R3.reuse, c[0x0][0x2a0], 0x2 ;  /* 0x0000a8000304ea11 */ /* 0x040fe200078010ff */
[----:B--2---:R-:W-:Y:S01]  /*15940*/  IMAD.WIDE.U32 R8, R136, c[0x0][0x1e8], RZ ;  /* 0x00007a0088087a25 */ /* 0x004fe200078e00ff */
[----:B------:R-:W2:Y:S01]  /*15950*/  S2R R135, SR_CTAID.Y ;  /* 0x0000000000877919 */ /* 0x000ea20000002600 */
[----:B------:R-:W-:Y:S02]  /*15960*/  IADD3 R0, -R0, RZ, RZ ;  /* 0x000000ff00007210 */ /* 0x000fe40007ffe1ff */
[----:B------:R-:W-:Y:S03]  /*15970*/  @!P6 LEA.HI.X R5, R3, c[0x0][0x2a4], R5, 0x2, P0 ;  /* 0x0000a9000305ea11 */ /* 0x000fe600000f1405 */
[----:B------:R-:W-:Y:S02]  /*15980*/  IMAD R7, R0, c[0x0][0x2b8], R2 ;  /* 0x0000ae0000077a24 */ /* 0x000fe400078e0202 */
[----:B------:R-:W3:Y:S02]  /*15990*/  @!P6 LDG.E R6, [R4.64] ;  /* 0x000000060406e981 */ /* 0x000ee4000c1e1900 */
[C---:B------:R-:W-:Y:S01]  /*159a0*/  IMAD.WIDE.U32 R2, R7.reuse, c[0x0][0x1e0], RZ ;  /* 0x0000780007027a25 */ /* 0x040fe200078e00ff */
[----:B------:R-:W-:Y:S01]  /*159b0*/  SHF.R.S32.HI R0, RZ, 0x1f, R7 ;  /* 0x0000001fff007819 */ /* 0x000fe20000011407 */
[----:B------:R4:W-:Y:S04]  /*159c0*/  STL [R1+0xac], R7 ;  /* 0x0000ac0701007387 */ /* 0x0009e80000100800 */
[----:B------:R-:W-:Y:S04]  /*159d0*/  IMAD R0, R0, c[0x0][0x1e0], RZ ;  /* 0x0000780000007a24 */ /* 0x000fe800078e02ff */
[----:B------:R-:W-:Y:S01]  /*159e0*/  IMAD R0, R7, c[0x0][0x1e4], R0 ;  /* 0x0000790007007a24 */ /* 0x000fe200078e0200 */
[----:B--2---:R-:W-:Y:S03]  /*159f0*/  SHF.R.S32.HI R135, RZ, 0x1f, R135 ;  /* 0x0000001fff877819 */ /* 0x004fe60000011487 */
[----:B------:R-:W-:Y:S02]  /*15a00*/  IMAD.IADD R3, R3, 0x1, R0 ;  /* 0x0000000103037824 */ /* 0x000fe400078e0200 */
[----:B------:R-:W-:Y:S04]  /*15a10*/  IMAD R135, R135, c[0x0][0x1e8], RZ ;  /* 0x00007a0087877a24 */ /* 0x000fe800078e02ff */
[----:B------:R-:W-:Y:S05]  /*15a20*/  IMAD R135, R136, c[0x0][0x1ec], R135 ;  /* 0x00007b0088877a24 */ /* 0x000fea00078e0287 */
[----:B------:R-:W-:Y:S02]  /*15a30*/  IADD3 R135, R9, R135, RZ ;  /* 0x0000008709877210 */ /* 0x000fe40007ffe0ff */
        /* <DEDUP_REMOVED lines=10> */
[----:B----4-:R2:W3:Y:S02]  /*15ae0*/  SHFL.IDX PT, R6, R0, RZ, 0x181f ;  /* 0x00181fff00067589 */ /* 0x0104e400000e0000 */
.L_x_2019:
[----:B------:R-:W-:-:S05]  /*15af0*/  BRA.DIV ~URZ, `(.L_x_1945) ;  /* 0x00009f727f007947 */ /* 0x000fca000b800000 */
[----:B-1----:R-:W4:Y:S04]  /*15b00*/  LDL R37, [R1+0x90] ;  /* 0x0000900001257983 */ /* 0x002f280000100800 */
[----:B------:R-:W5:Y:S04]  /*15b10*/  LDL R11, [R1+0x94] ;  /* 0x00009400010b7983 */ /* 0x000f680000100800 */
[----:B--2---:R-:W2:Y:S04]  /*15b20*/  LDL R10, [R1+0x98] ;  /* 0x00009800010a7983 */ /* 0x004ea80000100800 */
[----:B------:R-:W4:Y:S04]  /*15b30*/  SHFL.IDX PT, R5, R4, RZ, 0x181f ;  /* 0x00181fff04057589 */ /* 0x000f2800000e0000 */
[----:B------:R-:W1:Y:S04]  /*15b40*/  SHFL.IDX PT, R8, R4, 0x1, 0x181f ;  /* 0x00381f0004087f89 */ /* 0x000e6800000e0000 */
[----:B------:R-:W3:Y:S04]  /*15b50*/  SHFL.IDX PT, R9, R0, 0x1, 0x181f ;  /* 0x00381f0000097f89 */ /* 0x000ee800000e0000 */
[----:B------:R-:W1:Y:S04]  /*15b60*/  SHFL.IDX PT, R7, R4, 0x2, 0x181f ;  /* 0x00581f0004077f89 */ /* 0x000e6800000e0000 */
[----:B------:R-:W-:Y:S01]  /*15b70*/  SHFL.IDX PT, R4, R4, 0x3, 0x181f ;  /* 0x00781f0004047f89 */ /* 0x000fe200000e0000 */
[C---:B----4-:R-:W-:Y:S05]  /*15b80*/  IADD3 R2, P0, R5.reuse, R37, RZ ;  /* 0x0000002505027210 */ /* 0x050fea0007f1e0ff */
[C-C-:B---3-5:R-:W-:Y:S05]  /*15b90*/  IMAD.X R3, R6.reuse, 0x1, R11.reuse, P0 ;  /* 0x0000000106037824 */ /* 0x168fea00000e060b */
[----:B--2---:R2:W-:Y:S02]  /*15ba0*/  LDGSTS.E.BYPASS.LTC128B.128 [R10+0x4100], [R2.64], !P3 ;  /* 0x04100000020a7fae */ /* 0x0045e4000d901d46 */
[----:B--2---:R-:W-:Y:S02]  /*15bb0*/  IADD3 R2, P0, R5, R133, RZ ;  /* 0x0000008505027210 */ /* 0x004fe40007f1e0ff */
[----:B------:R-:W2:Y:S03]  /*15bc0*/  SHFL.IDX PT, R5, R0, 0x2, 0x181f ;  /* 0x00581f0000057f89 */ /* 0x000ea600000e0000 */
[--C-:B------:R-:W-:Y:S01]  /*15bd0*/  IMAD.X R3, R6, 0x1, R134.reuse, P0 ;  /* 0x0000000106037824 */ /* 0x100fe200000e0686 */
[----:B------:R-:W3:Y:S04]  /*15be0*/  SHFL.IDX PT, R0, R0, 0x3, 0x181f ;  /* 0x00781f0000007f89 */ /* 0x000ee800000e0000 */
[----:B------:R1:W-:Y:S02]  /*15bf0*/  LDGSTS.E.BYPASS.LTC128B.128 [R10+0x6100], [R2.64], !P5 ;  /* 0x06100000020a7fae */ /* 0x0003e4000e901d46 */
[C---:B-1----:R-:W-:Y:S02]  /*15c00*/  IADD3 R2, P0, R8.reuse, R37, RZ ;  /* 0x0000002508027210 */ /* 0x042fe40007f1e0ff */
[-C--:B------:R-:W-:Y:S03]  /*15c10*/  IADD3 R8, P2, R8, R133.reuse, RZ ;  /* 0x0000008508087210 */ /* 0x080fe60007f5e0ff */
[--C-:B------:R-:W-:Y:S01]  /*15c20*/  IMAD.X R3, R9, 0x1, R11.reuse, P0 ;  /* 0x0000000109037824 */ /* 0x100fe200000e060b */
[----:B------:R-:W-:Y:S01]  /*15c30*/  IADD3 R6, P0, R7, R133, RZ ;  /* 0x0000008507067210 */ /* 0x000fe20007f1e0ff */
[--C-:B------:R-:W-:Y:S03]  /*15c40*/  IMAD.X R9, R9, 0x1, R134.reuse, P2 ;  /* 0x0000000109097824 */ /* 0x100fe600010e0686 */
[----:B------:R1:W-:Y:S04]  /*15c50*/  LDGSTS.E.BYPASS.LTC128B.128 [R10+0x4900], [R2.64], !P3 ;  /* 0x04900000020a7fae */ /* 0x0003e8000d901d46 */
[----:B------:R4:W-:Y:S01]  /*15c60*/  LDGSTS.E.BYPASS.LTC128B.128 [R10+0x6900], [R8.64], !P5 ;  /* 0x06900000080a7fae */ /* 0x0009e2000e901d46 */
[----:B-1----:R-:W-:Y:S01]  /*15c70*/  IADD3 R2, P1, R7, R37, RZ ;  /* 0x0000002507027210 */ /* 0x002fe20007f3e0ff */
[C---:B--2---:R-:W-:Y:S04]  /*15c80*/  IMAD.X R7, R5.reuse, 0x1, R134, P0 ;  /* 0x0000000105077824 */ /* 0x044fe800000e0686 */
[----:B------:R-:W-:Y:S05]  /*15c90*/  IMAD.X R3, R5, 0x1, R11, P1 ;  /* 0x0000000105037824 */ /* 0x000fea00008e060b */
[----:B------:R4:W-:Y:S04]  /*15ca0*/  LDGSTS.E.BYPASS.LTC128B.128 [R10+0x5100], [R2.64], !P3 ;  /* 0x05100000020a7fae */ /* 0x0009e8000d901d46 */
[----:B------:R4:W-:Y:S02]  /*15cb0*/  LDGSTS.E.BYPASS.LTC128B.128 [R10+0x7100], [R6.64], !P5 ;  /* 0x07100000060a7fae */ /* 0x0009e4000e901d46 */
.L_x_2020:
[----:B---3--:R-:W2:Y:S04]  /*15cc0*/  LDL R5, [R1+0x94] ;  /* 0x0000940001057983 */ /* 0x008ea80000100800 */
[----:B----4-:R-:W3:Y:S04]  /*15cd0*/  LDL R2, [R1+0x90] ;  /* 0x0000900001027983 */ /* 0x010ee80000100800 */
[----:B------:R-:W4:Y:S02]  /*15ce0*/  LDL R3, [R1+0x98] ;  /* 0x0000980001037983 */ /* 0x000f240000100800 */
[----:B----4-:R-:W-:Y:S01]  /*15cf0*/  IMAD.MOV.U32 R6, RZ, RZ, R3 ;  /* 0x000000ffff067224 */ /* 0x010fe200078e0003 */
[C---:B---3--:R-:W-:Y:S01]  /*15d00*/  IADD3 R2, P1, R4.reuse, R2, RZ ;  /* 0x0000000204027210 */ /* 0x048fe20007f3e0ff */
[----:B--2---:R-:W-:Y:S01]  /*15d10*/  IMAD.MOV.U32 R7, RZ, RZ, R5 ;  /* 0x000000ffff077224 */ /* 0x004fe200078e0005 */
[----:B------:R-:W-:Y:S04]  /*15d20*/  IADD3 R4, P0, R4, R133, RZ ;  /* 0x0000008504047210 */ /* 0x000fe80007f1e0ff */
[C---:B------:R-:W-:Y:S01]  /*15d30*/  IADD3.X R3, R0.reuse, R7, RZ, P1, !PT ;  /* 0x0000000700037210 */ /* 0x040fe20000ffe4ff */
[----:B------:R-:W-:Y:S04]  /*15d40*/  IMAD.X R5, R0, 0x1, R134, P0 ;  /* 0x0000000100057824 */ /* 0x000fe800000e0686 */
[----:B------:R-:W-:Y:S01]  /*15d50*/  @!PT LDS RZ, [RZ] ;  /* 0x00000000fffff984 */ /* 0x000fe20000000800 */
[----:B------:R-:W-:Y:S01]  /*15d60*/  @!PT LDS RZ, [RZ] ;  /* 0x00000000fffff984 */ /* 0x000fe20000000800 */
[----:B------:R-:W-:Y:S01]  /*15d70*/  @!PT LDS RZ, [RZ] ;  /* 0x00000000fffff984 */ /* 0x000fe20000000800 */
[----:B------:R1:W-:Y:S04]  /*15d80*/  LDGSTS.E.BYPASS.LTC128B.128 [R6+0x5900], [R2.64], !P3 ;  /* 0x0590000002067fae */ /* 0x0003e8000d901d46 */
[----:B------:R1:W-:Y:S02]  /*15d90*/  LDGSTS.E.BYPASS.LTC128B.128 [R6+0x7900], [R4.64], !P5 ;  /* 0x0790000004067fae */ /* 0x0003e4000e901d46 */
.L_x_1943:
[----:B--234-:R-:W-:Y:S05]  /*15da0*/  BSYNC B0 ;  /* 0x0000000000007941 */ /* 0x01cfea0003800000 */
.L_x_1942:
[----:B-1----:R-:W-:Y:S01]  /*15db0*/  FMNMX.FTZ R2, R249, R132, !PT ;  /* 0x00000084f9027209 */ /* 0x002fe20007810000 */
[----:B------:R-:W2:Y:S01]  /*15dc0*/  LDL R3, [R1+0x70] ;  /* 0x0000700001037983 */ /* 0x000ea20000100800 */
[----:B------:R-:W-:Y:S03]  /*15dd0*/  FMNMX.FTZ R0, R250, R137, !PT ;  /* 0x00000089fa007209 */ /* 0x000fe60007810000 */
[----:B------:R-:W3:Y:S04]  /*15de0*/  LDL R4, [R1+0x78] ;  /* 0x0000780001047983 */ /* 0x000ee80000100800 */
[----:B------:R-:W4:Y:S04]  /*15df0*/  LDL R10, [R1+0x7c] ;  /* 0x00007c00010a7983 */ /* 0x000f280000100800 */
[----:B------:R-:W5:Y:S04]  /*15e00*/  LDL R9, [R1+0x74] ;  /* 0x0000740001097983 */ /* 0x000f680000100800 */
[----:B------:R-:W5:Y:S04]  /*15e10*/  LDL R8, [R1+0x88] ;  /* 0x0000880001087983 */ /* 0x000f680000100800 */
[----:B------:R-:W5:Y:S04]  /*15e20*/  LDL R5, [R1+0x8c] ;  /* 0x00008c0001057983 */ /* 0x000f680000100800 */
[----:B------:R-:W5:Y:S04]  /*15e30*/  LDL R7, [R1+0x84] ;  /* 0x0000840001077983 */ /* 0x000f680000100800 */
[----:B------:R-:W5:Y:S04]  /*15e40*/  LDL R6, [R1+0x80] ;  /* 0x0000800001067983 */ /* 0x000f680000100800 */
[----:B------:R-:W0:Y:S01]  /*15e50*/  LDGDEPBAR ;  /* 0x00000000000079af */ /* 0x000e220000000000 */
[----:B--2---:R-:W-:Y:S02]  /*15e60*/  FMNMX.FTZ R3, R3, R138, !PT ;  /* 0x0000008a03037209 */ /* 0x004fe40007810000 */
[----:B---3--:R-:W-:Y:S02]  /*15e70*/  FMNMX.FTZ R4, R4, R139, !PT ;  /* 0x0000008b04047209 */ /* 0x008fe40007810000 */
[----:B----4-:R-:W-:Y:S02]  /*15e80*/  FMNMX.FTZ R2, R10, R2, !PT ;  /* 0x000000020a027209 */ /* 0x010fe40007810000 */
        /* <DEDUP_REMOVED lines=60> */
[----:B------:R-:W1:Y:S04]  /*16250*/  SHFL.BFLY PT, R136, R4, 0x2, 0x1f ;  /* 0x0c401f0004887f89 */ /* 0x000e6800000e0000 */
[----:B------:R-:W2:Y:S04]  /*16260*/  SHFL.BFLY PT, R0, R135, 0x2, 0x1f ;  /* 0x0c401f0087007f89 */ /* 0x000ea800000e0000 */
[----:B------:R-:W3:Y:S04]  /*16270*/  SHFL.BFLY PT, R2, R134, 0x2, 0x1f ;  /* 0x0c401f0086027f89 */ /* 0x000ee800000e0000 */
[----:B------:R-:W4:Y:S01]  /*16280*/  SHFL.BFLY PT, R7, R5, 0x2, 0x1f ;  /* 0x0c401f0005077f89 */ /* 0x000f2200000e0000 */
[----:B-1----:R-:W-:Y:S02]  /*16290*/  FMNMX.FTZ R136, R4, R136, !PT ;  /* 0x0000008804887209 */ /* 0x002fe40007810000 */
[----:B--2---:R-:W-:Y:S02]  /*162a0*/  FMNMX.FTZ R135, R135, R0, !PT ;  /* 0x0000000087877209 */ /* 0x004fe40007810000 */
[----:B---3--:R-:W-:Y:S03]  /*162b0*/  FMNMX.FTZ R134, R134, R2, !PT ;  /* 0x0000000286867209 */ /* 0x008fe60007810000 */
[----:B------:R-:W1:Y:S01]  /*162c0*/  SHFL.BFLY PT, R3, R135, 0x1, 0x1f ;  /* 0x0c201f0087037f89 */ /* 0x000e6200000e0000 */
[----:B----4-:R-:W-:Y:S03]  /*162d0*/  FMNMX.FTZ R4, R5, R7, !PT ;  /* 0x0000000705047209 */ /* 0x010fe60007810000 */
[----:B------:R-:W2:Y:S04]  /*162e0*/  SHFL.BFLY PT, R2, R136, 0x1, 0x1f ;  /* 0x0c201f0088027f89 */ /* 0x000ea800000e0000 */
[----:B------:R-:W3:Y:S04]  /*162f0*/  SHFL.BFLY PT, R6, R134, 0x1, 0x1f ;  /* 0x0c201f0086067f89 */ /* 0x000ee800000e0000 */
[----:B------:R4:W4:Y:S01]  /*16300*/  SHFL.BFLY PT, R0, R4, 0x1, 0x1f ;  /* 0x0c201f0004007f89 */ /* 0x00092200000e0000 */
[----:B-1----:R-:W-:Y:S02]  /*16310*/  FMNMX.FTZ R135, R135, R3, !PT ;  /* 0x0000000387877209 */ /* 0x002fe40007810000 */
[----:B--2---:R-:W-:Y:S02]  /*16320*/  FMNMX.FTZ R136, R136, R2, !PT ;  /* 0x0000000288887209 */ /* 0x004fe40007810000 */
[----:B---3--:R-:W-:Y:S02]  /*16330*/  FMNMX.FTZ R134, R134, R6, !PT ;  /* 0x0000000686867209 */ /* 0x008fe40007810000 */
.L_x_2021:
[----:B------:R-:W2:Y:S01]  /*16340*/  LDL.LU R9, [R1+0x7c] ;  /* 0x00007c0001097983 */ /* 0x000ea20000300800 */
[----:B------:R-:W-:Y:S01]  /*16350*/  FADD.FTZ R2, -R136, R132 ;  /* 0x0000008488027221 */ /* 0x000fe20000010100 */
[----:B----4-:R-:W-:Y:S01]  /*16360*/  FMNMX.FTZ R133, R0, R4, !PT ;  /* 0x0000000400857209 */ /* 0x010fe20007810000 */
[----:B------:R-:W-:Y:S01]  /*16370*/  FMUL.FTZ R7, R136, c[0x0][0x2d0] ;  /* 0x0000b40088077a20 */ /* 0x000fe20000410000 */
[----:B------:R-:W3:Y:S01]  /*16380*/  LDL.LU R5, [R1+0x74] ;  /* 0x0000740001057983 */ /* 0x000ee20000300800 */
[----:B------:R-:W-:Y:S01]  /*16390*/  FMUL.FTZ R2, R2, c[0x0][0x2d0] ;  /* 0x0000b40002027a20 */ /* 0x000fe20000410000 */
[----:B------:R-:W-:Y:S01]  /*163a0*/  WARPSYNC 0xffffffff ;  /* 0xffffffff00007948 */ /* 0x000fe20003800000 */
[----:B------:R-:W-:Y:S01]  /*163b0*/  FMUL.FTZ R6, R135, c[0x0][0x2d0] ;  /* 0x0000b40087067a20 */ /* 0x000fe20000410000 */
[----:B------:R-:W4:Y:S01]  /*163c0*/  LDL.LU R37, [R1+0x88] ;  /* 0x0000880001257983 */ /* 0x000f220000300800 */
[----:B------:R1:W-:Y:S01]  /*163d0*/  MUFU.EX2 R3, R2 ;  /* 0x0000000200037308 */ /* 0x0003e20000000800 */
[--C-:B------:R-:W-:Y:S02]  /*163e0*/  FFMA.FTZ R10, R248, c[0x0][0x2d0], -R7.reuse ;  /* 0x0000b400f80a7a23 */ /* 0x100fe40000010807 */
[----:B------:R-:W5:Y:S01]  /*163f0*/  LDL.LU R43, [R1+0x70] ;  /* 0x00007000012b7983 */ /* 0x000f620000300800 */
[--C-:B------:R-:W-:Y:S02]  /*16400*/  FFMA.FTZ R247, R247, c[0x0][0x2d0], -R7.reuse ;  /* 0x0000b400f7f77a23 */ /* 0x100fe40000010807 */
[--C-:B------:R-:W-:Y:S01]  /*16410*/  FFMA.FTZ R245, R245, c[0x0][0x2d0], -R7.reuse ;  /* 0x0000b400f5f57a23 */ /* 0x100fe20000010807 */
[----:B------:R-:W4:Y:S01]  /*16420*/  LDL.LU R52, [R1+0x78] ;  /* 0x0000780001347983 */ /* 0x000f220000300800 */
[--C-:B------:R-:W-:Y:S02]  /*16430*/  FFMA.FTZ R219, R219, c[0x0][0x2d0], -R7.reuse ;  /* 0x0000b400dbdb7a23 */ /* 0x100fe40000010807 */
[----:B------:R1:W-:Y:S01]  /*16440*/  MUFU.EX2 R56, R10 ;  /* 0x0000000a00387308 */ /* 0x0003e20000000800 */
[----:B------:R-:W4:Y:S01]  /*16450*/  LDL.LU R49, [R1+0x8c] ;  /* 0x00008c0001317983 */ /* 0x000f220000300800 */
[--C-:B------:R-:W-:Y:S02]  /*16460*/  FFMA.FTZ R217, R217, c[0x0][0x2d0], -R7.reuse ;  /* 0x0000b400d9d97a23 */ /* 0x100fe40000010807 */
[--C-:B------:R-:W-:Y:S01]  /*16470*/  FFMA.FTZ R215, R29, c[0x0][0x2d0], -R7.reuse ;  /* 0x0000b4001dd77a23 */ /* 0x100fe20000010807 */
[----:B------:R-:W4:Y:S01]  /*16480*/  LDL.LU R48, [R1+0x84] ;  /* 0x0000840001307983 */ /* 0x000f220000300800 */
[--C-:B------:R-:W-:Y:S02]  /*16490*/  FFMA.FTZ R45, R13, c[0x0][0x2d0], -R7.reuse ;  /* 0x0000b4000d2d7a23 */ /* 0x100fe40000010807 */
[--C-:B------:R-:W-:Y:S02]  /*164a0*/  FFMA.FTZ R213, R206, c[0x0][0x2d0], -R6.reuse ;  /* 0x0000b400ced57a23 */ /* 0x100fe40000010806 */
[--C-:B------:R-:W-:Y:S01]  /*164b0*/  FFMA.FTZ R212, R204, c[0x0][0x2d0], -R6.reuse ;  /* 0x0000b400ccd47a23 */ /* 0x100fe20000010806 */
[----:B------:R-:W-:Y:S01]  /*164c0*/  MUFU.EX2 R219, R219 ;  /* 0x000000db00db7308 */ /* 0x000fe20000000800 */
[--C-:B------:R-:W-:Y:S02]  /*164d0*/  FFMA.FTZ R248, R26, c[0x0][0x2d0], -R6.reuse ;  /* 0x0000b4001af87a23 */ /* 0x100fe40000010806 */
[--C-:B-1----:R-:W-:Y:S02]  /*164e0*/  FFMA.FTZ R2, R249, c[0x0][0x2d0], -R7.reuse ;  /* 0x0000b400f9027a23 */ /* 0x102fe40000010807 */
[--C-:B------:R-:W-:Y:S02]  /*164f0*/  FFMA.FTZ R249, R27, c[0x0][0x2d0], -R7.reuse ;  /* 0x0000b4001bf97a23 */ /* 0x100fe40000010807 */
[--C-:B------:R-:W-:Y:S02]  /*16500*/  FFMA.FTZ R218, R218, c[0x0][0x2d0], -R6.reuse ;  /* 0x0000b400dada7a23 */ /* 0x100fe40000010806 */
[--C-:B------:R-:W-:Y:S01]  /*16510*/  FFMA.FTZ R216, R216, c[0x0][0x2d0], -R6.reuse ;  /* 0x0000b400d8d87a23 */ /* 0x100fe20000010806 */
[----:B------:R1:W-:Y:S01]  /*16520*/  MUFU.EX2 R42, R2 ;  /* 0x00000002002a7308 */ /* 0x0003e20000000800 */
[--C-:B------:R-:W-:Y:S02]  /*16530*/  FFMA.FTZ R246, R246, c[0x0][0x2d0], -R6.reuse ;  /* 0x0000b400f6f67a23 */ /* 0x100fe40000010806 */
[----:B------:R-:W-:Y:S02]  /*16540*/  FFMA.FTZ R10, R15, c[0x0][0x2d0], -R7 ;  /* 0x0000b4000f0a7a23 */ /* 0x000fe40000010807 */
[--C-:B------:R-:W-:Y:S02]  /*16550*/  FFMA.FTZ R231, R231, c[0x0][0x2d0], -R6.reuse ;  /* 0x0000b400e7e77a23 */ /* 0x100fe40000010806 */
[--C-:B------:R-:W-:Y:S02]  /*16560*/  FFMA.FTZ R210, R30, c[0x0][0x2d0], -R6.reuse ;  /* 0x0000b4001ed27a23 */ /* 0x100fe40000010806 */
[--C-:B------:R-:W-:Y:S01]  /*16570*/  FFMA.FTZ R209, R28, c[0x0][0x2d0], -R6.reuse ;  /* 0x0000b4001cd17a23 */ /* 0x100fe20000010806 */
[----:B------:R-:W-:Y:S01]  /*16580*/  MUFU.EX2 R246, R246 ;  /* 0x000000f600f67308 */ /* 0x000fe20000000800 */
[--C-:B------:R-:W-:Y:S02]  /*16590*/  FFMA.FTZ R46, R14, c[0x0][0x2d0], -R6.reuse ;  /* 0x0000b4000e2e7a23 */ /* 0x100fe40000010806 */
[--C-:B------:R-:W-:Y:S07]  /*165a0*/  FFMA.FTZ R47, R12, c[0x0][0x2d0], -R6.reuse ;  /* 0x0000b4000c2f7a23 */ /* 0x100fee0000010806 */
[----:B------:R-:W-:Y:S01]  /*165b0*/  MUFU.EX2 R247, R247 ;  /* 0x000000f700f77308 */ /* 0x000fe20000000800 */
[----:B-1----:R-:W-:Y:S04]  /*165c0*/  FADD.FTZ R2, -R135, R137 ;  /* 0x0000008987027221 */ /* 0x002fe80000010100 */
[----:B------:R-:W-:Y:S05]  /*165d0*/  FMUL.FTZ R2, R2, c[0x0][0x2d0] ;  /* 0x0000b40002027a20 */ /* 0x000fea0000410000 */
[----:B------:R1:W1:Y:S02]  /*165e0*/  MUFU.EX2 R8, R2 ;  /* 0x0000000200087308 */ /* 0x0002640000000800 */
[--C-:B-1----:R-:W-:Y:S02]  /*165f0*/  FFMA.FTZ R2, R250, c[0x0][0x2d0], -R6.reuse ;  /* 0x0000b400fa027a23 */ /* 0x102fe40000010806 */
[--C-:B------:R-:W-:Y:S06]  /*16600*/  FFMA.FTZ R250, R25, c[0x0][0x2d0], -R7.reuse ;  /* 0x0000b40019fa7a23 */ /* 0x100fec0000010807 */
[----:B------:R1:W-:Y:S02]  /*16610*/  MUFU.EX2 R41, R2 ;  /* 0x0000000200297308 */ /* 0x0003e40000000800 */
[--C-:B-1----:R-:W-:Y:S02]  /*16620*/  FFMA.FTZ R2, R228, c[0x0][0x2d0], -R6.reuse ;  /* 0x0000b400e4027a23 */ /* 0x102fe40000010806 */
[--C-:B------:R-:W-:Y:S06]  /*16630*/  FFMA.FTZ R228, R205, c[0x0][0x2d0], -R7.reuse ;  /* 0x0000b400cde47a23 */ /* 0x100fec0000010807 */
[----:B------:R1:W-:Y:S02]  /*16640*/  MUFU.EX2 R57, R2 ;  /* 0x0000000200397308 */ /* 0x0003e40000000800 */
[----:B-1----:R-:W-:Y:S02]  /*16650*/  FFMA.FTZ R2, R227, c[0x0][0x2d0], -R6 ;  /* 0x0000b400e3027a23 */ /* 0x002fe40000010806 */
[--C-:B------:R-:W-:Y:S06]  /*16660*/  FFMA.FTZ R227, R31, c[0x0][0x2d0], -R7.reuse ;  /* 0x0000b4001fe37a23 */ /* 0x100fec0000010807 */
[----:B------:R1:W-:Y:S02]  /*16670*/  MUFU.EX2 R58, R2 ;  /* 0x00000002003a7308 */ /* 0x0003e40000000800 */
[----:B-1----:R-:W-:Y:S04]  /*16680*/  FADD.FTZ R2, -R134, R138 ;  /* 0x0000008a86027221 */ /* 0x002fe80000010100 */
[----:B------:R-:W-:Y:S06]  /*16690*/  FMUL.FTZ R2, R2, c[0x0][0x2d0] ;  /* 0x0000b40002027a20 */ /* 0x000fec0000410000 */
[----:B------:R-:W1:Y:S01]  /*166a0*/  MUFU.EX2 R2, R2 ;  /* 0x0000000200027308 */ /* 0x000e620000000800 */
        /* <DEDUP_REMOVED lines=39> */
[C---:B-1----:R-:W-:Y:S02]  /*16920*/  FMUL.FTZ R45, R2.reuse, R173 ;  /* 0x000000ad022d7220 */ /* 0x042fe40000410000 */
        /* <DEDUP_REMOVED lines=17> */
[--C-:B--2---:R-:W-:Y:S02]  /*16a40*/  FFMA.FTZ R11, R9, c[0x0][0x2d0], -R7.reuse ;  /* 0x0000b400090b7a23 */ /* 0x104fe40000010807 */
[--C-:B------:R-:W-:Y:S02]  /*16a50*/  FFMA.FTZ R9, R229, c[0x0][0x2d0], -R7.reuse ;  /* 0x0000b400e5097a23 */ /* 0x100fe40000010807 */
[--C-:B---3--:R-:W-:Y:S01]  /*16a60*/  FFMA.FTZ R5, R5, c[0x0][0x2d0], -R6.reuse ;  /* 0x0000b40005057a23 */ /* 0x108fe20000010806 */
[----:B------:R-:W1:Y:S01]  /*16a70*/  MUFU.EX2 R44, R11 ;  /* 0x0000000b002c7308 */ /* 0x000e620000000800 */
[----:B------:R-:W-:Y:S02]  /*16a80*/  FFMA.FTZ R229, R207, c[0x0][0x2d0], -R7 ;  /* 0x0000b400cfe57a23 */ /* 0x000fe40000010807 */
[----:B------:R-:W2:Y:S01]  /*16a90*/  LDL.LU R7, [R1+0xbc] ;  /* 0x0000bc0001077983 */ /* 0x000ea20000300800 */
[C---:B------:R-:W-:Y:S02]  /*16aa0*/  FMUL.FTZ R124, R2.reuse, R124 ;  /* 0x0000007c027c7220 */ /* 0x040fe40000410000 */
[----:B------:R-:W-:Y:S04]  /*16ab0*/  FMUL.FTZ R125, R2, R125 ;  /* 0x0000007d027d7220 */ /* 0x000fe80000410000 */
[----:B------:R3:W3:Y:S10]  /*16ac0*/  MUFU.EX2 R11, R5 ;  /* 0x00000005000b7308 */ /* 0x0006f40000000800 */
[----:B------:R5:W-:Y:S01]  /*16ad0*/  MUFU.EX2 R50, R9 ;  /* 0x0000000900327308 */ /* 0x000be20000000800 */
[----:B-1----:R-:W-:Y:S01]  /*16ae0*/  F2FP.PACK_AB R140, R44, R42 ;  /* 0x0000002a2c8c723e */ /* 0x002fe200000000ff */
[----:B---3--:R-:W-:Y:S01]  /*16af0*/  FMUL.FTZ R5, R134, c[0x0][0x2d0] ;  /* 0x0000b40086057a20 */ /* 0x008fe20000410000 */
[----:B------:R-:W-:Y:S03]  /*16b00*/  F2FP.PACK_AB R141, R11, R41 ;  /* 0x000000290b8d723e */ /* 0x000fe600000000ff */
[--C-:B----4-:R-:W-:Y:S02]  /*16b10*/  FFMA.FTZ R0, R37, c[0x0][0x2d0], -R5.reuse ;  /* 0x0000b40025007a23 */ /* 0x110fe40000010805 */
[----:B------:R-:W3:Y:S01]  /*16b20*/  LDL.LU R37, [R1+0x80] ;  /* 0x0000800001257983 */ /* 0x000ee20000300800 */
[--C-:B------:R-:W-:Y:S01]  /*16b30*/  FFMA.FTZ R205, R40, c[0x0][0x2d0], -R5.reuse ;  /* 0x0000b40028cd7a23 */ /* 0x100fe20000010805 */
[----:B------:R1:W-:Y:S01]  /*16b40*/  MUFU.EX2 R138, R0 ;  /* 0x00000000008a7308 */ /* 0x0003e20000000800 */
[--C-:B------:R-:W-:Y:S01]  /*16b50*/  FFMA.FTZ R4, R251, c[0x0][0x2d0], -R5.reuse ;  /* 0x0000b400fb047a23 */ /* 0x100fe20000010805 */
[----:B------:R-:W4:Y:S01]  /*16b60*/  LDL.LU R40, [R1+0xb0] ;  /* 0x0000b00001287983 */ /* 0x000f220000300800 */
[--C-:B-----5:R-:W-:Y:S02]  /*16b70*/  FFMA.FTZ R9, R43, c[0x0][0x2d0], -R5.reuse ;  /* 0x0000b4002b097a23 */ /* 0x120fe40000010805 */
[----:B------:R-:W-:Y:S02]  /*16b80*/  FFMA.FTZ R251, R24, c[0x0][0x2d0], -R6 ;  /* 0x0000b40018fb7a23 */ /* 0x000fe40000010806 */
[----:B------:R-:W5:Y:S01]  /*16b90*/  LDSM.16.MT88.4 R24, [R233+0x100] ;  /* 0x00010000e918783b */ /* 0x000f620000004200 */
[--C-:B------:R-:W-:Y:S02]  /*16ba0*/  FFMA.FTZ R220, R220, c[0x0][0x2d0], -R5.reuse ;  /* 0x0000b400dcdc7a23 */ /* 0x100fe40000010805 */
[----:B------:R-:W1:Y:S01]  /*16bb0*/  MUFU.EX2 R55, R4 ;  /* 0x0000000400377308 */ /* 0x000e620000000800 */
[--C-:B------:R-:W-:Y:S02]  /*16bc0*/  FFMA.FTZ R226, R226, c[0x0][0x2d0], -R5.reuse ;  /* 0x0000b400e2e27a23 */ /* 0x100fe40000010805 */
[--C-:B------:R-:W-:Y:S02]  /*16bd0*/  FFMA.FTZ R224, R224, c[0x0][0x2d0], -R5.reuse ;  /* 0x0000b400e0e07a23 */ /* 0x100fe40000010805 */
[--C-:B------:R-:W-:Y:S02]  /*16be0*/  FFMA.FTZ R221, R221, c[0x0][0x2d0], -R5.reuse ;  /* 0x0000b400dddd7a23 */ /* 0x100fe40000010805 */
[--C-:B------:R-:W-:Y:S02]  /*16bf0*/  FFMA.FTZ R28, R20, c[0x0][0x2d0], -R5.reuse ;  /* 0x0000b400141c7a23 */ /* 0x100fe40000010805 */
[--C-:B------:R-:W-:Y:S01]  /*16c00*/  FFMA.FTZ R29, R19, c[0x0][0x2d0], -R5.reuse ;  /* 0x0000b400131d7a23 */ /* 0x100fe20000010805 */
[----:B------:R5:W-:Y:S01]  /*16c10*/  MUFU.EX2 R43, R9 ;  /* 0x00000009002b7308 */ /* 0x000be20000000800 */
[--C-:B------:R-:W-:Y:S02]  /*16c20*/  FFMA.FTZ R30, R16, c[0x0][0x2d0], -R5.reuse ;  /* 0x0000b400101e7a23 */ /* 0x100fe40000010805 */
[----:B------:R-:W-:Y:S02]  /*16c30*/  FFMA.FTZ R204, R36, c[0x0][0x2d0], -R5 ;  /* 0x0000b40024cc7a23 */ /* 0x000fe40000010805 */
[----:B-1----:R-:W-:Y:S02]  /*16c40*/  FADD.FTZ R0, -R133, R139 ;  /* 0x0000008b85007221 */ /* 0x002fe40000010100 */
[--C-:B------:R-:W-:Y:S02]  /*16c50*/  FFMA.FTZ R139, R35, c[0x0][0x2d0], -R5.reuse ;  /* 0x0000b400238b7a23 */ /* 0x100fe40000010805 */
[--C-:B------:R-:W-:Y:S01]  /*16c60*/  FFMA.FTZ R207, R32, c[0x0][0x2d0], -R5.reuse ;  /* 0x0000b40020cf7a23 */ /* 0x100fe20000010805 */
[----:B------:R-:W-:Y:S01]  /*16c70*/  MUFU.EX2 R226, R226 ;  /* 0x000000e200e27308 */ /* 0x000fe20000000800 */
[--C-:B------:R-:W-:Y:S02]  /*16c80*/  FFMA.FTZ R15, R22, c[0x0][0x2d0], -R5.reuse ;  /* 0x0000b400160f7a23 */ /* 0x100fe40000010805 */
[----:B------:R-:W-:Y:S01]  /*16c90*/  FMUL.FTZ R0, R0, c[0x0][0x2d0] ;  /* 0x0000b40000007a20 */ /* 0x000fe20000410000 */
[----:B------:R-:W-:Y:S01]  /*16ca0*/  MOV R166, R55 ;  /* 0x0000003700a67202 */ /* 0x000fe20000000f00 */
[----:B------:R-:W-:Y:S02]  /*16cb0*/  FMUL.FTZ R4, R133, c[0x0][0x2d0] ;  /* 0x0000b40085047a20 */ /* 0x000fe40000410000 */
[----:B------:R-:W-:Y:S02]  /*16cc0*/  FMUL.FTZ R32, R3, R160 ;  /* 0x000000a003207220 */ /* 0x000fe40000410000 */
[--C-:B------:R-:W-:Y:S01]  /*16cd0*/  FFMA.FTZ R6, R52, c[0x0][0x2d0], -R4.reuse ;  /* 0x0000b40034067a23 */ /* 0x100fe20000010804 */
[----:B------:R-:W-:Y:S01]  /*16ce0*/  MUFU.EX2 R0, R0 ;  /* 0x0000000000007308 */ /* 0x000fe20000000800 */
[--C-:B------:R-:W-:Y:S02]  /*16cf0*/  FFMA.FTZ R223, R223, c[0x0][0x2d0], -R4.reuse ;  /* 0x0000b400dfdf7a23 */ /* 0x100fe40000010804 */
[--C-:B------:R-:W-:Y:S02]  /*16d00*/  FFMA.FTZ R222, R222, c[0x0][0x2d0], -R4.reuse ;  /* 0x0000b400dede7a23 */ /* 0x100fe40000010804 */
[----:B-----5:R-:W-:Y:S02]  /*16d10*/  FFMA.FTZ R9, R252, c[0x0][0x2d0], -R5 ;  /* 0x0000b400fc097a23 */ /* 0x020fe40000010805 */
        /* <DEDUP_REMOVED lines=8> */
[----:B------:R-:W5:Y:S01]  /*16da0*/  MUFU.EX2 R51, R9 ;  /* 0x0000000900337308 */ /* 0x000f620000000800 */
[--C-:B------:R-:W-:Y:S02]  /*16db0*/  FFMA.FTZ R208, R38, c[0x0][0x2d0], -R4.reuse ;  /* 0x0000b40026d07a23 */ /* 0x100fe40000010804 */
[--C-:B------:R-:W-:Y:S02]  /*16dc0*/  FFMA.FTZ R211, R34, c[0x0][0x2d0], -R4.reuse ;  /* 0x0000b40022d37a23 */ /* 0x100fe40000010804 */
[--C-:B------:R-:W-:Y:S02]  /*16dd0*/  FFMA.FTZ R31, R23, c[0x0][0x2d0], -R4.reuse ;  /* 0x0000b400171f7a23 */ /* 0x100fe40000010804 */
[--C-:B------:R-:W-:Y:S02]  /*16de0*/  FFMA.FTZ R14, R17, c[0x0][0x2d0], -R4.reuse ;  /* 0x0000b400110e7a23 */ /* 0x100fe40000010804 */
[C---:B------:R-:W-:Y:S01]  /*16df0*/  FMUL.FTZ R21, R3.reuse, R193 ;  /* 0x000000c103157220 */ /* 0x040fe20000410000 */
[----:B------:R-:W5:Y:S01]  /*16e00*/  MUFU.EX2 R252, R5 ;  /* 0x0000000500fc7308 */ /* 0x000f620000000800 */
[C---:B------:R-:W-:Y:S01]  /*16e10*/  FMUL.FTZ R34, R8.reuse, R162 ;  /* 0x000000a208227220 */ /* 0x040fe20000410000 */
[----:B------:R-:W-:Y:S01]  /*16e20*/  MOV R162, R57 ;  /* 0x0000003900a27202 */ /* 0x000fe20000000f00 */
[----:B------:R-:W-:Y:S01]  /*16e30*/  FMUL.FTZ R35, R8, R163 ;  /* 0x000000a308237220 */ /* 0x000fe20000410000 */
[----:B------:R-:W-:Y:S01]  /*16e40*/  MOV R163, R56 ;  /* 0x0000003800a37202 */ /* 0x000fe20000000f00 */
[----:B-1----:R-:W-:Y:S01]  /*16e50*/  FFMA.FTZ R6, R48, c[0x0][0x2d0], -R4 ;  /* 0x0000b40030067a23 */ /* 0x002fe20000010804 */
[----:B------:R-:W-:Y:S01]  /*16e60*/  MOV R193, R50 ;  /* 0x0000003200c17202 */ /* 0x000fe20000000f00 */
[----:B------:R-:W-:Y:S01]  /*16e70*/  FMUL.FTZ R55, R8, R167 ;  /* 0x000000a708377220 */ /* 0x000fe20000410000 */
[----:B------:R-:W-:Y:S01]  /*16e80*/  MOV R167, R58 ;  /* 0x0000003a00a77202 */ /* 0x000fe20000000f00 */
[----:B------:R-:W-:Y:S01]  /*16e90*/  FMUL.FTZ R16, R3, R176 ;  /* 0x000000b003107220 */ /* 0x000fe20000410000 */
[----:B------:R-:W-:Y:S01]  /*16ea0*/  F2FP.PACK_AB R142, R193, R163 ;  /* 0x000000a3c18e723e */ /* 0x000fe200000000ff */
[----:B------:R-:W-:Y:S01]  /*16eb0*/  FMUL.FTZ R17, R3, R177 ;  /* 0x000000b103117220 */ /* 0x000fe20000410000 */
[----:B------:R-:W-:Y:S01]  /*16ec0*/  F2FP.PACK_AB R143, R167, R162 ;  /* 0x000000a2a78f723e */ /* 0x000fe200000000ff */
[C---:B------:R-:W-:Y:S01]  /*16ed0*/  FMUL.FTZ R20, R3.reuse, R192 ;  /* 0x000000c003147220 */ /* 0x040fe20000410000 */
[----:B-----5:R-:W-:Y:S01]  /*16ee0*/  MOV R192, R51 ;  /* 0x0000003300c07202 */ /* 0x020fe20000000f00 */
[C---:B------:R-:W-:Y:S01]  /*16ef0*/  FMUL.FTZ R33, R3.reuse, R161 ;  /* 0x000000a103217220 */ /* 0x040fe20000410000 */
[----:B------:R-:W-:Y:S01]  /*16f00*/  MOV R161, R12 ;  /* 0x0000000c00a17202 */ /* 0x000fe20000000f00 */
[C---:B------:R-:W-:Y:S01]  /*16f10*/  FMUL.FTZ R36, R3.reuse, R180 ;  /* 0x000000b403247220 */ /* 0x040fe20000410000 */
[----:B------:R-:W-:Y:S01]  /*16f20*/  MOV R176, R10 ;  /* 0x0000000a00b07202 */ /* 0x000fe20000000f00 */
[C---:B------:R-:W-:Y:S01]  /*16f30*/  FMUL.FTZ R48, R3.reuse, R148 ;  /* 0x0000009403307220 */ /* 0x040fe20000410000 */
[----:B------:R-:W-:Y:S01]  /*16f40*/  F2FP.PACK_AB R148, R138, R43 ;  /* 0x0000002b8a94723e */ /* 0x000fe200000000ff */
[C---:B------:R-:W-:Y:S01]  /*16f50*/  FMUL.FTZ R49, R3.reuse, R149 ;  /* 0x0000009503317220 */ /* 0x040fe20000410000 */
[----:B------:R-:W-:Y:S01]  /*16f60*/  LDSM.16.MT88.4 R56, [R236+0x100] ;  /* 0x00010000ec38783b */ /* 0x000fe20000004200 */
[C---:B------:R-:W-:Y:S01]  /*16f70*/  FMUL.FTZ R52, R3.reuse, R164 ;  /* 0x000000a403347220 */ /* 0x040fe20000410000 */
[----:B------:R-:W-:Y:S01]  /*16f80*/  F2FP.PACK_AB R149, R252, R137 ;  /* 0x00000089fc95723e */ /* 0x000fe200000000ff */
[C---:B------:R-:W-:Y:S01]  /*16f90*/  FMUL.FTZ R5, R3.reuse, R201 ;  /* 0x000000c903057220 */ /* 0x040fe20000410000 */
[----:B------:R-:W-:Y:S01]  /*16fa0*/  MOV R164, R13 ;  /* 0x0000000d00a47202 */ /* 0x000fe20000000f00 */
[----:B------:R-:W-:Y:S01]  /*16fb0*/  FMUL.FTZ R12, R2, R196 ;  /* 0x000000c4020c7220 */ /* 0x000fe20000410000 */
[----:B------:R-:W-:Y:S01]  /*16fc0*/  MOV R196, R43 ;  /* 0x0000002b00c47202 */ /* 0x000fe20000000f00 */
[----:B------:R-:W-:Y:S01]  /*16fd0*/  FMUL.FTZ R10, R0, R186 ;  /* 0x000000ba000a7220 */ /* 0x000fe20000410000 */
        /* <DEDUP_REMOVED lines=8> */
[----:B------:R-:W5:Y:S01]  /*17060*/  LDL.LU R186, [R1+0xb8] ;  /* 0x0000b80001ba7983 */ /* 0x000f620000300800 */
[----:B------:R-:W-:Y:S01]  /*17070*/  FMUL.FTZ R50, R8, R150 ;  /* 0x0000009608327220 */ /* 0x000fe20000410000 */
[----:B------:R-:W-:Y:S01]  /*17080*/  F2FP.PACK_AB R150, R166, R192 ;  /* 0x000000c0a696723e */ /* 0x000fe200000000ff */
[C---:B------:R-:W-:Y:S01]  /*17090*/  FMUL.FTZ R51, R8.reuse, R151 ;  /* 0x0000009708337220 */ /* 0x040fe20000410000 */
[----:B------:R-:W-:Y:S01]  /*170a0*/  MUFU.EX2 R224, R224 ;  /* 0x000000e000e07308 */ /* 0x000fe20000000800 */
[C---:B------:R-:W-:Y:S01]  /*170b0*/  FMUL.FTZ R22, R8.reuse, R194 ;  /* 0x000000c208167220 */ /* 0x040fe20000410000 */
[----:B------:R-:W-:Y:S01]  /*170c0*/  MOV R194, R31 ;  /* 0x0000001f00c27202 */ /* 0x000fe20000000f00 */
[----:B------:R-:W-:Y:S01]  /*170d0*/  FMUL.FTZ R23, R8, R195 ;  /* 0x000000c308177220 */ /* 0x000fe20000410000 */
[----:B------:R-:W-:Y:S01]  /*170e0*/  MOV R195, R15 ;  /* 0x0000000f00c37202 */ /* 0x000fe20000000f00 */
[----:B------:R-:W-:Y:S02]  /*170f0*/  FMUL.FTZ R13, R2, R197 ;  /* 0x000000c5020d7220 */ /* 0x000fe40000410000 */
[C---:B------:R-:W-:Y:S02]  /*17100*/  FMUL.FTZ R14, R0.reuse, R198 ;  /* 0x000000c6000e7220 */ /* 0x040fe40000410000 */
[----:B------:R-:W-:Y:S01]  /*17110*/  FMUL.FTZ R15, R0, R199 ;  /* 0x000000c7000f7220 */ /* 0x000fe20000410000 */
[----:B------:R-:W-:Y:S01]  /*17120*/  MUFU.EX2 R225, R225 ;  /* 0x000000e100e17308 */ /* 0x000fe20000000800 */
[C---:B------:R-:W-:Y:S01]  /*17130*/  FMUL.FTZ R28, R2.reuse, R188 ;  /* 0x000000bc021c7220 */ /* 0x040fe20000410000 */
[----:B------:R-:W-:Y:S01]  /*17140*/  MOV R199, R192 ;  /* 0x000000c000c77202 */ /* 0x000fe20000000f00 */
[----:B------:R-:W-:Y:S02]  /*17150*/  FMUL.FTZ R29, R2, R189 ;  /* 0x000000bd021d7220 */ /* 0x000fe40000410000 */
[C---:B------:R-:W-:Y:S02]  /*17160*/  FMUL.FTZ R30, R0.reuse, R190 ;  /* 0x000000be001e7220 */ /* 0x040fe40000410000 */
        /* <DEDUP_REMOVED lines=23> */
[----:B------:R-:W-:Y:S07]  /*172e0*/  FMUL.FTZ R127, R0, R127 ;  /* 0x0000007f007f7220 */ /* 0x000fee0000410000 */
[----:B------:R1:W-:Y:S10]  /*172f0*/  MUFU.EX2 R180, R216 ;  /* 0x000000d800b47308 */ /* 0x0003f40000000800 */
[----:B------:R1:W-:Y:S10]  /*17300*/  MUFU.EX2 R189, R221 ;  /* 0x000000dd00bd7308 */ /* 0x0003f40000000800 */
[----:B------:R-:W-:Y:S01]  /*17310*/  MUFU.EX2 R192, R139 ;  /* 0x0000008b00c07308 */ /* 0x000fe20000000800 */
[----:B-1----:R-:W-:Y:S09]  /*17320*/  MOV R216, R165 ;  /* 0x000000a500d87202 */ /* 0x002ff20000000f00 */
[----:B------:R-:W-:Y:S01]  /*17330*/  MUFU.EX2 R190, R228 ;  /* 0x000000e400be7308 */ /* 0x000fe20000000800 */
[----:B------:R-:W-:Y:S09]  /*17340*/  MOV R221, R176 ;  /* 0x000000b000dd7202 */ /* 0x000ff20000000f00 */
[----:B------:R-:W-:Y:S10]  /*17350*/  MUFU.EX2 R176, R249 ;  /* 0x000000f900b07308 */ /* 0x000ff40000000800 */
[----:B------:R-:W-:Y:S10]  /*17360*/  MUFU.EX2 R198, R204 ;  /* 0x000000cc00c67308 */ /* 0x000ff40000000800 */
[----:B------:R-:W-:Y:S01]  /*17370*/  MUFU.EX2 R197, R208 ;  /* 0x000000d000c57308 */ /* 0x000fe20000000800 */
[----:B--2---:R-:W-:Y:S02]  /*17380*/  FFMA.FTZ R132, R3, R7, R42 ;  /* 0x0000000703847223 */ /* 0x004fe4000001002a */
[----:B------:R-:W-:Y:S01]  /*17390*/  FMUL.FTZ R7, R8, R203 ;  /* 0x000000cb08077220 */ /* 0x000fe20000410000 */
[----:B------:R-:W-:Y:S01]  /*173a0*/  MOV R203, R47 ;  /* 0x0000002f00cb7202 */ /* 0x000fe20000000f00 */
[----:B------:R-:W-:Y:S05]  /*173b0*/  FMUL.FTZ R47, R0, R175 ;  /* 0x000000af002f7220 */ /* 0x000fea0000410000 */
[----:B------:R-:W-:Y:S01]  /*173c0*/  MUFU.EX2 R175, R206 ;  /* 0x000000ce00af7308 */ /* 0x000fe20000000800 */
[----:B---3--:R-:W-:Y:S02]  /*173d0*/  FFMA.FTZ R9, R37, c[0x0][0x2d0], -R4 ;  /* 0x0000b40025097a23 */ /* 0x008fe40000010804 */
[C---:B------:R-:W-:Y:S07]  /*173e0*/  FMUL.FTZ R4, R3.reuse, R200 ;  /* 0x000000c803047220 */ /* 0x040fee0000410000 */
[----:B------:R1:W-:Y:S01]  /*173f0*/  MUFU.EX2 R200, R6 ;  /* 0x0000000600c87308 */ /* 0x0003e20000000800 */
[----:B------:R-:W-:Y:S02]  /*17400*/  FMUL.FTZ R37, R3, R181 ;  /* 0x000000b503257220 */ /* 0x000fe40000410000 */
[C---:B----4-:R-:W-:Y:S02]  /*17410*/  FFMA.FTZ R3, R8.reuse, R40, R41 ;  /* 0x0000002808037223 */ /* 0x050fe40000010029 */
[----:B------:R-:W2:Y:S05]  /*17420*/  LDSM.16.MT88.4 R40, [R234+0x100] ;  /* 0x00010000ea28783b */ /* 0x000eaa0000004200 */
[----:B------:R-:W3:Y:S10]  /*17430*/  MUFU.EX2 R160, R9 ;  /* 0x0000000900a07308 */ /* 0x000ef40000000800 */
[----:B------:R-:W-:Y:S01]  /*17440*/  MUFU.EX2 R181, R217 ;  /* 0x000000d900b57308 */ /* 0x000fe20000000800 */
[----:B-1----:R-:W-:Y:S01]  /*17450*/  FMUL.FTZ R6, R8, R202 ;  /* 0x000000ca08067220 */ /* 0x002fe20000410000 */
[----:B------:R-:W-:Y:S01]  /*17460*/  MOV R202, R46 ;  /* 0x0000002e00ca7202 */ /* 0x000fe20000000f00 */
[----:B------:R-:W-:Y:S01]  /*17470*/  FMUL.FTZ R8, R2, R184 ;  /* 0x000000b802087220 */ /* 0x000fe20000410000 */
[----:B------:R-:W-:Y:S01]  /*17480*/  MOV R184, R11 ;  /* 0x0000000b00b87202 */ /* 0x000fe20000000f00 */
[----:B------:R-:W-:Y:S02]  /*17490*/  FMUL.FTZ R11, R0, R187 ;  /* 0x000000bb000b7220 */ /* 0x000fe40000410000 */
[----:B------:R-:W4:Y:S01]  /*174a0*/  LDL.LU R187, [R1+0xb4] ;  /* 0x0000b40001bb7983 */ /* 0x000f220000300800 */
[-C--:B------:R-:W-:Y:S05]  /*174b0*/  HMMA.16816.F32 R4, R140, R24.reuse, R4 ;  /* 0x000000188c04723c */ /* 0x080fea0000001804 */
[----:B---3--:R-:W-:Y:S01]  /*174c0*/  F2FP.PACK_AB R151, R160, R200 ;  /* 0x000000c8a097723e */ /* 0x008fe200000000ff */
[C---:B------:R-:W-:Y:S01]  /*174d0*/  FMUL.FTZ R9, R2.reuse, R185 ;  /* 0x000000b902097220 */ /* 0x040fe20000410000 */
[----:B------:R-:W-:Y:S01]  /*174e0*/  MOV R185, R44 ;  /* 0x0000002c00b97202 */ /* 0x000fe20000000f00 */
[----:B------:R-:W-:Y:S02]  /*174f0*/  FMUL.FTZ R44, R2, R172 ;  /* 0x000000ac022c7220 */ /* 0x000fe40000410000 */
[----:B------:R-:W-:Y:S02]  /*17500*/  MUFU.EX2 R172, R205 ;  /* 0x000000cd00ac7308 */ /* 0x000fe40000000800 */
[----:B------:R-:W-:Y:S01]  /*17510*/  FMUL.FTZ R46, R0, R174 ;  /* 0x000000ae002e7220 */ /* 0x000fe20000410000 */
[C---:B------:R-:W-:Y:S04]  /*17520*/  HMMA.16816.F32 R8, R148.reuse, R24, R8 ;  /* 0x000000189408723c */ /* 0x040fe80000001808 */
[----:B------:R-:W-:Y:S02]  /*17530*/  FADD.FTZ R132, R185, R132 ;  /* 0x00000084b9847221 */ /* 0x000fe40000010000 */
[----:B------:R-:W-:Y:S01]  /*17540*/  FADD.FTZ R3, R184, R3 ;  /* 0x00000003b8037221 */ /* 0x000fe20000010000 */
[----:B------:R-:W-:Y:S01]  /*17550*/  MUFU.EX2 R174, R229 ;  /* 0x000000e500ae7308 */ /* 0x000fe20000000800 */
[-C--:B------:R-:W-:Y:S04]  /*17560*/  HMMA.16816.F32 R12, R148, R26.reuse, R12 ;  /* 0x0000001a940c723c */ /* 0x080fe8000000180c */
[C---:B------:R-:W-:Y:S01]  /*17570*/  FMUL.FTZ R24, R2.reuse, R168 ;  /* 0x000000a802187220 */ /* 0x040fe20000410000 */
[----:B------:R-:W-:Y:S01]  /*17580*/  MOV R184, R193 ;  /* 0x000000c100b87202 */ /* 0x000fe20000000f00 */
[----:B------:R-:W-:Y:S02]  /*17590*/  FMUL.FTZ R25, R2, R169 ;  /* 0x000000a902197220 */ /* 0x000fe40000410000 */
[C---:B------:R-:W-:Y:S01]  /*175a0*/  HMMA.16816.F32 R16, R140.reuse, R26, R16 ;  /* 0x0000001a8c10723c */ /* 0x040fe20000001810 */
[----:B------:R1:W-:Y:S06]  /*175b0*/  MUFU.EX2 R169, R218 ;  /* 0x000000da00a97308 */ /* 0x0003ec0000000800 */
[C---:B------:R-:W-:Y:S01]  /*175c0*/  FMUL.FTZ R26, R0.reuse, R170 ;  /* 0x000000aa001a7220 */ /* 0x040fe20000410000 */
[-C--:B--2---:R-:W-:Y:S03]  /*175d0*/  HMMA.16816.F32 R20, R140, R40.reuse, R20 ;  /* 0x000000288c14723c */ /* 0x084fe60000001814 */
[----:B------:R-:W2:Y:S01]  /*175e0*/  MUFU.EX2 R168, R230 ;  /* 0x000000e600a87308 */ /* 0x000ea20000000800 */
[----:B------:R-:W-:Y:S07]  /*175f0*/  FMUL.FTZ R27, R0, R171 ;  /* 0x000000ab001b7220 */ /* 0x000fee0000410000 */
[C---:B------:R-:W-:Y:S02]  /*17600*/  HMMA.16816.F32 R24, R148.reuse, R40, R24 ;  /* 0x000000289418723c */ /* 0x040fe40000001818 */
[----:B------:R-:W3:Y:S02]  /*17610*/  MUFU.EX2 R171, R245 ;  /* 0x000000f500ab7308 */ /* 0x000ee40000000800 */
[----:B-1----:R-:W-:Y:S03]  /*17620*/  MOV R218, R202 ;  /* 0x000000ca00da7202 */ /* 0x002fe60000000f00 */
[C---:B------:R-:W-:Y:S01]  /*17630*/  FMUL.FTZ R40, R2.reuse, R152 ;  /* 0x0000009802287220 */ /* 0x040fe20000410000 */
[-C--:B------:R-:W-:Y:S04]  /*17640*/  HMMA.16816.F32 R28, R148, R42.reuse, R28 ;  /* 0x0000002a941c723c */ /* 0x080fe8000000181c */
[----:B------:R-:W-:Y:S01]  /*17650*/  FMUL.FTZ R41, R2, R153 ;  /* 0x0000009902297220 */ /* 0x000fe20000410000 */
[----:B------:R-:W-:Y:S01]  /*17660*/  MOV R202, R164 ;  /* 0x000000a400ca7202 */ /* 0x000fe20000000f00 */
[----:B------:R-:W-:Y:S02]  /*17670*/  MUFU.EX2 R249, R218 ;  /* 0x000000da00f97308 */ /* 0x000fe40000000800 */
[C---:B------:R-:W-:Y:S07]  /*17680*/  HMMA.16816.F32 R32, R140.reuse, R42, R32 ;  /* 0x0000002a8c20723c */ /* 0x040fee0000001820 */
[C---:B------:R-:W-:Y:S01]  /*17690*/  FMUL.FTZ R42, R0.reuse, R154 ;  /* 0x0000009a002a7220 */ /* 0x040fe20000410000 */
[-C--:B------:R-:W-:Y:S01]  /*176a0*/  HMMA.16816.F32 R36, R140, R56.reuse, R36 ;  /* 0x000000388c24723c */ /* 0x080fe20000001824 */
[----:B------:R-:W-:Y:S03]  /*176b0*/  MUFU.EX2 R228, R202 ;  /* 0x000000ca00e47308 */ /* 0x000fe60000000800 */
[----:B------:R-:W-:Y:S02]  /*176c0*/  FMUL.FTZ R43, R0, R155 ;  /* 0x0000009b002b7220 */ /* 0x000fe40000410000 */
[----:B------:R-:W1:Y:S05]  /*176d0*/  LDSM.16.MT88.4 R152, [R235+0x100] ;  /* 0x00010000eb98783b */ /* 0x000e6a0000004200 */
[C---:B------:R-:W-:Y:S01]  /*176e0*/  HMMA.16816.F32 R40, R148.reuse, R56, R40 ;  /* 0x000000389428723c */ /* 0x040fe20000001828 */
[----:B------:R2:W1:Y:S06]  /*176f0*/  MUFU.EX2 R170, R231 ;  /* 0x000000e700aa7308 */ /* 0x00046c0000000800 */
[C---:B------:R-:W-:Y:S01]  /*17700*/  FMUL.FTZ R56, R2.reuse, R144 ;  /* 0x0000009002387220 */ /* 0x040fe20000410000 */
[-C--:B------:R-:W-:Y:S03]  /*17710*/  HMMA.16816.F32 R44, R148, R58.reuse, R44 ;  /* 0x0000003a942c723c */ /* 0x080fe6000000182c */
[----:B------:R-:W-:Y:S01]  /*17720*/  MUFU.EX2 R185, R210 ;  /* 0x000000d200b97308 */ /* 0x000fe20000000800 */
[----:B------:R-:W-:Y:S04]  /*17730*/  FMUL.FTZ R57, R2, R145 ;  /* 0x0000009102397220 */ /* 0x000fe80000410000 */
[C---:B------:R-:W-:Y:S05]  /*17740*/  HMMA.16816.F32 R48, R140.reuse, R58, R48 ;  /* 0x0000003a8c30723c */ /* 0x040fea0000001830 */
[----:B------:R-:W-:Y:S02]  /*17750*/  MUFU.EX2 R193, R211 ;  /* 0x000000d300c17308 */ /* 0x000fe40000000800 */
[C---:B------:R-:W-:Y:S02]  /*17760*/  FMUL.FTZ R58, R0.reuse, R146 ;  /* 0x00000092003a7220 */ /* 0x040fe40000410000 */
[C---:B------:R-:W-:Y:S02]  /*17770*/  FMUL.FTZ R59, R0.reuse, R147 ;  /* 0x00000093003b7220 */ /* 0x040fe40000410000 */
[----:B------:R-:W3:Y:S01]  /*17780*/  LDSM.16.MT88.4 R144, [R233+0x2100] ;  /* 0x00210000e990783b */ /* 0x000ee20000004200 */
[----:B-----5:R-:W-:Y:S01]  /*17790*/  FFMA.FTZ R0, R0, R186, R137 ;  /* 0x000000ba00007223 */ /* 0x020fe20000010089 */
[----:B--2---:R-:W-:Y:S02]  /*177a0*/  MOV R231, R203 ;  /* 0x000000cb00e77202 */ /* 0x004fe40000000f00 */
[----:B------:R-:W-:Y:S01]  /*177b0*/  MUFU.EX2 R186, R227 ;  /* 0x000000e300ba7308 */ /* 0x000fe20000000800 */
[----:B------:R-:W-:Y:S01]  /*177c0*/  MOV R203, R161 ;  /* 0x000000a100cb7202 */ /* 0x000fe20000000f00 */
[----:B------:R-:W-:Y:S01]  /*177d0*/  FADD.FTZ R137, R252, R0 ;  /* 0x00000000fc897221 */ /* 0x000fe20000010000 */
[-C--:B-1----:R-:W-:Y:S03]  /*177e0*/  HMMA.16816.F32 R52, R140, R152.reuse, R52 ;  /* 0x000000988c34723c */ /* 0x082fe60000001834 */
[----:B------:R-:W-:Y:S01]  /*177f0*/  FADD.FTZ R0, R162, R3 ;  /* 0x00000003a2007221 */ /* 0x000fe20000010000 */
[----:B------:R-:W-:Y:S01]  /*17800*/  MOV R162, R195 ;  /* 0x000000c300a27202 */ /* 0x000fe20000000f00 */
[----:B------:R-:W-:Y:S02]  /*17810*/  FADD.FTZ R3, R200, R137 ;  /* 0x00000089c8037221 */ /* 0x000fe40000010000 */
[----:B------:R-:W-:Y:S01]  /*17820*/  MUFU.EX2 R252, R251 ;  /* 0x000000fb00fc7308 */ /* 0x000fe20000000800 */
[----:B------:R-:W-:Y:S01]  /*17830*/  FADD.FTZ R0, R167, R0 ;  /* 0x00000000a7007221 */ /* 0x000fe20000010000 */
[C---:B------:R-:W-:Y:S04]  /*17840*/  HMMA.16816.F32 R56, R148.reuse, R152, R56 ;  /* 0x000000989438723c */ /* 0x040fe80000001838 */
[----:B------:R-:W-:Y:S04]  /*17850*/  MOV R245, R162 ;  /* 0x000000a200f57202 */ /* 0x000fe80000000f00 */
[-C--:B------:R-:W-:Y:S01]  /*17860*/  HMMA.16816.F32 R60, R148, R154.reuse, R60 ;  /* 0x0000009a943c723c */ /* 0x080fe2000000183c */
[----:B------:R1:W-:Y:S07]  /*17870*/  MUFU.EX2 R251, R221 ;  /* 0x000000dd00fb7308 */ /* 0x0003ee0000000800 */
[C---:B------:R-:W-:Y:S01]  /*17880*/  HMMA.16816.F32 R64, R140.reuse, R154, R64 ;  /* 0x0000009a8c40723c */ /* 0x040fe20000001840 */
[----:B------:R-:W-:Y:S02]  /*17890*/  LDSM.16.MT88.4 R152, [R234+0x900] ;  /* 0x00090000ea98783b */ /* 0x000fe40000004200 */
[----:B------:R-:W-:Y:S05]  /*178a0*/  MUFU.EX2 R229, R203 ;  /* 0x000000cb00e57308 */ /* 0x000fea0000000800 */
[-C--:B---3--:R-:W-:Y:S05]  /*178b0*/  HMMA.16816.F32 R68, R140, R144.reuse, R68 ;  /* 0x000000908c44723c */ /* 0x088fea0000001844 */
[----:B------:R-:W-:Y:S03]  /*178c0*/  MUFU.EX2 R195, R209 ;  /* 0x000000d100c37308 */ /* 0x000fe60000000800 */
[C---:B------:R-:W-:Y:S01]  /*178d0*/  HMMA.16816.F32 R72, R148.reuse, R144, R72 ;  /* 0x000000909448723c */ /* 0x040fe20000001848 */
[----:B-1----:R-:W-:Y:S07]  /*178e0*/  LDSM.16.MT88.4 R220, [R234+0x3900] ;  /* 0x00390000eadc783b */ /* 0x002fee0000004200 */
        /* <DEDUP_REMOVED lines=10> */
[-C--:B------:R-:W-:Y:S04]  /*17990*/  HMMA.16816.F32 R108, R148, R146.reuse, R108 ;  /* 0x00000092946c723c */ /* 0x080fe8000000186c */
[----:B----4-:R-:W-:Y:S02]  /*179a0*/  FFMA.FTZ R2, R2, R187, R196 ;  /* 0x000000bb02027223 */ /* 0x010fe400000100c4 */
[----:B------:R-:W-:Y:S02]  /*179b0*/  MUFU.EX2 R196, R214 ;  /* 0x000000d600c47308 */ /* 0x000fe40000000800 */
[C---:B------:R-:W-:Y:S01]  /*179c0*/  HMMA.16816.F32 R112, R140.reuse, R146, R112 ;  /* 0x000000928c70723c */ /* 0x040fe20000001870 */
[----:B------:R-:W1:Y:S03]  /*179d0*/  LDSM.16.MT88.4 R144, [R235+0x2100] ;  /* 0x00210000eb90783b */ /* 0x000e660000004200 */
[----:B------:R-:W-:Y:S02]  /*179e0*/  FADD.FTZ R138, R138, R2 ;  /* 0x000000028a8a7221 */ /* 0x000fe40000010000 */
[----:B------:R-:W-:Y:S01]  /*179f0*/  FADD.FTZ R2, R163, R132 ;  /* 0x00000084a3027221 */ /* 0x000fe20000010000 */
[----:B------:R-:W-:Y:S01]  /*17a00*/  MOV R163, R194 ;  /* 0x000000c200a37202 */ /* 0x000fe20000000f00 */
[----:B------:R-:W-:Y:S01]  /*17a10*/  FADD.FTZ R132, R199, R138 ;  /* 0x0000008ac7847221 */ /* 0x000fe20000010000 */
[----:B------:R2:W-:Y:S03]  /*17a20*/  MUFU.EX2 R194, R215 ;  /* 0x000000d700c27308 */ /* 0x0005e60000000800 */
[----:B------:R-:W-:Y:S01]  /*17a30*/  MOV R217, R163 ;  /* 0x000000a300d97202 */ /* 0x000fe20000000f00 */
[----:B------:R-:W-:Y:S02]  /*17a40*/  FADD.FTZ R138, R160, R3 ;  /* 0x00000003a08a7221 */ /* 0x000fe40000010000 */
[----:B------:R-:W-:Y:S01]  /*17a50*/  LDSM.16.MT88.4 R160, [R233+0x3100] ;  /* 0x00310000e9a0783b */ /* 0x000fe20000004200 */
[----:B------:R-:W-:Y:S02]  /*17a60*/  FADD.FTZ R139, R166, R132 ;  /* 0x00000084a68b7221 */ /* 0x000fe40000010000 */
[----:B------:R-:W-:Y:S01]  /*17a70*/  FADD.FTZ R132, R246, R0 ;  /* 0x00000000f6847221 */ /* 0x000fe20000010000 */
[----:B------:R-:W3:Y:S01]  /*17a80*/  MUFU.EX2 R230, R217 ;  /* 0x000000d900e67308 */ /* 0x000ee20000000800 */
[----:B------:R-:W-:Y:S02]  /*17a90*/  FADD.FTZ R3, R226, R139 ;  /* 0x0000008be2037221 */ /* 0x000fe40000010000 */
[----:B------:R-:W-:Y:S01]  /*17aa0*/  FADD.FTZ R2, R184, R2 ;  /* 0x00000002b8027221 */ /* 0x000fe20000010000 */
[----:B------:R-:W-:Y:S01]  /*17ab0*/  LDSM.16.MT88.4 R164, [R234+0x3100] ;  /* 0x00310000eaa4783b */ /* 0x000fe20000004200 */
[----:B------:R-:W-:Y:S02]  /*17ac0*/  FADD.FTZ R3, R224, R3 ;  /* 0x00000003e0037221 */ /* 0x000fe40000010000 */
[----:B------:R-:W-:Y:S02]  /*17ad0*/  FADD.FTZ R137, R247, R2 ;  /* 0x00000002f7897221 */ /* 0x000fe40000010000 */
[----:B------:R-:W-:Y:S01]  /*17ae0*/  FADD.FTZ R2, R168, R138 ;  /* 0x0000008aa8027221 */ /* 0x000fe20000010000 */
[----:B------:R-:W4:Y:S01]  /*17af0*/  MUFU.EX2 R199, R250 ;  /* 0x000000fa00c77308 */ /* 0x000f220000000800 */
[----:B------:R-:W-:Y:S02]  /*17b00*/  FADD.FTZ R0, R171, R137 ;  /* 0x00000089ab007221 */ /* 0x000fe40000010000 */
[----:B------:R-:W-:Y:S01]  /*17b10*/  FADD.FTZ R137, R225, R2 ;  /* 0x00000002e1897221 */ /* 0x000fe20000010000 */
[----:B--2---:R-:W-:Y:S01]  /*17b20*/  LDSM.16.MT88.4 R212, [R235+0x1900] ;  /* 0x00190000ebd4783b */ /* 0x004fe20000004200 */
[----:B------:R-:W-:Y:S02]  /*17b30*/  FADD.FTZ R2, R219, R0 ;  /* 0x00000000db027221 */ /* 0x000fe40000010000 */
[----:B------:R-:W-:Y:S03]  /*17b40*/  FADD.FTZ R132, R170, R132 ;  /* 0x00000084aa847221 */ /* 0x000fe60000010000 */
[----:B------:R-:W2:Y:S01]  /*17b50*/  MUFU.EX2 R250, R216 ;  /* 0x000000d800fa7308 */ /* 0x000ea20000000800 */
[----:B------:R-:W-:Y:S01]  /*17b60*/  FADD.FTZ R0, R169, R132 ;  /* 0x00000084a9007221 */ /* 0x000fe20000010000 */
[-C--:B-1----:R-:W-:Y:S03]  /*17b70*/  HMMA.16816.F32 R116, R140, R144.reuse, R116 ;  /* 0x000000908c74723c */ /* 0x082fe60000001874 */
[----:B---3--:R-:W-:Y:S05]  /*17b80*/  F2FP.PACK_AB R209, R229, R230 ;  /* 0x000000e6e5d1723e */ /* 0x008fea00000000ff */
[C---:B------:R-:W-:Y:S01]  /*17b90*/  HMMA.16816.F32 R120, R148.reuse, R144, R120 ;  /* 0x000000909478723c */ /* 0x040fe20000001878 */
[----:B------:R-:W1:Y:S03]  /*17ba0*/  MUFU.EX2 R139, R201 ;  /* 0x000000c9008b7308 */ /* 0x000e660000000800 */
[----:B----4-:R-:W-:Y:S03]  /*17bb0*/  MOV R138, R199 ;  /* 0x000000c7008a7202 */ /* 0x010fe60000000f00 */
[----:B------:R-:W-:Y:S01]  /*17bc0*/  F2FP.PACK_AB R144, R224, R226 ;  /* 0x000000e2e090723e */ /* 0x000fe200000000ff */
[-C--:B------:R-:W-:Y:S01]  /*17bd0*/  HMMA.16816.F32 R124, R148, R146.reuse, R124 ;  /* 0x00000092947c723c */ /* 0x080fe2000000187c */
[----:B------:R-:W3:Y:S02]  /*17be0*/  LDSM.16.MT88.4 R148, [R233+0x900] ;  /* 0x00090000e994783b */ /* 0x000ee40000004200 */
[----:B------:R-:W-:Y:S01]  /*17bf0*/  MUFU.EX2 R187, R207 ;  /* 0x000000cf00bb7308 */ /* 0x000fe20000000800 */
[----:B------:R-:W-:Y:S02]  /*17c00*/  F2FP.PACK_AB R145, R225, R168 ;  /* 0x000000a8e191723e */ /* 0x000fe400000000ff */
[----:B--2---:R-:W-:Y:S02]  /*17c10*/  F2FP.PACK_AB R206, R250, R251 ;  /* 0x000000fbface723e */ /* 0x004fe400000000ff */
[----:B------:R-:W-:Y:S01]  /*17c20*/  HMMA.16816.F32 R128, R140, R146, R128 ;  /* 0x000000928c80723c */ /* 0x000fe20000001880 */
[----:B------:R-:W-:Y:S04]  /*17c30*/  LDSM.16.MT88.4 R224, [R236+0x3900] ;  /* 0x00390000ece0783b */ /* 0x000fe80000004200 */
[----:B------:R-:W2:Y:S02]  /*17c40*/  MUFU.EX2 R184, R248 ;  /* 0x000000f800b87308 */ /* 0x000ea40000000800 */
[----:B------:R-:W-:Y:S02]  /*17c50*/  F2FP.PACK_AB R142, R181, R219 ;  /* 0x000000dbb58e723e */ /* 0x000fe400000000ff */
[----:B------:R-:W-:Y:S01]  /*17c60*/  F2FP.PACK_AB R140, R171, R247 ;  /* 0x000000f7ab8c723e */ /* 0x000fe200000000ff */
[----:B------:R-:W-:Y:S02]  /*17c70*/  LDSM.16.MT88.4 R216, [R233+0x3900] ;  /* 0x00390000e9d8783b */ /* 0x000fe40000004200 */
[----:B------:R-:W-:Y:S02]  /*17c80*/  F2FP.PACK_AB R141, R170, R246 ;  /* 0x000000f6aa8d723e */ /* 0x000fe400000000ff */
[----:B------:R-:W-:Y:S01]  /*17c90*/  F2FP.PACK_AB R143, R180, R169 ;  /* 0x000000a9b48f723e */ /* 0x000fe200000000ff */
[----:B------:R-:W-:Y:S01]  /*17ca0*/  MUFU.EX2 R246, R179 ;  /* 0x000000b300f67308 */ /* 0x000fe20000000800 */
[----:B------:R-:W-:Y:S02]  /*17cb0*/  F2FP.PACK_AB R146, R188, R189 ;  /* 0x000000bdbc92723e */ /* 0x000fe400000000ff */
[----:B------:R-:W-:Y:S02]  /*17cc0*/  F2FP.PACK_AB R147, R183, R182 ;  /* 0x000000b6b793723e */ /* 0x000fe400000000ff */
[----:B-1----:R-:W-:Y:S05]  /*17cd0*/  F2FP.PACK_AB R211, R139, R228 ;  /* 0x000000e48bd3723e */ /* 0x002fea00000000ff */
[----:B------:R-:W1:Y:S01]  /*17ce0*/  MUFU.EX2 R248, R231 ;  /* 0x000000e700f87308 */ /* 0x000e620000000800 */
[-C--:B--2---:R-:W-:Y:S02]  /*17cf0*/  F2FP.PACK_AB R205, R252, R184.reuse ;  /* 0x000000b8fccd723e */ /* 0x084fe400000000ff */
[----:B------:R-:W-:Y:S01]  /*17d00*/  MOV R132, R184 ;  /* 0x000000b800847202 */ /* 0x000fe20000000f00 */
[-C--:B---3--:R-:W-:Y:S06]  /*17d10*/  HMMA.16816.F32 R4, R140, R148.reuse, R4 ;  /* 0x000000948c04723c */ /* 0x088fec0000001804 */
[----:B------:R-:W-:Y:S02]  /*17d20*/  MUFU.EX2 R231, R177 ;  /* 0x000000b100e77308 */ /* 0x000fe40000000800 */
[C---:B------:R-:W-:Y:S08]  /*17d30*/  HMMA.16816.F32 R8, R144.reuse, R148, R8 ;  /* 0x000000949008723c */ /* 0x040ff00000001808 */
[----:B------:R-:W2:Y:S01]  /*17d40*/  MUFU.EX2 R247, R245 ;  /* 0x000000f500f77308 */ /* 0x000ea20000000800 */
[-C--:B------:R-:W-:Y:S03]  /*17d50*/  HMMA.16816.F32 R12, R144, R150.reuse, R12 ;  /* 0x00000096900c723c */ /* 0x080fe6000000180c */
[----:B-1----:R-:W-:Y:S06]  /*17d60*/  F2FP.PACK_AB R207, R248, R249 ;  /* 0x000000f9f8cf723e */ /* 0x002fec00000000ff */
[----:B------:R-:W1:Y:S01]  /*17d70*/  MUFU.EX2 R245, R178 ;  /* 0x000000b200f57308 */ /* 0x000e620000000800 */
[C---:B------:R-:W-:Y:S01]  /*17d80*/  HMMA.16816.F32 R16, R140.reuse, R150, R16 ;  /* 0x000000968c10723c */ /* 0x040fe20000001810 */
[----:B------:R-:W3:Y:S07]  /*17d90*/  LDSM.16.MT88.4 R148, [R235+0x900] ;  /* 0x00090000eb94783b */ /* 0x000eee0000004200 */
[-C--:B------:R-:W-:Y:S04]  /*17da0*/  HMMA.16816.F32 R20, R140, R152.reuse, R20 ;  /* 0x000000988c14723c */ /* 0x080fe80000001814 */
[----:B--2---:R-:W-:Y:S04]  /*17db0*/  F2FP.PACK_AB R208, R246, R247 ;  /* 0x000000f7f6d0723e */ /* 0x004fe800000000ff */
[C---:B------:R-:W-:Y:S04]  /*17dc0*/  HMMA.16816.F32 R24, R144.reuse, R152, R24 ;  /* 0x000000989018723c */ /* 0x040fe80000001818 */
[----:B-1----:R-:W-:Y:S04]  /*17dd0*/  F2FP.PACK_AB R210, R231, R245 ;  /* 0x000000f5e7d2723e */ /* 0x002fe800000000ff */
        /* <DEDUP_REMOVED lines=30> */
[-C--:B------:R-:W-:Y:S07]  /*17fc0*/  HMMA.16816.F32 R124, R144, R154.reuse, R124 ;  /* 0x0000009a907c723c */ /* 0x080fee000000187c */
[----:B------:R-:W-:Y:S01]  /*17fd0*/  F2FP.PACK_AB R144, R198, R172 ;  /* 0x000000acc690723e */ /* 0x000fe200000000ff */
[----:B------:R-:W-:Y:S01]  /*17fe0*/  HMMA.16816.F32 R128, R140, R154, R128 ;  /* 0x0000009a8c80723c */ /* 0x000fe20000001880 */
[----:B------:R-:W1:Y:S03]  /*17ff0*/  LDSM.16.MT88.4 R152, [R236+0x1100] ;  /* 0x00110000ec98783b */ /* 0x000e660000004200 */
[----:B------:R-:W-:Y:S02]  /*18000*/  F2FP.PACK_AB R146, R187, R192 ;  /* 0x000000c0bb92723e */ /* 0x000fe400000000ff */
[----:B------:R-:W-:Y:S02]  /*18010*/  F2FP.PACK_AB R145, R197, R175 ;  /* 0x000000afc591723e */ /* 0x000fe400000000ff */
[----:B------:R-:W-:Y:S04]  /*18020*/  F2FP.PACK_AB R140, R190, R174 ;  /* 0x000000aebe8c723e */ /* 0x000fe800000000ff */
[----:B------:R-:W-:Y:S02]  /*18030*/  F2FP.PACK_AB R141, R191, R173 ;  /* 0x000000adbf8d723e */ /* 0x000fe400000000ff */
[----:B------:R-:W-:Y:S02]  /*18040*/  F2FP.PACK_AB R142, R194, R186 ;  /* 0x000000bac28e723e */ /* 0x000fe400000000ff */
[----:B------:R-:W-:Y:S02]  /*18050*/  F2FP.PACK_AB R143, R195, R185 ;  /* 0x000000b9c38f723e */ /* 0x000fe400000000ff */
[----:B------:R-:W-:Y:S05]  /*18060*/  F2FP.PACK_AB R147, R196, R193 ;  /* 0x000000c1c493723e */ /* 0x000fea00000000ff */
        /* <DEDUP_REMOVED lines=18> */
[-C--:B------:R-:W-:Y:S04]  /*18190*/  HMMA.16816.F32 R60, R144, R158.reuse, R60 ;  /* 0x0000009e903c723c */ /* 0x080fe8000000183c */
[----:B------:R-:W-:Y:S04]  /*181a0*/  MOV R156, R197 ;  /* 0x000000c5009c7202 */ /* 0x000fe80000000f00 */
[C---:B------:R-:W-:Y:S07]  /*181b0*/  HMMA.16816.F32 R64, R140.reuse, R158, R64 ;  /* 0x0000009e8c40723c */ /* 0x040fee0000001840 */
[----:B------:R-:W-:Y:S01]  /*181c0*/  MOV R159, R186 ;  /* 0x000000ba009f7202 */ /* 0x000fe20000000f00 */
[-C--:B------:R-:W-:Y:S04]  /*181d0*/  HMMA.16816.F32 R68, R140, R160.reuse, R68 ;  /* 0x000000a08c44723c */ /* 0x080fe80000001844 */
[----:B------:R-:W-:Y:S04]  /*181e0*/  MOV R158, R185 ;  /* 0x000000b9009e7202 */ /* 0x000fe80000000f00 */
[C---:B------:R-:W-:Y:S08]  /*181f0*/  HMMA.16816.F32 R72, R144.reuse, R160, R72 ;  /* 0x000000a09048723c */ /* 0x040ff00000001848 */
[-C--:B------:R-:W-:Y:S08]  /*18200*/  HMMA.16816.F32 R76, R144, R162.reuse, R76 ;  /* 0x000000a2904c723c */ /* 0x080ff0000000184c */
[C---:B------:R-:W-:Y:S01]  /*18210*/  HMMA.16816.F32 R80, R140.reuse, R162, R80 ;  /* 0x000000a28c50723c */ /* 0x040fe20000001850 */
[----:B------:R-:W-:Y:S07]  /*18220*/  LDSM.16.MT88.4 R160, [R234+0x1900] ;  /* 0x00190000eaa0783b */ /* 0x000fee0000004200 */
[-C--:B------:R-:W-:Y:S08]  /*18230*/  HMMA.16816.F32 R84, R140, R164.reuse, R84 ;  /* 0x000000a48c54723c */ /* 0x080ff00000001854 */
[C---:B------:R-:W-:Y:S07]  /*18240*/  HMMA.16816.F32 R88, R144.reuse, R164, R88 ;  /* 0x000000a49058723c */ /* 0x040fee0000001858 */
[----:B------:R-:W-:Y:S01]  /*18250*/  MOV R164, R196 ;  /* 0x000000c400a47202 */ /* 0x000fe20000000f00 */
[-C--:B------:R-:W-:Y:S04]  /*18260*/  HMMA.16816.F32 R92, R144, R166.reuse, R92 ;  /* 0x000000a6905c723c */ /* 0x080fe8000000185c */
[----:B------:R-:W-:Y:S04]  /*18270*/  MOV R165, R187 ;  /* 0x000000bb00a57202 */ /* 0x000fe80000000f00 */
[C---:B------:R-:W-:Y:S07]  /*18280*/  HMMA.16816.F32 R96, R140.reuse, R166, R96 ;  /* 0x000000a68c60723c */ /* 0x040fee0000001860 */
[----:B------:R-:W-:Y:S01]  /*18290*/  MOV R167, R176 ;  /* 0x000000b000a77202 */ /* 0x000fe20000000f00 */
[-C--:B---3--:R-:W-:Y:S01]  /*182a0*/  HMMA.16816.F32 R100, R140, R148.reuse, R100 ;  /* 0x000000948c64723c */ /* 0x088fe20000001864 */
[----:B------:R-:W2:Y:S03]  /*182b0*/  LDSM.16.MT88.4 R176, [R233+0x1900] ;  /* 0x00190000e9b0783b */ /* 0x000ea60000004200 */
[----:B------:R-:W-:Y:S04]  /*182c0*/  F2FP.PACK_AB R204, R138, R167 ;  /* 0x000000a78acc723e */ /* 0x000fe800000000ff */
[C---:B------:R-:W-:Y:S08]  /*182d0*/  HMMA.16816.F32 R104, R144.reuse, R148, R104 ;  /* 0x000000949068723c */ /* 0x040ff00000001868 */
[-C--:B------:R-:W-:Y:S08]  /*182e0*/  HMMA.16816.F32 R108, R144, R150.reuse, R108 ;  /* 0x00000096906c723c */ /* 0x080ff0000000186c */
[C---:B------:R-:W-:Y:S01]  /*182f0*/  HMMA.16816.F32 R112, R140.reuse, R150, R112 ;  /* 0x000000968c70723c */ /* 0x040fe20000001870 */
[----:B------:R-:W3:Y:S07]  /*18300*/  LDSM.16.MT88.4 R148, [R236+0x1900] ;  /* 0x00190000ec94783b */ /* 0x000eee0000004200 */
[-C--:B-1----:R-:W-:Y:S08]  /*18310*/  HMMA.16816.F32 R116, R140, R152.reuse, R116 ;  /* 0x000000988c74723c */ /* 0x082ff00000001874 */
[C---:B------:R-:W-:Y:S08]  /*18320*/  HMMA.16816.F32 R120, R144.reuse, R152, R120 ;  /* 0x000000989078723c */ /* 0x040ff00000001878 */
[-C--:B------:R-:W-:Y:S08]  /*18330*/  HMMA.16816.F32 R124, R144, R154.reuse, R124 ;  /* 0x0000009a907c723c */ /* 0x080ff0000000187c */
[----:B------:R-:W-:Y:S08]  /*18340*/  HMMA.16816.F32 R128, R140, R154, R128 ;  /* 0x0000009a8c80723c */ /* 0x000ff00000001880 */
[-C--:B--2---:R-:W-:Y:S01]  /*18350*/  HMMA.16816.F32 R200, R204, R176.reuse, R4 ;  /* 0x000000b0ccc8723c */ /* 0x084fe20000001804 */
[----:B------:R-:W1:Y:S07]  /*18360*/  LDSM.16.MT88.4 R4, [R235+0x3900] ;  /* 0x00390000eb04783b */ /* 0x000e6e0000004200 */
[C---:B------:R-:W-:Y:S07]  /*18370*/  HMMA.16816.F32 R184, R208.reuse, R176, R8 ;  /* 0x000000b0d0b8723c */ /* 0x040fee0000001808 */
[----:B------:R-:W-:Y:S01]  /*18380*/  MOV R11, R188 ;  /* 0x000000bc000b7202 */ /* 0x000fe20000000f00 */
[-C--:B------:R-:W-:Y:S04]  /*18390*/  HMMA.16816.F32 R196, R208, R178.reuse, R12 ;  /* 0x000000b2d0c4723c */ /* 0x080fe8000000180c */
[----:B------:R-:W-:Y:S02]  /*183a0*/  MOV R10, R183 ;  /* 0x000000b7000a7202 */ /* 0x000fe40000000f00 */
[----:B------:R-:W-:Y:S02]  /*183b0*/  MOV R8, R189 ;  /* 0x000000bd00087202 */ /* 0x000fe40000000f00 */
[C---:B------:R-:W-:Y:S04]  /*183c0*/  HMMA.16816.F32 R176, R204.reuse, R178, R16 ;  /* 0x000000b2ccb0723c */ /* 0x040fe80000001810 */
[----:B------:R-:W-:Y:S01]  /*183d0*/  FADD.FTZ R8, R8, R3 ;  /* 0x0000000308087221 */ /* 0x000fe20000010000 */
[----:B------:R-:W-:Y:S02]  /*183e0*/  MOV R12, R172 ;  /* 0x000000ac000c7202 */ /* 0x000fe40000000f00 */
[----:B------:R-:W-:Y:S01]  /*183f0*/  MOV R17, R193 ;  /* 0x000000c100117202 */ /* 0x000fe20000000f00 */
[----:B------:R-:W-:Y:S01]  /*18400*/  FADD.FTZ R11, R11, R8 ;  /* 0x000000080b0b7221 */ /* 0x000fe20000010000 */
[----:B------:R-:W-:Y:S03]  /*18410*/  MOV R19, R195 ;  /* 0x000000c300137202 */ /* 0x000fe60000000f00 */
        /* <DEDUP_REMOVED lines=9> */
[----:B------:R-:W-:Y:S04]  /*184b0*/  MOV R27, R191 ;  /* 0x000000bf001b7202 */ /* 0x000fe80000000f00 */
[----:B------:R-:W-:Y:S02]  /*184c0*/  MOV R26, R190 ;  /* 0x000000be001a7202 */ /* 0x000fe40000000f00 */
[-C--:B------:R-:W-:Y:S03]  /*184d0*/  HMMA.16816.F32 R188, R208, R162.reuse, R28 ;  /* 0x000000a2d0bc723c */ /* 0x080fe6000000181c */
[----:B------:R-:W-:Y:S02]  /*184e0*/  MOV R21, R156 ;  /* 0x0000009c00157202 */ /* 0x000fe40000000f00 */
[----:B------:R-:W-:Y:S02]  /*184f0*/  MOV R25, R175 ;  /* 0x000000af00197202 */ /* 0x000fe40000000f00 */
[----:B------:R-:W-:Y:S01]  /*18500*/  MOV R29, R182 ;  /* 0x000000b6001d7202 */ /* 0x000fe20000000f00 */
[C---:B------:R-:W-:Y:S04]  /*18510*/  HMMA.16816.F32 R160, R204.reuse, R162, R32 ;  /* 0x000000a2cca0723c */ /* 0x040fe80000001820 */
[----:B------:R-:W-:Y:S01]  /*18520*/  FADD.FTZ R3, R29, R137 ;  /* 0x000000891d037221 */ /* 0x000fe20000010000 */
[----:B------:R-:W-:Y:S02]  /*18530*/  MOV R31, R180 ;  /* 0x000000b4001f7202 */ /* 0x000fe40000000f00 */
[----:B------:R-:W-:Y:S01]  /*18540*/  MOV R30, R181 ;  /* 0x000000b5001e7202 */ /* 0x000fe20000000f00 */
[----:B------:R-:W-:Y:S01]  /*18550*/  FADD.FTZ R10, R10, R3 ;  /* 0x000000030a0a7221 */ /* 0x000fe20000010000 */
[-C--:B---3--:R-:W-:Y:S03]  /*18560*/  HMMA.16816.F32 R180, R204, R148.reuse, R36 ;  /* 0x00000094ccb4723c */ /* 0x088fe60000001824 */
[----:B------:R-:W-:Y:S01]  /*18570*/  FADD.FTZ R3, R12, R11 ;  /* 0x0000000b0c037221 */ /* 0x000fe20000010000 */
[----:B------:R-:W-:Y:S01]  /*18580*/  MOV R9, R174 ;  /* 0x000000ae00097202 */ /* 0x000fe20000000f00 */
[----:B------:R-:W2:Y:S01]  /*18590*/  LDL.LU R12, [R1+0xa0] ;  /* 0x0000a000010c7983 */ /* 0x000ea20000300800 */
[----:B------:R-:W-:Y:S01]  /*185a0*/  FADD.FTZ R0, R31, R0 ;  /* 0x000000001f007221 */ /* 0x000fe20000010000 */
[----:B------:R-:W-:Y:S01]  /*185b0*/  MOV R24, R173 ;  /* 0x000000ad00187202 */ /* 0x000fe20000000f00 */
[C---:B------:R-:W-:Y:S04]  /*185c0*/  HMMA.16816.F32 R152, R208.reuse, R148, R40 ;  /* 0x00000094d098723c */ /* 0x040fe80000001828 */
[----:B------:R-:W-:Y:S01]  /*185d0*/  FADD.FTZ R8, R24, R0 ;  /* 0x0000000018087221 */ /* 0x000fe20000010000 */
[----:B------:R-:W-:Y:S01]  /*185e0*/  MOV R20, R157 ;  /* 0x0000009d00147202 */ /* 0x000fe20000000f00 */
[----:B------:R-:W-:Y:S01]  /*185f0*/  FADD.FTZ R2, R30, R2 ;  /* 0x000000021e027221 */ /* 0x000fe20000010000 */
[----:B------:R-:W-:Y:S01]  /*18600*/  MOV R137, R135 ;  /* 0x0000008700897202 */ /* 0x000fe20000000f00 */
        /* <DEDUP_REMOVED lines=19> */
[----:B------:R-:W-:Y:S01]  /*18740*/  FADD.FTZ R3, R138, R3 ;  /* 0x000000038a037221 */ /* 0x000fe20000010000 */
[----:B------:R-:W-:Y:S01]  /*18750*/  MOV R138, R134 ;  /* 0x00000086008a7202 */ /* 0x000fe20000000f00 */
[----:B------:R-:W-:Y:S02]  /*18760*/  FADD.FTZ R2, R16, R10 ;  /* 0x0000000a10027221 */ /* 0x000fe40000010000 */
[C---:B------:R-:W-:Y:S04]  /*18770*/  HMMA.16816.F32 R72, R208.reuse, R216, R72 ;  /* 0x000000d8d048723c */ /* 0x040fe80000001848 */
[----:B------:R-:W-:Y:S04]  /*18780*/  FADD.FTZ R3, R251, R3 ;  /* 0x00000003fb037221 */ /* 0x000fe80000010000 */
[-C--:B------:R-:W-:Y:S04]  /*18790*/  HMMA.16816.F32 R76, R208, R218.reuse, R76 ;  /* 0x000000dad04c723c */ /* 0x080fe8000000184c */
[----:B------:R-:W-:Y:S04]  /*187a0*/  FADD.FTZ R3, R250, R3 ;  /* 0x00000003fa037221 */ /* 0x000fe80000010000 */
[C---:B------:R-:W-:Y:S01]  /*187b0*/  HMMA.16816.F32 R80, R204.reuse, R218, R80 ;  /* 0x000000dacc50723c */ /* 0x040fe20000001850 */
[----:B------:R3:W-:Y:S07]  /*187c0*/  STL [R1+0xbc], R3 ;  /* 0x0000bc0301007387 */ /* 0x0007ee0000100800 */
        /* <DEDUP_REMOVED lines=13> */
[----:B------:R-:W-:Y:S01]  /*188a0*/  FADD.FTZ R2, R132, R8 ;  /* 0x0000000884027221 */ /* 0x000fe20000010000 */
[----:B------:R-:W-:Y:S01]  /*188b0*/  MOV R132, R136 ;  /* 0x0000008800847202 */ /* 0x000fe20000000f00 */
        /* <DEDUP_REMOVED lines=9> */
[----:B------:R-:W-:Y:S02]  /*18950*/  FADD.FTZ R5, R248, R5 ;  /* 0x00000005f8057221 */ /* 0x000fe40000010000 */
[----:B---3--:R-:W-:Y:S02]  /*18960*/  FADD.FTZ R3, R231, R4 ;  /* 0x00000004e7037221 */ /* 0x008fe40000010000 */
[----:B------:R-:W-:Y:S01]  /*18970*/  FADD.FTZ R2, R139, R2 ;  /* 0x000000028b027221 */ /* 0x000fe20000010000 */
[----:B------:R1:W-:Y:S01]  /*18980*/  STL [R1+0xb0], R5 ;  /* 0x0000b00501007387 */ /* 0x0003e20000100800 */
[----:B------:R-:W-:Y:S03]  /*18990*/  MOV R139, R133 ;  /* 0x00000085008b7202 */ /* 0x000fe60000000f00 */
[----:B------:R1:W-:Y:S04]  /*189a0*/  STL [R1+0xb4], R3 ;  /* 0x0000b40301007387 */ /* 0x0003e80000100800 */
[----:B------:R1:W-:Y:S01]  /*189b0*/  STL [R1+0xb8], R2 ;  /* 0x0000b80201007387 */ /* 0x0003e20000100800 */
[C---:B--2---:R-:W-:Y:S02]  /*189c0*/  IADD3 R0, R12.reuse, -0x1, RZ ;  /* 0xffffffff0c007810 */ /* 0x044fe40007ffe0ff */
[----:B------:R-:W-:Y:S03]  /*189d0*/  ISETP.GT.AND P0, PT, R12, RZ, PT ;  /* 0x000000ff0c00720c */ /* 0x000fe60003f04270 */
[----:B------:R1:W-:Y:S10]  /*189e0*/  STL [R1+0xa0], R0 ;  /* 0x0000a00001007387 */ /* 0x0003f40000100800 */
[----:B-1----:R-:W-:-:S05]  /*189f0*/  @P0 BRA `(.L_x_1947) ;  /* 0xffffb64000000947 */ /* 0x002fca000383ffff */
.L_x_1940:
[----:B------:R-:W-:Y:S05]  /*18a00*/  BRA.DIV ~URZ, `(.L_x_1948) ;  /* 0x000077b27f007947 */ /* 0x000fea000b800000 */
[----:B------:R-:W2:Y:S04]  /*18a10*/  LDL R0, [R1+0xbc] ;  /* 0x0000bc0001007983 */ /* 0x000ea80000100800 */
[----:B--2---:R1:W2:Y:S02]  /*18a20*/  SHFL.BFLY PT, R5, R0, 0x2, 0x1f ;  /* 0x0c401f0000057f89 */ /* 0x0042a400000e0000 */
.L_x_2022:
[----:B-1----:R-:W3:Y:S02]  /*18a30*/  LDL.LU R0, [R1+0xbc] ;  /* 0x0000bc0001007983 */ /* 0x002ee40000300800 */
[----:B--23--:R-:W-:Y:S01]  /*18a40*/  FADD.FTZ R5, R5, R0 ;  /* 0x0000000005057221 */ /* 0x00cfe20000010000 */
[----:B------:R-:W-:Y:S05]  /*18a50*/  BRA.DIV ~URZ, `(.L_x_1949) ;  /* 0x000077c27f007947 */ /* 0x000fea000b800000 */
[----:B------:R-:W2:Y:S04]  /*18a60*/  LDL.LU R2, [R1+0xb0] ;  /* 0x0000b00001027983 */ /* 0x000ea80000300800 */
[----:B------:R-:W3:Y:S04]  /*18a70*/  LDL.LU R0, [R1+0xb4] ;  /* 0x0000b40001007983 */ /* 0x000ee80000300800 */
[----:B------:R-:W4:Y:S04]  /*18a80*/  LDL.LU R8, [R1+0xb8] ;  /* 0x0000b80001087983 */ /* 0x000f280000300800 */
[----:B--2---:R-:W1:Y:S04]  /*18a90*/  SHFL.BFLY PT, R6, R2, 0x2, 0x1f ;  /* 0x0c401f0002067f89 */ /* 0x004e6800000e0000 */
[----:B---3--:R-:W2:Y:S04]  /*18aa0*/  SHFL.BFLY PT, R7, R0, 0x2, 0x1f ;  /* 0x0c401f0000077f89 */ /* 0x008ea800000e0000 */
[----:B----4-:R-:W3:Y:S01]  /*18ab0*/  SHFL.BFLY PT, R9, R8, 0x2, 0x1f ;  /* 0x0c401f0008097f89 */ /* 0x010ee200000e0000 */
[----:B-1----:R-:W-:-:S02]  /*18ac0*/  FADD.FTZ R6, R6, R2 ;  /* 0x0000000206067221 */ /* 0x002fc40000010000 */
[----:B--2---:R-:W-:-:S03]  /*18ad0*/  FADD.FTZ R7, R7, R0 ;  /* 0x0000000007077221 */ /* 0x004fc60000010000 */
[----:B------:R-:W1:Y:S01]  /*18ae0*/  SHFL.BFLY PT, R2, R6, 0x1, 0x1f ;  /* 0x0c201f0006027f89 */ /* 0x000e6200000e0000 */
[----:B---3--:R-:W-:-:S03]  /*18af0*/  FADD.FTZ R9, R9, R8 ;  /* 0x0000000809097221 */ /* 0x008fc60000010000 */
[----:B------:R-:W2:Y:S04]  /*18b00*/  SHFL.BFLY PT, R0, R5, 0x1, 0x1f ;  /* 0x0c201f0005007f89 */ /* 0x000ea800000e0000 */
[----:B------:R-:W3:Y:S04]  /*18b10*/  SHFL.BFLY PT, R3, R7, 0x1, 0x1f ;  /* 0x0c201f0007037f89 */ /* 0x000ee800000e0000 */
[----:B------:R4:W4:Y:S01]  /*18b20*/  SHFL.BFLY PT, R4, R9, 0x1, 0x1f ;  /* 0x0c201f0009047f89 */ /* 0x00092200000e0000 */
[----:B-1----:R-:W-:Y:S02]  /*18b30*/  FADD.FTZ R6, R6, R2 ;  /* 0x0000000206067221 */ /* 0x002fe40000010000 */
[----:B--2---:R-:W-:-:S02]  /*18b40*/  FADD.FTZ R5, R5, R0 ;  /* 0x0000000005057221 */ /* 0x004fc40000010000 */
[----:B---3--:R-:W-:-:S03]  /*18b50*/  FADD.FTZ R7, R7, R3 ;  /* 0x0000000307077221 */ /* 0x008fc60000010000 */
.L_x_2023:
[----:B------:R-:W-:Y:S01]  /*18b60*/  FSETP.NE.FTZ.AND P2, PT, R5, RZ, PT ;  /* 0x000000ff0500720b */ /* 0x000fe20003f55000 */
[----:B------:R-:W-:Y:S01]  /*18b70*/  CS2R R2, SRZ ;  /* 0x0000000000027805 */ /* 0x000fe2000001ff00 */
[----:B------:R-:W-:Y:S01]  /*18b80*/  FSETP.NE.FTZ.AND P1, PT, R6, RZ, PT ;  /* 0x000000ff0600720b */ /* 0x000fe20003f35000 */
[----:B----4-:R-:W-:Y:S01]  /*18b90*/  FADD.FTZ R9, R4, R9 ;  /* 0x0000000904097221 */ /* 0x010fe20000010000 */
[----:B------:R-:W-:Y:S02]  /*18ba0*/  FSETP.NE.FTZ.AND P0, PT, R7, RZ, PT ;  /* 0x000000ff0700720b */ /* 0x000fe40003f15000 */
[----:B------:R-:W-:Y:S02]  /*18bb0*/  MOV R0, RZ ;  /* 0x000000ff00007202 */ /* 0x000fe40000000f00 */
[----:B------:R-:W-:Y:S02]  /*18bc0*/  FSETP.NE.FTZ.AND P3, PT, R9, RZ, PT ;  /* 0x000000ff0900720b */ /* 0x000fe40003f75000 */
[----:B------:R-:W-:-:S02]  /*18bd0*/  MOV R62, 0xff800000 ;  /* 0xff800000003e7802 */ /* 0x000fc40000000f00 */
[----:B------:R-:W-:Y:S01]  /*18be0*/  MOV R60, 0xff800000 ;  /* 0xff800000003c7802 */ /* 0x000fe20000000f00 */
[----:B------:R-:W1:Y:S01]  /*18bf0*/  @P2 MUFU.RCP R0, R5 ;  /* 0x0000000500002308 */ /* 0x000e620000001000 */
[----:B------:R-:W-:Y:S02]  /*18c00*/  MOV R61, 0xff800000 ;  /* 0xff800000003d7802 */ /* 0x000fe40000000f00 */
[----:B------:R-:W-:Y:S02]  /*18c10*/  MOV R59, 0xff800000 ;  /* 0xff800000003b7802 */ /* 0x000fe40000000f00 */
[----:B------:R-:W-:-:S03]  /*18c20*/  @P0 MOV R11, 0x3f317218 ;  /* 0x3f317218000b0802 */ /* 0x000fc60000000f00 */
[----:B------:R-:W2:Y:S08]  /*18c30*/  @P1 MUFU.RCP R3, R6 ;  /* 0x0000000600031308 */ /* 0x000eb00000001000 */
[----:B------:R-:W3:Y:S01]  /*18c40*/  @P0 MUFU.RCP R2, R7 ;  /* 0x0000000700020308 */ /* 0x000ee20000001000 */
[C---:B-1----:R-:W-:Y:S02]  /*18c50*/  FMUL.FTZ R200, R0.reuse, R200 ;  /* 0x000000c800c87220 */ /* 0x042fe40000410000 */
[----:B------:R-:W-:-:S02]  /*18c60*/  FMUL.FTZ R55, R0, R201 ;  /* 0x000000c900377220 */ /* 0x000fc40000410000 */
[C---:B------:R-:W-:Y:S02]  /*18c70*/  FMUL.FTZ R176, R0.reuse, R176 ;  /* 0x000000b000b07220 */ /* 0x040fe40000410000 */
[C---:B------:R-:W-:Y:S01]  /*18c80*/  FMUL.FTZ R177, R0.reuse, R177 ;  /* 0x000000b100b17220 */ /* 0x040fe20000410000 */
[----:B------:R-:W1:Y:S01]  /*18c90*/  @P1 MUFU.LG2 R4, R6 ;  /* 0x0000000600041308 */ /* 0x000e620000000c00 */
[C---:B------:R-:W-:Y:S02]  /*18ca0*/  FMUL.FTZ R192, R0.reuse, R192 ;  /* 0x000000c000c07220 */ /* 0x040fe40000410000 */
[C---:B------:R-:W-:Y:S02]  /*18cb0*/  FMUL.FTZ R49, R0.reuse, R193 ;  /* 0x000000c100317220 */ /* 0x040fe40000410000 */
[C---:B------:R-:W-:Y:S02]  /*18cc0*/  FMUL.FTZ R160, R0.reuse, R160 ;  /* 0x000000a000a07220 */ /* 0x040fe40000410000 */
[C---:B------:R-:W-:Y:S01]  /*18cd0*/  FMUL.FTZ R161, R0.reuse, R161 ;  /* 0x000000a100a17220 */ /* 0x040fe20000410000 */
[----:B------:R-:W4:Y:S01]  /*18ce0*/  @P0 MUFU.LG2 R6, R7 ;  /* 0x0000000700060308 */ /* 0x000f220000000c00 */
[----:B------:R-:W-:-:S02]  /*18cf0*/  FMUL.FTZ R180, R0, R180 ;  /* 0x000000b400b47220 */ /* 0x000fc40000410000 */
[C---:B------:R-:W-:Y:S02]  /*18d00*/  FMUL.FTZ R47, R0.reuse, R181 ;  /* 0x000000b5002f7220 */ /* 0x040fe40000410000 */
[C---:B------:R-:W-:Y:S02]  /*18d10*/  FMUL.FTZ R148, R0.reuse, R148 ;  /* 0x0000009400947220 */ /* 0x040fe40000410000 */
[C---:B------:R-:W-:Y:S01]  /*18d20*/  FMUL.FTZ R43, R0.reuse, R149 ;  /* 0x00000095002b7220 */ /* 0x040fe20000410000 */
[----:B------:R5:W1:Y:S01]  /*18d30*/  @P2 MUFU.LG2 R8, R5 ;  /* 0x0000000500082308 */ /* 0x000a620000000c00 */
[C---:B------:R-:W-:Y:S02]  /*18d40*/  FMUL.FTZ R164, R0.reuse, R164 ;  /* 0x000000a400a47220 */ /* 0x040fe40000410000 */
[C---:B------:R-:W-:Y:S02]  /*18d50*/  FMUL.FTZ R42, R0.reuse, R165 ;  /* 0x000000a5002a7220 */ /* 0x040fe40000410000 */
[----:B------:R-:W-:-:S02]  /*18d60*/  FMUL.FTZ R140, R0, R140 ;  /* 0x0000008c008c7220 */ /* 0x000fc40000410000 */
[C---:B------:R-:W-:Y:S02]  /*18d70*/  FMUL.FTZ R39, R0.reuse, R141 ;  /* 0x0000008d00277220 */ /* 0x040fe40000410000 */
[C---:B------:R-:W-:Y:S02]  /*18d80*/  FMUL.FTZ R68, R0.reuse, R68 ;  /* 0x0000004400447220 */ /* 0x040fe40000410000 */
[C---:B------:R-:W-:Y:S02]  /*18d90*/  FMUL.FTZ R36, R0.reuse, R69 ;  /* 0x0000004500247220 */ /* 0x040fe40000410000 */
[C---:B------:R-:W-:Y:S02]  /*18da0*/  FMUL.FTZ R80, R0.reuse, R80 ;  /* 0x0000005000507220 */ /* 0x040fe40000410000 */
[C---:B------:R-:W-:Y:S01]  /*18db0*/  FMUL.FTZ R33, R0.reuse, R81 ;  /* 0x0000005100217220 */ /* 0x040fe20000410000 */
[----:B-----5:R-:W-:Y:S01]  /*18dc0*/  @P2 MOV R5, 0x3f317218 ;  /* 0x3f31721800052802 */ /* 0x020fe20000000f00 */
        /* <DEDUP_REMOVED lines=79> */
[----:B------:R-:W2:Y:S01]  /*192c0*/  @P3 MUFU.LG2 R2, R9 ;  /* 0x0000000900023308 */ /* 0x000ea20000000c00 */
[----:B-1----:R-:W-:Y:S02]  /*192d0*/  @P1 FMUL.FTZ R7, R4, 0.69314718246459960938 ;  /* 0x3f31721804071820 */ /* 0x002fe40000410000 */
[----:B------:R-:W-:Y:S02]  /*192e0*/  @P1 FMUL.FTZ R4, R3, c[0x0][0x2d0] ;  /* 0x0000b40003041a20 */ /* 0x000fe40000410000 */
[----:B----4-:R-:W-:-:S02]  /*192f0*/  @P0 FMUL.FTZ R6, R6, 0.69314718246459960938 ;  /* 0x3f31721806060820 */ /* 0x010fc40000410000 */
[----:B------:R-:W-:Y:S02]  /*19300*/  @P0 FMUL.FTZ R3, R11, c[0x0][0x2d0] ;  /* 0x0000b4000b030a20 */ /* 0x000fe40000410000 */
[----:B------:R-:W-:Y:S02]  /*19310*/  @P2 FMUL.FTZ R8, R8, 0.69314718246459960938 ;  /* 0x3f31721808082820 */ /* 0x000fe40000410000 */
[----:B------:R-:W-:Y:S01]  /*19320*/  @P0 FFMA.FTZ R62, R3, R134, R6 ;  /* 0x00000086033e0223 */ /* 0x000fe20000010006 */
[----:B------:R-:W-:Y:S01]  /*19330*/  @P3 MOV R3, 0x3f317218 ;  /* 0x3f31721800033802 */ /* 0x000fe20000000f00 */
[----:B------:R-:W-:Y:S01]  /*19340*/  @P2 FMUL.FTZ R5, R5, c[0x0][0x2d0] ;  /* 0x0000b40005052a20 */ /* 0x000fe20000410000 */
[----:B------:R-:W-:Y:S01]  /*19350*/  PLOP3.LUT P0, PT, PT, PT, PT, 0x8, 0x0 ;  /* 0x000000000000781c */ /* 0x000fe20003f0e170 */
[----:B------:R-:W-:Y:S02]  /*19360*/  @P1 FFMA.FTZ R61, R4, R135, R7 ;  /* 0x00000087043d1223 */ /* 0x000fe40000010007 */
[----:B--2---:R-:W-:-:S02]  /*19370*/  @P3 FMUL.FTZ R2, R2, 0.69314718246459960938 ;  /* 0x3f31721802023820 */ /* 0x004fc40000410000 */
        /* <DEDUP_REMOVED lines=35> */
.L_x_1893:
[----:B------:R-:W-:Y:S05]  /*195b0*/  @P0 BRA `(.L_x_1950) ;  /* 0x00001c6000000947 */ /* 0x000fea0003800000 */
[----:B------:R-:W2:Y:S01]  /*195c0*/  LDL R65, [R1+0x108] ;  /* 0x0001080001417983 */ /* 0x000ea20000100800 */
[----:B------:R-:W-:Y:S01]  /*195d0*/  WARPSYNC 0xffffffff ;  /* 0xffffffff00007948 */ /* 0x000fe20003800000 */
[----:B------:R-:W-:-:S02]  /*195e0*/  F2FP.PACK_AB R55, R55, R200 ;  /* 0x000000c83737723e */ /* 0x000fc400000000ff */
[----:B------:R-:W3:Y:S01]  /*195f0*/  S2R R64, SR_TID.X ;  /* 0x0000000000407919 */ /* 0x000ee20000002100 */
        /* <DEDUP_REMOVED lines=12> */
[----:B---3--:R-:W-:Y:S02]  /*196c0*/  SHF.R.S32.HI R63, RZ, 0x1f, R64 ;  /* 0x0000001fff3f7819 */ /* 0x008fe40000011440 */
[----:B------:R-:W-:Y:S02]  /*196d0*/  F2FP.PACK_AB R170, R171, R170 ;  /* 0x000000aaabaa723e */ /* 0x000fe400000000ff */
[CC--:B------:R-:W-:Y:S02]  /*196e0*/  LEA.HI R2, R63.reuse, R64.reuse, RZ, 0x2 ;  /* 0x000000403f027211 */ /* 0x0c0fe400078f10ff */
[----:B------:R-:W-:Y:S02]  /*196f0*/  LEA.HI R58, R63, R64, RZ, 0x5 ;  /* 0x000000403f3a7211 */ /* 0x000fe400078f28ff */
[--C-:B-1----:R-:W-:Y:S02]  /*19700*/  SHF.R.S32.HI R4, RZ, 0x2, R2.reuse ;  /* 0x00000002ff047819 */ /* 0x102fe40000011402 */
[----:B------:R-:W-:-:S02]  /*19710*/  SHF.R.S32.HI R0, RZ, 0x1f, R2 ;  /* 0x0000001fff007819 */ /* 0x000fc40000011402 */
[----:B------:R-:W-:Y:S02]  /*19720*/  SHF.R.S32.HI R57, RZ, 0x5, R58 ;  /* 0x00000005ff397819 */ /* 0x000fe4000001143a */
        /* <DEDUP_REMOVED lines=92> */
[----:B------:R-:W-:Y:S01]  /*19cf0*/  F2FP.PACK_AB R14, R14, R126 ;  /* 0x0000007e0e0e723e */ /* 0x000fe200000000ff */
[----:B------:R-:W-:Y:S01]  /*19d00*/  STS [R6+0x480], R46 ;  /* 0x0004802e06007388 */ /* 0x000fe20000000800 */
[----:B------:R-:W-:-:S03]  /*19d10*/  ISETP.NE.U32.AND P0, PT, RZ, c[0x0][0x500], PT ;  /* 0x00014000ff007a0c */ /* 0x000fc60003f05070 */
[----:B------:R1:W-:Y:S01]  /*19d20*/  STS [R8+0x400], R5 ;  /* 0x0004000508007388 */ /* 0x0003e20000000800 */
[----:B------:R-:W-:Y:S02]  /*19d30*/  ISETP.NE.AND.EX P1, PT, RZ, c[0x0][0x504], PT, P0 ;  /* 0x00014100ff007a0c */ /* 0x000fe40003f25300 */
[----:B------:R-:W-:Y:S01]  /*19d40*/  ISETP.NE.U32.AND P0, PT, RZ, c[0x0][0x508], PT ;  /* 0x00014200ff007a0c */ /* 0x000fe20003f05070 */
[----:B------:R-:W-:Y:S03]  /*19d50*/  STS [R8], R43 ;  /* 0x0000002b08007388 */ /* 0x000fe60000000800 */
[----:B------:R-:W-:Y:S01]  /*19d60*/  ISETP.NE.AND.EX P0, PT, RZ, c[0x0][0x50c], PT, P0 ;  /* 0x00014300ff007a0c */ /* 0x000fe20003f05300 */
        /* <DEDUP_REMOVED lines=61> */
.L_x_1951:
[----:B-1----:R-:W-:Y:S01]  /*1a140*/  LOP3.LUT R0, R58, 0xffffffe0, RZ, 0xc0, !PT ;  /* 0xffffffe03a007812 */ /* 0x002fe200078ec0ff */
[----:B------:R-:W1:Y:S01]  /*1a150*/  S2R R11, SR_CTAID.Y ;  /* 0x00000000000b7919 */ /* 0x000e620000002600 */
[C---:B------:R-:W-:Y:S01]  /*1a160*/  LEA.HI R4, R21.reuse, R21, RZ, 0x1 ;  /* 0x0000001515047211 */ /* 0x040fe200078f08ff */
        /* <DEDUP_REMOVED lines=147> */
.L_x_1953:
[----:B--234-:R-:W-:Y:S05]  /*1aaa0*/  BSYNC B0 ;  /* 0x0000000000007941 */ /* 0x01cfea0003800000 */
.L_x_1952:
        /* <DEDUP_REMOVED lines=16> */
.L_x_1955:
[----:B------:R-:W-:Y:S05]  /*1abb0*/  BSYNC B0 ;  /* 0x0000000000007941 */ /* 0x000fea0003800000 */
.L_x_1954:
        /* <DEDUP_REMOVED lines=16> */
.L_x_1957:
[----:B------:R-:W-:Y:S05]  /*1acc0*/  BSYNC B0 ;  /* 0x0000000000007941 */ /* 0x000fea0003800000 */
.L_x_1956:
        /* <DEDUP_REMOVED lines=16> */
.L_x_1959:
[----:B------:R-:W-:Y:S05]  /*1add0*/  BSYNC B0 ;  /* 0x0000000000007941 */ /* 0x000fea0003800000 */
.L_x_1958:
        /* <DEDUP_REMOVED lines=16> */
.L_x_1961:
[----:B------:R-:W-:Y:S05]  /*1aee0*/  BSYNC B0 ;  /* 0x0000000000007941 */ /* 0x000fea0003800000 */
.L_x_1960:
        /* <DEDUP_REMOVED lines=16> */
.L_x_1963:
[----:B------:R-:W-:Y:S05]  /*1aff0*/  BSYNC B0 ;  /* 0x0000000000007941 */ /* 0x000fea0003800000 */
.L_x_1962:
        /* <DEDUP_REMOVED lines=16> */
.L_x_1965:
[----:B------:R-:W-:Y:S05]  /*1b100*/  BSYNC B0 ;  /* 0x0000000000007941 */ /* 0x000fea0003800000 */
.L_x_1964:
        /* <DEDUP_REMOVED lines=17> */
.L_x_1950:
[----:B------:R-:W2:Y:S01]  /*1b220*/  LDL R8, [R1+0x108] ;  /* 0x0001080001087983 */ /* 0x000ea20000100800 */
[----:B------:R-:W-:Y:S01]  /*1b230*/  ISETP.NE.U32.AND P1, PT, RZ, c[0x0][0x508], PT ;  /* 0x00014200ff007a0c */ /* 0x000fe20003f25070 */
[----:B-1----:R-:W-:Y:S01]  /*1b240*/  IMAD.MOV.U32 R4, RZ, RZ, 0x4 ;  /* 0x00000004ff047424 */ /* 0x002fe200078e00ff */
        /* <DEDUP_REMOVED lines=16> */
.L_x_1966:
[----:B-1----:R-:W1:Y:S01]  /*1b350*/  S2R R11, SR_TID.X ;  /* 0x00000000000b7919 */ /* 0x002e620000002100 */
[----:B------:R-:W-:Y:S01]  /*1b360*/  SHF.R.S32.HI R0, RZ, 0x1f, R8 ;  /* 0x0000001fff007819 */ /* 0x000fe20000011408 */
[----:B------:R-:W-:Y:S01]  /*1b370*/  BSSY B0, `(.L_x_1967) ;  /* 0x0000029000007945 */ /* 0x000fe20003800000 */
[----:B------:R-:W-:Y:S01]  /*1b380*/  SEL R9, R8, RZ, !P0 ;  /* 0x000000ff08097207 */ /* 0x000fe20004000000 */
[----:B------:R-:W2:Y:S01]  /*1b390*/  S2R R2, SR_CTAID.Y ;  /* 0x0000000000027919 */ /* 0x000ea20000002600 */
[----:B------:R-:W-:-:S03]  /*1b3a0*/  SEL R10, R0, RZ, !P0 ;  /* 0x000000ff000a7207 */ /* 0x000fc60004000000 */
[----:B------:R-:W3:Y:S04]  /*1b3b0*/  S2R R13, SR_CTAID.X ;  /* 0x00000000000d7919 */ /* 0x000ee80000002500 */
[----:B------:R-:W4:Y:S01]  /*1b3c0*/  S2R R14, SR_CTAID.Y ;  /* 0x00000000000e7919 */ /* 0x000f220000002600 */
[----:B-1----:R-:W-:Y:S02]  /*1b3d0*/  ISETP.GE.AND P1, PT, R11, 0x80, PT ;  /* 0x000000800b00780c */ /* 0x002fe40003f26270 */
[----:B--2---:R-:W-:-:S11]  /*1b3e0*/  SHF.R.S32.HI R15, RZ, 0x1f, R2 ;  /* 0x0000001fff0f7819 */ /* 0x004fd60000011402 */
[----:B------:R-:W-:Y:S05]  /*1b3f0*/  @P1 BRA `(.L_x_1968) ;  /* 0x0000020000001947 */ /* 0x000fea0003800000 */
[----:B---345:R-:W-:Y:S01]  /*1b400*/  IMAD R0, R12, c[0x0][0x4e8], RZ ;  /* 0x00013a000c007a24 */ /* 0x038fe200078e02ff */
[----:B------:R-:W-:-:S04]  /*1b410*/  LEA R8, R13, R11, 0x7 ;  /* 0x0000000b0d087211 */ /* 0x000fc800078e38ff */
        /* <DEDUP_REMOVED lines=30> */
.L_x_1968:
[----:B---34-:R-:W-:Y:S05]  /*1b600*/  BSYNC B0 ;  /* 0x0000000000007941 */ /* 0x018fea0003800000 */
.L_x_1967:
[----:B-1----:R-:W-:Y:S01]  /*1b610*/  SHF.R.S32.HI R4, RZ, 0x1f, R11 ;  /* 0x0000001fff047819 */ /* 0x002fe2000001140b */
[----:B------:R-:W-:Y:S01]  /*1b620*/  IMAD R0, R7, c[0x0][0x3a0], RZ ;  /* 0x0000e80007007a24 */ /* 0x000fe200078e02ff */
[----:B------:R-:W-:Y:S01]  /*1b630*/  MOV R5, c[0x0][0x4e8] ;  /* 0x00013a0000057a02 */ /* 0x000fe20000000f00 */
[----:B------:R-:W-:Y:S01]  /*1b640*/  IMAD.WIDE.U32 R2, R6, c[0x0][0x3a0], RZ ;  /* 0x0000e80006027a25 */ /* 0x000fe200078e00ff */
[----:B------:R-:W-:Y:S02]  /*1b650*/  LEA.HI R4, R4, R11, RZ, 0x3 ;  /* 0x0000000b04047211 */ /* 0x000fe400078f18ff */
[----:B------:R-:W-:Y:S01]  /*1b660*/  ISETP.NE.AND P0, PT, R5, 0x1, PT ;  /* 0x000000010500780c */ /* 0x000fe20003f05270 */
[----:B------:R-:W-:Y:S01]  /*1b670*/  IMAD R6, R6, c[0x0][0x3a4], R0 ;  /* 0x0000e90006067a24 */ /* 0x000fe200078e0200 */
[----:B------:R-:W-:Y:S01]  /*1b680*/  LOP3.LUT R0, R4, 0xfffffff8, RZ, 0xc0, !PT ;  /* 0xfffffff804007812 */ /* 0x000fe200078ec0ff */
[----:B------:R-:W-:Y:S01]  /*1b690*/  IMAD R5, R10, c[0x0][0x3f0], RZ ;  /* 0x0000fc000a057a24 */ /* 0x000fe200078e02ff */
[----:B------:R-:W-:-:S02]  /*1b6a0*/  SHF.R.S32.HI R8, RZ, 0x3, R4 ;  /* 0x00000003ff087819 */ /* 0x000fc40000011404 */
[----:B------:R-:W-:Y:S01]  /*1b6b0*/  IADD3 R7, -R0, R11, RZ ;  /* 0x0000000b00077210 */ /* 0x000fe20007ffe1ff */
[----:B------:R-:W-:Y:S01]  /*1b6c0*/  IMAD R0, R15, c[0x0][0x3e8], RZ ;  /* 0x0000fa000f007a24 */ /* 0x000fe200078e02ff */
[----:B------:R-:W-:Y:S01]  /*1b6d0*/  IADD3 R3, R3, R6, RZ ;  /* 0x0000000603037210 */ /* 0x000fe20007ffe0ff */
[----:B------:R-:W-:Y:S02]  /*1b6e0*/  IMAD R5, R9, c[0x0][0x3f4], R5 ;  /* 0x0000fd0009057a24 */ /* 0x000fe400078e0205 */
[----:B------:R-:W-:Y:S01]  /*1b6f0*/  IMAD R4, R7, 0x10, R8 ;  /* 0x0000001007047824 */ /* 0x000fe200078e0208 */
[C---:B------:R-:W-:Y:S01]  /*1b700*/  LEA R8, R13.reuse, R8, 0x7 ;  /* 0x000000080d087211 */ /* 0x040fe200078e38ff */
[C---:B------:R-:W-:Y:S02]  /*1b710*/  IMAD R0, R14.reuse, c[0x0][0x3ec], R0 ;  /* 0x0000fb000e007a24 */ /* 0x040fe400078e0200 */
[----:B------:R-:W-:Y:S01]  /*1b720*/  IMAD.WIDE.U32 R2, R14, c[0x0][0x3e8], R2 ;  /* 0x0000fa000e027a25 */ /* 0x000fe200078e0002 */
[----:B------:R-:W-:-:S04]  /*1b730*/  LEA R4, R13, R4, 0x7 ;  /* 0x000000040d047211 */ /* 0x000fc800078e38ff */
        /* <DEDUP_REMOVED lines=24> */
.L_x_2024:
[----:B------:R-:W-:Y:S05]  /*1b8c0*/  BRA.DIV ~URZ, `(.L_x_1970) ;  /* 0x00004c327f007947 */ /* 0x000fea000b800000 */
[----:B------:R3:W4:Y:S02]  /*1b8d0*/  SHFL.IDX PT, R2, R11, RZ, 0x181f ;  /* 0x00181fff0b027589 */ /* 0x00072400000e0000 */
.L_x_2025:
        /* <DEDUP_REMOVED lines=14> */
.L_x_1972:
[----:B------:R-:W-:Y:S05]  /*1b9c0*/  BSYNC B0 ;  /* 0x0000000000007941 */ /* 0x000fea0003800000 */
.L_x_1971:
[----:B------:R-:W-:Y:S05]  /*1b9d0*/  BRA.DIV ~URZ, `(.L_x_1973) ;  /* 0x00004b927f007947 */ /* 0x000fea000b800000 */
[----:B------:R1:W2:Y:S04]  /*1b9e0*/  SHFL.IDX PT, R0, R9, 0x1, 0x181f ;  /* 0x00381f0009007f89 */ /* 0x0002a800000e0000 */
[----:B--2-4-:R1:W2:Y:S02]  /*1b9f0*/  SHFL.IDX PT, R2, R11, 0x1, 0x181f ;  /* 0x00381f000b027f89 */ /* 0x0142a400000e0000 */
.L_x_2026:
        /* <DEDUP_REMOVED lines=14> */
.L_x_1975:
[----:B------:R-:W-:Y:S05]  /*1bae0*/  BSYNC B0 ;  /* 0x0000000000007941 */ /* 0x000fea0003800000 */
.L_x_1974:
[----:B------:R-:W-:Y:S05]  /*1baf0*/  BRA.DIV ~URZ, `(.L_x_1976) ;  /* 0x00004b627f007947 */ /* 0x000fea000b800000 */
[----:B------:R4:W1:Y:S02]  /*1bb00*/  SHFL.IDX PT, R0, R9, 0x2, 0x181f ;  /* 0x00581f0009007f89 */ /* 0x00086400000e0000 */
.L_x_2027:
[----:B------:R-:W-:Y:S05]  /*1bb10*/  BRA.DIV ~URZ, `(.L_x_1977) ;  /* 0x00004bc27f007947 */ /* 0x000fea000b800000 */
[----:B--2---:R2:W3:Y:S02]  /*1bb20*/  SHFL.IDX PT, R2, R11, 0x2, 0x181f ;  /* 0x00581f000b027f89 */ /* 0x0044e400000e0000 */
.L_x_2028:
        /* <DEDUP_REMOVED lines=14> */
.L_x_1979:
[----:B------:R-:W-:Y:S05]  /*1bc10*/  BSYNC B0 ;  /* 0x0000000000007941 */ /* 0x000fea0003800000 */
.L_x_1978:
[----:B------:R-:W-:Y:S05]  /*1bc20*/  BRA.DIV ~URZ, `(.L_x_1980) ;  /* 0x00004b327f007947 */ /* 0x000fea000b800000 */
[----:B------:R1:W2:Y:S04]  /*1bc30*/  SHFL.IDX PT, R0, R9, 0x3, 0x181f ;  /* 0x00781f0009007f89 */ /* 0x0002a800000e0000 */
[----:B-1-3--:R1:W3:Y:S02]  /*1bc40*/  SHFL.IDX PT, R2, R11, 0x3, 0x181f ;  /* 0x00781f000b027f89 */ /* 0x00a2e400000e0000 */
.L_x_2029:
        /* <DEDUP_REMOVED lines=14> */
.L_x_1982:
[----:B------:R-:W-:Y:S05]  /*1bd30*/  BSYNC B0 ;  /* 0x0000000000007941 */ /* 0x000fea0003800000 */
.L_x_1981:
[----:B------:R-:W-:Y:S05]  /*1bd40*/  BRA.DIV ~URZ, `(.L_x_1983) ;  /* 0x00004b027f007947 */ /* 0x000fea000b800000 */
[----:B------:R1:W2:Y:S02]  /*1bd50*/  SHFL.IDX PT, R0, R9, 0x4, 0x181f ;  /* 0x00981f0009007f89 */ /* 0x0002a400000e0000 */
.L_x_2030:
[----:B------:R-:W-:Y:S05]  /*1bd60*/  BRA.DIV ~URZ, `(.L_x_1984) ;  /* 0x00004b627f007947 */ /* 0x000fea000b800000 */
[----:B--23--:R2:W3:Y:S02]  /*1bd70*/  SHFL.IDX PT, R2, R11, 0x4, 0x181f ;  /* 0x00981f000b027f89 */ /* 0x00c4e400000e0000 */
.L_x_2031:
        /* <DEDUP_REMOVED lines=14> */
.L_x_1986:
[----:B------:R-:W-:Y:S05]  /*1be60*/  BSYNC B0 ;  /* 0x0000000000007941 */ /* 0x000fea0003800000 */
.L_x_1985:
[----:B------:R-:W-:Y:S05]  /*1be70*/  BRA.DIV ~URZ, `(.L_x_1987) ;  /* 0x00004ad27f007947 */ /* 0x000fea000b800000 */
[----:B------:R1:W2:Y:S04]  /*1be80*/  SHFL.IDX PT, R0, R9, 0x5, 0x181f ;  /* 0x00b81f0009007f89 */ /* 0x0002a800000e0000 */
[----:B---3--:R1:W3:Y:S02]  /*1be90*/  SHFL.IDX PT, R2, R11, 0x5, 0x181f ;  /* 0x00b81f000b027f89 */ /* 0x0082e400000e0000 */
.L_x_2032:
        /* <DEDUP_REMOVED lines=14> */
.L_x_1989:
[----:B------:R-:W-:Y:S05]  /*1bf80*/  BSYNC B0 ;  /* 0x0000000000007941 */ /* 0x000fea0003800000 */
.L_x_1988:
[----:B------:R-:W-:Y:S05]  /*1bf90*/  BRA.DIV ~URZ, `(.L_x_1990) ;  /* 0x00004aa27f007947 */ /* 0x000fea000b800000 */
[----:B------:R1:W2:Y:S02]  /*1bfa0*/  SHFL.IDX PT, R0, R9, 0x6, 0x181f ;  /* 0x00d81f0009007f89 */ /* 0x0002a400000e0000 */
.L_x_2033:
[----:B------:R-:W-:Y:S05]  /*1bfb0*/  BRA.DIV ~URZ, `(.L_x_1991) ;  /* 0x00004b027f007947 */ /* 0x000fea000b800000 */
[----:B--23--:R2:W3:Y:S02]  /*1bfc0*/  SHFL.IDX PT, R2, R11, 0x6, 0x181f ;  /* 0x00d81f000b027f89 */ /* 0x00c4e400000e0000 */
.L_x_2034:
        /* <DEDUP_REMOVED lines=14> */
.L_x_1993:
[----:B------:R-:W-:Y:S05]  /*1c0b0*/  BSYNC B0 ;  /* 0x0000000000007941 */ /* 0x000fea0003800000 */
.L_x_1992:
[----:B------:R-:W-:Y:S05]  /*1c0c0*/  BRA.DIV ~URZ, `(.L_x_1994) ;  /* 0x00004a727f007947 */ /* 0x000fea000b800000 */
[----:B------:R1:W2:Y:S04]  /*1c0d0*/  SHFL.IDX PT, R0, R9, 0x7, 0x181f ;  /* 0x00f81f0009007f89 */ /* 0x0002a800000e0000 */
[----:B---3--:R1:W3:Y:S02]  /*1c0e0*/  SHFL.IDX PT, R2, R11, 0x7, 0x181f ;  /* 0x00f81f000b027f89 */ /* 0x0082e400000e0000 */
.L_x_2035:
        /* <DEDUP_REMOVED lines=15> */
.L_x_1894:
[----:B------:R1:W-:Y:S01]  /*1c1e0*/  STL [R1+0xa8], RZ ;  /* 0x0000a8ff01007387 */ /* 0x0003e20000100800 */
[----:B------:R-:W-:Y:S01]  /*1c1f0*/  IMAD.MOV.U32 R54, RZ, RZ, R5 ;  /* 0x000000ffff367224 */ /* 0x000fe200078e0005 */
[----:B------:R-:W-:Y:S02]  /*1c200*/  MOV R3, 0x181f ;  /* 0x0000181f00037802 */ /* 0x000fe40000000f00 */
[----:B------:R-:W-:Y:S02]  /*1c210*/  MOV R2, 0x1c230 ;  /* 0x0001c23000027802 */ /* 0x000fe40000000f00 */
[----:B-1---5:R-:W-:Y:S05]  /*1c220*/  CALL.REL.NOINC `($__internal_7_$__cuda_sm70_shflsync_idx_p) ;  /* 0x0001050000007944 */ /* 0x022fea0003c00000 */
[----:B-----5:R-:W-:Y:S01]  /*1c230*/  MOV R0, R37 ;  /* 0x0000002500007202 */ /* 0x020fe20000000f00 */
[----:B-1----:R-:W-:Y:S05]  /*1c240*/  BRA `(.L_x_1995) ;  /* 0xfffec35000007947 */ /* 0x002fea000383ffff */
.L_x_1895:
[----:B------:R3:W-:Y:S01]  /*1c250*/  STL [R1+0xa8], RZ ;  /* 0x0000a8ff01007387 */ /* 0x0007e20000100800 */
[----:B------:R-:W-:Y:S01]  /*1c260*/  IMAD.MOV.U32 R54, RZ, RZ, R10 ;  /* 0x000000ffff367224 */ /* 0x000fe200078e000a */
[----:B------:R-:W-:Y:S02]  /*1c270*/  MOV R3, 0x181f ;  /* 0x0000181f00037802 */ /* 0x000fe40000000f00 */
[----:B------:R-:W-:-:S02]  /*1c280*/  MOV R2, 0x1c2a0 ;  /* 0x0001c2a000027802 */ /* 0x000fc40000000f00 */
[----:B-123-5:R-:W-:Y:S05]  /*1c290*/  CALL.REL.NOINC `($__internal_7_$__cuda_sm70_shflsync_idx_p) ;  /* 0x0001049000007944 */ /* 0x02efea0003c00000 */
[----:B------:R-:W-:Y:S01]  /*1c2a0*/  MOV R2, R37 ;  /* 0x0000002500027202 */ /* 0x000fe20000000f00 */
[----:B-1---5:R-:W-:Y:S05]  /*1c2b0*/  BRA `(.L_x_1996) ;  /* 0xfffec30000007947 */ /* 0x022fea000383ffff */
.L_x_1898:
[----:B-1----:R-:W-:Y:S01]  /*1c2c0*/  MOV R0, 0x1 ;  /* 0x0000000100007802 */ /* 0x002fe20000000f00 */
[----:B------:R-:W-:Y:S01]  /*1c2d0*/  IMAD.MOV.U32 R54, RZ, RZ, R5 ;  /* 0x000000ffff367224 */ /* 0x000fe200078e0005 */
[----:B----4-:R-:W-:Y:S01]  /*1c2e0*/  MOV R2, 0x1c320 ;  /* 0x0001c32000027802 */ /* 0x010fe20000000f00 */
[----:B------:R-:W-:-:S02]  /*1c2f0*/  IMAD.MOV.U32 R3, RZ, RZ, 0x181f ;  /* 0x0000181fff037424 */ /* 0x000fc400078e00ff */
[----:B------:R1:W-:Y:S04]  /*1c300*/  STL [R1+0xa8], R0 ;  /* 0x0000a80001007387 */ /* 0x0003e80000100800 */
[----:B-1-3-5:R-:W-:Y:S05]  /*1c310*/  CALL.REL.NOINC `($__internal_7_$__cuda_sm70_shflsync_idx_p) ;  /* 0x0001041000007944 */ /* 0x02afea0003c00000 */
[----:B------:R-:W-:Y:S01]  /*1c320*/  MOV R4, 0x1 ;  /* 0x0000000100047802 */ /* 0x000fe20000000f00 */
[----:B-----5:R-:W-:Y:S01]  /*1c330*/  IMAD.MOV.U32 R0, RZ, RZ, R37 ;  /* 0x000000ffff007224 */ /* 0x020fe200078e0025 */
[----:B------:R-:W-:Y:S01]  /*1c340*/  MOV R3, 0x181f ;  /* 0x0000181f00037802 */ /* 0x000fe20000000f00 */
[----:B------:R-:W-:Y:S01]  /*1c350*/  IMAD.MOV.U32 R54, RZ, RZ, R10 ;  /* 0x000000ffff367224 */ /* 0x000fe200078e000a */
[----:B------:R-:W-:Y:S01]  /*1c360*/  MOV R2, 0x1c390 ;  /* 0x0001c39000027802 */ /* 0x000fe20000000f00 */
[----:B------:R2:W-:Y:S04]  /*1c370*/  STL [R1+0xa8], R4 ;  /* 0x0000a80401007387 */ /* 0x0005e80000100800 */
[----:B-12---:R-:W-:Y:S05]  /*1c380*/  CALL.REL.NOINC `($__internal_7_$__cuda_sm70_shflsync_idx_p) ;  /* 0x000103a000007944 */ /* 0x006fea0003c00000 */
[----:B------:R-:W-:Y:S01]  /*1c390*/  MOV R2, R37 ;  /* 0x0000002500027202 */ /* 0x000fe20000000f00 */
[----:B-1---5:R-:W-:Y:S05]  /*1c3a0*/  BRA `(.L_x_1997) ;  /* 0xfffec37000007947 */ /* 0x022fea000383ffff */
.L_x_1901:
[----:B--2---:R-:W-:Y:S01]  /*1c3b0*/  MOV R0, 0x2 ;  /* 0x0000000200007802 */ /* 0x004fe20000000f00 */
[----:B------:R-:W-:Y:S01]  /*1c3c0*/  IMAD.MOV.U32 R54, RZ, RZ, R5 ;  /* 0x000000ffff367224 */ /* 0x000fe200078e0005 */
[----:B----4-:R-:W-:Y:S01]  /*1c3d0*/  MOV R2, 0x1c410 ;  /* 0x0001c41000027802 */ /* 0x010fe20000000f00 */
[----:B------:R-:W-:Y:S02]  /*1c3e0*/  IMAD.MOV.U32 R3, RZ, RZ, 0x181f ;  /* 0x0000181fff037424 */ /* 0x000fe400078e00ff */
[----:B------:R2:W-:Y:S04]  /*1c3f0*/  STL [R1+0xa8], R0 ;  /* 0x0000a80001007387 */ /* 0x0005e80000100800 */
[----:B-123-5:R-:W-:Y:S05]  /*1c400*/  CALL.REL.NOINC `($__internal_7_$__cuda_sm70_shflsync_idx_p) ;  /* 0x0001032000007944 */ /* 0x02efea0003c00000 */
[----:B-----5:R-:W-:Y:S01]  /*1c410*/  MOV R0, R37 ;  /* 0x0000002500007202 */ /* 0x020fe20000000f00 */
[----:B-1----:R-:W-:Y:S05]  /*1c420*/  BRA `(.L_x_1998) ;  /* 0xfffec42000007947 */ /* 0x002fea000383ffff */
.L_x_1902:
[----:B------:R-:W-:Y:S01]  /*1c430*/  MOV R4, 0x2 ;  /* 0x0000000200047802 */ /* 0x000fe20000000f00 */
[----:B------:R-:W-:Y:S01]  /*1c440*/  IMAD.MOV.U32 R54, RZ, RZ, R10 ;  /* 0x000000ffff367224 */ /* 0x000fe200078e000a */
[----:B----4-:R-:W-:Y:S01]  /*1c450*/  MOV R2, 0x1c490 ;  /* 0x0001c49000027802 */ /* 0x010fe20000000f00 */
[----:B------:R-:W-:-:S02]  /*1c460*/  IMAD.MOV.U32 R3, RZ, RZ, 0x181f ;  /* 0x0000181fff037424 */ /* 0x000fc400078e00ff */
[----:B------:R4:W-:Y:S04]  /*1c470*/  STL [R1+0xa8], R4 ;  /* 0x0000a80401007387 */ /* 0x0009e80000100800 */
[----:B-12345:R-:W-:Y:S05]  /*1c480*/  CALL.REL.NOINC `($__internal_7_$__cuda_sm70_shflsync_idx_p) ;  /* 0x000102a000007944 */ /* 0x03efea0003c00000 */
[----:B------:R-:W-:Y:S01]  /*1c490*/  MOV R2, R37 ;  /* 0x0000002500027202 */ /* 0x000fe20000000f00 */
[----:B-1---5:R-:W-:Y:S05]  /*1c4a0*/  BRA `(.L_x_1999) ;  /* 0xfffec3c000007947 */ /* 0x022fea000383ffff */
.L_x_1905:
[----:B-1----:R-:W-:Y:S01]  /*1c4b0*/  MOV R0, 0x3 ;  /* 0x0000000300007802 */ /* 0x002fe20000000f00 */
[----:B------:R-:W-:Y:S01]  /*1c4c0*/  IMAD.MOV.U32 R54, RZ, RZ, R5 ;  /* 0x000000ffff367224 */ /* 0x000fe200078e0005 */
[----:B--2---:R-:W-:Y:S01]  /*1c4d0*/  MOV R2, 0x1c510 ;  /* 0x0001c51000027802 */ /* 0x004fe20000000f00 */
[----:B------:R-:W-:Y:S02]  /*1c4e0*/  IMAD.MOV.U32 R3, RZ, RZ, 0x181f ;  /* 0x0000181fff037424 */ /* 0x000fe400078e00ff */
[----:B------:R1:W-:Y:S04]  /*1c4f0*/  STL [R1+0xa8], R0 ;  /* 0x0000a80001007387 */ /* 0x0003e80000100800 */
[----:B-1-345:R-:W-:Y:S05]  /*1c500*/  CALL.REL.NOINC `($__internal_7_$__cuda_sm70_shflsync_idx_p) ;  /* 0x0001022000007944 */ /* 0x03afea0003c00000 */
        /* <DEDUP_REMOVED lines=9> */
.L_x_1908:
[----:B--2---:R-:W-:Y:S01]  /*1c5a0*/  MOV R0, 0x4 ;  /* 0x0000000400007802 */ /* 0x004fe20000000f00 */
[----:B------:R-:W-:Y:S01]  /*1c5b0*/  IMAD.MOV.U32 R54, RZ, RZ, R5 ;  /* 0x000000ffff367224 */ /* 0x000fe200078e0005 */
[----:B------:R-:W-:Y:S01]  /*1c5c0*/  MOV R2, 0x1c600 ;  /* 0x0001c60000027802 */ /* 0x000fe20000000f00 */
[----:B------:R-:W-:-:S02]  /*1c5d0*/  IMAD.MOV.U32 R3, RZ, RZ, 0x181f ;  /* 0x0000181fff037424 */ /* 0x000fc400078e00ff */
[----:B------:R2:W-:Y:S04]  /*1c5e0*/  STL [R1+0xa8], R0 ;  /* 0x0000a80001007387 */ /* 0x0005e80000100800 */
[----:B-12-45:R-:W-:Y:S05]  /*1c5f0*/  CALL.REL.NOINC `($__internal_7_$__cuda_sm70_shflsync_idx_p) ;  /* 0x0001013000007944 */ /* 0x036fea0003c00000 */
[----:B-----5:R-:W-:Y:S01]  /*1c600*/  MOV R0, R37 ;  /* 0x0000002500007202 */ /* 0x020fe20000000f00 */
[----:B-1----:R-:W-:Y:S05]  /*1c610*/  BRA `(.L_x_2001) ;  /* 0xfffec4c000007947 */ /* 0x002fea000383ffff */
.L_x_1909:
[----:B------:R-:W-:Y:S01]  /*1c620*/  MOV R4, 0x4 ;  /* 0x0000000400047802 */ /* 0x000fe20000000f00 */
[----:B------:R-:W-:Y:S01]  /*1c630*/  IMAD.MOV.U32 R54, RZ, RZ, R10 ;  /* 0x000000ffff367224 */ /* 0x000fe200078e000a */
[----:B------:R-:W-:Y:S01]  /*1c640*/  MOV R2, 0x1c680 ;  /* 0x0001c68000027802 */ /* 0x000fe20000000f00 */
[----:B------:R-:W-:Y:S02]  /*1c650*/  IMAD.MOV.U32 R3, RZ, RZ, 0x181f ;  /* 0x0000181fff037424 */ /* 0x000fe400078e00ff */
[----:B------:R1:W-:Y:S04]  /*1c660*/  STL [R1+0xa8], R4 ;  /* 0x0000a80401007387 */ /* 0x0003e80000100800 */
[----:B-12345:R-:W-:Y:S05]  /*1c670*/  CALL.REL.NOINC `($__internal_7_$__cuda_sm70_shflsync_idx_p) ;  /* 0x000100b000007944 */ /* 0x03efea0003c00000 */
[----:B------:R-:W-:Y:S01]  /*1c680*/  MOV R2, R37 ;  /* 0x0000002500027202 */ /* 0x000fe20000000f00 */
[----:B-1---5:R-:W-:Y:S05]  /*1c690*/  BRA `(.L_x_2002) ;  /* 0xfffec46000007947 */ /* 0x022fea000383ffff */
.L_x_1912:
[----:B--2---:R-:W-:Y:S01]  /*1c6a0*/  MOV R0, 0x5 ;  /* 0x0000000500007802 */ /* 0x004fe20000000f00 */
[----:B------:R-:W-:Y:S01]  /*1c6b0*/  IMAD.MOV.U32 R54, RZ, RZ, R5 ;  /* 0x000000ffff367224 */ /* 0x000fe200078e0005 */
[----:B------:R-:W-:Y:S01]  /*1c6c0*/  MOV R2, 0x1c700 ;  /* 0x0001c70000027802 */ /* 0x000fe20000000f00 */
[----:B------:R-:W-:-:S02]  /*1c6d0*/  IMAD.MOV.U32 R3, RZ, RZ, 0x181f ;  /* 0x0000181fff037424 */ /* 0x000fc400078e00ff */
        /* <DEDUP_REMOVED lines=11> */
.L_x_1915:
[----:B-1----:R-:W-:Y:S01]  /*1c790*/  MOV R0, 0x6 ;  /* 0x0000000600007802 */ /* 0x002fe20000000f00 */
[----:B------:R-:W-:Y:S01]  /*1c7a0*/  IMAD.MOV.U32 R54, RZ, RZ, R5 ;  /* 0x000000ffff367224 */ /* 0x000fe200078e0005 */
[----:B------:R-:W-:Y:S01]  /*1c7b0*/  MOV R2, 0x1c7f0 ;  /* 0x0001c7f000027802 */ /* 0x000fe20000000f00 */
[----:B------:R-:W-:Y:S02]  /*1c7c0*/  IMAD.MOV.U32 R3, RZ, RZ, 0x181f ;  /* 0x0000181fff037424 */ /* 0x000fe400078e00ff */
[----:B------:R1:W-:Y:S04]  /*1c7d0*/  STL [R1+0xa8], R0 ;  /* 0x0000a80001007387 */ /* 0x0003e80000100800 */
[----:B-12-45:R-:W-:Y:S05]  /*1c7e0*/  CALL.REL.NOINC `($__internal_7_$__cuda_sm70_shflsync_idx_p) ;  /* 0x0000ff4000007944 */ /* 0x036fea0003c00000 */
[----:B-----5:R-:W-:Y:S01]  /*1c7f0*/  MOV R0, R37 ;  /* 0x0000002500007202 */ /* 0x020fe20000000f00 */
[----:B-1----:R-:W-:Y:S05]  /*1c800*/  BRA `(.L_x_2004) ;  /* 0xfffec56000007947 */ /* 0x002fea000383ffff */
.L_x_1916:
[----:B------:R-:W-:Y:S01]  /*1c810*/  MOV R4, 0x6 ;  /* 0x0000000600047802 */ /* 0x000fe20000000f00 */
[----:B------:R-:W-:Y:S01]  /*1c820*/  IMAD.MOV.U32 R54, RZ, RZ, R10 ;  /* 0x000000ffff367224 */ /* 0x000fe200078e000a */
[----:B------:R-:W-:Y:S01]  /*1c830*/  MOV R2, 0x1c870 ;  /* 0x0001c87000027802 */ /* 0x000fe20000000f00 */
[----:B------:R-:W-:-:S02]  /*1c840*/  IMAD.MOV.U32 R3, RZ, RZ, 0x181f ;  /* 0x0000181fff037424 */ /* 0x000fc400078e00ff */
[----:B------:R1:W-:Y:S04]  /*1c850*/  STL [R1+0xa8], R4 ;  /* 0x0000a80401007387 */ /* 0x0003e80000100800 */
[----:B-12345:R-:W-:Y:S05]  /*1c860*/  CALL.REL.NOINC `($__internal_7_$__cuda_sm70_shflsync_idx_p) ;  /* 0x0000fec000007944 */ /* 0x03efea0003c00000 */
[----:B------:R-:W-:Y:S01]  /*1c870*/  MOV R2, R37 ;  /* 0x0000002500027202 */ /* 0x000fe20000000f00 */
[----:B-1---5:R-:W-:Y:S05]  /*1c880*/  BRA `(.L_x_2005) ;  /* 0xfffec50000007947 */ /* 0x022fea000383ffff */
.L_x_1919:
[----:B--2---:R-:W-:Y:S01]  /*1c890*/  MOV R0, 0x7 ;  /* 0x0000000700007802 */ /* 0x004fe20000000f00 */
[----:B------:R-:W-:Y:S01]  /*1c8a0*/  IMAD.MOV.U32 R54, RZ, RZ, R5 ;  /* 0x000000ffff367224 */ /* 0x000fe200078e0005 */
[----:B------:R-:W-:Y:S01]  /*1c8b0*/  MOV R2, 0x1c8f0 ;  /* 0x0001c8f000027802 */ /* 0x000fe20000000f00 */
[----:B------:R-:W-:Y:S02]  /*1c8c0*/  IMAD.MOV.U32 R3, RZ, RZ, 0x181f ;  /* 0x0000181fff037424 */ /* 0x000fe400078e00ff */
[----:B------:R2:W-:Y:S04]  /*1c8d0*/  STL [R1+0xa8], R0 ;  /* 0x0000a80001007387 */ /* 0x0005e80000100800 */
[----:B-12-45:R-:W-:Y:S05]  /*1c8e0*/  CALL.REL.NOINC `($__internal_7_$__cuda_sm70_shflsync_idx_p) ;  /* 0x0000fe4000007944 */ /* 0x036fea0003c00000 */
[----:B-----5:R-:W-:Y:S01]  /*1c8f0*/  MOV R0, 0x7 ;  /* 0x0000000700007802 */ /* 0x020fe20000000f00 */
[----:B------:R-:W-:Y:S01]  /*1c900*/  IMAD.MOV.U32 R4, RZ, RZ, R37 ;  /* 0x000000ffff047224 */ /* 0x000fe200078e0025 */
[----:B------:R-:W-:Y:S01]  /*1c910*/  MOV R3, 0x181f ;  /* 0x0000181f00037802 */ /* 0x000fe20000000f00 */
[----:B------:R-:W-:Y:S01]  /*1c920*/  IMAD.MOV.U32 R54, RZ, RZ, R10 ;  /* 0x000000ffff367224 */ /* 0x000fe200078e000a */
[----:B------:R-:W-:Y:S01]  /*1c930*/  MOV R2, 0x1c960 ;  /* 0x0001c96000027802 */ /* 0x000fe20000000f00 */
[----:B------:R2:W-:Y:S04]  /*1c940*/  STL [R1+0xa8], R0 ;  /* 0x0000a80001007387 */ /* 0x0005e80000100800 */
[----:B-12---:R-:W-:Y:S05]  /*1c950*/  CALL.REL.NOINC `($__internal_7_$__cuda_sm70_shflsync_idx_p) ;  /* 0x0000fdd000007944 */ /* 0x006fea0003c00000 */
[----:B-----5:R-:W-:Y:S01]  /*1c960*/  MOV R0, R37 ;  /* 0x0000002500007202 */ /* 0x020fe20000000f00 */
[----:B-1----:R-:W-:Y:S05]  /*1c970*/  BRA `(.L_x_2006) ;  /* 0xfffec55000007947 */ /* 0x002fea000383ffff */
.L_x_1921:
[----:B-1-3--:R1:W-:Y:S01]  /*1c980*/  STL [R1+0xa8], RZ ;  /* 0x0000a8ff01007387 */ /* 0x00a3e20000100800 */
[----:B------:R-:W-:Y:S01]  /*1c990*/  IMAD.MOV.U32 R54, RZ, RZ, R0 ;  /* 0x000000ffff367224 */ /* 0x000fe200078e0000 */
[----:B------:R-:W-:-:S02]  /*1c9a0*/  MOV R3, 0x181f ;  /* 0x0000181f00037802 */ /* 0x000fc40000000f00 */
[----:B------:R-:W-:Y:S02]  /*1c9b0*/  MOV R2, 0x1c9d0 ;  /* 0x0001c9d000027802 */ /* 0x000fe40000000f00 */
[----:B-1---5:R-:W-:Y:S05]  /*1c9c0*/  CALL.REL.NOINC `($__internal_7_$__cuda_sm70_shflsync_idx_p) ;  /* 0x0000fd6000007944 */ /* 0x022fea0003c00000 */
[----:B------:R-:W-:Y:S01]  /*1c9d0*/  MOV R28, R37 ;  /* 0x00000025001c7202 */ /* 0x000fe20000000f00 */
[----:B-1---5:R-:W-:Y:S05]  /*1c9e0*/  BRA `(.L_x_2007) ;  /* 0xfffed40000007947 */ /* 0x022fea000383ffff */
.L_x_1924:
[----:B------:R2:W-:Y:S01]  /*1c9f0*/  STL [R1+0xa8], RZ ;  /* 0x0000a8ff01007387 */ /* 0x0005e20000100800 */
[----:B------:R-:W-:Y:S01]  /*1ca00*/  IMAD.MOV.U32 R54, RZ, RZ, R4 ;  /* 0x000000ffff367224 */ /* 0x000fe200078e0004 */
[----:B------:R-:W-:Y:S02]  /*1ca10*/  MOV R3, 0x181f ;  /* 0x0000181f00037802 */ /* 0x000fe40000000f00 */
[----:B------:R-:W-:Y:S02]  /*1ca20*/  MOV R2, 0x1ca40 ;  /* 0x0001ca4000027802 */ /* 0x000fe40000000f00 */
[----:B-12--5:R-:W-:Y:S05]  /*1ca30*/  CALL.REL.NOINC `($__internal_7_$__cuda_sm70_shflsync_idx_p) ;  /* 0x0000fcf000007944 */ /* 0x026fea0003c00000 */
[----:B------:R-:W-:Y:S01]  /*1ca40*/  MOV R11, R37 ;  /* 0x00000025000b7202 */ /* 0x000fe20000000f00 */
[----:B-1---5:R-:W-:Y:S05]  /*1ca50*/  BRA `(.L_x_2008) ;  /* 0xfffee48000007947 */ /* 0x022fea000383ffff */
.L_x_1925:
[----:B------:R4:W-:Y:S01]  /*1ca60*/  STL [R1+0xa8], RZ ;  /* 0x0000a8ff01007387 */ /* 0x0009e20000100800 */
[----:B------:R-:W-:Y:S01]  /*1ca70*/  IMAD.MOV.U32 R54, RZ, RZ, R5 ;  /* 0x000000ffff367224 */ /* 0x000fe200078e0005 */
[----:B------:R-:W-:Y:S02]  /*1ca80*/  MOV R3, 0x181f ;  /* 0x0000181f00037802 */ /* 0x000fe40000000f00 */
[----:B------:R-:W-:-:S02]  /*1ca90*/  MOV R2, 0x1cab0 ;  /* 0x0001cab000027802 */ /* 0x000fc40000000f00 */
[----:B-12345:R-:W-:Y:S05]  /*1caa0*/  CALL.REL.NOINC `($__internal_7_$__cuda_sm70_shflsync_idx_p) ;  /* 0x0000fc8000007944 */ /* 0x03efea0003c00000 */
[----:B------:R-:W2:Y:S04]  /*1cab0*/  LDL R10, [R1+0x110] ;  /* 0x00011000010a7983 */ /* 0x000ea80000100800 */
[----:B-----5:R-:W3:Y:S04]  /*1cac0*/  LDL R0, [R1+0xc0] ;  /* 0x0000c00001007983 */ /* 0x020ee80000100800 */
[----:B------:R-:W4:Y:S04]  /*1cad0*/  LDL R2, [R1+0xf0] ;  /* 0x0000f00001027983 */ /* 0x000f280000100800 */
[----:B------:R-:W4:Y:S04]  /*1cae0*/  LDL R3, [R1+0x10c] ;  /* 0x00010c0001037983 */ /* 0x000f280000100800 */
[----:B------:R-:W4:Y:S01]  /*1caf0*/  LDL R8, [R1+0x98] ;  /* 0x0000980001087983 */ /* 0x000f220000100800 */
[----:B------:R-:W-:-:S02]  /*1cb00*/  IMAD.MOV.U32 R54, RZ, RZ, R4 ;  /* 0x000000ffff367224 */ /* 0x000fc400078e0004 */
[C---:B---3--:R-:W-:Y:S01]  /*1cb10*/  IMAD.SHL.U32 R12, R0.reuse, 0x2, RZ ;  /* 0x00000002000c7824 */ /* 0x048fe200078e00ff */
[C---:B--2---:R-:W-:Y:S02]  /*1cb20*/  SHF.L.U64.HI R15, R0.reuse, 0x1, R10 ;  /* 0x00000001000f7819 */ /* 0x044fe4000001020a */
[----:B------:R-:W-:Y:S02]  /*1cb30*/  ISETP.GE.AND P2, PT, R0, c[0x0][0x1d4], PT ;  /* 0x0000750000007a0c */ /* 0x000fe40003f46270 */
[----:B------:R-:W-:-:S05]  /*1cb40*/  SEL R0, RZ, 0x10, P5 ;  /* 0x00000010ff007807 */ /* 0x000fca0002800000 */
[----:B------:R-:W-:Y:S02]  /*1cb50*/  IMAD.MOV.U32 R10, RZ, RZ, R0 ;  /* 0x000000ffff0a7224 */ /* 0x000fe400078e0000 */
[----:B------:R-:W-:-:S05]  /*1cb60*/  IMAD.MOV.U32 R0, RZ, RZ, 0x1 ;  /* 0x00000001ff007424 */ /* 0x000fca00078e00ff */
[----:B------:R2:W-:Y:S01]  /*1cb70*/  STL [R1+0xa8], R0 ;  /* 0x0000a80001007387 */ /* 0x0005e20000100800 */
[C---:B----4-:R-:W-:Y:S01]  /*1cb80*/  IMAD.SHL.U32 R13, R2.reuse, 0x2, RZ ;  /* 0x00000002020d7824 */ /* 0x050fe200078e00ff */
[----:B------:R-:W-:Y:S02]  /*1cb90*/  SHF.L.U64.HI R16, R2, 0x1, R3 ;  /* 0x0000000102107819 */ /* 0x000fe40000010203 */
[C---:B------:R-:W-:Y:S02]  /*1cba0*/  IADD3 R18, P1, R37.reuse, R12, RZ ;  /* 0x0000000c25127210 */ /* 0x040fe40007f3e0ff */
[----:B------:R-:W-:-:S03]  /*1cbb0*/  IADD3 R2, P0, R37, R13, RZ ;  /* 0x0000000d25027210 */ /* 0x000fc60007f1e0ff */
[C---:B------:R-:W-:Y:S02]  /*1cbc0*/  IMAD.X R19, R11.reuse, 0x1, R15, P1 ;  /* 0x000000010b137824 */ /* 0x040fe400008e060f */
[----:B------:R-:W-:Y:S01]  /*1cbd0*/  IMAD.X R3, R11, 0x1, R16, P0 ;  /* 0x000000010b037824 */ /* 0x000fe200000e0610 */
[----:B------:R-:W-:Y:S02]  /*1cbe0*/  SEL R11, RZ, 0x10, P2 ;  /* 0x00000010ff0b7807 */ /* 0x000fe40001000000 */
[----:B------:R-:W-:Y:S01]  /*1cbf0*/  @!PT LDS RZ, [RZ] ;  /* 0x00000000fffff984 */ /* 0x000fe20000000800 */
[----:B------:R-:W-:Y:S01]  /*1cc00*/  @!PT LDS RZ, [RZ] ;  /* 0x00000000fffff984 */ /* 0x000fe20000000800 */
[----:B------:R-:W-:Y:S01]  /*1cc10*/  @!PT LDS RZ, [RZ] ;  /* 0x00000000fffff984 */ /* 0x000fe20000000800 */
[----:B------:R2:W-:Y:S04]  /*1cc20*/  LDGSTS.E.BYPASS.LTC128B.128 [R8+0x4100], [R18.64], !P2 ;  /* 0x0410000012087fae */ /* 0x0005e8000d101d46 */
[----:B------:R3:W-:Y:S02]  /*1cc30*/  LDGSTS.E.BYPASS.LTC128B.128 [R8+0x6100], [R2.64], !P5 ;  /* 0x0610000002087fae */ /* 0x0007e4000e901d46 */
[----:B---3--:R-:W-:Y:S01]  /*1cc40*/  IMAD.MOV.U32 R3, RZ, RZ, 0x181f ;  /* 0x0000181fff037424 */ /* 0x008fe200078e00ff */
[----:B------:R-:W-:-:S02]  /*1cc50*/  MOV R2, 0x1cc70 ;  /* 0x0001cc7000027802 */ /* 0x000fc40000000f00 */
[----:B-12---:R-:W-:Y:S05]  /*1cc60*/  CALL.REL.NOINC `($__internal_7_$__cuda_sm70_shflsync_idx_p) ;  /* 0x0000fac000007944 */ /* 0x006fea0003c00000 */
[----:B------:R-:W-:Y:S01]  /*1cc70*/  MOV R8, 0x1 ;  /* 0x0000000100087802 */ /* 0x000fe20000000f00 */
[----:B-----5:R-:W-:Y:S01]  /*1cc80*/  IMAD.MOV.U32 R0, RZ, RZ, R37 ;  /* 0x000000ffff007224 */ /* 0x020fe200078e0025 */
[----:B------:R-:W-:Y:S01]  /*1cc90*/  MOV R3, 0x181f ;  /* 0x0000181f00037802 */ /* 0x000fe20000000f00 */
[----:B------:R-:W-:Y:S01]  /*1cca0*/  IMAD.MOV.U32 R54, RZ, RZ, R5 ;  /* 0x000000ffff367224 */ /* 0x000fe200078e0005 */
[----:B------:R-:W-:Y:S01]  /*1ccb0*/  MOV R2, 0x1cce0 ;  /* 0x0001cce000027802 */ /* 0x000fe20000000f00 */
[----:B------:R2:W-:Y:S04]  /*1ccc0*/  STL [R1+0xa8], R8 ;  /* 0x0000a80801007387 */ /* 0x0005e80000100800 */
[----:B-12---:R-:W-:Y:S05]  /*1ccd0*/  CALL.REL.NOINC `($__internal_7_$__cuda_sm70_shflsync_idx_p) ;  /* 0x0000fa5000007944 */ /* 0x006fea0003c00000 */
[----:B------:R-:W2:Y:S01]  /*1cce0*/  LDL R8, [R1+0x98] ;  /* 0x0000980001087983 */ /* 0x000ea20000100800 */
[----:B------:R-:W-:Y:S01]  /*1ccf0*/  IADD3 R18, -R11, 0x10, RZ ;  /* 0x000000100b127810 */ /* 0x000fe20007ffe1ff */
[----:B------:R-:W-:Y:S01]  /*1cd00*/  IMAD.MOV.U32 R54, RZ, RZ, R4 ;  /* 0x000000ffff367224 */ /* 0x000fe200078e0004 */
[----:B------:R-:W-:-:S02]  /*1cd10*/  IADD3 R2, -R10, 0x10, RZ ;  /* 0x000000100a027810 */ /* 0x000fc40007ffe1ff */
[----:B------:R-:W-:Y:S02]  /*1cd20*/  LOP3.LUT R18, R18, 0xf, RZ, 0xc0, !PT ;  /* 0x0000000f12127812 */ /* 0x000fe400078ec0ff */
[----:B------:R-:W-:Y:S02]  /*1cd30*/  LOP3.LUT R2, R2, 0xf, RZ, 0xc0, !PT ;  /* 0x0000000f02027812 */ /* 0x000fe400078ec0ff */
[-C--:B------:R-:W-:Y:S02]  /*1cd40*/  IADD3 R18, P1, P0, R18, R37.reuse, R12 ;  /* 0x0000002512127210 */ /* 0x080fe4000783e00c */
[----:B------:R-:W-:Y:S02]  /*1cd50*/  ISETP.NE.U32.AND P3, PT, R11, RZ, PT ;  /* 0x000000ff0b00720c */ /* 0x000fe40003f65070 */
[----:B-----5:R-:W-:Y:S02]  /*1cd60*/  IADD3.X R19, RZ, R0, R15, P1, P0 ;  /* 0x00000000ff137210 */ /* 0x020fe40000fe040f */
[----:B------:R-:W-:-:S02]  /*1cd70*/  IADD3 R2, P1, P0, R2, R37, R13 ;  /* 0x0000002502027210 */ /* 0x000fc4000783e00d */
[----:B------:R-:W-:Y:S02]  /*1cd80*/  ISETP.NE.U32.AND P2, PT, R10, RZ, PT ;  /* 0x000000ff0a00720c */ /* 0x000fe40003f45070 */
[----:B------:R-:W-:Y:S01]  /*1cd90*/  IADD3.X R3, RZ, R0, R16, P1, P0 ;  /* 0x00000000ff037210 */ /* 0x000fe20000fe0410 */
[----:B------:R-:W-:-:S05]  /*1cda0*/  IMAD.MOV.U32 R0, RZ, RZ, 0x2 ;  /* 0x00000002ff007424 */ /* 0x000fca00078e00ff */
[----:B------:R3:W-:Y:S04]  /*1cdb0*/  STL [R1+0xa8], R0 ;  /* 0x0000a80001007387 */ /* 0x0007e80000100800 */
[----:B------:R-:W-:Y:S01]  /*1cdc0*/  @!PT LDS RZ, [RZ] ;  /* 0x00000000fffff984 */ /* 0x000fe20000000800 */
[----:B------:R-:W-:Y:S01]  /*1cdd0*/  @!PT LDS RZ, [RZ] ;  /* 0x00000000fffff984 */ /* 0x000fe20000000800 */
[----:B------:R-:W-:Y:S01]  /*1cde0*/  @!PT LDS RZ, [RZ] ;  /* 0x00000000fffff984 */ /* 0x000fe20000000800 */
[----:B--2---:R3:W-:Y:S04]  /*1cdf0*/  LDGSTS.E.BYPASS.LTC128B.128.ZFILL [R8+0x4900], [R18.64], P3 ;  /* 0x0490000012087fae */ /* 0x0047e80009941d46 */
[----:B------:R2:W-:Y:S02]  /*1ce00*/  LDGSTS.E.BYPASS.LTC128B.128.ZFILL [R8+0x6900], [R2.64], P2 ;  /* 0x0690000002087fae */ /* 0x0005e40009141d46 */
[----:B--2---:R-:W-:Y:S01]  /*1ce10*/  IMAD.MOV.U32 R3, RZ, RZ, 0x181f ;  /* 0x0000181fff037424 */ /* 0x004fe200078e00ff */
[----:B------:R-:W-:-:S02]  /*1ce20*/  MOV R2, 0x1ce40 ;  /* 0x0001ce4000027802 */ /* 0x000fc40000000f00 */
[----:B-1-3--:R-:W-:Y:S05]  /*1ce30*/  CALL.REL.NOINC `($__internal_7_$__cuda_sm70_shflsync_idx_p) ;  /* 0x0000f8f000007944 */ /* 0x00afea0003c00000 */
        /* <DEDUP_REMOVED lines=29> */
[----:B-----5:R-:W-:Y:S01]  /*1d010*/  MOV R0, 0x3 ;  /* 0x0000000300007802 */ /* 0x020fe20000000f00 */
[----:B------:R-:W-:Y:S01]  /*1d020*/  IMAD.MOV.U32 R14, RZ, RZ, R37 ;  /* 0x000000ffff0e7224 */ /* 0x000fe200078e0025 */
[----:B------:R-:W-:Y:S01]  /*1d030*/  MOV R3, 0x181f ;  /* 0x0000181f00037802 */ /* 0x000fe20000000f00 */
[----:B------:R-:W-:Y:S01]  /*1d040*/  IMAD.MOV.U32 R54, RZ, RZ, R5 ;  /* 0x000000ffff367224 */ /* 0x000fe200078e0005 */
[----:B------:R-:W-:Y:S01]  /*1d050*/  MOV R2, 0x1d080 ;  /* 0x0001d08000027802 */ /* 0x000fe20000000f00 */
[----:B------:R2:W-:Y:S04]  /*1d060*/  STL [R1+0xa8], R0 ;  /* 0x0000a80001007387 */ /* 0x0005e80000100800 */
[----:B-12---:R-:W-:Y:S05]  /*1d070*/  CALL.REL.NOINC `($__internal_7_$__cuda_sm70_shflsync_idx_p) ;  /* 0x0000f6b000007944 */ /* 0x006fea0003c00000 */
[----:B------:R-:W-:Y:S01]  /*1d080*/  MOV R8, R37 ;  /* 0x0000002500087202 */ /* 0x000fe20000000f00 */
[----:B-1---5:R-:W-:Y:S05]  /*1d090*/  BRA `(.L_x_2009) ;  /* 0xfffee0f000007947 */ /* 0x022fea000383ffff */
.L_x_1926:
[----:B--2---:R1:W-:Y:S01]  /*1d0a0*/  STL [R1+0xa8], RZ ;  /* 0x0000a8ff01007387 */ /* 0x0043e20000100800 */
[----:B------:R-:W-:Y:S01]  /*1d0b0*/  IMAD.MOV.U32 R54, RZ, RZ, R5 ;  /* 0x000000ffff367224 */ /* 0x000fe200078e0005 */
[----:B------:R-:W-:-:S02]  /*1d0c0*/  MOV R3, 0x1c1f ;  /* 0x00001c1f00037802 */ /* 0x000fc40000000f00 */
[----:B------:R-:W-:Y:S02]  /*1d0d0*/  MOV R2, 0x1d0f0 ;  /* 0x0001d0f000027802 */ /* 0x000fe40000000f00 */
[----:B-1----:R-:W-:Y:S05]  /*1d0e0*/  CALL.REL.NOINC `($__internal_7_$__cuda_sm70_shflsync_idx_p) ;  /* 0x0000f64000007944 */ /* 0x002fea0003c00000 */
[----:B------:R-:W-:Y:S01]  /*1d0f0*/  MOV R2, R37 ;  /* 0x0000002500027202 */ /* 0x000fe20000000f00 */
[----:B-1---5:R-:W-:Y:S05]  /*1d100*/  BRA `(.L_x_2010) ;  /* 0xfffee6a000007947 */ /* 0x022fea000383ffff */
.L_x_1927:
[----:B-1234-:R-:W-:Y:S01]  /*1d110*/  MOV R0, 0x1 ;  /* 0x0000000100007802 */ /* 0x01efe20000000f00 */
[----:B------:R-:W-:Y:S01]  /*1d120*/  IMAD.MOV.U32 R54, RZ, RZ, R5 ;  /* 0x000000ffff367224 */ /* 0x000fe200078e0005 */
[----:B------:R-:W-:Y:S01]  /*1d130*/  MOV R2, 0x1d170 ;  /* 0x0001d17000027802 */ /* 0x000fe20000000f00 */
[----:B------:R-:W-:Y:S02]  /*1d140*/  IMAD.MOV.U32 R3, RZ, RZ, 0x1c1f ;  /* 0x00001c1fff037424 */ /* 0x000fe400078e00ff */
[----:B------:R1:W-:Y:S04]  /*1d150*/  STL [R1+0xa8], R0 ;  /* 0x0000a80001007387 */ /* 0x0003e80000100800 */
[----:B-1----:R-:W-:Y:S05]  /*1d160*/  CALL.REL.NOINC `($__internal_7_$__cuda_sm70_shflsync_idx_p) ;  /* 0x0000f5c000007944 */ /* 0x002fea0003c00000 */
[----:B-----5:R-:W-:Y:S01]  /*1d170*/  IMAD.IADD R0, R4, 0x1, R37 ;  /* 0x0000000104007824 */ /* 0x020fe200078e0225 */
[----:B------:R-:W-:Y:S01]  /*1d180*/  MOV R2, 0x1d3f0 ;  /* 0x0001d3f000027802 */ /* 0x000fe20000000f00 */
[----:B------:R-:W-:Y:S02]  /*1d190*/  IMAD.MOV.U32 R54, RZ, RZ, R5 ;  /* 0x000000ffff367224 */ /* 0x000fe400078e0005 */
[----:B------:R-:W-:Y:S01]  /*1d1a0*/  IMAD.MOV.U32 R3, RZ, RZ, 0x1c1f ;  /* 0x00001c1fff037424 */ /* 0x000fe200078e00ff */
[----:B------:R-:W-:-:S04]  /*1d1b0*/  IMNMX R0, R10, R0, PT ;  /* 0x000000000a007217 */ /* 0x000fc80003800200 */
        /* <DEDUP_REMOVED lines=26> */
[----:B------:R-:W-:Y:S01]  /*1d360*/  ISETP.GT.AND P0, PT, R0, 0x39, PT ;  /* 0x000000390000780c */ /* 0x000fe20003f04270 */
[----:B------:R-:W-:Y:S01]  /*1d370*/  IMAD.MOV.U32 R0, RZ, RZ, 0x2 ;  /* 0x00000002ff007424 */ /* 0x000fe200078e00ff */
[----:B------:R-:W-:Y:S02]  /*1d380*/  FSEL R140, R38, -INF , P4 ;  /* 0xff800000268c7808 */ /* 0x000fe40002000000 */
[----:B------:R-:W-:Y:S02]  /*1d390*/  FSEL R151, R29, -INF , P3 ;  /* 0xff8000001d977808 */ /* 0x000fe40001800000 */
[----:B------:R2:W-:Y:S01]  /*1d3a0*/  STL [R1+0xa8], R0 ;  /* 0x0000a80001007387 */ /* 0x0005e20000100800 */
[----:B------:R-:W-:-:S02]  /*1d3b0*/  FSEL R150, R28, -INF , P2 ;  /* 0xff8000001c967808 */ /* 0x000fc40001000000 */
[----:B------:R-:W-:Y:S02]  /*1d3c0*/  FSEL R149, R22, -INF , P1 ;  /* 0xff80000016957808 */ /* 0x000fe40000800000 */
[----:B------:R-:W-:Y:S02]  /*1d3d0*/  FSEL R148, R20, -INF , P0 ;  /* 0xff80000014947808 */ /* 0x000fe40000000000 */
[----:B-12---:R-:W-:Y:S05]  /*1d3e0*/  CALL.REL.NOINC `($__internal_7_$__cuda_sm70_shflsync_idx_p) ;  /* 0x0000f34000007944 */ /* 0x006fea0003c00000 */
        /* <DEDUP_REMOVED lines=41> */
[----:B------:R-:W-:Y:S02]  /*1d680*/  FMNMX.FTZ R2, R15, R14, !PT ;  /* 0x0000000e0f027209 */ /* 0x000fe40007810000 */
[----:B------:R-:W-:Y:S02]  /*1d690*/  FMNMX.FTZ R4, R51, R13, !PT ;  /* 0x0000000d33047209 */ /* 0x000fe40007810000 */
[----:B------:R-:W-:Y:S02]  /*1d6a0*/  IMNMX R0, R10, R0, PT ;  /* 0x000000000a007217 */ /* 0x000fe40003800200 */
[----:B------:R-:W-:Y:S02]  /*1d6b0*/  FMNMX.FTZ R5, R36, R39, !PT ;  /* 0x0000002724057209 */ /* 0x000fe40007810000 */
[----:B------:R-:W-:-:S02]  /*1d6c0*/  ISETP.GT.AND P0, PT, R0, RZ, PT ;  /* 0x000000ff0000720c */ /* 0x000fc40003f04270 */
[C---:B------:R-:W-:Y:S02]  /*1d6d0*/  ISETP.GT.AND P1, PT, R0.reuse, 0x1, PT ;  /* 0x000000010000780c */ /* 0x040fe40003f24270 */
[----:B------:R-:W-:Y:S02]  /*1d6e0*/  ISETP.GT.AND P2, PT, R0, 0x8, PT ;  /* 0x000000080000780c */ /* 0x000fe40003f44270 */
[----:B------:R-:W-:Y:S02]  /*1d6f0*/  FSEL R12, R12, -INF , P0 ;  /* 0xff8000000c0c7808 */ /* 0x000fe40000000000 */
[----:B------:R-:W-:Y:S02]  /*1d700*/  FSEL R16, R16, -INF , P1 ;  /* 0xff80000010107808 */ /* 0x000fe40000800000 */
[----:B------:R-:W-:Y:S02]  /*1d710*/  FMNMX.FTZ R3, R41, R2, !PT ;  /* 0x0000000229037209 */ /* 0x000fe40007810000 */
[----:B------:R-:W-:-:S02]  /*1d720*/  FMNMX.FTZ R2, R55, R4, !PT ;  /* 0x0000000437027209 */ /* 0x000fc40007810000 */
[----:B------:R-:W-:Y:S02]  /*1d730*/  ISETP.GT.AND P0, PT, R0, 0x9, PT ;  /* 0x000000090000780c */ /* 0x000fe40003f04270 */
[----:B------:R-:W-:Y:S02]  /*1d740*/  FSEL R10, R65, -INF , P2 ;  /* 0xff800000410a7808 */ /* 0x000fe40001000000 */
[----:B------:R-:W-:Y:S02]  /*1d750*/  FMNMX.FTZ R5, R44, R5, !PT ;  /* 0x000000052c057209 */ /* 0x000fe40007810000 */
        /* <DEDUP_REMOVED lines=65> */
[----:B------:R-:W-:Y:S01]  /*1db70*/  ISETP.GT.AND P0, PT, R0, 0x39, PT ;  /* 0x000000390000780c */ /* 0x000fe20003f04270 */
[----:B------:R-:W-:Y:S01]  /*1db80*/  IMAD.MOV.U32 R0, RZ, RZ, 0x2 ;  /* 0x00000002ff007424 */ /* 0x000fe200078e00ff */
[----:B------:R-:W-:Y:S02]  /*1db90*/  FSEL R130, R27, -INF , P1 ;  /* 0xff8000001b827808 */ /* 0x000fe40000800000 */
[----:B------:R-:W-:Y:S02]  /*1dba0*/  FMNMX.FTZ R136, R165, R136, !PT ;  /* 0x00000088a5887209 */ /* 0x000fe40007810000 */
[----:B------:R-:W-:-:S02]  /*1dbb0*/  FMNMX.FTZ R2, R131, R2, !PT ;  /* 0x0000000283027209 */ /* 0x000fc40007810000 */
[----:B------:R-:W-:Y:S02]  /*1dbc0*/  FMNMX.FTZ R135, R150, R135, !PT ;  /* 0x0000008796877209 */ /* 0x000fe40007810000 */
[----:B------:R-:W-:Y:S02]  /*1dbd0*/  FMNMX.FTZ R134, R154, R134, !PT ;  /* 0x000000869a867209 */ /* 0x000fe40007810000 */
[----:B------:R-:W-:Y:S02]  /*1dbe0*/  FSEL R128, R72, -INF , P0 ;  /* 0xff80000048807808 */ /* 0x000fe40000000000 */
[----:B------:R-:W-:Y:S02]  /*1dbf0*/  FMNMX.FTZ R136, R164, R136, !PT ;  /* 0x00000088a4887209 */ /* 0x000fe40007810000 */
[----:B------:R-:W-:Y:S02]  /*1dc00*/  FMNMX.FTZ R2, R130, R2, !PT ;  /* 0x0000000282027209 */ /* 0x000fe40007810000 */
[----:B------:R-:W-:Y:S01]  /*1dc10*/  FMNMX.FTZ R135, R149, R135, !PT ;  /* 0x0000008795877209 */ /* 0x000fe20007810000 */
[----:B------:R-:W-:Y:S01]  /*1dc20*/  IMAD.MOV.U32 R4, RZ, RZ, R136 ;  /* 0x000000ffff047224 */ /* 0x000fe200078e0088 */
[----:B------:R-:W-:-:S02]  /*1dc30*/  FMNMX.FTZ R134, R153, R134, !PT ;  /* 0x0000008699867209 */ /* 0x000fc40007810000 */
[----:B------:R-:W-:Y:S02]  /*1dc40*/  FMNMX.FTZ R8, R128, R2, !PT ;  /* 0x0000000280087209 */ /* 0x000fe40007810000 */
[----:B------:R-:W-:Y:S02]  /*1dc50*/  FMNMX.FTZ R135, R148, R135, !PT ;  /* 0x0000008794877209 */ /* 0x000fe40007810000 */
[----:B------:R-:W-:Y:S02]  /*1dc60*/  FMNMX.FTZ R134, R152, R134, !PT ;  /* 0x0000008698867209 */ /* 0x000fe40007810000 */
[----:B------:R-:W-:Y:S02]  /*1dc70*/  MOV R2, 0x1dc90 ;  /* 0x0001dc9000027802 */ /* 0x000fe40000000f00 */
[----:B-1----:R-:W-:Y:S05]  /*1dc80*/  CALL.REL.NOINC `($__internal_6_$__cuda_sm70_shflsync_bfly_p) ;  /* 0x0000ea4000007944 */ /* 0x002fea0003c00000 */
[----:B------:R-:W-:Y:S01]  /*1dc90*/  FMNMX.FTZ R136, R136, R0, !PT ;  /* 0x0000000088887209 */ /* 0x000fe20007810000 */
[----:B------:R-:W-:Y:S01]  /*1dca0*/  IMAD.MOV.U32 R0, RZ, RZ, 0x1 ;  /* 0x00000001ff007424 */ /* 0x000fe200078e00ff */
[----:B------:R-:W-:-:S03]  /*1dcb0*/  MOV R2, 0x1dce0 ;  /* 0x0001dce000027802 */ /* 0x000fc60000000f00 */
[----:B------:R-:W-:Y:S02]  /*1dcc0*/  IMAD.MOV.U32 R4, RZ, RZ, R136 ;  /* 0x000000ffff047224 */ /* 0x000fe400078e0088 */
[----:B------:R-:W-:Y:S05]  /*1dcd0*/  CALL.REL.NOINC `($__internal_6_$__cuda_sm70_shflsync_bfly_p) ;  /* 0x0000e9f000007944 */ /* 0x000fea0003c00000 */
[----:B------:R-:W-:Y:S01]  /*1dce0*/  FMNMX.FTZ R136, R136, R0, !PT ;  /* 0x0000000088887209 */ /* 0x000fe20007810000 */
[----:B------:R-:W-:Y:S01]  /*1dcf0*/  IMAD.MOV.U32 R4, RZ, RZ, R135 ;  /* 0x000000ffff047224 */ /* 0x000fe200078e0087 */
[----:B------:R-:W-:Y:S01]  /*1dd00*/  MOV R2, 0x1dd30 ;  /* 0x0001dd3000027802 */ /* 0x000fe20000000f00 */
[----:B------:R-:W-:Y:S02]  /*1dd10*/  IMAD.MOV.U32 R0, RZ, RZ, 0x2 ;  /* 0x00000002ff007424 */ /* 0x000fe400078e00ff */
[----:B------:R-:W-:Y:S05]  /*1dd20*/  CALL.REL.NOINC `($__internal_6_$__cuda_sm70_shflsync_bfly_p) ;  /* 0x0000e9a000007944 */ /* 0x000fea0003c00000 */
        /* <DEDUP_REMOVED lines=25> */
[----:B------:R-:W-:Y:S01]  /*1dec0*/  MOV R133, R0 ;  /* 0x0000000000857202 */ /* 0x000fe20000000f00 */
[----:B------:R-:W-:Y:S05]  /*1ded0*/  BRA `(.L_x_2011) ;  /* 0xfffeec4000007947 */ /* 0x000fea000383ffff */
.L_x_1931:
[----:B------:R-:W-:Y:S01]  /*1dee0*/  MOV R3, 0x181f ;  /* 0x0000181f00037802 */ /* 0x000fe20000000f00 */
[----:B------:R1:W-:Y:S01]  /*1def0*/  STL [R1+0xa8], RZ ;  /* 0x0000a8ff01007387 */ /* 0x0003e20000100800 */
[----:B------:R-:W-:Y:S01]  /*1df00*/  MOV R2, 0x1df30 ;  /* 0x0001df3000027802 */ /* 0x000fe20000000f00 */
[----:B------:R-:W-:Y:S02]  /*1df10*/  IMAD.MOV.U32 R54, RZ, RZ, R0 ;  /* 0x000000ffff367224 */ /* 0x000fe400078e0000 */
[----:B-1----:R-:W-:Y:S05]  /*1df20*/  CALL.REL.NOINC `($__internal_7_$__cuda_sm70_shflsync_idx_p) ;  /* 0x0000e80000007944 */ /* 0x002fea0003c00000 */
[----:B------:R-:W-:Y:S01]  /*1df30*/  MOV R5, R37 ;  /* 0x0000002500057202 */ /* 0x000fe20000000f00 */
[----:B-1---5:R-:W-:-:S05]  /*1df40*/  BRA `(.L_x_2012) ;  /* 0xffff0e6000007947 */ /* 0x022fca000383ffff */
.L_x_1932:
[----:B------:R-:W-:Y:S01]  /*1df50*/  MOV R3, 0x181f ;  /* 0x0000181f00037802 */ /* 0x000fe20000000f00 */
[----:B------:R3:W-:Y:S01]  /*1df60*/  STL [R1+0xa8], RZ ;  /* 0x0000a8ff01007387 */ /* 0x0007e20000100800 */
[----:B------:R-:W-:Y:S01]  /*1df70*/  MOV R2, 0x1dfa0 ;  /* 0x0001dfa000027802 */ /* 0x000fe20000000f00 */
[----:B------:R-:W-:Y:S02]  /*1df80*/  IMAD.MOV.U32 R54, RZ, RZ, R4 ;  /* 0x000000ffff367224 */ /* 0x000fe400078e0004 */
[----:B-123--:R-:W-:Y:S05]  /*1df90*/  CALL.REL.NOINC `($__internal_7_$__cuda_sm70_shflsync_idx_p) ;  /* 0x0000e79000007944 */ /* 0x00efea0003c00000 */
[----:B------:R-:W2:Y:S01]  /*1dfa0*/  LDL R3, [R1+0xc0] ;  /* 0x0000c00001037983 */ /* 0x000ea20000100800 */
[----:B------:R-:W-:Y:S02]  /*1dfb0*/  SEL R8, RZ, 0x10, P5 ;  /* 0x00000010ff087807 */ /* 0x000fe40002800000 */
[----:B-----5:R-:W-:Y:S01]  /*1dfc0*/  MOV R54, R0 ;  /* 0x0000000000367202 */ /* 0x020fe20000000f00 */
[----:B------:R-:W3:Y:S04]  /*1dfd0*/  LDL R2, [R1+0xe4] ;  /* 0x0000e40001027983 */ /* 0x000ee80000100800 */
[----:B------:R-:W4:Y:S01]  /*1dfe0*/  LDL R9, [R1+0x9c] ;  /* 0x00009c0001097983 */ /* 0x000f220000100800 */
[----:B--2---:R-:W-:Y:S02]  /*1dff0*/  ISETP.GE.AND P1, PT, R3, c[0x0][0x1d4], PT ;  /* 0x0000750003007a0c */ /* 0x004fe40003f26270 */
[----:B---3--:R-:W-:Y:S05]  /*1e000*/  IADD3 R6, P0, R37, R2, RZ ;  /* 0x0000000225067210 */ /* 0x008fea0007f1e0ff */
[----:B------:R-:W-:Y:S01]  /*1e010*/  IMAD.X R7, R5, 0x1, R252, P0 ;  /* 0x0000000105077824 */ /* 0x000fe200000e06fc */
[----:B------:R-:W-:Y:S05]  /*1e020*/  IADD3 R2, P0, R37, R250, RZ ;  /* 0x000000fa25027210 */ /* 0x000fea0007f1e0ff */
[----:B------:R-:W-:Y:S01]  /*1e030*/  @!PT LDS RZ, [RZ] ;  /* 0x00000000fffff984 */ /* 0x000fe20000000800 */
[----:B------:R-:W-:Y:S01]  /*1e040*/  @!PT LDS RZ, [RZ] ;  /* 0x00000000fffff984 */ /* 0x000fe20000000800 */
[----:B------:R-:W-:Y:S01]  /*1e050*/  @!PT LDS RZ, [RZ] ;  /* 0x00000000fffff984 */ /* 0x000fe20000000800 */
[----:B----4-:R2:W-:Y:S01]  /*1e060*/  LDGSTS.E.BYPASS.LTC128B.128 [R9], [R6.64], !P1 ;  /* 0x0000000006097fae */ /* 0x0105e2000c901d46 */
[----:B------:R-:W-:Y:S02]  /*1e070*/  IMAD.X R3, R5, 0x1, R251, P0 ;  /* 0x0000000105037824 */ /* 0x000fe400000e06fb */
[----:B------:R-:W-:Y:S03]  /*1e080*/  IMAD.MOV.U32 R5, RZ, RZ, R8 ;  /* 0x000000ffff057224 */ /* 0x000fe600078e0008 */
[----:B------:R3:W-:Y:S01]  /*1e090*/  LDGSTS.E.BYPASS.LTC128B.128 [R9+0x2000], [R2.64], !P5 ;  /* 0x0200000002097fae */ /* 0x0007e2000e901d46 */
[----:B--2---:R-:W-:Y:S05]  /*1e0a0*/  IMAD.MOV.U32 R6, RZ, RZ, 0x1 ;  /* 0x00000001ff067424 */ /* 0x004fea00078e00ff */
[----:B------:R2:W-:Y:S01]  /*1e0b0*/  STL [R1+0xa8], R6 ;  /* 0x0000a80601007387 */ /* 0x0005e20000100800 */
[----:B---3--:R-:W-:Y:S02]  /*1e0c0*/  MOV R3, 0x181f ;  /* 0x0000181f00037802 */ /* 0x008fe40000000f00 */
[----:B------:R-:W-:Y:S02]  /*1e0d0*/  MOV R2, 0x1e0f0 ;  /* 0x0001e0f000027802 */ /* 0x000fe40000000f00 */
[----:B-12---:R-:W-:Y:S05]  /*1e0e0*/  CALL.REL.NOINC `($__internal_7_$__cuda_sm70_shflsync_idx_p) ;  /* 0x0000e64000007944 */ /* 0x006fea0003c00000 */
[----:B------:R-:W-:Y:S01]  /*1e0f0*/  MOV R7, 0x1 ;  /* 0x0000000100077802 */ /* 0x000fe20000000f00 */
[----:B------:R-:W-:Y:S01]  /*1e100*/  IMAD.MOV.U32 R6, RZ, RZ, R37 ;  /* 0x000000ffff067224 */ /* 0x000fe200078e0025 */
[----:B------:R-:W-:Y:S01]  /*1e110*/  MOV R3, 0x181f ;  /* 0x0000181f00037802 */ /* 0x000fe20000000f00 */
[----:B------:R-:W-:Y:S01]  /*1e120*/  IMAD.MOV.U32 R54, RZ, RZ, R4 ;  /* 0x000000ffff367224 */ /* 0x000fe200078e0004 */
[----:B------:R-:W-:Y:S01]  /*1e130*/  MOV R2, 0x1e160 ;  /* 0x0001e16000027802 */ /* 0x000fe20000000f00 */
[----:B------:R2:W-:Y:S04]  /*1e140*/  STL [R1+0xa8], R7 ;  /* 0x0000a80701007387 */ /* 0x0005e80000100800 */
[----:B-12--5:R-:W-:Y:S05]  /*1e150*/  CALL.REL.NOINC `($__internal_7_$__cuda_sm70_shflsync_idx_p) ;  /* 0x0000e5d000007944 */ /* 0x026fea0003c00000 */
[----:B------:R-:W2:Y:S01]  /*1e160*/  LDL R3, [R1+0xc0] ;  /* 0x0000c00001037983 */ /* 0x000ea20000100800 */
[----:B------:R-:W-:Y:S01]  /*1e170*/  ISETP.NE.U32.AND P2, PT, R5, RZ, PT ;  /* 0x000000ff0500720c */ /* 0x000fe20003f45070 */
[----:B-----5:R-:W-:Y:S02]  /*1e180*/  IMAD.MOV.U32 R54, RZ, RZ, R0 ;  /* 0x000000ffff367224 */ /* 0x020fe400078e0000 */
[----:B------:R-:W3:Y:S04]  /*1e190*/  LDL R2, [R1+0xe4] ;  /* 0x0000e40001027983 */ /* 0x000ee80000100800 */
        /* <DEDUP_REMOVED lines=8> */
[----:B--2---:R-:W-:Y:S04]  /*1e220*/  IADD3 R2, -R5, 0x10, RZ ;  /* 0x0000001005027810 */ /* 0x004fe80007ffe1ff */
[----:B------:R-:W-:Y:S04]  /*1e230*/  LOP3.LUT R2, R2, 0xf, RZ, 0xc0, !PT ;  /* 0x0000000f02027812 */ /* 0x000fe800078ec0ff */
[----:B------:R-:W-:Y:S04]  /*1e240*/  IADD3 R2, P1, P0, R2, R37, R250 ;  /* 0x0000002502027210 */ /* 0x000fe8000783e0fa */
[----:B------:R-:W-:Y:S01]  /*1e250*/  IADD3.X R3, RZ, R6, R251, P1, P0 ;  /* 0x00000006ff037210 */ /* 0x000fe20000fe04fb */
[----:B------:R-:W-:Y:S04]  /*1e260*/  IMAD.MOV.U32 R6, RZ, RZ, 0x2 ;  /* 0x00000002ff067424 */ /* 0x000fe800078e00ff */
[----:B------:R2:W-:Y:S04]  /*1e270*/  LDGSTS.E.BYPASS.LTC128B.128.ZFILL [R7+0x2800], [R2.64], P2 ;  /* 0x0280000002077fae */ /* 0x0005e80009141d46 */
[----:B------:R3:W-:Y:S01]  /*1e280*/  STL [R1+0xa8], R6 ;  /* 0x0000a80601007387 */ /* 0x0007e20000100800 */
[----:B--2---:R-:W-:Y:S01]  /*1e290*/  MOV R2, 0x1e2c0 ;  /* 0x0001e2c000027802 */ /* 0x004fe20000000f00 */
[----:B------:R-:W-:Y:S02]  /*1e2a0*/  IMAD.MOV.U32 R3, RZ, RZ, 0x181f ;  /* 0x0000181fff037424 */ /* 0x000fe400078e00ff */
[----:B-1-3--:R-:W-:Y:S05]  /*1e2b0*/  CALL.REL.NOINC `($__internal_7_$__cuda_sm70_shflsync_idx_p) ;  /* 0x0000e47000007944 */ /* 0x00afea0003c00000 */
        /* <DEDUP_REMOVED lines=10> */
[----:B------:R-:W3:Y:S01]  /*1e360*/  LDL R2, [R1+0xe4] ;  /* 0x0000e40001027983 */ /* 0x000ee20000100800 */
[----:B------:R-:W-:Y:S03]  /*1e370*/  IMAD.MOV.U32 R0, RZ, RZ, 0x3 ;  /* 0x00000003ff007424 */ /* 0x000fe600078e00ff */
[----:B------:R-:W4:Y:S04]  /*1e380*/  LDL R7, [R1+0x9c] ;  /* 0x00009c0001077983 */ /* 0x000f280000100800 */
[----:B------:R1:W-:Y:S01]  /*1e390*/  STL [R1+0xa8], R0 ;  /* 0x0000a80001007387 */ /* 0x0003e20000100800 */
        /* <DEDUP_REMOVED lines=10> */
[----:B------:R-:W-:Y:S05]  /*1e440*/  IADD3.X R3, RZ, R6, R251, P1, P0 ;  /* 0x00000006ff037210 */ /* 0x000fea0000fe04fb */
[----:B------:R2:W-:Y:S02]  /*1e450*/  LDGSTS.E.BYPASS.LTC128B.128.ZFILL [R7+0x3000], [R2.64], P2 ;  /* 0x0300000002077fae */ /* 0x0005e40009141d46 */
[----:B--2---:R-:W-:Y:S01]  /*1e460*/  MOV R2, 0x1e490 ;  /* 0x0001e49000027802 */ /* 0x004fe20000000f00 */
[----:B------:R-:W-:Y:S02]  /*1e470*/  IMAD.MOV.U32 R3, RZ, RZ, 0x181f ;  /* 0x0000181fff037424 */ /* 0x000fe400078e00ff */
[----:B-1----:R-:W-:Y:S05]  /*1e480*/  CALL.REL.NOINC `($__internal_7_$__cuda_sm70_shflsync_idx_p) ;  /* 0x0000e2a000007944 */ /* 0x002fea0003c00000 */
        /* <DEDUP_REMOVED lines=8> */
[----:B-1----:R-:W-:-:S05]  /*1e510*/  BRA `(.L_x_2013) ;  /* 0xffff0a9000007947 */ /* 0x002fca000383ffff */
.L_x_1935:
[----:B------:R-:W-:Y:S01]  /*1e520*/  MOV R3, 0x181f ;  /* 0x0000181f00037802 */ /* 0x000fe20000000f00 */
[----:B------:R2:W-:Y:S01]  /*1e530*/  STL [R1+0xa8], RZ ;  /* 0x0000a8ff01007387 */ /* 0x0005e20000100800 */
[----:B------:R-:W-:Y:S01]  /*1e540*/  MOV R2, 0x1e570 ;  /* 0x0001e57000027802 */ /* 0x000fe20000000f00 */
[----:B------:R-:W-:Y:S02]  /*1e550*/  IMAD.MOV.U32 R54, RZ, RZ, R0 ;  /* 0x000000ffff367224 */ /* 0x000fe400078e0000 */
[----:B-12---:R-:W-:Y:S05]  /*1e560*/  CALL.REL.NOINC `($__internal_7_$__cuda_sm70_shflsync_idx_p) ;  /* 0x0000e1c000007944 */ /* 0x006fea0003c00000 */
[----:B------:R-:W-:Y:S01]  /*1e570*/  MOV R5, R37 ;  /* 0x0000002500057202 */ /* 0x000fe20000000f00 */
[----:B-1---5:R-:W-:-:S05]  /*1e580*/  BRA `(.L_x_2014) ;  /* 0xffff20f000007947 */ /* 0x022fca000383ffff */
.L_x_1936:
        /* <DEDUP_REMOVED lines=17> */
[----:B----4-:R2:W-:Y:S01]  /*1e6a0*/  LDGSTS.E.BYPASS.LTC128B.128 [R9+0x4100], [R6.64], !P1 ;  /* 0x0410000006097fae */ /* 0x0105e2000c901d46 */
        /* <DEDUP_REMOVED lines=75> */
.L_x_1937:
[----:B------:R-:W-:Y:S01]  /*1eb60*/  MOV R3, 0x1c1f ;  /* 0x00001c1f00037802 */ /* 0x000fe20000000f00 */
[----:B------:R1:W-:Y:S01]  /*1eb70*/  STL [R1+0xa8], RZ ;  /* 0x0000a8ff01007387 */ /* 0x0003e20000100800 */
[----:B------:R-:W-:Y:S01]  /*1eb80*/  MOV R2, 0x1ebb0 ;  /* 0x0001ebb000027802 */ /* 0x000fe20000000f00 */
[----:B------:R-:W-:Y:S02]  /*1eb90*/  IMAD.MOV.U32 R54, RZ, RZ, R4 ;  /* 0x000000ffff367224 */ /* 0x000fe400078e0004 */
[----:B-1----:R-:W-:Y:S05]  /*1eba0*/  CALL.REL.NOINC `($__internal_7_$__cuda_sm70_shflsync_idx_p) ;  /* 0x0000db8000007944 */ /* 0x002fea0003c00000 */
[----:B-----5:R-:W-:Y:S01]  /*1ebb0*/  MOV R0, R37 ;  /* 0x0000002500007202 */ /* 0x020fe20000000f00 */
[----:B-1----:R-:W-:-:S05]  /*1ebc0*/  BRA `(.L_x_2016) ;  /* 0xffff1f5000007947 */ /* 0x002fca000383ffff */
.L_x_1938:
[----:B------:R-:W-:Y:S01]  /*1ebd0*/  MOV R0, 0x1 ;  /* 0x0000000100007802 */ /* 0x000fe20000000f00 */
[----:B------:R-:W-:Y:S01]  /*1ebe0*/  IMAD.MOV.U32 R54, RZ, RZ, R4 ;  /* 0x000000ffff367224 */ /* 0x000fe200078e0004 */
[----:B------:R-:W-:Y:S01]  /*1ebf0*/  MOV R2, 0x1ec30 ;  /* 0x0001ec3000027802 */ /* 0x000fe20000000f00 */
[----:B------:R-:W-:Y:S02]  /*1ec00*/  IMAD.MOV.U32 R3, RZ, RZ, 0x1c1f ;  /* 0x00001c1fff037424 */ /* 0x000fe400078e00ff */
[----:B------:R2:W-:Y:S04]  /*1ec10*/  STL [R1+0xa8], R0 ;  /* 0x0000a80001007387 */ /* 0x0005e80000100800 */
[----:B-12---:R-:W-:Y:S05]  /*1ec20*/  CALL.REL.NOINC `($__internal_7_$__cuda_sm70_shflsync_idx_p) ;  /* 0x0000db0000007944 */ /* 0x006fea0003c00000 */
[----:B------:R-:W-:Y:S01]  /*1ec30*/  MOV R2, 0x1eea0 ;  /* 0x0001eea000027802 */ /* 0x000fe20000000f00 */
[----:B-----5:R-:W-:Y:S02]  /*1ec40*/  IMAD.MOV.U32 R0, RZ, RZ, 0x2 ;  /* 0x00000002ff007424 */ /* 0x020fe400078e00ff */
[----:B------:R-:W-:Y:S02]  /*1ec50*/  IMAD.IADD R37, R5, 0x1, R37 ;  /* 0x0000000105257824 */ /* 0x000fe400078e0225 */
[----:B------:R-:W-:Y:S01]  /*1ec60*/  IMAD.MOV.U32 R54, RZ, RZ, R4 ;  /* 0x000000ffff367224 */ /* 0x000fe200078e0004 */
[----:B------:R2:W-:Y:S01]  /*1ec70*/  STL [R1+0xa8], R0 ;  /* 0x0000a80001007387 */ /* 0x0005e20000100800 */
[----:B------:R-:W-:Y:S01]  /*1ec80*/  IMAD.MOV.U32 R3, RZ, RZ, 0x1c1f ;  /* 0x00001c1fff037424 */ /* 0x000fe200078e00ff */
        /* <DEDUP_REMOVED lines=13> */
[----:B------:R-:W-:Y:S02]  /*1ed60*/  FSEL R50, R220, -INF , P3 ;  /* 0xff800000dc327808 */ /* 0x000fe40001800000 */
[----:B------:R-:W-:Y:S02]  /*1ed70*/  ISETP.GT.AND P3, PT, R37, 0x20, PT ;  /* 0x000000202500780c */ /* 0x000fe40003f64270 */
[----:B------:R-:W-:Y:S02]  /*1ed80*/  FSEL R49, R31, -INF , P0 ;  /* 0xff8000001f317808 */ /* 0x000fe40000000000 */
[C---:B------:R-:W-:Y:S02]  /*1ed90*/  ISETP.GT.AND P1, PT, R37.reuse, 0x21, PT ;  /* 0x000000212500780c */ /* 0x040fe40003f24270 */
        /* <DEDUP_REMOVED lines=14> */
[----:B------:R-:W-:Y:S02]  /*1ee80*/  FSEL R36, R36, -INF , P0 ;  /* 0xff80000024247808 */ /* 0x000fe40000000000 */
[----:B-12---:R-:W-:Y:S05]  /*1ee90*/  CALL.REL.NOINC `($__internal_7_$__cuda_sm70_shflsync_idx_p) ;  /* 0x0000d89000007944 */ /* 0x006fea0003c00000 */
[----:B------:R-:W-:Y:S01]  /*1eea0*/  MOV R2, 0x1f120 ;  /* 0x0001f12000027802 */ /* 0x000fe20000000f00 */
[----:B-----5:R-:W2:Y:S01]  /*1eeb0*/  LDL.LU R0, [R1+0x70] ;  /* 0x0000700001007983 */ /* 0x020ea20000300800 */
[----:B------:R-:W-:Y:S02]  /*1eec0*/  IMAD.IADD R37, R5, 0x1, R37 ;  /* 0x0000000105257824 */ /* 0x000fe400078e0225 */
[----:B------:R-:W-:Y:S02]  /*1eed0*/  IMAD.MOV.U32 R54, RZ, RZ, R4 ;  /* 0x000000ffff367224 */ /* 0x000fe400078e0004 */
[----:B------:R-:W-:Y:S01]  /*1eee0*/  IMAD.MOV.U32 R3, RZ, RZ, 0x1c1f ;  /* 0x00001c1fff037424 */ /* 0x000fe200078e00ff */
[C---:B------:R-:W-:Y:S02]  /*1eef0*/  ISETP.GT.AND P0, PT, R37.reuse, RZ, PT ;  /* 0x000000ff2500720c */ /* 0x040fe40003f04270 */
[C---:B------:R-:W-:Y:S02]  /*1ef00*/  ISETP.GT.AND P1, PT, R37.reuse, 0x1, PT ;  /* 0x000000012500780c */ /* 0x040fe40003f24270 */
[----:B------:R-:W-:Y:S02]  /*1ef10*/  ISETP.GT.AND P2, PT, R37, 0x8, PT ;  /* 0x000000082500780c */ /* 0x000fe40003f44270 */
[----:B------:R-:W-:Y:S02]  /*1ef20*/  FSEL R57, R249, -INF , P1 ;  /* 0xff800000f9397808 */ /* 0x000fe40000800000 */
[C---:B------:R-:W-:Y:S02]  /*1ef30*/  ISETP.GT.AND P1, PT, R37.reuse, 0x10, PT ;  /* 0x000000102500780c */ /* 0x040fe40003f24270 */
[C---:B------:R-:W-:Y:S02]  /*1ef40*/  ISETP.GT.AND P3, PT, R37.reuse, 0x11, PT ;  /* 0x000000112500780c */ /* 0x040fe40003f64270 */
[----:B------:R-:W-:Y:S02]  /*1ef50*/  FSEL R206, R246, -INF , P2 ;  /* 0xff800000f6ce7808 */ /* 0x000fe40001000000 */
        /* <DEDUP_REMOVED lines=16> */
[----:B--2---:R-:W-:Y:S01]  /*1f060*/  FSEL R53, R0, -INF , P0 ;  /* 0xff80000000357808 */ /* 0x004fe20000000000 */
[----:B------:R-:W-:Y:S01]  /*1f070*/  IMAD.MOV.U32 R0, RZ, RZ, 0x3 ;  /* 0x00000003ff007424 */ /* 0x000fe200078e00ff */
[----:B------:R-:W-:Y:S04]  /*1f080*/  ISETP.GT.AND P0, PT, R37, 0x9, PT ;  /* 0x000000092500780c */ /* 0x000fe80003f04270 */
[----:B------:R-:W-:Y:S01]  /*1f090*/  FSEL R67, R245, -INF , P0 ;  /* 0xff800000f5437808 */ /* 0x000fe20000000000 */
[----:B------:R2:W-:Y:S01]  /*1f0a0*/  STL [R1+0xa8], R0 ;  /* 0x0000a80001007387 */ /* 0x0005e20000100800 */
[C---:B------:R-:W-:Y:S04]  /*1f0b0*/  ISETP.GT.AND P0, PT, R37.reuse, 0x18, PT ;  /* 0x000000182500780c */ /* 0x040fe80003f04270 */
[----:B------:R-:W-:Y:S02]  /*1f0c0*/  FSEL R64, R218, -INF , P0 ;  /* 0xff800000da407808 */ /* 0x000fe40000000000 */
[----:B------:R-:W-:Y:S04]  /*1f0d0*/  ISETP.GT.AND P0, PT, R37, 0x28, PT ;  /* 0x000000282500780c */ /* 0x000fe80003f04270 */
[----:B------:R-:W-:Y:S02]  /*1f0e0*/  FSEL R60, R27, -INF , P0 ;  /* 0xff8000001b3c7808 */ /* 0x000fe40000000000 */
[----:B------:R-:W-:Y:S04]  /*1f0f0*/  ISETP.GT.AND P0, PT, R37, 0x39, PT ;  /* 0x000000392500780c */ /* 0x000fe80003f04270 */
[----:B------:R-:W-:Y:S04]  /*1f100*/  FSEL R42, R42, -INF , P0 ;  /* 0xff8000002a2a7808 */ /* 0x000fe80000000000 */
[----:B-12---:R-:W-:Y:S05]  /*1f110*/  CALL.REL.NOINC `($__internal_7_$__cuda_sm70_shflsync_idx_p) ;  /* 0x0000d61000007944 */ /* 0x006fea0003c00000 */
[----:B------:R-:W2:Y:S01]  /*1f120*/  LDL.LU R4, [R1+0x80] ;  /* 0x0000800001047983 */ /* 0x000ea20000300800 */
[----:B------:R-:W-:Y:S03]  /*1f130*/  IMAD.IADD R5, R5, 0x1, R37 ;  /* 0x0000000105057824 */ /* 0x000fe600078e0225 */
[----:B-----5:R-:W3:Y:S02]  /*1f140*/  LDL.LU R0, [R1+0x74] ;  /* 0x0000740001007983 */ /* 0x020ee40000300800 */
[C---:B------:R-:W-:Y:S02]  /*1f150*/  ISETP.GT.AND P0, PT, R5.reuse, RZ, PT ;  /* 0x000000ff0500720c */ /* 0x040fe40003f04270 */
[C---:B------:R-:W-:Y:S01]  /*1f160*/  ISETP.GT.AND P3, PT, R5.reuse, 0x11, PT ;  /* 0x000000110500780c */ /* 0x040fe20003f64270 */
[----:B------:R-:W4:Y:S01]  /*1f170*/  LDL.LU R2, [R1+0x78] ;  /* 0x0000780001027983 */ /* 0x000f220000300800 */
[C---:B------:R-:W-:Y:S02]  /*1f180*/  ISETP.GT.AND P2, PT, R5.reuse, 0x8, PT ;  /* 0x000000080500780c */ /* 0x040fe40003f44270 */
[----:B------:R-:W-:Y:S01]  /*1f190*/  FSEL R33, R230, -INF , P3 ;  /* 0xff800000e6217808 */ /* 0x000fe20001800000 */
[----:B------:R-:W4:Y:S01]  /*1f1a0*/  LDL.LU R3, [R1+0x7c] ;  /* 0x00007c0001037983 */ /* 0x000f220000300800 */
[C---:B------:R-:W-:Y:S02]  /*1f1b0*/  ISETP.GT.AND P3, PT, R5.reuse, 0x20, PT ;  /* 0x000000200500780c */ /* 0x040fe40003f64270 */
[C---:B------:R-:W-:Y:S02]  /*1f1c0*/  ISETP.GT.AND P1, PT, R5.reuse, 0x1, PT ;  /* 0x000000010500780c */ /* 0x040fe40003f24270 */
[----:B------:R-:W-:Y:S02]  /*1f1d0*/  FSEL R30, R216, -INF , P3 ;  /* 0xff800000d81e7808 */ /* 0x000fe40001800000 */
[C---:B------:R-:W-:Y:S02]  /*1f1e0*/  ISETP.GT.AND P3, PT, R5.reuse, 0x30, PT ;  /* 0x000000300500780c */ /* 0x040fe40003f64270 */
[----:B------:R-:W-:Y:S02]  /*1f1f0*/  ISETP.GT.AND P4, PT, R5, 0x29, PT ;  /* 0x000000290500780c */ /* 0x000fe40003f84270 */
[----:B------:R-:W-:Y:S02]  /*1f200*/  FSEL R25, R133, -INF , P3 ;  /* 0xff80000085197808 */ /* 0x000fe40001800000 */
[----:B------:R-:W-:Y:S02]  /*1f210*/  FSEL R26, R134, -INF , P4 ;  /* 0xff800000861a7808 */ /* 0x000fe40002000000 */
[----:B--2---:R-:W-:Y:S02]  /*1f220*/  FSEL R28, R4, -INF , P0 ;  /* 0xff800000041c7808 */ /* 0x004fe40000000000 */
[----:B------:R-:W-:Y:S04]  /*1f230*/  ISETP.GT.AND P0, PT, R5, 0x9, PT ;  /* 0x000000090500780c */ /* 0x000fe80003f04270 */
[----:B---3--:R-:W-:Y:S02]  /*1f240*/  FSEL R37, R0, -INF , P0 ;  /* 0xff80000000257808 */ /* 0x008fe40000000000 */
[----:B------:R-:W-:Y:S02]  /*1f250*/  FMNMX.FTZ R0, R8, R132, !PT ;  /* 0x0000008408007209 */ /* 0x000fe40007810000 */
[----:B----4-:R-:W-:Y:S02]  /*1f260*/  FSEL R41, R2, -INF , P2 ;  /* 0xff80000002297808 */ /* 0x010fe40001000000 */
[----:B------:R-:W-:Y:S02]  /*1f270*/  FMNMX.FTZ R2, R53, R138, !PT ;  /* 0x0000008a35027209 */ /* 0x000fe40007810000 */
[----:B------:R-:W-:Y:S01]  /*1f280*/  FMNMX.FTZ R4, R24, R0, !PT ;  /* 0x0000000018047209 */ /* 0x000fe20007810000 */
[----:B------:R-:W-:Y:S01]  /*1f290*/  IMAD.MOV.U32 R0, RZ, RZ, 0x2 ;  /* 0x00000002ff007424 */ /* 0x000fe200078e00ff */
        /* <DEDUP_REMOVED lines=12> */
[----:B------:R-:W-:Y:S02]  /*1f360*/  FMNMX.FTZ R4, R22, R133, !PT ;  /* 0x0000008516047209 */ /* 0x000fe40007810000 */
[----:B------:R-:W-:Y:S02]  /*1f370*/  FMNMX.FTZ R133, R52, R3, !PT ;  /* 0x0000000334857209 */ /* 0x000fe40007810000 */
[----:B------:R-:W-:Y:S02]  /*1f380*/  FMNMX.FTZ R134, R67, R134, !PT ;  /* 0x0000008643867209 */ /* 0x000fe40007810000 */
[----:B------:R-:W-:Y:S02]  /*1f390*/  FMNMX.FTZ R2, R37, R2, !PT ;  /* 0x0000000225027209 */ /* 0x000fe40007810000 */
[----:B------:R-:W-:Y:S02]  /*1f3a0*/  ISETP.GT.AND P0, PT, R5, 0x18, PT ;  /* 0x000000180500780c */ /* 0x000fe40003f04270 */
        /* <DEDUP_REMOVED lines=62> */
[----:B-1----:R-:W-:Y:S05]  /*1f790*/  CALL.REL.NOINC `($__internal_6_$__cuda_sm70_shflsync_bfly_p) ;  /* 0x0000cf3000007944 */ /* 0x002fea0003c00000 */
[----:B------:R-:W-:Y:S01]  /*1f7a0*/  FMNMX.FTZ R4, R4, R0, !PT ;  /* 0x0000000004047209 */ /* 0x000fe20007810000 */
[----:B------:R-:W-:Y:S01]  /*1f7b0*/  IMAD.MOV.U32 R0, RZ, RZ, 0x1 ;  /* 0x00000001ff007424 */ /* 0x000fe200078e00ff */
[----:B------:R-:W-:Y:S02]  /*1f7c0*/  MOV R2, 0x1f7e0 ;  /* 0x0001f7e000027802 */ /* 0x000fe40000000f00 */
        /* <DEDUP_REMOVED lines=28> */
[----:B------:R-:W-:-:S05]  /*1f990*/  BRA `(.L_x_2017) ;  /* 0xffff1f4000007947 */ /* 0x000fca000383ffff */
.L_x_1941:
[----:B----4-:R-:W-:Y:S01]  /*1f9a0*/  MOV R3, 0x181f ;  /* 0x0000181f00037802 */ /* 0x010fe20000000f00 */
[----:B------:R1:W-:Y:S01]  /*1f9b0*/  STL [R1+0xa8], RZ ;  /* 0x0000a8ff01007387 */ /* 0x0003e20000100800 */
[----:B------:R-:W-:Y:S01]  /*1f9c0*/  MOV R2, 0x1f9f0 ;  /* 0x0001f9f000027802 */ /* 0x000fe20000000f00 */
[----:B------:R-:W-:Y:S02]  /*1f9d0*/  IMAD.MOV.U32 R54, RZ, RZ, R0 ;  /* 0x000000ffff367224 */ /* 0x000fe400078e0000 */
[----:B-1----:R-:W-:Y:S05]  /*1f9e0*/  CALL.REL.NOINC `($__internal_7_$__cuda_sm70_shflsync_idx_p) ;  /* 0x0000cd4000007944 */ /* 0x002fea0003c00000 */
[----:B-1---5:R-:W-:-:S05]  /*1f9f0*/  BRA `(.L_x_2018) ;  /* 0xffff48b000007947 */ /* 0x022fca000383ffff */
.L_x_1944:
[----:B------:R-:W-:Y:S01]  /*1fa00*/  MOV R3, 0x181f ;  /* 0x0000181f00037802 */ /* 0x000fe20000000f00 */
[----:B------:R2:W-:Y:S01]  /*1fa10*/  STL [R1+0xa8], RZ ;  /* 0x0000a8ff01007387 */ /* 0x0005e20000100800 */
[----:B------:R-:W-:Y:S01]  /*1fa20*/  MOV R2, 0x1fa50 ;  /* 0x0001fa5000027802 */ /* 0x000fe20000000f00 */
[----:B------:R-:W-:Y:S02]  /*1fa30*/  IMAD.MOV.U32 R54, RZ, RZ, R0 ;  /* 0x000000ffff367224 */ /* 0x000fe400078e0000 */
[----:B-12-4-:R-:W-:Y:S05]  /*1fa40*/  CALL.REL.NOINC `($__internal_7_$__cuda_sm70_shflsync_idx_p) ;  /* 0x0000cce000007944 */ /* 0x016fea0003c00000 */
[----:B------:R-:W-:Y:S01]  /*1fa50*/  MOV R6, R37 ;  /* 0x0000002500067202 */ /* 0x000fe20000000f00 */
[----:B-1---5:R-:W-:-:S05]  /*1fa60*/  BRA `(.L_x_2019) ;  /* 0xffff608000007947 */ /* 0x022fca000383ffff */
.L_x_1945:
[----:B------:R-:W-:Y:S01]  /*1fa70*/  MOV R3, 0x181f ;  /* 0x0000181f00037802 */ /* 0x000fe20000000f00 */
[----:B------:R4:W-:Y:S01]  /*1fa80*/  STL [R1+0xa8], RZ ;  /* 0x0000a8ff01007387 */ /* 0x0009e20000100800 */
[----:B------:R-:W-:Y:S01]  /*1fa90*/  MOV R2, 0x1fac0 ;  /* 0x0001fac000027802 */ /* 0x000fe20000000f00 */
[----:B------:R-:W-:Y:S02]  /*1faa0*/  IMAD.MOV.U32 R54, RZ, RZ, R4 ;  /* 0x000000ffff367224 */ /* 0x000fe400078e0004 */
[----:B-1234-:R-:W-:Y:S05]  /*1fab0*/  CALL.REL.NOINC `($__internal_7_$__cuda_sm70_shflsync_idx_p) ;  /* 0x0000cc7000007944 */ /* 0x01efea0003c00000 */
[----:B------:R-:W2:Y:S01]  /*1fac0*/  LDL R3, [R1+0x90] ;  /* 0x0000900001037983 */ /* 0x000ea20000100800 */
[----:B-----5:R-:W-:Y:S03]  /*1fad0*/  MOV R54, R0 ;  /* 0x0000000000367202 */ /* 0x020fe60000000f00 */
[----:B------:R-:W3:Y:S04]  /*1fae0*/  LDL R2, [R1+0x94] ;  /* 0x0000940001027983 */ /* 0x000ee80000100800 */
[----:B------:R-:W4:Y:S01]  /*1faf0*/  LDL R5, [R1+0x98] ;  /* 0x0000980001057983 */ /* 0x000f220000100800 */
[C---:B--2---:R-:W-:Y:S05]  /*1fb00*/  IADD3 R8, P0, R37.reuse, R3, RZ ;  /* 0x0000000325087210 */ /* 0x044fea0007f1e0ff */
[C---:B---3--:R-:W-:Y:S01]  /*1fb10*/  IMAD.X R9, R6.reuse, 0x1, R2, P0 ;  /* 0x0000000106097824 */ /* 0x048fe200000e0602 */
[----:B------:R-:W-:Y:S04]  /*1fb20*/  IADD3 R2, P0, R37, R133, RZ ;  /* 0x0000008525027210 */ /* 0x000fe80007f1e0ff */
[----:B------:R-:W-:Y:S01]  /*1fb30*/  @!PT LDS RZ, [RZ] ;  /* 0x00000000fffff984 */ /* 0x000fe20000000800 */
[----:B------:R-:W-:Y:S01]  /*1fb40*/  @!PT LDS RZ, [RZ] ;  /* 0x00000000fffff984 */ /* 0x000fe20000000800 */
[----:B------:R-:W-:Y:S01]  /*1fb50*/  @!PT LDS RZ, [RZ] ;  /* 0x00000000fffff984 */ /* 0x000fe20000000800 */
[----:B----4-:R2:W-:Y:S01]  /*1fb60*/  LDGSTS.E.BYPASS.LTC128B.128 [R5+0x4100], [R8.64], !P3 ;  /* 0x0410000008057fae */ /* 0x0105e2000d901d46 */
[----:B------:R-:W-:Y:S05]  /*1fb70*/  IMAD.X R3, R6, 0x1, R134, P0 ;  /* 0x0000000106037824 */ /* 0x000fea00000e0686 */
[----:B------:R2:W-:Y:S02]  /*1fb80*/  LDGSTS.E.BYPASS.LTC128B.128 [R5+0x6100], [R2.64], !P5 ;  /* 0x0610000002057fae */ /* 0x0005e4000e901d46 */
[----:B--2---:R-:W-:Y:S01]  /*1fb90*/  IMAD.MOV.U32 R5, RZ, RZ, 0x1 ;  /* 0x00000001ff057424 */ /* 0x004fe200078e00ff */
[----:B------:R-:W-:Y:S02]  /*1fba0*/  MOV R3, 0x181f ;  /* 0x0000181f00037802 */ /* 0x000fe40000000f00 */
[----:B------:R-:W-:Y:S02]  /*1fbb0*/  MOV R2, 0x1fbe0 ;  /* 0x0001fbe000027802 */ /* 0x000fe40000000f00 */
[----:B------:R2:W-:Y:S04]  /*1fbc0*/  STL [R1+0xa8], R5 ;  /* 0x0000a80501007387 */ /* 0x0005e80000100800 */
        /* <DEDUP_REMOVED lines=9> */
[----:B-----5:R-:W-:Y:S03]  /*1fc60*/  MOV R54, R0 ;  /* 0x0000000000367202 */ /* 0x020fe60000000f00 */
[----:B------:R-:W3:Y:S04]  /*1fc70*/  LDL R2, [R1+0x94] ;  /* 0x0000940001027983 */ /* 0x000ee80000100800 */
[----:B------:R-:W4:Y:S01]  /*1fc80*/  LDL R8, [R1+0x98] ;  /* 0x0000980001087983 */ /* 0x000f220000100800 */
[----:B--2---:R-:W-:Y:S05]  /*1fc90*/  IADD3 R6, P0, R37, R3, RZ ;  /* 0x0000000325067210 */ /* 0x004fea0007f1e0ff */
[----:B---3--:R-:W-:Y:S01]  /*1fca0*/  IMAD.X R7, R5, 0x1, R2, P0 ;  /* 0x0000000105077824 */ /* 0x008fe200000e0602 */
[----:B------:R-:W-:Y:S04]  /*1fcb0*/  IADD3 R2, P0, R37, R133, RZ ;  /* 0x0000008525027210 */ /* 0x000fe80007f1e0ff */
        /* <DEDUP_REMOVED lines=19> */
[----:B-----5:R-:W-:Y:S01]  /*1fdf0*/  MOV R54, R0 ;  /* 0x0000000000367202 */ /* 0x020fe20000000f00 */
[----:B------:R-:W-:Y:S02]  /*1fe00*/  IMAD.MOV.U32 R0, RZ, RZ, 0x3 ;  /* 0x00000003ff007424 */ /* 0x000fe400078e00ff */
[----:B------:R-:W3:Y:S04]  /*1fe10*/  LDL R2, [R1+0x94] ;  /* 0x0000940001027983 */ /* 0x000ee80000100800 */
[----:B------:R-:W4:Y:S04]  /*1fe20*/  LDL R8, [R1+0x98] ;  /* 0x0000980001087983 */ /* 0x000f280000100800 */
[----:B------:R1:W-:Y:S01]  /*1fe30*/  STL [R1+0xa8], R0 ;  /* 0x0000a80001007387 */ /* 0x0003e20000100800 */
[----:B--2---:R-:W-:Y:S05]  /*1fe40*/  IADD3 R6, P0, R37, R3, RZ ;  /* 0x0000000325067210 */ /* 0x004fea0007f1e0ff */
[----:B---3--:R-:W-:Y:S01]  /*1fe50*/  IMAD.X R7, R5, 0x1, R2, P0 ;  /* 0x0000000105077824 */ /* 0x008fe200000e0602 */
[----:B------:R-:W-:Y:S04]  /*1fe60*/  IADD3 R2, P0, R37, R133, RZ ;  /* 0x0000008525027210 */ /* 0x000fe80007f1e0ff */
[----:B------:R-:W-:Y:S01]  /*1fe70*/  @!PT LDS RZ, [RZ] ;  /* 0x00000000fffff984 */ /* 0x000fe20000000800 */
[----:B------:R-:W-:Y:S01]  /*1fe80*/  @!PT LDS RZ, [RZ] ;  /* 0x00000000fffff984 */ /* 0x000fe20000000800 */
[----:B------:R-:W-:Y:S01]  /*1fe90*/  @!PT LDS RZ, [RZ] ;  /* 0x00000000fffff984 */ /* 0x000fe20000000800 */
[----:B----4-:R1:W-:Y:S01]  /*1fea0*/  LDGSTS.E.BYPASS.LTC128B.128 [R8+0x5100], [R6.64], !P3 ;  /* 0x0510000006087fae */ /* 0x0103e2000d901d46 */
[----:B------:R-:W-:Y:S05]  /*1feb0*/  IMAD.X R3, R5, 0x1, R134, P0 ;  /* 0x0000000105037824 */ /* 0x000fea00000e0686 */
[----:B------:R2:W-:Y:S02]  /*1fec0*/  LDGSTS.E.BYPASS.LTC128B.128 [R8+0x7100], [R2.64], !P5 ;  /* 0x0710000002087fae */ /* 0x0005e4000e901d46 */
[----:B--2---:R-:W-:Y:S02]  /*1fed0*/  MOV R3, 0x181f ;  /* 0x0000181f00037802 */ /* 0x004fe40000000f00 */
[----:B------:R-:W-:Y:S02]  /*1fee0*/  MOV R2, 0x1ff00 ;  /* 0x0001ff0000027802 */ /* 0x000fe40000000f00 */
[----:B-1----:R-:W-:Y:S05]  /*1fef0*/  CALL.REL.NOINC `($__internal_7_$__cuda_sm70_shflsync_idx_p) ;  /* 0x0000c83000007944 */ /* 0x002fea0003c00000 */
[----:B------:R-:W-:Y:S01]  /*1ff00*/  MOV R3, 0x181f ;  /* 0x0000181f00037802 */ /* 0x000fe20000000f00 */
[----:B------:R-:W-:Y:S01]  /*1ff10*/  IMAD.MOV.U32 R54, RZ, RZ, R4 ;  /* 0x000000ffff367224 */ /* 0x000fe200078e0004 */
[----:B------:R-:W-:Y:S01]  /*1ff20*/  MOV R4, 0x3 ;  /* 0x0000000300047802 */ /* 0x000fe20000000f00 */
[----:B-----5:R-:W-:Y:S01]  /*1ff30*/  IMAD.MOV.U32 R0, RZ, RZ, R37 ;  /* 0x000000ffff007224 */ /* 0x020fe200078e0025 */
[----:B------:R-:W-:Y:S03]  /*1ff40*/  MOV R2, 0x1ff70 ;  /* 0x0001ff7000027802 */ /* 0x000fe60000000f00 */
[----:B------:R2:W-:Y:S04]  /*1ff50*/  STL [R1+0xa8], R4 ;  /* 0x0000a80401007387 */ /* 0x0005e80000100800 */
[----:B-12---:R-:W-:Y:S05]  /*1ff60*/  CALL.REL.NOINC `($__internal_7_$__cuda_sm70_shflsync_idx_p) ;  /* 0x0000c7c000007944 */ /* 0x006fea0003c00000 */
[----:B------:R-:W-:Y:S01]  /*1ff70*/  MOV R4, R37 ;  /* 0x0000002500047202 */ /* 0x000fe20000000f00 */
[----:B-1---5:R-:W-:-:S05]  /*1ff80*/  BRA `(.L_x_2020) ;  /* 0xffff5d3000007947 */ /* 0x022fca000383ffff */
.L_x_1946:
[----:B------:R-:W-:Y:S02]  /*1ff90*/  MOV R0, 0x2 ;  /* 0x0000000200007802 */ /* 0x000fe40000000f00 */
[----:B------:R-:W-:Y:S02]  /*1ffa0*/  MOV R2, 0x1ffc0 ;  /* 0x0001ffc000027802 */ /* 0x000fe40000000f00 */
        /* <DEDUP_REMOVED lines=33> */
.L_x_1948:
[----:B------:R1:W5:Y:S01]  /*201c0*/  LDL R4, [R1+0xbc] ;  /* 0x0000bc0001047983 */ /* 0x0003620000100800 */
[----:B------:R-:W-:-:S02]  /*201d0*/  MOV R0, 0x2 ;  /* 0x0000000200007802 */ /* 0x000fc40000000f00 */
[----:B------:R-:W-:Y:S02]  /*201e0*/  MOV R2, 0x20200 ;  /* 0x0002020000027802 */ /* 0x000fe40000000f00 */
[----:B-1---5:R-:W-:Y:S05]  /*201f0*/  CALL.REL.NOINC `($__internal_6_$__cuda_sm70_shflsync_bfly_p) ;  /* 0x0000c4d000007944 */ /* 0x022fea0003c00000 */
[----:B------:R-:W-:Y:S01]  /*20200*/  MOV R5, R0 ;  /* 0x0000000000057202 */ /* 0x000fe20000000f00 */
[----:B------:R-:W-:Y:S05]  /*20210*/  BRA `(.L_x_2022) ;  /* 0xffff881000007947 */ /* 0x000fea000383ffff */
.L_x_1949:
[----:B------:R-:W-:Y:S01]  /*20220*/  IMAD.MOV.U32 R4, RZ, RZ, R5 ;  /* 0x000000ffff047224 */ /* 0x000fe200078e0005 */
[----:B------:R-:W-:Y:S02]  /*20230*/  MOV R0, 0x1 ;  /* 0x0000000100007802 */ /* 0x000fe40000000f00 */
[----:B------:R-:W-:Y:S02]  /*20240*/  MOV R2, 0x20260 ;  /* 0x0002026000027802 */ /* 0x000fe40000000f00 */
[----:B------:R-:W-:Y:S05]  /*20250*/  CALL.REL.NOINC `($__internal_6_$__cuda_sm70_shflsync_bfly_p) ;  /* 0x0000c47000007944 */ /* 0x000fea0003c00000 */
[----:B------:R1:W5:Y:S01]  /*20260*/  LDL R4, [R1+0xb0] ;  /* 0x0000b00001047983 */ /* 0x0003620000100800 */
[----:B------:R-:W-:Y:S01]  /*20270*/  FADD.FTZ R5, R5, R0 ;  /* 0x0000000005057221 */ /* 0x000fe20000010000 */
[----:B------:R-:W-:Y:S02]  /*20280*/  MOV R0, 0x2 ;  /* 0x0000000200007802 */ /* 0x000fe40000000f00 */
[----:B------:R-:W-:Y:S02]  /*20290*/  MOV R2, 0x202b0 ;  /* 0x000202b000027802 */ /* 0x000fe40000000f00 */
[----:B-1---5:R-:W-:Y:S05]  /*202a0*/  CALL.REL.NOINC `($__internal_6_$__cuda_sm70_shflsync_bfly_p) ;  /* 0x0000c42000007944 */ /* 0x022fea0003c00000 */
[----:B------:R-:W2:Y:S02]  /*202b0*/  LDL.LU R2, [R1+0xb0] ;  /* 0x0000b00001027983 */ /* 0x000ea40000300800 */
[----:B--2---:R-:W-:Y:S01]  /*202c0*/  FADD.FTZ R6, R2, R0 ;  /* 0x0000000002067221 */ /* 0x004fe20000010000 */
[----:B------:R-:W-:-:S02]  /*202d0*/  MOV R0, 0x1 ;  /* 0x0000000100007802 */ /* 0x000fc40000000f00 */
[----:B------:R-:W-:Y:S02]  /*202e0*/  MOV R2, 0x20310 ;  /* 0x0002031000027802 */ /* 0x000fe40000000f00 */
[----:B------:R-:W-:Y:S02]  /*202f0*/  MOV R4, R6 ;  /* 0x0000000600047202 */ /* 0x000fe40000000f00 */
        /* <DEDUP_REMOVED lines=8> */
[----:B------:R-:W-:Y:S02]  /*20380*/  MOV R0, 0x1 ;  /* 0x0000000100007802 */ /* 0x000fe40000000f00 */
[----:B------:R-:W-:-:S02]  /*20390*/  MOV R2, 0x203c0 ;  /* 0x000203c000027802 */ /* 0x000fc40000000f00 */
        /* <DEDUP_REMOVED lines=10> */
[----:B------:R-:W-:Y:S02]  /*20440*/  MOV R2, 0x20470 ;  /* 0x0002047000027802 */ /* 0x000fe40000000f00 */
[----:B------:R-:W-:-:S02]  /*20450*/  MOV R4, R9 ;  /* 0x0000000900047202 */ /* 0x000fc40000000f00 */
[----:B------:R-:W-:Y:S05]  /*20460*/  CALL.REL.NOINC `($__internal_6_$__cuda_sm70_shflsync_bfly_p) ;  /* 0x0000c26000007944 */ /* 0x000fea0003c00000 */
[----:B------:R-:W-:Y:S01]  /*20470*/  MOV R4, R0 ;  /* 0x0000000000047202 */ /* 0x000fe20000000f00 */
[----:B------:R-:W-:Y:S05]  /*20480*/  BRA `(.L_x_2023) ;  /* 0xffff86d000007947 */ /* 0x000fea000383ffff */
.L_x_1969:
[----:B------:R1:W-:Y:S01]  /*20490*/  STL [R1+0xa8], RZ ;  /* 0x0000a8ff01007387 */ /* 0x0003e20000100800 */
[----:B------:R-:W-:Y:S01]  /*204a0*/  IMAD.MOV.U32 R54, RZ, RZ, R9 ;  /* 0x000000ffff367224 */ /* 0x000fe200078e0009 */
[----:B------:R-:W-:-:S02]  /*204b0*/  MOV R3, 0x181f ;  /* 0x0000181f00037802 */ /* 0x000fc40000000f00 */
[----:B------:R-:W-:Y:S02]  /*204c0*/  MOV R2, 0x204e0 ;  /* 0x000204e000027802 */ /* 0x000fe40000000f00 */
[----:B-1---5:R-:W-:Y:S05]  /*204d0*/  CALL.REL.NOINC `($__internal_7_$__cuda_sm70_shflsync_idx_p) ;  /* 0x0000c25000007944 */ /* 0x022fea0003c00000 */
[----:B-----5:R-:W-:Y:S01]  /*204e0*/  MOV R0, R37 ;  /* 0x0000002500007202 */ /* 0x020fe20000000f00 */
[----:B-1----:R-:W-:Y:S05]  /*204f0*/  BRA `(.L_x_2024) ;  /* 0xffffb3c000007947 */ /* 0x002fea000383ffff */
.L_x_1970:
[----:B------:R3:W-:Y:S01]  /*20500*/  STL [R1+0xa8], RZ ;  /* 0x0000a8ff01007387 */ /* 0x0007e20000100800 */
[----:B------:R-:W-:Y:S01]  /*20510*/  IMAD.MOV.U32 R54, RZ, RZ, R11 ;  /* 0x000000ffff367224 */ /* 0x000fe200078e000b */
[----:B------:R-:W-:Y:S02]  /*20520*/  MOV R3, 0x181f ;  /* 0x0000181f00037802 */ /* 0x000fe40000000f00 */
[----:B------:R-:W-:Y:S02]  /*20530*/  MOV R2, 0x20550 ;  /* 0x0002055000027802 */ /* 0x000fe40000000f00 */
[----:B-123-5:R-:W-:Y:S05]  /*20540*/  CALL.REL.NOINC `($__internal_7_$__cuda_sm70_shflsync_idx_p) ;  /* 0x0000c1e000007944 */ /* 0x02efea0003c00000 */
[----:B------:R-:W-:Y:S01]  /*20550*/  MOV R2, R37 ;  /* 0x0000002500027202 */ /* 0x000fe20000000f00 */
[----:B-1---5:R-:W-:Y:S05]  /*20560*/  BRA `(.L_x_2025) ;  /* 0xffffb37000007947 */ /* 0x022fea000383ffff */
.L_x_1973:
[----:B------:R-:W-:Y:S01]  /*20570*/  MOV R0, 0x1 ;  /* 0x0000000100007802 */ /* 0x000fe20000000f00 */
[----:B------:R-:W-:Y:S01]  /*20580*/  IMAD.MOV.U32 R54, RZ, RZ, R9 ;  /* 0x000000ffff367224 */ /* 0x000fe200078e0009 */
[----:B--2-4-:R-:W-:Y:S01]  /*20590*/  MOV R2, 0x205d0 ;  /* 0x000205d000027802 */ /* 0x014fe20000000f00 */
[----:B------:R-:W-:Y:S02]  /*205a0*/  IMAD.MOV.U32 R3, RZ, RZ, 0x181f ;  /* 0x0000181fff037424 */ /* 0x000fe400078e00ff */
[----:B------:R2:W-:Y:S04]  /*205b0*/  STL [R1+0xa8], R0 ;  /* 0x0000a80001007387 */ /* 0x0005e80000100800 */
[----:B-123--:R-:W-:Y:S05]  /*205c0*/  CALL.REL.NOINC `($__internal_7_$__cuda_sm70_shflsync_idx_p) ;  /* 0x0000c16000007944 */ /* 0x00efea0003c00000 */
        /* <DEDUP_REMOVED lines=9> */
.L_x_1976:
[----:B------:R-:W-:Y:S01]  /*20660*/  MOV R0, 0x2 ;  /* 0x0000000200007802 */ /* 0x000fe20000000f00 */
[----:B------:R-:W-:Y:S01]  /*20670*/  IMAD.MOV.U32 R54, RZ, RZ, R9 ;  /* 0x000000ffff367224 */ /* 0x000fe200078e0009 */
[----:B--2---:R-:W-:Y:S01]  /*20680*/  MOV R2, 0x206c0 ;  /* 0x000206c000027802 */ /* 0x004fe20000000f00 */
[----:B------:R-:W-:-:S02]  /*20690*/  IMAD.MOV.U32 R3, RZ, RZ, 0x181f ;  /* 0x0000181fff037424 */ /* 0x000fc400078e00ff */
[----:B------:R2:W-:Y:S04]  /*206a0*/  STL [R1+0xa8], R0 ;  /* 0x0000a80001007387 */ /* 0x0005e80000100800 */
[----:B-123--:R-:W-:Y:S05]  /*206b0*/  CALL.REL.NOINC `($__internal_7_$__cuda_sm70_shflsync_idx_p) ;  /* 0x0000c07000007944 */ /* 0x00efea0003c00000 */
[----:B-----5:R-:W-:Y:S01]  /*206c0*/  MOV R0, R37 ;  /* 0x0000002500007202 */ /* 0x020fe20000000f00 */
[----:B-1----:R-:W-:Y:S05]  /*206d0*/  BRA `(.L_x_2027) ;  /* 0xffffb43000007947 */ /* 0x002fea000383ffff */
.L_x_1977:
[----:B--2---:R-:W-:Y:S01]  /*206e0*/  MOV R4, 0x2 ;  /* 0x0000000200047802 */ /* 0x004fe20000000f00 */
[----:B------:R-:W-:Y:S01]  /*206f0*/  IMAD.MOV.U32 R54, RZ, RZ, R11 ;  /* 0x000000ffff367224 */ /* 0x000fe200078e000b */
[----:B------:R-:W-:Y:S01]  /*20700*/  MOV R2, 0x20740 ;  /* 0x0002074000027802 */ /* 0x000fe20000000f00 */
[----:B------:R-:W-:Y:S02]  /*20710*/  IMAD.MOV.U32 R3, RZ, RZ, 0x181f ;  /* 0x0000181fff037424 */ /* 0x000fe400078e00ff */
[----:B------:R2:W-:Y:S04]  /*20720*/  STL [R1+0xa8], R4 ;  /* 0x0000a80401007387 */ /* 0x0005e80000100800 */
[----:B-1234-:R-:W-:Y:S05]  /*20730*/  CALL.REL.NOINC `($__internal_7_$__cuda_sm70_shflsync_idx_p) ;  /* 0x0000bff000007944 */ /* 0x01efea0003c00000 */
[----:B------:R-:W-:Y:S01]  /*20740*/  MOV R2, R37 ;  /* 0x0000002500027202 */ /* 0x000fe20000000f00 */
[----:B-1---5:R-:W-:Y:S05]  /*20750*/  BRA `(.L_x_2028) ;  /* 0xffffb3d000007947 */ /* 0x022fea000383ffff */
.L_x_1980:
[----:B------:R-:W-:Y:S01]  /*20760*/  MOV R0, 0x3 ;  /* 0x0000000300007802 */ /* 0x000fe20000000f00 */
[----:B------:R-:W-:Y:S01]  /*20770*/  IMAD.MOV.U32 R54, RZ, RZ, R9 ;  /* 0x000000ffff367224 */ /* 0x000fe200078e0009 */
[----:B-1-3--:R-:W-:Y:S01]  /*20780*/  MOV R2, 0x207c0 ;  /* 0x000207c000027802 */ /* 0x00afe20000000f00 */
[----:B------:R-:W-:-:S02]  /*20790*/  IMAD.MOV.U32 R3, RZ, RZ, 0x181f ;  /* 0x0000181fff037424 */ /* 0x000fc400078e00ff */
[----:B------:R1:W-:Y:S04]  /*207a0*/  STL [R1+0xa8], R0 ;  /* 0x0000a80001007387 */ /* 0x0003e80000100800 */
[----:B-12-4-:R-:W-:Y:S05]  /*207b0*/  CALL.REL.NOINC `($__internal_7_$__cuda_sm70_shflsync_idx_p) ;  /* 0x0000bf7000007944 */ /* 0x016fea0003c00000 */
        /* <DEDUP_REMOVED lines=9> */
.L_x_1983:
[----:B------:R-:W-:Y:S01]  /*20850*/  MOV R0, 0x4 ;  /* 0x0000000400007802 */ /* 0x000fe20000000f00 */
[----:B------:R-:W-:Y:S01]  /*20860*/  IMAD.MOV.U32 R54, RZ, RZ, R9 ;  /* 0x000000ffff367224 */ /* 0x000fe200078e0009 */
[----:B--23--:R-:W-:Y:S01]  /*20870*/  MOV R2, 0x208b0 ;  /* 0x000208b000027802 */ /* 0x00cfe20000000f00 */
[----:B------:R-:W-:Y:S02]  /*20880*/  IMAD.MOV.U32 R3, RZ, RZ, 0x181f ;  /* 0x0000181fff037424 */ /* 0x000fe400078e00ff */
[----:B------:R2:W-:Y:S04]  /*20890*/  STL [R1+0xa8], R0 ;  /* 0x0000a80001007387 */ /* 0x0005e80000100800 */
[----:B-12-4-:R-:W-:Y:S05]  /*208a0*/  CALL.REL.NOINC `($__internal_7_$__cuda_sm70_shflsync_idx_p) ;  /* 0x0000be8000007944 */ /* 0x016fea0003c00000 */
[----:B-----5:R-:W-:Y:S01]  /*208b0*/  MOV R0, R37 ;  /* 0x0000002500007202 */ /* 0x020fe20000000f00 */
[----:B-1----:R-:W-:Y:S05]  /*208c0*/  BRA `(.L_x_2030) ;  /* 0xffffb49000007947 */ /* 0x002fea000383ffff */
.L_x_1984:
[----:B--2---:R-:W-:Y:S01]  /*208d0*/  MOV R4, 0x4 ;  /* 0x0000000400047802 */ /* 0x004fe20000000f00 */
[----:B------:R-:W-:Y:S01]  /*208e0*/  IMAD.MOV.U32 R54, RZ, RZ, R11 ;  /* 0x000000ffff367224 */ /* 0x000fe200078e000b */
[----:B---3--:R-:W-:Y:S01]  /*208f0*/  MOV R2, 0x20930 ;  /* 0x0002093000027802 */ /* 0x008fe20000000f00 */
[----:B------:R-:W-:-:S02]  /*20900*/  IMAD.MOV.U32 R3, RZ, RZ, 0x181f ;  /* 0x0000181fff037424 */ /* 0x000fc400078e00ff */
[----:B------:R2:W-:Y:S04]  /*20910*/  STL [R1+0xa8], R4 ;  /* 0x0000a80401007387 */ /* 0x0005e80000100800 */
[----:B-12-4-:R-:W-:Y:S05]  /*20920*/  CALL.REL.NOINC `($__internal_7_$__cuda_sm70_shflsync_idx_p) ;  /* 0x0000be0000007944 */ /* 0x016fea0003c00000 */
[----:B------:R-:W-:Y:S01]  /*20930*/  MOV R2, R37 ;  /* 0x0000002500027202 */ /* 0x000fe20000000f00 */
[----:B-1---5:R-:W-:Y:S05]  /*20940*/  BRA `(.L_x_2031) ;  /* 0xffffb43000007947 */ /* 0x022fea000383ffff */
.L_x_1987:
[----:B------:R-:W-:Y:S01]  /*20950*/  MOV R0, 0x5 ;  /* 0x0000000500007802 */ /* 0x000fe20000000f00 */
[----:B------:R-:W-:Y:S01]  /*20960*/  IMAD.MOV.U32 R54, RZ, RZ, R9 ;  /* 0x000000ffff367224 */ /* 0x000fe200078e0009 */
[----:B---3--:R-:W-:Y:S01]  /*20970*/  MOV R2, 0x209b0 ;  /* 0x000209b000027802 */ /* 0x008fe20000000f00 */
[----:B------:R-:W-:Y:S02]  /*20980*/  IMAD.MOV.U32 R3, RZ, RZ, 0x181f ;  /* 0x0000181fff037424 */ /* 0x000fe400078e00ff */
[----:B------:R3:W-:Y:S04]  /*20990*/  STL [R1+0xa8], R0 ;  /* 0x0000a80001007387 */ /* 0x0007e80000100800 */
[----:B-1234-:R-:W-:Y:S05]  /*209a0*/  CALL.REL.NOINC `($__internal_7_$__cuda_sm70_shflsync_idx_p) ;  /* 0x0000bd8000007944 */ /* 0x01efea0003c00000 */
        /* <DEDUP_REMOVED lines=9> */
.L_x_1990:
[----:B------:R-:W-:Y:S01]  /*20a40*/  MOV R0, 0x6 ;  /* 0x0000000600007802 */ /* 0x000fe20000000f00 */
[----:B------:R-:W-:Y:S01]  /*20a50*/  IMAD.MOV.U32 R54, RZ, RZ, R9 ;  /* 0x000000ffff367224 */ /* 0x000fe200078e0009 */
[----:B--23--:R-:W-:Y:S01]  /*20a60*/  MOV R2, 0x20aa0 ;  /* 0x00020aa000027802 */ /* 0x00cfe20000000f00 */
[----:B------:R-:W-:-:S02]  /*20a70*/  IMAD.MOV.U32 R3, RZ, RZ, 0x181f ;  /* 0x0000181fff037424 */ /* 0x000fc400078e00ff */
[----:B------:R2:W-:Y:S04]  /*20a80*/  STL [R1+0xa8], R0 ;  /* 0x0000a80001007387 */ /* 0x0005e80000100800 */
[----:B-12-4-:R-:W-:Y:S05]  /*20a90*/  CALL.REL.NOINC `($__internal_7_$__cuda_sm70_shflsync_idx_p) ;  /* 0x0000bc9000007944 */ /* 0x016fea0003c00000 */
[----:B-----5:R-:W-:Y:S01]  /*20aa0*/  MOV R0, R37 ;  /* 0x0000002500007202 */ /* 0x020fe20000000f00 */
[----:B-1----:R-:W-:Y:S05]  /*20ab0*/  BRA `(.L_x_2033) ;  /* 0xffffb4f000007947 */ /* 0x002fea000383ffff */
.L_x_1991:
[----:B--2---:R-:W-:Y:S01]  /*20ac0*/  MOV R4, 0x6 ;  /* 0x0000000600047802 */ /* 0x004fe20000000f00 */
[----:B------:R-:W-:Y:S01]  /*20ad0*/  IMAD.MOV.U32 R54, RZ, RZ, R11 ;  /* 0x000000ffff367224 */ /* 0x000fe200078e000b */
[----:B---3--:R-:W-:Y:S01]  /*20ae0*/  MOV R2, 0x20b20 ;  /* 0x00020b2000027802 */ /* 0x008fe20000000f00 */
[----:B------:R-:W-:Y:S02]  /*20af0*/  IMAD.MOV.U32 R3, RZ, RZ, 0x181f ;  /* 0x0000181fff037424 */ /* 0x000fe400078e00ff */
[----:B------:R2:W-:Y:S04]  /*20b00*/  STL [R1+0xa8], R4 ;  /* 0x0000a80401007387 */ /* 0x0005e80000100800 */
[----:B-12-4-:R-:W-:Y:S05]  /*20b10*/  CALL.REL.NOINC `($__internal_7_$__cuda_sm70_shflsync_idx_p) ;  /* 0x0000bc1000007944 */ /* 0x016fea0003c00000 */
[----:B------:R-:W-:Y:S01]  /*20b20*/  MOV R2, R37 ;  /* 0x0000002500027202 */ /* 0x000fe20000000f00 */
[----:B-1---5:R-:W-:Y:S05]  /*20b30*/  BRA `(.L_x_2034) ;  /* 0xffffb49000007947 */ /* 0x022fea000383ffff */
.L_x_1994:
[----:B------:R-:W-:Y:S01]  /*20b40*/  MOV R0, 0x7 ;  /* 0x0000000700007802 */ /* 0x000fe20000000f00 */
[----:B------:R-:W-:Y:S01]  /*20b50*/  IMAD.MOV.U32 R54, RZ, RZ, R9 ;  /* 0x000000ffff367224 */ /* 0x000fe200078e0009 */
[----:B---3--:R-:W-:Y:S01]  /*20b60*/  MOV R2, 0x20ba0 ;  /* 0x00020ba000027802 */ /* 0x008fe20000000f00 */
[----:B------:R-:W-:-:S02]  /*20b70*/  IMAD.MOV.U32 R3, RZ, RZ, 0x181f ;  /* 0x0000181fff037424 */ /* 0x000fc400078e00ff */
        /* <DEDUP_REMOVED lines=11> */
        .type           $_ZN7cutlass13device_kernelIN5flash19enable_sm80_to_sm89INS1_16FlashAttnFwdSm80INS1_25CollectiveMainloopFwdSm80ILi4ELi1ELb0EN4cute5tupleIJNS5_1CILi128EEENS7_ILi64EEES8_EEELi128ENS_6half_tEfNS_4arch4Sm80ELb1ELb0ELb1ELb1ELb1ELb1ELb1ELb0EEENS1_21CollectiveEpilogueFwdINS6_IJS8_S8_S9_EEENS6_IJNS7_ILi1EEESH_SH_EEESB_SD_Li128ELb1ELb1ELb0ELb0EEENS1_19SingleTileSchedulerILb1ELb0ELb1ELi128EEEEEEEEEvNT_6ParamsE$_ZZN5flash25CollectiveMainloopFwdSm80ILi4ELi1ELb0EN4cute5tupleIJNS1_1CILi128EEENS3_ILi64EEES4_EEELi128EN7cutlass6half_tEfNS7_4arch4Sm80ELb1ELb0ELb1ELb1ELb1ELb1ELb1ELb0EE3mmaINS_16FlashAttnFwdSm80ISB_NS_21CollectiveEpilogueFwdINS2_IJS4_S4_S5_EEENS2_IJNS3_ILi1EEESG_SG_EEES8_SA_Li128ELb1ELb1ELb0ELb0EEENS_19SingleTileSchedulerILb1ELb0ELb1ELi128EEEE13SharedStorageENS1_6TensorINS1_11ArrayEngineIfLm128EEENS1_6LayoutINS2_IJNS2_IJNS3_ILi2EEESR_EEESR_NS3_ILi16EEEEEENS2_IJNS2_IJSG_SR_EEENS3_ILi4EEENS3_ILi8EEEEEEEEEENS_7SoftmaxILi4ELi0EEEEEbRKNSB_6ParamsERT0_RT1_iRKNS_16SeqlenInfoQKNewKILb1ELb1EEENS2_IJiiiiEEERT_ENKUlvE_clEv,@function
        .size           $_ZN7cutlass13device_kernelIN5flash19enable_sm80_to_sm89INS1_16FlashAttnFwdSm80INS1_25CollectiveMainloopFwdSm80ILi4ELi1ELb0EN4cute5tupleIJNS5_1CILi128EEENS7_ILi64EEES8_EEELi128ENS_6half_tEfNS_4arch4Sm80ELb1ELb0ELb1ELb1ELb1ELb1ELb1ELb0EEENS1_21CollectiveEpilogueFwdINS6_IJS8_S8_S9_EEENS6_IJNS7_ILi1EEESH_SH_EEESB_SD_Li128ELb1ELb1ELb0ELb0EEENS1_19SingleTileSchedulerILb1ELb0ELb1ELi128EEEEEEEEEvNT_6ParamsE$_ZZN5flash25CollectiveMainloopFwdSm80ILi4ELi1ELb0EN4cute5tupleIJNS1_1CILi128EEENS3_ILi64EEES4_EEELi128EN7cutlass6half_tEfNS7_4arch4Sm80ELb1ELb0ELb1ELb1ELb1ELb1ELb1ELb0EE3mmaINS_16FlashAttnFwdSm80ISB_NS_21CollectiveEpilogueFwdINS2_IJS4_S4_S5_EEENS2_IJNS3_ILi1EEESG_SG_EEES8_SA_Li128ELb1ELb1ELb0ELb0EEENS_19SingleTileSchedulerILb1ELb0ELb1ELi128EEEE13SharedStorageENS1_6TensorINS1_11ArrayEngineIfLm128EEENS1_6LayoutINS2_IJNS2_IJNS3_ILi2EEESR_EEESR_NS3_ILi16EEEEEENS2_IJNS2_IJSG_SR_EEENS3_ILi4EEENS3_ILi8EEEEEEEEEENS_7SoftmaxILi4ELi0EEEEEbRKNSB_6ParamsERT0_RT1_iRKNS_16SeqlenInfoQKNewKILb1ELb1EEENS2_IJiiiiEEERT_ENKUlvE_clEv,($__internal_6_$__cuda_sm70_shflsync_bfly_p - $_ZN7cutlass13device_kernelIN5flash19enable_sm80_to_sm89INS1_16FlashAttnFwdSm80INS1_25CollectiveMainloopFwdSm80ILi4ELi1ELb0EN4cute5tupleIJNS5_1CILi128EEENS7_ILi64EEES8_EEELi128ENS_6half_tEfNS_4arch4Sm80ELb1ELb0ELb1ELb1ELb1ELb1ELb1ELb0EEENS1_21CollectiveEpilogueFwdINS6_IJS8_S8_S9_EEENS6_IJNS7_ILi1EEESH_SH_EEESB_SD_Li128ELb1ELb1ELb0ELb0EEENS1_19SingleTileSchedulerILb1ELb0ELb1ELi128EEEEEEEEEvNT_6ParamsE$_ZZN5flash25CollectiveMainloopFwdSm80ILi4ELi1ELb0EN4cute5tupleIJNS1_1CILi128EEENS3_ILi64EEES4_EEELi128EN7cutlass6half_tEfNS7_4arch4Sm80ELb1ELb0ELb1ELb1ELb1ELb1ELb1ELb0EE3mmaINS_16FlashAttnFwdSm80ISB_NS_21CollectiveEpilogueFwdINS2_IJS4_S4_S5_EEENS2_IJNS3_ILi1EEESG_SG_EEES8_SA_Li128ELb1ELb1ELb0ELb0EEENS_19SingleTileSchedulerILb1ELb0ELb1ELi128EEEE13SharedStorageENS1_6TensorINS1_11ArrayEngineIfLm128EEENS1_6LayoutINS2_IJNS2_IJNS3_ILi2EEESR_EEESR_NS3_ILi16EEEEEENS2_IJNS2_IJSG_SR_EEENS3_ILi4EEENS3_ILi8EEEEEEEEEENS_7SoftmaxILi4ELi0EEEEEbRKNSB_6ParamsERT0_RT1_iRKNS_16SeqlenInfoQKNewKILb1ELb1EEENS2_IJiiiiEEERT_ENKUlvE_clEv)
$_ZN7cutlass13device_kernelIN5flash19enable_sm80_to_sm89INS1_16FlashAttnFwdSm80INS1_25CollectiveMainloopFwdSm80ILi4ELi1ELb0EN4cute5tupleIJNS5_1CILi128EEENS7_ILi64EEES8_EEELi128ENS_6half_tEfNS_4arch4Sm80ELb1ELb0ELb1ELb1ELb1ELb1ELb1ELb0EEENS1_21CollectiveEpilogueFwdINS6_IJS8_S8_S9_EEENS6_IJNS7_ILi1EEESH_SH_EEESB_SD_Li128ELb1ELb1ELb0ELb0EEENS1_19SingleTileSchedulerILb1ELb0ELb1ELi128EEEEEEEEEvNT_6ParamsE$_ZZN5flash25CollectiveMainloopFwdSm80ILi4ELi1ELb0EN4cute5tupleIJNS1_1CILi128EEENS3_ILi64EEES4_EEELi128EN7cutlass6half_tEfNS7_4arch4Sm80ELb1ELb0ELb1ELb1ELb1ELb1ELb1ELb0EE3mmaINS_16FlashAttnFwdSm80ISB_NS_21CollectiveEpilogueFwdINS2_IJS4_S4_S5_EEENS2_IJNS3_ILi1EEESG_SG_EEES8_SA_Li128ELb1ELb1ELb0ELb0EEENS_19SingleTileSchedulerILb1ELb0ELb1ELi128EEEE13SharedStorageENS1_6TensorINS1_11ArrayEngineIfLm128EEENS1_6LayoutINS2_IJNS2_IJNS3_ILi2EEESR_EEESR_NS3_ILi16EEEEEENS2_IJNS2_IJSG_SR_EEENS3_ILi4EEENS3_ILi8EEEEEEEEEENS_7SoftmaxILi4ELi0EEEEEbRKNSB_6ParamsERT0_RT1_iRKNS_16SeqlenInfoQKNewKILb1ELb1EEENS2_IJiiiiEEERT_ENKUlvE_clEv:
        /* <DEDUP_REMOVED lines=9> */
[----:B------:R-:W-:Y:S05]  /*20cc0*/  RET.REL.NODEC R2 `(_ZN7cutlass13device_kernelIN5flash19enable_sm80_to_sm89INS1_16FlashAttnFwdSm80INS1_25CollectiveMainloopFwdSm80ILi4ELi1ELb0EN4cute5tupleIJNS5_1CILi128EEENS7_ILi64EEES8_EEELi128ENS_6half_tEfNS_4arch4Sm80ELb1ELb0ELb1ELb1ELb1ELb1ELb1ELb0EEENS1_21CollectiveEpilogueFwdINS6_IJS8_S8_S9_EEENS6_IJNS7_ILi1EEESH_SH_EEESB_SD_Li128ELb1ELb1ELb0ELb0EEENS1_19SingleTileSchedulerILb1ELb0ELb1ELi128EEEEEEEEEvNT_6ParamsE) ;  /* 0xfffdf33002007950 */ /* 0x000fea0003c3ffff */
.L_x_2036:
[----:B------:R1:W2:Y:S04]  /*20cd0*/  LDL.64 R2, [R18+0x8] ;  /* 0x0000080012027983 */ /* 0x0002a80000100a00 */
[----:B------:R1:W3:Y:S04]  /*20ce0*/  LDL.64 R12, [R18+0x18] ;  /* 0x00001800120c7983 */ /* 0x0002e80000100a00 */
[----:B------:R1:W4:Y:S04]  /*20cf0*/  LDL.64 R16, [R18+0x20] ;  /* 0x0000200012107983 */ /* 0x0003280000100a00 */
[----:B------:R-:W3:Y:S04]  /*20d00*/  LD.E.64 R14, [R10.64+0x120] ;  /* 0x000120040a0e7980 */ /* 0x000ee8000c101b00 */
[----:B------:R-:W3:Y:S04]  /*20d10*/  LD.E.U8 R20, [R10.64+0x138] ;  /* 0x000138040a147980 */ /* 0x000ee8000c101100 */
        /* <DEDUP_REMOVED lines=15> */
[----:B------:R-:W-:Y:S02]  /*20e10*/  IADD3 R68, R30, 0x20, RZ ;  /* 0x000000201e447810 */ /* 0x000fe40007ffe0ff */
[----:B----4-:R-:W-:Y:S01]  /*20e20*/  SHF.R.S32.HI R17, RZ, 0x1f, R2 ;  /* 0x0000001fff117819 */ /* 0x010fe20000011402 */
[----:B------:R-:W-:Y:S01]  /*20e30*/  IMAD R18, R15, R2, RZ ;  /* 0x000000020f127224 */ /* 0x000fe200078e02ff */
[----:B------:R-:W-:-:S03]  /*20e40*/  ISETP.GE.AND P1, PT, R68, R39, PT ;  /* 0x000000274400720c */ /* 0x000fc60003f26270 */
[----:B------:R-:W-:Y:S01]  /*20e50*/  IMAD R18, R14, R17, R18 ;  /* 0x000000110e127224 */ /* 0x000fe200078e0212 */
[----:B------:R-:W-:Y:S02]  /*20e60*/  ISETP.GE.AND P2, PT, R30, R39, PT ;  /* 0x000000271e00720c */ /* 0x000fe40003f46270 */
[----:B------:R-:W-:Y:S01]  /*20e70*/  SHF.R.S32.HI R55, RZ, 0x3, R3 ;  /* 0x00000003ff377819 */ /* 0x000fe20000011403 */
[-C--:B------:R-:W-:Y:S01]  /*20e80*/  IMAD.WIDE.U32 R26, R14, R2.reuse, RZ ;  /* 0x000000020e1a7225 */ /* 0x080fe200078e00ff */
[----:B------:R-:W-:Y:S02]  /*20e90*/  SEL R3, RZ, 0x1, P2 ;  /* 0x00000001ff037807 */ /* 0x000fe40001000000 */
[----:B------:R-:W-:Y:S01]  /*20ea0*/  LEA R31, R38, R55, 0x7 ;  /* 0x00000037261f7211 */ /* 0x000fe200078e38ff */
[----:B---3--:R-:W-:-:S04]  /*20eb0*/  IMAD R16, R13, R2, RZ ;  /* 0x000000020d107224 */ /* 0x008fc800078e02ff */
[C---:B------:R-:W-:Y:S01]  /*20ec0*/  IMAD R17, R12.reuse, R17, R16 ;  /* 0x000000110c117224 */ /* 0x040fe200078e0210 */
[----:B------:R-:W-:Y:S01]  /*20ed0*/  SEL R16, RZ, 0xffffffff, P1 ;  /* 0xffffffffff107807 */ /* 0x000fe20000800000 */
[----:B------:R-:W-:-:S04]  /*20ee0*/  IMAD.WIDE.U32 R20, R12, R2, RZ ;  /* 0x000000020c147225 */ /* 0x000fc800078e00ff */
[----:B------:R-:W-:Y:S01]  /*20ef0*/  IMAD.SHL.U32 R16, R16, 0x2, RZ ;  /* 0x0000000210107824 */ /* 0x000fe200078e00ff */
[----:B------:R-:W-:Y:S01]  /*20f00*/  LEA R2, R36, R31, 0x4 ;  /* 0x0000001f24027211 */ /* 0x000fe200078e20ff */
[----:B------:R-:W-:Y:S02]  /*20f10*/  IMAD.IADD R19, R27, 0x1, R18 ;  /* 0x000000011b137824 */ /* 0x000fe400078e0212 */
[----:B------:R-:W-:Y:S01]  /*20f20*/  IMAD.IADD R17, R21, 0x1, R17 ;  /* 0x0000000115117824 */ /* 0x000fe200078e0211 */
[----:B------:R-:W-:Y:S01]  /*20f30*/  LOP3.LUT R29, R16, 0x2, R3, 0xe2, !PT ;  /* 0x00000002101d7812 */ /* 0x000fe200078ee203 */
        /* <DEDUP_REMOVED lines=8> */
.L_x_2039:
[----:B------:R-:W-:Y:S05]  /*20fc0*/  BSYNC B0 ;  /* 0x0000000000007941 */ /* 0x000fea0003800000 */
.L_x_2038:
        /* <DEDUP_REMOVED lines=8> */
[----:B------:R-:W-:Y:S01]  /*21050*/  IMAD R14, R14, R10, R11 ;  /* 0x0000000a0e0e7224 */ /* 0x000fe200078e020b */
        /* <DEDUP_REMOVED lines=8> */
.L_x_2138:
[----:B------:R-:W-:Y:S05]  /*210e0*/  BRA.DIV ~URZ, `(.L_x_2041) ;  /* 0x000098e27f007947 */ /* 0x000fea000b800000 */
[----:B------:R3:W4:Y:S04]  /*210f0*/  SHFL.IDX PT, R10, R16, RZ, 0x181f ;  /* 0x00181fff100a7589 */ /* 0x00072800000e0000 */
[----:B------:R3:W1:Y:S04]  /*21100*/  SHFL.IDX PT, R12, R22, RZ, 0x181f ;  /* 0x00181fff160c7589 */ /* 0x00066800000e0000 */
[----:B------:R3:W2:Y:S02]  /*21110*/  SHFL.IDX PT, R2, R17, RZ, 0x181f ;  /* 0x00181fff11027589 */ /* 0x0006a400000e0000 */
.L_x_2139:
        /* <DEDUP_REMOVED lines=8> */
[----:B-1----:R-:W-:-:S10]  /*211a0*/  MOV R3, R12 ;  /* 0x0000000c00037202 */ /* 0x002fd40000000f00 */
        /* <DEDUP_REMOVED lines=14> */
[--C-:B------:R-:W-:Y:S01]  /*21290*/  @P0 IMAD.WIDE R12, R12, 0x2, R2.reuse ;  /* 0x000000020c0c0825 */ /* 0x100fe200078e0202 */
[----:B------:R1:W5:Y:S03]  /*212a0*/  @P0 LD.E.64 R34, [R10.64] ;  /* 0x000000040a220980 */ /* 0x000366000c101b00 */
[----:B------:R-:W-:Y:S01]  /*212b0*/  @!P1 IMAD.WIDE R2, R30, 0x2, R2 ;  /* 0x000000021e029825 */ /* 0x000fe200078e0202 */
[----:B------:R1:W5:Y:S04]  /*212c0*/  @P0 LD.E.64 R40, [R12.64] ;  /* 0x000000040c280980 */ /* 0x000368000c101b00 */
[----:B------:R1:W5:Y:S02]  /*212d0*/  @!P1 LD.E.64 R24, [R2.64] ;  /* 0x0000000402189980 */ /* 0x000364000c101b00 */
.L_x_2043:
[----:B------:R-:W-:Y:S05]  /*212e0*/  BSYNC B0 ;  /* 0x0000000000007941 */ /* 0x000fea0003800000 */
.L_x_2042:
[----:B-12--5:R-:W-:Y:S02]  /*212f0*/  IMAD.MOV.U32 R11, RZ, RZ, R34 ;  /* 0x000000ffff0b7224 */ /* 0x026fe400078e0022 */
[----:B----4-:R-:W-:-:S02]  /*21300*/  IMAD.MOV.U32 R10, RZ, RZ, R35 ;  /* 0x000000ffff0a7224 */ /* 0x010fc400078e0023 */
        /* <DEDUP_REMOVED lines=19> */
.L_x_2140:
        /* <DEDUP_REMOVED lines=26> */
.L_x_2046:
[----:B------:R-:W-:Y:S05]  /*215e0*/  BSYNC B0 ;  /* 0x0000000000007941 */ /* 0x000fea0003800000 */
.L_x_2045:
[----:B--2--5:R-:W-:Y:S02]  /*215f0*/  IMAD.MOV.U32 R11, RZ, RZ, R48 ;  /* 0x000000ffff0b7224 */ /* 0x024fe400078e0030 */
[----:B----4-:R-:W-:-:S02]  /*21600*/  IMAD.MOV.U32 R10, RZ, RZ, R49 ;  /* 0x000000ffff0a7224 */ /* 0x010fc400078e0031 */
        /* <DEDUP_REMOVED lines=16> */
.L_x_2141:
[----:B------:R-:W-:Y:S05]  /*21710*/  BRA.DIV ~URZ, `(.L_x_2048) ;  /* 0x000096427f007947 */ /* 0x000fea000b800000 */
[----:B------:R3:W4:Y:S04]  /*21720*/  SHFL.IDX PT, R10, R16, 0x2, 0x181f ;  /* 0x00581f00100a7f89 */ /* 0x00072800000e0000 */
[----:B------:R3:W1:Y:S04]  /*21730*/  SHFL.IDX PT, R12, R22, 0x2, 0x181f ;  /* 0x00581f00160c7f89 */ /* 0x00066800000e0000 */
[----:B------:R3:W2:Y:S02]  /*21740*/  SHFL.IDX PT, R2, R17, 0x2, 0x181f ;  /* 0x00581f0011027f89 */ /* 0x0006a400000e0000 */
.L_x_2142:
        /* <DEDUP_REMOVED lines=8> */
[----:B-1----:R-:W-:-:S09]  /*217d0*/  IMAD.MOV.U32 R3, RZ, RZ, R12 ;  /* 0x000000ffff037224 */ /* 0x002fd200078e000c */
        /* <DEDUP_REMOVED lines=19> */
.L_x_2050:
[----:B------:R-:W-:Y:S05]  /*21910*/  BSYNC B0 ;  /* 0x0000000000007941 */ /* 0x000fea0003800000 */
.L_x_2049:
        /* <DEDUP_REMOVED lines=21> */
.L_x_2143:
        /* <DEDUP_REMOVED lines=26> */
.L_x_2053:
[----:B------:R-:W-:Y:S05]  /*21c10*/  BSYNC B0 ;  /* 0x0000000000007941 */ /* 0x000fea0003800000 */
.L_x_2052:
        /* <DEDUP_REMOVED lines=18> */
.L_x_2144:
[----:B------:R-:W-:Y:S05]  /*21d40*/  BRA.DIV ~URZ, `(.L_x_2055) ;  /* 0x000093d27f007947 */ /* 0x000fea000b800000 */
[----:B------:R3:W4:Y:S04]  /*21d50*/  SHFL.IDX PT, R10, R16, 0x4, 0x181f ;  /* 0x00981f00100a7f89 */ /* 0x00072800000e0000 */
[----:B------:R3:W1:Y:S04]  /*21d60*/  SHFL.IDX PT, R12, R22, 0x4, 0x181f ;  /* 0x00981f00160c7f89 */ /* 0x00066800000e0000 */
[----:B------:R3:W2:Y:S02]  /*21d70*/  SHFL.IDX PT, R2, R17, 0x4, 0x181f ;  /* 0x00981f0011027f89 */ /* 0x0006a400000e0000 */
.L_x_2145:
[----:B------:R-:W-:Y:S01]  /*21d80*/  IADD3 R3, R31, 0x40, RZ ;  /* 0x000000401f037810 */ /* 0x000fe20007ffe0ff */
[----:B------:R-:W-:Y:S01]  /*21d90*/  BSSY B0, `(.L_x_2056) ;  /* 0x000001b000007945 */ /* 0x000fe20003800000 */
[----:B------:R-:W-:Y:S01]  /*21da0*/  CS2R R72, SRZ ;  /* 0x0000000000487805 */ /* 0x000fe2000001ff00 */
[----:B------:R-:W-:Y:S01]  /*21db0*/  CS2R R68, SRZ ;  /* 0x0000000000447805 */ /* 0x000fe2000001ff00 */
[----:B------:R-:W-:Y:S01]  /*21dc0*/  ISETP.GE.AND P0, PT, R3, R28, PT ;  /* 0x0000001c0300720c */ /* 0x000fe20003f06270 */
[----:B------:R-:W-:Y:S01]  /*21dd0*/  CS2R R74, SRZ ;  /* 0x00000000004a7805 */ /* 0x000fe2000001ff00 */
[----:B------:R-:W-:Y:S01]  /*21de0*/  CS2R R70, SRZ ;  /* 0x0000000000467805 */ /* 0x000fe2000001ff00 */
[----:B-1----:R-:W-:-:S10]  /*21df0*/  IMAD.MOV.U32 R3, RZ, RZ, R12 ;  /* 0x000000ffff037224 */ /* 0x002fd400078e000c */
        /* <DEDUP_REMOVED lines=10> */
[----:B--2-4-:R-:W-:Y:S02]  /*21ea0*/  @!P1 IMAD.WIDE R14, R30, 0x2, R10 ;  /* 0x000000021e0e9825 */ /* 0x014fe400078e020a */
        /* <DEDUP_REMOVED lines=9> */
.L_x_2057:
[----:B------:R-:W-:Y:S05]  /*21f40*/  BSYNC B0 ;  /* 0x0000000000007941 */ /* 0x000fea0003800000 */
.L_x_2056:
[----:B-12--5:R-:W-:Y:S01]  /*21f50*/  IMAD.MOV.U32 R11, RZ, RZ, R72 ;  /* 0x000000ffff0b7224 */ /* 0x026fe200078e0048 */
[----:B------:R-:W-:Y:S01]  /*21f60*/  CS2R R82, SRZ ;  /* 0x0000000000527805 */ /* 0x000fe2000001ff00 */
        /* <DEDUP_REMOVED lines=17> */
.L_x_2146:
[----:B------:R-:W-:Y:S05]  /*22080*/  BRA.DIV ~URZ, `(.L_x_2059) ;  /* 0x000092727f007947 */ /* 0x000fea000b800000 */
[----:B------:R4:W1:Y:S04]  /*22090*/  SHFL.IDX PT, R10, R16, 0x5, 0x181f ;  /* 0x00b81f00100a7f89 */ /* 0x00086800000e0000 */
[----:B------:R4:W3:Y:S04]  /*220a0*/  SHFL.IDX PT, R12, R22, 0x5, 0x181f ;  /* 0x00b81f00160c7f89 */ /* 0x0008e800000e0000 */
[----:B------:R4:W2:Y:S02]  /*220b0*/  SHFL.IDX PT, R2, R17, 0x5, 0x181f ;  /* 0x00b81f0011027f89 */ /* 0x0008a400000e0000 */
.L_x_2147:
        /* <DEDUP_REMOVED lines=27> */
.L_x_2061:
[----:B------:R-:W-:Y:S05]  /*22270*/  BSYNC B0 ;  /* 0x0000000000007941 */ /* 0x000fea0003800000 */
.L_x_2060:
[----:B-12--5:R-:W-:Y:S02]  /*22280*/  IMAD.MOV.U32 R11, RZ, RZ, R82 ;  /* 0x000000ffff0b7224 */ /* 0x026fe400078e0052 */
[----:B------:R-:W-:-:S02]  /*22290*/  IMAD.MOV.U32 R10, RZ, RZ, R83 ;  /* 0x000000ffff0a7224 */ /* 0x000fc400078e0053 */
        /* <DEDUP_REMOVED lines=16> */
.L_x_2148:
        /* <DEDUP_REMOVED lines=8> */
.L_x_2149:
        /* <DEDUP_REMOVED lines=28> */
.L_x_2065:
[----:B------:R-:W-:Y:S05]  /*225e0*/  BSYNC B0 ;  /* 0x0000000000007941 */ /* 0x000fea0003800000 */
.L_x_2064:
[----:B-12--5:R-:W-:Y:S01]  /*225f0*/  IMAD.MOV.U32 R11, RZ, RZ, R88 ;  /* 0x000000ffff0b7224 */ /* 0x026fe200078e0058 */
[----:B------:R-:W-:Y:S01]  /*22600*/  CS2R R96, SRZ ;  /* 0x0000000000607805 */ /* 0x000fe2000001ff00 */
        /* <DEDUP_REMOVED lines=17> */
.L_x_2150:
        /* <DEDUP_REMOVED lines=8> */
.L_x_2151:
        /* <DEDUP_REMOVED lines=27> */
.L_x_2069:
[----:B------:R-:W-:Y:S05]  /*22950*/  BSYNC B0 ;  /* 0x0000000000007941 */ /* 0x000fea0003800000 */
.L_x_2068:
        /* <DEDUP_REMOVED lines=8> */
[----:B------:R-:W-:Y:S01]  /*229e0*/  SHF.R.S32.HI R12, RZ, 0x1f, R33 ;  /* 0x0000001fff0c7819 */ /* 0x000fe20000011421 */
[----:B------:R-:W-:Y:S03]  /*229f0*/  BSSY B1, `(.L_x_2070) ;  /* 0x000007d000017945 */ /* 0x000fe60003800000 */
[----:B-1----:R-:W-:-:S02]  /*22a00*/  LEA.HI R2, R12, R33, RZ, 0x3 ;  /* 0x000000210c027211 */ /* 0x002fc400078f18ff */
[----:B------:R-:W-:Y:S02]  /*22a10*/  LEA.HI R12, R12, R33, RZ, 0x6 ;  /* 0x000000210c0c7211 */ /* 0x000fe400078f30ff */
[----:B------:R-:W-:-:S03]  /*22a20*/  LOP3.LUT R2, R2, 0xfffffff8, RZ, 0xc0, !PT ;  /* 0xfffffff802027812 */ /* 0x000fc600078ec0ff */
[----:B------:R-:W-:Y:S02]  /*22a30*/  IMAD.SHL.U32 R12, R12, 0x8, RZ ;  /* 0x000000080c0c7824 */ /* 0x000fe400078e00ff */
[----:B------:R-:W-:-:S04]  /*22a40*/  IMAD.IADD R3, R33, 0x1, -R2 ;  /* 0x0000000121037824 */ /* 0x000fc800078e0a02 */
[----:B------:R-:W-:Y:S02]  /*22a50*/  IMAD.SHL.U32 R3, R3, 0x8, RZ ;  /* 0x0000000803037824 */ /* 0x000fe400078e00ff */
[----:B---3--:R-:W-:-:S05]  /*22a60*/  IMAD.SHL.U32 R10, R55, 0x40, RZ ;  /* 0x00000040370a7824 */ /* 0x008fca00078e00ff */
[----:B------:R-:W-:Y:S01]  /*22a70*/  LOP3.LUT R2, R10, 0x1c0, RZ, 0xc0, !PT ;  /* 0x000001c00a027812 */ /* 0x000fe200078ec0ff */
[----:B-----5:R-:W-:-:S03]  /*22a80*/  IMAD.MOV.U32 R10, RZ, RZ, R96 ;  /* 0x000000ffff0a7224 */ /* 0x020fc600078e0060 */
[----:B------:R-:W-:Y:S02]  /*22a90*/  LOP3.LUT R3, R2, 0x38, R3, 0xf8, !PT ;  /* 0x0000003802037812 */ /* 0x000fe400078ef803 */
[----:B------:R-:W-:Y:S02]  /*22aa0*/  SHF.R.U32.HI R2, RZ, 0x3, R2 ;  /* 0x00000003ff027819 */ /* 0x000fe40000011602 */
[----:B------:R-:W-:Y:S01]  /*22ab0*/  PRMT R33, R33, 0x5410, R10 ;  /* 0x0000541021217816 */ /* 0x000fe2000000000a */
[----:B------:R-:W-:Y:S01]  /*22ac0*/  IMAD.MOV.U32 R10, RZ, RZ, R97 ;  /* 0x000000ffff0a7224 */ /* 0x000fe200078e0061 */
[----:B------:R-:W-:Y:S01]  /*22ad0*/  LOP3.LUT R11, R3, R2, RZ, 0x3c, !PT ;  /* 0x00000002030b7212 */ /* 0x000fe200078e3cff */
[----:B------:R-:W-:Y:S02]  /*22ae0*/  IMAD.MOV.U32 R3, RZ, RZ, R36 ;  /* 0x000000ffff037224 */ /* 0x000fe400078e0024 */
[----:B------:R-:W-:Y:S01]  /*22af0*/  IMAD.MOV.U32 R2, RZ, RZ, R37 ;  /* 0x000000ffff027224 */ /* 0x000fe200078e0025 */
[----:B------:R-:W-:Y:S01]  /*22b00*/  PRMT R38, R38, 0x5410, R10 ;  /* 0x0000541026267816 */ /* 0x000fe2000000000a */
[----:B------:R-:W-:Y:S01]  /*22b10*/  IMAD.MOV.U32 R10, RZ, RZ, R95 ;  /* 0x000000ffff0a7224 */ /* 0x000fe200078e005f */
[----:B------:R-:W-:Y:S01]  /*22b20*/  LOP3.LUT R12, R11, 0xfffffe00, R12, 0xf8, !PT ;  /* 0xfffffe000b0c7812 */ /* 0x000fe200078ef80c */
[----:B------:R-:W-:Y:S01]  /*22b30*/  IMAD.MOV.U32 R11, RZ, RZ, R94 ;  /* 0x000000ffff0b7224 */ /* 0x000fe200078e005e */
[----:B------:R-:W-:Y:S01]  /*22b40*/  PRMT R29, R29, 0x5410, R2 ;  /* 0x000054101d1d7816 */ /* 0x000fe20000000002 */
[----:B------:R-:W-:Y:S01]  /*22b50*/  IMAD.MOV.U32 R2, RZ, RZ, R93 ;  /* 0x000000ffff027224 */ /* 0x000fe200078e005d */
[----:B------:R-:W-:-:S02]  /*22b60*/  PRMT R38, R10, 0x7610, R38 ;  /* 0x000076100a267816 */ /* 0x000fc40000000026 */
[----:B------:R-:W-:Y:S02]  /*22b70*/  PRMT R33, R11, 0x7610, R33 ;  /* 0x000076100b217816 */ /* 0x000fe40000000021 */
[----:B------:R-:W-:Y:S01]  /*22b80*/  PRMT R29, R2, 0x7610, R29 ;  /* 0x00007610021d7816 */ /* 0x000fe2000000001d */
[----:B--2---:R-:W-:Y:S01]  /*22b90*/  IMAD R13, R13, -0x80, R28 ;  /* 0xffffff800d0d7824 */ /* 0x004fe200078e021c */
[----:B------:R-:W-:Y:S01]  /*22ba0*/  PRMT R28, R28, 0x5410, R3 ;  /* 0x000054101c1c7816 */ /* 0x000fe20000000003 */
[----:B------:R-:W-:-:S03]  /*22bb0*/  IMAD.MOV.U32 R3, RZ, RZ, R92 ;  /* 0x000000ffff037224 */ /* 0x000fc600078e005c */
[----:B------:R-:W-:Y:S02]  /*22bc0*/  IMNMX R27, R13, 0x80, PT ;  /* 0x000000800d1b7817 */ /* 0x000fe40003800200 */
[----:B------:R-:W-:Y:S02]  /*22bd0*/  PRMT R28, R3, 0x7610, R28 ;  /* 0x00007610031c7816 */ /* 0x000fe4000000001c */
        /* <DEDUP_REMOVED lines=28> */
[C---:B------:R-:W-:Y:S01]  /*22da0*/  FMUL.FTZ R24, R3.reuse, R18 ;  /* 0x0000001203187220 */ /* 0x040fe20000410000 */
        /* <DEDUP_REMOVED lines=10> */
[C---:B------:R-:W-:Y:S02]  /*22e50*/  FFMA.FTZ R3, R12.reuse, R3, -R13 ;  /* 0x000000030c037223 */ /* 0x040fe4000001080d */
[----:B------:R-:W-:Y:S01]  /*22e60*/  FFMA.FTZ R14, R12, R2, R14 ;  /* 0x000000020c0e7223 */ /* 0x000fe2000001000e */
[----:B------:R-:W-:Y:S01]  /*22e70*/  F2FP.PACK_AB R12, R18, R24 ;  /* 0x00000018120c723e */ /* 0x000fe200000000ff */
[----:B------:R-:W-:Y:S01]  /*22e80*/  FFMA.FTZ R2, R11, R19, -R15 ;  /* 0x000000130b027223 */ /* 0x000fe2000001080f */
[----:B------:R-:W-:Y:S01]  /*22e90*/  F2FP.PACK_AB R15, R17, R21 ;  /* 0x00000015110f723e */ /* 0x000fe200000000ff */
[----:B------:R-:W-:Y:S01]  /*22ea0*/  FFMA.FTZ R13, R11, R20, R10 ;  /* 0x000000140b0d7223 */ /* 0x000fe2000001000a */
[----:B------:R-:W-:-:S04]  /*22eb0*/  F2FP.PACK_AB R14, R14, R3 ;  /* 0x000000030e0e723e */ /* 0x000fc800000000ff */
[----:B------:R-:W-:-:S05]  /*22ec0*/  F2FP.PACK_AB R13, R13, R2 ;  /* 0x000000020d0d723e */ /* 0x000fca00000000ff */
[----:B------:R1:W-:Y:S02]  /*22ed0*/  ST.E.128 [R22.64], R12 ;  /* 0x0000000c16007985 */ /* 0x0003e4000c101d04 */
.L_x_2073:
[----:B------:R-:W-:Y:S05]  /*22ee0*/  BSYNC B0 ;  /* 0x0000000000007941 */ /* 0x000fea0003800000 */
.L_x_2072:
[----:B------:R-:W-:-:S04]  /*22ef0*/  IADD3 R2, R30, 0x20, RZ ;  /* 0x000000201e027810 */ /* 0x000fc80007ffe0ff */
[----:B------:R-:W-:-:S13]  /*22f00*/  ISETP.GE.AND P0, PT, R2, R39, PT ;  /* 0x000000270200720c */ /* 0x000fda0003f06270 */
[----:B------:R-:W-:Y:S05]  /*22f10*/  @P0 BRA `(.L_x_2071) ;  /* 0x000002a000000947 */ /* 0x000fea0003800000 */
[----:B-1----:R-:W2:Y:S01]  /*22f20*/  LD.E.128 R12, [R22.64+0x4000] ;  /* 0x00400004160c7980 */ /* 0x002ea2000c101d00 */
[----:B------:R-:W-:Y:S01]  /*22f30*/  SHF.R.U32.HI R11, RZ, 0x10, R41 ;  /* 0x00000010ff0b7819 */ /* 0x000fe20000011629 */
[--C-:B------:R-:W-:Y:S01]  /*22f40*/  HADD2.F32 R16, -RZ, R99.reuse.H1_H1 ;  /* 0x30000063ff107230 */ /* 0x100fe20000004100 */
[----:B------:R-:W-:Y:S01]  /*22f50*/  SHF.R.U32.HI R10, RZ, 0x10, R35 ;  /* 0x00000010ff0a7819 */ /* 0x000fe20000011623 */
        /* <DEDUP_REMOVED lines=37> */
[----:B------:R1:W-:Y:S02]  /*231b0*/  ST.E.128 [R22.64+0x4000], R12 ;  /* 0x0040000c16007985 */ /* 0x0003e4000c101d04 */
.L_x_2071:
[----:B------:R-:W-:Y:S05]  /*231c0*/  BSYNC B1 ;  /* 0x0000000000017941 */ /* 0x000fea0003800000 */
.L_x_2070:
        /* <DEDUP_REMOVED lines=49> */
.L_x_2077:
[----:B------:R-:W-:Y:S05]  /*234e0*/  BSYNC B0 ;  /* 0x0000000000007941 */ /* 0x000fea0003800000 */
.L_x_2076:
        /* <DEDUP_REMOVED lines=45> */
.L_x_2075:
[----:B------:R-:W-:Y:S05]  /*237c0*/  BSYNC B1 ;  /* 0x0000000000017941 */ /* 0x000fea0003800000 */
.L_x_2074:
        /* <DEDUP_REMOVED lines=49> */
.L_x_2081:
[----:B------:R-:W-:Y:S05]  /*23ae0*/  BSYNC B0 ;  /* 0x0000000000007941 */ /* 0x000fea0003800000 */
.L_x_2080:
        /* <DEDUP_REMOVED lines=45> */
.L_x_2079:
[----:B------:R-:W-:Y:S05]  /*23dc0*/  BSYNC B1 ;  /* 0x0000000000017941 */ /* 0x000fea0003800000 */
.L_x_2078:
        /* <DEDUP_REMOVED lines=49> */
.L_x_2085:
[----:B------:R-:W-:Y:S05]  /*240e0*/  BSYNC B0 ;  /* 0x0000000000007941 */ /* 0x000fea0003800000 */
.L_x_2084:
        /* <DEDUP_REMOVED lines=45> */
.L_x_2083:
[----:B------:R-:W-:Y:S05]  /*243c0*/  BSYNC B1 ;  /* 0x0000000000017941 */ /* 0x000fea0003800000 */
.L_x_2082:
        /* <DEDUP_REMOVED lines=49> */
.L_x_2089:
[----:B------:R-:W-:Y:S05]  /*246e0*/  BSYNC B0 ;  /* 0x0000000000007941 */ /* 0x000fea0003800000 */
.L_x_2088:
        /* <DEDUP_REMOVED lines=45> */
.L_x_2087:
[----:B------:R-:W-:Y:S05]  /*249c0*/  BSYNC B1 ;  /* 0x0000000000017941 */ /* 0x000fea0003800000 */
.L_x_2086:
        /* <DEDUP_REMOVED lines=49> */
.L_x_2093:
[----:B------:R-:W-:Y:S05]  /*24ce0*/  BSYNC B0 ;  /* 0x0000000000007941 */ /* 0x000fea0003800000 */
.L_x_2092:
        /* <DEDUP_REMOVED lines=45> */
.L_x_2091:
[----:B------:R-:W-:Y:S05]  /*24fc0*/  BSYNC B1 ;  /* 0x0000000000017941 */ /* 0x000fea0003800000 */
.L_x_2090:
        /* <DEDUP_REMOVED lines=49> */
.L_x_2097:
[----:B------:R-:W-:Y:S05]  /*252e0*/  BSYNC B0 ;  /* 0x0000000000007941 */ /* 0x000fea0003800000 */
.L_x_2096:
        /* <DEDUP_REMOVED lines=45> */
.L_x_2095:
[----:B------:R-:W-:Y:S05]  /*255c0*/  BSYNC B1 ;  /* 0x0000000000017941 */ /* 0x000fea0003800000 */
.L_x_2094:
[----:B------:R-:W-:Y:S01]  /*255d0*/  IADD3 R2, R55, 0x70, RZ ;  /* 0x0000007037027810 */ /* 0x000fe20007ffe0ff */
[----:B------:R-:W-:-:S03]  /*255e0*/  IMAD.MOV.U32 R3, RZ, RZ, 0x0 ;  /* 0x00000000ff037424 */ /* 0x000fc600078e00ff */
[----:B------:R-:W-:Y:S01]  /*255f0*/  ISETP.GE.AND P0, PT, R2, R27, PT ;  /* 0x0000001b0200720c */ /* 0x000fe20003f06270 */
[----:B------:R-:W-:-:S12]  /*25600*/  IMAD.MOV.U32 R2, RZ, RZ, R142 ;  /* 0x000000ffff027224 */ /* 0x000fd800078e008e */
[----:B------:R-:W-:Y:S05]  /*25610*/  @P0 RET.REL.NODEC R2 `(_ZN7cutlass13device_kernelIN5flash19enable_sm80_to_sm89INS1_16FlashAttnFwdSm80INS1_25CollectiveMainloopFwdSm80ILi4ELi1ELb0EN4cute5tupleIJNS5_1CILi128EEENS7_ILi64EEES8_EEELi128ENS_6half_tEfNS_4arch4Sm80ELb1ELb0ELb1ELb1ELb1ELb1ELb1ELb0EEENS1_21CollectiveEpilogueFwdINS6_IJS8_S8_S9_EEENS6_IJNS7_ILi1EEESH_SH_EEESB_SD_Li128ELb1ELb1ELb0ELb0EEENS1_19SingleTileSchedulerILb1ELb0ELb1ELi128EEEEEEEEEvNT_6ParamsE) ;  /* 0xfffda9e002000950 */ /* 0x000fea0003c3ffff */
        /* <DEDUP_REMOVED lines=45> */
.L_x_2099:
[----:B------:R-:W-:Y:S05]  /*258f0*/  BSYNC B0 ;  /* 0x0000000000007941 */ /* 0x000fea0003800000 */
.L_x_2098:
[----:B------:R-:W-:Y:S01]  /*25900*/  IADD3 R2, R30, 0x20, RZ ;  /* 0x000000201e027810 */ /* 0x000fe20007ffe0ff */
[----:B------:R-:W-:-:S03]  /*25910*/  IMAD.MOV.U32 R3, RZ, RZ, 0x0 ;  /* 0x00000000ff037424 */ /* 0x000fc600078e00ff */
[----:B------:R-:W-:Y:S01]  /*25920*/  ISETP.GE.AND P0, PT, R2, R39, PT ;  /* 0x000000270200720c */ /* 0x000fe20003f06270 */
[----:B------:R-:W-:-:S12]  /*25930*/  IMAD.MOV.U32 R2, RZ, RZ, R142 ;  /* 0x000000ffff027224 */ /* 0x000fd800078e008e */
[----:B------:R-:W-:Y:S05]  /*25940*/  @P0 RET.REL.NODEC R2 `(_ZN7cutlass13device_kernelIN5flash19enable_sm80_to_sm89INS1_16FlashAttnFwdSm80INS1_25CollectiveMainloopFwdSm80ILi4ELi1ELb0EN4cute5tupleIJNS5_1CILi128EEENS7_ILi64EEES8_EEELi128ENS_6half_tEfNS_4arch4Sm80ELb1ELb0ELb1ELb1ELb1ELb1ELb1ELb0EEENS1_21CollectiveEpilogueFwdINS6_IJS8_S8_S9_EEENS6_IJNS7_ILi1EEESH_SH_EEESB_SD_Li128ELb1ELb1ELb0ELb0EEENS1_19SingleTileSchedulerILb1ELb0ELb1ELi128EEEEEEEEEvNT_6ParamsE) ;  /* 0xfffda6b002000950 */ /* 0x000fea0003c3ffff */
        /* <DEDUP_REMOVED lines=39> */
[----:B------:R-:W-:-:S02]  /*25bc0*/  F2FP.PACK_AB R14, R14, R3 ;  /* 0x000000030e0e723e */ /* 0x000fc400000000ff */
[----:B------:R-:W-:Y:S02]  /*25bd0*/  MOV R3, 0x0 ;  /* 0x0000000000037802 */ /* 0x000fe40000000f00 */
[----:B------:R-:W-:Y:S02]  /*25be0*/  F2FP.PACK_AB R13, R13, R2 ;  /* 0x000000020d0d723e */ /* 0x000fe400000000ff */
[----:B------:R-:W-:-:S03]  /*25bf0*/  MOV R2, R142 ;  /* 0x0000008e00027202 */ /* 0x000fc60000000f00 */
[----:B------:R1:W-:Y:S01]  /*25c00*/  ST.E.128 [R22.64+0x7800], R12 ;  /* 0x0078000c16007985 */ /* 0x0003e2000c101d04 */
[----:B------:R-:W-:Y:S05]  /*25c10*/  RET.REL.NODEC R2 `(_ZN7cutlass13device_kernelIN5flash19enable_sm80_to_sm89INS1_16FlashAttnFwdSm80INS1_25CollectiveMainloopFwdSm80ILi4ELi1ELb0EN4cute5tupleIJNS5_1CILi128EEENS7_ILi64EEES8_EEELi128ENS_6half_tEfNS_4arch4Sm80ELb1ELb0ELb1ELb1ELb1ELb1ELb1ELb0EEENS1_21CollectiveEpilogueFwdINS6_IJS8_S8_S9_EEENS6_IJNS7_ILi1EEESH_SH_EEESB_SD_Li128ELb1ELb1ELb0ELb0EEENS1_19SingleTileSchedulerILb1ELb0ELb1ELi128EEEEEEEEEvNT_6ParamsE) ;  /* 0xfffda3e002007950 */ /* 0x000fea0003c3ffff */
.L_x_2037:
        /* <DEDUP_REMOVED lines=8> */
.L_x_2101:
[----:B------:R-:W-:Y:S05]  /*25ca0*/  BSYNC B0 ;  /* 0x0000000000007941 */ /* 0x000fea0003800000 */
.L_x_2100:
[----:B------:R-:W-:Y:S01]  /*25cb0*/  MOV R10, R26 ;  /* 0x0000001a000a7202 */ /* 0x000fe20000000f00 */
[----:B------:R-:W-:Y:S01]  /*25cc0*/  IMAD.MOV.U32 R16, RZ, RZ, R20 ;  /* 0x000000ffff107224 */ /* 0x000fe200078e0014 */
[----:B------:R-:W-:Y:S01]  /*25cd0*/  MOV R11, R19 ;  /* 0x00000013000b7202 */ /* 0x000fe20000000f00 */
[-C--:B------:R-:W-:Y:S01]  /*25ce0*/  IMAD R15, R15, R2.reuse, RZ ;  /* 0x000000020f0f7224 */ /* 0x080fe200078e02ff */
[----:B------:R-:W-:Y:S01]  /*25cf0*/  SHF.R.S32.HI R18, RZ, 0x1f, R2 ;  /* 0x0000001fff127819 */ /* 0x000fe20000011402 */
[-C--:B------:R-:W-:Y:S02]  /*25d00*/  IMAD R13, R13, R2.reuse, RZ ;  /* 0x000000020d0d7224 */ /* 0x080fe400078e02ff */
[----:B------:R-:W-:-:S04]  /*25d10*/  IMAD.WIDE.U32 R10, R14, R2, R10 ;  /* 0x000000020e0a7225 */ /* 0x000fc800078e000a */
[----:B------:R-:W-:Y:S01]  /*25d20*/  IMAD.WIDE.U32 R2, R12, R2, R16 ;  /* 0x000000020c027225 */ /* 0x000fe200078e0010 */
[----:B------:R-:W-:-:S03]  /*25d30*/  LEA R16, P1, R10, R24, 0x1 ;  /* 0x000000180a107211 */ /* 0x000fc600078208ff */
[----:B------:R-:W-:Y:S01]  /*25d40*/  IMAD R14, R14, R18, R15 ;  /* 0x000000120e0e7224 */ /* 0x000fe200078e020f */
[----:B------:R-:W-:Y:S01]  /*25d50*/  LEA R17, P0, R2, R22, 0x1 ;  /* 0x0000001602117211 */ /* 0x000fe200078008ff */
[----:B------:R-:W-:-:S03]  /*25d60*/  IMAD R12, R12, R18, R13 ;  /* 0x000000120c0c7224 */ /* 0x000fc600078e020d */
[----:B------:R-:W-:Y:S01]  /*25d70*/  IADD3 R11, R11, R14, RZ ;  /* 0x0000000e0b0b7210 */ /* 0x000fe20007ffe0ff */
[----:B------:R-:W-:-:S03]  /*25d80*/  IMAD.IADD R3, R3, 0x1, R12 ;  /* 0x0000000103037824 */ /* 0x000fc600078e020c */
[----:B------:R-:W-:Y:S02]  /*25d90*/  LEA.HI.X R15, R10, R25, R11, 0x1, P1 ;  /* 0x000000190a0f7211 */ /* 0x000fe400008f0c0b */
[----:B------:R-:W-:Y:S01]  /*25da0*/  LEA.HI.X R14, R2, R23, R3, 0x1, P0 ;  /* 0x00000017020e7211 */ /* 0x000fe200000f0c03 */
[----:B------:R-:W-:Y:S05]  /*25db0*/  BRA.DIV ~URZ, `(.L_x_2102) ;  /* 0x00005a627f007947 */ /* 0x000fea000b800000 */
[----:B------:R1:W2:Y:S02]  /*25dc0*/  SHFL.IDX PT, R11, R15, RZ, 0x181f ;  /* 0x00181fff0f0b7589 */ /* 0x0002a400000e0000 */
.L_x_2152:
[----:B------:R-:W-:Y:S05]  /*25dd0*/  BRA.DIV ~URZ, `(.L_x_2103) ;  /* 0x00005ab27f007947 */ /* 0x000fea000b800000 */
[----:B------:R3:W4:Y:S04]  /*25de0*/  SHFL.IDX PT, R10, R16, RZ, 0x181f ;  /* 0x00181fff100a7589 */ /* 0x00072800000e0000 */
[----:B------:R3:W1:Y:S04]  /*25df0*/  SHFL.IDX PT, R13, R14, RZ, 0x181f ;  /* 0x00181fff0e0d7589 */ /* 0x00066800000e0000 */
[----:B------:R3:W2:Y:S02]  /*25e00*/  SHFL.IDX PT, R12, R17, RZ, 0x181f ;  /* 0x00181fff110c7589 */ /* 0x0006a400000e0000 */
.L_x_2153:
        /* <DEDUP_REMOVED lines=9> */
[--C-:B--2---:R-:W-:Y:S01]  /*25ea0*/  @!P0 IMAD.X R11, R11, 0x1, R3.reuse, P1 ;  /* 0x000000010b0b8824 */ /* 0x104fe200008e0603 */
[----:B------:R-:W-:Y:S01]  /*25eb0*/  @!P0 IADD3 R2, P1, R12, R2, RZ ;  /* 0x000000020c028210 */ /* 0x000fe20007f3e0ff */
[----:B------:R-:W-:Y:S01]  /*25ec0*/  CS2R R22, SRZ ;  /* 0x0000000000167805 */ /* 0x000fe2000001ff00 */
[----:B------:R-:W-:Y:S02]  /*25ed0*/  CS2R R20, SRZ ;  /* 0x0000000000147805 */ /* 0x000fe4000001ff00 */
[----:B------:R-:W2:Y:S01]  /*25ee0*/  @!P0 LD.E.128 R24, [R10.64] ;  /* 0x000000040a188980 */ /* 0x000ea2000c101d00 */
[----:B-1----:R-:W-:-:S05]  /*25ef0*/  @!P0 IMAD.X R3, R13, 0x1, R3, P1 ;  /* 0x000000010d038824 */ /* 0x002fca00008e0603 */
[----:B------:R1:W4:Y:S01]  /*25f00*/  @!P0 LD.E.128 R20, [R2.64] ;  /* 0x0000000402148980 */ /* 0x000322000c101d00 */
[----:B------:R-:W-:Y:S01]  /*25f10*/  CS2R R46, SRZ ;  /* 0x00000000002e7805 */ /* 0x000fe2000001ff00 */
[----:B--2---:R-:W-:Y:S02]  /*25f20*/  IMAD.MOV.U32 R11, RZ, RZ, R26 ;  /* 0x000000ffff0b7224 */ /* 0x004fe400078e001a */
[----:B------:R-:W-:Y:S02]  /*25f30*/  IMAD.MOV.U32 R10, RZ, RZ, R27 ;  /* 0x000000ffff0a7224 */ /* 0x000fe400078e001b */
[----:B-1----:R-:W-:Y:S01]  /*25f40*/  IMAD.MOV.U32 R3, RZ, RZ, R24 ;  /* 0x000000ffff037224 */ /* 0x002fe200078e0018 */
[----:B------:R-:W-:Y:S01]  /*25f50*/  PRMT R96, R96, 0x5410, R11 ;  /* 0x0000541060607816 */ /* 0x000fe2000000000b */
[----:B------:R-:W-:Y:S01]  /*25f60*/  IMAD.MOV.U32 R2, RZ, RZ, R25 ;  /* 0x000000ffff027224 */ /* 0x000fe200078e0019 */
[----:B------:R-:W-:Y:S01]  /*25f70*/  PRMT R53, R53, 0x5410, R10 ;  /* 0x0000541035357816 */ /* 0x000fe2000000000a */
[----:B----4-:R-:W-:Y:S01]  /*25f80*/  IMAD.MOV.U32 R11, RZ, RZ, R22 ;  /* 0x000000ffff0b7224 */ /* 0x010fe200078e0016 */
        /* <DEDUP_REMOVED lines=14> */
.L_x_2154:
        /* <DEDUP_REMOVED lines=20> */
.L_x_2106:
[----:B------:R-:W-:Y:S05]  /*261b0*/  BSYNC B0 ;  /* 0x0000000000007941 */ /* 0x000fea0003800000 */
.L_x_2105:
[----:B-12--5:R-:W-:Y:S02]  /*261c0*/  IMAD.MOV.U32 R11, RZ, RZ, R46 ;  /* 0x000000ffff0b7224 */ /* 0x026fe400078e002e */
        /* <DEDUP_REMOVED lines=17> */
.L_x_2155:
[----:B------:R-:W-:Y:S05]  /*262e0*/  BRA.DIV ~URZ, `(.L_x_2108) ;  /* 0x000059327f007947 */ /* 0x000fea000b800000 */
[----:B------:R4:W1:Y:S04]  /*262f0*/  SHFL.IDX PT, R10, R16, 0x2, 0x181f ;  /* 0x00581f00100a7f89 */ /* 0x00086800000e0000 */
[----:B------:R4:W3:Y:S04]  /*26300*/  SHFL.IDX PT, R13, R14, 0x2, 0x181f ;  /* 0x00581f000e0d7f89 */ /* 0x0008e800000e0000 */
[----:B---3--:R4:W3:Y:S02]  /*26310*/  SHFL.IDX PT, R12, R17, 0x2, 0x181f ;  /* 0x00581f00110c7f89 */ /* 0x0088e400000e0000 */
.L_x_2156:
        /* <DEDUP_REMOVED lines=8> */
[--C-:B--2---:R-:W-:Y:S01]  /*263a0*/  @!P0 IMAD.X R11, R11, 0x1, R3.reuse, P1 ;  /* 0x000000010b0b8824 */ /* 0x104fe200008e0603 */
[----:B---3--:R-:W-:Y:S01]  /*263b0*/  @!P0 IADD3 R2, P1, R12, R2, RZ ;  /* 0x000000020c028210 */ /* 0x008fe20007f3e0ff */
[----:B------:R-:W-:Y:S01]  /*263c0*/  CS2R R58, SRZ ;  /* 0x00000000003a7805 */ /* 0x000fe2000001ff00 */
[----:B------:R-:W-:Y:S02]  /*263d0*/  CS2R R56, SRZ ;  /* 0x0000000000387805 */ /* 0x000fe4000001ff00 */
[----:B------:R-:W2:Y:S01]  /*263e0*/  @!P0 LD.E.128 R60, [R10.64] ;  /* 0x000000040a3c8980 */ /* 0x000ea2000c101d00 */
[----:B------:R-:W-:-:S05]  /*263f0*/  @!P0 IMAD.X R3, R13, 0x1, R3, P1 ;  /* 0x000000010d038824 */ /* 0x000fca00008e0603 */
[----:B------:R1:W3:Y:S01]  /*26400*/  @!P0 LD.E.128 R56, [R2.64] ;  /* 0x0000000402388980 */ /* 0x0002e2000c101d00 */
[----:B------:R-:W-:Y:S01]  /*26410*/  CS2R R74, SRZ ;  /* 0x00000000004a7805 */ /* 0x000fe2000001ff00 */
[----:B--2---:R-:W-:Y:S02]  /*26420*/  IMAD.MOV.U32 R11, RZ, RZ, R62 ;  /* 0x000000ffff0b7224 */ /* 0x004fe400078e003e */
[----:B------:R-:W-:Y:S02]  /*26430*/  IMAD.MOV.U32 R10, RZ, RZ, R63 ;  /* 0x000000ffff0a7224 */ /* 0x000fe400078e003f */
[----:B-1----:R-:W-:Y:S01]  /*26440*/  IMAD.MOV.U32 R3, RZ, RZ, R60 ;  /* 0x000000ffff037224 */ /* 0x002fe200078e003c */
[----:B------:R-:W-:Y:S01]  /*26450*/  PRMT R117, R117, 0x5410, R11 ;  /* 0x0000541075757816 */ /* 0x000fe2000000000b */
        /* <DEDUP_REMOVED lines=17> */
.L_x_2157:
        /* <DEDUP_REMOVED lines=20> */
.L_x_2111:
[----:B------:R-:W-:Y:S05]  /*266b0*/  BSYNC B0 ;  /* 0x0000000000007941 */ /* 0x000fea0003800000 */
.L_x_2110:
        /* <DEDUP_REMOVED lines=18> */
.L_x_2158:
[----:B------:R-:W-:Y:S05]  /*267e0*/  BRA.DIV ~URZ, `(.L_x_2113) ;  /* 0x000057f27f007947 */ /* 0x000fea000b800000 */
[----:B------:R3:W1:Y:S04]  /*267f0*/  SHFL.IDX PT, R10, R16, 0x4, 0x181f ;  /* 0x00981f00100a7f89 */ /* 0x00066800000e0000 */
[----:B------:R3:W4:Y:S04]  /*26800*/  SHFL.IDX PT, R13, R14, 0x4, 0x181f ;  /* 0x00981f000e0d7f89 */ /* 0x00072800000e0000 */
[----:B----4-:R3:W4:Y:S02]  /*26810*/  SHFL.IDX PT, R12, R17, 0x4, 0x181f ;  /* 0x00981f00110c7f89 */ /* 0x01072400000e0000 */
.L_x_2159:
        /* <DEDUP_REMOVED lines=9> */
[----:B----4-:R-:W-:Y:S01]  /*268b0*/  @!P0 IADD3 R2, P1, R12, R2, RZ ;  /* 0x000000020c028210 */ /* 0x010fe20007f3e0ff */
[----:B------:R-:W-:Y:S01]  /*268c0*/  CS2R R82, SRZ ;  /* 0x0000000000527805 */ /* 0x000fe2000001ff00 */
[----:B------:R-:W-:Y:S02]  /*268d0*/  CS2R R80, SRZ ;  /* 0x0000000000507805 */ /* 0x000fe4000001ff00 */
[----:B------:R-:W2:Y:S01]  /*268e0*/  @!P0 LD.E.128 R84, [R10.64] ;  /* 0x000000040a548980 */ /* 0x000ea2000c101d00 */
[----:B------:R-:W-:-:S05]  /*268f0*/  @!P0 IMAD.X R3, R13, 0x1, R3, P1 ;  /* 0x000000010d038824 */ /* 0x000fca00008e0603 */
        /* <DEDUP_REMOVED lines=23> */
.L_x_2160:
        /* <DEDUP_REMOVED lines=20> */
.L_x_2116:
[----:B------:R-:W-:Y:S05]  /*26bb0*/  BSYNC B0 ;  /* 0x0000000000007941 */ /* 0x000fea0003800000 */
.L_x_2115:
        /* <DEDUP_REMOVED lines=18> */
.L_x_2161:
[----:B------:R-:W-:Y:S05]  /*26ce0*/  BRA.DIV ~URZ, `(.L_x_2118) ;  /* 0x000056b27f007947 */ /* 0x000fea000b800000 */
[----:B------:R4:W1:Y:S04]  /*26cf0*/  SHFL.IDX PT, R10, R16, 0x6, 0x181f ;  /* 0x00d81f00100a7f89 */ /* 0x00086800000e0000 */
[----:B---3--:R4:W3:Y:S04]  /*26d00*/  SHFL.IDX PT, R12, R14, 0x6, 0x181f ;  /* 0x00d81f000e0c7f89 */ /* 0x0088e800000e0000 */
[----:B------:R4:W2:Y:S02]  /*26d10*/  SHFL.IDX PT, R2, R17, 0x6, 0x181f ;  /* 0x00d81f0011027f89 */ /* 0x0008a400000e0000 */
.L_x_2162:
        /* <DEDUP_REMOVED lines=15> */
[----:B--2---:R-:W-:-:S03]  /*26e10*/  IADD3 R2, P0, R2, R13, RZ ;  /* 0x0000000d02027210 */ /* 0x004fc60007f1e0ff */
[--C-:B------:R-:W-:Y:S02]  /*26e20*/  IMAD.X R11, R11, 0x1, R3.reuse, P1 ;  /* 0x000000010b0b7824 */ /* 0x100fe400008e0603 */
[----:B---3--:R-:W-:-:S03]  /*26e30*/  IMAD.X R3, R12, 0x1, R3, P0 ;  /* 0x000000010c037824 */ /* 0x008fc600000e0603 */
[----:B------:R1:W5:Y:S04]  /*26e40*/  LD.E.128 R92, [R10.64] ;  /* 0x000000040a5c7980 */ /* 0x000368000c101d00 */
[----:B------:R1:W5:Y:S02]  /*26e50*/  LD.E.128 R100, [R2.64] ;  /* 0x0000000402647980 */ /* 0x000364000c101d00 */
.L_x_2120:
[----:B------:R-:W-:Y:S05]  /*26e60*/  BSYNC B0 ;  /* 0x0000000000007941 */ /* 0x000fea0003800000 */
.L_x_2119:
[----:B-12--5:R-:W-:Y:S01]  /*26e70*/  IMAD.MOV.U32 R11, RZ, RZ, R94 ;  /* 0x000000ffff0b7224 */ /* 0x026fe200078e005e */
[----:B------:R-:W-:Y:S01]  /*26e80*/  CS2R R106, SRZ ;  /* 0x00000000006a7805 */ /* 0x000fe2000001ff00 */
[----:B------:R-:W-:Y:S02]  /*26e90*/  IMAD.MOV.U32 R10, RZ, RZ, R95 ;  /* 0x000000ffff0a7224 */ /* 0x000fe400078e005f */
        /* <DEDUP_REMOVED lines=19> */
.L_x_2163:
        /* <DEDUP_REMOVED lines=9> */
[----:B-1--4-:R-:W-:Y:S01]  /*27060*/  SHF.R.S32.HI R14, RZ, 0x1f, R69 ;  /* 0x0000001fff0e7819 */ /* 0x012fe20000011445 */
[----:B------:R-:W-:-:S03]  /*27070*/  CS2R R106, SRZ ;  /* 0x00000000006a7805 */ /* 0x000fc6000001ff00 */
[-C--:B---3--:R-:W-:Y:S02]  /*27080*/  IADD3 R12, P1, R2, R3.reuse, RZ ;  /* 0x00000003020c7210 */ /* 0x088fe40007f3e0ff */
[----:B------:R-:W-:Y:S02]  /*27090*/  IADD3 R2, P2, R10, R3, RZ ;  /* 0x000000030a027210 */ /* 0x000fe40007f5e0ff */
[----:B------:R-:W-:-:S05]  /*270a0*/  SHF.L.U64.HI R10, R69, 0x1, R14 ;  /* 0x00000001450a7819 */ /* 0x000fca000001020e */
[--C-:B--2---:R-:W-:Y:S02]  /*270b0*/  IMAD.X R3, R11, 0x1, R10.reuse, P2 ;  /* 0x000000010b037824 */ /* 0x104fe400010e060a */
[----:B------:R-:W-:Y:S01]  /*270c0*/  IMAD.X R13, R13, 0x1, R10, P1 ;  /* 0x000000010d0d7824 */ /* 0x000fe200008e060a */
[----:B------:R-:W-:Y:S05]  /*270d0*/  @P0 BRA `(.L_x_2123) ;  /* 0x0000002000000947 */ /* 0x000fea0003800000 */
[----:B------:R1:W5:Y:S04]  /*270e0*/  LD.E.128 R104, [R2.64] ;  /* 0x0000000402687980 */ /* 0x000368000c101d00 */
[----:B------:R1:W5:Y:S02]  /*270f0*/  LD.E.128 R108, [R12.64] ;  /* 0x000000040c6c7980 */ /* 0x000364000c101d00 */
.L_x_2123:
[----:B------:R-:W-:Y:S05]  /*27100*/  BSYNC B0 ;  /* 0x0000000000007941 */ /* 0x000fea0003800000 */
.L_x_2122:
[----:B----4-:R-:W-:Y:S01]  /*27110*/  IADD3 R10, R98, -c[0x0][0x20], RZ ;  /* 0x80000800620a7a10 */ /* 0x010fe20007ffe0ff */
[----:B------:R-:W-:-:S04]  /*27120*/  DEPBAR.LE SB0, 0x1 ;  /* 0x000080400000791a */ /* 0x000fc80000000000 */
[----:B-1----:R1:W4:Y:S01]  /*27130*/  LDL.64 R2, [R10+0x20] ;  /* 0x000020000a027983 */ /* 0x0023220000100a00 */
[----:B------:R-:W-:Y:S03]  /*27140*/  WARPSYNC 0xffffffff ;  /* 0xffffffff00007948 */ /* 0x000fe60003800000 */
[----:B------:R-:W-:Y:S06]  /*27150*/  BAR.SYNC.DEFER_BLOCKING 0x0 ;  /* 0x0000000000007b1d */ /* 0x000fec0000010000 */
[----:B-12---:R-:W2:Y:S04]  /*27160*/  LDL.64 R10, [R10+0x28] ;  /* 0x000028000a0a7983 */ /* 0x006ea80000100a00 */
[----:B---34-:R1:W3:Y:S01]  /*27170*/  LD.E R12, [R2.64] ;  /* 0x00000004020c7980 */ /* 0x0182e2000c101900 */
[----:B------:R-:W-:-:S03]  /*27180*/  ISETP.GE.AND P0, PT, R69, R39, PT ;  /* 0x000000274500720c */ /* 0x000fc60003f06270 */
[----:B--2---:R2:W5:Y:S01]  /*27190*/  LD.E.64 R50, [R10.64] ;  /* 0x000000040a327980 */ /* 0x004562000c101b00 */
[----:B------:R-:W-:Y:S01]  /*271a0*/  BSSY B0, `(.L_x_2124) ;  /* 0x000007d000007945 */ /* 0x000fe20003800000 */
[----:B-1---5:R-:W-:Y:S02]  /*271b0*/  IMAD.MOV.U32 R2, RZ, RZ, R106 ;  /* 0x000000ffff027224 */ /* 0x022fe400078e006a */
        /* <DEDUP_REMOVED lines=9> */
[----:B--2---:R-:W-:-:S05]  /*27250*/  IMAD.MOV.U32 R10, RZ, RZ, R107 ;  /* 0x000000ffff0a7224 */ /* 0x004fca00078e006b */
[----:B------:R-:W-:Y:S01]  /*27260*/  PRMT R136, R136, 0x5410, R10 ;  /* 0x0000541088887816 */ /* 0x000fe2000000000a */
[----:B------:R-:W-:-:S05]  /*27270*/  IMAD.MOV.U32 R10, RZ, RZ, R111 ;  /* 0x000000ffff0a7224 */ /* 0x000fca00078e006f */
[----:B------:R-:W-:Y:S01]  /*27280*/  PRMT R136, R10, 0x7610, R136 ;  /* 0x000076100a887816 */ /* 0x000fe20000000088 */
[----:B---3--:R-:W-:-:S05]  /*27290*/  IMAD R11, R12, -0x80, R18 ;  /* 0xffffff800c0b7824 */ /* 0x008fca00078e0212 */
        /* <DEDUP_REMOVED lines=31> */
[----:B------:R-:W-:Y:S02]  /*27490*/  SHF.R.U64 R48, R26, 0x10, R27 ;  /* 0x000000101a307819 */ /* 0x000fe4000000121b */
[----:B------:R-:W-:Y:S02]  /*274a0*/  SHF.R.U64 R38, R20, 0x10, R21 ;  /* 0x0000001014267819 */ /* 0x000fe40000001215 */
[----:B------:R-:W-:-:S02]  /*274b0*/  SHF.R.U64 R37, R22, 0x10, R23 ;  /* 0x0000001016257819 */ /* 0x000fc40000001217 */
[----:B------:R-:W-:Y:S02]  /*274c0*/  SHF.R.U32.HI R30, RZ, 0x10, R23 ;  /* 0x00000010ff1e7819 */ /* 0x000fe40000011617 */
[----:B------:R-:W-:Y:S02]  /*274d0*/  SHF.R.U32.HI R29, RZ, 0x10, R21 ;  /* 0x00000010ff1d7819 */ /* 0x000fe40000011615 */
[----:B------:R-:W-:-:S03]  /*274e0*/  SHF.R.U32.HI R31, RZ, 0x10, R27 ;  /* 0x00000010ff1f7819 */ /* 0x000fc6000001161b */
[----:B------:R-:W-:Y:S02]  /*274f0*/  HADD2.F32 R29, -RZ, R29.H0_H0 ;  /* 0x2000001dff1d7230 */ /* 0x000fe40000004100 */
[--C-:B--2---:R-:W-:Y:S02]  /*27500*/  HADD2.F32 R25, -RZ, R12.reuse.H0_H0 ;  /* 0x2000000cff197230 */ /* 0x104fe40000004100 */
[----:B------:R-:W-:Y:S02]  /*27510*/  HADD2.F32 R26, -RZ, R12.H1_H1 ;  /* 0x3000000cff1a7230 */ /* 0x000fe40000004100 */
[--C-:B------:R-:W-:Y:S02]  /*27520*/  HADD2.F32 R20, -RZ, R15.reuse.H0_H0 ;  /* 0x2000000fff147230 */ /* 0x100fe40000004100 */
[----:B------:R-:W-:Y:S02]  /*27530*/  HADD2.F32 R23, -RZ, R15.H1_H1 ;  /* 0x3000000fff177230 */ /* 0x000fe40000004100 */
[----:B---3--:R-:W-:-:S02]  /*27540*/  HADD2.F32 R3, -RZ, R17.H0_H0 ;  /* 0x20000011ff037230 */ /* 0x008fc40000004100 */
[----:B------:R-:W-:Y:S02]  /*27550*/  HADD2.F32 R12, -RZ, R17.H1_H1 ;  /* 0x30000011ff0c7230 */ /* 0x000fe40000004100 */
[--C-:B------:R-:W-:Y:S02]  /*27560*/  HADD2.F32 R22, -RZ, R13.reuse.H0_H0 ;  /* 0x2000000dff167230 */ /* 0x100fe40000004100 */
[--C-:B------:R-:W-:Y:S02]  /*27570*/  HADD2.F32 R17, -RZ, R16.reuse.H0_H0 ;  /* 0x20000010ff117230 */ /* 0x100fe40000004100 */
[----:B------:R-:W-:Y:S01]  /*27580*/  HADD2.F32 R15, -RZ, R16.H1_H1 ;  /* 0x30000010ff0f7230 */ /* 0x000fe20000004100 */
[C---:B------:R-:W-:Y:S01]  /*27590*/  FMUL.FTZ R16, R3.reuse, R10 ;  /* 0x0000000a03107220 */ /* 0x040fe20000410000 */
[----:B------:R-:W-:Y:S01]  /*275a0*/  HADD2.F32 R21, -RZ, R13.H1_H1 ;  /* 0x3000000dff157230 */ /* 0x000fe20000004100 */
[-C--:B------:R-:W-:Y:S01]  /*275b0*/  FMUL.FTZ R3, R3, R2.reuse ;  /* 0x0000000203037220 */ /* 0x080fe20000410000 */
[--C-:B------:R-:W-:Y:S01]  /*275c0*/  HADD2.F32 R11, -RZ, R19.reuse.H0_H0 ;  /* 0x20000013ff0b7230 */ /* 0x100fe20000004100 */
[C---:B------:R-:W-:Y:S01]  /*275d0*/  FFMA.FTZ R68, R22.reuse, R2, -R16 ;  /* 0x0000000216447223 */ /* 0x040fe20000010810 */
[----:B------:R-:W-:Y:S01]  /*275e0*/  HADD2.F32 R13, -RZ, R19.H1_H1 ;  /* 0x30000013ff0d7230 */ /* 0x000fe20000004100 */
[----:B------:R-:W-:Y:S01]  /*275f0*/  FFMA.FTZ R54, R22, R10, R3 ;  /* 0x0000000a16367223 */ /* 0x000fe20000010003 */
[----:B------:R-:W-:Y:S01]  /*27600*/  HADD2.F32 R19, -RZ, R28.H0_H0 ;  /* 0x2000001cff137230 */ /* 0x000fe20000004100 */
[----:B------:R-:W-:Y:S01]  /*27610*/  FMUL.FTZ R16, R12, R29 ;  /* 0x0000001d0c107220 */ /* 0x000fe20000410000 */
[----:B------:R-:W-:-:S02]  /*27620*/  HADD2.F32 R2, -RZ, R53.H0_H0 ;  /* 0x20000035ff027230 */ /* 0x000fc40000004100 */
[----:B------:R-:W-:Y:S01]  /*27630*/  HADD2.F32 R3, -RZ, R53.H1_H1 ;  /* 0x30000035ff037230 */ /* 0x000fe20000004100 */
[----:B------:R-:W-:Y:S01]  /*27640*/  FMUL.FTZ R10, R12, R19 ;  /* 0x000000130c0a7220 */ /* 0x000fe20000410000 */
[----:B------:R-:W-:Y:S01]  /*27650*/  HADD2.F32 R22, -RZ, R30.H0_H0 ;  /* 0x2000001eff167230 */ /* 0x000fe20000004100 */
[CC--:B------:R-:W-:Y:S01]  /*27660*/  FMUL.FTZ R12, R11.reuse, R2.reuse ;  /* 0x000000020b0c7220 */ /* 0x0c0fe20000410000 */
[--C-:B------:R-:W-:Y:S01]  /*27670*/  HADD2.F32 R24, -RZ, R14.reuse.H0_H0 ;  /* 0x2000000eff187230 */ /* 0x100fe20000004100 */
[----:B------:R-:W-:Y:S01]  /*27680*/  FMUL.FTZ R11, R11, R3 ;  /* 0x000000030b0b7220 */ /* 0x000fe20000410000 */
[----:B------:R-:W-:Y:S01]  /*27690*/  HADD2.F32 R27, -RZ, R14.H1_H1 ;  /* 0x3000000eff1b7230 */ /* 0x000fe20000004100 */
[----:B------:R-:W-:Y:S01]  /*276a0*/  FFMA.FTZ R29, R21, R29, R10 ;  /* 0x0000001d151d7223 */ /* 0x000fe2000001000a */
[----:B------:R-:W-:Y:S01]  /*276b0*/  HADD2.F32 R10, -RZ, R31.H0_H0 ;  /* 0x2000001fff0a7230 */ /* 0x000fe20000004100 */
[C---:B------:R-:W-:Y:S01]  /*276c0*/  FFMA.FTZ R30, R20.reuse, R2, R11 ;  /* 0x00000002141e7223 */ /* 0x040fe2000001000b */
[--C-:B------:R-:W-:Y:S01]  /*276d0*/  HADD2.F32 R11, -RZ, R71.reuse.H1_H1 ;  /* 0x30000047ff0b7230 */ /* 0x100fe20000004100 */
[----:B------:R-:W-:Y:S01]  /*276e0*/  FMUL.FTZ R2, R13, R22 ;  /* 0x000000160d027220 */ /* 0x000fe20000410000 */
[--C-:B------:R-:W-:Y:S01]  /*276f0*/  HADD2.F32 R14, -RZ, R18.reuse.H0_H0 ;  /* 0x20000012ff0e7230 */ /* 0x100fe20000004100 */
[----:B------:R-:W-:Y:S01]  /*27700*/  FFMA.FTZ R53, R20, R3, -R12 ;  /* 0x0000000314357223 */ /* 0x000fe2000001080c */
[----:B------:R-:W-:Y:S01]  /*27710*/  HADD2.F32 R3, -RZ, R71.H0_H0 ;  /* 0x20000047ff037230 */ /* 0x000fe20000004100 */
[----:B------:R-:W-:Y:S01]  /*27720*/  FFMA.FTZ R52, R21, R19, -R16 ;  /* 0x0000001315347223 */ /* 0x000fe20000010810 */
[----:B------:R-:W-:Y:S01]  /*27730*/  HADD2.F32 R18, -RZ, R18.H1_H1 ;  /* 0x30000012ff127230 */ /* 0x000fe20000004100 */
[-C--:B------:R-:W-:Y:S01]  /*27740*/  FFMA.FTZ R19, R23, R10.reuse, -R2 ;  /* 0x0000000a17137223 */ /* 0x080fe20000010802 */
[--C-:B------:R-:W-:Y:S01]  /*27750*/  HADD2.F32 R2, -RZ, R96.reuse.H0_H0 ;  /* 0x20000060ff027230 */ /* 0x100fe20000004100 */
[----:B------:R-:W-:Y:S01]  /*27760*/  FMUL.FTZ R13, R13, R10 ;  /* 0x0000000a0d0d7220 */ /* 0x000fe20000410000 */
[----:B------:R-:W-:Y:S01]  /*27770*/  HADD2.F32 R10, -RZ, R96.H1_H1 ;  /* 0x30000060ff0a7230 */ /* 0x000fe20000004100 */
[----:B------:R-:W-:Y:S01]  /*27780*/  FMUL.FTZ R16, R17, R3 ;  /* 0x0000000311107220 */ /* 0x000fe20000410000 */
[----:B------:R-:W-:Y:S01]  /*27790*/  F2FP.PACK_AB R19, R19, R53 ;  /* 0x000000351313723e */ /* 0x000fe200000000ff */
[----:B------:R-:W-:-:S02]  /*277a0*/  FMUL.FTZ R17, R17, R11 ;  /* 0x0000000b11117220 */ /* 0x000fc40000410000 */
        /* <DEDUP_REMOVED lines=12> */
[C---:B------:R-:W-:Y:S02]  /*27870*/  FMUL.FTZ R11, R15.reuse, R13 ;  /* 0x0000000d0f0b7220 */ /* 0x040fe40000410000 */
[C---:B------:R-:W-:Y:S02]  /*27880*/  FMUL.FTZ R3, R18.reuse, R16 ;  /* 0x0000001012037220 */ /* 0x040fe40000410000 */
[----:B------:R-:W-:Y:S01]  /*27890*/  FMUL.FTZ R10, R15, R12 ;  /* 0x0000000c0f0a7220 */ /* 0x000fe20000410000 */
[----:B------:R-:W-:Y:S01]  /*278a0*/  F2FP.PACK_AB R15, R23, R30 ;  /* 0x0000001e170f723e */ /* 0x000fe200000000ff */
[----:B------:R-:W-:Y:S02]  /*278b0*/  FMUL.FTZ R2, R18, R14 ;  /* 0x0000000e12027220 */ /* 0x000fe40000410000 */
[----:B------:R-:W-:Y:S02]  /*278c0*/  FFMA.FTZ R11, R26, R12, -R11 ;  /* 0x0000000c1a0b7223 */ /* 0x000fe4000001080b */
[----:B------:R-:W-:-:S02]  /*278d0*/  FFMA.FTZ R3, R27, R14, -R3 ;  /* 0x0000000e1b037223 */ /* 0x000fc40000010803 */
[----:B------:R-:W-:Y:S01]  /*278e0*/  FFMA.FTZ R10, R26, R13, R10 ;  /* 0x0000000d1a0a7223 */ /* 0x000fe2000001000a */
[----:B------:R-:W-:Y:S01]  /*278f0*/  F2FP.PACK_AB R13, R29, R54 ;  /* 0x000000361d0d723e */ /* 0x000fe200000000ff */
[----:B------:R-:W-:Y:S01]  /*27900*/  FFMA.FTZ R2, R27, R16, R2 ;  /* 0x000000101b027223 */ /* 0x000fe20000010002 */
[----:B------:R-:W-:Y:S02]  /*27910*/  F2FP.PACK_AB R16, R11, R28 ;  /* 0x0000001c0b10723e */ /* 0x000fe400000000ff */
[----:B------:R-:W-:Y:S02]  /*27920*/  F2FP.PACK_AB R18, R3, R21 ;  /* 0x000000150312723e */ /* 0x000fe400000000ff */
[----:B------:R-:W-:Y:S02]  /*27930*/  F2FP.PACK_AB R12, R10, R22 ;  /* 0x000000160a0c723e */ /* 0x000fe400000000ff */
[----:B------:R-:W-:Y:S01]  /*27940*/  F2FP.PACK_AB R14, R2, R20 ;  /* 0x00000014020e723e */ /* 0x000fe200000000ff */
[----:B------:R1:W-:Y:S04]  /*27950*/  ST.E.128 [R34.64], R16 ;  /* 0x0000001022007985 */ /* 0x0003e8000c101d04 */
[----:B------:R1:W-:Y:S02]  /*27960*/  ST.E.128 [R32.64], R12 ;  /* 0x0000000c20007985 */ /* 0x0003e4000c101d04 */
.L_x_2125:
[----:B------:R-:W-:Y:S05]  /*27970*/  BSYNC B0 ;  /* 0x0000000000007941 */ /* 0x000fea0003800000 */
.L_x_2124:
[----:B------:R-:W-:Y:S01]  /*27980*/  IADD3 R3, R55, 0x10, RZ ;  /* 0x0000001037037810 */ /* 0x000fe20007ffe0ff */
[----:B------:R-:W-:Y:S03]  /*27990*/  BSSY B0, `(.L_x_2126) ;  /* 0x000006b000007945 */ /* 0x000fe60003800000 */
[----:B------:R-:W-:-:S13]  /*279a0*/  ISETP.GE.OR P1, PT, R3, R70, P0 ;  /* 0x000000460300720c */ /* 0x000fda0000726670 */
[----:B------:R-:W-:Y:S05]  /*279b0*/  @P1 BRA `(.L_x_2127) ;  /* 0x0000068000001947 */ /* 0x000fea0003800000 */
[----:B------:R-:W-:Y:S02]  /*279c0*/  SHF.R.S32.HI R2, RZ, 0x1f, R3 ;  /* 0x0000001fff027819 */ /* 0x000fe40000011403 */
[----:B------:R-:W-:Y:S02]  /*279d0*/  LEA.HI R11, R39, R36, RZ, 0x1d ;  /* 0x00000024270b7211 */ /* 0x000fe400078fe8ff */
[----:B------:R-:W-:Y:S02]  /*279e0*/  SHF.L.U32 R10, R3, 0x6, RZ ;  /* 0x00000006030a7819 */ /* 0x000fe400000006ff */
[----:B------:R-:W-:Y:S02]  /*279f0*/  LEA.HI R3, R2, R3, RZ, 0x3 ;  /* 0x0000000302037211 */ /* 0x000fe400078f18ff */
[----:B-1----:R-:W-:Y:S02]  /*27a00*/  SHF.R.S32.HI R12, RZ, 0x1f, R11 ;  /* 0x0000001fff0c7819 */ /* 0x002fe4000001140b */
        /* <DEDUP_REMOVED lines=21> */
[----:B------:R-:W-:Y:S02]  /*27b60*/  SHF.R.U64 R44, R44, 0x10, R45 ;  /* 0x000000102c2c7819 */ /* 0x000fe4000000122d */
[--C-:B------:R-:W-:Y:S01]  /*27b70*/  SHF.R.U64 R38, R42, 0x10, R43.reuse ;  /* 0x000000102a267819 */ /* 0x100fe2000000122b */
[----:B------:R-:W-:Y:S01]  /*27b80*/  HADD2.F32 R29, -RZ, R29.H0_H0 ;  /* 0x2000001dff1d7230 */ /* 0x000fe20000004100 */
[----:B------:R-:W-:-:S02]  /*27b90*/  SHF.R.U32.HI R30, RZ, 0x10, R43 ;  /* 0x00000010ff1e7819 */ /* 0x000fc4000001162b */
        /* <DEDUP_REMOVED lines=32> */
[----:B------:R-:W-:Y:S01]  /*27da0*/  HADD2.F32 R11, -RZ, R112.H1_H1 ;  /* 0x30000070ff0b7230 */ /* 0x000fe20000004100 */
[----:B------:R-:W-:Y:S01]  /*27db0*/  FMUL.FTZ R2, R13, R22 ;  /* 0x000000160d027220 */ /* 0x000fe20000410000 */
[----:B------:R-:W-:Y:S01]  /*27dc0*/  HADD2.F32 R14, -RZ, R18.H0_H0 ;  /* 0x20000012ff0e7230 */ /* 0x000fe20000004100 */
        /* <DEDUP_REMOVED lines=11> */
[C---:B------:R-:W-:Y:S02]  /*27e80*/  FMUL.FTZ R12, R14.reuse, R2 ;  /* 0x000000020e0c7220 */ /* 0x040fe40000410000 */
        /* <DEDUP_REMOVED lines=27> */
.L_x_2127:
[----:B------:R-:W-:Y:S05]  /*28040*/  BSYNC B0 ;  /* 0x0000000000007941 */ /* 0x000fea0003800000 */
.L_x_2126:
        /* <DEDUP_REMOVED lines=30> */
[----:B------:R-:W-:Y:S02]  /*28230*/  SHF.R.U32.HI R30, RZ, 0x10, R59 ;  /* 0x00000010ff1e7819 */ /* 0x000fe4000001163b */
        /* <DEDUP_REMOVED lines=77> */
.L_x_2129:
[----:B------:R-:W-:Y:S05]  /*28710*/  BSYNC B0 ;  /* 0x0000000000007941 */ /* 0x000fea0003800000 */
.L_x_2128:
        /* <DEDUP_REMOVED lines=108> */
.L_x_2131:
[----:B------:R-:W-:Y:S05]  /*28de0*/  BSYNC B0 ;  /* 0x0000000000007941 */ /* 0x000fea0003800000 */
.L_x_2130:
        /* <DEDUP_REMOVED lines=108> */
.L_x_2133:
[----:B------:R-:W-:Y:S05]  /*294b0*/  BSYNC B0 ;  /* 0x0000000000007941 */ /* 0x000fea0003800000 */
.L_x_2132:
        /* <DEDUP_REMOVED lines=108> */
.L_x_2135:
[----:B------:R-:W-:Y:S05]  /*29b80*/  BSYNC B0 ;  /* 0x0000000000007941 */ /* 0x000fea0003800000 */
.L_x_2134:
        /* <DEDUP_REMOVED lines=108> */
.L_x_2137:
[----:B------:R-:W-:Y:S05]  /*2a250*/  BSYNC B0 ;  /* 0x0000000000007941 */ /* 0x000fea0003800000 */
.L_x_2136:
[----:B------:R-:W-:Y:S01]  /*2a260*/  IADD3 R2, R55, 0x70, RZ ;  /* 0x0000007037027810 */ /* 0x000fe20007ffe0ff */
[----:B------:R-:W-:-:S02]  /*2a270*/  IMAD.MOV.U32 R10, RZ, RZ, R142 ;  /* 0x000000ffff0a7224 */ /* 0x000fc400078e008e */
[----:B------:R-:W-:Y:S01]  /*2a280*/  IMAD.MOV.U32 R11, RZ, RZ, 0x0 ;  /* 0x00000000ff0b7424 */ /* 0x000fe200078e00ff */
[----:B------:R-:W-:-:S13]  /*2a290*/  ISETP.GE.OR P0, PT, R2, R70, P0 ;  /* 0x000000460200720c */ /* 0x000fda0000706670 */
[----:B------:R-:W-:Y:S05]  /*2a2a0*/  @P0 RET.REL.NODEC R10 `(_ZN7cutlass13device_kernelIN5flash19enable_sm80_to_sm89INS1_16FlashAttnFwdSm80INS1_25CollectiveMainloopFwdSm80ILi4ELi1ELb0EN4cute5tupleIJNS5_1CILi128EEENS7_ILi64EEES8_EEELi128ENS_6half_tEfNS_4arch4Sm80ELb1ELb0ELb1ELb1ELb1ELb1ELb1ELb0EEENS1_21CollectiveEpilogueFwdINS6_IJS8_S8_S9_EEENS6_IJNS7_ILi1EEESH_SH_EEESB_SD_Li128ELb1ELb1ELb0ELb0EEENS1_19SingleTileSchedulerILb1ELb0ELb1ELi128EEEEEEEEEvNT_6ParamsE) ;  /* 0xfffd5d500a000950 */ /* 0x000fea0003c3ffff */
        /* <DEDUP_REMOVED lines=31> */
[----:B------:R-:W-:Y:S01]  /*2a4a0*/  SHF.R.U64 R38, R110, 0x10, R111 ;  /* 0x000000106e267819 */ /* 0x000fe2000000126f */
[----:B------:R-:W-:Y:S01]  /*2a4b0*/  HADD2.F32 R28, -RZ, R28.H0_H0 ;  /* 0x2000001cff1c7230 */ /* 0x000fe20000004100 */
[----:B------:R-:W-:Y:S02]  /*2a4c0*/  SHF.R.U64 R37, R104, 0x10, R105 ;  /* 0x0000001068257819 */ /* 0x000fe40000001269 */
[----:B------:R-:W-:Y:S01]  /*2a4d0*/  SHF.R.U64 R39, R106, 0x10, R107 ;  /* 0x000000106a277819 */ /* 0x000fe2000000126b */
[--C-:B--2---:R-:W-:Y:S02]  /*2a4e0*/  HADD2.F32 R25, -RZ, R12.reuse.H0_H0 ;  /* 0x2000000cff197230 */ /* 0x104fe40000004100 */
[----:B------:R-:W-:Y:S02]  /*2a4f0*/  HADD2.F32 R26, -RZ, R12.H1_H1 ;  /* 0x3000000cff1a7230 */ /* 0x000fe40000004100 */
[----:B------:R-:W-:Y:S02]  /*2a500*/  HADD2.F32 R22, -RZ, R13.H0_H0 ;  /* 0x2000000dff167230 */ /* 0x000fe40000004100 */
[----:B------:R-:W-:-:S02]  /*2a510*/  HADD2.F32 R20, -RZ, R15.H0_H0 ;  /* 0x2000000fff147230 */ /* 0x000fc40000004100 */
[--C-:B---3--:R-:W-:Y:S02]  /*2a520*/  HADD2.F32 R3, -RZ, R17.reuse.H0_H0 ;  /* 0x20000011ff037230 */ /* 0x108fe40000004100 */
[----:B------:R-:W-:Y:S02]  /*2a530*/  HADD2.F32 R12, -RZ, R17.H1_H1 ;  /* 0x30000011ff0c7230 */ /* 0x000fe40000004100 */
[----:B------:R-:W-:Y:S01]  /*2a540*/  HADD2.F32 R11, -RZ, R19.H0_H0 ;  /* 0x20000013ff0b7230 */ /* 0x000fe20000004100 */
[C---:B------:R-:W-:Y:S01]  /*2a550*/  FMUL.FTZ R17, R3.reuse, R10 ;  /* 0x0000000a03117220 */ /* 0x040fe20000410000 */
[----:B------:R-:W-:Y:S01]  /*2a560*/  HADD2.F32 R21, -RZ, R13.H1_H1 ;  /* 0x3000000dff157230 */ /* 0x000fe20000004100 */
[-C--:B------:R-:W-:Y:S01]  /*2a570*/  FMUL.FTZ R3, R3, R2.reuse ;  /* 0x0000000203037220 */ /* 0x080fe20000410000 */
[----:B------:R-:W-:Y:S01]  /*2a580*/  HADD2.F32 R13, -RZ, R19.H1_H1 ;  /* 0x30000013ff0d7230 */ /* 0x000fe20000004100 */
[C---:B------:R-:W-:Y:S01]  /*2a590*/  FFMA.FTZ R42, R22.reuse, R2, -R17 ;  /* 0x00000002162a7223 */ /* 0x040fe20000010811 */
[--C-:B------:R-:W-:Y:S01]  /*2a5a0*/  HADD2.F32 R2, -RZ, R136.reuse.H0_H0 ;  /* 0x20000088ff027230 */ /* 0x100fe20000004100 */
[----:B------:R-:W-:Y:S01]  /*2a5b0*/  FFMA.FTZ R41, R22, R10, R3 ;  /* 0x0000000a16297223 */ /* 0x000fe20000010003 */
[----:B------:R-:W-:Y:S01]  /*2a5c0*/  HADD2.F32 R3, -RZ, R136.H1_H1 ;  /* 0x30000088ff037230 */ /* 0x000fe20000004100 */
[----:B------:R-:W-:Y:S01]  /*2a5d0*/  FMUL.FTZ R17, R12, R29 ;  /* 0x0000001d0c117220 */ /* 0x000fe20000410000 */
[----:B------:R-:W-:Y:S01]  /*2a5e0*/  HADD2.F32 R23, -RZ, R15.H1_H1 ;  /* 0x3000000fff177230 */ /* 0x000fe20000004100 */
[CC--:B------:R-:W-:Y:S01]  /*2a5f0*/  FMUL.FTZ R10, R11.reuse, R2.reuse ;  /* 0x000000020b0a7220 */ /* 0x0c0fe20000410000 */
[--C-:B------:R-:W-:Y:S01]  /*2a600*/  HADD2.F32 R24, -RZ, R14.reuse.H0_H0 ;  /* 0x2000000eff187230 */ /* 0x100fe20000004100 */
[-C--:B------:R-:W-:Y:S01]  /*2a610*/  FMUL.FTZ R11, R11, R3.reuse ;  /* 0x000000030b0b7220 */ /* 0x080fe20000410000 */
[----:B------:R-:W-:Y:S01]  /*2a620*/  HADD2.F32 R27, -RZ, R14.H1_H1 ;  /* 0x3000000eff1b7230 */ /* 0x000fe20000004100 */
[C---:B------:R-:W-:Y:S01]  /*2a630*/  FFMA.FTZ R40, R20.reuse, R3, -R10 ;  /* 0x0000000314287223 */ /* 0x040fe2000001080a */
[----:B------:R-:W-:Y:S01]  /*2a640*/  HADD2.F32 R10, -RZ, R31.H0_H0 ;  /* 0x2000001fff0a7230 */ /* 0x000fe20000004100 */
[----:B------:R-:W-:Y:S01]  /*2a650*/  FFMA.FTZ R22, R20, R2, R11 ;  /* 0x0000000214167223 */ /* 0x000fe2000001000b */
[----:B------:R-:W-:Y:S01]  /*2a660*/  HADD2.F32 R15, -RZ, R16.H0_H0 ;  /* 0x20000010ff0f7230 */ /* 0x000fe20000004100 */
[----:B------:R-:W-:Y:S01]  /*2a670*/  FMUL.FTZ R2, R13, R30 ;  /* 0x0000001e0d027220 */ /* 0x000fe20000410000 */
[--C-:B------:R-:W-:Y:S01]  /*2a680*/  HADD2.F32 R3, -RZ, R137.reuse.H0_H0 ;  /* 0x20000089ff037230 */ /* 0x100fe20000004100 */
[----:B------:R-:W-:Y:S01]  /*2a690*/  FMUL.FTZ R12, R12, R28 ;  /* 0x0000001c0c0c7220 */ /* 0x000fe20000410000 */
[----:B------:R-:W-:Y:S01]  /*2a6a0*/  HADD2.F32 R14, -RZ, R18.H0_H0 ;  /* 0x20000012ff0e7230 */ /* 0x000fe20000004100 */
[----:B------:R-:W-:Y:S01]  /*2a6b0*/  FFMA.FTZ R19, R23, R10, -R2 ;  /* 0x0000000a17137223 */ /* 0x000fe20000010802 */
[----:B------:R-:W-:Y:S01]  /*2a6c0*/  HADD2.F32 R11, -RZ, R137.H1_H1 ;  /* 0x30000089ff0b7230 */ /* 0x000fe20000004100 */
[----:B------:R-:W-:Y:S01]  /*2a6d0*/  FFMA.FTZ R28, R21, R28, -R17 ;  /* 0x0000001c151c7223 */ /* 0x000fe20000010811 */
[--C-:B------:R-:W-:Y:S01]  /*2a6e0*/  HADD2.F32 R2, -RZ, R138.reuse.H0_H0 ;  /* 0x2000008aff027230 */ /* 0x100fe20000004100 */
[----:B------:R-:W-:Y:S01]  /*2a6f0*/  FMUL.FTZ R13, R13, R10 ;  /* 0x0000000a0d0d7220 */ /* 0x000fe20000410000 */
[----:B------:R-:W-:Y:S01]  /*2a700*/  HADD2.F32 R10, -RZ, R138.H1_H1 ;  /* 0x3000008aff0a7230 */ /* 0x000fe20000004100 */
[----:B------:R-:W-:Y:S01]  /*2a710*/  FFMA.FTZ R29, R21, R29, R12 ;  /* 0x0000001d151d7223 */ /* 0x000fe2000001000c */
[----:B------:R-:W-:Y:S01]  /*2a720*/  HADD2.F32 R16, -RZ, R16.H1_H1 ;  /* 0x30000010ff107230 */ /* 0x000fe20000004100 */
[C---:B------:R-:W-:Y:S01]  /*2a730*/  FMUL.FTZ R17, R15.reuse, R3 ;  /* 0x000000030f117220 */ /* 0x040fe20000410000 */
[----:B------:R-:W-:Y:S01]  /*2a740*/  HADD2.F32 R18, -RZ, R18.H1_H1 ;  /* 0x30000012ff127230 */ /* 0x000fe20000004100 */
[----:B------:R-:W-:Y:S01]  /*2a750*/  FMUL.FTZ R15, R15, R11 ;  /* 0x0000000b0f0f7220 */ /* 0x000fe20000410000 */
[----:B------:R-:W-:Y:S01]  /*2a760*/  F2FP.PACK_AB R19, R19, R40 ;  /* 0x000000281313723e */ /* 0x000fe200000000ff */
[----:B------:R-:W-:-:S02]  /*2a770*/  FMUL.FTZ R12, R14, R2 ;  /* 0x000000020e0c7220 */ /* 0x000fc40000410000 */
[C---:B------:R-:W-:Y:S01]  /*2a780*/  FFMA.FTZ R21, R25.reuse, R11, -R17 ;  /* 0x0000000b19157223 */ /* 0x040fe20000010811 */
[----:B------:R-:W-:Y:S01]  /*2a790*/  HADD2.F32 R11, -RZ, R37.H0_H0 ;  /* 0x20000025ff0b7230 */ /* 0x000fe20000004100 */
[----:B------:R-:W-:Y:S01]  /*2a7a0*/  FFMA.FTZ R25, R25, R3, R15 ;  /* 0x0000000319197223 */ /* 0x000fe2000001000f */
[----:B------:R-:W-:Y:S01]  /*2a7b0*/  HADD2.F32 R15, -RZ, R38.H0_H0 ;  /* 0x20000026ff0f7230 */ /* 0x000fe20000004100 */
[----:B------:R-:W-:Y:S01]  /*2a7c0*/  FFMA.FTZ R20, R24, R10, -R12 ;  /* 0x0000000a18147223 */ /* 0x000fe2000001080c */
[----:B------:R-:W-:Y:S01]  /*2a7d0*/  HADD2.F32 R12, -RZ, R36.H0_H0 ;  /* 0x20000024ff0c7230 */ /* 0x000fe20000004100 */
[----:B------:R-:W-:Y:S01]  /*2a7e0*/  FFMA.FTZ R23, R23, R30, R13 ;  /* 0x0000001e17177223 */ /* 0x000fe2000001000d */
[----:B------:R-:W-:Y:S01]  /*2a7f0*/  HADD2.F32 R13, -RZ, R39.H0_H0 ;  /* 0x20000027ff0d7230 */ /* 0x000fe20000004100 */
[----:B------:R-:W-:Y:S01]  /*2a800*/  FMUL.FTZ R14, R14, R10 ;  /* 0x0000000a0e0e7220 */ /* 0x000fe20000410000 */
[----:B------:R-:W-:Y:S01]  /*2a810*/  F2FP.PACK_AB R17, R28, R42 ;  /* 0x0000002a1c11723e */ /* 0x000fe200000000ff */
[----:B------:R-:W-:-:S02]  /*2a820*/  FMUL.FTZ R10, R16, R12 ;  /* 0x0000000c100a7220 */ /* 0x000fc40000410000 */
[----:B------:R-:W-:Y:S02]  /*2a830*/  FFMA.FTZ R14, R24, R2, R14 ;  /* 0x00000002180e7223 */ /* 0x000fe4000001000e */
[----:B------:R-:W-:Y:S02]  /*2a840*/  FMUL.FTZ R3, R18, R15 ;  /* 0x0000000f12037220 */ /* 0x000fe40000410000 */
[----:B------:R-:W-:Y:S02]  /*2a850*/  FMUL.FTZ R16, R16, R11 ;  /* 0x0000000b10107220 */ /* 0x000fe40000410000 */
[----:B------:R-:W-:Y:S02]  /*2a860*/  FMUL.FTZ R2, R18, R13 ;  /* 0x0000000d12027220 */ /* 0x000fe40000410000 */
[C---:B------:R-:W-:Y:S02]  /*2a870*/  FFMA.FTZ R10, R26.reuse, R11, -R10 ;  /* 0x0000000b1a0a7223 */ /* 0x040fe4000001080a */
        /* <DEDUP_REMOVED lines=9> */
[----:B------:R-:W-:Y:S02]  /*2a910*/  F2FP.PACK_AB R14, R2, R14 ;  /* 0x0000000e020e723e */ /* 0x000fe400000000ff */
[----:B------:R-:W-:Y:S02]  /*2a920*/  MOV R2, R142 ;  /* 0x0000008e00027202 */ /* 0x000fe40000000f00 */
[----:B------:R-:W-:Y:S01]  /*2a930*/  MOV R3, 0x0 ;  /* 0x0000000000037802 */ /* 0x000fe20000000f00 */
[----:B------:R1:W-:Y:S03]  /*2a940*/  ST.E.128 [R32.64], R12 ;  /* 0x0000000c20007985 */ /* 0x0003e6000c101d04 */
[----:B------:R-:W-:Y:S05]  /*2a950*/  RET.REL.NODEC R2 `(_ZN7cutlass13device_kernelIN5flash19enable_sm80_to_sm89INS1_16FlashAttnFwdSm80INS1_25CollectiveMainloopFwdSm80ILi4ELi1ELb0EN4cute5tupleIJNS5_1CILi128EEENS7_ILi64EEES8_EEELi128ENS_6half_tEfNS_4arch4Sm80ELb1ELb0ELb1ELb1ELb1ELb1ELb1ELb0EEENS1_21CollectiveEpilogueFwdINS6_IJS8_S8_S9_EEENS6_IJNS7_ILi1EEESH_SH_EEESB_SD_Li128ELb1ELb1ELb0ELb0EEENS1_19SingleTileSchedulerILb1ELb0ELb1ELi128EEEEEEEEEvNT_6ParamsE) ;  /* 0xfffd56a002007950 */ /* 0x000fea0003c3ffff */
.L_x_2040:
[----:B------:R1:W-:Y:S01]  /*2a960*/  STL [R1+0xa8], RZ ;  /* 0x0000a8ff01007387 */ /* 0x0003e20000100800 */
[----:B------:R-:W-:Y:S01]  /*2a970*/  IMAD.MOV.U32 R54, RZ, RZ, R18 ;  /* 0x000000ffff367224 */ /* 0x000fe200078e0012 */
[----:B------:R-:W-:-:S02]  /*2a980*/  MOV R3, 0x181f ;  /* 0x0000181f00037802 */ /* 0x000fc40000000f00 */
[----:B------:R-:W-:Y:S02]  /*2a990*/  MOV R2, 0x2a9b0 ;  /* 0x0002a9b000027802 */ /* 0x000fe40000000f00 */
[----:B-1----:R-:W-:Y:S05]  /*2a9a0*/  CALL.REL.NOINC `($__internal_7_$__cuda_sm70_shflsync_idx_p) ;  /* 0x00001d8000007944 */ /* 0x002fea0003c00000 */
[----:B------:R-:W-:Y:S01]  /*2a9b0*/  MOV R11, R37 ;  /* 0x00000025000b7202 */ /* 0x000fe20000000f00 */
[----:B-1---5:R-:W-:Y:S05]  /*2a9c0*/  BRA `(.L_x_2138) ;  /* 0xffff671000007947 */ /* 0x022fea000383ffff */
.L_x_2041:
[----:B------:R3:W-:Y:S01]  /*2a9d0*/  STL [R1+0xa8], RZ ;  /* 0x0000a8ff01007387 */ /* 0x0007e20000100800 */
[----:B------:R-:W-:Y:S01]  /*2a9e0*/  IMAD.MOV.U32 R54, RZ, RZ, R16 ;  /* 0x000000ffff367224 */ /* 0x000fe200078e0010 */
[----:B------:R-:W-:Y:S02]  /*2a9f0*/  MOV R3, 0x181f ;  /* 0x0000181f00037802 */ /* 0x000fe40000000f00 */
[----:B------:R-:W-:Y:S02]  /*2aa00*/  MOV R2, 0x2aa20 ;  /* 0x0002aa2000027802 */ /* 0x000fe40000000f00 */
[----:B-123--:R-:W-:Y:S05]  /*2aa10*/  CALL.REL.NOINC `($__internal_7_$__cuda_sm70_shflsync_idx_p) ;  /* 0x00001d1000007944 */ /* 0x00efea0003c00000 */
[----:B------:R2:W-:Y:S01]  /*2aa20*/  STL [R1+0xa8], RZ ;  /* 0x0000a8ff01007387 */ /* 0x0005e20000100800 */
[----:B------:R-:W-:Y:S01]  /*2aa30*/  IMAD.MOV.U32 R54, RZ, RZ, R22 ;  /* 0x000000ffff367224 */ /* 0x000fe200078e0016 */
[----:B------:R-:W-:Y:S01]  /*2aa40*/  MOV R3, 0x181f ;  /* 0x0000181f00037802 */ /* 0x000fe20000000f00 */
[----:B------:R-:W-:Y:S01]  /*2aa50*/  IMAD.MOV.U32 R10, RZ, RZ, R37 ;  /* 0x000000ffff0a7224 */ /* 0x000fe200078e0025 */
[----:B------:R-:W-:Y:S02]  /*2aa60*/  MOV R2, 0x2aa80 ;  /* 0x0002aa8000027802 */ /* 0x000fe40000000f00 */
[----:B-12--5:R-:W-:Y:S05]  /*2aa70*/  CALL.REL.NOINC `($__internal_7_$__cuda_sm70_shflsync_idx_p) ;  /* 0x00001cb000007944 */ /* 0x026fea0003c00000 */
[----:B------:R2:W-:Y:S01]  /*2aa80*/  STL [R1+0xa8], RZ ;  /* 0x0000a8ff01007387 */ /* 0x0005e20000100800 */
[----:B------:R-:W-:Y:S01]  /*2aa90*/  IMAD.MOV.U32 R12, RZ, RZ, R37 ;  /* 0x000000ffff0c7224 */ /* 0x000fe200078e0025 */
[----:B------:R-:W-:Y:S01]  /*2aaa0*/  MOV R54, R17 ;  /* 0x0000001100367202 */ /* 0x000fe20000000f00 */
[----:B------:R-:W-:Y:S01]  /*2aab0*/  IMAD.MOV.U32 R3, RZ, RZ, 0x181f ;  /* 0x0000181fff037424 */ /* 0x000fe200078e00ff */
[----:B------:R-:W-:-:S02]  /*2aac0*/  MOV R2, 0x2aae0 ;  /* 0x0002aae000027802 */ /* 0x000fc40000000f00 */
[----:B-12--5:R-:W-:Y:S05]  /*2aad0*/  CALL.REL.NOINC `($__internal_7_$__cuda_sm70_shflsync_idx_p) ;  /* 0x00001c5000007944 */ /* 0x026fea0003c00000 */
[----:B------:R-:W-:Y:S01]  /*2aae0*/  MOV R2, R37 ;  /* 0x0000002500027202 */ /* 0x000fe20000000f00 */
[----:B-1---5:R-:W-:Y:S05]  /*2aaf0*/  BRA `(.L_x_2139) ;  /* 0xffff662000007947 */ /* 0x022fea000383ffff */
.L_x_2044:
[----:B------:R-:W-:Y:S01]  /*2ab00*/  MOV R10, 0x1 ;  /* 0x00000001000a7802 */ /* 0x000fe20000000f00 */
[----:B------:R-:W-:Y:S01]  /*2ab10*/  IMAD.MOV.U32 R54, RZ, RZ, R18 ;  /* 0x000000ffff367224 */ /* 0x000fe200078e0012 */
[----:B------:R-:W-:Y:S01]  /*2ab20*/  MOV R2, 0x2ab60 ;  /* 0x0002ab6000027802 */ /* 0x000fe20000000f00 */
[----:B------:R-:W-:-:S02]  /*2ab30*/  IMAD.MOV.U32 R3, RZ, RZ, 0x181f ;  /* 0x0000181fff037424 */ /* 0x000fc400078e00ff */
[----:B------:R1:W-:Y:S04]  /*2ab40*/  STL [R1+0xa8], R10 ;  /* 0x0000a80a01007387 */ /* 0x0003e80000100800 */
        /* <DEDUP_REMOVED lines=8> */
[----:B------:R-:W-:Y:S01]  /*2abd0*/  MOV R2, 0x1 ;  /* 0x0000000100027802 */ /* 0x000fe20000000f00 */
[----:B------:R-:W-:Y:S01]  /*2abe0*/  IMAD.MOV.U32 R54, RZ, RZ, R22 ;  /* 0x000000ffff367224 */ /* 0x000fe200078e0016 */
[----:B------:R-:W-:Y:S01]  /*2abf0*/  MOV R11, R10 ;  /* 0x0000000a000b7202 */ /* 0x000fe20000000f00 */
[----:B------:R-:W-:Y:S02]  /*2ac00*/  IMAD.MOV.U32 R3, RZ, RZ, 0x181f ;  /* 0x0000181fff037424 */ /* 0x000fe400078e00ff */
[----:B------:R2:W-:Y:S01]  /*2ac10*/  STL [R1+0xa8], R2 ;  /* 0x0000a80201007387 */ /* 0x0005e20000100800 */
[----:B------:R-:W-:Y:S01]  /*2ac20*/  IMAD.MOV.U32 R10, RZ, RZ, R37 ;  /* 0x000000ffff0a7224 */ /* 0x000fe200078e0025 */
[----:B--2---:R-:W-:-:S02]  /*2ac30*/  MOV R2, 0x2ac50 ;  /* 0x0002ac5000027802 */ /* 0x004fc40000000f00 */
[----:B-1---5:R-:W-:Y:S05]  /*2ac40*/  CALL.REL.NOINC `($__internal_7_$__cuda_sm70_shflsync_idx_p) ;  /* 0x00001ae000007944 */ /* 0x022fea0003c00000 */
[----:B------:R-:W-:Y:S01]  /*2ac50*/  MOV R13, 0x1 ;  /* 0x00000001000d7802 */ /* 0x000fe20000000f00 */
[----:B------:R-:W-:Y:S01]  /*2ac60*/  IMAD.MOV.U32 R12, RZ, RZ, R37 ;  /* 0x000000ffff0c7224 */ /* 0x000fe200078e0025 */
[----:B------:R-:W-:Y:S01]  /*2ac70*/  MOV R3, 0x181f ;  /* 0x0000181f00037802 */ /* 0x000fe20000000f00 */
[----:B------:R-:W-:Y:S01]  /*2ac80*/  IMAD.MOV.U32 R54, RZ, RZ, R17 ;  /* 0x000000ffff367224 */ /* 0x000fe200078e0011 */
[----:B------:R-:W-:Y:S01]  /*2ac90*/  MOV R2, 0x2acc0 ;  /* 0x0002acc000027802 */ /* 0x000fe20000000f00 */
[----:B------:R2:W-:Y:S04]  /*2aca0*/  STL [R1+0xa8], R13 ;  /* 0x0000a80d01007387 */ /* 0x0005e80000100800 */
[----:B-12--5:R-:W-:Y:S05]  /*2acb0*/  CALL.REL.NOINC `($__internal_7_$__cuda_sm70_shflsync_idx_p) ;  /* 0x00001a7000007944 */ /* 0x026fea0003c00000 */
[----:B------:R-:W-:Y:S01]  /*2acc0*/  MOV R2, R37 ;  /* 0x0000002500027202 */ /* 0x000fe20000000f00 */
[----:B-1---5:R-:W-:Y:S05]  /*2acd0*/  BRA `(.L_x_2140) ;  /* 0xffff676000007947 */ /* 0x022fea000383ffff */
.L_x_2047:
[----:B------:R-:W-:Y:S01]  /*2ace0*/  MOV R10, 0x2 ;  /* 0x00000002000a7802 */ /* 0x000fe20000000f00 */
[----:B------:R-:W-:Y:S01]  /*2acf0*/  IMAD.MOV.U32 R54, RZ, RZ, R18 ;  /* 0x000000ffff367224 */ /* 0x000fe200078e0012 */
[----:B------:R-:W-:Y:S01]  /*2ad00*/  MOV R2, 0x2ad40 ;  /* 0x0002ad4000027802 */ /* 0x000fe20000000f00 */
[----:B------:R-:W-:-:S02]  /*2ad10*/  IMAD.MOV.U32 R3, RZ, RZ, 0x181f ;  /* 0x0000181fff037424 */ /* 0x000fc400078e00ff */
[----:B------:R1:W-:Y:S04]  /*2ad20*/  STL [R1+0xa8], R10 ;  /* 0x0000a80a01007387 */ /* 0x0003e80000100800 */
[----:B-1----:R-:W-:Y:S05]  /*2ad30*/  CALL.REL.NOINC `($__internal_7_$__cuda_sm70_shflsync_idx_p) ;  /* 0x000019f000007944 */ /* 0x002fea0003c00000 */
[----:B------:R-:W-:Y:S01]  /*2ad40*/  MOV R11, R37 ;  /* 0x00000025000b7202 */ /* 0x000fe20000000f00 */
[----:B-1---5:R-:W-:Y:S05]  /*2ad50*/  BRA `(.L_x_2141) ;  /* 0xffff69b000007947 */ /* 0x022fea000383ffff */
.L_x_2048:
[----:B------:R-:W-:Y:S01]  /*2ad60*/  MOV R10, 0x2 ;  /* 0x00000002000a7802 */ /* 0x000fe20000000f00 */
[----:B------:R-:W-:Y:S01]  /*2ad70*/  IMAD.MOV.U32 R54, RZ, RZ, R16 ;  /* 0x000000ffff367224 */ /* 0x000fe200078e0010 */
[----:B------:R-:W-:Y:S01]  /*2ad80*/  MOV R2, 0x2adc0 ;  /* 0x0002adc000027802 */ /* 0x000fe20000000f00 */
[----:B------:R-:W-:Y:S02]  /*2ad90*/  IMAD.MOV.U32 R3, RZ, RZ, 0x181f ;  /* 0x0000181fff037424 */ /* 0x000fe400078e00ff */
[----:B------:R3:W-:Y:S04]  /*2ada0*/  STL [R1+0xa8], R10 ;  /* 0x0000a80a01007387 */ /* 0x0007e80000100800 */
[----:B-123--:R-:W-:Y:S05]  /*2adb0*/  CALL.REL.NOINC `($__internal_7_$__cuda_sm70_shflsync_idx_p) ;  /* 0x0000197000007944 */ /* 0x00efea0003c00000 */
[----:B------:R-:W-:Y:S01]  /*2adc0*/  IMAD.MOV.U32 R2, RZ, RZ, 0x2 ;  /* 0x00000002ff027424 */ /* 0x000fe200078e00ff */
[----:B------:R-:W-:Y:S01]  /*2add0*/  MOV R3, 0x181f ;  /* 0x0000181f00037802 */ /* 0x000fe20000000f00 */
[----:B------:R-:W-:Y:S01]  /*2ade0*/  IMAD.MOV.U32 R54, RZ, RZ, R22 ;  /* 0x000000ffff367224 */ /* 0x000fe200078e0016 */
[----:B------:R-:W-:Y:S02]  /*2adf0*/  MOV R10, R37 ;  /* 0x00000025000a7202 */ /* 0x000fe40000000f00 */
[----:B------:R2:W-:Y:S02]  /*2ae00*/  STL [R1+0xa8], R2 ;  /* 0x0000a80201007387 */ /* 0x0005e40000100800 */
        /* <DEDUP_REMOVED lines=11> */
.L_x_2051:
        /* <DEDUP_REMOVED lines=30> */
.L_x_2054:
        /* <DEDUP_REMOVED lines=8> */
.L_x_2055:
        /* <DEDUP_REMOVED lines=22> */
.L_x_2058:
[----:B------:R-:W-:Y:S01]  /*2b280*/  MOV R10, 0x5 ;  /* 0x00000005000a7802 */ /* 0x000fe20000000f00 */
[----:B------:R-:W-:Y:S01]  /*2b290*/  IMAD.MOV.U32 R54, RZ, RZ, R18 ;  /* 0x000000ffff367224 */ /* 0x000fe200078e0012 */
[----:B------:R-:W-:Y:S01]  /*2b2a0*/  MOV R2, 0x2b2e0 ;  /* 0x0002b2e000027802 */ /* 0x000fe20000000f00 */
[----:B------:R-:W-:-:S02]  /*2b2b0*/  IMAD.MOV.U32 R3, RZ, RZ, 0x181f ;  /* 0x0000181fff037424 */ /* 0x000fc400078e00ff */
[----:B------:R1:W-:Y:S04]  /*2b2c0*/  STL [R1+0xa8], R10 ;  /* 0x0000a80a01007387 */ /* 0x0003e80000100800 */
[----:B-1-3--:R-:W-:Y:S05]  /*2b2d0*/  CALL.REL.NOINC `($__internal_7_$__cuda_sm70_shflsync_idx_p) ;  /* 0x0000145000007944 */ /* 0x00afea0003c00000 */
[----:B------:R-:W-:Y:S01]  /*2b2e0*/  MOV R11, R37 ;  /* 0x00000025000b7202 */ /* 0x000fe20000000f00 */
[----:B-1---5:R-:W-:Y:S05]  /*2b2f0*/  BRA `(.L_x_2146) ;  /* 0xffff6d8000007947 */ /* 0x022fea000383ffff */
.L_x_2059:
[----:B------:R-:W-:Y:S01]  /*2b300*/  MOV R10, 0x5 ;  /* 0x00000005000a7802 */ /* 0x000fe20000000f00 */
[----:B------:R-:W-:Y:S01]  /*2b310*/  IMAD.MOV.U32 R54, RZ, RZ, R16 ;  /* 0x000000ffff367224 */ /* 0x000fe200078e0010 */
[----:B------:R-:W-:Y:S01]  /*2b320*/  MOV R2, 0x2b360 ;  /* 0x0002b36000027802 */ /* 0x000fe20000000f00 */
[----:B------:R-:W-:Y:S02]  /*2b330*/  IMAD.MOV.U32 R3, RZ, RZ, 0x181f ;  /* 0x0000181fff037424 */ /* 0x000fe400078e00ff */
[----:B------:R4:W-:Y:S04]  /*2b340*/  STL [R1+0xa8], R10 ;  /* 0x0000a80a01007387 */ /* 0x0009e80000100800 */
[----:B-1234-:R-:W-:Y:S05]  /*2b350*/  CALL.REL.NOINC `($__internal_7_$__cuda_sm70_shflsync_idx_p) ;  /* 0x000013d000007944 */ /* 0x01efea0003c00000 */
        /* <DEDUP_REMOVED lines=16> */
.L_x_2062:
[----:B------:R-:W-:Y:S01]  /*2b460*/  MOV R10, 0x6 ;  /* 0x00000006000a7802 */ /* 0x000fe20000000f00 */
[----:B------:R-:W-:Y:S01]  /*2b470*/  IMAD.MOV.U32 R54, RZ, RZ, R18 ;  /* 0x000000ffff367224 */ /* 0x000fe200078e0012 */
[----:B------:R-:W-:Y:S01]  /*2b480*/  MOV R2, 0x2b4c0 ;  /* 0x0002b4c000027802 */ /* 0x000fe20000000f00 */
[----:B------:R-:W-:-:S02]  /*2b490*/  IMAD.MOV.U32 R3, RZ, RZ, 0x181f ;  /* 0x0000181fff037424 */ /* 0x000fc400078e00ff */
[----:B------:R1:W-:Y:S04]  /*2b4a0*/  STL [R1+0xa8], R10 ;  /* 0x0000a80a01007387 */ /* 0x0003e80000100800 */
[----:B-1--4-:R-:W-:Y:S05]  /*2b4b0*/  CALL.REL.NOINC `($__internal_7_$__cuda_sm70_shflsync_idx_p) ;  /* 0x0000127000007944 */ /* 0x012fea0003c00000 */
[----:B------:R-:W-:Y:S01]  /*2b4c0*/  MOV R11, R37 ;  /* 0x00000025000b7202 */ /* 0x000fe20000000f00 */
[----:B-1---5:R-:W-:Y:S05]  /*2b4d0*/  BRA `(.L_x_2148) ;  /* 0xffff6ec000007947 */ /* 0x022fea000383ffff */
.L_x_2063:
        /* <DEDUP_REMOVED lines=22> */
.L_x_2066:
        /* <DEDUP_REMOVED lines=8> */
.L_x_2067:
        /* <DEDUP_REMOVED lines=22> */
.L_x_2102:
[----:B------:R1:W-:Y:S01]  /*2b820*/  STL [R1+0xa8], RZ ;  /* 0x0000a8ff01007387 */ /* 0x0003e20000100800 */
[----:B------:R-:W-:Y:S01]  /*2b830*/  IMAD.MOV.U32 R54, RZ, RZ, R15 ;  /* 0x000000ffff367224 */ /* 0x000fe200078e000f */
[----:B------:R-:W-:-:S02]  /*2b840*/  MOV R3, 0x181f ;  /* 0x0000181f00037802 */ /* 0x000fc40000000f00 */
[----:B------:R-:W-:Y:S02]  /*2b850*/  MOV R2, 0x2b870 ;  /* 0x0002b87000027802 */ /* 0x000fe40000000f00 */
[----:B-1----:R-:W-:Y:S05]  /*2b860*/  CALL.REL.NOINC `($__internal_7_$__cuda_sm70_shflsync_idx_p) ;  /* 0x00000ec000007944 */ /* 0x002fea0003c00000 */
[----:B------:R-:W-:Y:S01]  /*2b870*/  MOV R11, R37 ;  /* 0x00000025000b7202 */ /* 0x000fe20000000f00 */
[----:B-1---5:R-:W-:Y:S05]  /*2b880*/  BRA `(.L_x_2152) ;  /* 0xffffa54000007947 */ /* 0x022fea000383ffff */
.L_x_2103:
        /* <DEDUP_REMOVED lines=19> */
.L_x_2104:
        /* <DEDUP_REMOVED lines=30> */
.L_x_2107:
        /* <DEDUP_REMOVED lines=8> */
.L_x_2108:
        /* <DEDUP_REMOVED lines=22> */
.L_x_2109:
[----:B------:R-:W-:Y:S01]  /*2bd80*/  MOV R10, 0x3 ;  /* 0x00000003000a7802 */ /* 0x000fe20000000f00 */
[----:B------:R-:W-:Y:S01]  /*2bd90*/  IMAD.MOV.U32 R54, RZ, RZ, R15 ;  /* 0x000000ffff367224 */ /* 0x000fe200078e000f */
[----:B------:R-:W-:Y:S01]  /*2bda0*/  MOV R2, 0x2bde0 ;  /* 0x0002bde000027802 */ /* 0x000fe20000000f00 */
[----:B------:R-:W-:-:S02]  /*2bdb0*/  IMAD.MOV.U32 R3, RZ, RZ, 0x181f ;  /* 0x0000181fff037424 */ /* 0x000fc400078e00ff */
[----:B------:R1:W-:Y:S04]  /*2bdc0*/  STL [R1+0xa8], R10 ;  /* 0x0000a80a01007387 */ /* 0x0003e80000100800 */
[----:B-1--4-:R-:W-:Y:S05]  /*2bdd0*/  CALL.REL.NOINC `($__internal_7_$__cuda_sm70_shflsync_idx_p) ;  /* 0x0000095000007944 */ /* 0x012fea0003c00000 */
        /* <DEDUP_REMOVED lines=24> */
.L_x_2112:
        /* <DEDUP_REMOVED lines=8> */
.L_x_2113:
        /* <DEDUP_REMOVED lines=22> */
.L_x_2114:
        /* <DEDUP_REMOVED lines=30> */
.L_x_2117:
        /* <DEDUP_REMOVED lines=8> */
.L_x_2118:
        /* <DEDUP_REMOVED lines=22> */
.L_x_2121:
[----:B------:R-:W-:Y:S01]  /*2c500*/  MOV R10, 0x7 ;  /* 0x00000007000a7802 */ /* 0x000fe20000000f00 */
[----:B------:R-:W-:Y:S01]  /*2c510*/  IMAD.MOV.U32 R54, RZ, RZ, R15 ;  /* 0x000000ffff367224 */ /* 0x000fe200078e000f */
[----:B------:R-:W-:Y:S01]  /*2c520*/  MOV R2, 0x2c560 ;  /* 0x0002c56000027802 */ /* 0x000fe20000000f00 */
[----:B------:R-:W-:-:S02]  /*2c530*/  IMAD.MOV.U32 R3, RZ, RZ, 0x181f ;  /* 0x0000181fff037424 */ /* 0x000fc400078e00ff */
[----:B------:R1:W-:Y:S04]  /*2c540*/  STL [R1+0xa8], R10 ;  /* 0x0000a80a01007387 */ /* 0x0003e80000100800 */
[----:B-1-34-:R-:W-:Y:S05]  /*2c550*/  CALL.REL.NOINC `($__internal_7_$__cuda_sm70_shflsync_idx_p) ;  /* 0x000001d000007944 */ /* 0x01afea0003c00000 */
[----:B------:R-:W-:Y:S01]  /*2c560*/  MOV R10, 0x7 ;  /* 0x00000007000a7802 */ /* 0x000fe20000000f00 */
[----:B------:R-:W-:Y:S01]  /*2c570*/  IMAD.MOV.U32 R11, RZ, RZ, R37 ;  /* 0x000000ffff0b7224 */ /* 0x000fe200078e0025 */
[----:B------:R-:W-:Y:S01]  /*2c580*/  MOV R3, 0x181f ;  /* 0x0000181f00037802 */ /* 0x000fe20000000f00 */
[----:B------:R-:W-:Y:S01]  /*2c590*/  IMAD.MOV.U32 R54, RZ, RZ, R16 ;  /* 0x000000ffff367224 */ /* 0x000fe200078e0010 */
[----:B------:R-:W-:Y:S01]  /*2c5a0*/  MOV R2, 0x2c5d0 ;  /* 0x0002c5d000027802 */ /* 0x000fe20000000f00 */
[----:B------:R2:W-:Y:S04]  /*2c5b0*/  STL [R1+0xa8], R10 ;  /* 0x0000a80a01007387 */ /* 0x0005e80000100800 */
[----:B-12--5:R-:W-:Y:S05]  /*2c5c0*/  CALL.REL.NOINC `($__internal_7_$__cuda_sm70_shflsync_idx_p) ;  /* 0x0000016000007944 */ /* 0x026fea0003c00000 */
        /* <DEDUP_REMOVED lines=16> */
        .weak           $__internal_6_$__cuda_sm70_shflsync_bfly_p
        .type           $__internal_6_$__cuda_sm70_shflsync_bfly_p,@function
        .size           $__internal_6_$__cuda_sm70_shflsync_bfly_p,($__internal_7_$__cuda_sm70_shflsync_idx_p - $__internal_6_$__cuda_sm70_shflsync_bfly_p)
$__internal_6_$__cuda_sm70_shflsync_bfly_p:
[----:B------:R-:W-:Y:S02]  /*2c6d0*/  MOV R208, 0xffffffff ;  /* 0xffffffff00d07802 */ /* 0x000fe40000000f00 */
[----:B------:R-:W-:-:S02]  /*2c6e0*/  MOV R3, 0x1f ;  /* 0x0000001f00037802 */ /* 0x000fc40000000f00 */
[----:B------:R-:W-:Y:S04]  /*2c6f0*/  WARPSYNC R208 ;  /* 0x000000d000007348 */ /* 0x000fe80003800000 */
[----:B------:R1:W2:Y:S02]  /*2c700*/  SHFL.BFLY PT, R0, R4, R0, R3 ;  /* 0x0c00000004007389 */ /* 0x0002a400000e0003 */
[----:B-1----:R-:W-:-:S04]  /*2c710*/  MOV R3, 0x0 ;  /* 0x0000000000037802 */ /* 0x002fc80000000f00 */
[----:B--2---:R-:W-:Y:S05]  /*2c720*/  RET.REL.NODEC R2 `(_ZN7cutlass13device_kernelIN5flash19enable_sm80_to_sm89INS1_16FlashAttnFwdSm80INS1_25CollectiveMainloopFwdSm80ILi4ELi1ELb0EN4cute5tupleIJNS5_1CILi128EEENS7_ILi64EEES8_EEELi128ENS_6half_tEfNS_4arch4Sm80ELb1ELb0ELb1ELb1ELb1ELb1ELb1ELb0EEENS1_21CollectiveEpilogueFwdINS6_IJS8_S8_S9_EEENS6_IJNS7_ILi1EEESH_SH_EEESB_SD_Li128ELb1ELb1ELb0ELb0EEENS1_19SingleTileSchedulerILb1ELb0ELb1ELi128EEEEEEEEEvNT_6ParamsE) ;  /* 0xfffd38d002007950 */ /* 0x004fea0003c3ffff */
        .weak           $__internal_7_$__cuda_sm70_shflsync_idx_p
        .type           $__internal_7_$__cuda_sm70_shflsync_idx_p,@function
        .size           $__internal_7_$__cuda_sm70_shflsync_idx_p,(.L_x_2189 - $__internal_7_$__cuda_sm70_shflsync_idx_p)
$__internal_7_$__cuda_sm70_shflsync_idx_p:
[----:B------:R-:W2:Y:S04]  /*2c730*/  LDL.LU R37, [R1+0xa8] ;  /* 0x0000a80001257983 */ /* 0x000ea80000300800 */
[----:B------:R1:W-:Y:S02]  /*2c740*/  STL [R1+0x114], R0 ;  /* 0x0001140001007387 */ /* 0x0003e40000100800 */
[----:B-1----:R-:W-:-:S04]  /*2c750*/  MOV R0, 0xffffffff ;  /* 0xffffffff00007802 */ /* 0x002fc80000000f00 */
[----:B------:R-:W-:Y:S04]  /*2c760*/  WARPSYNC R0 ;  /* 0x0000000000007348 */ /* 0x000fe80003800000 */
[----:B--2---:R1:W2:Y:S04]  /*2c770*/  SHFL.IDX PT, R37, R54, R37, R3 ;  /* 0x0000002536257389 */ /* 0x0042a800000e0003 */
[----:B-1----:R1:W5:Y:S01]  /*2c780*/  LDL.LU R0, [R1+0x114] ;  /* 0x0001140001007983 */ /* 0x0023620000300800 */
[----:B------:R-:W-:-:S04]  /*2c790*/  MOV R3, 0x0 ;  /* 0x0000000000037802 */ /* 0x000fc80000000f00 */
[----:B--2---:R-:W-:Y:S05]  /*2c7a0*/  RET.REL.NODEC R2 `(_ZN7cutlass13device_kernelIN5flash19enable_sm80_to_sm89INS1_16FlashAttnFwdSm80INS1_25CollectiveMainloopFwdSm80ILi4ELi1ELb0EN4cute5tupleIJNS5_1CILi128EEENS7_ILi64EEES8_EEELi128ENS_6half_tEfNS_4arch4Sm80ELb1ELb0ELb1ELb1ELb1ELb1ELb1ELb0EEENS1_21CollectiveEpilogueFwdINS6_IJS8_S8_S9_EEENS6_IJNS7_ILi1EEESH_SH_EEESB_SD_Li128ELb1ELb1ELb0ELb0EEENS1_19SingleTileSchedulerILb1ELb0ELb1ELi128EEEEEEEEEvNT_6ParamsE) ;  /* 0xfffd385002007950 */ /* 0x004fea0003c3ffff */
.L_x_2164:
        /* <DEDUP_REMOVED lines=13> */
.L_x_2189:


//--------------------- .nv.shared._ZN7cutlass13device_kernelIN5flash19enable_sm80_to_sm89INS1_16FlashAttnFwdSm80INS1_25CollectiveMainloopFwdSm80ILi8ELi1ELb1EN4cute5tupleIJNS5_1CILi128EEES8_S8_EEELi128ENS_6half_tEfNS_4arch4Sm80ELb0ELb0ELb1ELb0ELb1ELb0ELb1ELb0EEENS1_21CollectiveEpilogueFwdIS9_NS6_IJNS7_ILi1EEESF_SF_EEESA_SC_Li256ELb0ELb1ELb0ELb0EEENS1_19SingleTileSchedulerILb0ELb0ELb1ELi128EEEEEEEEEvNT_6ParamsE --------------------------
	.section	.nv.shared._ZN7cutlass13device_kernelIN5flash19enable_sm80_to_sm89INS1_16FlashAttnFwdSm80INS1_25CollectiveMainloopFwdSm80ILi8ELi1ELb1EN4cute5tupleIJNS5_1CILi128EEES8_S8_EEELi128ENS_6half_tEfNS_4arch4Sm80ELb0ELb0ELb1ELb0ELb1ELb0ELb1ELb0EEENS1_21CollectiveEpilogueFwdIS9_NS6_IJNS7_ILi1EEESF_SF_EEESA_SC_Li256ELb0ELb1ELb0ELb0EEENS1_19SingleTileSchedulerILb0ELb0ELb1ELi128EEEEEEEEEvNT_6ParamsE,"aw",@nobits
	.sectionflags	@""
	.align	16


//--------------------- .nv.global                --------------------------
	.section	.nv.global,"aw",@nobits
.nv.global:
	.type		_ZN80_INTERNAL_77ea243b_44_flash_fwd_hdim128_fp16_paged_softcap_sm80_cu_cf07d2ef_28164cute1_E,@object
	.size		_ZN80_INTERNAL_77ea243b_44_flash_fwd_hdim128_fp16_paged_softcap_sm80_cu_cf07d2ef_28164cute1_E,(_ZN80_INTERNAL_77ea243b_44_flash_fwd_hdim128_fp16_paged_softcap_sm80_cu_cf07d2ef_28164cuda3std3__45__cpo6cbeginE - _ZN80_INTERNAL_77ea243b_44_flash_fwd_hdim128_fp16_paged_softcap_sm80_cu_cf07d2ef_28164cute1_E)
_ZN80_INTERNAL_77ea243b_44_flash_fwd_hdim128_fp16_paged_softcap_sm80_cu_cf07d2ef_28164cute1_E:
	.zero		1
	.type		_ZN80_INTERNAL_77ea243b_44_flash_fwd_hdim128_fp16_paged_softcap_sm80_cu_cf07d2ef_28164cuda3std3__45__cpo6cbeginE,@object
	.size		_ZN80_INTERNAL_77ea243b_44_flash_fwd_hdim128_fp16_paged_softcap_sm80_cu_cf07d2ef_28164cuda3std3__45__cpo6cbeginE,(_ZN80_INTERNAL_77ea243b_44_flash_fwd_hdim128_fp16_paged_softcap_sm80_cu_cf07d2ef_28164cuda3std3__48in_placeE - _ZN80_INTERNAL_77ea243b_44_flash_fwd_hdim128_fp16_paged_softcap_sm80_cu_cf07d2ef_28164cuda3std3__45__cpo6cbeginE)
_ZN80_INTERNAL_77ea243b_44_flash_fwd_hdim128_fp16_paged_softcap_sm80_cu_cf07d2ef_28164cuda3std3__45__cpo6cbeginE:
	.zero		1
	.type		_ZN80_INTERNAL_77ea243b_44_flash_fwd_hdim128_fp16_paged_softcap_sm80_cu_cf07d2ef_28164cuda3std3__48in_placeE,@object
	.size		_ZN80_INTERNAL_77ea243b_44_flash_fwd_hdim128_fp16_paged_softcap_sm80_cu_cf07d2ef_28164cuda3std3__48in_placeE,(_ZN80_INTERNAL_77ea243b_44_flash_fwd_hdim128_fp16_paged_softcap_sm80_cu_cf07d2ef_28164cuda3std6ranges3__45__cpo9iter_moveE - _ZN80_INTERNAL_77ea243b_44_flash_fwd_hdim128_fp16_paged_softcap_sm80_cu_cf07d2ef_28164cuda3std3__48in_placeE)
_ZN80_INTERNAL_77ea243b_44_flash_fwd_hdim128_fp16_paged_softcap_sm80_cu_cf07d2ef_28164cuda3std3__48in_placeE:
	.zero		1
	.type		_ZN80_INTERNAL_77ea243b_44_flash_fwd_hdim128_fp16_paged_softcap_sm80_cu_cf07d2ef_28164cuda3std6ranges3__45__cpo9iter_moveE,@object
	.size		_ZN80_INTERNAL_77ea243b_44_flash_fwd_hdim128_fp16_paged_softcap_sm80_cu_cf07d2ef_28164cuda3std6ranges3__45__cpo9iter_moveE,(_ZN80_INTERNAL_77ea243b_44_flash_fwd_hdim128_fp16_paged_softcap_sm80_cu_cf07d2ef_28164cuda3std3__45__cpo5beginE - _ZN80_INTERNAL_77ea243b_44_flash_fwd_hdim128_fp16_paged_softcap_sm80_cu_cf07d2ef_28164cuda3std6ranges3__45__cpo9iter_moveE)
_ZN80_INTERNAL_77ea243b_44_flash_fwd_hdim128_fp16_paged_softcap_sm80_cu_cf07d2ef_28164cuda3std6ranges3__45__cpo9iter_moveE:
	.zero		1
	.type		_ZN80_INTERNAL_77ea243b_44_flash_fwd_hdim128_fp16_paged_softcap_sm80_cu_cf07d2ef_28164cuda3std3__45__cpo5beginE,@object
	.size		_ZN80_INTERNAL_77ea243b_44_flash_fwd_hdim128_fp16_paged_softcap_sm80_cu_cf07d2ef_28164cuda3std3__45__cpo5beginE,(_ZN80_INTERNAL_77ea243b_44_flash_fwd_hdim128_fp16_paged_softcap_sm80_cu_cf07d2ef_28164cuda3std3__482_GLOBAL__N__77ea243b_44_flash_fwd_hdim128_fp16_paged_softcap_sm80_cu_cf07d2ef_28166ignoreE - _ZN80_INTERNAL_77ea243b_44_flash_fwd_hdim128_fp16_paged_softcap_sm80_cu_cf07d2ef_28164cuda3std3__45__cpo5beginE)
_ZN80_INTERNAL_77ea243b_44_flash_fwd_hdim128_fp16_paged_softcap_sm80_cu_cf07d2ef_28164cuda3std3__45__cpo5beginE:
	.zero		1
	.type		_ZN80_INTERNAL_77ea243b_44_flash_fwd_hdim128_fp16_paged_softcap_sm80_cu_cf07d2ef_28164cuda3std3__482_GLOBAL__N__77ea243b_44_flash_fwd_hdim128_fp16_paged_softcap_sm80_cu_cf07d2ef_28166ignoreE,@object
	.size		_ZN80_INTERNAL_77ea243b_44_flash_fwd_hdim128_fp16_paged_softcap_sm80_cu_cf07d2ef_28164cuda3std3__482_GLOBAL__N__77ea243b_44_flash_fwd_hdim128_fp16_paged_softcap_sm80_cu_cf07d2ef_28166ignoreE,(_ZN80_INTERNAL_77ea243b_44_flash_fwd_hdim128_fp16_paged_softcap_sm80_cu_cf07d2ef_28164cute7productE - _ZN80_INTERNAL_77ea243b_44_flash_fwd_hdim128_fp16_paged_softcap_sm80_cu_cf07d2ef_28164cuda3std3__482_GLOBAL__N__77ea243b_44_flash_fwd_hdim128_fp16_paged_softcap_sm80_cu_cf07d2ef_28166ignoreE)
_ZN80_INTERNAL_77ea243b_44_flash_fwd_hdim128_fp16_paged_softcap_sm80_cu_cf07d2ef_28164cuda3std3__482_GLOBAL__N__77ea243b_44_flash_fwd_hdim128_fp16_paged_softcap_sm80_cu_cf07d2ef_28166ignoreE:
	.zero		1
	.type		_ZN80_INTERNAL_77ea243b_44_flash_fwd_hdim128_fp16_paged_softcap_sm80_cu_cf07d2ef_28164cute7productE,@object
	.size		_ZN80_INTERNAL_77ea243b_44_flash_fwd_hdim128_fp16_paged_softcap_sm80_cu_cf07d2ef_28164cute7productE,(_ZN80_INTERNAL_77ea243b_44_flash_fwd_hdim128_fp16_paged_softcap_sm80_cu_cf07d2ef_28164cuda3std3__45__cpo3endE - _ZN80_INTERNAL_77ea243b_44_flash_fwd_hdim128_fp16_paged_softcap_sm80_cu_cf07d2ef_28164cute7productE)
_ZN80_INTERNAL_77ea243b_44_flash_fwd_hdim128_fp16_paged_softcap_sm80_cu_cf07d2ef_28164cute7productE:
	.zero		1
	.type		_ZN80_INTERNAL_77ea243b_44_flash_fwd_hdim128_fp16_paged_softcap_sm80_cu_cf07d2ef_28164cuda3std3__45__cpo3endE,@object
	.size		_ZN80_INTERNAL_77ea243b_44_flash_fwd_hdim128_fp16_paged_softcap_sm80_cu_cf07d2ef_28164cuda3std3__45__cpo3endE,(_ZN80_INTERNAL_77ea243b_44_flash_fwd_hdim128_fp16_paged_softcap_sm80_cu_cf07d2ef_28164cuda3std3__419piecewise_constructE - _ZN80_INTERNAL_77ea243b_44_flash_fwd_hdim128_fp16_paged_softcap_sm80_cu_cf07d2ef_28164cuda3std3__45__cpo3endE)
_ZN80_INTERNAL_77ea243b_44_flash_fwd_hdim128_fp16_paged_softcap_sm80_cu_cf07d2ef_28164cuda3std3__45__cpo3endE:
	.zero		1
	.type		_ZN80_INTERNAL_77ea243b_44_flash_fwd_hdim128_fp16_paged_softcap_sm80_cu_cf07d2ef_28164cuda3std3__419piecewise_constructE,@object
	.size		_ZN80_INTERNAL_77ea243b_44_flash_fwd_hdim128_fp16_paged_softcap_sm80_cu_cf07d2ef_28164cuda3std3__419piecewise_constructE,(_ZN80_INTERNAL_77ea243b_44_flash_fwd_hdim128_fp16_paged_softcap_sm80_cu_cf07d2ef_28164cuda3std3__45__cpo4cendE - _ZN80_INTERNAL_77ea243b_44_flash_fwd_hdim128_fp16_paged_softcap_sm80_cu_cf07d2ef_28164cuda3std3__419piecewise_constructE)
_ZN80_INTERNAL_77ea243b_44_flash_fwd_hdim128_fp16_paged_softcap_sm80_cu_cf07d2ef_28164cuda3std3__419piecewise_constructE:
	.zero		1
	.type		_ZN80_INTERNAL_77ea243b_44_flash_fwd_hdim128_fp16_paged_softcap_sm80_cu_cf07d2ef_28164cuda3std3__45__cpo4cendE,@object
	.size		_ZN80_INTERNAL_77ea243b_44_flash_fwd_hdim128_fp16_paged_softcap_sm80_cu_cf07d2ef_28164cuda3std3__45__cpo4cendE,(_ZN80_INTERNAL_77ea243b_44_flash_fwd_hdim128_fp16_paged_softcap_sm80_cu_cf07d2ef_28164cuda3std6ranges3__45__cpo4swapE - _ZN80_INTERNAL_77ea243b_44_flash_fwd_hdim128_fp16_paged_softcap_sm80_cu_cf07d2ef_28164cuda3std3__45__cpo4cendE)
_ZN80_INTERNAL_77ea243b_44_flash_fwd_hdim128_fp16_paged_softcap_sm80_cu_cf07d2ef_28164cuda3std3__45__cpo4cendE:
	.zero		1
	.type		_ZN80_INTERNAL_77ea243b_44_flash_fwd_hdim128_fp16_paged_softcap_sm80_cu_cf07d2ef_28164cuda3std6ranges3__45__cpo4swapE,@object
	.size		_ZN80_INTERNAL_77ea243b_44_flash_fwd_hdim128_fp16_paged_softcap_sm80_cu_cf07d2ef_28164cuda3std6ranges3__45__cpo4swapE,(.L_7 - _ZN80_INTERNAL_77ea243b_44_flash_fwd_hdim128_fp16_paged_softcap_sm80_cu_cf07d2ef_28164cuda3std6ranges3__45__cpo4swapE)
_ZN80_INTERNAL_77ea243b_44_flash_fwd_hdim128_fp16_paged_softcap_sm80_cu_cf07d2ef_28164cuda3std6ranges3__45__cpo4swapE:
	.zero		1
.L_7:


//--------------------- .nv.shared._ZN7cutlass13device_kernelIN5flash19enable_sm80_to_sm89INS1_16FlashAttnFwdSm80INS1_25CollectiveMainloopFwdSm80ILi8ELi1ELb1EN4cute5tupleIJNS5_1CILi128EEES8_S8_EEELi128ENS_6half_tEfNS_4arch4Sm80ELb0ELb0ELb1ELb1ELb1ELb0ELb1ELb0EEENS1_21CollectiveEpilogueFwdIS9_NS6_IJNS7_ILi1EEESF_SF_EEESA_SC_Li256ELb1ELb1ELb0ELb0EEENS1_19SingleTileSchedulerILb1ELb0ELb1ELi128EEEEEEEEEvNT_6ParamsE --------------------------
	.section	.nv.shared._ZN7cutlass13device_kernelIN5flash19enable_sm80_to_sm89INS1_16FlashAttnFwdSm80INS1_25CollectiveMainloopFwdSm80ILi8ELi1ELb1EN4cute5tupleIJNS5_1CILi128EEES8_S8_EEELi128ENS_6half_tEfNS_4arch4Sm80ELb0ELb0ELb1ELb1ELb1ELb0ELb1ELb0EEENS1_21CollectiveEpilogueFwdIS9_NS6_IJNS7_ILi1EEESF_SF_EEESA_SC_Li256ELb1ELb1ELb0ELb0EEENS1_19SingleTileSchedulerILb1ELb0ELb1ELi128EEEEEEEEEvNT_6ParamsE,"aw",@nobits
	.sectionflags	@""
	.align	16


//--------------------- .nv.shared._ZN7cutlass13device_kernelIN5flash19enable_sm80_to_sm89INS1_16FlashAttnFwdSm80INS1_25CollectiveMainloopFwdSm80ILi8ELi1ELb1EN4cute5tupleIJNS5_1CILi128EEES8_S8_EEELi128ENS_6half_tEfNS_4arch4Sm80ELb0ELb0ELb1ELb1ELb1ELb1ELb1ELb0EEENS1_21CollectiveEpilogueFwdIS9_NS6_IJNS7_ILi1EEESF_SF_EEESA_SC_Li256ELb1ELb1ELb0ELb0EEENS1_19SingleTileSchedulerILb1ELb0ELb1ELi128EEEEEEEEEvNT_6ParamsE --------------------------
	.section	.nv.shared._ZN7cutlass13device_kernelIN5flash19enable_sm80_to_sm89INS1_16FlashAttnFwdSm80INS1_25CollectiveMainloopFwdSm80ILi8ELi1ELb1EN4cute5tupleIJNS5_1CILi128EEES8_S8_EEELi128ENS_6half_tEfNS_4arch4Sm80ELb0ELb0ELb1ELb1ELb1ELb1ELb1ELb0EEENS1_21CollectiveEpilogueFwdIS9_NS6_IJNS7_ILi1EEESF_SF_EEESA_SC_Li256ELb1ELb1ELb0ELb0EEENS1_19SingleTileSchedulerILb1ELb0ELb1ELi128EEEEEEEEEvNT_6ParamsE,"aw",@nobits
	.sectionflags	@""
	.align	16


//--------------------- .nv.shared._ZN7cutlass13device_kernelIN5flash19enable_sm80_to_sm89INS1_16FlashAttnFwdSm80INS1_25CollectiveMainloopFwdSm80ILi8ELi1ELb1EN4cute5tupleIJNS5_1CILi128EEENS7_ILi96EEES8_EEELi128ENS_6half_tEfNS_4arch4Sm80ELb0ELb1ELb1ELb0ELb1ELb0ELb1ELb0EEENS1_21CollectiveEpilogueFwdINS6_IJS8_S8_S9_EEENS6_IJNS7_ILi1EEESH_SH_EEESB_SD_Li256ELb0ELb1ELb0ELb0EEENS1_19SingleTileSchedulerILb0ELb0ELb1ELi128EEEEEEEEEvNT_6ParamsE --------------------------
	.section	.nv.shared._ZN7cutlass13device_kernelIN5flash19enable_sm80_to_sm89INS1_16FlashAttnFwdSm80INS1_25CollectiveMainloopFwdSm80ILi8ELi1ELb1EN4cute5tupleIJNS5_1CILi128EEENS7_ILi96EEES8_EEELi128ENS_6half_tEfNS_4arch4Sm80ELb0ELb1ELb1ELb0ELb1ELb0ELb1ELb0EEENS1_21CollectiveEpilogueFwdINS6_IJS8_S8_S9_EEENS6_IJNS7_ILi1EEESH_SH_EEESB_SD_Li256ELb0ELb1ELb0ELb0EEENS1_19SingleTileSchedulerILb0ELb0ELb1ELi128EEEEEEEEEvNT_6ParamsE,"aw",@nobits
	.sectionflags	@""
	.align	16


//--------------------- .nv.shared._ZN7cutlass13device_kernelIN5flash19enable_sm80_to_sm89INS1_16FlashAttnFwdSm80INS1_25CollectiveMainloopFwdSm80ILi8ELi1ELb1EN4cute5tupleIJNS5_1CILi128EEENS7_ILi96EEES8_EEELi128ENS_6half_tEfNS_4arch4Sm80ELb0ELb1ELb1ELb1ELb1ELb0ELb1ELb0EEENS1_21CollectiveEpilogueFwdINS6_IJS8_S8_S9_EEENS6_IJNS7_ILi1EEESH_SH_EEESB_SD_Li256ELb1ELb1ELb0ELb0EEENS1_19SingleTileSchedulerILb1ELb0ELb1ELi128EEEEEEEEEvNT_6ParamsE --------------------------
	.section	.nv.shared._ZN7cutlass13device_kernelIN5flash19enable_sm80_to_sm89INS1_16FlashAttnFwdSm80INS1_25CollectiveMainloopFwdSm80ILi8ELi1ELb1EN4cute5tupleIJNS5_1CILi128EEENS7_ILi96EEES8_EEELi128ENS_6half_tEfNS_4arch4Sm80ELb0ELb1ELb1ELb1ELb1ELb0ELb1ELb0EEENS1_21CollectiveEpilogueFwdINS6_IJS8_S8_S9_EEENS6_IJNS7_ILi1EEESH_SH_EEESB_SD_Li256ELb1ELb1ELb0ELb0EEENS1_19SingleTileSchedulerILb1ELb0ELb1ELi128EEEEEEEEEvNT_6ParamsE,"aw",@nobits
	.sectionflags	@""
	.align	16


//--------------------- .nv.shared._ZN7cutlass13device_kernelIN5flash19enable_sm80_to_sm89INS1_16FlashAttnFwdSm80INS1_25CollectiveMainloopFwdSm80ILi8ELi1ELb1EN4cute5tupleIJNS5_1CILi128EEENS7_ILi96EEES8_EEELi128ENS_6half_tEfNS_4arch4Sm80ELb0ELb1ELb1ELb1ELb1ELb1ELb1ELb0EEENS1_21CollectiveEpilogueFwdINS6_IJS8_S8_S9_EEENS6_IJNS7_ILi1EEESH_SH_EEESB_SD_Li256ELb1ELb1ELb0ELb0EEENS1_19SingleTileSchedulerILb1ELb0ELb1ELi128EEEEEEEEEvNT_6ParamsE --------------------------
	.section	.nv.shared._ZN7cutlass13device_kernelIN5flash19enable_sm80_to_sm89INS1_16FlashAttnFwdSm80INS1_25CollectiveMainloopFwdSm80ILi8ELi1ELb1EN4cute5tupleIJNS5_1CILi128EEENS7_ILi96EEES8_EEELi128ENS_6half_tEfNS_4arch4Sm80ELb0ELb1ELb1ELb1ELb1ELb1ELb1ELb0EEENS1_21CollectiveEpilogueFwdINS6_IJS8_S8_S9_EEENS6_IJNS7_ILi1EEESH_SH_EEESB_SD_Li256ELb1ELb1ELb0ELb0EEENS1_19SingleTileSchedulerILb1ELb0ELb1ELi128EEEEEEEEEvNT_6ParamsE,"aw",@nobits
	.sectionflags	@""
	.align	16


//--------------------- .nv.shared._ZN7cutlass13device_kernelIN5flash19enable_sm80_to_sm89INS1_16FlashAttnFwdSm80INS1_25CollectiveMainloopFwdSm80ILi8ELi1ELb1EN4cute5tupleIJNS5_1CILi128EEES8_S8_EEELi128ENS_6half_tEfNS_4arch4Sm80ELb1ELb0ELb1ELb0ELb1ELb0ELb1ELb0EEENS1_21CollectiveEpilogueFwdIS9_NS6_IJNS7_ILi1EEESF_SF_EEESA_SC_Li256ELb0ELb1ELb0ELb0EEENS1_30DynamicPersistentTileSchedulerILi256ELi256ELb0ELb1ELb0EEEEEEEEEvNT_6ParamsE --------------------------
	.section	.nv.shared._ZN7cutlass13device_kernelIN5flash19enable_sm80_to_sm89INS1_16FlashAttnFwdSm80INS1_25CollectiveMainloopFwdSm80ILi8ELi1ELb1EN4cute5tupleIJNS5_1CILi128EEES8_S8_EEELi128ENS_6half_tEfNS_4arch4Sm80ELb1ELb0ELb1ELb0ELb1ELb0ELb1ELb0EEENS1_21CollectiveEpilogueFwdIS9_NS6_IJNS7_ILi1EEESF_SF_EEESA_SC_Li256ELb0ELb1ELb0ELb0EEENS1_30DynamicPersistentTileSchedulerILi256ELi256ELb0ELb1ELb0EEEEEEEEEvNT_6ParamsE,"aw",@nobits
	.sectionflags	@""
	.align	16


//--------------------- .nv.shared._ZN7cutlass13device_kernelIN5flash19enable_sm80_to_sm89INS1_16FlashAttnFwdSm80INS1_25CollectiveMainloopFwdSm80ILi8ELi1ELb1EN4cute5tupleIJNS5_1CILi128EEES8_S8_EEELi128ENS_6half_tEfNS_4arch4Sm80ELb1ELb0ELb1ELb1ELb1ELb0ELb1ELb0EEENS1_21CollectiveEpilogueFwdIS9_NS6_IJNS7_ILi1EEESF_SF_EEESA_SC_Li256ELb1ELb1ELb0ELb0EEENS1_19SingleTileSchedulerILb1ELb0ELb1ELi128EEEEEEEEEvNT_6ParamsE --------------------------
	.section	.nv.shared._ZN7cutlass13device_kernelIN5flash19enable_sm80_to_sm89INS1_16FlashAttnFwdSm80INS1_25CollectiveMainloopFwdSm80ILi8ELi1ELb1EN4cute5tupleIJNS5_1CILi128EEES8_S8_EEELi128ENS_6half_tEfNS_4arch4Sm80ELb1ELb0ELb1ELb1ELb1ELb0ELb1ELb0EEENS1_21CollectiveEpilogueFwdIS9_NS6_IJNS7_ILi1EEESF_SF_EEESA_SC_Li256ELb1ELb1ELb0ELb0EEENS1_19SingleTileSchedulerILb1ELb0ELb1ELi128EEEEEEEEEvNT_6ParamsE,"aw",@nobits
	.sectionflags	@""
	.align	16


//--------------------- .nv.shared._ZN7cutlass13device_kernelIN5flash19enable_sm80_to_sm89INS1_16FlashAttnFwdSm80INS1_25CollectiveMainloopFwdSm80ILi8ELi1ELb1EN4cute5tupleIJNS5_1CILi128EEES8_S8_EEELi128ENS_6half_tEfNS_4arch4Sm80ELb1ELb0ELb1ELb1ELb1ELb1ELb1ELb0EEENS1_21CollectiveEpilogueFwdIS9_NS6_IJNS7_ILi1EEESF_SF_EEESA_SC_Li256ELb1ELb1ELb0ELb0EEENS1_19SingleTileSchedulerILb1ELb0ELb1ELi128EEEEEEEEEvNT_6ParamsE --------------------------
	.section	.nv.shared._ZN7cutlass13device_kernelIN5flash19enable_sm80_to_sm89INS1_16FlashAttnFwdSm80INS1_25CollectiveMainloopFwdSm80ILi8ELi1ELb1EN4cute5tupleIJNS5_1CILi128EEES8_S8_EEELi128ENS_6half_tEfNS_4arch4Sm80ELb1ELb0ELb1ELb1ELb1ELb1ELb1ELb0EEENS1_21CollectiveEpilogueFwdIS9_NS6_IJNS7_ILi1EEESF_SF_EEESA_SC_Li256ELb1ELb1ELb0ELb0EEENS1_19SingleTileSchedulerILb1ELb0ELb1ELi128EEEEEEEEEvNT_6ParamsE,"aw",@nobits
	.sectionflags	@""
	.align	16


//--------------------- .nv.shared._ZN7cutlass13device_kernelIN5flash19enable_sm80_to_sm89INS1_16FlashAttnFwdSm80INS1_25CollectiveMainloopFwdSm80ILi4ELi1ELb0EN4cute5tupleIJNS5_1CILi128EEENS7_ILi64EEES8_EEELi128ENS_6half_tEfNS_4arch4Sm80ELb0ELb0ELb1ELb0ELb1ELb0ELb1ELb0EEENS1_21CollectiveEpilogueFwdINS6_IJS8_S8_S9_EEENS6_IJNS7_ILi1EEESH_SH_EEESB_SD_Li128ELb0ELb1ELb0ELb0EEENS1_19SingleTileSchedulerILb0ELb0ELb1ELi128EEEEEEEEEvNT_6ParamsE --------------------------
	.section	.nv.shared._ZN7cutlass13device_kernelIN5flash19enable_sm80_to_sm89INS1_16FlashAttnFwdSm80INS1_25CollectiveMainloopFwdSm80ILi4ELi1ELb0EN4cute5tupleIJNS5_1CILi128EEENS7_ILi64EEES8_EEELi128ENS_6half_tEfNS_4arch4Sm80ELb0ELb0ELb1ELb0ELb1ELb0ELb1ELb0EEENS1_21CollectiveEpilogueFwdINS6_IJS8_S8_S9_EEENS6_IJNS7_ILi1EEESH_SH_EEESB_SD_Li128ELb0ELb1ELb0ELb0EEENS1_19SingleTileSchedulerILb0ELb0ELb1ELi128EEEEEEEEEvNT_6ParamsE,"aw",@nobits
	.sectionflags	@""
	.align	16


//--------------------- .nv.shared._ZN7cutlass13device_kernelIN5flash19enable_sm80_to_sm89INS1_16FlashAttnFwdSm80INS1_25CollectiveMainloopFwdSm80ILi4ELi1ELb0EN4cute5tupleIJNS5_1CILi128EEENS7_ILi64EEES8_EEELi128ENS_6half_tEfNS_4arch4Sm80ELb0ELb0ELb1ELb1ELb1ELb0ELb1ELb0EEENS1_21CollectiveEpilogueFwdINS6_IJS8_S8_S9_EEENS6_IJNS7_ILi1EEESH_SH_EEESB_SD_Li128ELb1ELb1ELb0ELb0EEENS1_19SingleTileSchedulerILb1ELb0ELb1ELi128EEEEEEEEEvNT_6ParamsE --------------------------
	.section	.nv.shared._ZN7cutlass13device_kernelIN5flash19enable_sm80_to_sm89INS1_16FlashAttnFwdSm80INS1_25CollectiveMainloopFwdSm80ILi4ELi1ELb0EN4cute5tupleIJNS5_1CILi128EEENS7_ILi64EEES8_EEELi128ENS_6half_tEfNS_4arch4Sm80ELb0ELb0ELb1ELb1ELb1ELb0ELb1ELb0EEENS1_21CollectiveEpilogueFwdINS6_IJS8_S8_S9_EEENS6_IJNS7_ILi1EEESH_SH_EEESB_SD_Li128ELb1ELb1ELb0ELb0EEENS1_19SingleTileSchedulerILb1ELb0ELb1ELi128EEEEEEEEEvNT_6ParamsE,"aw",@nobits
	.sectionflags	@""
	.align	16


//--------------------- .nv.shared._ZN7cutlass13device_kernelIN5flash19enable_sm80_to_sm89INS1_16FlashAttnFwdSm80INS1_25CollectiveMainloopFwdSm80ILi4ELi1ELb0EN4cute5tupleIJNS5_1CILi128EEENS7_ILi64EEES8_EEELi128ENS_6half_tEfNS_4arch4Sm80ELb0ELb0ELb1ELb1ELb1ELb1ELb1ELb0EEENS1_21CollectiveEpilogueFwdINS6_IJS8_S8_S9_EEENS6_IJNS7_ILi1EEESH_SH_EEESB_SD_Li128ELb1ELb1ELb0ELb0EEENS1_19SingleTileSchedulerILb1ELb0ELb1ELi128EEEEEEEEEvNT_6ParamsE --------------------------
	.section	.nv.shared._ZN7cutlass13device_kernelIN5flash19enable_sm80_to_sm89INS1_16FlashAttnFwdSm80INS1_25CollectiveMainloopFwdSm80ILi4ELi1ELb0EN4cute5tupleIJNS5_1CILi128EEENS7_ILi64EEES8_EEELi128ENS_6half_tEfNS_4arch4Sm80ELb0ELb0ELb1ELb1ELb1ELb1ELb1ELb0EEENS1_21CollectiveEpilogueFwdINS6_IJS8_S8_S9_EEENS6_IJNS7_ILi1EEESH_SH_EEESB_SD_Li128ELb1ELb1ELb0ELb0EEENS1_19SingleTileSchedulerILb1ELb0ELb1ELi128EEEEEEEEEvNT_6ParamsE,"aw",@nobits
	.sectionflags	@""
	.align	16


//--------------------- .nv.shared._ZN7cutlass13device_kernelIN5flash19enable_sm80_to_sm89INS1_16FlashAttnFwdSm80INS1_25CollectiveMainloopFwdSm80ILi4ELi1ELb0EN4cute5tupleIJNS5_1CILi128EEENS7_ILi48EEES8_EEELi128ENS_6half_tEfNS_4arch4Sm80ELb0ELb1ELb1ELb0ELb1ELb0ELb1ELb0EEENS1_21CollectiveEpilogueFwdINS6_IJS8_S8_S9_EEENS6_IJNS7_ILi1EEESH_SH_EEESB_SD_Li128ELb0ELb1ELb0ELb0EEENS1_19SingleTileSchedulerILb0ELb0ELb1ELi128EEEEEEEEEvNT_6ParamsE --------------------------
	.section	.nv.shared._ZN7cutlass13device_kernelIN5flash19enable_sm80_to_sm89INS1_16FlashAttnFwdSm80INS1_25CollectiveMainloopFwdSm80ILi4ELi1ELb0EN4cute5tupleIJNS5_1CILi128EEENS7_ILi48EEES8_EEELi128ENS_6half_tEfNS_4arch4Sm80ELb0ELb1ELb1ELb0ELb1ELb0ELb1ELb0EEENS1_21CollectiveEpilogueFwdINS6_IJS8_S8_S9_EEENS6_IJNS7_ILi1EEESH_SH_EEESB_SD_Li128ELb0ELb1ELb0ELb0EEENS1_19SingleTileSchedulerILb0ELb0ELb1ELi128EEEEEEEEEvNT_6ParamsE,"aw",@nobits
	.sectionflags	@""
	.align	16


//--------------------- .nv.shared._ZN7cutlass13device_kernelIN5flash19enable_sm80_to_sm89INS1_16FlashAttnFwdSm80INS1_25CollectiveMainloopFwdSm80ILi4ELi1ELb0EN4cute5tupleIJNS5_1CILi128EEENS7_ILi48EEES8_EEELi128ENS_6half_tEfNS_4arch4Sm80ELb0ELb1ELb1ELb1ELb1ELb0ELb1ELb0EEENS1_21CollectiveEpilogueFwdINS6_IJS8_S8_S9_EEENS6_IJNS7_ILi1EEESH_SH_EEESB_SD_Li128ELb1ELb1ELb0ELb0EEENS1_19SingleTileSchedulerILb1ELb0ELb1ELi128EEEEEEEEEvNT_6ParamsE --------------------------
	.section	.nv.shared._ZN7cutlass13device_kernelIN5flash19enable_sm80_to_sm89INS1_16FlashAttnFwdSm80INS1_25CollectiveMainloopFwdSm80ILi4ELi1ELb0EN4cute5tupleIJNS5_1CILi128EEENS7_ILi48EEES8_EEELi128ENS_6half_tEfNS_4arch4Sm80ELb0ELb1ELb1ELb1ELb1ELb0ELb1ELb0EEENS1_21CollectiveEpilogueFwdINS6_IJS8_S8_S9_EEENS6_IJNS7_ILi1EEESH_SH_EEESB_SD_Li128ELb1ELb1ELb0ELb0EEENS1_19SingleTileSchedulerILb1ELb0ELb1ELi128EEEEEEEEEvNT_6ParamsE,"aw",@nobits
	.sectionflags	@""
	.align	16


//--------------------- .nv.shared._ZN7cutlass13device_kernelIN5flash19enable_sm80_to_sm89INS1_16FlashAttnFwdSm80INS1_25CollectiveMainloopFwdSm80ILi4ELi1ELb0EN4cute5tupleIJNS5_1CILi128EEENS7_ILi48EEES8_EEELi128ENS_6half_tEfNS_4arch4Sm80ELb0ELb1ELb1ELb1ELb1ELb1ELb1ELb0EEENS1_21CollectiveEpilogueFwdINS6_IJS8_S8_S9_EEENS6_IJNS7_ILi1EEESH_SH_EEESB_SD_Li128ELb1ELb1ELb0ELb0EEENS1_19SingleTileSchedulerILb1ELb0ELb1ELi128EEEEEEEEEvNT_6ParamsE --------------------------
	.section	.nv.shared._ZN7cutlass13device_kernelIN5flash19enable_sm80_to_sm89INS1_16FlashAttnFwdSm80INS1_25CollectiveMainloopFwdSm80ILi4ELi1ELb0EN4cute5tupleIJNS5_1CILi128EEENS7_ILi48EEES8_EEELi128ENS_6half_tEfNS_4arch4Sm80ELb0ELb1ELb1ELb1ELb1ELb1ELb1ELb0EEENS1_21CollectiveEpilogueFwdINS6_IJS8_S8_S9_EEENS6_IJNS7_ILi1EEESH_SH_EEESB_SD_Li128ELb1ELb1ELb0ELb0EEENS1_19SingleTileSchedulerILb1ELb0ELb1ELi128EEEEEEEEEvNT_6ParamsE,"aw",@nobits
	.sectionflags	@""
	.align	16


//--------------------- .nv.shared._ZN7cutlass13device_kernelIN5flash19enable_sm80_to_sm89INS1_16FlashAttnFwdSm80INS1_25CollectiveMainloopFwdSm80ILi4ELi1ELb0EN4cute5tupleIJNS5_1CILi128EEENS7_ILi64EEES8_EEELi128ENS_6half_tEfNS_4arch4Sm80ELb1ELb0ELb1ELb0ELb1ELb0ELb1ELb0EEENS1_21CollectiveEpilogueFwdINS6_IJS8_S8_S9_EEENS6_IJNS7_ILi1EEESH_SH_EEESB_SD_Li128ELb0ELb1ELb0ELb0EEENS1_30DynamicPersistentTileSchedulerILi128ELi128ELb0ELb1ELb0EEEEEEEEEvNT_6ParamsE --------------------------
	.section	.nv.shared._ZN7cutlass13device_kernelIN5flash19enable_sm80_to_sm89INS1_16FlashAttnFwdSm80INS1_25CollectiveMainloopFwdSm80ILi4ELi1ELb0EN4cute5tupleIJNS5_1CILi128EEENS7_ILi64EEES8_EEELi128ENS_6half_tEfNS_4arch4Sm80ELb1ELb0ELb1ELb0ELb1ELb0ELb1ELb0EEENS1_21CollectiveEpilogueFwdINS6_IJS8_S8_S9_EEENS6_IJNS7_ILi1EEESH_SH_EEESB_SD_Li128ELb0ELb1ELb0ELb0EEENS1_30DynamicPersistentTileSchedulerILi128ELi128ELb0ELb1ELb0EEEEEEEEEvNT_6ParamsE,"aw",@nobits
	.sectionflags	@""
	.align	16


//--------------------- .nv.shared._ZN7cutlass13device_kernelIN5flash19enable_sm80_to_sm89INS1_16FlashAttnFwdSm80INS1_25CollectiveMainloopFwdSm80ILi4ELi1ELb0EN4cute5tupleIJNS5_1CILi128EEENS7_ILi64EEES8_EEELi128ENS_6half_tEfNS_4arch4Sm80ELb1ELb0ELb1ELb1ELb1ELb0ELb1ELb0EEENS1_21CollectiveEpilogueFwdINS6_IJS8_S8_S9_EEENS6_IJNS7_ILi1EEESH_SH_EEESB_SD_Li128ELb1ELb1ELb0ELb0EEENS1_19SingleTileSchedulerILb1ELb0ELb1ELi128EEEEEEEEEvNT_6ParamsE --------------------------
	.section	.nv.shared._ZN7cutlass13device_kernelIN5flash19enable_sm80_to_sm89INS1_16FlashAttnFwdSm80INS1_25CollectiveMainloopFwdSm80ILi4ELi1ELb0EN4cute5tupleIJNS5_1CILi128EEENS7_ILi64EEES8_EEELi128ENS_6half_tEfNS_4arch4Sm80ELb1ELb0ELb1ELb1ELb1ELb0ELb1ELb0EEENS1_21CollectiveEpilogueFwdINS6_IJS8_S8_S9_EEENS6_IJNS7_ILi1EEESH_SH_EEESB_SD_Li128ELb1ELb1ELb0ELb0EEENS1_19SingleTileSchedulerILb1ELb0ELb1ELi128EEEEEEEEEvNT_6ParamsE,"aw",@nobits
	.sectionflags	@""
	.align	16


//--------------------- .nv.shared._ZN7cutlass13device_kernelIN5flash19enable_sm80_to_sm89INS1_16FlashAttnFwdSm80INS1_25CollectiveMainloopFwdSm80ILi4ELi1ELb0EN4cute5tupleIJNS5_1CILi128EEENS7_ILi64EEES8_EEELi128ENS_6half_tEfNS_4arch4Sm80ELb1ELb0ELb1ELb1ELb1ELb1ELb1ELb0EEENS1_21CollectiveEpilogueFwdINS6_IJS8_S8_S9_EEENS6_IJNS7_ILi1EEESH_SH_EEESB_SD_Li128ELb1ELb1ELb0ELb0EEENS1_19SingleTileSchedulerILb1ELb0ELb1ELi128EEEEEEEEEvNT_6ParamsE --------------------------
	.section	.nv.shared._ZN7cutlass13device_kernelIN5flash19enable_sm80_to_sm89INS1_16FlashAttnFwdSm80INS1_25CollectiveMainloopFwdSm80ILi4ELi1ELb0EN4cute5tupleIJNS5_1CILi128EEENS7_ILi64EEES8_EEELi128ENS_6half_tEfNS_4arch4Sm80ELb1ELb0ELb1ELb1ELb1ELb1ELb1ELb0EEENS1_21CollectiveEpilogueFwdINS6_IJS8_S8_S9_EEENS6_IJNS7_ILi1EEESH_SH_EEESB_SD_Li128ELb1ELb1ELb0ELb0EEENS1_19SingleTileSchedulerILb1ELb0ELb1ELi128EEEEEEEEEvNT_6ParamsE,"aw",@nobits
	.sectionflags	@""
	.align	16
